	.target	sm_90a

	.elftype	@"ET_EXEC"


//--------------------- .note.nv.tkinfo           --------------------------
	.section	.note.nv.tkinfo,"",@"SHT_NOTE"
	.sectionflags	@"SHF_NOTE_NV_TKINFO"
	.tkinfo
        /*0018*/ 	.word	0x00000002
        /*0030*/ 	.string	""
        /*0030*/ 	.string	"ptxas"
        /*0030*/ 	.string	"Cuda compilation tools, release 13.0, V13.0.88"
        /*0030*/ 	.string	"Build cuda_13.0.r13.0/compiler.36424714_0"
        /*0030*/ 	.string	"-arch sm_90a -m 64 "



//--------------------- .note.nv.cuinfo           --------------------------
	.section	.note.nv.cuinfo,"",@"SHT_NOTE"
	.sectionflags	@"SHF_NOTE_NV_CUINFO"
        /*0018*/ 	.short	0x0002
        /*001a*/ 	.short	0x005a
        /*001c*/ 	.short	0x0082
	.zero		2


//--------------------- .nv.info                  --------------------------
	.section	.nv.info,"",@"SHT_CUDA_INFO"
	.align	4


	//----- nvinfo : EIATTR_REGCOUNT
	.align		4
        /*0000*/ 	.byte	0x04, 0x2f
        /*0002*/ 	.short	(.L_10 - .L_9)
	.align		4
.L_9:
        /*0004*/ 	.word	index@(_ZN10layer_norm13ln_fwd_kernelINS_13Kernel_traitsIfffffjLj512ELj1ELj4ELj1ELj16ENS_18Kernel_traits_baseILj512EfffffjLj128EEEEELb1ELb1ELb1ELb1EEEvNS_9FwdParamsE)
        /*0008*/ 	.word	0x00000072


	//----- nvinfo : EIATTR_FRAME_SIZE
	.align		4
.L_10:
        /*000c*/ 	.byte	0x04, 0x11
        /*000e*/ 	.short	(.L_12 - .L_11)
	.align		4
.L_11:
        /*0010*/ 	.word	index@(_ZN10layer_norm13ln_fwd_kernelINS_13Kernel_traitsIfffffjLj512ELj1ELj4ELj1ELj16ENS_18Kernel_traits_baseILj512EfffffjLj128EEEEELb1ELb1ELb1ELb1EEEvNS_9FwdParamsE)
        /*0014*/ 	.word	0x00000000


	//----- nvinfo : EIATTR_REGCOUNT
	.align		4
.L_12:
        /*0018*/ 	.byte	0x04, 0x2f
        /*001a*/ 	.short	(.L_14 - .L_13)
	.align		4
.L_13:
        /*001c*/ 	.word	index@(_ZN10layer_norm13ln_fwd_kernelINS_13Kernel_traitsIfffffjLj512ELj1ELj4ELj1ELj16ENS_18Kernel_traits_baseILj512EfffffjLj128EEEEELb1ELb1ELb1ELb0EEEvNS_9FwdParamsE)
        /*0020*/ 	.word	0x0000006f


	//----- nvinfo : EIATTR_FRAME_SIZE
	.align		4
.L_14:
        /*0024*/ 	.byte	0x04, 0x11
        /*0026*/ 	.short	(.L_16 - .L_15)
	.align		4
.L_15:
        /*0028*/ 	.word	index@(_ZN10layer_norm13ln_fwd_kernelINS_13Kernel_traitsIfffffjLj512ELj1ELj4ELj1ELj16ENS_18Kernel_traits_baseILj512EfffffjLj128EEEEELb1ELb1ELb1ELb0EEEvNS_9FwdParamsE)
        /*002c*/ 	.word	0x00000000


	//----- nvinfo : EIATTR_REGCOUNT
	.align		4
.L_16:
        /*0030*/ 	.byte	0x04, 0x2f
        /*0032*/ 	.short	(.L_18 - .L_17)
	.align		4
.L_17:
        /*0034*/ 	.word	index@(_ZN10layer_norm13ln_fwd_kernelINS_13Kernel_traitsIfffffjLj512ELj1ELj4ELj1ELj16ENS_18Kernel_traits_baseILj512EfffffjLj128EEEEELb1ELb1ELb0ELb1EEEvNS_9FwdParamsE)
        /*0038*/ 	.word	0x00000071


	//----- nvinfo : EIATTR_FRAME_SIZE
	.align		4
.L_18:
        /*003c*/ 	.byte	0x04, 0x11
        /*003e*/ 	.short	(.L_20 - .L_19)
	.align		4
.L_19:
        /*0040*/ 	.word	index@(_ZN10layer_norm13ln_fwd_kernelINS_13Kernel_traitsIfffffjLj512ELj1ELj4ELj1ELj16ENS_18Kernel_traits_baseILj512EfffffjLj128EEEEELb1ELb1ELb0ELb1EEEvNS_9FwdParamsE)
        /*0044*/ 	.word	0x00000000


	//----- nvinfo : EIATTR_REGCOUNT
	.align		4
.L_20:
        /*0048*/ 	.byte	0x04, 0x2f
        /*004a*/ 	.short	(.L_22 - .L_21)
	.align		4
.L_21:
        /*004c*/ 	.word	index@(_ZN10layer_norm13ln_fwd_kernelINS_13Kernel_traitsIfffffjLj512ELj1ELj4ELj1ELj16ENS_18Kernel_traits_baseILj512EfffffjLj128EEEEELb1ELb1ELb0ELb0EEEvNS_9FwdParamsE)
        /*0050*/ 	.word	0x00000060


	//----- nvinfo : EIATTR_FRAME_SIZE
	.align		4
.L_22:
        /*0054*/ 	.byte	0x04, 0x11
        /*0056*/ 	.short	(.L_24 - .L_23)
	.align		4
.L_23:
        /*0058*/ 	.word	index@(_ZN10layer_norm13ln_fwd_kernelINS_13Kernel_traitsIfffffjLj512ELj1ELj4ELj1ELj16ENS_18Kernel_traits_baseILj512EfffffjLj128EEEEELb1ELb1ELb0ELb0EEEvNS_9FwdParamsE)
        /*005c*/ 	.word	0x00000000


	//----- nvinfo : EIATTR_REGCOUNT
	.align		4
.L_24:
        /*0060*/ 	.byte	0x04, 0x2f
        /*0062*/ 	.short	(.L_26 - .L_25)
	.align		4
.L_25:
        /*0064*/ 	.word	index@(_ZN10layer_norm13ln_fwd_kernelINS_13Kernel_traitsIfffffjLj512ELj1ELj4ELj1ELj16ENS_18Kernel_traits_baseILj512EfffffjLj128EEEEELb1ELb0ELb1ELb1EEEvNS_9FwdParamsE)
        /*0068*/ 	.word	0x0000005f


	//----- nvinfo : EIATTR_FRAME_SIZE
	.align		4
.L_26:
        /*006c*/ 	.byte	0x04, 0x11
        /*006e*/ 	.short	(.L_28 - .L_27)
	.align		4
.L_27:
        /*0070*/ 	.word	index@(_ZN10layer_norm13ln_fwd_kernelINS_13Kernel_traitsIfffffjLj512ELj1ELj4ELj1ELj16ENS_18Kernel_traits_baseILj512EfffffjLj128EEEEELb1ELb0ELb1ELb1EEEvNS_9FwdParamsE)
        /*0074*/ 	.word	0x00000000


	//----- nvinfo : EIATTR_REGCOUNT
	.align		4
.L_28:
        /*0078*/ 	.byte	0x04, 0x2f
        /*007a*/ 	.short	(.L_30 - .L_29)
	.align		4
.L_29:
        /*007c*/ 	.word	index@(_ZN10layer_norm13ln_fwd_kernelINS_13Kernel_traitsIfffffjLj512ELj1ELj4ELj1ELj16ENS_18Kernel_traits_baseILj512EfffffjLj128EEEEELb1ELb0ELb1ELb0EEEvNS_9FwdParamsE)
        /*0080*/ 	.word	0x0000005d


	//----- nvinfo : EIATTR_FRAME_SIZE
	.align		4
.L_30:
        /*0084*/ 	.byte	0x04, 0x11
        /*0086*/ 	.short	(.L_32 - .L_31)
	.align		4
.L_31:
        /*0088*/ 	.word	index@(_ZN10layer_norm13ln_fwd_kernelINS_13Kernel_traitsIfffffjLj512ELj1ELj4ELj1ELj16ENS_18Kernel_traits_baseILj512EfffffjLj128EEEEELb1ELb0ELb1ELb0EEEvNS_9FwdParamsE)
        /*008c*/ 	.word	0x00000000


	//----- nvinfo : EIATTR_REGCOUNT
	.align		4
.L_32:
        /*0090*/ 	.byte	0x04, 0x2f
        /*0092*/ 	.short	(.L_34 - .L_33)
	.align		4
.L_33:
        /*0094*/ 	.word	index@(_ZN10layer_norm13ln_fwd_kernelINS_13Kernel_traitsIfffffjLj512ELj1ELj4ELj1ELj16ENS_18Kernel_traits_baseILj512EfffffjLj128EEEEELb1ELb0ELb0ELb1EEEvNS_9FwdParamsE)
        /*0098*/ 	.word	0x0000005f


	//----- nvinfo : EIATTR_FRAME_SIZE
	.align		4
.L_34:
        /*009c*/ 	.byte	0x04, 0x11
        /*009e*/ 	.short	(.L_36 - .L_35)
	.align		4
.L_35:
        /*00a0*/ 	.word	index@(_ZN10layer_norm13ln_fwd_kernelINS_13Kernel_traitsIfffffjLj512ELj1ELj4ELj1ELj16ENS_18Kernel_traits_baseILj512EfffffjLj128EEEEELb1ELb0ELb0ELb1EEEvNS_9FwdParamsE)
        /*00a4*/ 	.word	0x00000000


	//----- nvinfo : EIATTR_REGCOUNT
	.align		4
.L_36:
        /*00a8*/ 	.byte	0x04, 0x2f
        /*00aa*/ 	.short	(.L_38 - .L_37)
	.align		4
.L_37:
        /*00ac*/ 	.word	index@(_ZN10layer_norm13ln_fwd_kernelINS_13Kernel_traitsIfffffjLj512ELj1ELj4ELj1ELj16ENS_18Kernel_traits_baseILj512EfffffjLj128EEEEELb1ELb0ELb0ELb0EEEvNS_9FwdParamsE)
        /*00b0*/ 	.word	0x00000050


	//----- nvinfo : EIATTR_FRAME_SIZE
	.align		4
.L_38:
        /*00b4*/ 	.byte	0x04, 0x11
        /*00b6*/ 	.short	(.L_40 - .L_39)
	.align		4
.L_39:
        /*00b8*/ 	.word	index@(_ZN10layer_norm13ln_fwd_kernelINS_13Kernel_traitsIfffffjLj512ELj1ELj4ELj1ELj16ENS_18Kernel_traits_baseILj512EfffffjLj128EEEEELb1ELb0ELb0ELb0EEEvNS_9FwdParamsE)
        /*00bc*/ 	.word	0x00000000


	//----- nvinfo : EIATTR_REGCOUNT
	.align		4
.L_40:
        /*00c0*/ 	.byte	0x04, 0x2f
        /*00c2*/ 	.short	(.L_42 - .L_41)
	.align		4
.L_41:
        /*00c4*/ 	.word	index@(_ZN10layer_norm13ln_fwd_kernelINS_13Kernel_traitsIfffffjLj512ELj1ELj4ELj1ELj16ENS_18Kernel_traits_baseILj512EfffffjLj128EEEEELb0ELb1ELb1ELb1EEEvNS_9FwdParamsE)
        /*00c8*/ 	.word	0x00000060


	//----- nvinfo : EIATTR_FRAME_SIZE
	.align		4
.L_42:
        /*00cc*/ 	.byte	0x04, 0x11
        /*00ce*/ 	.short	(.L_44 - .L_43)
	.align		4
.L_43:
        /*00d0*/ 	.word	index@(_ZN10layer_norm13ln_fwd_kernelINS_13Kernel_traitsIfffffjLj512ELj1ELj4ELj1ELj16ENS_18Kernel_traits_baseILj512EfffffjLj128EEEEELb0ELb1ELb1ELb1EEEvNS_9FwdParamsE)
        /*00d4*/ 	.word	0x00000000


	//----- nvinfo : EIATTR_REGCOUNT
	.align		4
.L_44:
        /*00d8*/ 	.byte	0x04, 0x2f
        /*00da*/ 	.short	(.L_46 - .L_45)
	.align		4
.L_45:
        /*00dc*/ 	.word	index@(_ZN10layer_norm13ln_fwd_kernelINS_13Kernel_traitsIfffffjLj512ELj1ELj4ELj1ELj16ENS_18Kernel_traits_baseILj512EfffffjLj128EEEEELb0ELb1ELb1ELb0EEEvNS_9FwdParamsE)
        /*00e0*/ 	.word	0x00000060


	//----- nvinfo : EIATTR_FRAME_SIZE
	.align		4
.L_46:
        /*00e4*/ 	.byte	0x04, 0x11
        /*00e6*/ 	.short	(.L_48 - .L_47)
	.align		4
.L_47:
        /*00e8*/ 	.word	index@(_ZN10layer_norm13ln_fwd_kernelINS_13Kernel_traitsIfffffjLj512ELj1ELj4ELj1ELj16ENS_18Kernel_traits_baseILj512EfffffjLj128EEEEELb0ELb1ELb1ELb0EEEvNS_9FwdParamsE)
        /*00ec*/ 	.word	0x00000000


	//----- nvinfo : EIATTR_REGCOUNT
	.align		4
.L_48:
        /*00f0*/ 	.byte	0x04, 0x2f
        /*00f2*/ 	.short	(.L_50 - .L_49)
	.align		4
.L_49:
        /*00f4*/ 	.word	index@(_ZN10layer_norm13ln_fwd_kernelINS_13Kernel_traitsIfffffjLj512ELj1ELj4ELj1ELj16ENS_18Kernel_traits_baseILj512EfffffjLj128EEEEELb0ELb1ELb0ELb1EEEvNS_9FwdParamsE)
        /*00f8*/ 	.word	0x0000005e


	//----- nvinfo : EIATTR_FRAME_SIZE
	.align		4
.L_50:
        /*00fc*/ 	.byte	0x04, 0x11
        /*00fe*/ 	.short	(.L_52 - .L_51)
	.align		4
.L_51:
        /*0100*/ 	.word	index@(_ZN10layer_norm13ln_fwd_kernelINS_13Kernel_traitsIfffffjLj512ELj1ELj4ELj1ELj16ENS_18Kernel_traits_baseILj512EfffffjLj128EEEEELb0ELb1ELb0ELb1EEEvNS_9FwdParamsE)
        /*0104*/ 	.word	0x00000000


	//----- nvinfo : EIATTR_REGCOUNT
	.align		4
.L_52:
        /*0108*/ 	.byte	0x04, 0x2f
        /*010a*/ 	.short	(.L_54 - .L_53)
	.align		4
.L_53:
        /*010c*/ 	.word	index@(_ZN10layer_norm13ln_fwd_kernelINS_13Kernel_traitsIfffffjLj512ELj1ELj4ELj1ELj16ENS_18Kernel_traits_baseILj512EfffffjLj128EEEEELb0ELb1ELb0ELb0EEEvNS_9FwdParamsE)
        /*0110*/ 	.word	0x00000058


	//----- nvinfo : EIATTR_FRAME_SIZE
	.align		4
.L_54:
        /*0114*/ 	.byte	0x04, 0x11
        /*0116*/ 	.short	(.L_56 - .L_55)
	.align		4
.L_55:
        /*0118*/ 	.word	index@(_ZN10layer_norm13ln_fwd_kernelINS_13Kernel_traitsIfffffjLj512ELj1ELj4ELj1ELj16ENS_18Kernel_traits_baseILj512EfffffjLj128EEEEELb0ELb1ELb0ELb0EEEvNS_9FwdParamsE)
        /*011c*/ 	.word	0x00000000


	//----- nvinfo : EIATTR_REGCOUNT
	.align		4
.L_56:
        /*0120*/ 	.byte	0x04, 0x2f
        /*0122*/ 	.short	(.L_58 - .L_57)
	.align		4
.L_57:
        /*0124*/ 	.word	index@(_ZN10layer_norm13ln_fwd_kernelINS_13Kernel_traitsIfffffjLj512ELj1ELj4ELj1ELj16ENS_18Kernel_traits_baseILj512EfffffjLj128EEEEELb0ELb0ELb1ELb1EEEvNS_9FwdParamsE)
        /*0128*/ 	.word	0x00000048


	//----- nvinfo : EIATTR_FRAME_SIZE
	.align		4
.L_58:
        /*012c*/ 	.byte	0x04, 0x11
        /*012e*/ 	.short	(.L_60 - .L_59)
	.align		4
.L_59:
        /*0130*/ 	.word	index@(_ZN10layer_norm13ln_fwd_kernelINS_13Kernel_traitsIfffffjLj512ELj1ELj4ELj1ELj16ENS_18Kernel_traits_baseILj512EfffffjLj128EEEEELb0ELb0ELb1ELb1EEEvNS_9FwdParamsE)
        /*0134*/ 	.word	0x00000000


	//----- nvinfo : EIATTR_REGCOUNT
	.align		4
.L_60:
        /*0138*/ 	.byte	0x04, 0x2f
        /*013a*/ 	.short	(.L_62 - .L_61)
	.align		4
.L_61:
        /*013c*/ 	.word	index@(_ZN10layer_norm13ln_fwd_kernelINS_13Kernel_traitsIfffffjLj512ELj1ELj4ELj1ELj16ENS_18Kernel_traits_baseILj512EfffffjLj128EEEEELb0ELb0ELb1ELb0EEEvNS_9FwdParamsE)
        /*0140*/ 	.word	0x00000050


	//----- nvinfo : EIATTR_FRAME_SIZE
	.align		4
.L_62:
        /*0144*/ 	.byte	0x04, 0x11
        /*0146*/ 	.short	(.L_64 - .L_63)
	.align		4
.L_63:
        /*0148*/ 	.word	index@(_ZN10layer_norm13ln_fwd_kernelINS_13Kernel_traitsIfffffjLj512ELj1ELj4ELj1ELj16ENS_18Kernel_traits_baseILj512EfffffjLj128EEEEELb0ELb0ELb1ELb0EEEvNS_9FwdParamsE)
        /*014c*/ 	.word	0x00000000


	//----- nvinfo : EIATTR_REGCOUNT
	.align		4
.L_64:
        /*0150*/ 	.byte	0x04, 0x2f
        /*0152*/ 	.short	(.L_66 - .L_65)
	.align		4
.L_65:
        /*0154*/ 	.word	index@(_ZN10layer_norm13ln_fwd_kernelINS_13Kernel_traitsIfffffjLj512ELj1ELj4ELj1ELj16ENS_18Kernel_traits_baseILj512EfffffjLj128EEEEELb0ELb0ELb0ELb1EEEvNS_9FwdParamsE)
        /*0158*/ 	.word	0x00000050


	//----- nvinfo : EIATTR_FRAME_SIZE
	.align		4
.L_66:
        /*015c*/ 	.byte	0x04, 0x11
        /*015e*/ 	.short	(.L_68 - .L_67)
	.align		4
.L_67:
        /*0160*/ 	.word	index@(_ZN10layer_norm13ln_fwd_kernelINS_13Kernel_traitsIfffffjLj512ELj1ELj4ELj1ELj16ENS_18Kernel_traits_baseILj512EfffffjLj128EEEEELb0ELb0ELb0ELb1EEEvNS_9FwdParamsE)
        /*0164*/ 	.word	0x00000000


	//----- nvinfo : EIATTR_REGCOUNT
	.align		4
.L_68:
        /*0168*/ 	.byte	0x04, 0x2f
        /*016a*/ 	.short	(.L_70 - .L_69)
	.align		4
.L_69:
        /*016c*/ 	.word	index@(_ZN10layer_norm13ln_fwd_kernelINS_13Kernel_traitsIfffffjLj512ELj1ELj4ELj1ELj16ENS_18Kernel_traits_baseILj512EfffffjLj128EEEEELb0ELb0ELb0ELb0EEEvNS_9FwdParamsE)
        /*0170*/ 	.word	0x00000048


	//----- nvinfo : EIATTR_FRAME_SIZE
	.align		4
.L_70:
        /*0174*/ 	.byte	0x04, 0x11
        /*0176*/ 	.short	(.L_72 - .L_71)
	.align		4
.L_71:
        /*0178*/ 	.word	index@(_ZN10layer_norm13ln_fwd_kernelINS_13Kernel_traitsIfffffjLj512ELj1ELj4ELj1ELj16ENS_18Kernel_traits_baseILj512EfffffjLj128EEEEELb0ELb0ELb0ELb0EEEvNS_9FwdParamsE)
        /*017c*/ 	.word	0x00000000


	//----- nvinfo : EIATTR_REGCOUNT
	.align		4
.L_72:
        /*0180*/ 	.byte	0x04, 0x2f
        /*0182*/ 	.short	(.L_74 - .L_73)
	.align		4
.L_73:
        /*0184*/ 	.word	index@(_ZN10layer_norm13ln_fwd_kernelINS_13Kernel_traitsI6__halfffffjLj512ELj1ELj4ELj1ELj16ENS_18Kernel_traits_baseILj512ES2_ffffjLj128EEEEELb1ELb1ELb1ELb1EEEvNS_9FwdParamsE)
        /*0188*/ 	.word	0x00000071


	//----- nvinfo : EIATTR_FRAME_SIZE
	.align		4
.L_74:
        /*018c*/ 	.byte	0x04, 0x11
        /*018e*/ 	.short	(.L_76 - .L_75)
	.align		4
.L_75:
        /*0190*/ 	.word	index@(_ZN10layer_norm13ln_fwd_kernelINS_13Kernel_traitsI6__halfffffjLj512ELj1ELj4ELj1ELj16ENS_18Kernel_traits_baseILj512ES2_ffffjLj128EEEEELb1ELb1ELb1ELb1EEEvNS_9FwdParamsE)
        /*0194*/ 	.word	0x00000000


	//----- nvinfo : EIATTR_REGCOUNT
	.align		4
.L_76:
        /*0198*/ 	.byte	0x04, 0x2f
        /*019a*/ 	.short	(.L_78 - .L_77)
	.align		4
.L_77:
        /*019c*/ 	.word	index@(_ZN10layer_norm13ln_fwd_kernelINS_13Kernel_traitsI6__halfffffjLj512ELj1ELj4ELj1ELj16ENS_18Kernel_traits_baseILj512ES2_ffffjLj128EEEEELb1ELb1ELb1ELb0EEEvNS_9FwdParamsE)
        /*01a0*/ 	.word	0x0000006e


	//----- nvinfo : EIATTR_FRAME_SIZE
	.align		4
.L_78:
        /*01a4*/ 	.byte	0x04, 0x11
        /*01a6*/ 	.short	(.L_80 - .L_79)
	.align		4
.L_79:
        /*01a8*/ 	.word	index@(_ZN10layer_norm13ln_fwd_kernelINS_13Kernel_traitsI6__halfffffjLj512ELj1ELj4ELj1ELj16ENS_18Kernel_traits_baseILj512ES2_ffffjLj128EEEEELb1ELb1ELb1ELb0EEEvNS_9FwdParamsE)
        /*01ac*/ 	.word	0x00000000


	//----- nvinfo : EIATTR_REGCOUNT
	.align		4
.L_80:
        /*01b0*/ 	.byte	0x04, 0x2f
        /*01b2*/ 	.short	(.L_82 - .L_81)
	.align		4
.L_81:
        /*01b4*/ 	.word	index@(_ZN10layer_norm13ln_fwd_kernelINS_13Kernel_traitsI6__halfffffjLj512ELj1ELj4ELj1ELj16ENS_18Kernel_traits_baseILj512ES2_ffffjLj128EEEEELb1ELb1ELb0ELb1EEEvNS_9FwdParamsE)
        /*01b8*/ 	.word	0x00000060


	//----- nvinfo : EIATTR_FRAME_SIZE
	.align		4
.L_82:
        /*01bc*/ 	.byte	0x04, 0x11
        /*01be*/ 	.short	(.L_84 - .L_83)
	.align		4
.L_83:
        /*01c0*/ 	.word	index@(_ZN10layer_norm13ln_fwd_kernelINS_13Kernel_traitsI6__halfffffjLj512ELj1ELj4ELj1ELj16ENS_18Kernel_traits_baseILj512ES2_ffffjLj128EEEEELb1ELb1ELb0ELb1EEEvNS_9FwdParamsE)
        /*01c4*/ 	.word	0x00000000


	//----- nvinfo : EIATTR_REGCOUNT
	.align		4
.L_84:
        /*01c8*/ 	.byte	0x04, 0x2f
        /*01ca*/ 	.short	(.L_86 - .L_85)
	.align		4
.L_85:
        /*01cc*/ 	.word	index@(_ZN10layer_norm13ln_fwd_kernelINS_13Kernel_traitsI6__halfffffjLj512ELj1ELj4ELj1ELj16ENS_18Kernel_traits_baseILj512ES2_ffffjLj128EEEEELb1ELb1ELb0ELb0EEEvNS_9FwdParamsE)
        /*01d0*/ 	.word	0x00000060


	//----- nvinfo : EIATTR_FRAME_SIZE
	.align		4
.L_86:
        /*01d4*/ 	.byte	0x04, 0x11
        /*01d6*/ 	.short	(.L_88 - .L_87)
	.align		4
.L_87:
        /*01d8*/ 	.word	index@(_ZN10layer_norm13ln_fwd_kernelINS_13Kernel_traitsI6__halfffffjLj512ELj1ELj4ELj1ELj16ENS_18Kernel_traits_baseILj512ES2_ffffjLj128EEEEELb1ELb1ELb0ELb0EEEvNS_9FwdParamsE)
        /*01dc*/ 	.word	0x00000000


	//----- nvinfo : EIATTR_REGCOUNT
	.align		4
.L_88:
        /*01e0*/ 	.byte	0x04, 0x2f
        /*01e2*/ 	.short	(.L_90 - .L_89)
	.align		4
.L_89:
        /*01e4*/ 	.word	index@(_ZN10layer_norm13ln_fwd_kernelINS_13Kernel_traitsI6__halfffffjLj512ELj1ELj4ELj1ELj16ENS_18Kernel_traits_baseILj512ES2_ffffjLj128EEEEELb1ELb0ELb1ELb1EEEvNS_9FwdParamsE)
        /*01e8*/ 	.word	0x0000005f


	//----- nvinfo : EIATTR_FRAME_SIZE
	.align		4
.L_90:
        /*01ec*/ 	.byte	0x04, 0x11
        /*01ee*/ 	.short	(.L_92 - .L_91)
	.align		4
.L_91:
        /*01f0*/ 	.word	index@(_ZN10layer_norm13ln_fwd_kernelINS_13Kernel_traitsI6__halfffffjLj512ELj1ELj4ELj1ELj16ENS_18Kernel_traits_baseILj512ES2_ffffjLj128EEEEELb1ELb0ELb1ELb1EEEvNS_9FwdParamsE)
        /*01f4*/ 	.word	0x00000000


	//----- nvinfo : EIATTR_REGCOUNT
	.align		4
.L_92:
        /*01f8*/ 	.byte	0x04, 0x2f
        /*01fa*/ 	.short	(.L_94 - .L_93)
	.align		4
.L_93:
        /*01fc*/ 	.word	index@(_ZN10layer_norm13ln_fwd_kernelINS_13Kernel_traitsI6__halfffffjLj512ELj1ELj4ELj1ELj16ENS_18Kernel_traits_baseILj512ES2_ffffjLj128EEEEELb1ELb0ELb1ELb0EEEvNS_9FwdParamsE)
        /*0200*/ 	.word	0x0000005e


	//----- nvinfo : EIATTR_FRAME_SIZE
	.align		4
.L_94:
        /*0204*/ 	.byte	0x04, 0x11
        /*0206*/ 	.short	(.L_96 - .L_95)
	.align		4
.L_95:
        /*0208*/ 	.word	index@(_ZN10layer_norm13ln_fwd_kernelINS_13Kernel_traitsI6__halfffffjLj512ELj1ELj4ELj1ELj16ENS_18Kernel_traits_baseILj512ES2_ffffjLj128EEEEELb1ELb0ELb1ELb0EEEvNS_9FwdParamsE)
        /*020c*/ 	.word	0x00000000


	//----- nvinfo : EIATTR_REGCOUNT
	.align		4
.L_96:
        /*0210*/ 	.byte	0x04, 0x2f
        /*0212*/ 	.short	(.L_98 - .L_97)
	.align		4
.L_97:
        /*0214*/ 	.word	index@(_ZN10layer_norm13ln_fwd_kernelINS_13Kernel_traitsI6__halfffffjLj512ELj1ELj4ELj1ELj16ENS_18Kernel_traits_baseILj512ES2_ffffjLj128EEEEELb1ELb0ELb0ELb1EEEvNS_9FwdParamsE)
        /*0218*/ 	.word	0x00000050


	//----- nvinfo : EIATTR_FRAME_SIZE
	.align		4
.L_98:
        /*021c*/ 	.byte	0x04, 0x11
        /*021e*/ 	.short	(.L_100 - .L_99)
	.align		4
.L_99:
        /*0220*/ 	.word	index@(_ZN10layer_norm13ln_fwd_kernelINS_13Kernel_traitsI6__halfffffjLj512ELj1ELj4ELj1ELj16ENS_18Kernel_traits_baseILj512ES2_ffffjLj128EEEEELb1ELb0ELb0ELb1EEEvNS_9FwdParamsE)
        /*0224*/ 	.word	0x00000000


	//----- nvinfo : EIATTR_REGCOUNT
	.align		4
.L_100:
        /*0228*/ 	.byte	0x04, 0x2f
        /*022a*/ 	.short	(.L_102 - .L_101)
	.align		4
.L_101:
        /*022c*/ 	.word	index@(_ZN10layer_norm13ln_fwd_kernelINS_13Kernel_traitsI6__halfffffjLj512ELj1ELj4ELj1ELj16ENS_18Kernel_traits_baseILj512ES2_ffffjLj128EEEEELb1ELb0ELb0ELb0EEEvNS_9FwdParamsE)
        /*0230*/ 	.word	0x00000050


	//----- nvinfo : EIATTR_FRAME_SIZE
	.align		4
.L_102:
        /*0234*/ 	.byte	0x04, 0x11
        /*0236*/ 	.short	(.L_104 - .L_103)
	.align		4
.L_103:
        /*0238*/ 	.word	index@(_ZN10layer_norm13ln_fwd_kernelINS_13Kernel_traitsI6__halfffffjLj512ELj1ELj4ELj1ELj16ENS_18Kernel_traits_baseILj512ES2_ffffjLj128EEEEELb1ELb0ELb0ELb0EEEvNS_9FwdParamsE)
        /*023c*/ 	.word	0x00000000


	//----- nvinfo : EIATTR_REGCOUNT
	.align		4
.L_104:
        /*0240*/ 	.byte	0x04, 0x2f
        /*0242*/ 	.short	(.L_106 - .L_105)
	.align		4
.L_105:
        /*0244*/ 	.word	index@(_ZN10layer_norm13ln_fwd_kernelINS_13Kernel_traitsI6__halfffffjLj512ELj1ELj4ELj1ELj16ENS_18Kernel_traits_baseILj512ES2_ffffjLj128EEEEELb0ELb1ELb1ELb1EEEvNS_9FwdParamsE)
        /*0248*/ 	.word	0x0000005f


	//----- nvinfo : EIATTR_FRAME_SIZE
	.align		4
.L_106:
        /*024c*/ 	.byte	0x04, 0x11
        /*024e*/ 	.short	(.L_108 - .L_107)
	.align		4
.L_107:
        /*0250*/ 	.word	index@(_ZN10layer_norm13ln_fwd_kernelINS_13Kernel_traitsI6__halfffffjLj512ELj1ELj4ELj1ELj16ENS_18Kernel_traits_baseILj512ES2_ffffjLj128EEEEELb0ELb1ELb1ELb1EEEvNS_9FwdParamsE)
        /*0254*/ 	.word	0x00000000


	//----- nvinfo : EIATTR_REGCOUNT
	.align		4
.L_108:
        /*0258*/ 	.byte	0x04, 0x2f
        /*025a*/ 	.short	(.L_110 - .L_109)
	.align		4
.L_109:
        /*025c*/ 	.word	index@(_ZN10layer_norm13ln_fwd_kernelINS_13Kernel_traitsI6__halfffffjLj512ELj1ELj4ELj1ELj16ENS_18Kernel_traits_baseILj512ES2_ffffjLj128EEEEELb0ELb1ELb1ELb0EEEvNS_9FwdParamsE)
        /*0260*/ 	.word	0x00000060


	//----- nvinfo : EIATTR_FRAME_SIZE
	.align		4
.L_110:
        /*0264*/ 	.byte	0x04, 0x11
        /*0266*/ 	.short	(.L_112 - .L_111)
	.align		4
.L_111:
        /*0268*/ 	.word	index@(_ZN10layer_norm13ln_fwd_kernelINS_13Kernel_traitsI6__halfffffjLj512ELj1ELj4ELj1ELj16ENS_18Kernel_traits_baseILj512ES2_ffffjLj128EEEEELb0ELb1ELb1ELb0EEEvNS_9FwdParamsE)
        /*026c*/ 	.word	0x00000000


	//----- nvinfo : EIATTR_REGCOUNT
	.align		4
.L_112:
        /*0270*/ 	.byte	0x04, 0x2f
        /*0272*/ 	.short	(.L_114 - .L_113)
	.align		4
.L_113:
        /*0274*/ 	.word	index@(_ZN10layer_norm13ln_fwd_kernelINS_13Kernel_traitsI6__halfffffjLj512ELj1ELj4ELj1ELj16ENS_18Kernel_traits_baseILj512ES2_ffffjLj128EEEEELb0ELb1ELb0ELb1EEEvNS_9FwdParamsE)
        /*0278*/ 	.word	0x0000005d


	//----- nvinfo : EIATTR_FRAME_SIZE
	.align		4
.L_114:
        /*027c*/ 	.byte	0x04, 0x11
        /*027e*/ 	.short	(.L_116 - .L_115)
	.align		4
.L_115:
        /*0280*/ 	.word	index@(_ZN10layer_norm13ln_fwd_kernelINS_13Kernel_traitsI6__halfffffjLj512ELj1ELj4ELj1ELj16ENS_18Kernel_traits_baseILj512ES2_ffffjLj128EEEEELb0ELb1ELb0ELb1EEEvNS_9FwdParamsE)
        /*0284*/ 	.word	0x00000000


	//----- nvinfo : EIATTR_REGCOUNT
	.align		4
.L_116:
        /*0288*/ 	.byte	0x04, 0x2f
        /*028a*/ 	.short	(.L_118 - .L_117)
	.align		4
.L_117:
        /*028c*/ 	.word	index@(_ZN10layer_norm13ln_fwd_kernelINS_13Kernel_traitsI6__halfffffjLj512ELj1ELj4ELj1ELj16ENS_18Kernel_traits_baseILj512ES2_ffffjLj128EEEEELb0ELb1ELb0ELb0EEEvNS_9FwdParamsE)
        /*0290*/ 	.word	0x00000058


	//----- nvinfo : EIATTR_FRAME_SIZE
	.align		4
.L_118:
        /*0294*/ 	.byte	0x04, 0x11
        /*0296*/ 	.short	(.L_120 - .L_119)
	.align		4
.L_119:
        /*0298*/ 	.word	index@(_ZN10layer_norm13ln_fwd_kernelINS_13Kernel_traitsI6__halfffffjLj512ELj1ELj4ELj1ELj16ENS_18Kernel_traits_baseILj512ES2_ffffjLj128EEEEELb0ELb1ELb0ELb0EEEvNS_9FwdParamsE)
        /*029c*/ 	.word	0x00000000


	//----- nvinfo : EIATTR_REGCOUNT
	.align		4
.L_120:
        /*02a0*/ 	.byte	0x04, 0x2f
        /*02a2*/ 	.short	(.L_122 - .L_121)
	.align		4
.L_121:
        /*02a4*/ 	.word	index@(_ZN10layer_norm13ln_fwd_kernelINS_13Kernel_traitsI6__halfffffjLj512ELj1ELj4ELj1ELj16ENS_18Kernel_traits_baseILj512ES2_ffffjLj128EEEEELb0ELb0ELb1ELb1EEEvNS_9FwdParamsE)
        /*02a8*/ 	.word	0x00000048


	//----- nvinfo : EIATTR_FRAME_SIZE
	.align		4
.L_122:
        /*02ac*/ 	.byte	0x04, 0x11
        /*02ae*/ 	.short	(.L_124 - .L_123)
	.align		4
.L_123:
        /*02b0*/ 	.word	index@(_ZN10layer_norm13ln_fwd_kernelINS_13Kernel_traitsI6__halfffffjLj512ELj1ELj4ELj1ELj16ENS_18Kernel_traits_baseILj512ES2_ffffjLj128EEEEELb0ELb0ELb1ELb1EEEvNS_9FwdParamsE)
        /*02b4*/ 	.word	0x00000000


	//----- nvinfo : EIATTR_REGCOUNT
	.align		4
.L_124:
        /*02b8*/ 	.byte	0x04, 0x2f
        /*02ba*/ 	.short	(.L_126 - .L_125)
	.align		4
.L_125:
        /*02bc*/ 	.word	index@(_ZN10layer_norm13ln_fwd_kernelINS_13Kernel_traitsI6__halfffffjLj512ELj1ELj4ELj1ELj16ENS_18Kernel_traits_baseILj512ES2_ffffjLj128EEEEELb0ELb0ELb1ELb0EEEvNS_9FwdParamsE)
        /*02c0*/ 	.word	0x00000050


	//----- nvinfo : EIATTR_FRAME_SIZE
	.align		4
.L_126:
        /*02c4*/ 	.byte	0x04, 0x11
        /*02c6*/ 	.short	(.L_128 - .L_127)
	.align		4
.L_127:
        /*02c8*/ 	.word	index@(_ZN10layer_norm13ln_fwd_kernelINS_13Kernel_traitsI6__halfffffjLj512ELj1ELj4ELj1ELj16ENS_18Kernel_traits_baseILj512ES2_ffffjLj128EEEEELb0ELb0ELb1ELb0EEEvNS_9FwdParamsE)
        /*02cc*/ 	.word	0x00000000


	//----- nvinfo : EIATTR_REGCOUNT
	.align		4
.L_128:
        /*02d0*/ 	.byte	0x04, 0x2f
        /*02d2*/ 	.short	(.L_130 - .L_129)
	.align		4
.L_129:
        /*02d4*/ 	.word	index@(_ZN10layer_norm13ln_fwd_kernelINS_13Kernel_traitsI6__halfffffjLj512ELj1ELj4ELj1ELj16ENS_18Kernel_traits_baseILj512ES2_ffffjLj128EEEEELb0ELb0ELb0ELb1EEEvNS_9FwdParamsE)
        /*02d8*/ 	.word	0x00000050


	//----- nvinfo : EIATTR_FRAME_SIZE
	.align		4
.L_130:
        /*02dc*/ 	.byte	0x04, 0x11
        /*02de*/ 	.short	(.L_132 - .L_131)
	.align		4
.L_131:
        /*02e0*/ 	.word	index@(_ZN10layer_norm13ln_fwd_kernelINS_13Kernel_traitsI6__halfffffjLj512ELj1ELj4ELj1ELj16ENS_18Kernel_traits_baseILj512ES2_ffffjLj128EEEEELb0ELb0ELb0ELb1EEEvNS_9FwdParamsE)
        /*02e4*/ 	.word	0x00000000


	//----- nvinfo : EIATTR_REGCOUNT
	.align		4
.L_132:
        /*02e8*/ 	.byte	0x04, 0x2f
        /*02ea*/ 	.short	(.L_134 - .L_133)
	.align		4
.L_133:
        /*02ec*/ 	.word	index@(_ZN10layer_norm13ln_fwd_kernelINS_13Kernel_traitsI6__halfffffjLj512ELj1ELj4ELj1ELj16ENS_18Kernel_traits_baseILj512ES2_ffffjLj128EEEEELb0ELb0ELb0ELb0EEEvNS_9FwdParamsE)
        /*02f0*/ 	.word	0x00000048


	//----- nvinfo : EIATTR_FRAME_SIZE
	.align		4
.L_134:
        /*02f4*/ 	.byte	0x04, 0x11
        /*02f6*/ 	.short	(.L_136 - .L_135)
	.align		4
.L_135:
        /*02f8*/ 	.word	index@(_ZN10layer_norm13ln_fwd_kernelINS_13Kernel_traitsI6__halfffffjLj512ELj1ELj4ELj1ELj16ENS_18Kernel_traits_baseILj512ES2_ffffjLj128EEEEELb0ELb0ELb0ELb0EEEvNS_9FwdParamsE)
        /*02fc*/ 	.word	0x00000000


	//----- nvinfo : EIATTR_REGCOUNT
	.align		4
.L_136:
        /*0300*/ 	.byte	0x04, 0x2f
        /*0302*/ 	.short	(.L_138 - .L_137)
	.align		4
.L_137:
        /*0304*/ 	.word	index@(_ZN10layer_norm13ln_fwd_kernelINS_13Kernel_traitsIf6__halffS2_fjLj512ELj1ELj4ELj1ELj16ENS_18Kernel_traits_baseILj512EfS2_fS2_fjLj128EEEEELb1ELb1ELb1ELb1EEEvNS_9FwdParamsE)
        /*0308*/ 	.word	0x00000077


	//----- nvinfo : EIATTR_FRAME_SIZE
	.align		4
.L_138:
        /*030c*/ 	.byte	0x04, 0x11
        /*030e*/ 	.short	(.L_140 - .L_139)
	.align		4
.L_139:
        /*0310*/ 	.word	index@(_ZN10layer_norm13ln_fwd_kernelINS_13Kernel_traitsIf6__halffS2_fjLj512ELj1ELj4ELj1ELj16ENS_18Kernel_traits_baseILj512EfS2_fS2_fjLj128EEEEELb1ELb1ELb1ELb1EEEvNS_9FwdParamsE)
        /*0314*/ 	.word	0x00000000


	//----- nvinfo : EIATTR_REGCOUNT
	.align		4
.L_140:
        /*0318*/ 	.byte	0x04, 0x2f
        /*031a*/ 	.short	(.L_142 - .L_141)
	.align		4
.L_141:
        /*031c*/ 	.word	index@(_ZN10layer_norm13ln_fwd_kernelINS_13Kernel_traitsIf6__halffS2_fjLj512ELj1ELj4ELj1ELj16ENS_18Kernel_traits_baseILj512EfS2_fS2_fjLj128EEEEELb1ELb1ELb1ELb0EEEvNS_9FwdParamsE)
        /*0320*/ 	.word	0x00000077


	//----- nvinfo : EIATTR_FRAME_SIZE
	.align		4
.L_142:
        /*0324*/ 	.byte	0x04, 0x11
        /*0326*/ 	.short	(.L_144 - .L_143)
	.align		4
.L_143:
        /*0328*/ 	.word	index@(_ZN10layer_norm13ln_fwd_kernelINS_13Kernel_traitsIf6__halffS2_fjLj512ELj1ELj4ELj1ELj16ENS_18Kernel_traits_baseILj512EfS2_fS2_fjLj128EEEEELb1ELb1ELb1ELb0EEEvNS_9FwdParamsE)
        /*032c*/ 	.word	0x00000000


	//----- nvinfo : EIATTR_REGCOUNT
	.align		4
.L_144:
        /*0330*/ 	.byte	0x04, 0x2f
        /*0332*/ 	.short	(.L_146 - .L_145)
	.align		4
.L_145:
        /*0334*/ 	.word	index@(_ZN10layer_norm13ln_fwd_kernelINS_13Kernel_traitsIf6__halffS2_fjLj512ELj1ELj4ELj1ELj16ENS_18Kernel_traits_baseILj512EfS2_fS2_fjLj128EEEEELb1ELb1ELb0ELb1EEEvNS_9FwdParamsE)
        /*0338*/ 	.word	0x00000072


	//----- nvinfo : EIATTR_FRAME_SIZE
	.align		4
.L_146:
        /*033c*/ 	.byte	0x04, 0x11
        /*033e*/ 	.short	(.L_148 - .L_147)
	.align		4
.L_147:
        /*0340*/ 	.word	index@(_ZN10layer_norm13ln_fwd_kernelINS_13Kernel_traitsIf6__halffS2_fjLj512ELj1ELj4ELj1ELj16ENS_18Kernel_traits_baseILj512EfS2_fS2_fjLj128EEEEELb1ELb1ELb0ELb1EEEvNS_9FwdParamsE)
        /*0344*/ 	.word	0x00000000


	//----- nvinfo : EIATTR_REGCOUNT
	.align		4
.L_148:
        /*0348*/ 	.byte	0x04, 0x2f
        /*034a*/ 	.short	(.L_150 - .L_149)
	.align		4
.L_149:
        /*034c*/ 	.word	index@(_ZN10layer_norm13ln_fwd_kernelINS_13Kernel_traitsIf6__halffS2_fjLj512ELj1ELj4ELj1ELj16ENS_18Kernel_traits_baseILj512EfS2_fS2_fjLj128EEEEELb1ELb1ELb0ELb0EEEvNS_9FwdParamsE)
        /*0350*/ 	.word	0x00000066


	//----- nvinfo : EIATTR_FRAME_SIZE
	.align		4
.L_150:
        /*0354*/ 	.byte	0x04, 0x11
        /*0356*/ 	.short	(.L_152 - .L_151)
	.align		4
.L_151:
        /*0358*/ 	.word	index@(_ZN10layer_norm13ln_fwd_kernelINS_13Kernel_traitsIf6__halffS2_fjLj512ELj1ELj4ELj1ELj16ENS_18Kernel_traits_baseILj512EfS2_fS2_fjLj128EEEEELb1ELb1ELb0ELb0EEEvNS_9FwdParamsE)
        /*035c*/ 	.word	0x00000000


	//----- nvinfo : EIATTR_REGCOUNT
	.align		4
.L_152:
        /*0360*/ 	.byte	0x04, 0x2f
        /*0362*/ 	.short	(.L_154 - .L_153)
	.align		4
.L_153:
        /*0364*/ 	.word	index@(_ZN10layer_norm13ln_fwd_kernelINS_13Kernel_traitsIf6__halffS2_fjLj512ELj1ELj4ELj1ELj16ENS_18Kernel_traits_baseILj512EfS2_fS2_fjLj128EEEEELb1ELb0ELb1ELb1EEEvNS_9FwdParamsE)
        /*0368*/ 	.word	0x00000060


	//----- nvinfo : EIATTR_FRAME_SIZE
	.align		4
.L_154:
        /*036c*/ 	.byte	0x04, 0x11
        /*036e*/ 	.short	(.L_156 - .L_155)
	.align		4
.L_155:
        /*0370*/ 	.word	index@(_ZN10layer_norm13ln_fwd_kernelINS_13Kernel_traitsIf6__halffS2_fjLj512ELj1ELj4ELj1ELj16ENS_18Kernel_traits_baseILj512EfS2_fS2_fjLj128EEEEELb1ELb0ELb1ELb1EEEvNS_9FwdParamsE)
        /*0374*/ 	.word	0x00000000


	//----- nvinfo : EIATTR_REGCOUNT
	.align		4
.L_156:
        /*0378*/ 	.byte	0x04, 0x2f
        /*037a*/ 	.short	(.L_158 - .L_157)
	.align		4
.L_157:
        /*037c*/ 	.word	index@(_ZN10layer_norm13ln_fwd_kernelINS_13Kernel_traitsIf6__halffS2_fjLj512ELj1ELj4ELj1ELj16ENS_18Kernel_traits_baseILj512EfS2_fS2_fjLj128EEEEELb1ELb0ELb1ELb0EEEvNS_9FwdParamsE)
        /*0380*/ 	.word	0x00000060


	//----- nvinfo : EIATTR_FRAME_SIZE
	.align		4
.L_158:
        /*0384*/ 	.byte	0x04, 0x11
        /*0386*/ 	.short	(.L_160 - .L_159)
	.align		4
.L_159:
        /*0388*/ 	.word	index@(_ZN10layer_norm13ln_fwd_kernelINS_13Kernel_traitsIf6__halffS2_fjLj512ELj1ELj4ELj1ELj16ENS_18Kernel_traits_baseILj512EfS2_fS2_fjLj128EEEEELb1ELb0ELb1ELb0EEEvNS_9FwdParamsE)
        /*038c*/ 	.word	0x00000000


	//----- nvinfo : EIATTR_REGCOUNT
	.align		4
.L_160:
        /*0390*/ 	.byte	0x04, 0x2f
        /*0392*/ 	.short	(.L_162 - .L_161)
	.align		4
.L_161:
        /*0394*/ 	.word	index@(_ZN10layer_norm13ln_fwd_kernelINS_13Kernel_traitsIf6__halffS2_fjLj512ELj1ELj4ELj1ELj16ENS_18Kernel_traits_baseILj512EfS2_fS2_fjLj128EEEEELb1ELb0ELb0ELb1EEEvNS_9FwdParamsE)
        /*0398*/ 	.word	0x0000005c


	//----- nvinfo : EIATTR_FRAME_SIZE
	.align		4
.L_162:
        /*039c*/ 	.byte	0x04, 0x11
        /*039e*/ 	.short	(.L_164 - .L_163)
	.align		4
.L_163:
        /*03a0*/ 	.word	index@(_ZN10layer_norm13ln_fwd_kernelINS_13Kernel_traitsIf6__halffS2_fjLj512ELj1ELj4ELj1ELj16ENS_18Kernel_traits_baseILj512EfS2_fS2_fjLj128EEEEELb1ELb0ELb0ELb1EEEvNS_9FwdParamsE)
        /*03a4*/ 	.word	0x00000000


	//----- nvinfo : EIATTR_REGCOUNT
	.align		4
.L_164:
        /*03a8*/ 	.byte	0x04, 0x2f
        /*03aa*/ 	.short	(.L_166 - .L_165)
	.align		4
.L_165:
        /*03ac*/ 	.word	index@(_ZN10layer_norm13ln_fwd_kernelINS_13Kernel_traitsIf6__halffS2_fjLj512ELj1ELj4ELj1ELj16ENS_18Kernel_traits_baseILj512EfS2_fS2_fjLj128EEEEELb1ELb0ELb0ELb0EEEvNS_9FwdParamsE)
        /*03b0*/ 	.word	0x00000057


	//----- nvinfo : EIATTR_FRAME_SIZE
	.align		4
.L_166:
        /*03b4*/ 	.byte	0x04, 0x11
        /*03b6*/ 	.short	(.L_168 - .L_167)
	.align		4
.L_167:
        /*03b8*/ 	.word	index@(_ZN10layer_norm13ln_fwd_kernelINS_13Kernel_traitsIf6__halffS2_fjLj512ELj1ELj4ELj1ELj16ENS_18Kernel_traits_baseILj512EfS2_fS2_fjLj128EEEEELb1ELb0ELb0ELb0EEEvNS_9FwdParamsE)
        /*03bc*/ 	.word	0x00000000


	//----- nvinfo : EIATTR_REGCOUNT
	.align		4
.L_168:
        /*03c0*/ 	.byte	0x04, 0x2f
        /*03c2*/ 	.short	(.L_170 - .L_169)
	.align		4
.L_169:
        /*03c4*/ 	.word	index@(_ZN10layer_norm13ln_fwd_kernelINS_13Kernel_traitsIf6__halffS2_fjLj512ELj1ELj4ELj1ELj16ENS_18Kernel_traits_baseILj512EfS2_fS2_fjLj128EEEEELb0ELb1ELb1ELb1EEEvNS_9FwdParamsE)
        /*03c8*/ 	.word	0x00000060


	//----- nvinfo : EIATTR_FRAME_SIZE
	.align		4
.L_170:
        /*03cc*/ 	.byte	0x04, 0x11
        /*03ce*/ 	.short	(.L_172 - .L_171)
	.align		4
.L_171:
        /*03d0*/ 	.word	index@(_ZN10layer_norm13ln_fwd_kernelINS_13Kernel_traitsIf6__halffS2_fjLj512ELj1ELj4ELj1ELj16ENS_18Kernel_traits_baseILj512EfS2_fS2_fjLj128EEEEELb0ELb1ELb1ELb1EEEvNS_9FwdParamsE)
        /*03d4*/ 	.word	0x00000000


	//----- nvinfo : EIATTR_REGCOUNT
	.align		4
.L_172:
        /*03d8*/ 	.byte	0x04, 0x2f
        /*03da*/ 	.short	(.L_174 - .L_173)
	.align		4
.L_173:
        /*03dc*/ 	.word	index@(_ZN10layer_norm13ln_fwd_kernelINS_13Kernel_traitsIf6__halffS2_fjLj512ELj1ELj4ELj1ELj16ENS_18Kernel_traits_baseILj512EfS2_fS2_fjLj128EEEEELb0ELb1ELb1ELb0EEEvNS_9FwdParamsE)
        /*03e0*/ 	.word	0x00000060


	//----- nvinfo : EIATTR_FRAME_SIZE
	.align		4
.L_174:
        /*03e4*/ 	.byte	0x04, 0x11
        /*03e6*/ 	.short	(.L_176 - .L_175)
	.align		4
.L_175:
        /*03e8*/ 	.word	index@(_ZN10layer_norm13ln_fwd_kernelINS_13Kernel_traitsIf6__halffS2_fjLj512ELj1ELj4ELj1ELj16ENS_18Kernel_traits_baseILj512EfS2_fS2_fjLj128EEEEELb0ELb1ELb1ELb0EEEvNS_9FwdParamsE)
        /*03ec*/ 	.word	0x00000000


	//----- nvinfo : EIATTR_REGCOUNT
	.align		4
.L_176:
        /*03f0*/ 	.byte	0x04, 0x2f
        /*03f2*/ 	.short	(.L_178 - .L_177)
	.align		4
.L_177:
        /*03f4*/ 	.word	index@(_ZN10layer_norm13ln_fwd_kernelINS_13Kernel_traitsIf6__halffS2_fjLj512ELj1ELj4ELj1ELj16ENS_18Kernel_traits_baseILj512EfS2_fS2_fjLj128EEEEELb0ELb1ELb0ELb1EEEvNS_9FwdParamsE)
        /*03f8*/ 	.word	0x00000060


	//----- nvinfo : EIATTR_FRAME_SIZE
	.align		4
.L_178:
        /*03fc*/ 	.byte	0x04, 0x11
        /*03fe*/ 	.short	(.L_180 - .L_179)
	.align		4
.L_179:
        /*0400*/ 	.word	index@(_ZN10layer_norm13ln_fwd_kernelINS_13Kernel_traitsIf6__halffS2_fjLj512ELj1ELj4ELj1ELj16ENS_18Kernel_traits_baseILj512EfS2_fS2_fjLj128EEEEELb0ELb1ELb0ELb1EEEvNS_9FwdParamsE)
        /*0404*/ 	.word	0x00000000


	//----- nvinfo : EIATTR_REGCOUNT
	.align		4
.L_180:
        /*0408*/ 	.byte	0x04, 0x2f
        /*040a*/ 	.short	(.L_182 - .L_181)
	.align		4
.L_181:
        /*040c*/ 	.word	index@(_ZN10layer_norm13ln_fwd_kernelINS_13Kernel_traitsIf6__halffS2_fjLj512ELj1ELj4ELj1ELj16ENS_18Kernel_traits_baseILj512EfS2_fS2_fjLj128EEEEELb0ELb1ELb0ELb0EEEvNS_9FwdParamsE)
        /*0410*/ 	.word	0x00000060


	//----- nvinfo : EIATTR_FRAME_SIZE
	.align		4
.L_182:
        /*0414*/ 	.byte	0x04, 0x11
        /*0416*/ 	.short	(.L_184 - .L_183)
	.align		4
.L_183:
        /*0418*/ 	.word	index@(_ZN10layer_norm13ln_fwd_kernelINS_13Kernel_traitsIf6__halffS2_fjLj512ELj1ELj4ELj1ELj16ENS_18Kernel_traits_baseILj512EfS2_fS2_fjLj128EEEEELb0ELb1ELb0ELb0EEEvNS_9FwdParamsE)
        /*041c*/ 	.word	0x00000000


	//----- nvinfo : EIATTR_REGCOUNT
	.align		4
.L_184:
        /*0420*/ 	.byte	0x04, 0x2f
        /*0422*/ 	.short	(.L_186 - .L_185)
	.align		4
.L_185:
        /*0424*/ 	.word	index@(_ZN10layer_norm13ln_fwd_kernelINS_13Kernel_traitsIf6__halffS2_fjLj512ELj1ELj4ELj1ELj16ENS_18Kernel_traits_baseILj512EfS2_fS2_fjLj128EEEEELb0ELb0ELb1ELb1EEEvNS_9FwdParamsE)
        /*0428*/ 	.word	0x00000050


	//----- nvinfo : EIATTR_FRAME_SIZE
	.align		4
.L_186:
        /*042c*/ 	.byte	0x04, 0x11
        /*042e*/ 	.short	(.L_188 - .L_187)
	.align		4
.L_187:
        /*0430*/ 	.word	index@(_ZN10layer_norm13ln_fwd_kernelINS_13Kernel_traitsIf6__halffS2_fjLj512ELj1ELj4ELj1ELj16ENS_18Kernel_traits_baseILj512EfS2_fS2_fjLj128EEEEELb0ELb0ELb1ELb1EEEvNS_9FwdParamsE)
        /*0434*/ 	.word	0x00000000


	//----- nvinfo : EIATTR_REGCOUNT
	.align		4
.L_188:
        /*0438*/ 	.byte	0x04, 0x2f
        /*043a*/ 	.short	(.L_190 - .L_189)
	.align		4
.L_189:
        /*043c*/ 	.word	index@(_ZN10layer_norm13ln_fwd_kernelINS_13Kernel_traitsIf6__halffS2_fjLj512ELj1ELj4ELj1ELj16ENS_18Kernel_traits_baseILj512EfS2_fS2_fjLj128EEEEELb0ELb0ELb1ELb0EEEvNS_9FwdParamsE)
        /*0440*/ 	.word	0x00000050


	//----- nvinfo : EIATTR_FRAME_SIZE
	.align		4
.L_190:
        /*0444*/ 	.byte	0x04, 0x11
        /*0446*/ 	.short	(.L_192 - .L_191)
	.align		4
.L_191:
        /*0448*/ 	.word	index@(_ZN10layer_norm13ln_fwd_kernelINS_13Kernel_traitsIf6__halffS2_fjLj512ELj1ELj4ELj1ELj16ENS_18Kernel_traits_baseILj512EfS2_fS2_fjLj128EEEEELb0ELb0ELb1ELb0EEEvNS_9FwdParamsE)
        /*044c*/ 	.word	0x00000000


	//----- nvinfo : EIATTR_REGCOUNT
	.align		4
.L_192:
        /*0450*/ 	.byte	0x04, 0x2f
        /*0452*/ 	.short	(.L_194 - .L_193)
	.align		4
.L_193:
        /*0454*/ 	.word	index@(_ZN10layer_norm13ln_fwd_kernelINS_13Kernel_traitsIf6__halffS2_fjLj512ELj1ELj4ELj1ELj16ENS_18Kernel_traits_baseILj512EfS2_fS2_fjLj128EEEEELb0ELb0ELb0ELb1EEEvNS_9FwdParamsE)
        /*0458*/ 	.word	0x00000048


	//----- nvinfo : EIATTR_FRAME_SIZE
	.align		4
.L_194:
        /*045c*/ 	.byte	0x04, 0x11
        /*045e*/ 	.short	(.L_196 - .L_195)
	.align		4
.L_195:
        /*0460*/ 	.word	index@(_ZN10layer_norm13ln_fwd_kernelINS_13Kernel_traitsIf6__halffS2_fjLj512ELj1ELj4ELj1ELj16ENS_18Kernel_traits_baseILj512EfS2_fS2_fjLj128EEEEELb0ELb0ELb0ELb1EEEvNS_9FwdParamsE)
        /*0464*/ 	.word	0x00000000


	//----- nvinfo : EIATTR_REGCOUNT
	.align		4
.L_196:
        /*0468*/ 	.byte	0x04, 0x2f
        /*046a*/ 	.short	(.L_198 - .L_197)
	.align		4
.L_197:
        /*046c*/ 	.word	index@(_ZN10layer_norm13ln_fwd_kernelINS_13Kernel_traitsIf6__halffS2_fjLj512ELj1ELj4ELj1ELj16ENS_18Kernel_traits_baseILj512EfS2_fS2_fjLj128EEEEELb0ELb0ELb0ELb0EEEvNS_9FwdParamsE)
        /*0470*/ 	.word	0x00000048


	//----- nvinfo : EIATTR_FRAME_SIZE
	.align		4
.L_198:
        /*0474*/ 	.byte	0x04, 0x11
        /*0476*/ 	.short	(.L_200 - .L_199)
	.align		4
.L_199:
        /*0478*/ 	.word	index@(_ZN10layer_norm13ln_fwd_kernelINS_13Kernel_traitsIf6__halffS2_fjLj512ELj1ELj4ELj1ELj16ENS_18Kernel_traits_baseILj512EfS2_fS2_fjLj128EEEEELb0ELb0ELb0ELb0EEEvNS_9FwdParamsE)
        /*047c*/ 	.word	0x00000000


	//----- nvinfo : EIATTR_REGCOUNT
	.align		4
.L_200:
        /*0480*/ 	.byte	0x04, 0x2f
        /*0482*/ 	.short	(.L_202 - .L_201)
	.align		4
.L_201:
        /*0484*/ 	.word	index@(_ZN10layer_norm13ln_fwd_kernelINS_13Kernel_traitsI6__halfS2_fS2_fjLj512ELj1ELj4ELj1ELj16ENS_18Kernel_traits_baseILj512ES2_S2_fS2_fjLj128EEEEELb1ELb1ELb1ELb1EEEvNS_9FwdParamsE)
        /*0488*/ 	.word	0x00000060


	//----- nvinfo : EIATTR_FRAME_SIZE
	.align		4
.L_202:
        /*048c*/ 	.byte	0x04, 0x11
        /*048e*/ 	.short	(.L_204 - .L_203)
	.align		4
.L_203:
        /*0490*/ 	.word	index@(_ZN10layer_norm13ln_fwd_kernelINS_13Kernel_traitsI6__halfS2_fS2_fjLj512ELj1ELj4ELj1ELj16ENS_18Kernel_traits_baseILj512ES2_S2_fS2_fjLj128EEEEELb1ELb1ELb1ELb1EEEvNS_9FwdParamsE)
        /*0494*/ 	.word	0x00000000


	//----- nvinfo : EIATTR_REGCOUNT
	.align		4
.L_204:
        /*0498*/ 	.byte	0x04, 0x2f
        /*049a*/ 	.short	(.L_206 - .L_205)
	.align		4
.L_205:
        /*049c*/ 	.word	index@(_ZN10layer_norm13ln_fwd_kernelINS_13Kernel_traitsI6__halfS2_fS2_fjLj512ELj1ELj4ELj1ELj16ENS_18Kernel_traits_baseILj512ES2_S2_fS2_fjLj128EEEEELb1ELb1ELb1ELb0EEEvNS_9FwdParamsE)
        /*04a0*/ 	.word	0x00000077


	//----- nvinfo : EIATTR_FRAME_SIZE
	.align		4
.L_206:
        /*04a4*/ 	.byte	0x04, 0x11
        /*04a6*/ 	.short	(.L_208 - .L_207)
	.align		4
.L_207:
        /*04a8*/ 	.word	index@(_ZN10layer_norm13ln_fwd_kernelINS_13Kernel_traitsI6__halfS2_fS2_fjLj512ELj1ELj4ELj1ELj16ENS_18Kernel_traits_baseILj512ES2_S2_fS2_fjLj128EEEEELb1ELb1ELb1ELb0EEEvNS_9FwdParamsE)
        /*04ac*/ 	.word	0x00000000


	//----- nvinfo : EIATTR_REGCOUNT
	.align		4
.L_208:
        /*04b0*/ 	.byte	0x04, 0x2f
        /*04b2*/ 	.short	(.L_210 - .L_209)
	.align		4
.L_209:
        /*04b4*/ 	.word	index@(_ZN10layer_norm13ln_fwd_kernelINS_13Kernel_traitsI6__halfS2_fS2_fjLj512ELj1ELj4ELj1ELj16ENS_18Kernel_traits_baseILj512ES2_S2_fS2_fjLj128EEEEELb1ELb1ELb0ELb1EEEvNS_9FwdParamsE)
        /*04b8*/ 	.word	0x00000060


	//----- nvinfo : EIATTR_FRAME_SIZE
	.align		4
.L_210:
        /*04bc*/ 	.byte	0x04, 0x11
        /*04be*/ 	.short	(.L_212 - .L_211)
	.align		4
.L_211:
        /*04c0*/ 	.word	index@(_ZN10layer_norm13ln_fwd_kernelINS_13Kernel_traitsI6__halfS2_fS2_fjLj512ELj1ELj4ELj1ELj16ENS_18Kernel_traits_baseILj512ES2_S2_fS2_fjLj128EEEEELb1ELb1ELb0ELb1EEEvNS_9FwdParamsE)
        /*04c4*/ 	.word	0x00000000


	//----- nvinfo : EIATTR_REGCOUNT
	.align		4
.L_212:
        /*04c8*/ 	.byte	0x04, 0x2f
        /*04ca*/ 	.short	(.L_214 - .L_213)
	.align		4
.L_213:
        /*04cc*/ 	.word	index@(_ZN10layer_norm13ln_fwd_kernelINS_13Kernel_traitsI6__halfS2_fS2_fjLj512ELj1ELj4ELj1ELj16ENS_18Kernel_traits_baseILj512ES2_S2_fS2_fjLj128EEEEELb1ELb1ELb0ELb0EEEvNS_9FwdParamsE)
        /*04d0*/ 	.word	0x00000069


	//----- nvinfo : EIATTR_FRAME_SIZE
	.align		4
.L_214:
        /*04d4*/ 	.byte	0x04, 0x11
        /*04d6*/ 	.short	(.L_216 - .L_215)
	.align		4
.L_215:
        /*04d8*/ 	.word	index@(_ZN10layer_norm13ln_fwd_kernelINS_13Kernel_traitsI6__halfS2_fS2_fjLj512ELj1ELj4ELj1ELj16ENS_18Kernel_traits_baseILj512ES2_S2_fS2_fjLj128EEEEELb1ELb1ELb0ELb0EEEvNS_9FwdParamsE)
        /*04dc*/ 	.word	0x00000000


	//----- nvinfo : EIATTR_REGCOUNT
	.align		4
.L_216:
        /*04e0*/ 	.byte	0x04, 0x2f
        /*04e2*/ 	.short	(.L_218 - .L_217)
	.align		4
.L_217:
        /*04e4*/ 	.word	index@(_ZN10layer_norm13ln_fwd_kernelINS_13Kernel_traitsI6__halfS2_fS2_fjLj512ELj1ELj4ELj1ELj16ENS_18Kernel_traits_baseILj512ES2_S2_fS2_fjLj128EEEEELb1ELb0ELb1ELb1EEEvNS_9FwdParamsE)
        /*04e8*/ 	.word	0x0000005f


	//----- nvinfo : EIATTR_FRAME_SIZE
	.align		4
.L_218:
        /*04ec*/ 	.byte	0x04, 0x11
        /*04ee*/ 	.short	(.L_220 - .L_219)
	.align		4
.L_219:
        /*04f0*/ 	.word	index@(_ZN10layer_norm13ln_fwd_kernelINS_13Kernel_traitsI6__halfS2_fS2_fjLj512ELj1ELj4ELj1ELj16ENS_18Kernel_traits_baseILj512ES2_S2_fS2_fjLj128EEEEELb1ELb0ELb1ELb1EEEvNS_9FwdParamsE)
        /*04f4*/ 	.word	0x00000000


	//----- nvinfo : EIATTR_REGCOUNT
	.align		4
.L_220:
        /*04f8*/ 	.byte	0x04, 0x2f
        /*04fa*/ 	.short	(.L_222 - .L_221)
	.align		4
.L_221:
        /*04fc*/ 	.word	index@(_ZN10layer_norm13ln_fwd_kernelINS_13Kernel_traitsI6__halfS2_fS2_fjLj512ELj1ELj4ELj1ELj16ENS_18Kernel_traits_baseILj512ES2_S2_fS2_fjLj128EEEEELb1ELb0ELb1ELb0EEEvNS_9FwdParamsE)
        /*0500*/ 	.word	0x00000060


	//----- nvinfo : EIATTR_FRAME_SIZE
	.align		4
.L_222:
        /*0504*/ 	.byte	0x04, 0x11
        /*0506*/ 	.short	(.L_224 - .L_223)
	.align		4
.L_223:
        /*0508*/ 	.word	index@(_ZN10layer_norm13ln_fwd_kernelINS_13Kernel_traitsI6__halfS2_fS2_fjLj512ELj1ELj4ELj1ELj16ENS_18Kernel_traits_baseILj512ES2_S2_fS2_fjLj128EEEEELb1ELb0ELb1ELb0EEEvNS_9FwdParamsE)
        /*050c*/ 	.word	0x00000000


	//----- nvinfo : EIATTR_REGCOUNT
	.align		4
.L_224:
        /*0510*/ 	.byte	0x04, 0x2f
        /*0512*/ 	.short	(.L_226 - .L_225)
	.align		4
.L_225:
        /*0514*/ 	.word	index@(_ZN10layer_norm13ln_fwd_kernelINS_13Kernel_traitsI6__halfS2_fS2_fjLj512ELj1ELj4ELj1ELj16ENS_18Kernel_traits_baseILj512ES2_S2_fS2_fjLj128EEEEELb1ELb0ELb0ELb1EEEvNS_9FwdParamsE)
        /*0518*/ 	.word	0x00000059


	//----- nvinfo : EIATTR_FRAME_SIZE
	.align		4
.L_226:
        /*051c*/ 	.byte	0x04, 0x11
        /*051e*/ 	.short	(.L_228 - .L_227)
	.align		4
.L_227:
        /*0520*/ 	.word	index@(_ZN10layer_norm13ln_fwd_kernelINS_13Kernel_traitsI6__halfS2_fS2_fjLj512ELj1ELj4ELj1ELj16ENS_18Kernel_traits_baseILj512ES2_S2_fS2_fjLj128EEEEELb1ELb0ELb0ELb1EEEvNS_9FwdParamsE)
        /*0524*/ 	.word	0x00000000


	//----- nvinfo : EIATTR_REGCOUNT
	.align		4
.L_228:
        /*0528*/ 	.byte	0x04, 0x2f
        /*052a*/ 	.short	(.L_230 - .L_229)
	.align		4
.L_229:
        /*052c*/ 	.word	index@(_ZN10layer_norm13ln_fwd_kernelINS_13Kernel_traitsI6__halfS2_fS2_fjLj512ELj1ELj4ELj1ELj16ENS_18Kernel_traits_baseILj512ES2_S2_fS2_fjLj128EEEEELb1ELb0ELb0ELb0EEEvNS_9FwdParamsE)
        /*0530*/ 	.word	0x00000057


	//----- nvinfo : EIATTR_FRAME_SIZE
	.align		4
.L_230:
        /*0534*/ 	.byte	0x04, 0x11
        /*0536*/ 	.short	(.L_232 - .L_231)
	.align		4
.L_231:
        /*0538*/ 	.word	index@(_ZN10layer_norm13ln_fwd_kernelINS_13Kernel_traitsI6__halfS2_fS2_fjLj512ELj1ELj4ELj1ELj16ENS_18Kernel_traits_baseILj512ES2_S2_fS2_fjLj128EEEEELb1ELb0ELb0ELb0EEEvNS_9FwdParamsE)
        /*053c*/ 	.word	0x00000000


	//----- nvinfo : EIATTR_REGCOUNT
	.align		4
.L_232:
        /*0540*/ 	.byte	0x04, 0x2f
        /*0542*/ 	.short	(.L_234 - .L_233)
	.align		4
.L_233:
        /*0544*/ 	.word	index@(_ZN10layer_norm13ln_fwd_kernelINS_13Kernel_traitsI6__halfS2_fS2_fjLj512ELj1ELj4ELj1ELj16ENS_18Kernel_traits_baseILj512ES2_S2_fS2_fjLj128EEEEELb0ELb1ELb1ELb1EEEvNS_9FwdParamsE)
        /*0548*/ 	.word	0x00000060


	//----- nvinfo : EIATTR_FRAME_SIZE
	.align		4
.L_234:
        /*054c*/ 	.byte	0x04, 0x11
        /*054e*/ 	.short	(.L_236 - .L_235)
	.align		4
.L_235:
        /*0550*/ 	.word	index@(_ZN10layer_norm13ln_fwd_kernelINS_13Kernel_traitsI6__halfS2_fS2_fjLj512ELj1ELj4ELj1ELj16ENS_18Kernel_traits_baseILj512ES2_S2_fS2_fjLj128EEEEELb0ELb1ELb1ELb1EEEvNS_9FwdParamsE)
        /*0554*/ 	.word	0x00000000


	//----- nvinfo : EIATTR_REGCOUNT
	.align		4
.L_236:
        /*0558*/ 	.byte	0x04, 0x2f
        /*055a*/ 	.short	(.L_238 - .L_237)
	.align		4
.L_237:
        /*055c*/ 	.word	index@(_ZN10layer_norm13ln_fwd_kernelINS_13Kernel_traitsI6__halfS2_fS2_fjLj512ELj1ELj4ELj1ELj16ENS_18Kernel_traits_baseILj512ES2_S2_fS2_fjLj128EEEEELb0ELb1ELb1ELb0EEEvNS_9FwdParamsE)
        /*0560*/ 	.word	0x00000060


	//----- nvinfo : EIATTR_FRAME_SIZE
	.align		4
.L_238:
        /*0564*/ 	.byte	0x04, 0x11
        /*0566*/ 	.short	(.L_240 - .L_239)
	.align		4
.L_239:
        /*0568*/ 	.word	index@(_ZN10layer_norm13ln_fwd_kernelINS_13Kernel_traitsI6__halfS2_fS2_fjLj512ELj1ELj4ELj1ELj16ENS_18Kernel_traits_baseILj512ES2_S2_fS2_fjLj128EEEEELb0ELb1ELb1ELb0EEEvNS_9FwdParamsE)
        /*056c*/ 	.word	0x00000000


	//----- nvinfo : EIATTR_REGCOUNT
	.align		4
.L_240:
        /*0570*/ 	.byte	0x04, 0x2f
        /*0572*/ 	.short	(.L_242 - .L_241)
	.align		4
.L_241:
        /*0574*/ 	.word	index@(_ZN10layer_norm13ln_fwd_kernelINS_13Kernel_traitsI6__halfS2_fS2_fjLj512ELj1ELj4ELj1ELj16ENS_18Kernel_traits_baseILj512ES2_S2_fS2_fjLj128EEEEELb0ELb1ELb0ELb1EEEvNS_9FwdParamsE)
        /*0578*/ 	.word	0x00000060


	//----- nvinfo : EIATTR_FRAME_SIZE
	.align		4
.L_242:
        /*057c*/ 	.byte	0x04, 0x11
        /*057e*/ 	.short	(.L_244 - .L_243)
	.align		4
.L_243:
        /*0580*/ 	.word	index@(_ZN10layer_norm13ln_fwd_kernelINS_13Kernel_traitsI6__halfS2_fS2_fjLj512ELj1ELj4ELj1ELj16ENS_18Kernel_traits_baseILj512ES2_S2_fS2_fjLj128EEEEELb0ELb1ELb0ELb1EEEvNS_9FwdParamsE)
        /*0584*/ 	.word	0x00000000


	//----- nvinfo : EIATTR_REGCOUNT
	.align		4
.L_244:
        /*0588*/ 	.byte	0x04, 0x2f
        /*058a*/ 	.short	(.L_246 - .L_245)
	.align		4
.L_245:
        /*058c*/ 	.word	index@(_ZN10layer_norm13ln_fwd_kernelINS_13Kernel_traitsI6__halfS2_fS2_fjLj512ELj1ELj4ELj1ELj16ENS_18Kernel_traits_baseILj512ES2_S2_fS2_fjLj128EEEEELb0ELb1ELb0ELb0EEEvNS_9FwdParamsE)
        /*0590*/ 	.word	0x00000060


	//----- nvinfo : EIATTR_FRAME_SIZE
	.align		4
.L_246:
        /*0594*/ 	.byte	0x04, 0x11
        /*0596*/ 	.short	(.L_248 - .L_247)
	.align		4
.L_247:
        /*0598*/ 	.word	index@(_ZN10layer_norm13ln_fwd_kernelINS_13Kernel_traitsI6__halfS2_fS2_fjLj512ELj1ELj4ELj1ELj16ENS_18Kernel_traits_baseILj512ES2_S2_fS2_fjLj128EEEEELb0ELb1ELb0ELb0EEEvNS_9FwdParamsE)
        /*059c*/ 	.word	0x00000000


	//----- nvinfo : EIATTR_REGCOUNT
	.align		4
.L_248:
        /*05a0*/ 	.byte	0x04, 0x2f
        /*05a2*/ 	.short	(.L_250 - .L_249)
	.align		4
.L_249:
        /*05a4*/ 	.word	index@(_ZN10layer_norm13ln_fwd_kernelINS_13Kernel_traitsI6__halfS2_fS2_fjLj512ELj1ELj4ELj1ELj16ENS_18Kernel_traits_baseILj512ES2_S2_fS2_fjLj128EEEEELb0ELb0ELb1ELb1EEEvNS_9FwdParamsE)
        /*05a8*/ 	.word	0x0000004f


	//----- nvinfo : EIATTR_FRAME_SIZE
	.align		4
.L_250:
        /*05ac*/ 	.byte	0x04, 0x11
        /*05ae*/ 	.short	(.L_252 - .L_251)
	.align		4
.L_251:
        /*05b0*/ 	.word	index@(_ZN10layer_norm13ln_fwd_kernelINS_13Kernel_traitsI6__halfS2_fS2_fjLj512ELj1ELj4ELj1ELj16ENS_18Kernel_traits_baseILj512ES2_S2_fS2_fjLj128EEEEELb0ELb0ELb1ELb1EEEvNS_9FwdParamsE)
        /*05b4*/ 	.word	0x00000000


	//----- nvinfo : EIATTR_REGCOUNT
	.align		4
.L_252:
        /*05b8*/ 	.byte	0x04, 0x2f
        /*05ba*/ 	.short	(.L_254 - .L_253)
	.align		4
.L_253:
        /*05bc*/ 	.word	index@(_ZN10layer_norm13ln_fwd_kernelINS_13Kernel_traitsI6__halfS2_fS2_fjLj512ELj1ELj4ELj1ELj16ENS_18Kernel_traits_baseILj512ES2_S2_fS2_fjLj128EEEEELb0ELb0ELb1ELb0EEEvNS_9FwdParamsE)
        /*05c0*/ 	.word	0x00000050


	//----- nvinfo : EIATTR_FRAME_SIZE
	.align		4
.L_254:
        /*05c4*/ 	.byte	0x04, 0x11
        /*05c6*/ 	.short	(.L_256 - .L_255)
	.align		4
.L_255:
        /*05c8*/ 	.word	index@(_ZN10layer_norm13ln_fwd_kernelINS_13Kernel_traitsI6__halfS2_fS2_fjLj512ELj1ELj4ELj1ELj16ENS_18Kernel_traits_baseILj512ES2_S2_fS2_fjLj128EEEEELb0ELb0ELb1ELb0EEEvNS_9FwdParamsE)
        /*05cc*/ 	.word	0x00000000


	//----- nvinfo : EIATTR_REGCOUNT
	.align		4
.L_256:
        /*05d0*/ 	.byte	0x04, 0x2f
        /*05d2*/ 	.short	(.L_258 - .L_257)
	.align		4
.L_257:
        /*05d4*/ 	.word	index@(_ZN10layer_norm13ln_fwd_kernelINS_13Kernel_traitsI6__halfS2_fS2_fjLj512ELj1ELj4ELj1ELj16ENS_18Kernel_traits_baseILj512ES2_S2_fS2_fjLj128EEEEELb0ELb0ELb0ELb1EEEvNS_9FwdParamsE)
        /*05d8*/ 	.word	0x00000048


	//----- nvinfo : EIATTR_FRAME_SIZE
	.align		4
.L_258:
        /*05dc*/ 	.byte	0x04, 0x11
        /*05de*/ 	.short	(.L_260 - .L_259)
	.align		4
.L_259:
        /*05e0*/ 	.word	index@(_ZN10layer_norm13ln_fwd_kernelINS_13Kernel_traitsI6__halfS2_fS2_fjLj512ELj1ELj4ELj1ELj16ENS_18Kernel_traits_baseILj512ES2_S2_fS2_fjLj128EEEEELb0ELb0ELb0ELb1EEEvNS_9FwdParamsE)
        /*05e4*/ 	.word	0x00000000


	//----- nvinfo : EIATTR_REGCOUNT
	.align		4
.L_260:
        /*05e8*/ 	.byte	0x04, 0x2f
        /*05ea*/ 	.short	(.L_262 - .L_261)
	.align		4
.L_261:
        /*05ec*/ 	.word	index@(_ZN10layer_norm13ln_fwd_kernelINS_13Kernel_traitsI6__halfS2_fS2_fjLj512ELj1ELj4ELj1ELj16ENS_18Kernel_traits_baseILj512ES2_S2_fS2_fjLj128EEEEELb0ELb0ELb0ELb0EEEvNS_9FwdParamsE)
        /*05f0*/ 	.word	0x00000048


	//----- nvinfo : EIATTR_FRAME_SIZE
	.align		4
.L_262:
        /*05f4*/ 	.byte	0x04, 0x11
        /*05f6*/ 	.short	(.L_264 - .L_263)
	.align		4
.L_263:
        /*05f8*/ 	.word	index@(_ZN10layer_norm13ln_fwd_kernelINS_13Kernel_traitsI6__halfS2_fS2_fjLj512ELj1ELj4ELj1ELj16ENS_18Kernel_traits_baseILj512ES2_S2_fS2_fjLj128EEEEELb0ELb0ELb0ELb0EEEvNS_9FwdParamsE)
        /*05fc*/ 	.word	0x00000000


	//----- nvinfo : EIATTR_REGCOUNT
	.align		4
.L_264:
        /*0600*/ 	.byte	0x04, 0x2f
        /*0602*/ 	.short	(.L_266 - .L_265)
	.align		4
.L_265:
        /*0604*/ 	.word	index@(_ZN10layer_norm13ln_fwd_kernelINS_13Kernel_traitsIf6__halfS2_S2_fjLj512ELj1ELj4ELj1ELj16ENS_18Kernel_traits_baseILj512EfS2_S2_S2_fjLj128EEEEELb1ELb1ELb1ELb1EEEvNS_9FwdParamsE)
        /*0608*/ 	.word	0x00000071


	//----- nvinfo : EIATTR_FRAME_SIZE
	.align		4
.L_266:
        /*060c*/ 	.byte	0x04, 0x11
        /*060e*/ 	.short	(.L_268 - .L_267)
	.align		4
.L_267:
        /*0610*/ 	.word	index@(_ZN10layer_norm13ln_fwd_kernelINS_13Kernel_traitsIf6__halfS2_S2_fjLj512ELj1ELj4ELj1ELj16ENS_18Kernel_traits_baseILj512EfS2_S2_S2_fjLj128EEEEELb1ELb1ELb1ELb1EEEvNS_9FwdParamsE)
        /*0614*/ 	.word	0x00000000


	//----- nvinfo : EIATTR_REGCOUNT
	.align		4
.L_268:
        /*0618*/ 	.byte	0x04, 0x2f
        /*061a*/ 	.short	(.L_270 - .L_269)
	.align		4
.L_269:
        /*061c*/ 	.word	index@(_ZN10layer_norm13ln_fwd_kernelINS_13Kernel_traitsIf6__halfS2_S2_fjLj512ELj1ELj4ELj1ELj16ENS_18Kernel_traits_baseILj512EfS2_S2_S2_fjLj128EEEEELb1ELb1ELb1ELb0EEEvNS_9FwdParamsE)
        /*0620*/ 	.word	0x00000073


	//----- nvinfo : EIATTR_FRAME_SIZE
	.align		4
.L_270:
        /*0624*/ 	.byte	0x04, 0x11
        /*0626*/ 	.short	(.L_272 - .L_271)
	.align		4
.L_271:
        /*0628*/ 	.word	index@(_ZN10layer_norm13ln_fwd_kernelINS_13Kernel_traitsIf6__halfS2_S2_fjLj512ELj1ELj4ELj1ELj16ENS_18Kernel_traits_baseILj512EfS2_S2_S2_fjLj128EEEEELb1ELb1ELb1ELb0EEEvNS_9FwdParamsE)
        /*062c*/ 	.word	0x00000000


	//----- nvinfo : EIATTR_REGCOUNT
	.align		4
.L_272:
        /*0630*/ 	.byte	0x04, 0x2f
        /*0632*/ 	.short	(.L_274 - .L_273)
	.align		4
.L_273:
        /*0634*/ 	.word	index@(_ZN10layer_norm13ln_fwd_kernelINS_13Kernel_traitsIf6__halfS2_S2_fjLj512ELj1ELj4ELj1ELj16ENS_18Kernel_traits_baseILj512EfS2_S2_S2_fjLj128EEEEELb1ELb1ELb0ELb1EEEvNS_9FwdParamsE)
        /*0638*/ 	.word	0x00000064


	//----- nvinfo : EIATTR_FRAME_SIZE
	.align		4
.L_274:
        /*063c*/ 	.byte	0x04, 0x11
        /*063e*/ 	.short	(.L_276 - .L_275)
	.align		4
.L_275:
        /*0640*/ 	.word	index@(_ZN10layer_norm13ln_fwd_kernelINS_13Kernel_traitsIf6__halfS2_S2_fjLj512ELj1ELj4ELj1ELj16ENS_18Kernel_traits_baseILj512EfS2_S2_S2_fjLj128EEEEELb1ELb1ELb0ELb1EEEvNS_9FwdParamsE)
        /*0644*/ 	.word	0x00000000


	//----- nvinfo : EIATTR_REGCOUNT
	.align		4
.L_276:
        /*0648*/ 	.byte	0x04, 0x2f
        /*064a*/ 	.short	(.L_278 - .L_277)
	.align		4
.L_277:
        /*064c*/ 	.word	index@(_ZN10layer_norm13ln_fwd_kernelINS_13Kernel_traitsIf6__halfS2_S2_fjLj512ELj1ELj4ELj1ELj16ENS_18Kernel_traits_baseILj512EfS2_S2_S2_fjLj128EEEEELb1ELb1ELb0ELb0EEEvNS_9FwdParamsE)
        /*0650*/ 	.word	0x00000065


	//----- nvinfo : EIATTR_FRAME_SIZE
	.align		4
.L_278:
        /*0654*/ 	.byte	0x04, 0x11
        /*0656*/ 	.short	(.L_280 - .L_279)
	.align		4
.L_279:
        /*0658*/ 	.word	index@(_ZN10layer_norm13ln_fwd_kernelINS_13Kernel_traitsIf6__halfS2_S2_fjLj512ELj1ELj4ELj1ELj16ENS_18Kernel_traits_baseILj512EfS2_S2_S2_fjLj128EEEEELb1ELb1ELb0ELb0EEEvNS_9FwdParamsE)
        /*065c*/ 	.word	0x00000000


	//----- nvinfo : EIATTR_REGCOUNT
	.align		4
.L_280:
        /*0660*/ 	.byte	0x04, 0x2f
        /*0662*/ 	.short	(.L_282 - .L_281)
	.align		4
.L_281:
        /*0664*/ 	.word	index@(_ZN10layer_norm13ln_fwd_kernelINS_13Kernel_traitsIf6__halfS2_S2_fjLj512ELj1ELj4ELj1ELj16ENS_18Kernel_traits_baseILj512EfS2_S2_S2_fjLj128EEEEELb1ELb0ELb1ELb1EEEvNS_9FwdParamsE)
        /*0668*/ 	.word	0x00000060


	//----- nvinfo : EIATTR_FRAME_SIZE
	.align		4
.L_282:
        /*066c*/ 	.byte	0x04, 0x11
        /*066e*/ 	.short	(.L_284 - .L_283)
	.align		4
.L_283:
        /*0670*/ 	.word	index@(_ZN10layer_norm13ln_fwd_kernelINS_13Kernel_traitsIf6__halfS2_S2_fjLj512ELj1ELj4ELj1ELj16ENS_18Kernel_traits_baseILj512EfS2_S2_S2_fjLj128EEEEELb1ELb0ELb1ELb1EEEvNS_9FwdParamsE)
        /*0674*/ 	.word	0x00000000


	//----- nvinfo : EIATTR_REGCOUNT
	.align		4
.L_284:
        /*0678*/ 	.byte	0x04, 0x2f
        /*067a*/ 	.short	(.L_286 - .L_285)
	.align		4
.L_285:
        /*067c*/ 	.word	index@(_ZN10layer_norm13ln_fwd_kernelINS_13Kernel_traitsIf6__halfS2_S2_fjLj512ELj1ELj4ELj1ELj16ENS_18Kernel_traits_baseILj512EfS2_S2_S2_fjLj128EEEEELb1ELb0ELb1ELb0EEEvNS_9FwdParamsE)
        /*0680*/ 	.word	0x00000060


	//----- nvinfo : EIATTR_FRAME_SIZE
	.align		4
.L_286:
        /*0684*/ 	.byte	0x04, 0x11
        /*0686*/ 	.short	(.L_288 - .L_287)
	.align		4
.L_287:
        /*0688*/ 	.word	index@(_ZN10layer_norm13ln_fwd_kernelINS_13Kernel_traitsIf6__halfS2_S2_fjLj512ELj1ELj4ELj1ELj16ENS_18Kernel_traits_baseILj512EfS2_S2_S2_fjLj128EEEEELb1ELb0ELb1ELb0EEEvNS_9FwdParamsE)
        /*068c*/ 	.word	0x00000000


	//----- nvinfo : EIATTR_REGCOUNT
	.align		4
.L_288:
        /*0690*/ 	.byte	0x04, 0x2f
        /*0692*/ 	.short	(.L_290 - .L_289)
	.align		4
.L_289:
        /*0694*/ 	.word	index@(_ZN10layer_norm13ln_fwd_kernelINS_13Kernel_traitsIf6__halfS2_S2_fjLj512ELj1ELj4ELj1ELj16ENS_18Kernel_traits_baseILj512EfS2_S2_S2_fjLj128EEEEELb1ELb0ELb0ELb1EEEvNS_9FwdParamsE)
        /*0698*/ 	.word	0x00000055


	//----- nvinfo : EIATTR_FRAME_SIZE
	.align		4
.L_290:
        /*069c*/ 	.byte	0x04, 0x11
        /*069e*/ 	.short	(.L_292 - .L_291)
	.align		4
.L_291:
        /*06a0*/ 	.word	index@(_ZN10layer_norm13ln_fwd_kernelINS_13Kernel_traitsIf6__halfS2_S2_fjLj512ELj1ELj4ELj1ELj16ENS_18Kernel_traits_baseILj512EfS2_S2_S2_fjLj128EEEEELb1ELb0ELb0ELb1EEEvNS_9FwdParamsE)
        /*06a4*/ 	.word	0x00000000


	//----- nvinfo : EIATTR_REGCOUNT
	.align		4
.L_292:
        /*06a8*/ 	.byte	0x04, 0x2f
        /*06aa*/ 	.short	(.L_294 - .L_293)
	.align		4
.L_293:
        /*06ac*/ 	.word	index@(_ZN10layer_norm13ln_fwd_kernelINS_13Kernel_traitsIf6__halfS2_S2_fjLj512ELj1ELj4ELj1ELj16ENS_18Kernel_traits_baseILj512EfS2_S2_S2_fjLj128EEEEELb1ELb0ELb0ELb0EEEvNS_9FwdParamsE)
        /*06b0*/ 	.word	0x00000050


	//----- nvinfo : EIATTR_FRAME_SIZE
	.align		4
.L_294:
        /*06b4*/ 	.byte	0x04, 0x11
        /*06b6*/ 	.short	(.L_296 - .L_295)
	.align		4
.L_295:
        /*06b8*/ 	.word	index@(_ZN10layer_norm13ln_fwd_kernelINS_13Kernel_traitsIf6__halfS2_S2_fjLj512ELj1ELj4ELj1ELj16ENS_18Kernel_traits_baseILj512EfS2_S2_S2_fjLj128EEEEELb1ELb0ELb0ELb0EEEvNS_9FwdParamsE)
        /*06bc*/ 	.word	0x00000000


	//----- nvinfo : EIATTR_REGCOUNT
	.align		4
.L_296:
        /*06c0*/ 	.byte	0x04, 0x2f
        /*06c2*/ 	.short	(.L_298 - .L_297)
	.align		4
.L_297:
        /*06c4*/ 	.word	index@(_ZN10layer_norm13ln_fwd_kernelINS_13Kernel_traitsIf6__halfS2_S2_fjLj512ELj1ELj4ELj1ELj16ENS_18Kernel_traits_baseILj512EfS2_S2_S2_fjLj128EEEEELb0ELb1ELb1ELb1EEEvNS_9FwdParamsE)
        /*06c8*/ 	.word	0x0000005f


	//----- nvinfo : EIATTR_FRAME_SIZE
	.align		4
.L_298:
        /*06cc*/ 	.byte	0x04, 0x11
        /*06ce*/ 	.short	(.L_300 - .L_299)
	.align		4
.L_299:
        /*06d0*/ 	.word	index@(_ZN10layer_norm13ln_fwd_kernelINS_13Kernel_traitsIf6__halfS2_S2_fjLj512ELj1ELj4ELj1ELj16ENS_18Kernel_traits_baseILj512EfS2_S2_S2_fjLj128EEEEELb0ELb1ELb1ELb1EEEvNS_9FwdParamsE)
        /*06d4*/ 	.word	0x00000000


	//----- nvinfo : EIATTR_REGCOUNT
	.align		4
.L_300:
        /*06d8*/ 	.byte	0x04, 0x2f
        /*06da*/ 	.short	(.L_302 - .L_301)
	.align		4
.L_301:
        /*06dc*/ 	.word	index@(_ZN10layer_norm13ln_fwd_kernelINS_13Kernel_traitsIf6__halfS2_S2_fjLj512ELj1ELj4ELj1ELj16ENS_18Kernel_traits_baseILj512EfS2_S2_S2_fjLj128EEEEELb0ELb1ELb1ELb0EEEvNS_9FwdParamsE)
        /*06e0*/ 	.word	0x00000060


	//----- nvinfo : EIATTR_FRAME_SIZE
	.align		4
.L_302:
        /*06e4*/ 	.byte	0x04, 0x11
        /*06e6*/ 	.short	(.L_304 - .L_303)
	.align		4
.L_303:
        /*06e8*/ 	.word	index@(_ZN10layer_norm13ln_fwd_kernelINS_13Kernel_traitsIf6__halfS2_S2_fjLj512ELj1ELj4ELj1ELj16ENS_18Kernel_traits_baseILj512EfS2_S2_S2_fjLj128EEEEELb0ELb1ELb1ELb0EEEvNS_9FwdParamsE)
        /*06ec*/ 	.word	0x00000000


	//----- nvinfo : EIATTR_REGCOUNT
	.align		4
.L_304:
        /*06f0*/ 	.byte	0x04, 0x2f
        /*06f2*/ 	.short	(.L_306 - .L_305)
	.align		4
.L_305:
        /*06f4*/ 	.word	index@(_ZN10layer_norm13ln_fwd_kernelINS_13Kernel_traitsIf6__halfS2_S2_fjLj512ELj1ELj4ELj1ELj16ENS_18Kernel_traits_baseILj512EfS2_S2_S2_fjLj128EEEEELb0ELb1ELb0ELb1EEEvNS_9FwdParamsE)
        /*06f8*/ 	.word	0x00000060


	//----- nvinfo : EIATTR_FRAME_SIZE
	.align		4
.L_306:
        /*06fc*/ 	.byte	0x04, 0x11
        /*06fe*/ 	.short	(.L_308 - .L_307)
	.align		4
.L_307:
        /*0700*/ 	.word	index@(_ZN10layer_norm13ln_fwd_kernelINS_13Kernel_traitsIf6__halfS2_S2_fjLj512ELj1ELj4ELj1ELj16ENS_18Kernel_traits_baseILj512EfS2_S2_S2_fjLj128EEEEELb0ELb1ELb0ELb1EEEvNS_9FwdParamsE)
        /*0704*/ 	.word	0x00000000


	//----- nvinfo : EIATTR_REGCOUNT
	.align		4
.L_308:
        /*0708*/ 	.byte	0x04, 0x2f
        /*070a*/ 	.short	(.L_310 - .L_309)
	.align		4
.L_309:
        /*070c*/ 	.word	index@(_ZN10layer_norm13ln_fwd_kernelINS_13Kernel_traitsIf6__halfS2_S2_fjLj512ELj1ELj4ELj1ELj16ENS_18Kernel_traits_baseILj512EfS2_S2_S2_fjLj128EEEEELb0ELb1ELb0ELb0EEEvNS_9FwdParamsE)
        /*0710*/ 	.word	0x0000005d


	//----- nvinfo : EIATTR_FRAME_SIZE
	.align		4
.L_310:
        /*0714*/ 	.byte	0x04, 0x11
        /*0716*/ 	.short	(.L_312 - .L_311)
	.align		4
.L_311:
        /*0718*/ 	.word	index@(_ZN10layer_norm13ln_fwd_kernelINS_13Kernel_traitsIf6__halfS2_S2_fjLj512ELj1ELj4ELj1ELj16ENS_18Kernel_traits_baseILj512EfS2_S2_S2_fjLj128EEEEELb0ELb1ELb0ELb0EEEvNS_9FwdParamsE)
        /*071c*/ 	.word	0x00000000


	//----- nvinfo : EIATTR_REGCOUNT
	.align		4
.L_312:
        /*0720*/ 	.byte	0x04, 0x2f
        /*0722*/ 	.short	(.L_314 - .L_313)
	.align		4
.L_313:
        /*0724*/ 	.word	index@(_ZN10layer_norm13ln_fwd_kernelINS_13Kernel_traitsIf6__halfS2_S2_fjLj512ELj1ELj4ELj1ELj16ENS_18Kernel_traits_baseILj512EfS2_S2_S2_fjLj128EEEEELb0ELb0ELb1ELb1EEEvNS_9FwdParamsE)
        /*0728*/ 	.word	0x00000048


	//----- nvinfo : EIATTR_FRAME_SIZE
	.align		4
.L_314:
        /*072c*/ 	.byte	0x04, 0x11
        /*072e*/ 	.short	(.L_316 - .L_315)
	.align		4
.L_315:
        /*0730*/ 	.word	index@(_ZN10layer_norm13ln_fwd_kernelINS_13Kernel_traitsIf6__halfS2_S2_fjLj512ELj1ELj4ELj1ELj16ENS_18Kernel_traits_baseILj512EfS2_S2_S2_fjLj128EEEEELb0ELb0ELb1ELb1EEEvNS_9FwdParamsE)
        /*0734*/ 	.word	0x00000000


	//----- nvinfo : EIATTR_REGCOUNT
	.align		4
.L_316:
        /*0738*/ 	.byte	0x04, 0x2f
        /*073a*/ 	.short	(.L_318 - .L_317)
	.align		4
.L_317:
        /*073c*/ 	.word	index@(_ZN10layer_norm13ln_fwd_kernelINS_13Kernel_traitsIf6__halfS2_S2_fjLj512ELj1ELj4ELj1ELj16ENS_18Kernel_traits_baseILj512EfS2_S2_S2_fjLj128EEEEELb0ELb0ELb1ELb0EEEvNS_9FwdParamsE)
        /*0740*/ 	.word	0x0000004f


	//----- nvinfo : EIATTR_FRAME_SIZE
	.align		4
.L_318:
        /*0744*/ 	.byte	0x04, 0x11
        /*0746*/ 	.short	(.L_320 - .L_319)
	.align		4
.L_319:
        /*0748*/ 	.word	index@(_ZN10layer_norm13ln_fwd_kernelINS_13Kernel_traitsIf6__halfS2_S2_fjLj512ELj1ELj4ELj1ELj16ENS_18Kernel_traits_baseILj512EfS2_S2_S2_fjLj128EEEEELb0ELb0ELb1ELb0EEEvNS_9FwdParamsE)
        /*074c*/ 	.word	0x00000000


	//----- nvinfo : EIATTR_REGCOUNT
	.align		4
.L_320:
        /*0750*/ 	.byte	0x04, 0x2f
        /*0752*/ 	.short	(.L_322 - .L_321)
	.align		4
.L_321:
        /*0754*/ 	.word	index@(_ZN10layer_norm13ln_fwd_kernelINS_13Kernel_traitsIf6__halfS2_S2_fjLj512ELj1ELj4ELj1ELj16ENS_18Kernel_traits_baseILj512EfS2_S2_S2_fjLj128EEEEELb0ELb0ELb0ELb1EEEvNS_9FwdParamsE)
        /*0758*/ 	.word	0x00000048


	//----- nvinfo : EIATTR_FRAME_SIZE
	.align		4
.L_322:
        /*075c*/ 	.byte	0x04, 0x11
        /*075e*/ 	.short	(.L_324 - .L_323)
	.align		4
.L_323:
        /*0760*/ 	.word	index@(_ZN10layer_norm13ln_fwd_kernelINS_13Kernel_traitsIf6__halfS2_S2_fjLj512ELj1ELj4ELj1ELj16ENS_18Kernel_traits_baseILj512EfS2_S2_S2_fjLj128EEEEELb0ELb0ELb0ELb1EEEvNS_9FwdParamsE)
        /*0764*/ 	.word	0x00000000


	//----- nvinfo : EIATTR_REGCOUNT
	.align		4
.L_324:
        /*0768*/ 	.byte	0x04, 0x2f
        /*076a*/ 	.short	(.L_326 - .L_325)
	.align		4
.L_325:
        /*076c*/ 	.word	index@(_ZN10layer_norm13ln_fwd_kernelINS_13Kernel_traitsIf6__halfS2_S2_fjLj512ELj1ELj4ELj1ELj16ENS_18Kernel_traits_baseILj512EfS2_S2_S2_fjLj128EEEEELb0ELb0ELb0ELb0EEEvNS_9FwdParamsE)
        /*0770*/ 	.word	0x00000048


	//----- nvinfo : EIATTR_FRAME_SIZE
	.align		4
.L_326:
        /*0774*/ 	.byte	0x04, 0x11
        /*0776*/ 	.short	(.L_328 - .L_327)
	.align		4
.L_327:
        /*0778*/ 	.word	index@(_ZN10layer_norm13ln_fwd_kernelINS_13Kernel_traitsIf6__halfS2_S2_fjLj512ELj1ELj4ELj1ELj16ENS_18Kernel_traits_baseILj512EfS2_S2_S2_fjLj128EEEEELb0ELb0ELb0ELb0EEEvNS_9FwdParamsE)
        /*077c*/ 	.word	0x00000000


	//----- nvinfo : EIATTR_REGCOUNT
	.align		4
.L_328:
        /*0780*/ 	.byte	0x04, 0x2f
        /*0782*/ 	.short	(.L_330 - .L_329)
	.align		4
.L_329:
        /*0784*/ 	.word	index@(_ZN10layer_norm13ln_fwd_kernelINS_13Kernel_traitsIf13__nv_bfloat16fS2_fjLj512ELj1ELj4ELj1ELj16ENS_18Kernel_traits_baseILj512EfS2_fS2_fjLj128EEEEELb1ELb1ELb1ELb1EEEvNS_9FwdParamsE)
        /*0788*/ 	.word	0x00000077


	//----- nvinfo : EIATTR_FRAME_SIZE
	.align		4
.L_330:
        /*078c*/ 	.byte	0x04, 0x11
        /*078e*/ 	.short	(.L_332 - .L_331)
	.align		4
.L_331:
        /*0790*/ 	.word	index@(_ZN10layer_norm13ln_fwd_kernelINS_13Kernel_traitsIf13__nv_bfloat16fS2_fjLj512ELj1ELj4ELj1ELj16ENS_18Kernel_traits_baseILj512EfS2_fS2_fjLj128EEEEELb1ELb1ELb1ELb1EEEvNS_9FwdParamsE)
        /*0794*/ 	.word	0x00000000


	//----- nvinfo : EIATTR_REGCOUNT
	.align		4
.L_332:
        /*0798*/ 	.byte	0x04, 0x2f
        /*079a*/ 	.short	(.L_334 - .L_333)
	.align		4
.L_333:
        /*079c*/ 	.word	index@(_ZN10layer_norm13ln_fwd_kernelINS_13Kernel_traitsIf13__nv_bfloat16fS2_fjLj512ELj1ELj4ELj1ELj16ENS_18Kernel_traits_baseILj512EfS2_fS2_fjLj128EEEEELb1ELb1ELb1ELb0EEEvNS_9FwdParamsE)
        /*07a0*/ 	.word	0x00000077


	//----- nvinfo : EIATTR_FRAME_SIZE
	.align		4
.L_334:
        /*07a4*/ 	.byte	0x04, 0x11
        /*07a6*/ 	.short	(.L_336 - .L_335)
	.align		4
.L_335:
        /*07a8*/ 	.word	index@(_ZN10layer_norm13ln_fwd_kernelINS_13Kernel_traitsIf13__nv_bfloat16fS2_fjLj512ELj1ELj4ELj1ELj16ENS_18Kernel_traits_baseILj512EfS2_fS2_fjLj128EEEEELb1ELb1ELb1ELb0EEEvNS_9FwdParamsE)
        /*07ac*/ 	.word	0x00000000


	//----- nvinfo : EIATTR_REGCOUNT
	.align		4
.L_336:
        /*07b0*/ 	.byte	0x04, 0x2f
        /*07b2*/ 	.short	(.L_338 - .L_337)
	.align		4
.L_337:
        /*07b4*/ 	.word	index@(_ZN10layer_norm13ln_fwd_kernelINS_13Kernel_traitsIf13__nv_bfloat16fS2_fjLj512ELj1ELj4ELj1ELj16ENS_18Kernel_traits_baseILj512EfS2_fS2_fjLj128EEEEELb1ELb1ELb0ELb1EEEvNS_9FwdParamsE)
        /*07b8*/ 	.word	0x00000072


	//----- nvinfo : EIATTR_FRAME_SIZE
	.align		4
.L_338:
        /*07bc*/ 	.byte	0x04, 0x11
        /*07be*/ 	.short	(.L_340 - .L_339)
	.align		4
.L_339:
        /*07c0*/ 	.word	index@(_ZN10layer_norm13ln_fwd_kernelINS_13Kernel_traitsIf13__nv_bfloat16fS2_fjLj512ELj1ELj4ELj1ELj16ENS_18Kernel_traits_baseILj512EfS2_fS2_fjLj128EEEEELb1ELb1ELb0ELb1EEEvNS_9FwdParamsE)
        /*07c4*/ 	.word	0x00000000


	//----- nvinfo : EIATTR_REGCOUNT
	.align		4
.L_340:
        /*07c8*/ 	.byte	0x04, 0x2f
        /*07ca*/ 	.short	(.L_342 - .L_341)
	.align		4
.L_341:
        /*07cc*/ 	.word	index@(_ZN10layer_norm13ln_fwd_kernelINS_13Kernel_traitsIf13__nv_bfloat16fS2_fjLj512ELj1ELj4ELj1ELj16ENS_18Kernel_traits_baseILj512EfS2_fS2_fjLj128EEEEELb1ELb1ELb0ELb0EEEvNS_9FwdParamsE)
        /*07d0*/ 	.word	0x00000066


	//----- nvinfo : EIATTR_FRAME_SIZE
	.align		4
.L_342:
        /*07d4*/ 	.byte	0x04, 0x11
        /*07d6*/ 	.short	(.L_344 - .L_343)
	.align		4
.L_343:
        /*07d8*/ 	.word	index@(_ZN10layer_norm13ln_fwd_kernelINS_13Kernel_traitsIf13__nv_bfloat16fS2_fjLj512ELj1ELj4ELj1ELj16ENS_18Kernel_traits_baseILj512EfS2_fS2_fjLj128EEEEELb1ELb1ELb0ELb0EEEvNS_9FwdParamsE)
        /*07dc*/ 	.word	0x00000000


	//----- nvinfo : EIATTR_REGCOUNT
	.align		4
.L_344:
        /*07e0*/ 	.byte	0x04, 0x2f
        /*07e2*/ 	.short	(.L_346 - .L_345)
	.align		4
.L_345:
        /*07e4*/ 	.word	index@(_ZN10layer_norm13ln_fwd_kernelINS_13Kernel_traitsIf13__nv_bfloat16fS2_fjLj512ELj1ELj4ELj1ELj16ENS_18Kernel_traits_baseILj512EfS2_fS2_fjLj128EEEEELb1ELb0ELb1ELb1EEEvNS_9FwdParamsE)
        /*07e8*/ 	.word	0x00000060


	//----- nvinfo : EIATTR_FRAME_SIZE
	.align		4
.L_346:
        /*07ec*/ 	.byte	0x04, 0x11
        /*07ee*/ 	.short	(.L_348 - .L_347)
	.align		4
.L_347:
        /*07f0*/ 	.word	index@(_ZN10layer_norm13ln_fwd_kernelINS_13Kernel_traitsIf13__nv_bfloat16fS2_fjLj512ELj1ELj4ELj1ELj16ENS_18Kernel_traits_baseILj512EfS2_fS2_fjLj128EEEEELb1ELb0ELb1ELb1EEEvNS_9FwdParamsE)
        /*07f4*/ 	.word	0x00000000


	//----- nvinfo : EIATTR_REGCOUNT
	.align		4
.L_348:
        /*07f8*/ 	.byte	0x04, 0x2f
        /*07fa*/ 	.short	(.L_350 - .L_349)
	.align		4
.L_349:
        /*07fc*/ 	.word	index@(_ZN10layer_norm13ln_fwd_kernelINS_13Kernel_traitsIf13__nv_bfloat16fS2_fjLj512ELj1ELj4ELj1ELj16ENS_18Kernel_traits_baseILj512EfS2_fS2_fjLj128EEEEELb1ELb0ELb1ELb0EEEvNS_9FwdParamsE)
        /*0800*/ 	.word	0x00000060


	//----- nvinfo : EIATTR_FRAME_SIZE
	.align		4
.L_350:
        /*0804*/ 	.byte	0x04, 0x11
        /*0806*/ 	.short	(.L_352 - .L_351)
	.align		4
.L_351:
        /*0808*/ 	.word	index@(_ZN10layer_norm13ln_fwd_kernelINS_13Kernel_traitsIf13__nv_bfloat16fS2_fjLj512ELj1ELj4ELj1ELj16ENS_18Kernel_traits_baseILj512EfS2_fS2_fjLj128EEEEELb1ELb0ELb1ELb0EEEvNS_9FwdParamsE)
        /*080c*/ 	.word	0x00000000


	//----- nvinfo : EIATTR_REGCOUNT
	.align		4
.L_352:
        /*0810*/ 	.byte	0x04, 0x2f
        /*0812*/ 	.short	(.L_354 - .L_353)
	.align		4
.L_353:
        /*0814*/ 	.word	index@(_ZN10layer_norm13ln_fwd_kernelINS_13Kernel_traitsIf13__nv_bfloat16fS2_fjLj512ELj1ELj4ELj1ELj16ENS_18Kernel_traits_baseILj512EfS2_fS2_fjLj128EEEEELb1ELb0ELb0ELb1EEEvNS_9FwdParamsE)
        /*0818*/ 	.word	0x0000005c


	//----- nvinfo : EIATTR_FRAME_SIZE
	.align		4
.L_354:
        /*081c*/ 	.byte	0x04, 0x11
        /*081e*/ 	.short	(.L_356 - .L_355)
	.align		4
.L_355:
        /*0820*/ 	.word	index@(_ZN10layer_norm13ln_fwd_kernelINS_13Kernel_traitsIf13__nv_bfloat16fS2_fjLj512ELj1ELj4ELj1ELj16ENS_18Kernel_traits_baseILj512EfS2_fS2_fjLj128EEEEELb1ELb0ELb0ELb1EEEvNS_9FwdParamsE)
        /*0824*/ 	.word	0x00000000


	//----- nvinfo : EIATTR_REGCOUNT
	.align		4
.L_356:
        /*0828*/ 	.byte	0x04, 0x2f
        /*082a*/ 	.short	(.L_358 - .L_357)
	.align		4
.L_357:
        /*082c*/ 	.word	index@(_ZN10layer_norm13ln_fwd_kernelINS_13Kernel_traitsIf13__nv_bfloat16fS2_fjLj512ELj1ELj4ELj1ELj16ENS_18Kernel_traits_baseILj512EfS2_fS2_fjLj128EEEEELb1ELb0ELb0ELb0EEEvNS_9FwdParamsE)
        /*0830*/ 	.word	0x00000057


	//----- nvinfo : EIATTR_FRAME_SIZE
	.align		4
.L_358:
        /*0834*/ 	.byte	0x04, 0x11
        /*0836*/ 	.short	(.L_360 - .L_359)
	.align		4
.L_359:
        /*0838*/ 	.word	index@(_ZN10layer_norm13ln_fwd_kernelINS_13Kernel_traitsIf13__nv_bfloat16fS2_fjLj512ELj1ELj4ELj1ELj16ENS_18Kernel_traits_baseILj512EfS2_fS2_fjLj128EEEEELb1ELb0ELb0ELb0EEEvNS_9FwdParamsE)
        /*083c*/ 	.word	0x00000000


	//----- nvinfo : EIATTR_REGCOUNT
	.align		4
.L_360:
        /*0840*/ 	.byte	0x04, 0x2f
        /*0842*/ 	.short	(.L_362 - .L_361)
	.align		4
.L_361:
        /*0844*/ 	.word	index@(_ZN10layer_norm13ln_fwd_kernelINS_13Kernel_traitsIf13__nv_bfloat16fS2_fjLj512ELj1ELj4ELj1ELj16ENS_18Kernel_traits_baseILj512EfS2_fS2_fjLj128EEEEELb0ELb1ELb1ELb1EEEvNS_9FwdParamsE)
        /*0848*/ 	.word	0x00000060


	//----- nvinfo : EIATTR_FRAME_SIZE
	.align		4
.L_362:
        /*084c*/ 	.byte	0x04, 0x11
        /*084e*/ 	.short	(.L_364 - .L_363)
	.align		4
.L_363:
        /*0850*/ 	.word	index@(_ZN10layer_norm13ln_fwd_kernelINS_13Kernel_traitsIf13__nv_bfloat16fS2_fjLj512ELj1ELj4ELj1ELj16ENS_18Kernel_traits_baseILj512EfS2_fS2_fjLj128EEEEELb0ELb1ELb1ELb1EEEvNS_9FwdParamsE)
        /*0854*/ 	.word	0x00000000


	//----- nvinfo : EIATTR_REGCOUNT
	.align		4
.L_364:
        /*0858*/ 	.byte	0x04, 0x2f
        /*085a*/ 	.short	(.L_366 - .L_365)
	.align		4
.L_365:
        /*085c*/ 	.word	index@(_ZN10layer_norm13ln_fwd_kernelINS_13Kernel_traitsIf13__nv_bfloat16fS2_fjLj512ELj1ELj4ELj1ELj16ENS_18Kernel_traits_baseILj512EfS2_fS2_fjLj128EEEEELb0ELb1ELb1ELb0EEEvNS_9FwdParamsE)
        /*0860*/ 	.word	0x00000060


	//----- nvinfo : EIATTR_FRAME_SIZE
	.align		4
.L_366:
        /*0864*/ 	.byte	0x04, 0x11
        /*0866*/ 	.short	(.L_368 - .L_367)
	.align		4
.L_367:
        /*0868*/ 	.word	index@(_ZN10layer_norm13ln_fwd_kernelINS_13Kernel_traitsIf13__nv_bfloat16fS2_fjLj512ELj1ELj4ELj1ELj16ENS_18Kernel_traits_baseILj512EfS2_fS2_fjLj128EEEEELb0ELb1ELb1ELb0EEEvNS_9FwdParamsE)
        /*086c*/ 	.word	0x00000000


	//----- nvinfo : EIATTR_REGCOUNT
	.align		4
.L_368:
        /*0870*/ 	.byte	0x04, 0x2f
        /*0872*/ 	.short	(.L_370 - .L_369)
	.align		4
.L_369:
        /*0874*/ 	.word	index@(_ZN10layer_norm13ln_fwd_kernelINS_13Kernel_traitsIf13__nv_bfloat16fS2_fjLj512ELj1ELj4ELj1ELj16ENS_18Kernel_traits_baseILj512EfS2_fS2_fjLj128EEEEELb0ELb1ELb0ELb1EEEvNS_9FwdParamsE)
        /*0878*/ 	.word	0x00000060


	//----- nvinfo : EIATTR_FRAME_SIZE
	.align		4
.L_370:
        /*087c*/ 	.byte	0x04, 0x11
        /*087e*/ 	.short	(.L_372 - .L_371)
	.align		4
.L_371:
        /*0880*/ 	.word	index@(_ZN10layer_norm13ln_fwd_kernelINS_13Kernel_traitsIf13__nv_bfloat16fS2_fjLj512ELj1ELj4ELj1ELj16ENS_18Kernel_traits_baseILj512EfS2_fS2_fjLj128EEEEELb0ELb1ELb0ELb1EEEvNS_9FwdParamsE)
        /*0884*/ 	.word	0x00000000


	//----- nvinfo : EIATTR_REGCOUNT
	.align		4
.L_372:
        /*0888*/ 	.byte	0x04, 0x2f
        /*088a*/ 	.short	(.L_374 - .L_373)
	.align		4
.L_373:
        /*088c*/ 	.word	index@(_ZN10layer_norm13ln_fwd_kernelINS_13Kernel_traitsIf13__nv_bfloat16fS2_fjLj512ELj1ELj4ELj1ELj16ENS_18Kernel_traits_baseILj512EfS2_fS2_fjLj128EEEEELb0ELb1ELb0ELb0EEEvNS_9FwdParamsE)
        /*0890*/ 	.word	0x00000060


	//----- nvinfo : EIATTR_FRAME_SIZE
	.align		4
.L_374:
        /*0894*/ 	.byte	0x04, 0x11
        /*0896*/ 	.short	(.L_376 - .L_375)
	.align		4
.L_375:
        /*0898*/ 	.word	index@(_ZN10layer_norm13ln_fwd_kernelINS_13Kernel_traitsIf13__nv_bfloat16fS2_fjLj512ELj1ELj4ELj1ELj16ENS_18Kernel_traits_baseILj512EfS2_fS2_fjLj128EEEEELb0ELb1ELb0ELb0EEEvNS_9FwdParamsE)
        /*089c*/ 	.word	0x00000000


	//----- nvinfo : EIATTR_REGCOUNT
	.align		4
.L_376:
        /*08a0*/ 	.byte	0x04, 0x2f
        /*08a2*/ 	.short	(.L_378 - .L_377)
	.align		4
.L_377:
        /*08a4*/ 	.word	index@(_ZN10layer_norm13ln_fwd_kernelINS_13Kernel_traitsIf13__nv_bfloat16fS2_fjLj512ELj1ELj4ELj1ELj16ENS_18Kernel_traits_baseILj512EfS2_fS2_fjLj128EEEEELb0ELb0ELb1ELb1EEEvNS_9FwdParamsE)
        /*08a8*/ 	.word	0x00000050


	//----- nvinfo : EIATTR_FRAME_SIZE
	.align		4
.L_378:
        /*08ac*/ 	.byte	0x04, 0x11
        /*08ae*/ 	.short	(.L_380 - .L_379)
	.align		4
.L_379:
        /*08b0*/ 	.word	index@(_ZN10layer_norm13ln_fwd_kernelINS_13Kernel_traitsIf13__nv_bfloat16fS2_fjLj512ELj1ELj4ELj1ELj16ENS_18Kernel_traits_baseILj512EfS2_fS2_fjLj128EEEEELb0ELb0ELb1ELb1EEEvNS_9FwdParamsE)
        /*08b4*/ 	.word	0x00000000


	//----- nvinfo : EIATTR_REGCOUNT
	.align		4
.L_380:
        /*08b8*/ 	.byte	0x04, 0x2f
        /*08ba*/ 	.short	(.L_382 - .L_381)
	.align		4
.L_381:
        /*08bc*/ 	.word	index@(_ZN10layer_norm13ln_fwd_kernelINS_13Kernel_traitsIf13__nv_bfloat16fS2_fjLj512ELj1ELj4ELj1ELj16ENS_18Kernel_traits_baseILj512EfS2_fS2_fjLj128EEEEELb0ELb0ELb1ELb0EEEvNS_9FwdParamsE)
        /*08c0*/ 	.word	0x00000050


	//----- nvinfo : EIATTR_FRAME_SIZE
	.align		4
.L_382:
        /*08c4*/ 	.byte	0x04, 0x11
        /*08c6*/ 	.short	(.L_384 - .L_383)
	.align		4
.L_383:
        /*08c8*/ 	.word	index@(_ZN10layer_norm13ln_fwd_kernelINS_13Kernel_traitsIf13__nv_bfloat16fS2_fjLj512ELj1ELj4ELj1ELj16ENS_18Kernel_traits_baseILj512EfS2_fS2_fjLj128EEEEELb0ELb0ELb1ELb0EEEvNS_9FwdParamsE)
        /*08cc*/ 	.word	0x00000000


	//----- nvinfo : EIATTR_REGCOUNT
	.align		4
.L_384:
        /*08d0*/ 	.byte	0x04, 0x2f
        /*08d2*/ 	.short	(.L_386 - .L_385)
	.align		4
.L_385:
        /*08d4*/ 	.word	index@(_ZN10layer_norm13ln_fwd_kernelINS_13Kernel_traitsIf13__nv_bfloat16fS2_fjLj512ELj1ELj4ELj1ELj16ENS_18Kernel_traits_baseILj512EfS2_fS2_fjLj128EEEEELb0ELb0ELb0ELb1EEEvNS_9FwdParamsE)
        /*08d8*/ 	.word	0x00000048


	//----- nvinfo : EIATTR_FRAME_SIZE
	.align		4
.L_386:
        /*08dc*/ 	.byte	0x04, 0x11
        /*08de*/ 	.short	(.L_388 - .L_387)
	.align		4
.L_387:
        /*08e0*/ 	.word	index@(_ZN10layer_norm13ln_fwd_kernelINS_13Kernel_traitsIf13__nv_bfloat16fS2_fjLj512ELj1ELj4ELj1ELj16ENS_18Kernel_traits_baseILj512EfS2_fS2_fjLj128EEEEELb0ELb0ELb0ELb1EEEvNS_9FwdParamsE)
        /*08e4*/ 	.word	0x00000000


	//----- nvinfo : EIATTR_REGCOUNT
	.align		4
.L_388:
        /*08e8*/ 	.byte	0x04, 0x2f
        /*08ea*/ 	.short	(.L_390 - .L_389)
	.align		4
.L_389:
        /*08ec*/ 	.word	index@(_ZN10layer_norm13ln_fwd_kernelINS_13Kernel_traitsIf13__nv_bfloat16fS2_fjLj512ELj1ELj4ELj1ELj16ENS_18Kernel_traits_baseILj512EfS2_fS2_fjLj128EEEEELb0ELb0ELb0ELb0EEEvNS_9FwdParamsE)
        /*08f0*/ 	.word	0x00000048


	//----- nvinfo : EIATTR_FRAME_SIZE
	.align		4
.L_390:
        /*08f4*/ 	.byte	0x04, 0x11
        /*08f6*/ 	.short	(.L_392 - .L_391)
	.align		4
.L_391:
        /*08f8*/ 	.word	index@(_ZN10layer_norm13ln_fwd_kernelINS_13Kernel_traitsIf13__nv_bfloat16fS2_fjLj512ELj1ELj4ELj1ELj16ENS_18Kernel_traits_baseILj512EfS2_fS2_fjLj128EEEEELb0ELb0ELb0ELb0EEEvNS_9FwdParamsE)
        /*08fc*/ 	.word	0x00000000


	//----- nvinfo : EIATTR_REGCOUNT
	.align		4
.L_392:
        /*0900*/ 	.byte	0x04, 0x2f
        /*0902*/ 	.short	(.L_394 - .L_393)
	.align		4
.L_393:
        /*0904*/ 	.word	index@(_ZN10layer_norm13ln_fwd_kernelINS_13Kernel_traitsI13__nv_bfloat16S2_fS2_fjLj512ELj1ELj4ELj1ELj16ENS_18Kernel_traits_baseILj512ES2_S2_fS2_fjLj128EEEEELb1ELb1ELb1ELb1EEEvNS_9FwdParamsE)
        /*0908*/ 	.word	0x00000060


	//----- nvinfo : EIATTR_FRAME_SIZE
	.align		4
.L_394:
        /*090c*/ 	.byte	0x04, 0x11
        /*090e*/ 	.short	(.L_396 - .L_395)
	.align		4
.L_395:
        /*0910*/ 	.word	index@(_ZN10layer_norm13ln_fwd_kernelINS_13Kernel_traitsI13__nv_bfloat16S2_fS2_fjLj512ELj1ELj4ELj1ELj16ENS_18Kernel_traits_baseILj512ES2_S2_fS2_fjLj128EEEEELb1ELb1ELb1ELb1EEEvNS_9FwdParamsE)
        /*0914*/ 	.word	0x00000000


	//----- nvinfo : EIATTR_REGCOUNT
	.align		4
.L_396:
        /*0918*/ 	.byte	0x04, 0x2f
        /*091a*/ 	.short	(.L_398 - .L_397)
	.align		4
.L_397:
        /*091c*/ 	.word	index@(_ZN10layer_norm13ln_fwd_kernelINS_13Kernel_traitsI13__nv_bfloat16S2_fS2_fjLj512ELj1ELj4ELj1ELj16ENS_18Kernel_traits_baseILj512ES2_S2_fS2_fjLj128EEEEELb1ELb1ELb1ELb0EEEvNS_9FwdParamsE)
        /*0920*/ 	.word	0x00000077


	//----- nvinfo : EIATTR_FRAME_SIZE
	.align		4
.L_398:
        /*0924*/ 	.byte	0x04, 0x11
        /*0926*/ 	.short	(.L_400 - .L_399)
	.align		4
.L_399:
        /*0928*/ 	.word	index@(_ZN10layer_norm13ln_fwd_kernelINS_13Kernel_traitsI13__nv_bfloat16S2_fS2_fjLj512ELj1ELj4ELj1ELj16ENS_18Kernel_traits_baseILj512ES2_S2_fS2_fjLj128EEEEELb1ELb1ELb1ELb0EEEvNS_9FwdParamsE)
        /*092c*/ 	.word	0x00000000


	//----- nvinfo : EIATTR_REGCOUNT
	.align		4
.L_400:
        /*0930*/ 	.byte	0x04, 0x2f
        /*0932*/ 	.short	(.L_402 - .L_401)
	.align		4
.L_401:
        /*0934*/ 	.word	index@(_ZN10layer_norm13ln_fwd_kernelINS_13Kernel_traitsI13__nv_bfloat16S2_fS2_fjLj512ELj1ELj4ELj1ELj16ENS_18Kernel_traits_baseILj512ES2_S2_fS2_fjLj128EEEEELb1ELb1ELb0ELb1EEEvNS_9FwdParamsE)
        /*0938*/ 	.word	0x00000060


	//----- nvinfo : EIATTR_FRAME_SIZE
	.align		4
.L_402:
        /*093c*/ 	.byte	0x04, 0x11
        /*093e*/ 	.short	(.L_404 - .L_403)
	.align		4
.L_403:
        /*0940*/ 	.word	index@(_ZN10layer_norm13ln_fwd_kernelINS_13Kernel_traitsI13__nv_bfloat16S2_fS2_fjLj512ELj1ELj4ELj1ELj16ENS_18Kernel_traits_baseILj512ES2_S2_fS2_fjLj128EEEEELb1ELb1ELb0ELb1EEEvNS_9FwdParamsE)
        /*0944*/ 	.word	0x00000000


	//----- nvinfo : EIATTR_REGCOUNT
	.align		4
.L_404:
        /*0948*/ 	.byte	0x04, 0x2f
        /*094a*/ 	.short	(.L_406 - .L_405)
	.align		4
.L_405:
        /*094c*/ 	.word	index@(_ZN10layer_norm13ln_fwd_kernelINS_13Kernel_traitsI13__nv_bfloat16S2_fS2_fjLj512ELj1ELj4ELj1ELj16ENS_18Kernel_traits_baseILj512ES2_S2_fS2_fjLj128EEEEELb1ELb1ELb0ELb0EEEvNS_9FwdParamsE)
        /*0950*/ 	.word	0x00000069


	//----- nvinfo : EIATTR_FRAME_SIZE
	.align		4
.L_406:
        /*0954*/ 	.byte	0x04, 0x11
        /*0956*/ 	.short	(.L_408 - .L_407)
	.align		4
.L_407:
        /*0958*/ 	.word	index@(_ZN10layer_norm13ln_fwd_kernelINS_13Kernel_traitsI13__nv_bfloat16S2_fS2_fjLj512ELj1ELj4ELj1ELj16ENS_18Kernel_traits_baseILj512ES2_S2_fS2_fjLj128EEEEELb1ELb1ELb0ELb0EEEvNS_9FwdParamsE)
        /*095c*/ 	.word	0x00000000


	//----- nvinfo : EIATTR_REGCOUNT
	.align		4
.L_408:
        /*0960*/ 	.byte	0x04, 0x2f
        /*0962*/ 	.short	(.L_410 - .L_409)
	.align		4
.L_409:
        /*0964*/ 	.word	index@(_ZN10layer_norm13ln_fwd_kernelINS_13Kernel_traitsI13__nv_bfloat16S2_fS2_fjLj512ELj1ELj4ELj1ELj16ENS_18Kernel_traits_baseILj512ES2_S2_fS2_fjLj128EEEEELb1ELb0ELb1ELb1EEEvNS_9FwdParamsE)
        /*0968*/ 	.word	0x0000005f


	//----- nvinfo : EIATTR_FRAME_SIZE
	.align		4
.L_410:
        /*096c*/ 	.byte	0x04, 0x11
        /*096e*/ 	.short	(.L_412 - .L_411)
	.align		4
.L_411:
        /*0970*/ 	.word	index@(_ZN10layer_norm13ln_fwd_kernelINS_13Kernel_traitsI13__nv_bfloat16S2_fS2_fjLj512ELj1ELj4ELj1ELj16ENS_18Kernel_traits_baseILj512ES2_S2_fS2_fjLj128EEEEELb1ELb0ELb1ELb1EEEvNS_9FwdParamsE)
        /*0974*/ 	.word	0x00000000


	//----- nvinfo : EIATTR_REGCOUNT
	.align		4
.L_412:
        /*0978*/ 	.byte	0x04, 0x2f
        /*097a*/ 	.short	(.L_414 - .L_413)
	.align		4
.L_413:
        /*097c*/ 	.word	index@(_ZN10layer_norm13ln_fwd_kernelINS_13Kernel_traitsI13__nv_bfloat16S2_fS2_fjLj512ELj1ELj4ELj1ELj16ENS_18Kernel_traits_baseILj512ES2_S2_fS2_fjLj128EEEEELb1ELb0ELb1ELb0EEEvNS_9FwdParamsE)
        /*0980*/ 	.word	0x00000060


	//----- nvinfo : EIATTR_FRAME_SIZE
	.align		4
.L_414:
        /*0984*/ 	.byte	0x04, 0x11
        /*0986*/ 	.short	(.L_416 - .L_415)
	.align		4
.L_415:
        /*0988*/ 	.word	index@(_ZN10layer_norm13ln_fwd_kernelINS_13Kernel_traitsI13__nv_bfloat16S2_fS2_fjLj512ELj1ELj4ELj1ELj16ENS_18Kernel_traits_baseILj512ES2_S2_fS2_fjLj128EEEEELb1ELb0ELb1ELb0EEEvNS_9FwdParamsE)
        /*098c*/ 	.word	0x00000000


	//----- nvinfo : EIATTR_REGCOUNT
	.align		4
.L_416:
        /*0990*/ 	.byte	0x04, 0x2f
        /*0992*/ 	.short	(.L_418 - .L_417)
	.align		4
.L_417:
        /*0994*/ 	.word	index@(_ZN10layer_norm13ln_fwd_kernelINS_13Kernel_traitsI13__nv_bfloat16S2_fS2_fjLj512ELj1ELj4ELj1ELj16ENS_18Kernel_traits_baseILj512ES2_S2_fS2_fjLj128EEEEELb1ELb0ELb0ELb1EEEvNS_9FwdParamsE)
        /*0998*/ 	.word	0x00000059


	//----- nvinfo : EIATTR_FRAME_SIZE
	.align		4
.L_418:
        /*099c*/ 	.byte	0x04, 0x11
        /*099e*/ 	.short	(.L_420 - .L_419)
	.align		4
.L_419:
        /*09a0*/ 	.word	index@(_ZN10layer_norm13ln_fwd_kernelINS_13Kernel_traitsI13__nv_bfloat16S2_fS2_fjLj512ELj1ELj4ELj1ELj16ENS_18Kernel_traits_baseILj512ES2_S2_fS2_fjLj128EEEEELb1ELb0ELb0ELb1EEEvNS_9FwdParamsE)
        /*09a4*/ 	.word	0x00000000


	//----- nvinfo : EIATTR_REGCOUNT
	.align		4
.L_420:
        /*09a8*/ 	.byte	0x04, 0x2f
        /*09aa*/ 	.short	(.L_422 - .L_421)
	.align		4
.L_421:
        /*09ac*/ 	.word	index@(_ZN10layer_norm13ln_fwd_kernelINS_13Kernel_traitsI13__nv_bfloat16S2_fS2_fjLj512ELj1ELj4ELj1ELj16ENS_18Kernel_traits_baseILj512ES2_S2_fS2_fjLj128EEEEELb1ELb0ELb0ELb0EEEvNS_9FwdParamsE)
        /*09b0*/ 	.word	0x00000057


	//----- nvinfo : EIATTR_FRAME_SIZE
	.align		4
.L_422:
        /*09b4*/ 	.byte	0x04, 0x11
        /*09b6*/ 	.short	(.L_424 - .L_423)
	.align		4
.L_423:
        /*09b8*/ 	.word	index@(_ZN10layer_norm13ln_fwd_kernelINS_13Kernel_traitsI13__nv_bfloat16S2_fS2_fjLj512ELj1ELj4ELj1ELj16ENS_18Kernel_traits_baseILj512ES2_S2_fS2_fjLj128EEEEELb1ELb0ELb0ELb0EEEvNS_9FwdParamsE)
        /*09bc*/ 	.word	0x00000000


	//----- nvinfo : EIATTR_REGCOUNT
	.align		4
.L_424:
        /*09c0*/ 	.byte	0x04, 0x2f
        /*09c2*/ 	.short	(.L_426 - .L_425)
	.align		4
.L_425:
        /*09c4*/ 	.word	index@(_ZN10layer_norm13ln_fwd_kernelINS_13Kernel_traitsI13__nv_bfloat16S2_fS2_fjLj512ELj1ELj4ELj1ELj16ENS_18Kernel_traits_baseILj512ES2_S2_fS2_fjLj128EEEEELb0ELb1ELb1ELb1EEEvNS_9FwdParamsE)
        /*09c8*/ 	.word	0x0000005f


	//----- nvinfo : EIATTR_FRAME_SIZE
	.align		4
.L_426:
        /*09cc*/ 	.byte	0x04, 0x11
        /*09ce*/ 	.short	(.L_428 - .L_427)
	.align		4
.L_427:
        /*09d0*/ 	.word	index@(_ZN10layer_norm13ln_fwd_kernelINS_13Kernel_traitsI13__nv_bfloat16S2_fS2_fjLj512ELj1ELj4ELj1ELj16ENS_18Kernel_traits_baseILj512ES2_S2_fS2_fjLj128EEEEELb0ELb1ELb1ELb1EEEvNS_9FwdParamsE)
        /*09d4*/ 	.word	0x00000000


	//----- nvinfo : EIATTR_REGCOUNT
	.align		4
.L_428:
        /*09d8*/ 	.byte	0x04, 0x2f
        /*09da*/ 	.short	(.L_430 - .L_429)
	.align		4
.L_429:
        /*09dc*/ 	.word	index@(_ZN10layer_norm13ln_fwd_kernelINS_13Kernel_traitsI13__nv_bfloat16S2_fS2_fjLj512ELj1ELj4ELj1ELj16ENS_18Kernel_traits_baseILj512ES2_S2_fS2_fjLj128EEEEELb0ELb1ELb1ELb0EEEvNS_9FwdParamsE)
        /*09e0*/ 	.word	0x00000060


	//----- nvinfo : EIATTR_FRAME_SIZE
	.align		4
.L_430:
        /*09e4*/ 	.byte	0x04, 0x11
        /*09e6*/ 	.short	(.L_432 - .L_431)
	.align		4
.L_431:
        /*09e8*/ 	.word	index@(_ZN10layer_norm13ln_fwd_kernelINS_13Kernel_traitsI13__nv_bfloat16S2_fS2_fjLj512ELj1ELj4ELj1ELj16ENS_18Kernel_traits_baseILj512ES2_S2_fS2_fjLj128EEEEELb0ELb1ELb1ELb0EEEvNS_9FwdParamsE)
        /*09ec*/ 	.word	0x00000000


	//----- nvinfo : EIATTR_REGCOUNT
	.align		4
.L_432:
        /*09f0*/ 	.byte	0x04, 0x2f
        /*09f2*/ 	.short	(.L_434 - .L_433)
	.align		4
.L_433:
        /*09f4*/ 	.word	index@(_ZN10layer_norm13ln_fwd_kernelINS_13Kernel_traitsI13__nv_bfloat16S2_fS2_fjLj512ELj1ELj4ELj1ELj16ENS_18Kernel_traits_baseILj512ES2_S2_fS2_fjLj128EEEEELb0ELb1ELb0ELb1EEEvNS_9FwdParamsE)
        /*09f8*/ 	.word	0x0000005f


	//----- nvinfo : EIATTR_FRAME_SIZE
	.align		4
.L_434:
        /*09fc*/ 	.byte	0x04, 0x11
        /*09fe*/ 	.short	(.L_436 - .L_435)
	.align		4
.L_435:
        /*0a00*/ 	.word	index@(_ZN10layer_norm13ln_fwd_kernelINS_13Kernel_traitsI13__nv_bfloat16S2_fS2_fjLj512ELj1ELj4ELj1ELj16ENS_18Kernel_traits_baseILj512ES2_S2_fS2_fjLj128EEEEELb0ELb1ELb0ELb1EEEvNS_9FwdParamsE)
        /*0a04*/ 	.word	0x00000000


	//----- nvinfo : EIATTR_REGCOUNT
	.align		4
.L_436:
        /*0a08*/ 	.byte	0x04, 0x2f
        /*0a0a*/ 	.short	(.L_438 - .L_437)
	.align		4
.L_437:
        /*0a0c*/ 	.word	index@(_ZN10layer_norm13ln_fwd_kernelINS_13Kernel_traitsI13__nv_bfloat16S2_fS2_fjLj512ELj1ELj4ELj1ELj16ENS_18Kernel_traits_baseILj512ES2_S2_fS2_fjLj128EEEEELb0ELb1ELb0ELb0EEEvNS_9FwdParamsE)
        /*0a10*/ 	.word	0x00000060


	//----- nvinfo : EIATTR_FRAME_SIZE
	.align		4
.L_438:
        /*0a14*/ 	.byte	0x04, 0x11
        /*0a16*/ 	.short	(.L_440 - .L_439)
	.align		4
.L_439:
        /*0a18*/ 	.word	index@(_ZN10layer_norm13ln_fwd_kernelINS_13Kernel_traitsI13__nv_bfloat16S2_fS2_fjLj512ELj1ELj4ELj1ELj16ENS_18Kernel_traits_baseILj512ES2_S2_fS2_fjLj128EEEEELb0ELb1ELb0ELb0EEEvNS_9FwdParamsE)
        /*0a1c*/ 	.word	0x00000000


	//----- nvinfo : EIATTR_REGCOUNT
	.align		4
.L_440:
        /*0a20*/ 	.byte	0x04, 0x2f
        /*0a22*/ 	.short	(.L_442 - .L_441)
	.align		4
.L_441:
        /*0a24*/ 	.word	index@(_ZN10layer_norm13ln_fwd_kernelINS_13Kernel_traitsI13__nv_bfloat16S2_fS2_fjLj512ELj1ELj4ELj1ELj16ENS_18Kernel_traits_baseILj512ES2_S2_fS2_fjLj128EEEEELb0ELb0ELb1ELb1EEEvNS_9FwdParamsE)
        /*0a28*/ 	.word	0x0000004f


	//----- nvinfo : EIATTR_FRAME_SIZE
	.align		4
.L_442:
        /*0a2c*/ 	.byte	0x04, 0x11
        /*0a2e*/ 	.short	(.L_444 - .L_443)
	.align		4
.L_443:
        /*0a30*/ 	.word	index@(_ZN10layer_norm13ln_fwd_kernelINS_13Kernel_traitsI13__nv_bfloat16S2_fS2_fjLj512ELj1ELj4ELj1ELj16ENS_18Kernel_traits_baseILj512ES2_S2_fS2_fjLj128EEEEELb0ELb0ELb1ELb1EEEvNS_9FwdParamsE)
        /*0a34*/ 	.word	0x00000000


	//----- nvinfo : EIATTR_REGCOUNT
	.align		4
.L_444:
        /*0a38*/ 	.byte	0x04, 0x2f
        /*0a3a*/ 	.short	(.L_446 - .L_445)
	.align		4
.L_445:
        /*0a3c*/ 	.word	index@(_ZN10layer_norm13ln_fwd_kernelINS_13Kernel_traitsI13__nv_bfloat16S2_fS2_fjLj512ELj1ELj4ELj1ELj16ENS_18Kernel_traits_baseILj512ES2_S2_fS2_fjLj128EEEEELb0ELb0ELb1ELb0EEEvNS_9FwdParamsE)
        /*0a40*/ 	.word	0x00000050


	//----- nvinfo : EIATTR_FRAME_SIZE
	.align		4
.L_446:
        /*0a44*/ 	.byte	0x04, 0x11
        /*0a46*/ 	.short	(.L_448 - .L_447)
	.align		4
.L_447:
        /*0a48*/ 	.word	index@(_ZN10layer_norm13ln_fwd_kernelINS_13Kernel_traitsI13__nv_bfloat16S2_fS2_fjLj512ELj1ELj4ELj1ELj16ENS_18Kernel_traits_baseILj512ES2_S2_fS2_fjLj128EEEEELb0ELb0ELb1ELb0EEEvNS_9FwdParamsE)
        /*0a4c*/ 	.word	0x00000000


	//----- nvinfo : EIATTR_REGCOUNT
	.align		4
.L_448:
        /*0a50*/ 	.byte	0x04, 0x2f
        /*0a52*/ 	.short	(.L_450 - .L_449)
	.align		4
.L_449:
        /*0a54*/ 	.word	index@(_ZN10layer_norm13ln_fwd_kernelINS_13Kernel_traitsI13__nv_bfloat16S2_fS2_fjLj512ELj1ELj4ELj1ELj16ENS_18Kernel_traits_baseILj512ES2_S2_fS2_fjLj128EEEEELb0ELb0ELb0ELb1EEEvNS_9FwdParamsE)
        /*0a58*/ 	.word	0x00000048


	//----- nvinfo : EIATTR_FRAME_SIZE
	.align		4
.L_450:
        /*0a5c*/ 	.byte	0x04, 0x11
        /*0a5e*/ 	.short	(.L_452 - .L_451)
	.align		4
.L_451:
        /*0a60*/ 	.word	index@(_ZN10layer_norm13ln_fwd_kernelINS_13Kernel_traitsI13__nv_bfloat16S2_fS2_fjLj512ELj1ELj4ELj1ELj16ENS_18Kernel_traits_baseILj512ES2_S2_fS2_fjLj128EEEEELb0ELb0ELb0ELb1EEEvNS_9FwdParamsE)
        /*0a64*/ 	.word	0x00000000


	//----- nvinfo : EIATTR_REGCOUNT
	.align		4
.L_452:
        /*0a68*/ 	.byte	0x04, 0x2f
        /*0a6a*/ 	.short	(.L_454 - .L_453)
	.align		4
.L_453:
        /*0a6c*/ 	.word	index@(_ZN10layer_norm13ln_fwd_kernelINS_13Kernel_traitsI13__nv_bfloat16S2_fS2_fjLj512ELj1ELj4ELj1ELj16ENS_18Kernel_traits_baseILj512ES2_S2_fS2_fjLj128EEEEELb0ELb0ELb0ELb0EEEvNS_9FwdParamsE)
        /*0a70*/ 	.word	0x00000048


	//----- nvinfo : EIATTR_FRAME_SIZE
	.align		4
.L_454:
        /*0a74*/ 	.byte	0x04, 0x11
        /*0a76*/ 	.short	(.L_456 - .L_455)
	.align		4
.L_455:
        /*0a78*/ 	.word	index@(_ZN10layer_norm13ln_fwd_kernelINS_13Kernel_traitsI13__nv_bfloat16S2_fS2_fjLj512ELj1ELj4ELj1ELj16ENS_18Kernel_traits_baseILj512ES2_S2_fS2_fjLj128EEEEELb0ELb0ELb0ELb0EEEvNS_9FwdParamsE)
        /*0a7c*/ 	.word	0x00000000


	//----- nvinfo : EIATTR_REGCOUNT
	.align		4
.L_456:
        /*0a80*/ 	.byte	0x04, 0x2f
        /*0a82*/ 	.short	(.L_458 - .L_457)
	.align		4
.L_457:
        /*0a84*/ 	.word	index@(_ZN10layer_norm13ln_fwd_kernelINS_13Kernel_traitsIf13__nv_bfloat16S2_S2_fjLj512ELj1ELj4ELj1ELj16ENS_18Kernel_traits_baseILj512EfS2_S2_S2_fjLj128EEEEELb1ELb1ELb1ELb1EEEvNS_9FwdParamsE)
        /*0a88*/ 	.word	0x00000071


	//----- nvinfo : EIATTR_FRAME_SIZE
	.align		4
.L_458:
        /*0a8c*/ 	.byte	0x04, 0x11
        /*0a8e*/ 	.short	(.L_460 - .L_459)
	.align		4
.L_459:
        /*0a90*/ 	.word	index@(_ZN10layer_norm13ln_fwd_kernelINS_13Kernel_traitsIf13__nv_bfloat16S2_S2_fjLj512ELj1ELj4ELj1ELj16ENS_18Kernel_traits_baseILj512EfS2_S2_S2_fjLj128EEEEELb1ELb1ELb1ELb1EEEvNS_9FwdParamsE)
        /*0a94*/ 	.word	0x00000000


	//----- nvinfo : EIATTR_REGCOUNT
	.align		4
.L_460:
        /*0a98*/ 	.byte	0x04, 0x2f
        /*0a9a*/ 	.short	(.L_462 - .L_461)
	.align		4
.L_461:
        /*0a9c*/ 	.word	index@(_ZN10layer_norm13ln_fwd_kernelINS_13Kernel_traitsIf13__nv_bfloat16S2_S2_fjLj512ELj1ELj4ELj1ELj16ENS_18Kernel_traits_baseILj512EfS2_S2_S2_fjLj128EEEEELb1ELb1ELb1ELb0EEEvNS_9FwdParamsE)
        /*0aa0*/ 	.word	0x00000073


	//----- nvinfo : EIATTR_FRAME_SIZE
	.align		4
.L_462:
        /*0aa4*/ 	.byte	0x04, 0x11
        /*0aa6*/ 	.short	(.L_464 - .L_463)
	.align		4
.L_463:
        /*0aa8*/ 	.word	index@(_ZN10layer_norm13ln_fwd_kernelINS_13Kernel_traitsIf13__nv_bfloat16S2_S2_fjLj512ELj1ELj4ELj1ELj16ENS_18Kernel_traits_baseILj512EfS2_S2_S2_fjLj128EEEEELb1ELb1ELb1ELb0EEEvNS_9FwdParamsE)
        /*0aac*/ 	.word	0x00000000


	//----- nvinfo : EIATTR_REGCOUNT
	.align		4
.L_464:
        /*0ab0*/ 	.byte	0x04, 0x2f
        /*0ab2*/ 	.short	(.L_466 - .L_465)
	.align		4
.L_465:
        /*0ab4*/ 	.word	index@(_ZN10layer_norm13ln_fwd_kernelINS_13Kernel_traitsIf13__nv_bfloat16S2_S2_fjLj512ELj1ELj4ELj1ELj16ENS_18Kernel_traits_baseILj512EfS2_S2_S2_fjLj128EEEEELb1ELb1ELb0ELb1EEEvNS_9FwdParamsE)
        /*0ab8*/ 	.word	0x00000066


	//----- nvinfo : EIATTR_FRAME_SIZE
	.align		4
.L_466:
        /*0abc*/ 	.byte	0x04, 0x11
        /*0abe*/ 	.short	(.L_468 - .L_467)
	.align		4
.L_467:
        /*0ac0*/ 	.word	index@(_ZN10layer_norm13ln_fwd_kernelINS_13Kernel_traitsIf13__nv_bfloat16S2_S2_fjLj512ELj1ELj4ELj1ELj16ENS_18Kernel_traits_baseILj512EfS2_S2_S2_fjLj128EEEEELb1ELb1ELb0ELb1EEEvNS_9FwdParamsE)
        /*0ac4*/ 	.word	0x00000000


	//----- nvinfo : EIATTR_REGCOUNT
	.align		4
.L_468:
        /*0ac8*/ 	.byte	0x04, 0x2f
        /*0aca*/ 	.short	(.L_470 - .L_469)
	.align		4
.L_469:
        /*0acc*/ 	.word	index@(_ZN10layer_norm13ln_fwd_kernelINS_13Kernel_traitsIf13__nv_bfloat16S2_S2_fjLj512ELj1ELj4ELj1ELj16ENS_18Kernel_traits_baseILj512EfS2_S2_S2_fjLj128EEEEELb1ELb1ELb0ELb0EEEvNS_9FwdParamsE)
        /*0ad0*/ 	.word	0x00000060


	//----- nvinfo : EIATTR_FRAME_SIZE
	.align		4
.L_470:
        /*0ad4*/ 	.byte	0x04, 0x11
        /*0ad6*/ 	.short	(.L_472 - .L_471)
	.align		4
.L_471:
        /*0ad8*/ 	.word	index@(_ZN10layer_norm13ln_fwd_kernelINS_13Kernel_traitsIf13__nv_bfloat16S2_S2_fjLj512ELj1ELj4ELj1ELj16ENS_18Kernel_traits_baseILj512EfS2_S2_S2_fjLj128EEEEELb1ELb1ELb0ELb0EEEvNS_9FwdParamsE)
        /*0adc*/ 	.word	0x00000000


	//----- nvinfo : EIATTR_REGCOUNT
	.align		4
.L_472:
        /*0ae0*/ 	.byte	0x04, 0x2f
        /*0ae2*/ 	.short	(.L_474 - .L_473)
	.align		4
.L_473:
        /*0ae4*/ 	.word	index@(_ZN10layer_norm13ln_fwd_kernelINS_13Kernel_traitsIf13__nv_bfloat16S2_S2_fjLj512ELj1ELj4ELj1ELj16ENS_18Kernel_traits_baseILj512EfS2_S2_S2_fjLj128EEEEELb1ELb0ELb1ELb1EEEvNS_9FwdParamsE)
        /*0ae8*/ 	.word	0x00000060


	//----- nvinfo : EIATTR_FRAME_SIZE
	.align		4
.L_474:
        /*0aec*/ 	.byte	0x04, 0x11
        /*0aee*/ 	.short	(.L_476 - .L_475)
	.align		4
.L_475:
        /*0af0*/ 	.word	index@(_ZN10layer_norm13ln_fwd_kernelINS_13Kernel_traitsIf13__nv_bfloat16S2_S2_fjLj512ELj1ELj4ELj1ELj16ENS_18Kernel_traits_baseILj512EfS2_S2_S2_fjLj128EEEEELb1ELb0ELb1ELb1EEEvNS_9FwdParamsE)
        /*0af4*/ 	.word	0x00000000


	//----- nvinfo : EIATTR_REGCOUNT
	.align		4
.L_476:
        /*0af8*/ 	.byte	0x04, 0x2f
        /*0afa*/ 	.short	(.L_478 - .L_477)
	.align		4
.L_477:
        /*0afc*/ 	.word	index@(_ZN10layer_norm13ln_fwd_kernelINS_13Kernel_traitsIf13__nv_bfloat16S2_S2_fjLj512ELj1ELj4ELj1ELj16ENS_18Kernel_traits_baseILj512EfS2_S2_S2_fjLj128EEEEELb1ELb0ELb1ELb0EEEvNS_9FwdParamsE)
        /*0b00*/ 	.word	0x00000060


	//----- nvinfo : EIATTR_FRAME_SIZE
	.align		4
.L_478:
        /*0b04*/ 	.byte	0x04, 0x11
        /*0b06*/ 	.short	(.L_480 - .L_479)
	.align		4
.L_479:
        /*0b08*/ 	.word	index@(_ZN10layer_norm13ln_fwd_kernelINS_13Kernel_traitsIf13__nv_bfloat16S2_S2_fjLj512ELj1ELj4ELj1ELj16ENS_18Kernel_traits_baseILj512EfS2_S2_S2_fjLj128EEEEELb1ELb0ELb1ELb0EEEvNS_9FwdParamsE)
        /*0b0c*/ 	.word	0x00000000


	//----- nvinfo : EIATTR_REGCOUNT
	.align		4
.L_480:
        /*0b10*/ 	.byte	0x04, 0x2f
        /*0b12*/ 	.short	(.L_482 - .L_481)
	.align		4
.L_481:
        /*0b14*/ 	.word	index@(_ZN10layer_norm13ln_fwd_kernelINS_13Kernel_traitsIf13__nv_bfloat16S2_S2_fjLj512ELj1ELj4ELj1ELj16ENS_18Kernel_traits_baseILj512EfS2_S2_S2_fjLj128EEEEELb1ELb0ELb0ELb1EEEvNS_9FwdParamsE)
        /*0b18*/ 	.word	0x00000059


	//----- nvinfo : EIATTR_FRAME_SIZE
	.align		4
.L_482:
        /*0b1c*/ 	.byte	0x04, 0x11
        /*0b1e*/ 	.short	(.L_484 - .L_483)
	.align		4
.L_483:
        /*0b20*/ 	.word	index@(_ZN10layer_norm13ln_fwd_kernelINS_13Kernel_traitsIf13__nv_bfloat16S2_S2_fjLj512ELj1ELj4ELj1ELj16ENS_18Kernel_traits_baseILj512EfS2_S2_S2_fjLj128EEEEELb1ELb0ELb0ELb1EEEvNS_9FwdParamsE)
        /*0b24*/ 	.word	0x00000000


	//----- nvinfo : EIATTR_REGCOUNT
	.align		4
.L_484:
        /*0b28*/ 	.byte	0x04, 0x2f
        /*0b2a*/ 	.short	(.L_486 - .L_485)
	.align		4
.L_485:
        /*0b2c*/ 	.word	index@(_ZN10layer_norm13ln_fwd_kernelINS_13Kernel_traitsIf13__nv_bfloat16S2_S2_fjLj512ELj1ELj4ELj1ELj16ENS_18Kernel_traits_baseILj512EfS2_S2_S2_fjLj128EEEEELb1ELb0ELb0ELb0EEEvNS_9FwdParamsE)
        /*0b30*/ 	.word	0x00000050


	//----- nvinfo : EIATTR_FRAME_SIZE
	.align		4
.L_486:
        /*0b34*/ 	.byte	0x04, 0x11
        /*0b36*/ 	.short	(.L_488 - .L_487)
	.align		4
.L_487:
        /*0b38*/ 	.word	index@(_ZN10layer_norm13ln_fwd_kernelINS_13Kernel_traitsIf13__nv_bfloat16S2_S2_fjLj512ELj1ELj4ELj1ELj16ENS_18Kernel_traits_baseILj512EfS2_S2_S2_fjLj128EEEEELb1ELb0ELb0ELb0EEEvNS_9FwdParamsE)
        /*0b3c*/ 	.word	0x00000000


	//----- nvinfo : EIATTR_REGCOUNT
	.align		4
.L_488:
        /*0b40*/ 	.byte	0x04, 0x2f
        /*0b42*/ 	.short	(.L_490 - .L_489)
	.align		4
.L_489:
        /*0b44*/ 	.word	index@(_ZN10layer_norm13ln_fwd_kernelINS_13Kernel_traitsIf13__nv_bfloat16S2_S2_fjLj512ELj1ELj4ELj1ELj16ENS_18Kernel_traits_baseILj512EfS2_S2_S2_fjLj128EEEEELb0ELb1ELb1ELb1EEEvNS_9FwdParamsE)
        /*0b48*/ 	.word	0x0000005f


	//----- nvinfo : EIATTR_FRAME_SIZE
	.align		4
.L_490:
        /*0b4c*/ 	.byte	0x04, 0x11
        /*0b4e*/ 	.short	(.L_492 - .L_491)
	.align		4
.L_491:
        /*0b50*/ 	.word	index@(_ZN10layer_norm13ln_fwd_kernelINS_13Kernel_traitsIf13__nv_bfloat16S2_S2_fjLj512ELj1ELj4ELj1ELj16ENS_18Kernel_traits_baseILj512EfS2_S2_S2_fjLj128EEEEELb0ELb1ELb1ELb1EEEvNS_9FwdParamsE)
        /*0b54*/ 	.word	0x00000000


	//----- nvinfo : EIATTR_REGCOUNT
	.align		4
.L_492:
        /*0b58*/ 	.byte	0x04, 0x2f
        /*0b5a*/ 	.short	(.L_494 - .L_493)
	.align		4
.L_493:
        /*0b5c*/ 	.word	index@(_ZN10layer_norm13ln_fwd_kernelINS_13Kernel_traitsIf13__nv_bfloat16S2_S2_fjLj512ELj1ELj4ELj1ELj16ENS_18Kernel_traits_baseILj512EfS2_S2_S2_fjLj128EEEEELb0ELb1ELb1ELb0EEEvNS_9FwdParamsE)
        /*0b60*/ 	.word	0x00000060


	//----- nvinfo : EIATTR_FRAME_SIZE
	.align		4
.L_494:
        /*0b64*/ 	.byte	0x04, 0x11
        /*0b66*/ 	.short	(.L_496 - .L_495)
	.align		4
.L_495:
        /*0b68*/ 	.word	index@(_ZN10layer_norm13ln_fwd_kernelINS_13Kernel_traitsIf13__nv_bfloat16S2_S2_fjLj512ELj1ELj4ELj1ELj16ENS_18Kernel_traits_baseILj512EfS2_S2_S2_fjLj128EEEEELb0ELb1ELb1ELb0EEEvNS_9FwdParamsE)
        /*0b6c*/ 	.word	0x00000000


	//----- nvinfo : EIATTR_REGCOUNT
	.align		4
.L_496:
        /*0b70*/ 	.byte	0x04, 0x2f
        /*0b72*/ 	.short	(.L_498 - .L_497)
	.align		4
.L_497:
        /*0b74*/ 	.word	index@(_ZN10layer_norm13ln_fwd_kernelINS_13Kernel_traitsIf13__nv_bfloat16S2_S2_fjLj512ELj1ELj4ELj1ELj16ENS_18Kernel_traits_baseILj512EfS2_S2_S2_fjLj128EEEEELb0ELb1ELb0ELb1EEEvNS_9FwdParamsE)
        /*0b78*/ 	.word	0x00000060


	//----- nvinfo : EIATTR_FRAME_SIZE
	.align		4
.L_498:
        /*0b7c*/ 	.byte	0x04, 0x11
        /*0b7e*/ 	.short	(.L_500 - .L_499)
	.align		4
.L_499:
        /*0b80*/ 	.word	index@(_ZN10layer_norm13ln_fwd_kernelINS_13Kernel_traitsIf13__nv_bfloat16S2_S2_fjLj512ELj1ELj4ELj1ELj16ENS_18Kernel_traits_baseILj512EfS2_S2_S2_fjLj128EEEEELb0ELb1ELb0ELb1EEEvNS_9FwdParamsE)
        /*0b84*/ 	.word	0x00000000


	//----- nvinfo : EIATTR_REGCOUNT
	.align		4
.L_500:
        /*0b88*/ 	.byte	0x04, 0x2f
        /*0b8a*/ 	.short	(.L_502 - .L_501)
	.align		4
.L_501:
        /*0b8c*/ 	.word	index@(_ZN10layer_norm13ln_fwd_kernelINS_13Kernel_traitsIf13__nv_bfloat16S2_S2_fjLj512ELj1ELj4ELj1ELj16ENS_18Kernel_traits_baseILj512EfS2_S2_S2_fjLj128EEEEELb0ELb1ELb0ELb0EEEvNS_9FwdParamsE)
        /*0b90*/ 	.word	0x0000005d


	//----- nvinfo : EIATTR_FRAME_SIZE
	.align		4
.L_502:
        /*0b94*/ 	.byte	0x04, 0x11
        /*0b96*/ 	.short	(.L_504 - .L_503)
	.align		4
.L_503:
        /*0b98*/ 	.word	index@(_ZN10layer_norm13ln_fwd_kernelINS_13Kernel_traitsIf13__nv_bfloat16S2_S2_fjLj512ELj1ELj4ELj1ELj16ENS_18Kernel_traits_baseILj512EfS2_S2_S2_fjLj128EEEEELb0ELb1ELb0ELb0EEEvNS_9FwdParamsE)
        /*0b9c*/ 	.word	0x00000000


	//----- nvinfo : EIATTR_REGCOUNT
	.align		4
.L_504:
        /*0ba0*/ 	.byte	0x04, 0x2f
        /*0ba2*/ 	.short	(.L_506 - .L_505)
	.align		4
.L_505:
        /*0ba4*/ 	.word	index@(_ZN10layer_norm13ln_fwd_kernelINS_13Kernel_traitsIf13__nv_bfloat16S2_S2_fjLj512ELj1ELj4ELj1ELj16ENS_18Kernel_traits_baseILj512EfS2_S2_S2_fjLj128EEEEELb0ELb0ELb1ELb1EEEvNS_9FwdParamsE)
        /*0ba8*/ 	.word	0x00000048


	//----- nvinfo : EIATTR_FRAME_SIZE
	.align		4
.L_506:
        /*0bac*/ 	.byte	0x04, 0x11
        /*0bae*/ 	.short	(.L_508 - .L_507)
	.align		4
.L_507:
        /*0bb0*/ 	.word	index@(_ZN10layer_norm13ln_fwd_kernelINS_13Kernel_traitsIf13__nv_bfloat16S2_S2_fjLj512ELj1ELj4ELj1ELj16ENS_18Kernel_traits_baseILj512EfS2_S2_S2_fjLj128EEEEELb0ELb0ELb1ELb1EEEvNS_9FwdParamsE)
        /*0bb4*/ 	.word	0x00000000


	//----- nvinfo : EIATTR_REGCOUNT
	.align		4
.L_508:
        /*0bb8*/ 	.byte	0x04, 0x2f
        /*0bba*/ 	.short	(.L_510 - .L_509)
	.align		4
.L_509:
        /*0bbc*/ 	.word	index@(_ZN10layer_norm13ln_fwd_kernelINS_13Kernel_traitsIf13__nv_bfloat16S2_S2_fjLj512ELj1ELj4ELj1ELj16ENS_18Kernel_traits_baseILj512EfS2_S2_S2_fjLj128EEEEELb0ELb0ELb1ELb0EEEvNS_9FwdParamsE)
        /*0bc0*/ 	.word	0x0000004f


	//----- nvinfo : EIATTR_FRAME_SIZE
	.align		4
.L_510:
        /*0bc4*/ 	.byte	0x04, 0x11
        /*0bc6*/ 	.short	(.L_512 - .L_511)
	.align		4
.L_511:
        /*0bc8*/ 	.word	index@(_ZN10layer_norm13ln_fwd_kernelINS_13Kernel_traitsIf13__nv_bfloat16S2_S2_fjLj512ELj1ELj4ELj1ELj16ENS_18Kernel_traits_baseILj512EfS2_S2_S2_fjLj128EEEEELb0ELb0ELb1ELb0EEEvNS_9FwdParamsE)
        /*0bcc*/ 	.word	0x00000000


	//----- nvinfo : EIATTR_REGCOUNT
	.align		4
.L_512:
        /*0bd0*/ 	.byte	0x04, 0x2f
        /*0bd2*/ 	.short	(.L_514 - .L_513)
	.align		4
.L_513:
        /*0bd4*/ 	.word	index@(_ZN10layer_norm13ln_fwd_kernelINS_13Kernel_traitsIf13__nv_bfloat16S2_S2_fjLj512ELj1ELj4ELj1ELj16ENS_18Kernel_traits_baseILj512EfS2_S2_S2_fjLj128EEEEELb0ELb0ELb0ELb1EEEvNS_9FwdParamsE)
        /*0bd8*/ 	.word	0x00000048


	//----- nvinfo : EIATTR_FRAME_SIZE
	.align		4
.L_514:
        /*0bdc*/ 	.byte	0x04, 0x11
        /*0bde*/ 	.short	(.L_516 - .L_515)
	.align		4
.L_515:
        /*0be0*/ 	.word	index@(_ZN10layer_norm13ln_fwd_kernelINS_13Kernel_traitsIf13__nv_bfloat16S2_S2_fjLj512ELj1ELj4ELj1ELj16ENS_18Kernel_traits_baseILj512EfS2_S2_S2_fjLj128EEEEELb0ELb0ELb0ELb1EEEvNS_9FwdParamsE)
        /*0be4*/ 	.word	0x00000000


	//----- nvinfo : EIATTR_REGCOUNT
	.align		4
.L_516:
        /*0be8*/ 	.byte	0x04, 0x2f
        /*0bea*/ 	.short	(.L_518 - .L_517)
	.align		4
.L_517:
        /*0bec*/ 	.word	index@(_ZN10layer_norm13ln_fwd_kernelINS_13Kernel_traitsIf13__nv_bfloat16S2_S2_fjLj512ELj1ELj4ELj1ELj16ENS_18Kernel_traits_baseILj512EfS2_S2_S2_fjLj128EEEEELb0ELb0ELb0ELb0EEEvNS_9FwdParamsE)
        /*0bf0*/ 	.word	0x00000048


	//----- nvinfo : EIATTR_FRAME_SIZE
	.align		4
.L_518:
        /*0bf4*/ 	.byte	0x04, 0x11
        /*0bf6*/ 	.short	(.L_520 - .L_519)
	.align		4
.L_519:
        /*0bf8*/ 	.word	index@(_ZN10layer_norm13ln_fwd_kernelINS_13Kernel_traitsIf13__nv_bfloat16S2_S2_fjLj512ELj1ELj4ELj1ELj16ENS_18Kernel_traits_baseILj512EfS2_S2_S2_fjLj128EEEEELb0ELb0ELb0ELb0EEEvNS_9FwdParamsE)
        /*0bfc*/ 	.word	0x00000000


	//----- nvinfo : EIATTR_REGCOUNT
	.align		4
.L_520:
        /*0c00*/ 	.byte	0x04, 0x2f
        /*0c02*/ 	.short	(.L_522 - .L_521)
	.align		4
.L_521:
        /*0c04*/ 	.word	index@(_ZN10layer_norm13ln_fwd_kernelINS_13Kernel_traitsI6__halfS2_S2_S2_fjLj512ELj1ELj4ELj1ELj16ENS_18Kernel_traits_baseILj512ES2_S2_S2_S2_fjLj128EEEEELb1ELb1ELb1ELb1EEEvNS_9FwdParamsE)
        /*0c08*/ 	.word	0x0000005f


	//----- nvinfo : EIATTR_FRAME_SIZE
	.align		4
.L_522:
        /*0c0c*/ 	.byte	0x04, 0x11
        /*0c0e*/ 	.short	(.L_524 - .L_523)
	.align		4
.L_523:
        /*0c10*/ 	.word	index@(_ZN10layer_norm13ln_fwd_kernelINS_13Kernel_traitsI6__halfS2_S2_S2_fjLj512ELj1ELj4ELj1ELj16ENS_18Kernel_traits_baseILj512ES2_S2_S2_S2_fjLj128EEEEELb1ELb1ELb1ELb1EEEvNS_9FwdParamsE)
        /*0c14*/ 	.word	0x00000000


	//----- nvinfo : EIATTR_REGCOUNT
	.align		4
.L_524:
        /*0c18*/ 	.byte	0x04, 0x2f
        /*0c1a*/ 	.short	(.L_526 - .L_525)
	.align		4
.L_525:
        /*0c1c*/ 	.word	index@(_ZN10layer_norm13ln_fwd_kernelINS_13Kernel_traitsI6__halfS2_S2_S2_fjLj512ELj1ELj4ELj1ELj16ENS_18Kernel_traits_baseILj512ES2_S2_S2_S2_fjLj128EEEEELb1ELb1ELb1ELb0EEEvNS_9FwdParamsE)
        /*0c20*/ 	.word	0x00000073


	//----- nvinfo : EIATTR_FRAME_SIZE
	.align		4
.L_526:
        /*0c24*/ 	.byte	0x04, 0x11
        /*0c26*/ 	.short	(.L_528 - .L_527)
	.align		4
.L_527:
        /*0c28*/ 	.word	index@(_ZN10layer_norm13ln_fwd_kernelINS_13Kernel_traitsI6__halfS2_S2_S2_fjLj512ELj1ELj4ELj1ELj16ENS_18Kernel_traits_baseILj512ES2_S2_S2_S2_fjLj128EEEEELb1ELb1ELb1ELb0EEEvNS_9FwdParamsE)
        /*0c2c*/ 	.word	0x00000000


	//----- nvinfo : EIATTR_REGCOUNT
	.align		4
.L_528:
        /*0c30*/ 	.byte	0x04, 0x2f
        /*0c32*/ 	.short	(.L_530 - .L_529)
	.align		4
.L_529:
        /*0c34*/ 	.word	index@(_ZN10layer_norm13ln_fwd_kernelINS_13Kernel_traitsI6__halfS2_S2_S2_fjLj512ELj1ELj4ELj1ELj16ENS_18Kernel_traits_baseILj512ES2_S2_S2_S2_fjLj128EEEEELb1ELb1ELb0ELb1EEEvNS_9FwdParamsE)
        /*0c38*/ 	.word	0x00000060


	//----- nvinfo : EIATTR_FRAME_SIZE
	.align		4
.L_530:
        /*0c3c*/ 	.byte	0x04, 0x11
        /*0c3e*/ 	.short	(.L_532 - .L_531)
	.align		4
.L_531:
        /*0c40*/ 	.word	index@(_ZN10layer_norm13ln_fwd_kernelINS_13Kernel_traitsI6__halfS2_S2_S2_fjLj512ELj1ELj4ELj1ELj16ENS_18Kernel_traits_baseILj512ES2_S2_S2_S2_fjLj128EEEEELb1ELb1ELb0ELb1EEEvNS_9FwdParamsE)
        /*0c44*/ 	.word	0x00000008


	//----- nvinfo : EIATTR_REGCOUNT
	.align		4
.L_532:
        /*0c48*/ 	.byte	0x04, 0x2f
        /*0c4a*/ 	.short	(.L_534 - .L_533)
	.align		4
.L_533:
        /*0c4c*/ 	.word	index@(_ZN10layer_norm13ln_fwd_kernelINS_13Kernel_traitsI6__halfS2_S2_S2_fjLj512ELj1ELj4ELj1ELj16ENS_18Kernel_traits_baseILj512ES2_S2_S2_S2_fjLj128EEEEELb1ELb1ELb0ELb0EEEvNS_9FwdParamsE)
        /*0c50*/ 	.word	0x00000067


	//----- nvinfo : EIATTR_FRAME_SIZE
	.align		4
.L_534:
        /*0c54*/ 	.byte	0x04, 0x11
        /*0c56*/ 	.short	(.L_536 - .L_535)
	.align		4
.L_535:
        /*0c58*/ 	.word	index@(_ZN10layer_norm13ln_fwd_kernelINS_13Kernel_traitsI6__halfS2_S2_S2_fjLj512ELj1ELj4ELj1ELj16ENS_18Kernel_traits_baseILj512ES2_S2_S2_S2_fjLj128EEEEELb1ELb1ELb0ELb0EEEvNS_9FwdParamsE)
        /*0c5c*/ 	.word	0x00000000


	//----- nvinfo : EIATTR_REGCOUNT
	.align		4
.L_536:
        /*0c60*/ 	.byte	0x04, 0x2f
        /*0c62*/ 	.short	(.L_538 - .L_537)
	.align		4
.L_537:
        /*0c64*/ 	.word	index@(_ZN10layer_norm13ln_fwd_kernelINS_13Kernel_traitsI6__halfS2_S2_S2_fjLj512ELj1ELj4ELj1ELj16ENS_18Kernel_traits_baseILj512ES2_S2_S2_S2_fjLj128EEEEELb1ELb0ELb1ELb1EEEvNS_9FwdParamsE)
        /*0c68*/ 	.word	0x0000005b


	//----- nvinfo : EIATTR_FRAME_SIZE
	.align		4
.L_538:
        /*0c6c*/ 	.byte	0x04, 0x11
        /*0c6e*/ 	.short	(.L_540 - .L_539)
	.align		4
.L_539:
        /*0c70*/ 	.word	index@(_ZN10layer_norm13ln_fwd_kernelINS_13Kernel_traitsI6__halfS2_S2_S2_fjLj512ELj1ELj4ELj1ELj16ENS_18Kernel_traits_baseILj512ES2_S2_S2_S2_fjLj128EEEEELb1ELb0ELb1ELb1EEEvNS_9FwdParamsE)
        /*0c74*/ 	.word	0x00000000


	//----- nvinfo : EIATTR_REGCOUNT
	.align		4
.L_540:
        /*0c78*/ 	.byte	0x04, 0x2f
        /*0c7a*/ 	.short	(.L_542 - .L_541)
	.align		4
.L_541:
        /*0c7c*/ 	.word	index@(_ZN10layer_norm13ln_fwd_kernelINS_13Kernel_traitsI6__halfS2_S2_S2_fjLj512ELj1ELj4ELj1ELj16ENS_18Kernel_traits_baseILj512ES2_S2_S2_S2_fjLj128EEEEELb1ELb0ELb1ELb0EEEvNS_9FwdParamsE)
        /*0c80*/ 	.word	0x0000005f


	//----- nvinfo : EIATTR_FRAME_SIZE
	.align		4
.L_542:
        /*0c84*/ 	.byte	0x04, 0x11
        /*0c86*/ 	.short	(.L_544 - .L_543)
	.align		4
.L_543:
        /*0c88*/ 	.word	index@(_ZN10layer_norm13ln_fwd_kernelINS_13Kernel_traitsI6__halfS2_S2_S2_fjLj512ELj1ELj4ELj1ELj16ENS_18Kernel_traits_baseILj512ES2_S2_S2_S2_fjLj128EEEEELb1ELb0ELb1ELb0EEEvNS_9FwdParamsE)
        /*0c8c*/ 	.word	0x00000000


	//----- nvinfo : EIATTR_REGCOUNT
	.align		4
.L_544:
        /*0c90*/ 	.byte	0x04, 0x2f
        /*0c92*/ 	.short	(.L_546 - .L_545)
	.align		4
.L_545:
        /*0c94*/ 	.word	index@(_ZN10layer_norm13ln_fwd_kernelINS_13Kernel_traitsI6__halfS2_S2_S2_fjLj512ELj1ELj4ELj1ELj16ENS_18Kernel_traits_baseILj512ES2_S2_S2_S2_fjLj128EEEEELb1ELb0ELb0ELb1EEEvNS_9FwdParamsE)
        /*0c98*/ 	.word	0x00000059


	//----- nvinfo : EIATTR_FRAME_SIZE
	.align		4
.L_546:
        /*0c9c*/ 	.byte	0x04, 0x11
        /*0c9e*/ 	.short	(.L_548 - .L_547)
	.align		4
.L_547:
        /*0ca0*/ 	.word	index@(_ZN10layer_norm13ln_fwd_kernelINS_13Kernel_traitsI6__halfS2_S2_S2_fjLj512ELj1ELj4ELj1ELj16ENS_18Kernel_traits_baseILj512ES2_S2_S2_S2_fjLj128EEEEELb1ELb0ELb0ELb1EEEvNS_9FwdParamsE)
        /*0ca4*/ 	.word	0x00000000


	//----- nvinfo : EIATTR_REGCOUNT
	.align		4
.L_548:
        /*0ca8*/ 	.byte	0x04, 0x2f
        /*0caa*/ 	.short	(.L_550 - .L_549)
	.align		4
.L_549:
        /*0cac*/ 	.word	index@(_ZN10layer_norm13ln_fwd_kernelINS_13Kernel_traitsI6__halfS2_S2_S2_fjLj512ELj1ELj4ELj1ELj16ENS_18Kernel_traits_baseILj512ES2_S2_S2_S2_fjLj128EEEEELb1ELb0ELb0ELb0EEEvNS_9FwdParamsE)
        /*0cb0*/ 	.word	0x00000050


	//----- nvinfo : EIATTR_FRAME_SIZE
	.align		4
.L_550:
        /*0cb4*/ 	.byte	0x04, 0x11
        /*0cb6*/ 	.short	(.L_552 - .L_551)
	.align		4
.L_551:
        /*0cb8*/ 	.word	index@(_ZN10layer_norm13ln_fwd_kernelINS_13Kernel_traitsI6__halfS2_S2_S2_fjLj512ELj1ELj4ELj1ELj16ENS_18Kernel_traits_baseILj512ES2_S2_S2_S2_fjLj128EEEEELb1ELb0ELb0ELb0EEEvNS_9FwdParamsE)
        /*0cbc*/ 	.word	0x00000000


	//----- nvinfo : EIATTR_REGCOUNT
	.align		4
.L_552:
        /*0cc0*/ 	.byte	0x04, 0x2f
        /*0cc2*/ 	.short	(.L_554 - .L_553)
	.align		4
.L_553:
        /*0cc4*/ 	.word	index@(_ZN10layer_norm13ln_fwd_kernelINS_13Kernel_traitsI6__halfS2_S2_S2_fjLj512ELj1ELj4ELj1ELj16ENS_18Kernel_traits_baseILj512ES2_S2_S2_S2_fjLj128EEEEELb0ELb1ELb1ELb1EEEvNS_9FwdParamsE)
        /*0cc8*/ 	.word	0x00000050


	//----- nvinfo : EIATTR_FRAME_SIZE
	.align		4
.L_554:
        /*0ccc*/ 	.byte	0x04, 0x11
        /*0cce*/ 	.short	(.L_556 - .L_555)
	.align		4
.L_555:
        /*0cd0*/ 	.word	index@(_ZN10layer_norm13ln_fwd_kernelINS_13Kernel_traitsI6__halfS2_S2_S2_fjLj512ELj1ELj4ELj1ELj16ENS_18Kernel_traits_baseILj512ES2_S2_S2_S2_fjLj128EEEEELb0ELb1ELb1ELb1EEEvNS_9FwdParamsE)
        /*0cd4*/ 	.word	0x00000000


	//----- nvinfo : EIATTR_REGCOUNT
	.align		4
.L_556:
        /*0cd8*/ 	.byte	0x04, 0x2f
        /*0cda*/ 	.short	(.L_558 - .L_557)
	.align		4
.L_557:
        /*0cdc*/ 	.word	index@(_ZN10layer_norm13ln_fwd_kernelINS_13Kernel_traitsI6__halfS2_S2_S2_fjLj512ELj1ELj4ELj1ELj16ENS_18Kernel_traits_baseILj512ES2_S2_S2_S2_fjLj128EEEEELb0ELb1ELb1ELb0EEEvNS_9FwdParamsE)
        /*0ce0*/ 	.word	0x00000060


	//----- nvinfo : EIATTR_FRAME_SIZE
	.align		4
.L_558:
        /*0ce4*/ 	.byte	0x04, 0x11
        /*0ce6*/ 	.short	(.L_560 - .L_559)
	.align		4
.L_559:
        /*0ce8*/ 	.word	index@(_ZN10layer_norm13ln_fwd_kernelINS_13Kernel_traitsI6__halfS2_S2_S2_fjLj512ELj1ELj4ELj1ELj16ENS_18Kernel_traits_baseILj512ES2_S2_S2_S2_fjLj128EEEEELb0ELb1ELb1ELb0EEEvNS_9FwdParamsE)
        /*0cec*/ 	.word	0x00000000


	//----- nvinfo : EIATTR_REGCOUNT
	.align		4
.L_560:
        /*0cf0*/ 	.byte	0x04, 0x2f
        /*0cf2*/ 	.short	(.L_562 - .L_561)
	.align		4
.L_561:
        /*0cf4*/ 	.word	index@(_ZN10layer_norm13ln_fwd_kernelINS_13Kernel_traitsI6__halfS2_S2_S2_fjLj512ELj1ELj4ELj1ELj16ENS_18Kernel_traits_baseILj512ES2_S2_S2_S2_fjLj128EEEEELb0ELb1ELb0ELb1EEEvNS_9FwdParamsE)
        /*0cf8*/ 	.word	0x0000005d


	//----- nvinfo : EIATTR_FRAME_SIZE
	.align		4
.L_562:
        /*0cfc*/ 	.byte	0x04, 0x11
        /*0cfe*/ 	.short	(.L_564 - .L_563)
	.align		4
.L_563:
        /*0d00*/ 	.word	index@(_ZN10layer_norm13ln_fwd_kernelINS_13Kernel_traitsI6__halfS2_S2_S2_fjLj512ELj1ELj4ELj1ELj16ENS_18Kernel_traits_baseILj512ES2_S2_S2_S2_fjLj128EEEEELb0ELb1ELb0ELb1EEEvNS_9FwdParamsE)
        /*0d04*/ 	.word	0x00000000


	//----- nvinfo : EIATTR_REGCOUNT
	.align		4
.L_564:
        /*0d08*/ 	.byte	0x04, 0x2f
        /*0d0a*/ 	.short	(.L_566 - .L_565)
	.align		4
.L_565:
        /*0d0c*/ 	.word	index@(_ZN10layer_norm13ln_fwd_kernelINS_13Kernel_traitsI6__halfS2_S2_S2_fjLj512ELj1ELj4ELj1ELj16ENS_18Kernel_traits_baseILj512ES2_S2_S2_S2_fjLj128EEEEELb0ELb1ELb0ELb0EEEvNS_9FwdParamsE)
        /*0d10*/ 	.word	0x0000005c


	//----- nvinfo : EIATTR_FRAME_SIZE
	.align		4
.L_566:
        /*0d14*/ 	.byte	0x04, 0x11
        /*0d16*/ 	.short	(.L_568 - .L_567)
	.align		4
.L_567:
        /*0d18*/ 	.word	index@(_ZN10layer_norm13ln_fwd_kernelINS_13Kernel_traitsI6__halfS2_S2_S2_fjLj512ELj1ELj4ELj1ELj16ENS_18Kernel_traits_baseILj512ES2_S2_S2_S2_fjLj128EEEEELb0ELb1ELb0ELb0EEEvNS_9FwdParamsE)
        /*0d1c*/ 	.word	0x00000000


	//----- nvinfo : EIATTR_REGCOUNT
	.align		4
.L_568:
        /*0d20*/ 	.byte	0x04, 0x2f
        /*0d22*/ 	.short	(.L_570 - .L_569)
	.align		4
.L_569:
        /*0d24*/ 	.word	index@(_ZN10layer_norm13ln_fwd_kernelINS_13Kernel_traitsI6__halfS2_S2_S2_fjLj512ELj1ELj4ELj1ELj16ENS_18Kernel_traits_baseILj512ES2_S2_S2_S2_fjLj128EEEEELb0ELb0ELb1ELb1EEEvNS_9FwdParamsE)
        /*0d28*/ 	.word	0x00000048


	//----- nvinfo : EIATTR_FRAME_SIZE
	.align		4
.L_570:
        /*0d2c*/ 	.byte	0x04, 0x11
        /*0d2e*/ 	.short	(.L_572 - .L_571)
	.align		4
.L_571:
        /*0d30*/ 	.word	index@(_ZN10layer_norm13ln_fwd_kernelINS_13Kernel_traitsI6__halfS2_S2_S2_fjLj512ELj1ELj4ELj1ELj16ENS_18Kernel_traits_baseILj512ES2_S2_S2_S2_fjLj128EEEEELb0ELb0ELb1ELb1EEEvNS_9FwdParamsE)
        /*0d34*/ 	.word	0x00000000


	//----- nvinfo : EIATTR_REGCOUNT
	.align		4
.L_572:
        /*0d38*/ 	.byte	0x04, 0x2f
        /*0d3a*/ 	.short	(.L_574 - .L_573)
	.align		4
.L_573:
        /*0d3c*/ 	.word	index@(_ZN10layer_norm13ln_fwd_kernelINS_13Kernel_traitsI6__halfS2_S2_S2_fjLj512ELj1ELj4ELj1ELj16ENS_18Kernel_traits_baseILj512ES2_S2_S2_S2_fjLj128EEEEELb0ELb0ELb1ELb0EEEvNS_9FwdParamsE)
        /*0d40*/ 	.word	0x0000004f


	//----- nvinfo : EIATTR_FRAME_SIZE
	.align		4
.L_574:
        /*0d44*/ 	.byte	0x04, 0x11
        /*0d46*/ 	.short	(.L_576 - .L_575)
	.align		4
.L_575:
        /*0d48*/ 	.word	index@(_ZN10layer_norm13ln_fwd_kernelINS_13Kernel_traitsI6__halfS2_S2_S2_fjLj512ELj1ELj4ELj1ELj16ENS_18Kernel_traits_baseILj512ES2_S2_S2_S2_fjLj128EEEEELb0ELb0ELb1ELb0EEEvNS_9FwdParamsE)
        /*0d4c*/ 	.word	0x00000000


	//----- nvinfo : EIATTR_REGCOUNT
	.align		4
.L_576:
        /*0d50*/ 	.byte	0x04, 0x2f
        /*0d52*/ 	.short	(.L_578 - .L_577)
	.align		4
.L_577:
        /*0d54*/ 	.word	index@(_ZN10layer_norm13ln_fwd_kernelINS_13Kernel_traitsI6__halfS2_S2_S2_fjLj512ELj1ELj4ELj1ELj16ENS_18Kernel_traits_baseILj512ES2_S2_S2_S2_fjLj128EEEEELb0ELb0ELb0ELb1EEEvNS_9FwdParamsE)
        /*0d58*/ 	.word	0x00000048


	//----- nvinfo : EIATTR_FRAME_SIZE
	.align		4
.L_578:
        /*0d5c*/ 	.byte	0x04, 0x11
        /*0d5e*/ 	.short	(.L_580 - .L_579)
	.align		4
.L_579:
        /*0d60*/ 	.word	index@(_ZN10layer_norm13ln_fwd_kernelINS_13Kernel_traitsI6__halfS2_S2_S2_fjLj512ELj1ELj4ELj1ELj16ENS_18Kernel_traits_baseILj512ES2_S2_S2_S2_fjLj128EEEEELb0ELb0ELb0ELb1EEEvNS_9FwdParamsE)
        /*0d64*/ 	.word	0x00000000


	//----- nvinfo : EIATTR_REGCOUNT
	.align		4
.L_580:
        /*0d68*/ 	.byte	0x04, 0x2f
        /*0d6a*/ 	.short	(.L_582 - .L_581)
	.align		4
.L_581:
        /*0d6c*/ 	.word	index@(_ZN10layer_norm13ln_fwd_kernelINS_13Kernel_traitsI6__halfS2_S2_S2_fjLj512ELj1ELj4ELj1ELj16ENS_18Kernel_traits_baseILj512ES2_S2_S2_S2_fjLj128EEEEELb0ELb0ELb0ELb0EEEvNS_9FwdParamsE)
        /*0d70*/ 	.word	0x00000048


	//----- nvinfo : EIATTR_FRAME_SIZE
	.align		4
.L_582:
        /*0d74*/ 	.byte	0x04, 0x11
        /*0d76*/ 	.short	(.L_584 - .L_583)
	.align		4
.L_583:
        /*0d78*/ 	.word	index@(_ZN10layer_norm13ln_fwd_kernelINS_13Kernel_traitsI6__halfS2_S2_S2_fjLj512ELj1ELj4ELj1ELj16ENS_18Kernel_traits_baseILj512ES2_S2_S2_S2_fjLj128EEEEELb0ELb0ELb0ELb0EEEvNS_9FwdParamsE)
        /*0d7c*/ 	.word	0x00000000


	//----- nvinfo : EIATTR_REGCOUNT
	.align		4
.L_584:
        /*0d80*/ 	.byte	0x04, 0x2f
        /*0d82*/ 	.short	(.L_586 - .L_585)
	.align		4
.L_585:
        /*0d84*/ 	.word	index@(_ZN10layer_norm13ln_fwd_kernelINS_13Kernel_traitsI13__nv_bfloat16S2_S2_S2_fjLj512ELj1ELj4ELj1ELj16ENS_18Kernel_traits_baseILj512ES2_S2_S2_S2_fjLj128EEEEELb1ELb1ELb1ELb1EEEvNS_9FwdParamsE)
        /*0d88*/ 	.word	0x00000060


	//----- nvinfo : EIATTR_FRAME_SIZE
	.align		4
.L_586:
        /*0d8c*/ 	.byte	0x04, 0x11
        /*0d8e*/ 	.short	(.L_588 - .L_587)
	.align		4
.L_587:
        /*0d90*/ 	.word	index@(_ZN10layer_norm13ln_fwd_kernelINS_13Kernel_traitsI13__nv_bfloat16S2_S2_S2_fjLj512ELj1ELj4ELj1ELj16ENS_18Kernel_traits_baseILj512ES2_S2_S2_S2_fjLj128EEEEELb1ELb1ELb1ELb1EEEvNS_9FwdParamsE)
        /*0d94*/ 	.word	0x00000000


	//----- nvinfo : EIATTR_REGCOUNT
	.align		4
.L_588:
        /*0d98*/ 	.byte	0x04, 0x2f
        /*0d9a*/ 	.short	(.L_590 - .L_589)
	.align		4
.L_589:
        /*0d9c*/ 	.word	index@(_ZN10layer_norm13ln_fwd_kernelINS_13Kernel_traitsI13__nv_bfloat16S2_S2_S2_fjLj512ELj1ELj4ELj1ELj16ENS_18Kernel_traits_baseILj512ES2_S2_S2_S2_fjLj128EEEEELb1ELb1ELb1ELb0EEEvNS_9FwdParamsE)
        /*0da0*/ 	.word	0x00000073


	//----- nvinfo : EIATTR_FRAME_SIZE
	.align		4
.L_590:
        /*0da4*/ 	.byte	0x04, 0x11
        /*0da6*/ 	.short	(.L_592 - .L_591)
	.align		4
.L_591:
        /*0da8*/ 	.word	index@(_ZN10layer_norm13ln_fwd_kernelINS_13Kernel_traitsI13__nv_bfloat16S2_S2_S2_fjLj512ELj1ELj4ELj1ELj16ENS_18Kernel_traits_baseILj512ES2_S2_S2_S2_fjLj128EEEEELb1ELb1ELb1ELb0EEEvNS_9FwdParamsE)
        /*0dac*/ 	.word	0x00000000


	//----- nvinfo : EIATTR_REGCOUNT
	.align		4
.L_592:
        /*0db0*/ 	.byte	0x04, 0x2f
        /*0db2*/ 	.short	(.L_594 - .L_593)
	.align		4
.L_593:
        /*0db4*/ 	.word	index@(_ZN10layer_norm13ln_fwd_kernelINS_13Kernel_traitsI13__nv_bfloat16S2_S2_S2_fjLj512ELj1ELj4ELj1ELj16ENS_18Kernel_traits_baseILj512ES2_S2_S2_S2_fjLj128EEEEELb1ELb1ELb0ELb1EEEvNS_9FwdParamsE)
        /*0db8*/ 	.word	0x00000060


	//----- nvinfo : EIATTR_FRAME_SIZE
	.align		4
.L_594:
        /*0dbc*/ 	.byte	0x04, 0x11
        /*0dbe*/ 	.short	(.L_596 - .L_595)
	.align		4
.L_595:
        /*0dc0*/ 	.word	index@(_ZN10layer_norm13ln_fwd_kernelINS_13Kernel_traitsI13__nv_bfloat16S2_S2_S2_fjLj512ELj1ELj4ELj1ELj16ENS_18Kernel_traits_baseILj512ES2_S2_S2_S2_fjLj128EEEEELb1ELb1ELb0ELb1EEEvNS_9FwdParamsE)
        /*0dc4*/ 	.word	0x00000000


	//----- nvinfo : EIATTR_REGCOUNT
	.align		4
.L_596:
        /*0dc8*/ 	.byte	0x04, 0x2f
        /*0dca*/ 	.short	(.L_598 - .L_597)
	.align		4
.L_597:
        /*0dcc*/ 	.word	index@(_ZN10layer_norm13ln_fwd_kernelINS_13Kernel_traitsI13__nv_bfloat16S2_S2_S2_fjLj512ELj1ELj4ELj1ELj16ENS_18Kernel_traits_baseILj512ES2_S2_S2_S2_fjLj128EEEEELb1ELb1ELb0ELb0EEEvNS_9FwdParamsE)
        /*0dd0*/ 	.word	0x00000060


	//----- nvinfo : EIATTR_FRAME_SIZE
	.align		4
.L_598:
        /*0dd4*/ 	.byte	0x04, 0x11
        /*0dd6*/ 	.short	(.L_600 - .L_599)
	.align		4
.L_599:
        /*0dd8*/ 	.word	index@(_ZN10layer_norm13ln_fwd_kernelINS_13Kernel_traitsI13__nv_bfloat16S2_S2_S2_fjLj512ELj1ELj4ELj1ELj16ENS_18Kernel_traits_baseILj512ES2_S2_S2_S2_fjLj128EEEEELb1ELb1ELb0ELb0EEEvNS_9FwdParamsE)
        /*0ddc*/ 	.word	0x00000000


	//----- nvinfo : EIATTR_REGCOUNT
	.align		4
.L_600:
        /*0de0*/ 	.byte	0x04, 0x2f
        /*0de2*/ 	.short	(.L_602 - .L_601)
	.align		4
.L_601:
        /*0de4*/ 	.word	index@(_ZN10layer_norm13ln_fwd_kernelINS_13Kernel_traitsI13__nv_bfloat16S2_S2_S2_fjLj512ELj1ELj4ELj1ELj16ENS_18Kernel_traits_baseILj512ES2_S2_S2_S2_fjLj128EEEEELb1ELb0ELb1ELb1EEEvNS_9FwdParamsE)
        /*0de8*/ 	.word	0x0000005d


	//----- nvinfo : EIATTR_FRAME_SIZE
	.align		4
.L_602:
        /*0dec*/ 	.byte	0x04, 0x11
        /*0dee*/ 	.short	(.L_604 - .L_603)
	.align		4
.L_603:
        /*0df0*/ 	.word	index@(_ZN10layer_norm13ln_fwd_kernelINS_13Kernel_traitsI13__nv_bfloat16S2_S2_S2_fjLj512ELj1ELj4ELj1ELj16ENS_18Kernel_traits_baseILj512ES2_S2_S2_S2_fjLj128EEEEELb1ELb0ELb1ELb1EEEvNS_9FwdParamsE)
        /*0df4*/ 	.word	0x00000000


	//----- nvinfo : EIATTR_REGCOUNT
	.align		4
.L_604:
        /*0df8*/ 	.byte	0x04, 0x2f
        /*0dfa*/ 	.short	(.L_606 - .L_605)
	.align		4
.L_605:
        /*0dfc*/ 	.word	index@(_ZN10layer_norm13ln_fwd_kernelINS_13Kernel_traitsI13__nv_bfloat16S2_S2_S2_fjLj512ELj1ELj4ELj1ELj16ENS_18Kernel_traits_baseILj512ES2_S2_S2_S2_fjLj128EEEEELb1ELb0ELb1ELb0EEEvNS_9FwdParamsE)
        /*0e00*/ 	.word	0x00000060


	//----- nvinfo : EIATTR_FRAME_SIZE
	.align		4
.L_606:
        /*0e04*/ 	.byte	0x04, 0x11
        /*0e06*/ 	.short	(.L_608 - .L_607)
	.align		4
.L_607:
        /*0e08*/ 	.word	index@(_ZN10layer_norm13ln_fwd_kernelINS_13Kernel_traitsI13__nv_bfloat16S2_S2_S2_fjLj512ELj1ELj4ELj1ELj16ENS_18Kernel_traits_baseILj512ES2_S2_S2_S2_fjLj128EEEEELb1ELb0ELb1ELb0EEEvNS_9FwdParamsE)
        /*0e0c*/ 	.word	0x00000000


	//----- nvinfo : EIATTR_REGCOUNT
	.align		4
.L_608:
        /*0e10*/ 	.byte	0x04, 0x2f
        /*0e12*/ 	.short	(.L_610 - .L_609)
	.align		4
.L_609:
        /*0e14*/ 	.word	index@(_ZN10layer_norm13ln_fwd_kernelINS_13Kernel_traitsI13__nv_bfloat16S2_S2_S2_fjLj512ELj1ELj4ELj1ELj16ENS_18Kernel_traits_baseILj512ES2_S2_S2_S2_fjLj128EEEEELb1ELb0ELb0ELb1EEEvNS_9FwdParamsE)
        /*0e18*/ 	.word	0x00000050


	//----- nvinfo : EIATTR_FRAME_SIZE
	.align		4
.L_610:
        /*0e1c*/ 	.byte	0x04, 0x11
        /*0e1e*/ 	.short	(.L_612 - .L_611)
	.align		4
.L_611:
        /*0e20*/ 	.word	index@(_ZN10layer_norm13ln_fwd_kernelINS_13Kernel_traitsI13__nv_bfloat16S2_S2_S2_fjLj512ELj1ELj4ELj1ELj16ENS_18Kernel_traits_baseILj512ES2_S2_S2_S2_fjLj128EEEEELb1ELb0ELb0ELb1EEEvNS_9FwdParamsE)
        /*0e24*/ 	.word	0x00000000


	//----- nvinfo : EIATTR_REGCOUNT
	.align		4
.L_612:
        /*0e28*/ 	.byte	0x04, 0x2f
        /*0e2a*/ 	.short	(.L_614 - .L_613)
	.align		4
.L_613:
        /*0e2c*/ 	.word	index@(_ZN10layer_norm13ln_fwd_kernelINS_13Kernel_traitsI13__nv_bfloat16S2_S2_S2_fjLj512ELj1ELj4ELj1ELj16ENS_18Kernel_traits_baseILj512ES2_S2_S2_S2_fjLj128EEEEELb1ELb0ELb0ELb0EEEvNS_9FwdParamsE)
        /*0e30*/ 	.word	0x00000050


	//----- nvinfo : EIATTR_FRAME_SIZE
	.align		4
.L_614:
        /*0e34*/ 	.byte	0x04, 0x11
        /*0e36*/ 	.short	(.L_616 - .L_615)
	.align		4
.L_615:
        /*0e38*/ 	.word	index@(_ZN10layer_norm13ln_fwd_kernelINS_13Kernel_traitsI13__nv_bfloat16S2_S2_S2_fjLj512ELj1ELj4ELj1ELj16ENS_18Kernel_traits_baseILj512ES2_S2_S2_S2_fjLj128EEEEELb1ELb0ELb0ELb0EEEvNS_9FwdParamsE)
        /*0e3c*/ 	.word	0x00000000


	//----- nvinfo : EIATTR_REGCOUNT
	.align		4
.L_616:
        /*0e40*/ 	.byte	0x04, 0x2f
        /*0e42*/ 	.short	(.L_618 - .L_617)
	.align		4
.L_617:
        /*0e44*/ 	.word	index@(_ZN10layer_norm13ln_fwd_kernelINS_13Kernel_traitsI13__nv_bfloat16S2_S2_S2_fjLj512ELj1ELj4ELj1ELj16ENS_18Kernel_traits_baseILj512ES2_S2_S2_S2_fjLj128EEEEELb0ELb1ELb1ELb1EEEvNS_9FwdParamsE)
        /*0e48*/ 	.word	0x00000050


	//----- nvinfo : EIATTR_FRAME_SIZE
	.align		4
.L_618:
        /*0e4c*/ 	.byte	0x04, 0x11
        /*0e4e*/ 	.short	(.L_620 - .L_619)
	.align		4
.L_619:
        /*0e50*/ 	.word	index@(_ZN10layer_norm13ln_fwd_kernelINS_13Kernel_traitsI13__nv_bfloat16S2_S2_S2_fjLj512ELj1ELj4ELj1ELj16ENS_18Kernel_traits_baseILj512ES2_S2_S2_S2_fjLj128EEEEELb0ELb1ELb1ELb1EEEvNS_9FwdParamsE)
        /*0e54*/ 	.word	0x00000000


	//----- nvinfo : EIATTR_REGCOUNT
	.align		4
.L_620:
        /*0e58*/ 	.byte	0x04, 0x2f
        /*0e5a*/ 	.short	(.L_622 - .L_621)
	.align		4
.L_621:
        /*0e5c*/ 	.word	index@(_ZN10layer_norm13ln_fwd_kernelINS_13Kernel_traitsI13__nv_bfloat16S2_S2_S2_fjLj512ELj1ELj4ELj1ELj16ENS_18Kernel_traits_baseILj512ES2_S2_S2_S2_fjLj128EEEEELb0ELb1ELb1ELb0EEEvNS_9FwdParamsE)
        /*0e60*/ 	.word	0x0000005f


	//----- nvinfo : EIATTR_FRAME_SIZE
	.align		4
.L_622:
        /*0e64*/ 	.byte	0x04, 0x11
        /*0e66*/ 	.short	(.L_624 - .L_623)
	.align		4
.L_623:
        /*0e68*/ 	.word	index@(_ZN10layer_norm13ln_fwd_kernelINS_13Kernel_traitsI13__nv_bfloat16S2_S2_S2_fjLj512ELj1ELj4ELj1ELj16ENS_18Kernel_traits_baseILj512ES2_S2_S2_S2_fjLj128EEEEELb0ELb1ELb1ELb0EEEvNS_9FwdParamsE)
        /*0e6c*/ 	.word	0x00000000


	//----- nvinfo : EIATTR_REGCOUNT
	.align		4
.L_624:
        /*0e70*/ 	.byte	0x04, 0x2f
        /*0e72*/ 	.short	(.L_626 - .L_625)
	.align		4
.L_625:
        /*0e74*/ 	.word	index@(_ZN10layer_norm13ln_fwd_kernelINS_13Kernel_traitsI13__nv_bfloat16S2_S2_S2_fjLj512ELj1ELj4ELj1ELj16ENS_18Kernel_traits_baseILj512ES2_S2_S2_S2_fjLj128EEEEELb0ELb1ELb0ELb1EEEvNS_9FwdParamsE)
        /*0e78*/ 	.word	0x0000005d


	//----- nvinfo : EIATTR_FRAME_SIZE
	.align		4
.L_626:
        /*0e7c*/ 	.byte	0x04, 0x11
        /*0e7e*/ 	.short	(.L_628 - .L_627)
	.align		4
.L_627:
        /*0e80*/ 	.word	index@(_ZN10layer_norm13ln_fwd_kernelINS_13Kernel_traitsI13__nv_bfloat16S2_S2_S2_fjLj512ELj1ELj4ELj1ELj16ENS_18Kernel_traits_baseILj512ES2_S2_S2_S2_fjLj128EEEEELb0ELb1ELb0ELb1EEEvNS_9FwdParamsE)
        /*0e84*/ 	.word	0x00000000


	//----- nvinfo : EIATTR_REGCOUNT
	.align		4
.L_628:
        /*0e88*/ 	.byte	0x04, 0x2f
        /*0e8a*/ 	.short	(.L_630 - .L_629)
	.align		4
.L_629:
        /*0e8c*/ 	.word	index@(_ZN10layer_norm13ln_fwd_kernelINS_13Kernel_traitsI13__nv_bfloat16S2_S2_S2_fjLj512ELj1ELj4ELj1ELj16ENS_18Kernel_traits_baseILj512ES2_S2_S2_S2_fjLj128EEEEELb0ELb1ELb0ELb0EEEvNS_9FwdParamsE)
        /*0e90*/ 	.word	0x0000005b


	//----- nvinfo : EIATTR_FRAME_SIZE
	.align		4
.L_630:
        /*0e94*/ 	.byte	0x04, 0x11
        /*0e96*/ 	.short	(.L_632 - .L_631)
	.align		4
.L_631:
        /*0e98*/ 	.word	index@(_ZN10layer_norm13ln_fwd_kernelINS_13Kernel_traitsI13__nv_bfloat16S2_S2_S2_fjLj512ELj1ELj4ELj1ELj16ENS_18Kernel_traits_baseILj512ES2_S2_S2_S2_fjLj128EEEEELb0ELb1ELb0ELb0EEEvNS_9FwdParamsE)
        /*0e9c*/ 	.word	0x00000000


	//----- nvinfo : EIATTR_REGCOUNT
	.align		4
.L_632:
        /*0ea0*/ 	.byte	0x04, 0x2f
        /*0ea2*/ 	.short	(.L_634 - .L_633)
	.align		4
.L_633:
        /*0ea4*/ 	.word	index@(_ZN10layer_norm13ln_fwd_kernelINS_13Kernel_traitsI13__nv_bfloat16S2_S2_S2_fjLj512ELj1ELj4ELj1ELj16ENS_18Kernel_traits_baseILj512ES2_S2_S2_S2_fjLj128EEEEELb0ELb0ELb1ELb1EEEvNS_9FwdParamsE)
        /*0ea8*/ 	.word	0x00000048


	//----- nvinfo : EIATTR_FRAME_SIZE
	.align		4
.L_634:
        /*0eac*/ 	.byte	0x04, 0x11
        /*0eae*/ 	.short	(.L_636 - .L_635)
	.align		4
.L_635:
        /*0eb0*/ 	.word	index@(_ZN10layer_norm13ln_fwd_kernelINS_13Kernel_traitsI13__nv_bfloat16S2_S2_S2_fjLj512ELj1ELj4ELj1ELj16ENS_18Kernel_traits_baseILj512ES2_S2_S2_S2_fjLj128EEEEELb0ELb0ELb1ELb1EEEvNS_9FwdParamsE)
        /*0eb4*/ 	.word	0x00000000


	//----- nvinfo : EIATTR_REGCOUNT
	.align		4
.L_636:
        /*0eb8*/ 	.byte	0x04, 0x2f
        /*0eba*/ 	.short	(.L_638 - .L_637)
	.align		4
.L_637:
        /*0ebc*/ 	.word	index@(_ZN10layer_norm13ln_fwd_kernelINS_13Kernel_traitsI13__nv_bfloat16S2_S2_S2_fjLj512ELj1ELj4ELj1ELj16ENS_18Kernel_traits_baseILj512ES2_S2_S2_S2_fjLj128EEEEELb0ELb0ELb1ELb0EEEvNS_9FwdParamsE)
        /*0ec0*/ 	.word	0x0000004f


	//----- nvinfo : EIATTR_FRAME_SIZE
	.align		4
.L_638:
        /*0ec4*/ 	.byte	0x04, 0x11
        /*0ec6*/ 	.short	(.L_640 - .L_639)
	.align		4
.L_639:
        /*0ec8*/ 	.word	index@(_ZN10layer_norm13ln_fwd_kernelINS_13Kernel_traitsI13__nv_bfloat16S2_S2_S2_fjLj512ELj1ELj4ELj1ELj16ENS_18Kernel_traits_baseILj512ES2_S2_S2_S2_fjLj128EEEEELb0ELb0ELb1ELb0EEEvNS_9FwdParamsE)
        /*0ecc*/ 	.word	0x00000000


	//----- nvinfo : EIATTR_REGCOUNT
	.align		4
.L_640:
        /*0ed0*/ 	.byte	0x04, 0x2f
        /*0ed2*/ 	.short	(.L_642 - .L_641)
	.align		4
.L_641:
        /*0ed4*/ 	.word	index@(_ZN10layer_norm13ln_fwd_kernelINS_13Kernel_traitsI13__nv_bfloat16S2_S2_S2_fjLj512ELj1ELj4ELj1ELj16ENS_18Kernel_traits_baseILj512ES2_S2_S2_S2_fjLj128EEEEELb0ELb0ELb0ELb1EEEvNS_9FwdParamsE)
        /*0ed8*/ 	.word	0x00000048


	//----- nvinfo : EIATTR_FRAME_SIZE
	.align		4
.L_642:
        /*0edc*/ 	.byte	0x04, 0x11
        /*0ede*/ 	.short	(.L_644 - .L_643)
	.align		4
.L_643:
        /*0ee0*/ 	.word	index@(_ZN10layer_norm13ln_fwd_kernelINS_13Kernel_traitsI13__nv_bfloat16S2_S2_S2_fjLj512ELj1ELj4ELj1ELj16ENS_18Kernel_traits_baseILj512ES2_S2_S2_S2_fjLj128EEEEELb0ELb0ELb0ELb1EEEvNS_9FwdParamsE)
        /*0ee4*/ 	.word	0x00000000


	//----- nvinfo : EIATTR_REGCOUNT
	.align		4
.L_644:
        /*0ee8*/ 	.byte	0x04, 0x2f
        /*0eea*/ 	.short	(.L_646 - .L_645)
	.align		4
.L_645:
        /*0eec*/ 	.word	index@(_ZN10layer_norm13ln_fwd_kernelINS_13Kernel_traitsI13__nv_bfloat16S2_S2_S2_fjLj512ELj1ELj4ELj1ELj16ENS_18Kernel_traits_baseILj512ES2_S2_S2_S2_fjLj128EEEEELb0ELb0ELb0ELb0EEEvNS_9FwdParamsE)
        /*0ef0*/ 	.word	0x00000048


	//----- nvinfo : EIATTR_FRAME_SIZE
	.align		4
.L_646:
        /*0ef4*/ 	.byte	0x04, 0x11
        /*0ef6*/ 	.short	(.L_648 - .L_647)
	.align		4
.L_647:
        /*0ef8*/ 	.word	index@(_ZN10layer_norm13ln_fwd_kernelINS_13Kernel_traitsI13__nv_bfloat16S2_S2_S2_fjLj512ELj1ELj4ELj1ELj16ENS_18Kernel_traits_baseILj512ES2_S2_S2_S2_fjLj128EEEEELb0ELb0ELb0ELb0EEEvNS_9FwdParamsE)
        /*0efc*/ 	.word	0x00000000


	//----- nvinfo : EIATTR_MIN_STACK_SIZE
	.align		4
.L_648:
        /*0f00*/ 	.byte	0x04, 0x12
        /*0f02*/ 	.short	(.L_650 - .L_649)
	.align		4
.L_649:
        /*0f04*/ 	.word	index@(_ZN10layer_norm13ln_fwd_kernelINS_13Kernel_traitsI13__nv_bfloat16S2_S2_S2_fjLj512ELj1ELj4ELj1ELj16ENS_18Kernel_traits_baseILj512ES2_S2_S2_S2_fjLj128EEEEELb0ELb0ELb0ELb0EEEvNS_9FwdParamsE)
        /*0f08*/ 	.word	0x00000000


	//----- nvinfo : EIATTR_MIN_STACK_SIZE
	.align		4
.L_650:
        /*0f0c*/ 	.byte	0x04, 0x12
        /*0f0e*/ 	.short	(.L_652 - .L_651)
	.align		4
.L_651:
        /*0f10*/ 	.word	index@(_ZN10layer_norm13ln_fwd_kernelINS_13Kernel_traitsI13__nv_bfloat16S2_S2_S2_fjLj512ELj1ELj4ELj1ELj16ENS_18Kernel_traits_baseILj512ES2_S2_S2_S2_fjLj128EEEEELb0ELb0ELb0ELb1EEEvNS_9FwdParamsE)
        /*0f14*/ 	.word	0x00000000


	//----- nvinfo : EIATTR_MIN_STACK_SIZE
	.align		4
.L_652:
        /*0f18*/ 	.byte	0x04, 0x12
        /*0f1a*/ 	.short	(.L_654 - .L_653)
	.align		4
.L_653:
        /*0f1c*/ 	.word	index@(_ZN10layer_norm13ln_fwd_kernelINS_13Kernel_traitsI13__nv_bfloat16S2_S2_S2_fjLj512ELj1ELj4ELj1ELj16ENS_18Kernel_traits_baseILj512ES2_S2_S2_S2_fjLj128EEEEELb0ELb0ELb1ELb0EEEvNS_9FwdParamsE)
        /*0f20*/ 	.word	0x00000000


	//----- nvinfo : EIATTR_MIN_STACK_SIZE
	.align		4
.L_654:
        /*0f24*/ 	.byte	0x04, 0x12
        /*0f26*/ 	.short	(.L_656 - .L_655)
	.align		4
.L_655:
        /*0f28*/ 	.word	index@(_ZN10layer_norm13ln_fwd_kernelINS_13Kernel_traitsI13__nv_bfloat16S2_S2_S2_fjLj512ELj1ELj4ELj1ELj16ENS_18Kernel_traits_baseILj512ES2_S2_S2_S2_fjLj128EEEEELb0ELb0ELb1ELb1EEEvNS_9FwdParamsE)
        /*0f2c*/ 	.word	0x00000000


	//----- nvinfo : EIATTR_MIN_STACK_SIZE
	.align		4
.L_656:
        /*0f30*/ 	.byte	0x04, 0x12
        /*0f32*/ 	.short	(.L_658 - .L_657)
	.align		4
.L_657:
        /*0f34*/ 	.word	index@(_ZN10layer_norm13ln_fwd_kernelINS_13Kernel_traitsI13__nv_bfloat16S2_S2_S2_fjLj512ELj1ELj4ELj1ELj16ENS_18Kernel_traits_baseILj512ES2_S2_S2_S2_fjLj128EEEEELb0ELb1ELb0ELb0EEEvNS_9FwdParamsE)
        /*0f38*/ 	.word	0x00000000


	//----- nvinfo : EIATTR_MIN_STACK_SIZE
	.align		4
.L_658:
        /*0f3c*/ 	.byte	0x04, 0x12
        /*0f3e*/ 	.short	(.L_660 - .L_659)
	.align		4
.L_659:
        /*0f40*/ 	.word	index@(_ZN10layer_norm13ln_fwd_kernelINS_13Kernel_traitsI13__nv_bfloat16S2_S2_S2_fjLj512ELj1ELj4ELj1ELj16ENS_18Kernel_traits_baseILj512ES2_S2_S2_S2_fjLj128EEEEELb0ELb1ELb0ELb1EEEvNS_9FwdParamsE)
        /*0f44*/ 	.word	0x00000000


	//----- nvinfo : EIATTR_MIN_STACK_SIZE
	.align		4
.L_660:
        /*0f48*/ 	.byte	0x04, 0x12
        /*0f4a*/ 	.short	(.L_662 - .L_661)
	.align		4
.L_661:
        /*0f4c*/ 	.word	index@(_ZN10layer_norm13ln_fwd_kernelINS_13Kernel_traitsI13__nv_bfloat16S2_S2_S2_fjLj512ELj1ELj4ELj1ELj16ENS_18Kernel_traits_baseILj512ES2_S2_S2_S2_fjLj128EEEEELb0ELb1ELb1ELb0EEEvNS_9FwdParamsE)
        /*0f50*/ 	.word	0x00000000


	//----- nvinfo : EIATTR_MIN_STACK_SIZE
	.align		4
.L_662:
        /*0f54*/ 	.byte	0x04, 0x12
        /*0f56*/ 	.short	(.L_664 - .L_663)
	.align		4
.L_663:
        /*0f58*/ 	.word	index@(_ZN10layer_norm13ln_fwd_kernelINS_13Kernel_traitsI13__nv_bfloat16S2_S2_S2_fjLj512ELj1ELj4ELj1ELj16ENS_18Kernel_traits_baseILj512ES2_S2_S2_S2_fjLj128EEEEELb0ELb1ELb1ELb1EEEvNS_9FwdParamsE)
        /*0f5c*/ 	.word	0x00000000


	//----- nvinfo : EIATTR_MIN_STACK_SIZE
	.align		4
.L_664:
        /*0f60*/ 	.byte	0x04, 0x12
        /*0f62*/ 	.short	(.L_666 - .L_665)
	.align		4
.L_665:
        /*0f64*/ 	.word	index@(_ZN10layer_norm13ln_fwd_kernelINS_13Kernel_traitsI13__nv_bfloat16S2_S2_S2_fjLj512ELj1ELj4ELj1ELj16ENS_18Kernel_traits_baseILj512ES2_S2_S2_S2_fjLj128EEEEELb1ELb0ELb0ELb0EEEvNS_9FwdParamsE)
        /*0f68*/ 	.word	0x00000000


	//----- nvinfo : EIATTR_MIN_STACK_SIZE
	.align		4
.L_666:
        /*0f6c*/ 	.byte	0x04, 0x12
        /*0f6e*/ 	.short	(.L_668 - .L_667)
	.align		4
.L_667:
        /*0f70*/ 	.word	index@(_ZN10layer_norm13ln_fwd_kernelINS_13Kernel_traitsI13__nv_bfloat16S2_S2_S2_fjLj512ELj1ELj4ELj1ELj16ENS_18Kernel_traits_baseILj512ES2_S2_S2_S2_fjLj128EEEEELb1ELb0ELb0ELb1EEEvNS_9FwdParamsE)
        /*0f74*/ 	.word	0x00000000


	//----- nvinfo : EIATTR_MIN_STACK_SIZE
	.align		4
.L_668:
        /*0f78*/ 	.byte	0x04, 0x12
        /*0f7a*/ 	.short	(.L_670 - .L_669)
	.align		4
.L_669:
        /*0f7c*/ 	.word	index@(_ZN10layer_norm13ln_fwd_kernelINS_13Kernel_traitsI13__nv_bfloat16S2_S2_S2_fjLj512ELj1ELj4ELj1ELj16ENS_18Kernel_traits_baseILj512ES2_S2_S2_S2_fjLj128EEEEELb1ELb0ELb1ELb0EEEvNS_9FwdParamsE)
        /*0f80*/ 	.word	0x00000000


	//----- nvinfo : EIATTR_MIN_STACK_SIZE
	.align		4
.L_670:
        /*0f84*/ 	.byte	0x04, 0x12
        /*0f86*/ 	.short	(.L_672 - .L_671)
	.align		4
.L_671:
        /*0f88*/ 	.word	index@(_ZN10layer_norm13ln_fwd_kernelINS_13Kernel_traitsI13__nv_bfloat16S2_S2_S2_fjLj512ELj1ELj4ELj1ELj16ENS_18Kernel_traits_baseILj512ES2_S2_S2_S2_fjLj128EEEEELb1ELb0ELb1ELb1EEEvNS_9FwdParamsE)
        /*0f8c*/ 	.word	0x00000000


	//----- nvinfo : EIATTR_MIN_STACK_SIZE
	.align		4
.L_672:
        /*0f90*/ 	.byte	0x04, 0x12
        /*0f92*/ 	.short	(.L_674 - .L_673)
	.align		4
.L_673:
        /*0f94*/ 	.word	index@(_ZN10layer_norm13ln_fwd_kernelINS_13Kernel_traitsI13__nv_bfloat16S2_S2_S2_fjLj512ELj1ELj4ELj1ELj16ENS_18Kernel_traits_baseILj512ES2_S2_S2_S2_fjLj128EEEEELb1ELb1ELb0ELb0EEEvNS_9FwdParamsE)
        /*0f98*/ 	.word	0x00000000


	//----- nvinfo : EIATTR_MIN_STACK_SIZE
	.align		4
.L_674:
        /*0f9c*/ 	.byte	0x04, 0x12
        /*0f9e*/ 	.short	(.L_676 - .L_675)
	.align		4
.L_675:
        /*0fa0*/ 	.word	index@(_ZN10layer_norm13ln_fwd_kernelINS_13Kernel_traitsI13__nv_bfloat16S2_S2_S2_fjLj512ELj1ELj4ELj1ELj16ENS_18Kernel_traits_baseILj512ES2_S2_S2_S2_fjLj128EEEEELb1ELb1ELb0ELb1EEEvNS_9FwdParamsE)
        /*0fa4*/ 	.word	0x00000000


	//----- nvinfo : EIATTR_MIN_STACK_SIZE
	.align		4
.L_676:
        /*0fa8*/ 	.byte	0x04, 0x12
        /*0faa*/ 	.short	(.L_678 - .L_677)
	.align		4
.L_677:
        /*0fac*/ 	.word	index@(_ZN10layer_norm13ln_fwd_kernelINS_13Kernel_traitsI13__nv_bfloat16S2_S2_S2_fjLj512ELj1ELj4ELj1ELj16ENS_18Kernel_traits_baseILj512ES2_S2_S2_S2_fjLj128EEEEELb1ELb1ELb1ELb0EEEvNS_9FwdParamsE)
        /*0fb0*/ 	.word	0x00000000


	//----- nvinfo : EIATTR_MIN_STACK_SIZE
	.align		4
.L_678:
        /*0fb4*/ 	.byte	0x04, 0x12
        /*0fb6*/ 	.short	(.L_680 - .L_679)
	.align		4
.L_679:
        /*0fb8*/ 	.word	index@(_ZN10layer_norm13ln_fwd_kernelINS_13Kernel_traitsI13__nv_bfloat16S2_S2_S2_fjLj512ELj1ELj4ELj1ELj16ENS_18Kernel_traits_baseILj512ES2_S2_S2_S2_fjLj128EEEEELb1ELb1ELb1ELb1EEEvNS_9FwdParamsE)
        /*0fbc*/ 	.word	0x00000000


	//----- nvinfo : EIATTR_MIN_STACK_SIZE
	.align		4
.L_680:
        /*0fc0*/ 	.byte	0x04, 0x12
        /*0fc2*/ 	.short	(.L_682 - .L_681)
	.align		4
.L_681:
        /*0fc4*/ 	.word	index@(_ZN10layer_norm13ln_fwd_kernelINS_13Kernel_traitsI6__halfS2_S2_S2_fjLj512ELj1ELj4ELj1ELj16ENS_18Kernel_traits_baseILj512ES2_S2_S2_S2_fjLj128EEEEELb0ELb0ELb0ELb0EEEvNS_9FwdParamsE)
        /*0fc8*/ 	.word	0x00000000


	//----- nvinfo : EIATTR_MIN_STACK_SIZE
	.align		4
.L_682:
        /*0fcc*/ 	.byte	0x04, 0x12
        /*0fce*/ 	.short	(.L_684 - .L_683)
	.align		4
.L_683:
        /*0fd0*/ 	.word	index@(_ZN10layer_norm13ln_fwd_kernelINS_13Kernel_traitsI6__halfS2_S2_S2_fjLj512ELj1ELj4ELj1ELj16ENS_18Kernel_traits_baseILj512ES2_S2_S2_S2_fjLj128EEEEELb0ELb0ELb0ELb1EEEvNS_9FwdParamsE)
        /*0fd4*/ 	.word	0x00000000


	//----- nvinfo : EIATTR_MIN_STACK_SIZE
	.align		4
.L_684:
        /*0fd8*/ 	.byte	0x04, 0x12
        /*0fda*/ 	.short	(.L_686 - .L_685)
	.align		4
.L_685:
        /*0fdc*/ 	.word	index@(_ZN10layer_norm13ln_fwd_kernelINS_13Kernel_traitsI6__halfS2_S2_S2_fjLj512ELj1ELj4ELj1ELj16ENS_18Kernel_traits_baseILj512ES2_S2_S2_S2_fjLj128EEEEELb0ELb0ELb1ELb0EEEvNS_9FwdParamsE)
        /*0fe0*/ 	.word	0x00000000


	//----- nvinfo : EIATTR_MIN_STACK_SIZE
	.align		4
.L_686:
        /*0fe4*/ 	.byte	0x04, 0x12
        /*0fe6*/ 	.short	(.L_688 - .L_687)
	.align		4
.L_687:
        /*0fe8*/ 	.word	index@(_ZN10layer_norm13ln_fwd_kernelINS_13Kernel_traitsI6__halfS2_S2_S2_fjLj512ELj1ELj4ELj1ELj16ENS_18Kernel_traits_baseILj512ES2_S2_S2_S2_fjLj128EEEEELb0ELb0ELb1ELb1EEEvNS_9FwdParamsE)
        /*0fec*/ 	.word	0x00000000


	//----- nvinfo : EIATTR_MIN_STACK_SIZE
	.align		4
.L_688:
        /*0ff0*/ 	.byte	0x04, 0x12
        /*0ff2*/ 	.short	(.L_690 - .L_689)
	.align		4
.L_689:
        /*0ff4*/ 	.word	index@(_ZN10layer_norm13ln_fwd_kernelINS_13Kernel_traitsI6__halfS2_S2_S2_fjLj512ELj1ELj4ELj1ELj16ENS_18Kernel_traits_baseILj512ES2_S2_S2_S2_fjLj128EEEEELb0ELb1ELb0ELb0EEEvNS_9FwdParamsE)
        /*0ff8*/ 	.word	0x00000000


	//----- nvinfo : EIATTR_MIN_STACK_SIZE
	.align		4
.L_690:
        /*0ffc*/ 	.byte	0x04, 0x12
        /*0ffe*/ 	.short	(.L_692 - .L_691)
	.align		4
.L_691:
        /*1000*/ 	.word	index@(_ZN10layer_norm13ln_fwd_kernelINS_13Kernel_traitsI6__halfS2_S2_S2_fjLj512ELj1ELj4ELj1ELj16ENS_18Kernel_traits_baseILj512ES2_S2_S2_S2_fjLj128EEEEELb0ELb1ELb0ELb1EEEvNS_9FwdParamsE)
        /*1004*/ 	.word	0x00000000


	//----- nvinfo : EIATTR_MIN_STACK_SIZE
	.align		4
.L_692:
        /*1008*/ 	.byte	0x04, 0x12
        /*100a*/ 	.short	(.L_694 - .L_693)
	.align		4
.L_693:
        /*100c*/ 	.word	index@(_ZN10layer_norm13ln_fwd_kernelINS_13Kernel_traitsI6__halfS2_S2_S2_fjLj512ELj1ELj4ELj1ELj16ENS_18Kernel_traits_baseILj512ES2_S2_S2_S2_fjLj128EEEEELb0ELb1ELb1ELb0EEEvNS_9FwdParamsE)
        /*1010*/ 	.word	0x00000000


	//----- nvinfo : EIATTR_MIN_STACK_SIZE
	.align		4
.L_694:
        /*1014*/ 	.byte	0x04, 0x12
        /*1016*/ 	.short	(.L_696 - .L_695)
	.align		4
.L_695:
        /*1018*/ 	.word	index@(_ZN10layer_norm13ln_fwd_kernelINS_13Kernel_traitsI6__halfS2_S2_S2_fjLj512ELj1ELj4ELj1ELj16ENS_18Kernel_traits_baseILj512ES2_S2_S2_S2_fjLj128EEEEELb0ELb1ELb1ELb1EEEvNS_9FwdParamsE)
        /*101c*/ 	.word	0x00000000


	//----- nvinfo : EIATTR_MIN_STACK_SIZE
	.align		4
.L_696:
        /*1020*/ 	.byte	0x04, 0x12
        /*1022*/ 	.short	(.L_698 - .L_697)
	.align		4
.L_697:
        /*1024*/ 	.word	index@(_ZN10layer_norm13ln_fwd_kernelINS_13Kernel_traitsI6__halfS2_S2_S2_fjLj512ELj1ELj4ELj1ELj16ENS_18Kernel_traits_baseILj512ES2_S2_S2_S2_fjLj128EEEEELb1ELb0ELb0ELb0EEEvNS_9FwdParamsE)
        /*1028*/ 	.word	0x00000000


	//----- nvinfo : EIATTR_MIN_STACK_SIZE
	.align		4
.L_698:
        /*102c*/ 	.byte	0x04, 0x12
        /*102e*/ 	.short	(.L_700 - .L_699)
	.align		4
.L_699:
        /*1030*/ 	.word	index@(_ZN10layer_norm13ln_fwd_kernelINS_13Kernel_traitsI6__halfS2_S2_S2_fjLj512ELj1ELj4ELj1ELj16ENS_18Kernel_traits_baseILj512ES2_S2_S2_S2_fjLj128EEEEELb1ELb0ELb0ELb1EEEvNS_9FwdParamsE)
        /*1034*/ 	.word	0x00000000


	//----- nvinfo : EIATTR_MIN_STACK_SIZE
	.align		4
.L_700:
        /*1038*/ 	.byte	0x04, 0x12
        /*103a*/ 	.short	(.L_702 - .L_701)
	.align		4
.L_701:
        /*103c*/ 	.word	index@(_ZN10layer_norm13ln_fwd_kernelINS_13Kernel_traitsI6__halfS2_S2_S2_fjLj512ELj1ELj4ELj1ELj16ENS_18Kernel_traits_baseILj512ES2_S2_S2_S2_fjLj128EEEEELb1ELb0ELb1ELb0EEEvNS_9FwdParamsE)
        /*1040*/ 	.word	0x00000000


	//----- nvinfo : EIATTR_MIN_STACK_SIZE
	.align		4
.L_702:
        /*1044*/ 	.byte	0x04, 0x12
        /*1046*/ 	.short	(.L_704 - .L_703)
	.align		4
.L_703:
        /*1048*/ 	.word	index@(_ZN10layer_norm13ln_fwd_kernelINS_13Kernel_traitsI6__halfS2_S2_S2_fjLj512ELj1ELj4ELj1ELj16ENS_18Kernel_traits_baseILj512ES2_S2_S2_S2_fjLj128EEEEELb1ELb0ELb1ELb1EEEvNS_9FwdParamsE)
        /*104c*/ 	.word	0x00000000


	//----- nvinfo : EIATTR_MIN_STACK_SIZE
	.align		4
.L_704:
        /*1050*/ 	.byte	0x04, 0x12
        /*1052*/ 	.short	(.L_706 - .L_705)
	.align		4
.L_705:
        /*1054*/ 	.word	index@(_ZN10layer_norm13ln_fwd_kernelINS_13Kernel_traitsI6__halfS2_S2_S2_fjLj512ELj1ELj4ELj1ELj16ENS_18Kernel_traits_baseILj512ES2_S2_S2_S2_fjLj128EEEEELb1ELb1ELb0ELb0EEEvNS_9FwdParamsE)
        /*1058*/ 	.word	0x00000000


	//----- nvinfo : EIATTR_MIN_STACK_SIZE
	.align		4
.L_706:
        /*105c*/ 	.byte	0x04, 0x12
        /*105e*/ 	.short	(.L_708 - .L_707)
	.align		4
.L_707:
        /*1060*/ 	.word	index@(_ZN10layer_norm13ln_fwd_kernelINS_13Kernel_traitsI6__halfS2_S2_S2_fjLj512ELj1ELj4ELj1ELj16ENS_18Kernel_traits_baseILj512ES2_S2_S2_S2_fjLj128EEEEELb1ELb1ELb0ELb1EEEvNS_9FwdParamsE)
        /*1064*/ 	.word	0x00000008


	//----- nvinfo : EIATTR_MIN_STACK_SIZE
	.align		4
.L_708:
        /*1068*/ 	.byte	0x04, 0x12
        /*106a*/ 	.short	(.L_710 - .L_709)
	.align		4
.L_709:
        /*106c*/ 	.word	index@(_ZN10layer_norm13ln_fwd_kernelINS_13Kernel_traitsI6__halfS2_S2_S2_fjLj512ELj1ELj4ELj1ELj16ENS_18Kernel_traits_baseILj512ES2_S2_S2_S2_fjLj128EEEEELb1ELb1ELb1ELb0EEEvNS_9FwdParamsE)
        /*1070*/ 	.word	0x00000000


	//----- nvinfo : EIATTR_MIN_STACK_SIZE
	.align		4
.L_710:
        /*1074*/ 	.byte	0x04, 0x12
        /*1076*/ 	.short	(.L_712 - .L_711)
	.align		4
.L_711:
        /*1078*/ 	.word	index@(_ZN10layer_norm13ln_fwd_kernelINS_13Kernel_traitsI6__halfS2_S2_S2_fjLj512ELj1ELj4ELj1ELj16ENS_18Kernel_traits_baseILj512ES2_S2_S2_S2_fjLj128EEEEELb1ELb1ELb1ELb1EEEvNS_9FwdParamsE)
        /*107c*/ 	.word	0x00000000


	//----- nvinfo : EIATTR_MIN_STACK_SIZE
	.align		4
.L_712:
        /*1080*/ 	.byte	0x04, 0x12
        /*1082*/ 	.short	(.L_714 - .L_713)
	.align		4
.L_713:
        /*1084*/ 	.word	index@(_ZN10layer_norm13ln_fwd_kernelINS_13Kernel_traitsIf13__nv_bfloat16S2_S2_fjLj512ELj1ELj4ELj1ELj16ENS_18Kernel_traits_baseILj512EfS2_S2_S2_fjLj128EEEEELb0ELb0ELb0ELb0EEEvNS_9FwdParamsE)
        /*1088*/ 	.word	0x00000000


	//----- nvinfo : EIATTR_MIN_STACK_SIZE
	.align		4
.L_714:
        /*108c*/ 	.byte	0x04, 0x12
        /*108e*/ 	.short	(.L_716 - .L_715)
	.align		4
.L_715:
        /*1090*/ 	.word	index@(_ZN10layer_norm13ln_fwd_kernelINS_13Kernel_traitsIf13__nv_bfloat16S2_S2_fjLj512ELj1ELj4ELj1ELj16ENS_18Kernel_traits_baseILj512EfS2_S2_S2_fjLj128EEEEELb0ELb0ELb0ELb1EEEvNS_9FwdParamsE)
        /*1094*/ 	.word	0x00000000


	//----- nvinfo : EIATTR_MIN_STACK_SIZE
	.align		4
.L_716:
        /*1098*/ 	.byte	0x04, 0x12
        /*109a*/ 	.short	(.L_718 - .L_717)
	.align		4
.L_717:
        /*109c*/ 	.word	index@(_ZN10layer_norm13ln_fwd_kernelINS_13Kernel_traitsIf13__nv_bfloat16S2_S2_fjLj512ELj1ELj4ELj1ELj16ENS_18Kernel_traits_baseILj512EfS2_S2_S2_fjLj128EEEEELb0ELb0ELb1ELb0EEEvNS_9FwdParamsE)
        /*10a0*/ 	.word	0x00000000


	//----- nvinfo : EIATTR_MIN_STACK_SIZE
	.align		4
.L_718:
        /*10a4*/ 	.byte	0x04, 0x12
        /*10a6*/ 	.short	(.L_720 - .L_719)
	.align		4
.L_719:
        /*10a8*/ 	.word	index@(_ZN10layer_norm13ln_fwd_kernelINS_13Kernel_traitsIf13__nv_bfloat16S2_S2_fjLj512ELj1ELj4ELj1ELj16ENS_18Kernel_traits_baseILj512EfS2_S2_S2_fjLj128EEEEELb0ELb0ELb1ELb1EEEvNS_9FwdParamsE)
        /*10ac*/ 	.word	0x00000000


	//----- nvinfo : EIATTR_MIN_STACK_SIZE
	.align		4
.L_720:
        /*10b0*/ 	.byte	0x04, 0x12
        /*10b2*/ 	.short	(.L_722 - .L_721)
	.align		4
.L_721:
        /*10b4*/ 	.word	index@(_ZN10layer_norm13ln_fwd_kernelINS_13Kernel_traitsIf13__nv_bfloat16S2_S2_fjLj512ELj1ELj4ELj1ELj16ENS_18Kernel_traits_baseILj512EfS2_S2_S2_fjLj128EEEEELb0ELb1ELb0ELb0EEEvNS_9FwdParamsE)
        /*10b8*/ 	.word	0x00000000


	//----- nvinfo : EIATTR_MIN_STACK_SIZE
	.align		4
.L_722:
        /*10bc*/ 	.byte	0x04, 0x12
        /*10be*/ 	.short	(.L_724 - .L_723)
	.align		4
.L_723:
        /*10c0*/ 	.word	index@(_ZN10layer_norm13ln_fwd_kernelINS_13Kernel_traitsIf13__nv_bfloat16S2_S2_fjLj512ELj1ELj4ELj1ELj16ENS_18Kernel_traits_baseILj512EfS2_S2_S2_fjLj128EEEEELb0ELb1ELb0ELb1EEEvNS_9FwdParamsE)
        /*10c4*/ 	.word	0x00000000


	//----- nvinfo : EIATTR_MIN_STACK_SIZE
	.align		4
.L_724:
        /*10c8*/ 	.byte	0x04, 0x12
        /*10ca*/ 	.short	(.L_726 - .L_725)
	.align		4
.L_725:
        /*10cc*/ 	.word	index@(_ZN10layer_norm13ln_fwd_kernelINS_13Kernel_traitsIf13__nv_bfloat16S2_S2_fjLj512ELj1ELj4ELj1ELj16ENS_18Kernel_traits_baseILj512EfS2_S2_S2_fjLj128EEEEELb0ELb1ELb1ELb0EEEvNS_9FwdParamsE)
        /*10d0*/ 	.word	0x00000000


	//----- nvinfo : EIATTR_MIN_STACK_SIZE
	.align		4
.L_726:
        /*10d4*/ 	.byte	0x04, 0x12
        /*10d6*/ 	.short	(.L_728 - .L_727)
	.align		4
.L_727:
        /*10d8*/ 	.word	index@(_ZN10layer_norm13ln_fwd_kernelINS_13Kernel_traitsIf13__nv_bfloat16S2_S2_fjLj512ELj1ELj4ELj1ELj16ENS_18Kernel_traits_baseILj512EfS2_S2_S2_fjLj128EEEEELb0ELb1ELb1ELb1EEEvNS_9FwdParamsE)
        /*10dc*/ 	.word	0x00000000


	//----- nvinfo : EIATTR_MIN_STACK_SIZE
	.align		4
.L_728:
        /*10e0*/ 	.byte	0x04, 0x12
        /*10e2*/ 	.short	(.L_730 - .L_729)
	.align		4
.L_729:
        /*10e4*/ 	.word	index@(_ZN10layer_norm13ln_fwd_kernelINS_13Kernel_traitsIf13__nv_bfloat16S2_S2_fjLj512ELj1ELj4ELj1ELj16ENS_18Kernel_traits_baseILj512EfS2_S2_S2_fjLj128EEEEELb1ELb0ELb0ELb0EEEvNS_9FwdParamsE)
        /*10e8*/ 	.word	0x00000000


	//----- nvinfo : EIATTR_MIN_STACK_SIZE
	.align		4
.L_730:
        /*10ec*/ 	.byte	0x04, 0x12
        /*10ee*/ 	.short	(.L_732 - .L_731)
	.align		4
.L_731:
        /*10f0*/ 	.word	index@(_ZN10layer_norm13ln_fwd_kernelINS_13Kernel_traitsIf13__nv_bfloat16S2_S2_fjLj512ELj1ELj4ELj1ELj16ENS_18Kernel_traits_baseILj512EfS2_S2_S2_fjLj128EEEEELb1ELb0ELb0ELb1EEEvNS_9FwdParamsE)
        /*10f4*/ 	.word	0x00000000


	//----- nvinfo : EIATTR_MIN_STACK_SIZE
	.align		4
.L_732:
        /*10f8*/ 	.byte	0x04, 0x12
        /*10fa*/ 	.short	(.L_734 - .L_733)
	.align		4
.L_733:
        /*10fc*/ 	.word	index@(_ZN10layer_norm13ln_fwd_kernelINS_13Kernel_traitsIf13__nv_bfloat16S2_S2_fjLj512ELj1ELj4ELj1ELj16ENS_18Kernel_traits_baseILj512EfS2_S2_S2_fjLj128EEEEELb1ELb0ELb1ELb0EEEvNS_9FwdParamsE)
        /*1100*/ 	.word	0x00000000


	//----- nvinfo : EIATTR_MIN_STACK_SIZE
	.align		4
.L_734:
        /*1104*/ 	.byte	0x04, 0x12
        /*1106*/ 	.short	(.L_736 - .L_735)
	.align		4
.L_735:
        /*1108*/ 	.word	index@(_ZN10layer_norm13ln_fwd_kernelINS_13Kernel_traitsIf13__nv_bfloat16S2_S2_fjLj512ELj1ELj4ELj1ELj16ENS_18Kernel_traits_baseILj512EfS2_S2_S2_fjLj128EEEEELb1ELb0ELb1ELb1EEEvNS_9FwdParamsE)
        /*110c*/ 	.word	0x00000000


	//----- nvinfo : EIATTR_MIN_STACK_SIZE
	.align		4
.L_736:
        /*1110*/ 	.byte	0x04, 0x12
        /*1112*/ 	.short	(.L_738 - .L_737)
	.align		4
.L_737:
        /*1114*/ 	.word	index@(_ZN10layer_norm13ln_fwd_kernelINS_13Kernel_traitsIf13__nv_bfloat16S2_S2_fjLj512ELj1ELj4ELj1ELj16ENS_18Kernel_traits_baseILj512EfS2_S2_S2_fjLj128EEEEELb1ELb1ELb0ELb0EEEvNS_9FwdParamsE)
        /*1118*/ 	.word	0x00000000


	//----- nvinfo : EIATTR_MIN_STACK_SIZE
	.align		4
.L_738:
        /*111c*/ 	.byte	0x04, 0x12
        /*111e*/ 	.short	(.L_740 - .L_739)
	.align		4
.L_739:
        /*1120*/ 	.word	index@(_ZN10layer_norm13ln_fwd_kernelINS_13Kernel_traitsIf13__nv_bfloat16S2_S2_fjLj512ELj1ELj4ELj1ELj16ENS_18Kernel_traits_baseILj512EfS2_S2_S2_fjLj128EEEEELb1ELb1ELb0ELb1EEEvNS_9FwdParamsE)
        /*1124*/ 	.word	0x00000000


	//----- nvinfo : EIATTR_MIN_STACK_SIZE
	.align		4
.L_740:
        /*1128*/ 	.byte	0x04, 0x12
        /*112a*/ 	.short	(.L_742 - .L_741)
	.align		4
.L_741:
        /*112c*/ 	.word	index@(_ZN10layer_norm13ln_fwd_kernelINS_13Kernel_traitsIf13__nv_bfloat16S2_S2_fjLj512ELj1ELj4ELj1ELj16ENS_18Kernel_traits_baseILj512EfS2_S2_S2_fjLj128EEEEELb1ELb1ELb1ELb0EEEvNS_9FwdParamsE)
        /*1130*/ 	.word	0x00000000


	//----- nvinfo : EIATTR_MIN_STACK_SIZE
	.align		4
.L_742:
        /*1134*/ 	.byte	0x04, 0x12
        /*1136*/ 	.short	(.L_744 - .L_743)
	.align		4
.L_743:
        /*1138*/ 	.word	index@(_ZN10layer_norm13ln_fwd_kernelINS_13Kernel_traitsIf13__nv_bfloat16S2_S2_fjLj512ELj1ELj4ELj1ELj16ENS_18Kernel_traits_baseILj512EfS2_S2_S2_fjLj128EEEEELb1ELb1ELb1ELb1EEEvNS_9FwdParamsE)
        /*113c*/ 	.word	0x00000000


	//----- nvinfo : EIATTR_MIN_STACK_SIZE
	.align		4
.L_744:
        /*1140*/ 	.byte	0x04, 0x12
        /*1142*/ 	.short	(.L_746 - .L_745)
	.align		4
.L_745:
        /*1144*/ 	.word	index@(_ZN10layer_norm13ln_fwd_kernelINS_13Kernel_traitsI13__nv_bfloat16S2_fS2_fjLj512ELj1ELj4ELj1ELj16ENS_18Kernel_traits_baseILj512ES2_S2_fS2_fjLj128EEEEELb0ELb0ELb0ELb0EEEvNS_9FwdParamsE)
        /*1148*/ 	.word	0x00000000


	//----- nvinfo : EIATTR_MIN_STACK_SIZE
	.align		4
.L_746:
        /*114c*/ 	.byte	0x04, 0x12
        /*114e*/ 	.short	(.L_748 - .L_747)
	.align		4
.L_747:
        /*1150*/ 	.word	index@(_ZN10layer_norm13ln_fwd_kernelINS_13Kernel_traitsI13__nv_bfloat16S2_fS2_fjLj512ELj1ELj4ELj1ELj16ENS_18Kernel_traits_baseILj512ES2_S2_fS2_fjLj128EEEEELb0ELb0ELb0ELb1EEEvNS_9FwdParamsE)
        /*1154*/ 	.word	0x00000000


	//----- nvinfo : EIATTR_MIN_STACK_SIZE
	.align		4
.L_748:
        /*1158*/ 	.byte	0x04, 0x12
        /*115a*/ 	.short	(.L_750 - .L_749)
	.align		4
.L_749:
        /*115c*/ 	.word	index@(_ZN10layer_norm13ln_fwd_kernelINS_13Kernel_traitsI13__nv_bfloat16S2_fS2_fjLj512ELj1ELj4ELj1ELj16ENS_18Kernel_traits_baseILj512ES2_S2_fS2_fjLj128EEEEELb0ELb0ELb1ELb0EEEvNS_9FwdParamsE)
        /*1160*/ 	.word	0x00000000


	//----- nvinfo : EIATTR_MIN_STACK_SIZE
	.align		4
.L_750:
        /*1164*/ 	.byte	0x04, 0x12
        /*1166*/ 	.short	(.L_752 - .L_751)
	.align		4
.L_751:
        /*1168*/ 	.word	index@(_ZN10layer_norm13ln_fwd_kernelINS_13Kernel_traitsI13__nv_bfloat16S2_fS2_fjLj512ELj1ELj4ELj1ELj16ENS_18Kernel_traits_baseILj512ES2_S2_fS2_fjLj128EEEEELb0ELb0ELb1ELb1EEEvNS_9FwdParamsE)
        /*116c*/ 	.word	0x00000000


	//----- nvinfo : EIATTR_MIN_STACK_SIZE
	.align		4
.L_752:
        /*1170*/ 	.byte	0x04, 0x12
        /*1172*/ 	.short	(.L_754 - .L_753)
	.align		4
.L_753:
        /*1174*/ 	.word	index@(_ZN10layer_norm13ln_fwd_kernelINS_13Kernel_traitsI13__nv_bfloat16S2_fS2_fjLj512ELj1ELj4ELj1ELj16ENS_18Kernel_traits_baseILj512ES2_S2_fS2_fjLj128EEEEELb0ELb1ELb0ELb0EEEvNS_9FwdParamsE)
        /*1178*/ 	.word	0x00000000


	//----- nvinfo : EIATTR_MIN_STACK_SIZE
	.align		4
.L_754:
        /*117c*/ 	.byte	0x04, 0x12
        /*117e*/ 	.short	(.L_756 - .L_755)
	.align		4
.L_755:
        /*1180*/ 	.word	index@(_ZN10layer_norm13ln_fwd_kernelINS_13Kernel_traitsI13__nv_bfloat16S2_fS2_fjLj512ELj1ELj4ELj1ELj16ENS_18Kernel_traits_baseILj512ES2_S2_fS2_fjLj128EEEEELb0ELb1ELb0ELb1EEEvNS_9FwdParamsE)
        /*1184*/ 	.word	0x00000000


	//----- nvinfo : EIATTR_MIN_STACK_SIZE
	.align		4
.L_756:
        /*1188*/ 	.byte	0x04, 0x12
        /*118a*/ 	.short	(.L_758 - .L_757)
	.align		4
.L_757:
        /*118c*/ 	.word	index@(_ZN10layer_norm13ln_fwd_kernelINS_13Kernel_traitsI13__nv_bfloat16S2_fS2_fjLj512ELj1ELj4ELj1ELj16ENS_18Kernel_traits_baseILj512ES2_S2_fS2_fjLj128EEEEELb0ELb1ELb1ELb0EEEvNS_9FwdParamsE)
        /*1190*/ 	.word	0x00000000


	//----- nvinfo : EIATTR_MIN_STACK_SIZE
	.align		4
.L_758:
        /*1194*/ 	.byte	0x04, 0x12
        /*1196*/ 	.short	(.L_760 - .L_759)
	.align		4
.L_759:
        /*1198*/ 	.word	index@(_ZN10layer_norm13ln_fwd_kernelINS_13Kernel_traitsI13__nv_bfloat16S2_fS2_fjLj512ELj1ELj4ELj1ELj16ENS_18Kernel_traits_baseILj512ES2_S2_fS2_fjLj128EEEEELb0ELb1ELb1ELb1EEEvNS_9FwdParamsE)
        /*119c*/ 	.word	0x00000000


	//----- nvinfo : EIATTR_MIN_STACK_SIZE
	.align		4
.L_760:
        /*11a0*/ 	.byte	0x04, 0x12
        /*11a2*/ 	.short	(.L_762 - .L_761)
	.align		4
.L_761:
        /*11a4*/ 	.word	index@(_ZN10layer_norm13ln_fwd_kernelINS_13Kernel_traitsI13__nv_bfloat16S2_fS2_fjLj512ELj1ELj4ELj1ELj16ENS_18Kernel_traits_baseILj512ES2_S2_fS2_fjLj128EEEEELb1ELb0ELb0ELb0EEEvNS_9FwdParamsE)
        /*11a8*/ 	.word	0x00000000


	//----- nvinfo : EIATTR_MIN_STACK_SIZE
	.align		4
.L_762:
        /*11ac*/ 	.byte	0x04, 0x12
        /*11ae*/ 	.short	(.L_764 - .L_763)
	.align		4
.L_763:
        /*11b0*/ 	.word	index@(_ZN10layer_norm13ln_fwd_kernelINS_13Kernel_traitsI13__nv_bfloat16S2_fS2_fjLj512ELj1ELj4ELj1ELj16ENS_18Kernel_traits_baseILj512ES2_S2_fS2_fjLj128EEEEELb1ELb0ELb0ELb1EEEvNS_9FwdParamsE)
        /*11b4*/ 	.word	0x00000000


	//----- nvinfo : EIATTR_MIN_STACK_SIZE
	.align		4
.L_764:
        /*11b8*/ 	.byte	0x04, 0x12
        /*11ba*/ 	.short	(.L_766 - .L_765)
	.align		4
.L_765:
        /*11bc*/ 	.word	index@(_ZN10layer_norm13ln_fwd_kernelINS_13Kernel_traitsI13__nv_bfloat16S2_fS2_fjLj512ELj1ELj4ELj1ELj16ENS_18Kernel_traits_baseILj512ES2_S2_fS2_fjLj128EEEEELb1ELb0ELb1ELb0EEEvNS_9FwdParamsE)
        /*11c0*/ 	.word	0x00000000


	//----- nvinfo : EIATTR_MIN_STACK_SIZE
	.align		4
.L_766:
        /*11c4*/ 	.byte	0x04, 0x12
        /*11c6*/ 	.short	(.L_768 - .L_767)
	.align		4
.L_767:
        /*11c8*/ 	.word	index@(_ZN10layer_norm13ln_fwd_kernelINS_13Kernel_traitsI13__nv_bfloat16S2_fS2_fjLj512ELj1ELj4ELj1ELj16ENS_18Kernel_traits_baseILj512ES2_S2_fS2_fjLj128EEEEELb1ELb0ELb1ELb1EEEvNS_9FwdParamsE)
        /*11cc*/ 	.word	0x00000000


	//----- nvinfo : EIATTR_MIN_STACK_SIZE
	.align		4
.L_768:
        /*11d0*/ 	.byte	0x04, 0x12
        /*11d2*/ 	.short	(.L_770 - .L_769)
	.align		4
.L_769:
        /*11d4*/ 	.word	index@(_ZN10layer_norm13ln_fwd_kernelINS_13Kernel_traitsI13__nv_bfloat16S2_fS2_fjLj512ELj1ELj4ELj1ELj16ENS_18Kernel_traits_baseILj512ES2_S2_fS2_fjLj128EEEEELb1ELb1ELb0ELb0EEEvNS_9FwdParamsE)
        /*11d8*/ 	.word	0x00000000


	//----- nvinfo : EIATTR_MIN_STACK_SIZE
	.align		4
.L_770:
        /*11dc*/ 	.byte	0x04, 0x12
        /*11de*/ 	.short	(.L_772 - .L_771)
	.align		4
.L_771:
        /*11e0*/ 	.word	index@(_ZN10layer_norm13ln_fwd_kernelINS_13Kernel_traitsI13__nv_bfloat16S2_fS2_fjLj512ELj1ELj4ELj1ELj16ENS_18Kernel_traits_baseILj512ES2_S2_fS2_fjLj128EEEEELb1ELb1ELb0ELb1EEEvNS_9FwdParamsE)
        /*11e4*/ 	.word	0x00000000


	//----- nvinfo : EIATTR_MIN_STACK_SIZE
	.align		4
.L_772:
        /*11e8*/ 	.byte	0x04, 0x12
        /*11ea*/ 	.short	(.L_774 - .L_773)
	.align		4
.L_773:
        /*11ec*/ 	.word	index@(_ZN10layer_norm13ln_fwd_kernelINS_13Kernel_traitsI13__nv_bfloat16S2_fS2_fjLj512ELj1ELj4ELj1ELj16ENS_18Kernel_traits_baseILj512ES2_S2_fS2_fjLj128EEEEELb1ELb1ELb1ELb0EEEvNS_9FwdParamsE)
        /*11f0*/ 	.word	0x00000000


	//----- nvinfo : EIATTR_MIN_STACK_SIZE
	.align		4
.L_774:
        /*11f4*/ 	.byte	0x04, 0x12
        /*11f6*/ 	.short	(.L_776 - .L_775)
	.align		4
.L_775:
        /*11f8*/ 	.word	index@(_ZN10layer_norm13ln_fwd_kernelINS_13Kernel_traitsI13__nv_bfloat16S2_fS2_fjLj512ELj1ELj4ELj1ELj16ENS_18Kernel_traits_baseILj512ES2_S2_fS2_fjLj128EEEEELb1ELb1ELb1ELb1EEEvNS_9FwdParamsE)
        /*11fc*/ 	.word	0x00000000


	//----- nvinfo : EIATTR_MIN_STACK_SIZE
	.align		4
.L_776:
        /*1200*/ 	.byte	0x04, 0x12
        /*1202*/ 	.short	(.L_778 - .L_777)
	.align		4
.L_777:
        /*1204*/ 	.word	index@(_ZN10layer_norm13ln_fwd_kernelINS_13Kernel_traitsIf13__nv_bfloat16fS2_fjLj512ELj1ELj4ELj1ELj16ENS_18Kernel_traits_baseILj512EfS2_fS2_fjLj128EEEEELb0ELb0ELb0ELb0EEEvNS_9FwdParamsE)
        /*1208*/ 	.word	0x00000000


	//----- nvinfo : EIATTR_MIN_STACK_SIZE
	.align		4
.L_778:
        /*120c*/ 	.byte	0x04, 0x12
        /*120e*/ 	.short	(.L_780 - .L_779)
	.align		4
.L_779:
        /*1210*/ 	.word	index@(_ZN10layer_norm13ln_fwd_kernelINS_13Kernel_traitsIf13__nv_bfloat16fS2_fjLj512ELj1ELj4ELj1ELj16ENS_18Kernel_traits_baseILj512EfS2_fS2_fjLj128EEEEELb0ELb0ELb0ELb1EEEvNS_9FwdParamsE)
        /*1214*/ 	.word	0x00000000


	//----- nvinfo : EIATTR_MIN_STACK_SIZE
	.align		4
.L_780:
        /*1218*/ 	.byte	0x04, 0x12
        /*121a*/ 	.short	(.L_782 - .L_781)
	.align		4
.L_781:
        /*121c*/ 	.word	index@(_ZN10layer_norm13ln_fwd_kernelINS_13Kernel_traitsIf13__nv_bfloat16fS2_fjLj512ELj1ELj4ELj1ELj16ENS_18Kernel_traits_baseILj512EfS2_fS2_fjLj128EEEEELb0ELb0ELb1ELb0EEEvNS_9FwdParamsE)
        /*1220*/ 	.word	0x00000000


	//----- nvinfo : EIATTR_MIN_STACK_SIZE
	.align		4
.L_782:
        /*1224*/ 	.byte	0x04, 0x12
        /*1226*/ 	.short	(.L_784 - .L_783)
	.align		4
.L_783:
        /*1228*/ 	.word	index@(_ZN10layer_norm13ln_fwd_kernelINS_13Kernel_traitsIf13__nv_bfloat16fS2_fjLj512ELj1ELj4ELj1ELj16ENS_18Kernel_traits_baseILj512EfS2_fS2_fjLj128EEEEELb0ELb0ELb1ELb1EEEvNS_9FwdParamsE)
        /*122c*/ 	.word	0x00000000


	//----- nvinfo : EIATTR_MIN_STACK_SIZE
	.align		4
.L_784:
        /*1230*/ 	.byte	0x04, 0x12
        /*1232*/ 	.short	(.L_786 - .L_785)
	.align		4
.L_785:
        /*1234*/ 	.word	index@(_ZN10layer_norm13ln_fwd_kernelINS_13Kernel_traitsIf13__nv_bfloat16fS2_fjLj512ELj1ELj4ELj1ELj16ENS_18Kernel_traits_baseILj512EfS2_fS2_fjLj128EEEEELb0ELb1ELb0ELb0EEEvNS_9FwdParamsE)
        /*1238*/ 	.word	0x00000000


	//----- nvinfo : EIATTR_MIN_STACK_SIZE
	.align		4
.L_786:
        /*123c*/ 	.byte	0x04, 0x12
        /*123e*/ 	.short	(.L_788 - .L_787)
	.align		4
.L_787:
        /*1240*/ 	.word	index@(_ZN10layer_norm13ln_fwd_kernelINS_13Kernel_traitsIf13__nv_bfloat16fS2_fjLj512ELj1ELj4ELj1ELj16ENS_18Kernel_traits_baseILj512EfS2_fS2_fjLj128EEEEELb0ELb1ELb0ELb1EEEvNS_9FwdParamsE)
        /*1244*/ 	.word	0x00000000


	//----- nvinfo : EIATTR_MIN_STACK_SIZE
	.align		4
.L_788:
        /*1248*/ 	.byte	0x04, 0x12
        /*124a*/ 	.short	(.L_790 - .L_789)
	.align		4
.L_789:
        /*124c*/ 	.word	index@(_ZN10layer_norm13ln_fwd_kernelINS_13Kernel_traitsIf13__nv_bfloat16fS2_fjLj512ELj1ELj4ELj1ELj16ENS_18Kernel_traits_baseILj512EfS2_fS2_fjLj128EEEEELb0ELb1ELb1ELb0EEEvNS_9FwdParamsE)
        /*1250*/ 	.word	0x00000000


	//----- nvinfo : EIATTR_MIN_STACK_SIZE
	.align		4
.L_790:
        /*1254*/ 	.byte	0x04, 0x12
        /*1256*/ 	.short	(.L_792 - .L_791)
	.align		4
.L_791:
        /*1258*/ 	.word	index@(_ZN10layer_norm13ln_fwd_kernelINS_13Kernel_traitsIf13__nv_bfloat16fS2_fjLj512ELj1ELj4ELj1ELj16ENS_18Kernel_traits_baseILj512EfS2_fS2_fjLj128EEEEELb0ELb1ELb1ELb1EEEvNS_9FwdParamsE)
        /*125c*/ 	.word	0x00000000


	//----- nvinfo : EIATTR_MIN_STACK_SIZE
	.align		4
.L_792:
        /*1260*/ 	.byte	0x04, 0x12
        /*1262*/ 	.short	(.L_794 - .L_793)
	.align		4
.L_793:
        /*1264*/ 	.word	index@(_ZN10layer_norm13ln_fwd_kernelINS_13Kernel_traitsIf13__nv_bfloat16fS2_fjLj512ELj1ELj4ELj1ELj16ENS_18Kernel_traits_baseILj512EfS2_fS2_fjLj128EEEEELb1ELb0ELb0ELb0EEEvNS_9FwdParamsE)
        /*1268*/ 	.word	0x00000000


	//----- nvinfo : EIATTR_MIN_STACK_SIZE
	.align		4
.L_794:
        /*126c*/ 	.byte	0x04, 0x12
        /*126e*/ 	.short	(.L_796 - .L_795)
	.align		4
.L_795:
        /*1270*/ 	.word	index@(_ZN10layer_norm13ln_fwd_kernelINS_13Kernel_traitsIf13__nv_bfloat16fS2_fjLj512ELj1ELj4ELj1ELj16ENS_18Kernel_traits_baseILj512EfS2_fS2_fjLj128EEEEELb1ELb0ELb0ELb1EEEvNS_9FwdParamsE)
        /*1274*/ 	.word	0x00000000


	//----- nvinfo : EIATTR_MIN_STACK_SIZE
	.align		4
.L_796:
        /*1278*/ 	.byte	0x04, 0x12
        /*127a*/ 	.short	(.L_798 - .L_797)
	.align		4
.L_797:
        /*127c*/ 	.word	index@(_ZN10layer_norm13ln_fwd_kernelINS_13Kernel_traitsIf13__nv_bfloat16fS2_fjLj512ELj1ELj4ELj1ELj16ENS_18Kernel_traits_baseILj512EfS2_fS2_fjLj128EEEEELb1ELb0ELb1ELb0EEEvNS_9FwdParamsE)
        /*1280*/ 	.word	0x00000000


	//----- nvinfo : EIATTR_MIN_STACK_SIZE
	.align		4
.L_798:
        /*1284*/ 	.byte	0x04, 0x12
        /*1286*/ 	.short	(.L_800 - .L_799)
	.align		4
.L_799:
        /*1288*/ 	.word	index@(_ZN10layer_norm13ln_fwd_kernelINS_13Kernel_traitsIf13__nv_bfloat16fS2_fjLj512ELj1ELj4ELj1ELj16ENS_18Kernel_traits_baseILj512EfS2_fS2_fjLj128EEEEELb1ELb0ELb1ELb1EEEvNS_9FwdParamsE)
        /*128c*/ 	.word	0x00000000


	//----- nvinfo : EIATTR_MIN_STACK_SIZE
	.align		4
.L_800:
        /*1290*/ 	.byte	0x04, 0x12
        /*1292*/ 	.short	(.L_802 - .L_801)
	.align		4
.L_801:
        /*1294*/ 	.word	index@(_ZN10layer_norm13ln_fwd_kernelINS_13Kernel_traitsIf13__nv_bfloat16fS2_fjLj512ELj1ELj4ELj1ELj16ENS_18Kernel_traits_baseILj512EfS2_fS2_fjLj128EEEEELb1ELb1ELb0ELb0EEEvNS_9FwdParamsE)
        /*1298*/ 	.word	0x00000000


	//----- nvinfo : EIATTR_MIN_STACK_SIZE
	.align		4
.L_802:
        /*129c*/ 	.byte	0x04, 0x12
        /*129e*/ 	.short	(.L_804 - .L_803)
	.align		4
.L_803:
        /*12a0*/ 	.word	index@(_ZN10layer_norm13ln_fwd_kernelINS_13Kernel_traitsIf13__nv_bfloat16fS2_fjLj512ELj1ELj4ELj1ELj16ENS_18Kernel_traits_baseILj512EfS2_fS2_fjLj128EEEEELb1ELb1ELb0ELb1EEEvNS_9FwdParamsE)
        /*12a4*/ 	.word	0x00000000


	//----- nvinfo : EIATTR_MIN_STACK_SIZE
	.align		4
.L_804:
        /*12a8*/ 	.byte	0x04, 0x12
        /*12aa*/ 	.short	(.L_806 - .L_805)
	.align		4
.L_805:
        /*12ac*/ 	.word	index@(_ZN10layer_norm13ln_fwd_kernelINS_13Kernel_traitsIf13__nv_bfloat16fS2_fjLj512ELj1ELj4ELj1ELj16ENS_18Kernel_traits_baseILj512EfS2_fS2_fjLj128EEEEELb1ELb1ELb1ELb0EEEvNS_9FwdParamsE)
        /*12b0*/ 	.word	0x00000000


	//----- nvinfo : EIATTR_MIN_STACK_SIZE
	.align		4
.L_806:
        /*12b4*/ 	.byte	0x04, 0x12
        /*12b6*/ 	.short	(.L_808 - .L_807)
	.align		4
.L_807:
        /*12b8*/ 	.word	index@(_ZN10layer_norm13ln_fwd_kernelINS_13Kernel_traitsIf13__nv_bfloat16fS2_fjLj512ELj1ELj4ELj1ELj16ENS_18Kernel_traits_baseILj512EfS2_fS2_fjLj128EEEEELb1ELb1ELb1ELb1EEEvNS_9FwdParamsE)
        /*12bc*/ 	.word	0x00000000


	//----- nvinfo : EIATTR_MIN_STACK_SIZE
	.align		4
.L_808:
        /*12c0*/ 	.byte	0x04, 0x12
        /*12c2*/ 	.short	(.L_810 - .L_809)
	.align		4
.L_809:
        /*12c4*/ 	.word	index@(_ZN10layer_norm13ln_fwd_kernelINS_13Kernel_traitsIf6__halfS2_S2_fjLj512ELj1ELj4ELj1ELj16ENS_18Kernel_traits_baseILj512EfS2_S2_S2_fjLj128EEEEELb0ELb0ELb0ELb0EEEvNS_9FwdParamsE)
        /*12c8*/ 	.word	0x00000000


	//----- nvinfo : EIATTR_MIN_STACK_SIZE
	.align		4
.L_810:
        /*12cc*/ 	.byte	0x04, 0x12
        /*12ce*/ 	.short	(.L_812 - .L_811)
	.align		4
.L_811:
        /*12d0*/ 	.word	index@(_ZN10layer_norm13ln_fwd_kernelINS_13Kernel_traitsIf6__halfS2_S2_fjLj512ELj1ELj4ELj1ELj16ENS_18Kernel_traits_baseILj512EfS2_S2_S2_fjLj128EEEEELb0ELb0ELb0ELb1EEEvNS_9FwdParamsE)
        /*12d4*/ 	.word	0x00000000


	//----- nvinfo : EIATTR_MIN_STACK_SIZE
	.align		4
.L_812:
        /*12d8*/ 	.byte	0x04, 0x12
        /*12da*/ 	.short	(.L_814 - .L_813)
	.align		4
.L_813:
        /*12dc*/ 	.word	index@(_ZN10layer_norm13ln_fwd_kernelINS_13Kernel_traitsIf6__halfS2_S2_fjLj512ELj1ELj4ELj1ELj16ENS_18Kernel_traits_baseILj512EfS2_S2_S2_fjLj128EEEEELb0ELb0ELb1ELb0EEEvNS_9FwdParamsE)
        /*12e0*/ 	.word	0x00000000


	//----- nvinfo : EIATTR_MIN_STACK_SIZE
	.align		4
.L_814:
        /*12e4*/ 	.byte	0x04, 0x12
        /*12e6*/ 	.short	(.L_816 - .L_815)
	.align		4
.L_815:
        /*12e8*/ 	.word	index@(_ZN10layer_norm13ln_fwd_kernelINS_13Kernel_traitsIf6__halfS2_S2_fjLj512ELj1ELj4ELj1ELj16ENS_18Kernel_traits_baseILj512EfS2_S2_S2_fjLj128EEEEELb0ELb0ELb1ELb1EEEvNS_9FwdParamsE)
        /*12ec*/ 	.word	0x00000000


	//----- nvinfo : EIATTR_MIN_STACK_SIZE
	.align		4
.L_816:
        /*12f0*/ 	.byte	0x04, 0x12
        /*12f2*/ 	.short	(.L_818 - .L_817)
	.align		4
.L_817:
        /*12f4*/ 	.word	index@(_ZN10layer_norm13ln_fwd_kernelINS_13Kernel_traitsIf6__halfS2_S2_fjLj512ELj1ELj4ELj1ELj16ENS_18Kernel_traits_baseILj512EfS2_S2_S2_fjLj128EEEEELb0ELb1ELb0ELb0EEEvNS_9FwdParamsE)
        /*12f8*/ 	.word	0x00000000


	//----- nvinfo : EIATTR_MIN_STACK_SIZE
	.align		4
.L_818:
        /*12fc*/ 	.byte	0x04, 0x12
        /*12fe*/ 	.short	(.L_820 - .L_819)
	.align		4
.L_819:
        /*1300*/ 	.word	index@(_ZN10layer_norm13ln_fwd_kernelINS_13Kernel_traitsIf6__halfS2_S2_fjLj512ELj1ELj4ELj1ELj16ENS_18Kernel_traits_baseILj512EfS2_S2_S2_fjLj128EEEEELb0ELb1ELb0ELb1EEEvNS_9FwdParamsE)
        /*1304*/ 	.word	0x00000000


	//----- nvinfo : EIATTR_MIN_STACK_SIZE
	.align		4
.L_820:
        /*1308*/ 	.byte	0x04, 0x12
        /*130a*/ 	.short	(.L_822 - .L_821)
	.align		4
.L_821:
        /*130c*/ 	.word	index@(_ZN10layer_norm13ln_fwd_kernelINS_13Kernel_traitsIf6__halfS2_S2_fjLj512ELj1ELj4ELj1ELj16ENS_18Kernel_traits_baseILj512EfS2_S2_S2_fjLj128EEEEELb0ELb1ELb1ELb0EEEvNS_9FwdParamsE)
        /*1310*/ 	.word	0x00000000


	//----- nvinfo : EIATTR_MIN_STACK_SIZE
	.align		4
.L_822:
        /*1314*/ 	.byte	0x04, 0x12
        /*1316*/ 	.short	(.L_824 - .L_823)
	.align		4
.L_823:
        /*1318*/ 	.word	index@(_ZN10layer_norm13ln_fwd_kernelINS_13Kernel_traitsIf6__halfS2_S2_fjLj512ELj1ELj4ELj1ELj16ENS_18Kernel_traits_baseILj512EfS2_S2_S2_fjLj128EEEEELb0ELb1ELb1ELb1EEEvNS_9FwdParamsE)
        /*131c*/ 	.word	0x00000000


	//----- nvinfo : EIATTR_MIN_STACK_SIZE
	.align		4
.L_824:
        /*1320*/ 	.byte	0x04, 0x12
        /*1322*/ 	.short	(.L_826 - .L_825)
	.align		4
.L_825:
        /*1324*/ 	.word	index@(_ZN10layer_norm13ln_fwd_kernelINS_13Kernel_traitsIf6__halfS2_S2_fjLj512ELj1ELj4ELj1ELj16ENS_18Kernel_traits_baseILj512EfS2_S2_S2_fjLj128EEEEELb1ELb0ELb0ELb0EEEvNS_9FwdParamsE)
        /*1328*/ 	.word	0x00000000


	//----- nvinfo : EIATTR_MIN_STACK_SIZE
	.align		4
.L_826:
        /*132c*/ 	.byte	0x04, 0x12
        /*132e*/ 	.short	(.L_828 - .L_827)
	.align		4
.L_827:
        /*1330*/ 	.word	index@(_ZN10layer_norm13ln_fwd_kernelINS_13Kernel_traitsIf6__halfS2_S2_fjLj512ELj1ELj4ELj1ELj16ENS_18Kernel_traits_baseILj512EfS2_S2_S2_fjLj128EEEEELb1ELb0ELb0ELb1EEEvNS_9FwdParamsE)
        /*1334*/ 	.word	0x00000000


	//----- nvinfo : EIATTR_MIN_STACK_SIZE
	.align		4
.L_828:
        /*1338*/ 	.byte	0x04, 0x12
        /*133a*/ 	.short	(.L_830 - .L_829)
	.align		4
.L_829:
        /*133c*/ 	.word	index@(_ZN10layer_norm13ln_fwd_kernelINS_13Kernel_traitsIf6__halfS2_S2_fjLj512ELj1ELj4ELj1ELj16ENS_18Kernel_traits_baseILj512EfS2_S2_S2_fjLj128EEEEELb1ELb0ELb1ELb0EEEvNS_9FwdParamsE)
        /*1340*/ 	.word	0x00000000


	//----- nvinfo : EIATTR_MIN_STACK_SIZE
	.align		4
.L_830:
        /*1344*/ 	.byte	0x04, 0x12
        /*1346*/ 	.short	(.L_832 - .L_831)
	.align		4
.L_831:
        /*1348*/ 	.word	index@(_ZN10layer_norm13ln_fwd_kernelINS_13Kernel_traitsIf6__halfS2_S2_fjLj512ELj1ELj4ELj1ELj16ENS_18Kernel_traits_baseILj512EfS2_S2_S2_fjLj128EEEEELb1ELb0ELb1ELb1EEEvNS_9FwdParamsE)
        /*134c*/ 	.word	0x00000000


	//----- nvinfo : EIATTR_MIN_STACK_SIZE
	.align		4
.L_832:
        /*1350*/ 	.byte	0x04, 0x12
        /*1352*/ 	.short	(.L_834 - .L_833)
	.align		4
.L_833:
        /*1354*/ 	.word	index@(_ZN10layer_norm13ln_fwd_kernelINS_13Kernel_traitsIf6__halfS2_S2_fjLj512ELj1ELj4ELj1ELj16ENS_18Kernel_traits_baseILj512EfS2_S2_S2_fjLj128EEEEELb1ELb1ELb0ELb0EEEvNS_9FwdParamsE)
        /*1358*/ 	.word	0x00000000


	//----- nvinfo : EIATTR_MIN_STACK_SIZE
	.align		4
.L_834:
        /*135c*/ 	.byte	0x04, 0x12
        /*135e*/ 	.short	(.L_836 - .L_835)
	.align		4
.L_835:
        /*1360*/ 	.word	index@(_ZN10layer_norm13ln_fwd_kernelINS_13Kernel_traitsIf6__halfS2_S2_fjLj512ELj1ELj4ELj1ELj16ENS_18Kernel_traits_baseILj512EfS2_S2_S2_fjLj128EEEEELb1ELb1ELb0ELb1EEEvNS_9FwdParamsE)
        /*1364*/ 	.word	0x00000000


	//----- nvinfo : EIATTR_MIN_STACK_SIZE
	.align		4
.L_836:
        /*1368*/ 	.byte	0x04, 0x12
        /*136a*/ 	.short	(.L_838 - .L_837)
	.align		4
.L_837:
        /*136c*/ 	.word	index@(_ZN10layer_norm13ln_fwd_kernelINS_13Kernel_traitsIf6__halfS2_S2_fjLj512ELj1ELj4ELj1ELj16ENS_18Kernel_traits_baseILj512EfS2_S2_S2_fjLj128EEEEELb1ELb1ELb1ELb0EEEvNS_9FwdParamsE)
        /*1370*/ 	.word	0x00000000


	//----- nvinfo : EIATTR_MIN_STACK_SIZE
	.align		4
.L_838:
        /*1374*/ 	.byte	0x04, 0x12
        /*1376*/ 	.short	(.L_840 - .L_839)
	.align		4
.L_839:
        /*1378*/ 	.word	index@(_ZN10layer_norm13ln_fwd_kernelINS_13Kernel_traitsIf6__halfS2_S2_fjLj512ELj1ELj4ELj1ELj16ENS_18Kernel_traits_baseILj512EfS2_S2_S2_fjLj128EEEEELb1ELb1ELb1ELb1EEEvNS_9FwdParamsE)
        /*137c*/ 	.word	0x00000000


	//----- nvinfo : EIATTR_MIN_STACK_SIZE
	.align		4
.L_840:
        /*1380*/ 	.byte	0x04, 0x12
        /*1382*/ 	.short	(.L_842 - .L_841)
	.align		4
.L_841:
        /*1384*/ 	.word	index@(_ZN10layer_norm13ln_fwd_kernelINS_13Kernel_traitsI6__halfS2_fS2_fjLj512ELj1ELj4ELj1ELj16ENS_18Kernel_traits_baseILj512ES2_S2_fS2_fjLj128EEEEELb0ELb0ELb0ELb0EEEvNS_9FwdParamsE)
        /*1388*/ 	.word	0x00000000


	//----- nvinfo : EIATTR_MIN_STACK_SIZE
	.align		4
.L_842:
        /*138c*/ 	.byte	0x04, 0x12
        /*138e*/ 	.short	(.L_844 - .L_843)
	.align		4
.L_843:
        /*1390*/ 	.word	index@(_ZN10layer_norm13ln_fwd_kernelINS_13Kernel_traitsI6__halfS2_fS2_fjLj512ELj1ELj4ELj1ELj16ENS_18Kernel_traits_baseILj512ES2_S2_fS2_fjLj128EEEEELb0ELb0ELb0ELb1EEEvNS_9FwdParamsE)
        /*1394*/ 	.word	0x00000000


	//----- nvinfo : EIATTR_MIN_STACK_SIZE
	.align		4
.L_844:
        /*1398*/ 	.byte	0x04, 0x12
        /*139a*/ 	.short	(.L_846 - .L_845)
	.align		4
.L_845:
        /*139c*/ 	.word	index@(_ZN10layer_norm13ln_fwd_kernelINS_13Kernel_traitsI6__halfS2_fS2_fjLj512ELj1ELj4ELj1ELj16ENS_18Kernel_traits_baseILj512ES2_S2_fS2_fjLj128EEEEELb0ELb0ELb1ELb0EEEvNS_9FwdParamsE)
        /*13a0*/ 	.word	0x00000000


	//----- nvinfo : EIATTR_MIN_STACK_SIZE
	.align		4
.L_846:
        /*13a4*/ 	.byte	0x04, 0x12
        /*13a6*/ 	.short	(.L_848 - .L_847)
	.align		4
.L_847:
        /*13a8*/ 	.word	index@(_ZN10layer_norm13ln_fwd_kernelINS_13Kernel_traitsI6__halfS2_fS2_fjLj512ELj1ELj4ELj1ELj16ENS_18Kernel_traits_baseILj512ES2_S2_fS2_fjLj128EEEEELb0ELb0ELb1ELb1EEEvNS_9FwdParamsE)
        /*13ac*/ 	.word	0x00000000


	//----- nvinfo : EIATTR_MIN_STACK_SIZE
	.align		4
.L_848:
        /*13b0*/ 	.byte	0x04, 0x12
        /*13b2*/ 	.short	(.L_850 - .L_849)
	.align		4
.L_849:
        /*13b4*/ 	.word	index@(_ZN10layer_norm13ln_fwd_kernelINS_13Kernel_traitsI6__halfS2_fS2_fjLj512ELj1ELj4ELj1ELj16ENS_18Kernel_traits_baseILj512ES2_S2_fS2_fjLj128EEEEELb0ELb1ELb0ELb0EEEvNS_9FwdParamsE)
        /*13b8*/ 	.word	0x00000000


	//----- nvinfo : EIATTR_MIN_STACK_SIZE
	.align		4
.L_850:
        /*13bc*/ 	.byte	0x04, 0x12
        /*13be*/ 	.short	(.L_852 - .L_851)
	.align		4
.L_851:
        /*13c0*/ 	.word	index@(_ZN10layer_norm13ln_fwd_kernelINS_13Kernel_traitsI6__halfS2_fS2_fjLj512ELj1ELj4ELj1ELj16ENS_18Kernel_traits_baseILj512ES2_S2_fS2_fjLj128EEEEELb0ELb1ELb0ELb1EEEvNS_9FwdParamsE)
        /*13c4*/ 	.word	0x00000000


	//----- nvinfo : EIATTR_MIN_STACK_SIZE
	.align		4
.L_852:
        /*13c8*/ 	.byte	0x04, 0x12
        /*13ca*/ 	.short	(.L_854 - .L_853)
	.align		4
.L_853:
        /*13cc*/ 	.word	index@(_ZN10layer_norm13ln_fwd_kernelINS_13Kernel_traitsI6__halfS2_fS2_fjLj512ELj1ELj4ELj1ELj16ENS_18Kernel_traits_baseILj512ES2_S2_fS2_fjLj128EEEEELb0ELb1ELb1ELb0EEEvNS_9FwdParamsE)
        /*13d0*/ 	.word	0x00000000


	//----- nvinfo : EIATTR_MIN_STACK_SIZE
	.align		4
.L_854:
        /*13d4*/ 	.byte	0x04, 0x12
        /*13d6*/ 	.short	(.L_856 - .L_855)
	.align		4
.L_855:
        /*13d8*/ 	.word	index@(_ZN10layer_norm13ln_fwd_kernelINS_13Kernel_traitsI6__halfS2_fS2_fjLj512ELj1ELj4ELj1ELj16ENS_18Kernel_traits_baseILj512ES2_S2_fS2_fjLj128EEEEELb0ELb1ELb1ELb1EEEvNS_9FwdParamsE)
        /*13dc*/ 	.word	0x00000000


	//----- nvinfo : EIATTR_MIN_STACK_SIZE
	.align		4
.L_856:
        /*13e0*/ 	.byte	0x04, 0x12
        /*13e2*/ 	.short	(.L_858 - .L_857)
	.align		4
.L_857:
        /*13e4*/ 	.word	index@(_ZN10layer_norm13ln_fwd_kernelINS_13Kernel_traitsI6__halfS2_fS2_fjLj512ELj1ELj4ELj1ELj16ENS_18Kernel_traits_baseILj512ES2_S2_fS2_fjLj128EEEEELb1ELb0ELb0ELb0EEEvNS_9FwdParamsE)
        /*13e8*/ 	.word	0x00000000


	//----- nvinfo : EIATTR_MIN_STACK_SIZE
	.align		4
.L_858:
        /*13ec*/ 	.byte	0x04, 0x12
        /*13ee*/ 	.short	(.L_860 - .L_859)
	.align		4
.L_859:
        /*13f0*/ 	.word	index@(_ZN10layer_norm13ln_fwd_kernelINS_13Kernel_traitsI6__halfS2_fS2_fjLj512ELj1ELj4ELj1ELj16ENS_18Kernel_traits_baseILj512ES2_S2_fS2_fjLj128EEEEELb1ELb0ELb0ELb1EEEvNS_9FwdParamsE)
        /*13f4*/ 	.word	0x00000000


	//----- nvinfo : EIATTR_MIN_STACK_SIZE
	.align		4
.L_860:
        /*13f8*/ 	.byte	0x04, 0x12
        /*13fa*/ 	.short	(.L_862 - .L_861)
	.align		4
.L_861:
        /*13fc*/ 	.word	index@(_ZN10layer_norm13ln_fwd_kernelINS_13Kernel_traitsI6__halfS2_fS2_fjLj512ELj1ELj4ELj1ELj16ENS_18Kernel_traits_baseILj512ES2_S2_fS2_fjLj128EEEEELb1ELb0ELb1ELb0EEEvNS_9FwdParamsE)
        /*1400*/ 	.word	0x00000000


	//----- nvinfo : EIATTR_MIN_STACK_SIZE
	.align		4
.L_862:
        /*1404*/ 	.byte	0x04, 0x12
        /*1406*/ 	.short	(.L_864 - .L_863)
	.align		4
.L_863:
        /*1408*/ 	.word	index@(_ZN10layer_norm13ln_fwd_kernelINS_13Kernel_traitsI6__halfS2_fS2_fjLj512ELj1ELj4ELj1ELj16ENS_18Kernel_traits_baseILj512ES2_S2_fS2_fjLj128EEEEELb1ELb0ELb1ELb1EEEvNS_9FwdParamsE)
        /*140c*/ 	.word	0x00000000


	//----- nvinfo : EIATTR_MIN_STACK_SIZE
	.align		4
.L_864:
        /*1410*/ 	.byte	0x04, 0x12
        /*1412*/ 	.short	(.L_866 - .L_865)
	.align		4
.L_865:
        /*1414*/ 	.word	index@(_ZN10layer_norm13ln_fwd_kernelINS_13Kernel_traitsI6__halfS2_fS2_fjLj512ELj1ELj4ELj1ELj16ENS_18Kernel_traits_baseILj512ES2_S2_fS2_fjLj128EEEEELb1ELb1ELb0ELb0EEEvNS_9FwdParamsE)
        /*1418*/ 	.word	0x00000000


	//----- nvinfo : EIATTR_MIN_STACK_SIZE
	.align		4
.L_866:
        /*141c*/ 	.byte	0x04, 0x12
        /*141e*/ 	.short	(.L_868 - .L_867)
	.align		4
.L_867:
        /*1420*/ 	.word	index@(_ZN10layer_norm13ln_fwd_kernelINS_13Kernel_traitsI6__halfS2_fS2_fjLj512ELj1ELj4ELj1ELj16ENS_18Kernel_traits_baseILj512ES2_S2_fS2_fjLj128EEEEELb1ELb1ELb0ELb1EEEvNS_9FwdParamsE)
        /*1424*/ 	.word	0x00000000


	//----- nvinfo : EIATTR_MIN_STACK_SIZE
	.align		4
.L_868:
        /*1428*/ 	.byte	0x04, 0x12
        /*142a*/ 	.short	(.L_870 - .L_869)
	.align		4
.L_869:
        /*142c*/ 	.word	index@(_ZN10layer_norm13ln_fwd_kernelINS_13Kernel_traitsI6__halfS2_fS2_fjLj512ELj1ELj4ELj1ELj16ENS_18Kernel_traits_baseILj512ES2_S2_fS2_fjLj128EEEEELb1ELb1ELb1ELb0EEEvNS_9FwdParamsE)
        /*1430*/ 	.word	0x00000000


	//----- nvinfo : EIATTR_MIN_STACK_SIZE
	.align		4
.L_870:
        /*1434*/ 	.byte	0x04, 0x12
        /*1436*/ 	.short	(.L_872 - .L_871)
	.align		4
.L_871:
        /*1438*/ 	.word	index@(_ZN10layer_norm13ln_fwd_kernelINS_13Kernel_traitsI6__halfS2_fS2_fjLj512ELj1ELj4ELj1ELj16ENS_18Kernel_traits_baseILj512ES2_S2_fS2_fjLj128EEEEELb1ELb1ELb1ELb1EEEvNS_9FwdParamsE)
        /*143c*/ 	.word	0x00000000


	//----- nvinfo : EIATTR_MIN_STACK_SIZE
	.align		4
.L_872:
        /*1440*/ 	.byte	0x04, 0x12
        /*1442*/ 	.short	(.L_874 - .L_873)
	.align		4
.L_873:
        /*1444*/ 	.word	index@(_ZN10layer_norm13ln_fwd_kernelINS_13Kernel_traitsIf6__halffS2_fjLj512ELj1ELj4ELj1ELj16ENS_18Kernel_traits_baseILj512EfS2_fS2_fjLj128EEEEELb0ELb0ELb0ELb0EEEvNS_9FwdParamsE)
        /*1448*/ 	.word	0x00000000


	//----- nvinfo : EIATTR_MIN_STACK_SIZE
	.align		4
.L_874:
        /*144c*/ 	.byte	0x04, 0x12
        /*144e*/ 	.short	(.L_876 - .L_875)
	.align		4
.L_875:
        /*1450*/ 	.word	index@(_ZN10layer_norm13ln_fwd_kernelINS_13Kernel_traitsIf6__halffS2_fjLj512ELj1ELj4ELj1ELj16ENS_18Kernel_traits_baseILj512EfS2_fS2_fjLj128EEEEELb0ELb0ELb0ELb1EEEvNS_9FwdParamsE)
        /*1454*/ 	.word	0x00000000


	//----- nvinfo : EIATTR_MIN_STACK_SIZE
	.align		4
.L_876:
        /*1458*/ 	.byte	0x04, 0x12
        /*145a*/ 	.short	(.L_878 - .L_877)
	.align		4
.L_877:
        /*145c*/ 	.word	index@(_ZN10layer_norm13ln_fwd_kernelINS_13Kernel_traitsIf6__halffS2_fjLj512ELj1ELj4ELj1ELj16ENS_18Kernel_traits_baseILj512EfS2_fS2_fjLj128EEEEELb0ELb0ELb1ELb0EEEvNS_9FwdParamsE)
        /*1460*/ 	.word	0x00000000


	//----- nvinfo : EIATTR_MIN_STACK_SIZE
	.align		4
.L_878:
        /*1464*/ 	.byte	0x04, 0x12
        /*1466*/ 	.short	(.L_880 - .L_879)
	.align		4
.L_879:
        /*1468*/ 	.word	index@(_ZN10layer_norm13ln_fwd_kernelINS_13Kernel_traitsIf6__halffS2_fjLj512ELj1ELj4ELj1ELj16ENS_18Kernel_traits_baseILj512EfS2_fS2_fjLj128EEEEELb0ELb0ELb1ELb1EEEvNS_9FwdParamsE)
        /*146c*/ 	.word	0x00000000


	//----- nvinfo : EIATTR_MIN_STACK_SIZE
	.align		4
.L_880:
        /*1470*/ 	.byte	0x04, 0x12
        /*1472*/ 	.short	(.L_882 - .L_881)
	.align		4
.L_881:
        /*1474*/ 	.word	index@(_ZN10layer_norm13ln_fwd_kernelINS_13Kernel_traitsIf6__halffS2_fjLj512ELj1ELj4ELj1ELj16ENS_18Kernel_traits_baseILj512EfS2_fS2_fjLj128EEEEELb0ELb1ELb0ELb0EEEvNS_9FwdParamsE)
        /*1478*/ 	.word	0x00000000


	//----- nvinfo : EIATTR_MIN_STACK_SIZE
	.align		4
.L_882:
        /*147c*/ 	.byte	0x04, 0x12
        /*147e*/ 	.short	(.L_884 - .L_883)
	.align		4
.L_883:
        /*1480*/ 	.word	index@(_ZN10layer_norm13ln_fwd_kernelINS_13Kernel_traitsIf6__halffS2_fjLj512ELj1ELj4ELj1ELj16ENS_18Kernel_traits_baseILj512EfS2_fS2_fjLj128EEEEELb0ELb1ELb0ELb1EEEvNS_9FwdParamsE)
        /*1484*/ 	.word	0x00000000


	//----- nvinfo : EIATTR_MIN_STACK_SIZE
	.align		4
.L_884:
        /*1488*/ 	.byte	0x04, 0x12
        /*148a*/ 	.short	(.L_886 - .L_885)
	.align		4
.L_885:
        /*148c*/ 	.word	index@(_ZN10layer_norm13ln_fwd_kernelINS_13Kernel_traitsIf6__halffS2_fjLj512ELj1ELj4ELj1ELj16ENS_18Kernel_traits_baseILj512EfS2_fS2_fjLj128EEEEELb0ELb1ELb1ELb0EEEvNS_9FwdParamsE)
        /*1490*/ 	.word	0x00000000


	//----- nvinfo : EIATTR_MIN_STACK_SIZE
	.align		4
.L_886:
        /*1494*/ 	.byte	0x04, 0x12
        /*1496*/ 	.short	(.L_888 - .L_887)
	.align		4
.L_887:
        /*1498*/ 	.word	index@(_ZN10layer_norm13ln_fwd_kernelINS_13Kernel_traitsIf6__halffS2_fjLj512ELj1ELj4ELj1ELj16ENS_18Kernel_traits_baseILj512EfS2_fS2_fjLj128EEEEELb0ELb1ELb1ELb1EEEvNS_9FwdParamsE)
        /*149c*/ 	.word	0x00000000


	//----- nvinfo : EIATTR_MIN_STACK_SIZE
	.align		4
.L_888:
        /*14a0*/ 	.byte	0x04, 0x12
        /*14a2*/ 	.short	(.L_890 - .L_889)
	.align		4
.L_889:
        /*14a4*/ 	.word	index@(_ZN10layer_norm13ln_fwd_kernelINS_13Kernel_traitsIf6__halffS2_fjLj512ELj1ELj4ELj1ELj16ENS_18Kernel_traits_baseILj512EfS2_fS2_fjLj128EEEEELb1ELb0ELb0ELb0EEEvNS_9FwdParamsE)
        /*14a8*/ 	.word	0x00000000


	//----- nvinfo : EIATTR_MIN_STACK_SIZE
	.align		4
.L_890:
        /*14ac*/ 	.byte	0x04, 0x12
        /*14ae*/ 	.short	(.L_892 - .L_891)
	.align		4
.L_891:
        /*14b0*/ 	.word	index@(_ZN10layer_norm13ln_fwd_kernelINS_13Kernel_traitsIf6__halffS2_fjLj512ELj1ELj4ELj1ELj16ENS_18Kernel_traits_baseILj512EfS2_fS2_fjLj128EEEEELb1ELb0ELb0ELb1EEEvNS_9FwdParamsE)
        /*14b4*/ 	.word	0x00000000


	//----- nvinfo : EIATTR_MIN_STACK_SIZE
	.align		4
.L_892:
        /*14b8*/ 	.byte	0x04, 0x12
        /*14ba*/ 	.short	(.L_894 - .L_893)
	.align		4
.L_893:
        /*14bc*/ 	.word	index@(_ZN10layer_norm13ln_fwd_kernelINS_13Kernel_traitsIf6__halffS2_fjLj512ELj1ELj4ELj1ELj16ENS_18Kernel_traits_baseILj512EfS2_fS2_fjLj128EEEEELb1ELb0ELb1ELb0EEEvNS_9FwdParamsE)
        /*14c0*/ 	.word	0x00000000


	//----- nvinfo : EIATTR_MIN_STACK_SIZE
	.align		4
.L_894:
        /*14c4*/ 	.byte	0x04, 0x12
        /*14c6*/ 	.short	(.L_896 - .L_895)
	.align		4
.L_895:
        /*14c8*/ 	.word	index@(_ZN10layer_norm13ln_fwd_kernelINS_13Kernel_traitsIf6__halffS2_fjLj512ELj1ELj4ELj1ELj16ENS_18Kernel_traits_baseILj512EfS2_fS2_fjLj128EEEEELb1ELb0ELb1ELb1EEEvNS_9FwdParamsE)
        /*14cc*/ 	.word	0x00000000


	//----- nvinfo : EIATTR_MIN_STACK_SIZE
	.align		4
.L_896:
        /*14d0*/ 	.byte	0x04, 0x12
        /*14d2*/ 	.short	(.L_898 - .L_897)
	.align		4
.L_897:
        /*14d4*/ 	.word	index@(_ZN10layer_norm13ln_fwd_kernelINS_13Kernel_traitsIf6__halffS2_fjLj512ELj1ELj4ELj1ELj16ENS_18Kernel_traits_baseILj512EfS2_fS2_fjLj128EEEEELb1ELb1ELb0ELb0EEEvNS_9FwdParamsE)
        /*14d8*/ 	.word	0x00000000


	//----- nvinfo : EIATTR_MIN_STACK_SIZE
	.align		4
.L_898:
        /*14dc*/ 	.byte	0x04, 0x12
        /*14de*/ 	.short	(.L_900 - .L_899)
	.align		4
.L_899:
        /*14e0*/ 	.word	index@(_ZN10layer_norm13ln_fwd_kernelINS_13Kernel_traitsIf6__halffS2_fjLj512ELj1ELj4ELj1ELj16ENS_18Kernel_traits_baseILj512EfS2_fS2_fjLj128EEEEELb1ELb1ELb0ELb1EEEvNS_9FwdParamsE)
        /*14e4*/ 	.word	0x00000000


	//----- nvinfo : EIATTR_MIN_STACK_SIZE
	.align		4
.L_900:
        /*14e8*/ 	.byte	0x04, 0x12
        /*14ea*/ 	.short	(.L_902 - .L_901)
	.align		4
.L_901:
        /*14ec*/ 	.word	index@(_ZN10layer_norm13ln_fwd_kernelINS_13Kernel_traitsIf6__halffS2_fjLj512ELj1ELj4ELj1ELj16ENS_18Kernel_traits_baseILj512EfS2_fS2_fjLj128EEEEELb1ELb1ELb1ELb0EEEvNS_9FwdParamsE)
        /*14f0*/ 	.word	0x00000000


	//----- nvinfo : EIATTR_MIN_STACK_SIZE
	.align		4
.L_902:
        /*14f4*/ 	.byte	0x04, 0x12
        /*14f6*/ 	.short	(.L_904 - .L_903)
	.align		4
.L_903:
        /*14f8*/ 	.word	index@(_ZN10layer_norm13ln_fwd_kernelINS_13Kernel_traitsIf6__halffS2_fjLj512ELj1ELj4ELj1ELj16ENS_18Kernel_traits_baseILj512EfS2_fS2_fjLj128EEEEELb1ELb1ELb1ELb1EEEvNS_9FwdParamsE)
        /*14fc*/ 	.word	0x00000000


	//----- nvinfo : EIATTR_MIN_STACK_SIZE
	.align		4
.L_904:
        /*1500*/ 	.byte	0x04, 0x12
        /*1502*/ 	.short	(.L_906 - .L_905)
	.align		4
.L_905:
        /*1504*/ 	.word	index@(_ZN10layer_norm13ln_fwd_kernelINS_13Kernel_traitsI6__halfffffjLj512ELj1ELj4ELj1ELj16ENS_18Kernel_traits_baseILj512ES2_ffffjLj128EEEEELb0ELb0ELb0ELb0EEEvNS_9FwdParamsE)
        /*1508*/ 	.word	0x00000000


	//----- nvinfo : EIATTR_MIN_STACK_SIZE
	.align		4
.L_906:
        /*150c*/ 	.byte	0x04, 0x12
        /*150e*/ 	.short	(.L_908 - .L_907)
	.align		4
.L_907:
        /*1510*/ 	.word	index@(_ZN10layer_norm13ln_fwd_kernelINS_13Kernel_traitsI6__halfffffjLj512ELj1ELj4ELj1ELj16ENS_18Kernel_traits_baseILj512ES2_ffffjLj128EEEEELb0ELb0ELb0ELb1EEEvNS_9FwdParamsE)
        /*1514*/ 	.word	0x00000000


	//----- nvinfo : EIATTR_MIN_STACK_SIZE
	.align		4
.L_908:
        /*1518*/ 	.byte	0x04, 0x12
        /*151a*/ 	.short	(.L_910 - .L_909)
	.align		4
.L_909:
        /*151c*/ 	.word	index@(_ZN10layer_norm13ln_fwd_kernelINS_13Kernel_traitsI6__halfffffjLj512ELj1ELj4ELj1ELj16ENS_18Kernel_traits_baseILj512ES2_ffffjLj128EEEEELb0ELb0ELb1ELb0EEEvNS_9FwdParamsE)
        /*1520*/ 	.word	0x00000000


	//----- nvinfo : EIATTR_MIN_STACK_SIZE
	.align		4
.L_910:
        /*1524*/ 	.byte	0x04, 0x12
        /*1526*/ 	.short	(.L_912 - .L_911)
	.align		4
.L_911:
        /*1528*/ 	.word	index@(_ZN10layer_norm13ln_fwd_kernelINS_13Kernel_traitsI6__halfffffjLj512ELj1ELj4ELj1ELj16ENS_18Kernel_traits_baseILj512ES2_ffffjLj128EEEEELb0ELb0ELb1ELb1EEEvNS_9FwdParamsE)
        /*152c*/ 	.word	0x00000000


	//----- nvinfo : EIATTR_MIN_STACK_SIZE
	.align		4
.L_912:
        /*1530*/ 	.byte	0x04, 0x12
        /*1532*/ 	.short	(.L_914 - .L_913)
	.align		4
.L_913:
        /*1534*/ 	.word	index@(_ZN10layer_norm13ln_fwd_kernelINS_13Kernel_traitsI6__halfffffjLj512ELj1ELj4ELj1ELj16ENS_18Kernel_traits_baseILj512ES2_ffffjLj128EEEEELb0ELb1ELb0ELb0EEEvNS_9FwdParamsE)
        /*1538*/ 	.word	0x00000000


	//----- nvinfo : EIATTR_MIN_STACK_SIZE
	.align		4
.L_914:
        /*153c*/ 	.byte	0x04, 0x12
        /*153e*/ 	.short	(.L_916 - .L_915)
	.align		4
.L_915:
        /*1540*/ 	.word	index@(_ZN10layer_norm13ln_fwd_kernelINS_13Kernel_traitsI6__halfffffjLj512ELj1ELj4ELj1ELj16ENS_18Kernel_traits_baseILj512ES2_ffffjLj128EEEEELb0ELb1ELb0ELb1EEEvNS_9FwdParamsE)
        /*1544*/ 	.word	0x00000000


	//----- nvinfo : EIATTR_MIN_STACK_SIZE
	.align		4
.L_916:
        /*1548*/ 	.byte	0x04, 0x12
        /*154a*/ 	.short	(.L_918 - .L_917)
	.align		4
.L_917:
        /*154c*/ 	.word	index@(_ZN10layer_norm13ln_fwd_kernelINS_13Kernel_traitsI6__halfffffjLj512ELj1ELj4ELj1ELj16ENS_18Kernel_traits_baseILj512ES2_ffffjLj128EEEEELb0ELb1ELb1ELb0EEEvNS_9FwdParamsE)
        /*1550*/ 	.word	0x00000000


	//----- nvinfo : EIATTR_MIN_STACK_SIZE
	.align		4
.L_918:
        /*1554*/ 	.byte	0x04, 0x12
        /*1556*/ 	.short	(.L_920 - .L_919)
	.align		4
.L_919:
        /*1558*/ 	.word	index@(_ZN10layer_norm13ln_fwd_kernelINS_13Kernel_traitsI6__halfffffjLj512ELj1ELj4ELj1ELj16ENS_18Kernel_traits_baseILj512ES2_ffffjLj128EEEEELb0ELb1ELb1ELb1EEEvNS_9FwdParamsE)
        /*155c*/ 	.word	0x00000000


	//----- nvinfo : EIATTR_MIN_STACK_SIZE
	.align		4
.L_920:
        /*1560*/ 	.byte	0x04, 0x12
        /*1562*/ 	.short	(.L_922 - .L_921)
	.align		4
.L_921:
        /*1564*/ 	.word	index@(_ZN10layer_norm13ln_fwd_kernelINS_13Kernel_traitsI6__halfffffjLj512ELj1ELj4ELj1ELj16ENS_18Kernel_traits_baseILj512ES2_ffffjLj128EEEEELb1ELb0ELb0ELb0EEEvNS_9FwdParamsE)
        /*1568*/ 	.word	0x00000000


	//----- nvinfo : EIATTR_MIN_STACK_SIZE
	.align		4
.L_922:
        /*156c*/ 	.byte	0x04, 0x12
        /*156e*/ 	.short	(.L_924 - .L_923)
	.align		4
.L_923:
        /*1570*/ 	.word	index@(_ZN10layer_norm13ln_fwd_kernelINS_13Kernel_traitsI6__halfffffjLj512ELj1ELj4ELj1ELj16ENS_18Kernel_traits_baseILj512ES2_ffffjLj128EEEEELb1ELb0ELb0ELb1EEEvNS_9FwdParamsE)
        /*1574*/ 	.word	0x00000000


	//----- nvinfo : EIATTR_MIN_STACK_SIZE
	.align		4
.L_924:
        /*1578*/ 	.byte	0x04, 0x12
        /*157a*/ 	.short	(.L_926 - .L_925)
	.align		4
.L_925:
        /*157c*/ 	.word	index@(_ZN10layer_norm13ln_fwd_kernelINS_13Kernel_traitsI6__halfffffjLj512ELj1ELj4ELj1ELj16ENS_18Kernel_traits_baseILj512ES2_ffffjLj128EEEEELb1ELb0ELb1ELb0EEEvNS_9FwdParamsE)
        /*1580*/ 	.word	0x00000000


	//----- nvinfo : EIATTR_MIN_STACK_SIZE
	.align		4
.L_926:
        /*1584*/ 	.byte	0x04, 0x12
        /*1586*/ 	.short	(.L_928 - .L_927)
	.align		4
.L_927:
        /*1588*/ 	.word	index@(_ZN10layer_norm13ln_fwd_kernelINS_13Kernel_traitsI6__halfffffjLj512ELj1ELj4ELj1ELj16ENS_18Kernel_traits_baseILj512ES2_ffffjLj128EEEEELb1ELb0ELb1ELb1EEEvNS_9FwdParamsE)
        /*158c*/ 	.word	0x00000000


	//----- nvinfo : EIATTR_MIN_STACK_SIZE
	.align		4
.L_928:
        /*1590*/ 	.byte	0x04, 0x12
        /*1592*/ 	.short	(.L_930 - .L_929)
	.align		4
.L_929:
        /*1594*/ 	.word	index@(_ZN10layer_norm13ln_fwd_kernelINS_13Kernel_traitsI6__halfffffjLj512ELj1ELj4ELj1ELj16ENS_18Kernel_traits_baseILj512ES2_ffffjLj128EEEEELb1ELb1ELb0ELb0EEEvNS_9FwdParamsE)
        /*1598*/ 	.word	0x00000000


	//----- nvinfo : EIATTR_MIN_STACK_SIZE
	.align		4
.L_930:
        /*159c*/ 	.byte	0x04, 0x12
        /*159e*/ 	.short	(.L_932 - .L_931)
	.align		4
.L_931:
        /*15a0*/ 	.word	index@(_ZN10layer_norm13ln_fwd_kernelINS_13Kernel_traitsI6__halfffffjLj512ELj1ELj4ELj1ELj16ENS_18Kernel_traits_baseILj512ES2_ffffjLj128EEEEELb1ELb1ELb0ELb1EEEvNS_9FwdParamsE)
        /*15a4*/ 	.word	0x00000000


	//----- nvinfo : EIATTR_MIN_STACK_SIZE
	.align		4
.L_932:
        /*15a8*/ 	.byte	0x04, 0x12
        /*15aa*/ 	.short	(.L_934 - .L_933)
	.align		4
.L_933:
        /*15ac*/ 	.word	index@(_ZN10layer_norm13ln_fwd_kernelINS_13Kernel_traitsI6__halfffffjLj512ELj1ELj4ELj1ELj16ENS_18Kernel_traits_baseILj512ES2_ffffjLj128EEEEELb1ELb1ELb1ELb0EEEvNS_9FwdParamsE)
        /*15b0*/ 	.word	0x00000000


	//----- nvinfo : EIATTR_MIN_STACK_SIZE
	.align		4
.L_934:
        /*15b4*/ 	.byte	0x04, 0x12
        /*15b6*/ 	.short	(.L_936 - .L_935)
	.align		4
.L_935:
        /*15b8*/ 	.word	index@(_ZN10layer_norm13ln_fwd_kernelINS_13Kernel_traitsI6__halfffffjLj512ELj1ELj4ELj1ELj16ENS_18Kernel_traits_baseILj512ES2_ffffjLj128EEEEELb1ELb1ELb1ELb1EEEvNS_9FwdParamsE)
        /*15bc*/ 	.word	0x00000000


	//----- nvinfo : EIATTR_MIN_STACK_SIZE
	.align		4
.L_936:
        /*15c0*/ 	.byte	0x04, 0x12
        /*15c2*/ 	.short	(.L_938 - .L_937)
	.align		4
.L_937:
        /*15c4*/ 	.word	index@(_ZN10layer_norm13ln_fwd_kernelINS_13Kernel_traitsIfffffjLj512ELj1ELj4ELj1ELj16ENS_18Kernel_traits_baseILj512EfffffjLj128EEEEELb0ELb0ELb0ELb0EEEvNS_9FwdParamsE)
        /*15c8*/ 	.word	0x00000000


	//----- nvinfo : EIATTR_MIN_STACK_SIZE
	.align		4
.L_938:
        /*15cc*/ 	.byte	0x04, 0x12
        /*15ce*/ 	.short	(.L_940 - .L_939)
	.align		4
.L_939:
        /*15d0*/ 	.word	index@(_ZN10layer_norm13ln_fwd_kernelINS_13Kernel_traitsIfffffjLj512ELj1ELj4ELj1ELj16ENS_18Kernel_traits_baseILj512EfffffjLj128EEEEELb0ELb0ELb0ELb1EEEvNS_9FwdParamsE)
        /*15d4*/ 	.word	0x00000000


	//----- nvinfo : EIATTR_MIN_STACK_SIZE
	.align		4
.L_940:
        /*15d8*/ 	.byte	0x04, 0x12
        /*15da*/ 	.short	(.L_942 - .L_941)
	.align		4
.L_941:
        /*15dc*/ 	.word	index@(_ZN10layer_norm13ln_fwd_kernelINS_13Kernel_traitsIfffffjLj512ELj1ELj4ELj1ELj16ENS_18Kernel_traits_baseILj512EfffffjLj128EEEEELb0ELb0ELb1ELb0EEEvNS_9FwdParamsE)
        /*15e0*/ 	.word	0x00000000


	//----- nvinfo : EIATTR_MIN_STACK_SIZE
	.align		4
.L_942:
        /*15e4*/ 	.byte	0x04, 0x12
        /*15e6*/ 	.short	(.L_944 - .L_943)
	.align		4
.L_943:
        /*15e8*/ 	.word	index@(_ZN10layer_norm13ln_fwd_kernelINS_13Kernel_traitsIfffffjLj512ELj1ELj4ELj1ELj16ENS_18Kernel_traits_baseILj512EfffffjLj128EEEEELb0ELb0ELb1ELb1EEEvNS_9FwdParamsE)
        /*15ec*/ 	.word	0x00000000


	//----- nvinfo : EIATTR_MIN_STACK_SIZE
	.align		4
.L_944:
        /*15f0*/ 	.byte	0x04, 0x12
        /*15f2*/ 	.short	(.L_946 - .L_945)
	.align		4
.L_945:
        /*15f4*/ 	.word	index@(_ZN10layer_norm13ln_fwd_kernelINS_13Kernel_traitsIfffffjLj512ELj1ELj4ELj1ELj16ENS_18Kernel_traits_baseILj512EfffffjLj128EEEEELb0ELb1ELb0ELb0EEEvNS_9FwdParamsE)
        /*15f8*/ 	.word	0x00000000


	//----- nvinfo : EIATTR_MIN_STACK_SIZE
	.align		4
.L_946:
        /*15fc*/ 	.byte	0x04, 0x12
        /*15fe*/ 	.short	(.L_948 - .L_947)
	.align		4
.L_947:
        /*1600*/ 	.word	index@(_ZN10layer_norm13ln_fwd_kernelINS_13Kernel_traitsIfffffjLj512ELj1ELj4ELj1ELj16ENS_18Kernel_traits_baseILj512EfffffjLj128EEEEELb0ELb1ELb0ELb1EEEvNS_9FwdParamsE)
        /*1604*/ 	.word	0x00000000


	//----- nvinfo : EIATTR_MIN_STACK_SIZE
	.align		4
.L_948:
        /*1608*/ 	.byte	0x04, 0x12
        /*160a*/ 	.short	(.L_950 - .L_949)
	.align		4
.L_949:
        /*160c*/ 	.word	index@(_ZN10layer_norm13ln_fwd_kernelINS_13Kernel_traitsIfffffjLj512ELj1ELj4ELj1ELj16ENS_18Kernel_traits_baseILj512EfffffjLj128EEEEELb0ELb1ELb1ELb0EEEvNS_9FwdParamsE)
        /*1610*/ 	.word	0x00000000


	//----- nvinfo : EIATTR_MIN_STACK_SIZE
	.align		4
.L_950:
        /*1614*/ 	.byte	0x04, 0x12
        /*1616*/ 	.short	(.L_952 - .L_951)
	.align		4
.L_951:
        /*1618*/ 	.word	index@(_ZN10layer_norm13ln_fwd_kernelINS_13Kernel_traitsIfffffjLj512ELj1ELj4ELj1ELj16ENS_18Kernel_traits_baseILj512EfffffjLj128EEEEELb0ELb1ELb1ELb1EEEvNS_9FwdParamsE)
        /*161c*/ 	.word	0x00000000


	//----- nvinfo : EIATTR_MIN_STACK_SIZE
	.align		4
.L_952:
        /*1620*/ 	.byte	0x04, 0x12
        /*1622*/ 	.short	(.L_954 - .L_953)
	.align		4
.L_953:
        /*1624*/ 	.word	index@(_ZN10layer_norm13ln_fwd_kernelINS_13Kernel_traitsIfffffjLj512ELj1ELj4ELj1ELj16ENS_18Kernel_traits_baseILj512EfffffjLj128EEEEELb1ELb0ELb0ELb0EEEvNS_9FwdParamsE)
        /*1628*/ 	.word	0x00000000


	//----- nvinfo : EIATTR_MIN_STACK_SIZE
	.align		4
.L_954:
        /*162c*/ 	.byte	0x04, 0x12
        /*162e*/ 	.short	(.L_956 - .L_955)
	.align		4
.L_955:
        /*1630*/ 	.word	index@(_ZN10layer_norm13ln_fwd_kernelINS_13Kernel_traitsIfffffjLj512ELj1ELj4ELj1ELj16ENS_18Kernel_traits_baseILj512EfffffjLj128EEEEELb1ELb0ELb0ELb1EEEvNS_9FwdParamsE)
        /*1634*/ 	.word	0x00000000


	//----- nvinfo : EIATTR_MIN_STACK_SIZE
	.align		4
.L_956:
        /*1638*/ 	.byte	0x04, 0x12
        /*163a*/ 	.short	(.L_958 - .L_957)
	.align		4
.L_957:
        /*163c*/ 	.word	index@(_ZN10layer_norm13ln_fwd_kernelINS_13Kernel_traitsIfffffjLj512ELj1ELj4ELj1ELj16ENS_18Kernel_traits_baseILj512EfffffjLj128EEEEELb1ELb0ELb1ELb0EEEvNS_9FwdParamsE)
        /*1640*/ 	.word	0x00000000


	//----- nvinfo : EIATTR_MIN_STACK_SIZE
	.align		4
.L_958:
        /*1644*/ 	.byte	0x04, 0x12
        /*1646*/ 	.short	(.L_960 - .L_959)
	.align		4
.L_959:
        /*1648*/ 	.word	index@(_ZN10layer_norm13ln_fwd_kernelINS_13Kernel_traitsIfffffjLj512ELj1ELj4ELj1ELj16ENS_18Kernel_traits_baseILj512EfffffjLj128EEEEELb1ELb0ELb1ELb1EEEvNS_9FwdParamsE)
        /*164c*/ 	.word	0x00000000


	//----- nvinfo : EIATTR_MIN_STACK_SIZE
	.align		4
.L_960:
        /*1650*/ 	.byte	0x04, 0x12
        /*1652*/ 	.short	(.L_962 - .L_961)
	.align		4
.L_961:
        /*1654*/ 	.word	index@(_ZN10layer_norm13ln_fwd_kernelINS_13Kernel_traitsIfffffjLj512ELj1ELj4ELj1ELj16ENS_18Kernel_traits_baseILj512EfffffjLj128EEEEELb1ELb1ELb0ELb0EEEvNS_9FwdParamsE)
        /*1658*/ 	.word	0x00000000


	//----- nvinfo : EIATTR_MIN_STACK_SIZE
	.align		4
.L_962:
        /*165c*/ 	.byte	0x04, 0x12
        /*165e*/ 	.short	(.L_964 - .L_963)
	.align		4
.L_963:
        /*1660*/ 	.word	index@(_ZN10layer_norm13ln_fwd_kernelINS_13Kernel_traitsIfffffjLj512ELj1ELj4ELj1ELj16ENS_18Kernel_traits_baseILj512EfffffjLj128EEEEELb1ELb1ELb0ELb1EEEvNS_9FwdParamsE)
        /*1664*/ 	.word	0x00000000


	//----- nvinfo : EIATTR_MIN_STACK_SIZE
	.align		4
.L_964:
        /*1668*/ 	.byte	0x04, 0x12
        /*166a*/ 	.short	(.L_966 - .L_965)
	.align		4
.L_965:
        /*166c*/ 	.word	index@(_ZN10layer_norm13ln_fwd_kernelINS_13Kernel_traitsIfffffjLj512ELj1ELj4ELj1ELj16ENS_18Kernel_traits_baseILj512EfffffjLj128EEEEELb1ELb1ELb1ELb0EEEvNS_9FwdParamsE)
        /*1670*/ 	.word	0x00000000


	//----- nvinfo : EIATTR_MIN_STACK_SIZE
	.align		4
.L_966:
        /*1674*/ 	.byte	0x04, 0x12
        /*1676*/ 	.short	(.L_968 - .L_967)
	.align		4
.L_967:
        /*1678*/ 	.word	index@(_ZN10layer_norm13ln_fwd_kernelINS_13Kernel_traitsIfffffjLj512ELj1ELj4ELj1ELj16ENS_18Kernel_traits_baseILj512EfffffjLj128EEEEELb1ELb1ELb1ELb1EEEvNS_9FwdParamsE)
        /*167c*/ 	.word	0x00000000
.L_968:


//--------------------- .nv.compat                --------------------------
	.section	.nv.compat,"",@"SHT_CUDA_COMPAT_INFO"
	.align	4
        /*0000*/ 	.byte	0x02, 0x09, 0x01, 0x00, 0x02, 0x02, 0x01, 0x00, 0x02, 0x05, 0x05, 0x00, 0x03, 0x07, 0x01, 0x01
        /*0010*/ 	.byte	0x02, 0x03, 0x00, 0x00, 0x02, 0x06, 0x01, 0x00, 0x04, 0x0b, 0x08, 0x00, 0x00, 0x00, 0x00, 0x00
        /*0020*/ 	.byte	0x00, 0x00, 0x00, 0x00


//--------------------- .nv.info._ZN10layer_norm13ln_fwd_kernelINS_13Kernel_traitsI13__nv_bfloat16S2_S2_S2_fjLj512ELj1ELj4ELj1ELj16ENS_18Kernel_traits_baseILj512ES2_S2_S2_S2_fjLj128EEEEELb0ELb0ELb0ELb0EEEvNS_9FwdParamsE --------------------------
	.section	.nv.info._ZN10layer_norm13ln_fwd_kernelINS_13Kernel_traitsI13__nv_bfloat16S2_S2_S2_fjLj512ELj1ELj4ELj1ELj16ENS_18Kernel_traits_baseILj512ES2_S2_S2_S2_fjLj128EEEEELb0ELb0ELb0ELb0EEEvNS_9FwdParamsE,"",@"SHT_CUDA_INFO"
	.sectionflags	@""
	.align	4


	//----- nvinfo : EIATTR_CUDA_API_VERSION
	.align		4
        /*0000*/ 	.byte	0x04, 0x37
        /*0002*/ 	.short	(.L_970 - .L_969)
.L_969:
        /*0004*/ 	.word	0x00000082


	//----- nvinfo : EIATTR_KPARAM_INFO
	.align		4
.L_970:
        /*0008*/ 	.byte	0x04, 0x17
        /*000a*/ 	.short	(.L_972 - .L_971)
.L_971:
        /*000c*/ 	.word	0x00000000
        /*0010*/ 	.short	0x0000
        /*0012*/ 	.short	0x0000
        /*0014*/ 	.byte	0x00, 0xf0, 0xa1, 0x03


	//----- nvinfo : EIATTR_SPARSE_MMA_MASK
	.align		4
.L_972:
        /*0018*/ 	.byte	0x03, 0x50
        /*001a*/ 	.short	0x0000


	//----- nvinfo : EIATTR_MAXREG_COUNT
	.align		4
        /*001c*/ 	.byte	0x03, 0x1b
        /*001e*/ 	.short	0x00ff


	//----- nvinfo : EIATTR_MERCURY_ISA_VERSION
	.align		4
        /*0020*/ 	.byte	0x03, 0x5f
        /*0022*/ 	.short	0x0101


	//----- nvinfo : EIATTR_COOP_GROUP_MASK_REGIDS
	.align		4
        /*0024*/ 	.byte	0x04, 0x29
        /*0026*/ 	.short	(.L_974 - .L_973)


	//   ....[0]....
.L_973:
        /*0028*/ 	.word	0xffffffff


	//   ....[1]....
        /*002c*/ 	.word	0xffffffff


	//   ....[2]....
        /*0030*/ 	.word	0xffffffff


	//   ....[3]....
        /*0034*/ 	.word	0xffffffff


	//   ....[4]....
        /*0038*/ 	.word	0xffffffff


	//   ....[5]....
        /*003c*/ 	.word	0xffffffff


	//   ....[6]....
        /*0040*/ 	.word	0xffffffff


	//   ....[7]....
        /*0044*/ 	.word	0xffffffff


	//   ....[8]....
        /*0048*/ 	.word	0xffffffff


	//   ....[9]....
        /*004c*/ 	.word	0xffffffff


	//   ....[10]....
        /*0050*/ 	.word	0x0500001a


	//   ....[11]....
        /*0054*/ 	.word	0x0500001a


	//   ....[12]....
        /*0058*/ 	.word	0x0500001a


	//   ....[13]....
        /*005c*/ 	.word	0x0500001a


	//   ....[14]....
        /*0060*/ 	.word	0x0500001a


	//   ....[15]....
        /*0064*/ 	.word	0x0500001a


	//   ....[16]....
        /*0068*/ 	.word	0x0500001a


	//   ....[17]....
        /*006c*/ 	.word	0x0500001a


	//   ....[18]....
        /*0070*/ 	.word	0x0500001a


	//   ....[19]....
        /*0074*/ 	.word	0x0500001a


	//----- nvinfo : EIATTR_COOP_GROUP_INSTR_OFFSETS
	.align		4
.L_974:
        /*0078*/ 	.byte	0x04, 0x28
        /*007a*/ 	.short	(.L_976 - .L_975)


	//   ....[0]....
.L_975:
        /*007c*/ 	.word	0x000014e0


	//   ....[1]....
        /*0080*/ 	.word	0x00001510


	//   ....[2]....
        /*0084*/ 	.word	0x00001530


	//   ....[3]....
        /*0088*/ 	.word	0x00001550


	//   ....[4]....
        /*008c*/ 	.word	0x00001570


	//   ....[5]....
        /*0090*/ 	.word	0x000017b0


	//   ....[6]....
        /*0094*/ 	.word	0x000017d0


	//   ....[7]....
        /*0098*/ 	.word	0x000017f0


	//   ....[8]....
        /*009c*/ 	.word	0x00001810


	//   ....[9]....
        /*00a0*/ 	.word	0x00001830


	//   ....[10]....
        /*00a4*/ 	.word	0x00001e20


	//   ....[11]....
        /*00a8*/ 	.word	0x00001eb0


	//   ....[12]....
        /*00ac*/ 	.word	0x00001f00


	//   ....[13]....
        /*00b0*/ 	.word	0x00001f60


	//   ....[14]....
        /*00b4*/ 	.word	0x00001fc0


	//   ....[15]....
        /*00b8*/ 	.word	0x00002250


	//   ....[16]....
        /*00bc*/ 	.word	0x000022b0


	//   ....[17]....
        /*00c0*/ 	.word	0x00002300


	//   ....[18]....
        /*00c4*/ 	.word	0x00002350


	//   ....[19]....
        /*00c8*/ 	.word	0x000023b0


	//----- nvinfo : EIATTR_EXIT_INSTR_OFFSETS
	.align		4
.L_976:
        /*00cc*/ 	.byte	0x04, 0x1c
        /*00ce*/ 	.short	(.L_978 - .L_977)


	//   ....[0]....
.L_977:
        /*00d0*/ 	.word	0x00000350


	//   ....[1]....
        /*00d4*/ 	.word	0x00001db0


	//----- nvinfo : EIATTR_MAX_THREADS
	.align		4
.L_978:
        /*00d8*/ 	.byte	0x04, 0x05
        /*00da*/ 	.short	(.L_980 - .L_979)
.L_979:
        /*00dc*/ 	.word	0x00000080
        /*00e0*/ 	.word	0x00000001
        /*00e4*/ 	.word	0x00000001


	//----- nvinfo : EIATTR_CRS_STACK_SIZE
	.align		4
.L_980:
        /*00e8*/ 	.byte	0x04, 0x1e
        /*00ea*/ 	.short	(.L_982 - .L_981)
.L_981:
        /*00ec*/ 	.word	0x00000000


	//----- nvinfo : EIATTR_CBANK_PARAM_SIZE
	.align		4
.L_982:
        /*00f0*/ 	.byte	0x03, 0x19
        /*00f2*/ 	.short	0x00e8


	//----- nvinfo : EIATTR_PARAM_CBANK
	.align		4
        /*00f4*/ 	.byte	0x04, 0x0a
        /*00f6*/ 	.short	(.L_984 - .L_983)
	.align		4
.L_983:
        /*00f8*/ 	.word	index@(.nv.constant0._ZN10layer_norm13ln_fwd_kernelINS_13Kernel_traitsI13__nv_bfloat16S2_S2_S2_fjLj512ELj1ELj4ELj1ELj16ENS_18Kernel_traits_baseILj512ES2_S2_S2_S2_fjLj128EEEEELb0ELb0ELb0ELb0EEEvNS_9FwdParamsE)
        /*00fc*/ 	.short	0x0210
        /*00fe*/ 	.short	0x00e8


	//----- nvinfo : EIATTR_SW_WAR
	.align		4
.L_984:
        /*0100*/ 	.byte	0x04, 0x36
        /*0102*/ 	.short	(.L_986 - .L_985)
.L_985:
        /*0104*/ 	.word	0x00000008
.L_986:


//--------------------- .nv.info._ZN10layer_norm13ln_fwd_kernelINS_13Kernel_traitsI13__nv_bfloat16S2_S2_S2_fjLj512ELj1ELj4ELj1ELj16ENS_18Kernel_traits_baseILj512ES2_S2_S2_S2_fjLj128EEEEELb0ELb0ELb0ELb1EEEvNS_9FwdParamsE --------------------------
	.section	.nv.info._ZN10layer_norm13ln_fwd_kernelINS_13Kernel_traitsI13__nv_bfloat16S2_S2_S2_fjLj512ELj1ELj4ELj1ELj16ENS_18Kernel_traits_baseILj512ES2_S2_S2_S2_fjLj128EEEEELb0ELb0ELb0ELb1EEEvNS_9FwdParamsE,"",@"SHT_CUDA_INFO"
	.sectionflags	@""
	.align	4


	//----- nvinfo : EIATTR_CUDA_API_VERSION
	.align		4
        /*0000*/ 	.byte	0x04, 0x37
        /*0002*/ 	.short	(.L_988 - .L_987)
.L_987:
        /*0004*/ 	.word	0x00000082


	//----- nvinfo : EIATTR_KPARAM_INFO
	.align		4
.L_988:
        /*0008*/ 	.byte	0x04, 0x17
        /*000a*/ 	.short	(.L_990 - .L_989)
.L_989:
        /*000c*/ 	.word	0x00000000
        /*0010*/ 	.short	0x0000
        /*0012*/ 	.short	0x0000
        /*0014*/ 	.byte	0x00, 0xf0, 0xa1, 0x03


	//----- nvinfo : EIATTR_SPARSE_MMA_MASK
	.align		4
.L_990:
        /*0018*/ 	.byte	0x03, 0x50
        /*001a*/ 	.short	0x0000


	//----- nvinfo : EIATTR_MAXREG_COUNT
	.align		4
        /*001c*/ 	.byte	0x03, 0x1b
        /*001e*/ 	.short	0x00ff


	//----- nvinfo : EIATTR_MERCURY_ISA_VERSION
	.align		4
        /*0020*/ 	.byte	0x03, 0x5f
        /*0022*/ 	.short	0x0101


	//----- nvinfo : EIATTR_COOP_GROUP_MASK_REGIDS
	.align		4
        /*0024*/ 	.byte	0x04, 0x29
        /*0026*/ 	.short	(.L_992 - .L_991)


	//   ....[0]....
.L_991:
        /*0028*/ 	.word	0xffffffff


	//   ....[1]....
        /*002c*/ 	.word	0xffffffff


	//   ....[2]....
        /*0030*/ 	.word	0xffffffff


	//   ....[3]....
        /*0034*/ 	.word	0xffffffff


	//   ....[4]....
        /*0038*/ 	.word	0xffffffff


	//   ....[5]....
        /*003c*/ 	.word	0xffffffff


	//   ....[6]....
        /*0040*/ 	.word	0xffffffff


	//   ....[7]....
        /*0044*/ 	.word	0xffffffff


	//   ....[8]....
        /*0048*/ 	.word	0xffffffff


	//   ....[9]....
        /*004c*/ 	.word	0xffffffff


	//   ....[10]....
        /*0050*/ 	.word	0x05000019


	//   ....[11]....
        /*0054*/ 	.word	0x05000019


	//   ....[12]....
        /*0058*/ 	.word	0x05000019


	//   ....[13]....
        /*005c*/ 	.word	0x05000019


	//   ....[14]....
        /*0060*/ 	.word	0x05000019


	//   ....[15]....
        /*0064*/ 	.word	0x05000019


	//   ....[16]....
        /*0068*/ 	.word	0x05000019


	//   ....[17]....
        /*006c*/ 	.word	0x05000019


	//   ....[18]....
        /*0070*/ 	.word	0x05000019


	//   ....[19]....
        /*0074*/ 	.word	0x05000019


	//----- nvinfo : EIATTR_COOP_GROUP_INSTR_OFFSETS
	.align		4
.L_992:
        /*0078*/ 	.byte	0x04, 0x28
        /*007a*/ 	.short	(.L_994 - .L_993)


	//   ....[0]....
.L_993:
        /*007c*/ 	.word	0x000012c0


	//   ....[1]....
        /*0080*/ 	.word	0x000012f0


	//   ....[2]....
        /*0084*/ 	.word	0x00001310


	//   ....[3]....
        /*0088*/ 	.word	0x00001330


	//   ....[4]....
        /*008c*/ 	.word	0x00001350


	//   ....[5]....
        /*0090*/ 	.word	0x00001580


	//   ....[6]....
        /*0094*/ 	.word	0x000015a0


	//   ....[7]....
        /*0098*/ 	.word	0x000015c0


	//   ....[8]....
        /*009c*/ 	.word	0x000015e0


	//   ....[9]....
        /*00a0*/ 	.word	0x00001600


	//   ....[10]....
        /*00a4*/ 	.word	0x00001b70


	//   ....[11]....
        /*00a8*/ 	.word	0x00001c00


	//   ....[12]....
        /*00ac*/ 	.word	0x00001c60


	//   ....[13]....
        /*00b0*/ 	.word	0x00001cc0


	//   ....[14]....
        /*00b4*/ 	.word	0x00001d20


	//   ....[15]....
        /*00b8*/ 	.word	0x00001fa0


	//   ....[16]....
        /*00bc*/ 	.word	0x00001ff0


	//   ....[17]....
        /*00c0*/ 	.word	0x00002050


	//   ....[18]....
        /*00c4*/ 	.word	0x000020b0


	//   ....[19]....
        /*00c8*/ 	.word	0x00002110


	//----- nvinfo : EIATTR_EXIT_INSTR_OFFSETS
	.align		4
.L_994:
        /*00cc*/ 	.byte	0x04, 0x1c
        /*00ce*/ 	.short	(.L_996 - .L_995)


	//   ....[0]....
.L_995:
        /*00d0*/ 	.word	0x00000180


	//   ....[1]....
        /*00d4*/ 	.word	0x00001b00


	//----- nvinfo : EIATTR_MAX_THREADS
	.align		4
.L_996:
        /*00d8*/ 	.byte	0x04, 0x05
        /*00da*/ 	.short	(.L_998 - .L_997)
.L_997:
        /*00dc*/ 	.word	0x00000080
        /*00e0*/ 	.word	0x00000001
        /*00e4*/ 	.word	0x00000001


	//----- nvinfo : EIATTR_CRS_STACK_SIZE
	.align		4
.L_998:
        /*00e8*/ 	.byte	0x04, 0x1e
        /*00ea*/ 	.short	(.L_1000 - .L_999)
.L_999:
        /*00ec*/ 	.word	0x00000000


	//----- nvinfo : EIATTR_CBANK_PARAM_SIZE
	.align		4
.L_1000:
        /*00f0*/ 	.byte	0x03, 0x19
        /*00f2*/ 	.short	0x00e8


	//----- nvinfo : EIATTR_PARAM_CBANK
	.align		4
        /*00f4*/ 	.byte	0x04, 0x0a
        /*00f6*/ 	.short	(.L_1002 - .L_1001)
	.align		4
.L_1001:
        /*00f8*/ 	.word	index@(.nv.constant0._ZN10layer_norm13ln_fwd_kernelINS_13Kernel_traitsI13__nv_bfloat16S2_S2_S2_fjLj512ELj1ELj4ELj1ELj16ENS_18Kernel_traits_baseILj512ES2_S2_S2_S2_fjLj128EEEEELb0ELb0ELb0ELb1EEEvNS_9FwdParamsE)
        /*00fc*/ 	.short	0x0210
        /*00fe*/ 	.short	0x00e8


	//----- nvinfo : EIATTR_SW_WAR
	.align		4
.L_1002:
        /*0100*/ 	.byte	0x04, 0x36
        /*0102*/ 	.short	(.L_1004 - .L_1003)
.L_1003:
        /*0104*/ 	.word	0x00000008
.L_1004:


//--------------------- .nv.info._ZN10layer_norm13ln_fwd_kernelINS_13Kernel_traitsI13__nv_bfloat16S2_S2_S2_fjLj512ELj1ELj4ELj1ELj16ENS_18Kernel_traits_baseILj512ES2_S2_S2_S2_fjLj128EEEEELb0ELb0ELb1ELb0EEEvNS_9FwdParamsE --------------------------
	.section	.nv.info._ZN10layer_norm13ln_fwd_kernelINS_13Kernel_traitsI13__nv_bfloat16S2_S2_S2_fjLj512ELj1ELj4ELj1ELj16ENS_18Kernel_traits_baseILj512ES2_S2_S2_S2_fjLj128EEEEELb0ELb0ELb1ELb0EEEvNS_9FwdParamsE,"",@"SHT_CUDA_INFO"
	.sectionflags	@""
	.align	4


	//----- nvinfo : EIATTR_CUDA_API_VERSION
	.align		4
        /*0000*/ 	.byte	0x04, 0x37
        /*0002*/ 	.short	(.L_1006 - .L_1005)
.L_1005:
        /*0004*/ 	.word	0x00000082


	//----- nvinfo : EIATTR_KPARAM_INFO
	.align		4
.L_1006:
        /*0008*/ 	.byte	0x04, 0x17
        /*000a*/ 	.short	(.L_1008 - .L_1007)
.L_1007:
        /*000c*/ 	.word	0x00000000
        /*0010*/ 	.short	0x0000
        /*0012*/ 	.short	0x0000
        /*0014*/ 	.byte	0x00, 0xf0, 0xa1, 0x03


	//----- nvinfo : EIATTR_SPARSE_MMA_MASK
	.align		4
.L_1008:
        /*0018*/ 	.byte	0x03, 0x50
        /*001a*/ 	.short	0x0000


	//----- nvinfo : EIATTR_MAXREG_COUNT
	.align		4
        /*001c*/ 	.byte	0x03, 0x1b
        /*001e*/ 	.short	0x00ff


	//----- nvinfo : EIATTR_MERCURY_ISA_VERSION
	.align		4
        /*0020*/ 	.byte	0x03, 0x5f
        /*0022*/ 	.short	0x0101


	//----- nvinfo : EIATTR_COOP_GROUP_MASK_REGIDS
	.align		4
        /*0024*/ 	.byte	0x04, 0x29
        /*0026*/ 	.short	(.L_1010 - .L_1009)


	//   ....[0]....
.L_1009:
        /*0028*/ 	.word	0xffffffff


	//   ....[1]....
        /*002c*/ 	.word	0xffffffff


	//   ....[2]....
        /*0030*/ 	.word	0xffffffff


	//   ....[3]....
        /*0034*/ 	.word	0xffffffff


	//   ....[4]....
        /*0038*/ 	.word	0xffffffff


	//   ....[5]....
        /*003c*/ 	.word	0xffffffff


	//   ....[6]....
        /*0040*/ 	.word	0xffffffff


	//   ....[7]....
        /*0044*/ 	.word	0xffffffff


	//   ....[8]....
        /*0048*/ 	.word	0xffffffff


	//   ....[9]....
        /*004c*/ 	.word	0xffffffff


	//   ....[10]....
        /*0050*/ 	.word	0x05000019


	//   ....[11]....
        /*0054*/ 	.word	0x05000019


	//   ....[12]....
        /*0058*/ 	.word	0x05000019


	//   ....[13]....
        /*005c*/ 	.word	0x05000019


	//   ....[14]....
        /*0060*/ 	.word	0x05000019


	//   ....[15]....
        /*0064*/ 	.word	0x05000019


	//   ....[16]....
        /*0068*/ 	.word	0x05000019


	//   ....[17]....
        /*006c*/ 	.word	0x05000019


	//   ....[18]....
        /*0070*/ 	.word	0x05000019


	//   ....[19]....
        /*0074*/ 	.word	0x05000019


	//----- nvinfo : EIATTR_COOP_GROUP_INSTR_OFFSETS
	.align		4
.L_1010:
        /*0078*/ 	.byte	0x04, 0x28
        /*007a*/ 	.short	(.L_1012 - .L_1011)


	//   ....[0]....
.L_1011:
        /*007c*/ 	.word	0x000017d0


	//   ....[1]....
        /*0080*/ 	.word	0x00001800


	//   ....[2]....
        /*0084*/ 	.word	0x00001820


	//   ....[3]....
        /*0088*/ 	.word	0x00001840


	//   ....[4]....
        /*008c*/ 	.word	0x00001860


	//   ....[5]....
        /*0090*/ 	.word	0x00001aa0


	//   ....[6]....
        /*0094*/ 	.word	0x00001ac0


	//   ....[7]....
        /*0098*/ 	.word	0x00001ae0


	//   ....[8]....
        /*009c*/ 	.word	0x00001b00


	//   ....[9]....
        /*00a0*/ 	.word	0x00001b20


	//   ....[10]....
        /*00a4*/ 	.word	0x000021a0


	//   ....[11]....
        /*00a8*/ 	.word	0x00002250


	//   ....[12]....
        /*00ac*/ 	.word	0x000022c0


	//   ....[13]....
        /*00b0*/ 	.word	0x00002330


	//   ....[14]....
        /*00b4*/ 	.word	0x000023a0


	//   ....[15]....
        /*00b8*/ 	.word	0x00002650


	//   ....[16]....
        /*00bc*/ 	.word	0x000026c0


	//   ....[17]....
        /*00c0*/ 	.word	0x00002730


	//   ....[18]....
        /*00c4*/ 	.word	0x000027a0


	//   ....[19]....
        /*00c8*/ 	.word	0x00002810


	//----- nvinfo : EIATTR_EXIT_INSTR_OFFSETS
	.align		4
.L_1012:
        /*00cc*/ 	.byte	0x04, 0x1c
        /*00ce*/ 	.short	(.L_1014 - .L_1013)


	//   ....[0]....
.L_1013:
        /*00d0*/ 	.word	0x00000320


	//   ....[1]....
        /*00d4*/ 	.word	0x00002130


	//----- nvinfo : EIATTR_MAX_THREADS
	.align		4
.L_1014:
        /*00d8*/ 	.byte	0x04, 0x05
        /*00da*/ 	.short	(.L_1016 - .L_1015)
.L_1015:
        /*00dc*/ 	.word	0x00000080
        /*00e0*/ 	.word	0x00000001
        /*00e4*/ 	.word	0x00000001


	//----- nvinfo : EIATTR_CRS_STACK_SIZE
	.align		4
.L_1016:
        /*00e8*/ 	.byte	0x04, 0x1e
        /*00ea*/ 	.short	(.L_1018 - .L_1017)
.L_1017:
        /*00ec*/ 	.word	0x00000000


	//----- nvinfo : EIATTR_CBANK_PARAM_SIZE
	.align		4
.L_1018:
        /*00f0*/ 	.byte	0x03, 0x19
        /*00f2*/ 	.short	0x00e8


	//----- nvinfo : EIATTR_PARAM_CBANK
	.align		4
        /*00f4*/ 	.byte	0x04, 0x0a
        /*00f6*/ 	.short	(.L_1020 - .L_1019)
	.align		4
.L_1019:
        /*00f8*/ 	.word	index@(.nv.constant0._ZN10layer_norm13ln_fwd_kernelINS_13Kernel_traitsI13__nv_bfloat16S2_S2_S2_fjLj512ELj1ELj4ELj1ELj16ENS_18Kernel_traits_baseILj512ES2_S2_S2_S2_fjLj128EEEEELb0ELb0ELb1ELb0EEEvNS_9FwdParamsE)
        /*00fc*/ 	.short	0x0210
        /*00fe*/ 	.short	0x00e8


	//----- nvinfo : EIATTR_SW_WAR
	.align		4
.L_1020:
        /*0100*/ 	.byte	0x04, 0x36
        /*0102*/ 	.short	(.L_1022 - .L_1021)
.L_1021:
        /*0104*/ 	.word	0x00000008
.L_1022:


//--------------------- .nv.info._ZN10layer_norm13ln_fwd_kernelINS_13Kernel_traitsI13__nv_bfloat16S2_S2_S2_fjLj512ELj1ELj4ELj1ELj16ENS_18Kernel_traits_baseILj512ES2_S2_S2_S2_fjLj128EEEEELb0ELb0ELb1ELb1EEEvNS_9FwdParamsE --------------------------
	.section	.nv.info._ZN10layer_norm13ln_fwd_kernelINS_13Kernel_traitsI13__nv_bfloat16S2_S2_S2_fjLj512ELj1ELj4ELj1ELj16ENS_18Kernel_traits_baseILj512ES2_S2_S2_S2_fjLj128EEEEELb0ELb0ELb1ELb1EEEvNS_9FwdParamsE,"",@"SHT_CUDA_INFO"
	.sectionflags	@""
	.align	4


	//----- nvinfo : EIATTR_CUDA_API_VERSION
	.align		4
        /*0000*/ 	.byte	0x04, 0x37
        /*0002*/ 	.short	(.L_1024 - .L_1023)
.L_1023:
        /*0004*/ 	.word	0x00000082


	//----- nvinfo : EIATTR_KPARAM_INFO
	.align		4
.L_1024:
        /*0008*/ 	.byte	0x04, 0x17
        /*000a*/ 	.short	(.L_1026 - .L_1025)
.L_1025:
        /*000c*/ 	.word	0x00000000
        /*0010*/ 	.short	0x0000
        /*0012*/ 	.short	0x0000
        /*0014*/ 	.byte	0x00, 0xf0, 0xa1, 0x03


	//----- nvinfo : EIATTR_SPARSE_MMA_MASK
	.align		4
.L_1026:
        /*0018*/ 	.byte	0x03, 0x50
        /*001a*/ 	.short	0x0000


	//----- nvinfo : EIATTR_MAXREG_COUNT
	.align		4
        /*001c*/ 	.byte	0x03, 0x1b
        /*001e*/ 	.short	0x00ff


	//----- nvinfo : EIATTR_MERCURY_ISA_VERSION
	.align		4
        /*0020*/ 	.byte	0x03, 0x5f
        /*0022*/ 	.short	0x0101


	//----- nvinfo : EIATTR_COOP_GROUP_MASK_REGIDS
	.align		4
        /*0024*/ 	.byte	0x04, 0x29
        /*0026*/ 	.short	(.L_1028 - .L_1027)


	//   ....[0]....
.L_1027:
        /*0028*/ 	.word	0xffffffff


	//   ....[1]....
        /*002c*/ 	.word	0xffffffff


	//   ....[2]....
        /*0030*/ 	.word	0xffffffff


	//   ....[3]....
        /*0034*/ 	.word	0xffffffff


	//   ....[4]....
        /*0038*/ 	.word	0xffffffff


	//   ....[5]....
        /*003c*/ 	.word	0xffffffff


	//   ....[6]....
        /*0040*/ 	.word	0xffffffff


	//   ....[7]....
        /*0044*/ 	.word	0xffffffff


	//   ....[8]....
        /*0048*/ 	.word	0xffffffff


	//   ....[9]....
        /*004c*/ 	.word	0xffffffff


	//   ....[10]....
        /*0050*/ 	.word	0x05000019


	//   ....[11]....
        /*0054*/ 	.word	0x05000019


	//   ....[12]....
        /*0058*/ 	.word	0x05000019


	//   ....[13]....
        /*005c*/ 	.word	0x05000019


	//   ....[14]....
        /*0060*/ 	.word	0x05000019


	//   ....[15]....
        /*0064*/ 	.word	0x05000019


	//   ....[16]....
        /*0068*/ 	.word	0x05000019


	//   ....[17]....
        /*006c*/ 	.word	0x05000019


	//   ....[18]....
        /*0070*/ 	.word	0x05000019


	//   ....[19]....
        /*0074*/ 	.word	0x05000019


	//----- nvinfo : EIATTR_COOP_GROUP_INSTR_OFFSETS
	.align		4
.L_1028:
        /*0078*/ 	.byte	0x04, 0x28
        /*007a*/ 	.short	(.L_1030 - .L_1029)


	//   ....[0]....
.L_1029:
        /*007c*/ 	.word	0x000015d0


	//   ....[1]....
        /*0080*/ 	.word	0x00001600


	//   ....[2]....
        /*0084*/ 	.word	0x00001620


	//   ....[3]....
        /*0088*/ 	.word	0x00001640


	//   ....[4]....
        /*008c*/ 	.word	0x00001660


	//   ....[5]....
        /*0090*/ 	.word	0x00001890


	//   ....[6]....
        /*0094*/ 	.word	0x000018b0


	//   ....[7]....
        /*0098*/ 	.word	0x000018d0


	//   ....[8]....
        /*009c*/ 	.word	0x000018f0


	//   ....[9]....
        /*00a0*/ 	.word	0x00001910


	//   ....[10]....
        /*00a4*/ 	.word	0x00001f30


	//   ....[11]....
        /*00a8*/ 	.word	0x00001fc0


	//   ....[12]....
        /*00ac*/ 	.word	0x00002020


	//   ....[13]....
        /*00b0*/ 	.word	0x00002080


	//   ....[14]....
        /*00b4*/ 	.word	0x000020d0


	//   ....[15]....
        /*00b8*/ 	.word	0x00002340


	//   ....[16]....
        /*00bc*/ 	.word	0x000023a0


	//   ....[17]....
        /*00c0*/ 	.word	0x00002400


	//   ....[18]....
        /*00c4*/ 	.word	0x00002450


	//   ....[19]....
        /*00c8*/ 	.word	0x000024a0


	//----- nvinfo : EIATTR_EXIT_INSTR_OFFSETS
	.align		4
.L_1030:
        /*00cc*/ 	.byte	0x04, 0x1c
        /*00ce*/ 	.short	(.L_1032 - .L_1031)


	//   ....[0]....
.L_1031:
        /*00d0*/ 	.word	0x00000140


	//   ....[1]....
        /*00d4*/ 	.word	0x00001ec0


	//----- nvinfo : EIATTR_MAX_THREADS
	.align		4
.L_1032:
        /*00d8*/ 	.byte	0x04, 0x05
        /*00da*/ 	.short	(.L_1034 - .L_1033)
.L_1033:
        /*00dc*/ 	.word	0x00000080
        /*00e0*/ 	.word	0x00000001
        /*00e4*/ 	.word	0x00000001


	//----- nvinfo : EIATTR_CRS_STACK_SIZE
	.align		4
.L_1034:
        /*00e8*/ 	.byte	0x04, 0x1e
        /*00ea*/ 	.short	(.L_1036 - .L_1035)
.L_1035:
        /*00ec*/ 	.word	0x00000000


	//----- nvinfo : EIATTR_CBANK_PARAM_SIZE
	.align		4
.L_1036:
        /*00f0*/ 	.byte	0x03, 0x19
        /*00f2*/ 	.short	0x00e8


	//----- nvinfo : EIATTR_PARAM_CBANK
	.align		4
        /*00f4*/ 	.byte	0x04, 0x0a
        /*00f6*/ 	.short	(.L_1038 - .L_1037)
	.align		4
.L_1037:
        /*00f8*/ 	.word	index@(.nv.constant0._ZN10layer_norm13ln_fwd_kernelINS_13Kernel_traitsI13__nv_bfloat16S2_S2_S2_fjLj512ELj1ELj4ELj1ELj16ENS_18Kernel_traits_baseILj512ES2_S2_S2_S2_fjLj128EEEEELb0ELb0ELb1ELb1EEEvNS_9FwdParamsE)
        /*00fc*/ 	.short	0x0210
        /*00fe*/ 	.short	0x00e8


	//----- nvinfo : EIATTR_SW_WAR
	.align		4
.L_1038:
        /*0100*/ 	.byte	0x04, 0x36
        /*0102*/ 	.short	(.L_1040 - .L_1039)
.L_1039:
        /*0104*/ 	.word	0x00000008
.L_1040:


//--------------------- .nv.info._ZN10layer_norm13ln_fwd_kernelINS_13Kernel_traitsI13__nv_bfloat16S2_S2_S2_fjLj512ELj1ELj4ELj1ELj16ENS_18Kernel_traits_baseILj512ES2_S2_S2_S2_fjLj128EEEEELb0ELb1ELb0ELb0EEEvNS_9FwdParamsE --------------------------
	.section	.nv.info._ZN10layer_norm13ln_fwd_kernelINS_13Kernel_traitsI13__nv_bfloat16S2_S2_S2_fjLj512ELj1ELj4ELj1ELj16ENS_18Kernel_traits_baseILj512ES2_S2_S2_S2_fjLj128EEEEELb0ELb1ELb0ELb0EEEvNS_9FwdParamsE,"",@"SHT_CUDA_INFO"
	.sectionflags	@""
	.align	4


	//----- nvinfo : EIATTR_CUDA_API_VERSION
	.align		4
        /*0000*/ 	.byte	0x04, 0x37
        /*0002*/ 	.short	(.L_1042 - .L_1041)
.L_1041:
        /*0004*/ 	.word	0x00000082


	//----- nvinfo : EIATTR_KPARAM_INFO
	.align		4
.L_1042:
        /*0008*/ 	.byte	0x04, 0x17
        /*000a*/ 	.short	(.L_1044 - .L_1043)
.L_1043:
        /*000c*/ 	.word	0x00000000
        /*0010*/ 	.short	0x0000
        /*0012*/ 	.short	0x0000
        /*0014*/ 	.byte	0x00, 0xf0, 0xa1, 0x03


	//----- nvinfo : EIATTR_SPARSE_MMA_MASK
	.align		4
.L_1044:
        /*0018*/ 	.byte	0x03, 0x50
        /*001a*/ 	.short	0x0000


	//----- nvinfo : EIATTR_MAXREG_COUNT
	.align		4
        /*001c*/ 	.byte	0x03, 0x1b
        /*001e*/ 	.short	0x00ff


	//----- nvinfo : EIATTR_MERCURY_ISA_VERSION
	.align		4
        /*0020*/ 	.byte	0x03, 0x5f
        /*0022*/ 	.short	0x0101


	//----- nvinfo : EIATTR_COOP_GROUP_MASK_REGIDS
	.align		4
        /*0024*/ 	.byte	0x04, 0x29
        /*0026*/ 	.short	(.L_1046 - .L_1045)


	//   ....[0]....
.L_1045:
        /*0028*/ 	.word	0xffffffff


	//   ....[1]....
        /*002c*/ 	.word	0xffffffff


	//   ....[2]....
        /*0030*/ 	.word	0xffffffff


	//   ....[3]....
        /*0034*/ 	.word	0xffffffff


	//   ....[4]....
        /*0038*/ 	.word	0xffffffff


	//   ....[5]....
        /*003c*/ 	.word	0xffffffff


	//   ....[6]....
        /*0040*/ 	.word	0xffffffff


	//   ....[7]....
        /*0044*/ 	.word	0xffffffff


	//   ....[8]....
        /*0048*/ 	.word	0xffffffff


	//   ....[9]....
        /*004c*/ 	.word	0xffffffff


	//   ....[10]....
        /*0050*/ 	.word	0x05000050


	//   ....[11]....
        /*0054*/ 	.word	0x05000050


	//   ....[12]....
        /*0058*/ 	.word	0x05000050


	//   ....[13]....
        /*005c*/ 	.word	0x05000050


	//   ....[14]....
        /*0060*/ 	.word	0x05000050


	//   ....[15]....
        /*0064*/ 	.word	0x05000050


	//   ....[16]....
        /*0068*/ 	.word	0x05000050


	//   ....[17]....
        /*006c*/ 	.word	0x05000050


	//   ....[18]....
        /*0070*/ 	.word	0x05000050


	//   ....[19]....
        /*0074*/ 	.word	0x05000050


	//----- nvinfo : EIATTR_COOP_GROUP_INSTR_OFFSETS
	.align		4
.L_1046:
        /*0078*/ 	.byte	0x04, 0x28
        /*007a*/ 	.short	(.L_1048 - .L_1047)


	//   ....[0]....
.L_1047:
        /*007c*/ 	.word	0x000012d0


	//   ....[1]....
        /*0080*/ 	.word	0x00001300


	//   ....[2]....
        /*0084*/ 	.word	0x00001320


	//   ....[3]....
        /*0088*/ 	.word	0x00001340


	//   ....[4]....
        /*008c*/ 	.word	0x00001360


	//   ....[5]....
        /*0090*/ 	.word	0x000015a0


	//   ....[6]....
        /*0094*/ 	.word	0x000015c0


	//   ....[7]....
        /*0098*/ 	.word	0x000015e0


	//   ....[8]....
        /*009c*/ 	.word	0x00001600


	//   ....[9]....
        /*00a0*/ 	.word	0x00001620


	//   ....[10]....
        /*00a4*/ 	.word	0x00001c00


	//   ....[11]....
        /*00a8*/ 	.word	0x00001cb0


	//   ....[12]....
        /*00ac*/ 	.word	0x00001d20


	//   ....[13]....
        /*00b0*/ 	.word	0x00001d90


	//   ....[14]....
        /*00b4*/ 	.word	0x00001e00


	//   ....[15]....
        /*00b8*/ 	.word	0x00002090


	//   ....[16]....
        /*00bc*/ 	.word	0x00002100


	//   ....[17]....
        /*00c0*/ 	.word	0x00002170


	//   ....[18]....
        /*00c4*/ 	.word	0x000021e0


	//   ....[19]....
        /*00c8*/ 	.word	0x00002250


	//----- nvinfo : EIATTR_EXIT_INSTR_OFFSETS
	.align		4
.L_1048:
        /*00cc*/ 	.byte	0x04, 0x1c
        /*00ce*/ 	.short	(.L_1050 - .L_1049)


	//   ....[0]....
.L_1049:
        /*00d0*/ 	.word	0x00000450


	//   ....[1]....
        /*00d4*/ 	.word	0x00001b90


	//----- nvinfo : EIATTR_MAX_THREADS
	.align		4
.L_1050:
        /*00d8*/ 	.byte	0x04, 0x05
        /*00da*/ 	.short	(.L_1052 - .L_1051)
.L_1051:
        /*00dc*/ 	.word	0x00000080
        /*00e0*/ 	.word	0x00000001
        /*00e4*/ 	.word	0x00000001


	//----- nvinfo : EIATTR_CRS_STACK_SIZE
	.align		4
.L_1052:
        /*00e8*/ 	.byte	0x04, 0x1e
        /*00ea*/ 	.short	(.L_1054 - .L_1053)
.L_1053:
        /*00ec*/ 	.word	0x00000000


	//----- nvinfo : EIATTR_CBANK_PARAM_SIZE
	.align		4
.L_1054:
        /*00f0*/ 	.byte	0x03, 0x19
        /*00f2*/ 	.short	0x00e8


	//----- nvinfo : EIATTR_PARAM_CBANK
	.align		4
        /*00f4*/ 	.byte	0x04, 0x0a
        /*00f6*/ 	.short	(.L_1056 - .L_1055)
	.align		4
.L_1055:
        /*00f8*/ 	.word	index@(.nv.constant0._ZN10layer_norm13ln_fwd_kernelINS_13Kernel_traitsI13__nv_bfloat16S2_S2_S2_fjLj512ELj1ELj4ELj1ELj16ENS_18Kernel_traits_baseILj512ES2_S2_S2_S2_fjLj128EEEEELb0ELb1ELb0ELb0EEEvNS_9FwdParamsE)
        /*00fc*/ 	.short	0x0210
        /*00fe*/ 	.short	0x00e8


	//----- nvinfo : EIATTR_SW_WAR
	.align		4
.L_1056:
        /*0100*/ 	.byte	0x04, 0x36
        /*0102*/ 	.short	(.L_1058 - .L_1057)
.L_1057:
        /*0104*/ 	.word	0x00000008
.L_1058:


//--------------------- .nv.info._ZN10layer_norm13ln_fwd_kernelINS_13Kernel_traitsI13__nv_bfloat16S2_S2_S2_fjLj512ELj1ELj4ELj1ELj16ENS_18Kernel_traits_baseILj512ES2_S2_S2_S2_fjLj128EEEEELb0ELb1ELb0ELb1EEEvNS_9FwdParamsE --------------------------
	.section	.nv.info._ZN10layer_norm13ln_fwd_kernelINS_13Kernel_traitsI13__nv_bfloat16S2_S2_S2_fjLj512ELj1ELj4ELj1ELj16ENS_18Kernel_traits_baseILj512ES2_S2_S2_S2_fjLj128EEEEELb0ELb1ELb0ELb1EEEvNS_9FwdParamsE,"",@"SHT_CUDA_INFO"
	.sectionflags	@""
	.align	4


	//----- nvinfo : EIATTR_CUDA_API_VERSION
	.align		4
        /*0000*/ 	.byte	0x04, 0x37
        /*0002*/ 	.short	(.L_1060 - .L_1059)
.L_1059:
        /*0004*/ 	.word	0x00000082


	//----- nvinfo : EIATTR_KPARAM_INFO
	.align		4
.L_1060:
        /*0008*/ 	.byte	0x04, 0x17
        /*000a*/ 	.short	(.L_1062 - .L_1061)
.L_1061:
        /*000c*/ 	.word	0x00000000
        /*0010*/ 	.short	0x0000
        /*0012*/ 	.short	0x0000
        /*0014*/ 	.byte	0x00, 0xf0, 0xa1, 0x03


	//----- nvinfo : EIATTR_SPARSE_MMA_MASK
	.align		4
.L_1062:
        /*0018*/ 	.byte	0x03, 0x50
        /*001a*/ 	.short	0x0000


	//----- nvinfo : EIATTR_MAXREG_COUNT
	.align		4
        /*001c*/ 	.byte	0x03, 0x1b
        /*001e*/ 	.short	0x00ff


	//----- nvinfo : EIATTR_MERCURY_ISA_VERSION
	.align		4
        /*0020*/ 	.byte	0x03, 0x5f
        /*0022*/ 	.short	0x0101


	//----- nvinfo : EIATTR_COOP_GROUP_MASK_REGIDS
	.align		4
        /*0024*/ 	.byte	0x04, 0x29
        /*0026*/ 	.short	(.L_1064 - .L_1063)


	//   ....[0]....
.L_1063:
        /*0028*/ 	.word	0xffffffff


	//   ....[1]....
        /*002c*/ 	.word	0xffffffff


	//   ....[2]....
        /*0030*/ 	.word	0xffffffff


	//   ....[3]....
        /*0034*/ 	.word	0xffffffff


	//   ....[4]....
        /*0038*/ 	.word	0xffffffff


	//   ....[5]....
        /*003c*/ 	.word	0xffffffff


	//   ....[6]....
        /*0040*/ 	.word	0xffffffff


	//   ....[7]....
        /*0044*/ 	.word	0xffffffff


	//   ....[8]....
        /*0048*/ 	.word	0xffffffff


	//   ....[9]....
        /*004c*/ 	.word	0xffffffff


	//   ....[10]....
        /*0050*/ 	.word	0x05000054


	//   ....[11]....
        /*0054*/ 	.word	0x05000054


	//   ....[12]....
        /*0058*/ 	.word	0x05000054


	//   ....[13]....
        /*005c*/ 	.word	0x05000054


	//   ....[14]....
        /*0060*/ 	.word	0x05000054


	//   ....[15]....
        /*0064*/ 	.word	0x05000054


	//   ....[16]....
        /*0068*/ 	.word	0x05000054


	//   ....[17]....
        /*006c*/ 	.word	0x05000054


	//   ....[18]....
        /*0070*/ 	.word	0x05000054


	//   ....[19]....
        /*0074*/ 	.word	0x05000054


	//----- nvinfo : EIATTR_COOP_GROUP_INSTR_OFFSETS
	.align		4
.L_1064:
        /*0078*/ 	.byte	0x04, 0x28
        /*007a*/ 	.short	(.L_1066 - .L_1065)


	//   ....[0]....
.L_1065:
        /*007c*/ 	.word	0x000010f0


	//   ....[1]....
        /*0080*/ 	.word	0x00001110


	//   ....[2]....
        /*0084*/ 	.word	0x00001130


	//   ....[3]....
        /*0088*/ 	.word	0x00001150


	//   ....[4]....
        /*008c*/ 	.word	0x00001180


	//   ....[5]....
        /*0090*/ 	.word	0x000013b0


	//   ....[6]....
        /*0094*/ 	.word	0x000013d0


	//   ....[7]....
        /*0098*/ 	.word	0x000013f0


	//   ....[8]....
        /*009c*/ 	.word	0x00001410


	//   ....[9]....
        /*00a0*/ 	.word	0x00001430


	//   ....[10]....
        /*00a4*/ 	.word	0x000019a0


	//   ....[11]....
        /*00a8*/ 	.word	0x00001a40


	//   ....[12]....
        /*00ac*/ 	.word	0x00001ab0


	//   ....[13]....
        /*00b0*/ 	.word	0x00001b20


	//   ....[14]....
        /*00b4*/ 	.word	0x00001ba0


	//   ....[15]....
        /*00b8*/ 	.word	0x00001e20


	//   ....[16]....
        /*00bc*/ 	.word	0x00001e90


	//   ....[17]....
        /*00c0*/ 	.word	0x00001f00


	//   ....[18]....
        /*00c4*/ 	.word	0x00001f70


	//   ....[19]....
        /*00c8*/ 	.word	0x00001fe0


	//----- nvinfo : EIATTR_EXIT_INSTR_OFFSETS
	.align		4
.L_1066:
        /*00cc*/ 	.byte	0x04, 0x1c
        /*00ce*/ 	.short	(.L_1068 - .L_1067)


	//   ....[0]....
.L_1067:
        /*00d0*/ 	.word	0x00000180


	//   ....[1]....
        /*00d4*/ 	.word	0x00001930


	//----- nvinfo : EIATTR_MAX_THREADS
	.align		4
.L_1068:
        /*00d8*/ 	.byte	0x04, 0x05
        /*00da*/ 	.short	(.L_1070 - .L_1069)
.L_1069:
        /*00dc*/ 	.word	0x00000080
        /*00e0*/ 	.word	0x00000001
        /*00e4*/ 	.word	0x00000001


	//----- nvinfo : EIATTR_CRS_STACK_SIZE
	.align		4
.L_1070:
        /*00e8*/ 	.byte	0x04, 0x1e
        /*00ea*/ 	.short	(.L_1072 - .L_1071)
.L_1071:
        /*00ec*/ 	.word	0x00000000


	//----- nvinfo : EIATTR_CBANK_PARAM_SIZE
	.align		4
.L_1072:
        /*00f0*/ 	.byte	0x03, 0x19
        /*00f2*/ 	.short	0x00e8


	//----- nvinfo : EIATTR_PARAM_CBANK
	.align		4
        /*00f4*/ 	.byte	0x04, 0x0a
        /*00f6*/ 	.short	(.L_1074 - .L_1073)
	.align		4
.L_1073:
        /*00f8*/ 	.word	index@(.nv.constant0._ZN10layer_norm13ln_fwd_kernelINS_13Kernel_traitsI13__nv_bfloat16S2_S2_S2_fjLj512ELj1ELj4ELj1ELj16ENS_18Kernel_traits_baseILj512ES2_S2_S2_S2_fjLj128EEEEELb0ELb1ELb0ELb1EEEvNS_9FwdParamsE)
        /*00fc*/ 	.short	0x0210
        /*00fe*/ 	.short	0x00e8


	//----- nvinfo : EIATTR_SW_WAR
	.align		4
.L_1074:
        /*0100*/ 	.byte	0x04, 0x36
        /*0102*/ 	.short	(.L_1076 - .L_1075)
.L_1075:
        /*0104*/ 	.word	0x00000008
.L_1076:


//--------------------- .nv.info._ZN10layer_norm13ln_fwd_kernelINS_13Kernel_traitsI13__nv_bfloat16S2_S2_S2_fjLj512ELj1ELj4ELj1ELj16ENS_18Kernel_traits_baseILj512ES2_S2_S2_S2_fjLj128EEEEELb0ELb1ELb1ELb0EEEvNS_9FwdParamsE --------------------------
	.section	.nv.info._ZN10layer_norm13ln_fwd_kernelINS_13Kernel_traitsI13__nv_bfloat16S2_S2_S2_fjLj512ELj1ELj4ELj1ELj16ENS_18Kernel_traits_baseILj512ES2_S2_S2_S2_fjLj128EEEEELb0ELb1ELb1ELb0EEEvNS_9FwdParamsE,"",@"SHT_CUDA_INFO"
	.sectionflags	@""
	.align	4


	//----- nvinfo : EIATTR_CUDA_API_VERSION
	.align		4
        /*0000*/ 	.byte	0x04, 0x37
        /*0002*/ 	.short	(.L_1078 - .L_1077)
.L_1077:
        /*0004*/ 	.word	0x00000082


	//----- nvinfo : EIATTR_KPARAM_INFO
	.align		4
.L_1078:
        /*0008*/ 	.byte	0x04, 0x17
        /*000a*/ 	.short	(.L_1080 - .L_1079)
.L_1079:
        /*000c*/ 	.word	0x00000000
        /*0010*/ 	.short	0x0000
        /*0012*/ 	.short	0x0000
        /*0014*/ 	.byte	0x00, 0xf0, 0xa1, 0x03


	//----- nvinfo : EIATTR_SPARSE_MMA_MASK
	.align		4
.L_1080:
        /*0018*/ 	.byte	0x03, 0x50
        /*001a*/ 	.short	0x0000


	//----- nvinfo : EIATTR_MAXREG_COUNT
	.align		4
        /*001c*/ 	.byte	0x03, 0x1b
        /*001e*/ 	.short	0x00ff


	//----- nvinfo : EIATTR_MERCURY_ISA_VERSION
	.align		4
        /*0020*/ 	.byte	0x03, 0x5f
        /*0022*/ 	.short	0x0101


	//----- nvinfo : EIATTR_COOP_GROUP_MASK_REGIDS
	.align		4
        /*0024*/ 	.byte	0x04, 0x29
        /*0026*/ 	.short	(.L_1082 - .L_1081)


	//   ....[0]....
.L_1081:
        /*0028*/ 	.word	0xffffffff


	//   ....[1]....
        /*002c*/ 	.word	0xffffffff


	//   ....[2]....
        /*0030*/ 	.word	0xffffffff


	//   ....[3]....
        /*0034*/ 	.word	0xffffffff


	//   ....[4]....
        /*0038*/ 	.word	0xffffffff


	//   ....[5]....
        /*003c*/ 	.word	0xffffffff


	//   ....[6]....
        /*0040*/ 	.word	0xffffffff


	//   ....[7]....
        /*0044*/ 	.word	0xffffffff


	//   ....[8]....
        /*0048*/ 	.word	0xffffffff


	//   ....[9]....
        /*004c*/ 	.word	0xffffffff


	//   ....[10]....
        /*0050*/ 	.word	0x0500001e


	//   ....[11]....
        /*0054*/ 	.word	0x0500001e


	//   ....[12]....
        /*0058*/ 	.word	0x0500001e


	//   ....[13]....
        /*005c*/ 	.word	0x0500001e


	//   ....[14]....
        /*0060*/ 	.word	0x0500001e


	//   ....[15]....
        /*0064*/ 	.word	0x0500001e


	//   ....[16]....
        /*0068*/ 	.word	0x0500001e


	//   ....[17]....
        /*006c*/ 	.word	0x0500001e


	//   ....[18]....
        /*0070*/ 	.word	0x0500001e


	//   ....[19]....
        /*0074*/ 	.word	0x0500001e


	//----- nvinfo : EIATTR_COOP_GROUP_INSTR_OFFSETS
	.align		4
.L_1082:
        /*0078*/ 	.byte	0x04, 0x28
        /*007a*/ 	.short	(.L_1084 - .L_1083)


	//   ....[0]....
.L_1083:
        /*007c*/ 	.word	0x00001ad0


	//   ....[1]....
        /*0080*/ 	.word	0x00001af0


	//   ....[2]....
        /*0084*/ 	.word	0x00001b10


	//   ....[3]....
        /*0088*/ 	.word	0x00001b30


	//   ....[4]....
        /*008c*/ 	.word	0x00001b60


	//   ....[5]....
        /*0090*/ 	.word	0x00001da0


	//   ....[6]....
        /*0094*/ 	.word	0x00001dc0


	//   ....[7]....
        /*0098*/ 	.word	0x00001de0


	//   ....[8]....
        /*009c*/ 	.word	0x00001e00


	//   ....[9]....
        /*00a0*/ 	.word	0x00001e20


	//   ....[10]....
        /*00a4*/ 	.word	0x000024a0


	//   ....[11]....
        /*00a8*/ 	.word	0x00002540


	//   ....[12]....
        /*00ac*/ 	.word	0x000025b0


	//   ....[13]....
        /*00b0*/ 	.word	0x00002620


	//   ....[14]....
        /*00b4*/ 	.word	0x000026a0


	//   ....[15]....
        /*00b8*/ 	.word	0x00002950


	//   ....[16]....
        /*00bc*/ 	.word	0x000029c0


	//   ....[17]....
        /*00c0*/ 	.word	0x00002a30


	//   ....[18]....
        /*00c4*/ 	.word	0x00002aa0


	//   ....[19]....
        /*00c8*/ 	.word	0x00002b10


	//----- nvinfo : EIATTR_EXIT_INSTR_OFFSETS
	.align		4
.L_1084:
        /*00cc*/ 	.byte	0x04, 0x1c
        /*00ce*/ 	.short	(.L_1086 - .L_1085)


	//   ....[0]....
.L_1085:
        /*00d0*/ 	.word	0x00000460


	//   ....[1]....
        /*00d4*/ 	.word	0x00002430


	//----- nvinfo : EIATTR_MAX_THREADS
	.align		4
.L_1086:
        /*00d8*/ 	.byte	0x04, 0x05
        /*00da*/ 	.short	(.L_1088 - .L_1087)
.L_1087:
        /*00dc*/ 	.word	0x00000080
        /*00e0*/ 	.word	0x00000001
        /*00e4*/ 	.word	0x00000001


	//----- nvinfo : EIATTR_CRS_STACK_SIZE
	.align		4
.L_1088:
        /*00e8*/ 	.byte	0x04, 0x1e
        /*00ea*/ 	.short	(.L_1090 - .L_1089)
.L_1089:
        /*00ec*/ 	.word	0x00000000


	//----- nvinfo : EIATTR_CBANK_PARAM_SIZE
	.align		4
.L_1090:
        /*00f0*/ 	.byte	0x03, 0x19
        /*00f2*/ 	.short	0x00e8


	//----- nvinfo : EIATTR_PARAM_CBANK
	.align		4
        /*00f4*/ 	.byte	0x04, 0x0a
        /*00f6*/ 	.short	(.L_1092 - .L_1091)
	.align		4
.L_1091:
        /*00f8*/ 	.word	index@(.nv.constant0._ZN10layer_norm13ln_fwd_kernelINS_13Kernel_traitsI13__nv_bfloat16S2_S2_S2_fjLj512ELj1ELj4ELj1ELj16ENS_18Kernel_traits_baseILj512ES2_S2_S2_S2_fjLj128EEEEELb0ELb1ELb1ELb0EEEvNS_9FwdParamsE)
        /*00fc*/ 	.short	0x0210
        /*00fe*/ 	.short	0x00e8


	//----- nvinfo : EIATTR_SW_WAR
	.align		4
.L_1092:
        /*0100*/ 	.byte	0x04, 0x36
        /*0102*/ 	.short	(.L_1094 - .L_1093)
.L_1093:
        /*0104*/ 	.word	0x00000008
.L_1094:


//--------------------- .nv.info._ZN10layer_norm13ln_fwd_kernelINS_13Kernel_traitsI13__nv_bfloat16S2_S2_S2_fjLj512ELj1ELj4ELj1ELj16ENS_18Kernel_traits_baseILj512ES2_S2_S2_S2_fjLj128EEEEELb0ELb1ELb1ELb1EEEvNS_9FwdParamsE --------------------------
	.section	.nv.info._ZN10layer_norm13ln_fwd_kernelINS_13Kernel_traitsI13__nv_bfloat16S2_S2_S2_fjLj512ELj1ELj4ELj1ELj16ENS_18Kernel_traits_baseILj512ES2_S2_S2_S2_fjLj128EEEEELb0ELb1ELb1ELb1EEEvNS_9FwdParamsE,"",@"SHT_CUDA_INFO"
	.sectionflags	@""
	.align	4


	//----- nvinfo : EIATTR_CUDA_API_VERSION
	.align		4
        /*0000*/ 	.byte	0x04, 0x37
        /*0002*/ 	.short	(.L_1096 - .L_1095)
.L_1095:
        /*0004*/ 	.word	0x00000082


	//----- nvinfo : EIATTR_KPARAM_INFO
	.align		4
.L_1096:
        /*0008*/ 	.byte	0x04, 0x17
        /*000a*/ 	.short	(.L_1098 - .L_1097)
.L_1097:
        /*000c*/ 	.word	0x00000000
        /*0010*/ 	.short	0x0000
        /*0012*/ 	.short	0x0000
        /*0014*/ 	.byte	0x00, 0xf0, 0xa1, 0x03


	//----- nvinfo : EIATTR_SPARSE_MMA_MASK
	.align		4
.L_1098:
        /*0018*/ 	.byte	0x03, 0x50
        /*001a*/ 	.short	0x0000


	//----- nvinfo : EIATTR_MAXREG_COUNT
	.align		4
        /*001c*/ 	.byte	0x03, 0x1b
        /*001e*/ 	.short	0x00ff


	//----- nvinfo : EIATTR_MERCURY_ISA_VERSION
	.align		4
        /*0020*/ 	.byte	0x03, 0x5f
        /*0022*/ 	.short	0x0101


	//----- nvinfo : EIATTR_COOP_GROUP_MASK_REGIDS
	.align		4
        /*0024*/ 	.byte	0x04, 0x29
        /*0026*/ 	.short	(.L_1100 - .L_1099)


	//   ....[0]....
.L_1099:
        /*0028*/ 	.word	0xffffffff


	//   ....[1]....
        /*002c*/ 	.word	0xffffffff


	//   ....[2]....
        /*0030*/ 	.word	0xffffffff


	//   ....[3]....
        /*0034*/ 	.word	0xffffffff


	//   ....[4]....
        /*0038*/ 	.word	0xffffffff


	//   ....[5]....
        /*003c*/ 	.word	0xffffffff


	//   ....[6]....
        /*0040*/ 	.word	0xffffffff


	//   ....[7]....
        /*0044*/ 	.word	0xffffffff


	//   ....[8]....
        /*0048*/ 	.word	0xffffffff


	//   ....[9]....
        /*004c*/ 	.word	0xffffffff


	//   ....[10]....
        /*0050*/ 	.word	0x05000025


	//   ....[11]....
        /*0054*/ 	.word	0x05000025


	//   ....[12]....
        /*0058*/ 	.word	0x05000025


	//   ....[13]....
        /*005c*/ 	.word	0x05000025


	//   ....[14]....
        /*0060*/ 	.word	0x05000025


	//   ....[15]....
        /*0064*/ 	.word	0x05000025


	//   ....[16]....
        /*0068*/ 	.word	0x05000025


	//   ....[17]....
        /*006c*/ 	.word	0x05000025


	//   ....[18]....
        /*0070*/ 	.word	0x05000025


	//   ....[19]....
        /*0074*/ 	.word	0x05000025


	//----- nvinfo : EIATTR_COOP_GROUP_INSTR_OFFSETS
	.align		4
.L_1100:
        /*0078*/ 	.byte	0x04, 0x28
        /*007a*/ 	.short	(.L_1102 - .L_1101)


	//   ....[0]....
.L_1101:
        /*007c*/ 	.word	0x00001840


	//   ....[1]....
        /*0080*/ 	.word	0x00001870


	//   ....[2]....
        /*0084*/ 	.word	0x00001890


	//   ....[3]....
        /*0088*/ 	.word	0x000018b0


	//   ....[4]....
        /*008c*/ 	.word	0x000018d0


	//   ....[5]....
        /*0090*/ 	.word	0x00001b00


	//   ....[6]....
        /*0094*/ 	.word	0x00001b20


	//   ....[7]....
        /*0098*/ 	.word	0x00001b40


	//   ....[8]....
        /*009c*/ 	.word	0x00001b60


	//   ....[9]....
        /*00a0*/ 	.word	0x00001b80


	//   ....[10]....
        /*00a4*/ 	.word	0x00002200


	//   ....[11]....
        /*00a8*/ 	.word	0x000022a0


	//   ....[12]....
        /*00ac*/ 	.word	0x000022f0


	//   ....[13]....
        /*00b0*/ 	.word	0x00002340


	//   ....[14]....
        /*00b4*/ 	.word	0x000023a0


	//   ....[15]....
        /*00b8*/ 	.word	0x00002620


	//   ....[16]....
        /*00bc*/ 	.word	0x00002670


	//   ....[17]....
        /*00c0*/ 	.word	0x000026c0


	//   ....[18]....
        /*00c4*/ 	.word	0x00002720


	//   ....[19]....
        /*00c8*/ 	.word	0x00002780


	//----- nvinfo : EIATTR_EXIT_INSTR_OFFSETS
	.align		4
.L_1102:
        /*00cc*/ 	.byte	0x04, 0x1c
        /*00ce*/ 	.short	(.L_1104 - .L_1103)


	//   ....[0]....
.L_1103:
        /*00d0*/ 	.word	0x00000180


	//   ....[1]....
        /*00d4*/ 	.word	0x00002190


	//----- nvinfo : EIATTR_MAX_THREADS
	.align		4
.L_1104:
        /*00d8*/ 	.byte	0x04, 0x05
        /*00da*/ 	.short	(.L_1106 - .L_1105)
.L_1105:
        /*00dc*/ 	.word	0x00000080
        /*00e0*/ 	.word	0x00000001
        /*00e4*/ 	.word	0x00000001


	//----- nvinfo : EIATTR_CRS_STACK_SIZE
	.align		4
.L_1106:
        /*00e8*/ 	.byte	0x04, 0x1e
        /*00ea*/ 	.short	(.L_1108 - .L_1107)
.L_1107:
        /*00ec*/ 	.word	0x00000000


	//----- nvinfo : EIATTR_CBANK_PARAM_SIZE
	.align		4
.L_1108:
        /*00f0*/ 	.byte	0x03, 0x19
        /*00f2*/ 	.short	0x00e8


	//----- nvinfo : EIATTR_PARAM_CBANK
	.align		4
        /*00f4*/ 	.byte	0x04, 0x0a
        /*00f6*/ 	.short	(.L_1110 - .L_1109)
	.align		4
.L_1109:
        /*00f8*/ 	.word	index@(.nv.constant0._ZN10layer_norm13ln_fwd_kernelINS_13Kernel_traitsI13__nv_bfloat16S2_S2_S2_fjLj512ELj1ELj4ELj1ELj16ENS_18Kernel_traits_baseILj512ES2_S2_S2_S2_fjLj128EEEEELb0ELb1ELb1ELb1EEEvNS_9FwdParamsE)
        /*00fc*/ 	.short	0x0210
        /*00fe*/ 	.short	0x00e8


	//----- nvinfo : EIATTR_SW_WAR
	.align		4
.L_1110:
        /*0100*/ 	.byte	0x04, 0x36
        /*0102*/ 	.short	(.L_1112 - .L_1111)
.L_1111:
        /*0104*/ 	.word	0x00000008
.L_1112:


//--------------------- .nv.info._ZN10layer_norm13ln_fwd_kernelINS_13Kernel_traitsI13__nv_bfloat16S2_S2_S2_fjLj512ELj1ELj4ELj1ELj16ENS_18Kernel_traits_baseILj512ES2_S2_S2_S2_fjLj128EEEEELb1ELb0ELb0ELb0EEEvNS_9FwdParamsE --------------------------
	.section	.nv.info._ZN10layer_norm13ln_fwd_kernelINS_13Kernel_traitsI13__nv_bfloat16S2_S2_S2_fjLj512ELj1ELj4ELj1ELj16ENS_18Kernel_traits_baseILj512ES2_S2_S2_S2_fjLj128EEEEELb1ELb0ELb0ELb0EEEvNS_9FwdParamsE,"",@"SHT_CUDA_INFO"
	.sectionflags	@""
	.align	4


	//----- nvinfo : EIATTR_CUDA_API_VERSION
	.align		4
        /*0000*/ 	.byte	0x04, 0x37
        /*0002*/ 	.short	(.L_1114 - .L_1113)
.L_1113:
        /*0004*/ 	.word	0x00000082


	//----- nvinfo : EIATTR_KPARAM_INFO
	.align		4
.L_1114:
        /*0008*/ 	.byte	0x04, 0x17
        /*000a*/ 	.short	(.L_1116 - .L_1115)
.L_1115:
        /*000c*/ 	.word	0x00000000
        /*0010*/ 	.short	0x0000
        /*0012*/ 	.short	0x0000
        /*0014*/ 	.byte	0x00, 0xf0, 0xa1, 0x03


	//----- nvinfo : EIATTR_SPARSE_MMA_MASK
	.align		4
.L_1116:
        /*0018*/ 	.byte	0x03, 0x50
        /*001a*/ 	.short	0x0000


	//----- nvinfo : EIATTR_MAXREG_COUNT
	.align		4
        /*001c*/ 	.byte	0x03, 0x1b
        /*001e*/ 	.short	0x00ff


	//----- nvinfo : EIATTR_MERCURY_ISA_VERSION
	.align		4
        /*0020*/ 	.byte	0x03, 0x5f
        /*0022*/ 	.short	0x0101


	//----- nvinfo : EIATTR_COOP_GROUP_MASK_REGIDS
	.align		4
        /*0024*/ 	.byte	0x04, 0x29
        /*0026*/ 	.short	(.L_1118 - .L_1117)


	//   ....[0]....
.L_1117:
        /*0028*/ 	.word	0xffffffff


	//   ....[1]....
        /*002c*/ 	.word	0xffffffff


	//   ....[2]....
        /*0030*/ 	.word	0xffffffff


	//   ....[3]....
        /*0034*/ 	.word	0xffffffff


	//   ....[4]....
        /*0038*/ 	.word	0xffffffff


	//   ....[5]....
        /*003c*/ 	.word	0xffffffff


	//   ....[6]....
        /*0040*/ 	.word	0xffffffff


	//   ....[7]....
        /*0044*/ 	.word	0xffffffff


	//   ....[8]....
        /*0048*/ 	.word	0xffffffff


	//   ....[9]....
        /*004c*/ 	.word	0xffffffff


	//   ....[10]....
        /*0050*/ 	.word	0x0500001a


	//   ....[11]....
        /*0054*/ 	.word	0x0500001a


	//   ....[12]....
        /*0058*/ 	.word	0x0500001a


	//   ....[13]....
        /*005c*/ 	.word	0x0500001a


	//   ....[14]....
        /*0060*/ 	.word	0x0500001a


	//   ....[15]....
        /*0064*/ 	.word	0x0500001a


	//   ....[16]....
        /*0068*/ 	.word	0x0500001a


	//   ....[17]....
        /*006c*/ 	.word	0x0500001a


	//   ....[18]....
        /*0070*/ 	.word	0x0500001a


	//   ....[19]....
        /*0074*/ 	.word	0x0500001a


	//----- nvinfo : EIATTR_COOP_GROUP_INSTR_OFFSETS
	.align		4
.L_1118:
        /*0078*/ 	.byte	0x04, 0x28
        /*007a*/ 	.short	(.L_1120 - .L_1119)


	//   ....[0]....
.L_1119:
        /*007c*/ 	.word	0x00006bc0


	//   ....[1]....
        /*0080*/ 	.word	0x00006bf0


	//   ....[2]....
        /*0084*/ 	.word	0x00006c10


	//   ....[3]....
        /*0088*/ 	.word	0x00006c30


	//   ....[4]....
        /*008c*/ 	.word	0x00006c50


	//   ....[5]....
        /*0090*/ 	.word	0x00006e90


	//   ....[6]....
        /*0094*/ 	.word	0x00006eb0


	//   ....[7]....
        /*0098*/ 	.word	0x00006ed0


	//   ....[8]....
        /*009c*/ 	.word	0x00006ef0


	//   ....[9]....
        /*00a0*/ 	.word	0x00006f10


	//   ....[10]....
        /*00a4*/ 	.word	0x00007530


	//   ....[11]....
        /*00a8*/ 	.word	0x000075d0


	//   ....[12]....
        /*00ac*/ 	.word	0x00007620


	//   ....[13]....
        /*00b0*/ 	.word	0x00007680


	//   ....[14]....
        /*00b4*/ 	.word	0x000076e0


	//   ....[15]....
        /*00b8*/ 	.word	0x00007980


	//   ....[16]....
        /*00bc*/ 	.word	0x000079e0


	//   ....[17]....
        /*00c0*/ 	.word	0x00007a30


	//   ....[18]....
        /*00c4*/ 	.word	0x00007a90


	//   ....[19]....
        /*00c8*/ 	.word	0x00007af0


	//----- nvinfo : EIATTR_EXIT_INSTR_OFFSETS
	.align		4
.L_1120:
        /*00cc*/ 	.byte	0x04, 0x1c
        /*00ce*/ 	.short	(.L_1122 - .L_1121)


	//   ....[0]....
.L_1121:
        /*00d0*/ 	.word	0x00000570


	//   ....[1]....
        /*00d4*/ 	.word	0x000074c0


	//----- nvinfo : EIATTR_MAX_THREADS
	.align		4
.L_1122:
        /*00d8*/ 	.byte	0x04, 0x05
        /*00da*/ 	.short	(.L_1124 - .L_1123)
.L_1123:
        /*00dc*/ 	.word	0x00000080
        /*00e0*/ 	.word	0x00000001
        /*00e4*/ 	.word	0x00000001


	//----- nvinfo : EIATTR_CRS_STACK_SIZE
	.align		4
.L_1124:
        /*00e8*/ 	.byte	0x04, 0x1e
        /*00ea*/ 	.short	(.L_1126 - .L_1125)
.L_1125:
        /*00ec*/ 	.word	0x00000000


	//----- nvinfo : EIATTR_CBANK_PARAM_SIZE
	.align		4
.L_1126:
        /*00f0*/ 	.byte	0x03, 0x19
        /*00f2*/ 	.short	0x00e8


	//----- nvinfo : EIATTR_PARAM_CBANK
	.align		4
        /*00f4*/ 	.byte	0x04, 0x0a
        /*00f6*/ 	.short	(.L_1128 - .L_1127)
	.align		4
.L_1127:
        /*00f8*/ 	.word	index@(.nv.constant0._ZN10layer_norm13ln_fwd_kernelINS_13Kernel_traitsI13__nv_bfloat16S2_S2_S2_fjLj512ELj1ELj4ELj1ELj16ENS_18Kernel_traits_baseILj512ES2_S2_S2_S2_fjLj128EEEEELb1ELb0ELb0ELb0EEEvNS_9FwdParamsE)
        /*00fc*/ 	.short	0x0210
        /*00fe*/ 	.short	0x00e8


	//----- nvinfo : EIATTR_SW_WAR
	.align		4
.L_1128:
        /*0100*/ 	.byte	0x04, 0x36
        /*0102*/ 	.short	(.L_1130 - .L_1129)
.L_1129:
        /*0104*/ 	.word	0x00000008
.L_1130:


//--------------------- .nv.info._ZN10layer_norm13ln_fwd_kernelINS_13Kernel_traitsI13__nv_bfloat16S2_S2_S2_fjLj512ELj1ELj4ELj1ELj16ENS_18Kernel_traits_baseILj512ES2_S2_S2_S2_fjLj128EEEEELb1ELb0ELb0ELb1EEEvNS_9FwdParamsE --------------------------
	.section	.nv.info._ZN10layer_norm13ln_fwd_kernelINS_13Kernel_traitsI13__nv_bfloat16S2_S2_S2_fjLj512ELj1ELj4ELj1ELj16ENS_18Kernel_traits_baseILj512ES2_S2_S2_S2_fjLj128EEEEELb1ELb0ELb0ELb1EEEvNS_9FwdParamsE,"",@"SHT_CUDA_INFO"
	.sectionflags	@""
	.align	4


	//----- nvinfo : EIATTR_CUDA_API_VERSION
	.align		4
        /*0000*/ 	.byte	0x04, 0x37
        /*0002*/ 	.short	(.L_1132 - .L_1131)
.L_1131:
        /*0004*/ 	.word	0x00000082


	//----- nvinfo : EIATTR_KPARAM_INFO
	.align		4
.L_1132:
        /*0008*/ 	.byte	0x04, 0x17
        /*000a*/ 	.short	(.L_1134 - .L_1133)
.L_1133:
        /*000c*/ 	.word	0x00000000
        /*0010*/ 	.short	0x0000
        /*0012*/ 	.short	0x0000
        /*0014*/ 	.byte	0x00, 0xf0, 0xa1, 0x03


	//----- nvinfo : EIATTR_SPARSE_MMA_MASK
	.align		4
.L_1134:
        /*0018*/ 	.byte	0x03, 0x50
        /*001a*/ 	.short	0x0000


	//----- nvinfo : EIATTR_MAXREG_COUNT
	.align		4
        /*001c*/ 	.byte	0x03, 0x1b
        /*001e*/ 	.short	0x00ff


	//----- nvinfo : EIATTR_MERCURY_ISA_VERSION
	.align		4
        /*0020*/ 	.byte	0x03, 0x5f
        /*0022*/ 	.short	0x0101


	//----- nvinfo : EIATTR_COOP_GROUP_MASK_REGIDS
	.align		4
        /*0024*/ 	.byte	0x04, 0x29
        /*0026*/ 	.short	(.L_1136 - .L_1135)


	//   ....[0]....
.L_1135:
        /*0028*/ 	.word	0xffffffff


	//   ....[1]....
        /*002c*/ 	.word	0xffffffff


	//   ....[2]....
        /*0030*/ 	.word	0xffffffff


	//   ....[3]....
        /*0034*/ 	.word	0xffffffff


	//   ....[4]....
        /*0038*/ 	.word	0xffffffff


	//   ....[5]....
        /*003c*/ 	.word	0xffffffff


	//   ....[6]....
        /*0040*/ 	.word	0xffffffff


	//   ....[7]....
        /*0044*/ 	.word	0xffffffff


	//   ....[8]....
        /*0048*/ 	.word	0xffffffff


	//   ....[9]....
        /*004c*/ 	.word	0xffffffff


	//   ....[10]....
        /*0050*/ 	.word	0x05000019


	//   ....[11]....
        /*0054*/ 	.word	0x05000019


	//   ....[12]....
        /*0058*/ 	.word	0x05000019


	//   ....[13]....
        /*005c*/ 	.word	0x05000019


	//   ....[14]....
        /*0060*/ 	.word	0x05000019


	//   ....[15]....
        /*0064*/ 	.word	0x05000019


	//   ....[16]....
        /*0068*/ 	.word	0x05000019


	//   ....[17]....
        /*006c*/ 	.word	0x05000019


	//   ....[18]....
        /*0070*/ 	.word	0x05000019


	//   ....[19]....
        /*0074*/ 	.word	0x05000019


	//----- nvinfo : EIATTR_COOP_GROUP_INSTR_OFFSETS
	.align		4
.L_1136:
        /*0078*/ 	.byte	0x04, 0x28
        /*007a*/ 	.short	(.L_1138 - .L_1137)


	//   ....[0]....
.L_1137:
        /*007c*/ 	.word	0x00006820


	//   ....[1]....
        /*0080*/ 	.word	0x00006850


	//   ....[2]....
        /*0084*/ 	.word	0x00006870


	//   ....[3]....
        /*0088*/ 	.word	0x00006890


	//   ....[4]....
        /*008c*/ 	.word	0x000068b0


	//   ....[5]....
        /*0090*/ 	.word	0x00006ae0


	//   ....[6]....
        /*0094*/ 	.word	0x00006b00


	//   ....[7]....
        /*0098*/ 	.word	0x00006b20


	//   ....[8]....
        /*009c*/ 	.word	0x00006b40


	//   ....[9]....
        /*00a0*/ 	.word	0x00006b60


	//   ....[10]....
        /*00a4*/ 	.word	0x00007130


	//   ....[11]....
        /*00a8*/ 	.word	0x000071c0


	//   ....[12]....
        /*00ac*/ 	.word	0x00007220


	//   ....[13]....
        /*00b0*/ 	.word	0x00007280


	//   ....[14]....
        /*00b4*/ 	.word	0x000072e0


	//   ....[15]....
        /*00b8*/ 	.word	0x00007560


	//   ....[16]....
        /*00bc*/ 	.word	0x000075b0


	//   ....[17]....
        /*00c0*/ 	.word	0x00007610


	//   ....[18]....
        /*00c4*/ 	.word	0x00007670


	//   ....[19]....
        /*00c8*/ 	.word	0x000076d0


	//----- nvinfo : EIATTR_EXIT_INSTR_OFFSETS
	.align		4
.L_1138:
        /*00cc*/ 	.byte	0x04, 0x1c
        /*00ce*/ 	.short	(.L_1140 - .L_1139)


	//   ....[0]....
.L_1139:
        /*00d0*/ 	.word	0x000001d0


	//   ....[1]....
        /*00d4*/ 	.word	0x000070c0


	//----- nvinfo : EIATTR_MAX_THREADS
	.align		4
.L_1140:
        /*00d8*/ 	.byte	0x04, 0x05
        /*00da*/ 	.short	(.L_1142 - .L_1141)
.L_1141:
        /*00dc*/ 	.word	0x00000080
        /*00e0*/ 	.word	0x00000001
        /*00e4*/ 	.word	0x00000001


	//----- nvinfo : EIATTR_CRS_STACK_SIZE
	.align		4
.L_1142:
        /*00e8*/ 	.byte	0x04, 0x1e
        /*00ea*/ 	.short	(.L_1144 - .L_1143)
.L_1143:
        /*00ec*/ 	.word	0x00000000


	//----- nvinfo : EIATTR_CBANK_PARAM_SIZE
	.align		4
.L_1144:
        /*00f0*/ 	.byte	0x03, 0x19
        /*00f2*/ 	.short	0x00e8


	//----- nvinfo : EIATTR_PARAM_CBANK
	.align		4
        /*00f4*/ 	.byte	0x04, 0x0a
        /*00f6*/ 	.short	(.L_1146 - .L_1145)
	.align		4
.L_1145:
        /*00f8*/ 	.word	index@(.nv.constant0._ZN10layer_norm13ln_fwd_kernelINS_13Kernel_traitsI13__nv_bfloat16S2_S2_S2_fjLj512ELj1ELj4ELj1ELj16ENS_18Kernel_traits_baseILj512ES2_S2_S2_S2_fjLj128EEEEELb1ELb0ELb0ELb1EEEvNS_9FwdParamsE)
        /*00fc*/ 	.short	0x0210
        /*00fe*/ 	.short	0x00e8


	//----- nvinfo : EIATTR_SW_WAR
	.align		4
.L_1146:
        /*0100*/ 	.byte	0x04, 0x36
        /*0102*/ 	.short	(.L_1148 - .L_1147)
.L_1147:
        /*0104*/ 	.word	0x00000008
.L_1148:


//--------------------- .nv.info._ZN10layer_norm13ln_fwd_kernelINS_13Kernel_traitsI13__nv_bfloat16S2_S2_S2_fjLj512ELj1ELj4ELj1ELj16ENS_18Kernel_traits_baseILj512ES2_S2_S2_S2_fjLj128EEEEELb1ELb0ELb1ELb0EEEvNS_9FwdParamsE --------------------------
	.section	.nv.info._ZN10layer_norm13ln_fwd_kernelINS_13Kernel_traitsI13__nv_bfloat16S2_S2_S2_fjLj512ELj1ELj4ELj1ELj16ENS_18Kernel_traits_baseILj512ES2_S2_S2_S2_fjLj128EEEEELb1ELb0ELb1ELb0EEEvNS_9FwdParamsE,"",@"SHT_CUDA_INFO"
	.sectionflags	@""
	.align	4


	//----- nvinfo : EIATTR_CUDA_API_VERSION
	.align		4
        /*0000*/ 	.byte	0x04, 0x37
        /*0002*/ 	.short	(.L_1150 - .L_1149)
.L_1149:
        /*0004*/ 	.word	0x00000082


	//----- nvinfo : EIATTR_KPARAM_INFO
	.align		4
.L_1150:
        /*0008*/ 	.byte	0x04, 0x17
        /*000a*/ 	.short	(.L_1152 - .L_1151)
.L_1151:
        /*000c*/ 	.word	0x00000000
        /*0010*/ 	.short	0x0000
        /*0012*/ 	.short	0x0000
        /*0014*/ 	.byte	0x00, 0xf0, 0xa1, 0x03


	//----- nvinfo : EIATTR_SPARSE_MMA_MASK
	.align		4
.L_1152:
        /*0018*/ 	.byte	0x03, 0x50
        /*001a*/ 	.short	0x0000


	//----- nvinfo : EIATTR_MAXREG_COUNT
	.align		4
        /*001c*/ 	.byte	0x03, 0x1b
        /*001e*/ 	.short	0x00ff


	//----- nvinfo : EIATTR_MERCURY_ISA_VERSION
	.align		4
        /*0020*/ 	.byte	0x03, 0x5f
        /*0022*/ 	.short	0x0101


	//----- nvinfo : EIATTR_COOP_GROUP_MASK_REGIDS
	.align		4
        /*0024*/ 	.byte	0x04, 0x29
        /*0026*/ 	.short	(.L_1154 - .L_1153)


	//   ....[0]....
.L_1153:
        /*0028*/ 	.word	0xffffffff


	//   ....[1]....
        /*002c*/ 	.word	0xffffffff


	//   ....[2]....
        /*0030*/ 	.word	0xffffffff


	//   ....[3]....
        /*0034*/ 	.word	0xffffffff


	//   ....[4]....
        /*0038*/ 	.word	0xffffffff


	//   ....[5]....
        /*003c*/ 	.word	0xffffffff


	//   ....[6]....
        /*0040*/ 	.word	0xffffffff


	//   ....[7]....
        /*0044*/ 	.word	0xffffffff


	//   ....[8]....
        /*0048*/ 	.word	0xffffffff


	//   ....[9]....
        /*004c*/ 	.word	0xffffffff


	//   ....[10]....
        /*0050*/ 	.word	0x0500001e


	//   ....[11]....
        /*0054*/ 	.word	0x0500001e


	//   ....[12]....
        /*0058*/ 	.word	0x0500001e


	//   ....[13]....
        /*005c*/ 	.word	0x0500001e


	//   ....[14]....
        /*0060*/ 	.word	0x0500001e


	//   ....[15]....
        /*0064*/ 	.word	0x0500001e


	//   ....[16]....
        /*0068*/ 	.word	0x0500001e


	//   ....[17]....
        /*006c*/ 	.word	0x0500001e


	//   ....[18]....
        /*0070*/ 	.word	0x0500001e


	//   ....[19]....
        /*0074*/ 	.word	0x0500001e


	//----- nvinfo : EIATTR_COOP_GROUP_INSTR_OFFSETS
	.align		4
.L_1154:
        /*0078*/ 	.byte	0x04, 0x28
        /*007a*/ 	.short	(.L_1156 - .L_1155)


	//   ....[0]....
.L_1155:
        /*007c*/ 	.word	0x000074b0


	//   ....[1]....
        /*0080*/ 	.word	0x000074d0


	//   ....[2]....
        /*0084*/ 	.word	0x000074f0


	//   ....[3]....
        /*0088*/ 	.word	0x00007520


	//   ....[4]....
        /*008c*/ 	.word	0x00007540


	//   ....[5]....
        /*0090*/ 	.word	0x00007780


	//   ....[6]....
        /*0094*/ 	.word	0x000077a0


	//   ....[7]....
        /*0098*/ 	.word	0x000077c0


	//   ....[8]....
        /*009c*/ 	.word	0x000077e0


	//   ....[9]....
        /*00a0*/ 	.word	0x00007800


	//   ....[10]....
        /*00a4*/ 	.word	0x00007eb0


	//   ....[11]....
        /*00a8*/ 	.word	0x00007f50


	//   ....[12]....
        /*00ac*/ 	.word	0x00007fc0


	//   ....[13]....
        /*00b0*/ 	.word	0x00008040


	//   ....[14]....
        /*00b4*/ 	.word	0x000080b0


	//   ....[15]....
        /*00b8*/ 	.word	0x00008360


	//   ....[16]....
        /*00bc*/ 	.word	0x000083d0


	//   ....[17]....
        /*00c0*/ 	.word	0x00008440


	//   ....[18]....
        /*00c4*/ 	.word	0x000084b0


	//   ....[19]....
        /*00c8*/ 	.word	0x00008520


	//----- nvinfo : EIATTR_EXIT_INSTR_OFFSETS
	.align		4
.L_1156:
        /*00cc*/ 	.byte	0x04, 0x1c
        /*00ce*/ 	.short	(.L_1158 - .L_1157)


	//   ....[0]....
.L_1157:
        /*00d0*/ 	.word	0x00000550


	//   ....[1]....
        /*00d4*/ 	.word	0x00007e40


	//----- nvinfo : EIATTR_MAX_THREADS
	.align		4
.L_1158:
        /*00d8*/ 	.byte	0x04, 0x05
        /*00da*/ 	.short	(.L_1160 - .L_1159)
.L_1159:
        /*00dc*/ 	.word	0x00000080
        /*00e0*/ 	.word	0x00000001
        /*00e4*/ 	.word	0x00000001


	//----- nvinfo : EIATTR_CRS_STACK_SIZE
	.align		4
.L_1160:
        /*00e8*/ 	.byte	0x04, 0x1e
        /*00ea*/ 	.short	(.L_1162 - .L_1161)
.L_1161:
        /*00ec*/ 	.word	0x00000000


	//----- nvinfo : EIATTR_CBANK_PARAM_SIZE
	.align		4
.L_1162:
        /*00f0*/ 	.byte	0x03, 0x19
        /*00f2*/ 	.short	0x00e8


	//----- nvinfo : EIATTR_PARAM_CBANK
	.align		4
        /*00f4*/ 	.byte	0x04, 0x0a
        /*00f6*/ 	.short	(.L_1164 - .L_1163)
	.align		4
.L_1163:
        /*00f8*/ 	.word	index@(.nv.constant0._ZN10layer_norm13ln_fwd_kernelINS_13Kernel_traitsI13__nv_bfloat16S2_S2_S2_fjLj512ELj1ELj4ELj1ELj16ENS_18Kernel_traits_baseILj512ES2_S2_S2_S2_fjLj128EEEEELb1ELb0ELb1ELb0EEEvNS_9FwdParamsE)
        /*00fc*/ 	.short	0x0210
        /*00fe*/ 	.short	0x00e8


	//----- nvinfo : EIATTR_SW_WAR
	.align		4
.L_1164:
        /*0100*/ 	.byte	0x04, 0x36
        /*0102*/ 	.short	(.L_1166 - .L_1165)
.L_1165:
        /*0104*/ 	.word	0x00000008
.L_1166:


//--------------------- .nv.info._ZN10layer_norm13ln_fwd_kernelINS_13Kernel_traitsI13__nv_bfloat16S2_S2_S2_fjLj512ELj1ELj4ELj1ELj16ENS_18Kernel_traits_baseILj512ES2_S2_S2_S2_fjLj128EEEEELb1ELb0ELb1ELb1EEEvNS_9FwdParamsE --------------------------
	.section	.nv.info._ZN10layer_norm13ln_fwd_kernelINS_13Kernel_traitsI13__nv_bfloat16S2_S2_S2_fjLj512ELj1ELj4ELj1ELj16ENS_18Kernel_traits_baseILj512ES2_S2_S2_S2_fjLj128EEEEELb1ELb0ELb1ELb1EEEvNS_9FwdParamsE,"",@"SHT_CUDA_INFO"
	.sectionflags	@""
	.align	4


	//----- nvinfo : EIATTR_CUDA_API_VERSION
	.align		4
        /*0000*/ 	.byte	0x04, 0x37
        /*0002*/ 	.short	(.L_1168 - .L_1167)
.L_1167:
        /*0004*/ 	.word	0x00000082


	//----- nvinfo : EIATTR_KPARAM_INFO
	.align		4
.L_1168:
        /*0008*/ 	.byte	0x04, 0x17
        /*000a*/ 	.short	(.L_1170 - .L_1169)
.L_1169:
        /*000c*/ 	.word	0x00000000
        /*0010*/ 	.short	0x0000
        /*0012*/ 	.short	0x0000
        /*0014*/ 	.byte	0x00, 0xf0, 0xa1, 0x03


	//----- nvinfo : EIATTR_SPARSE_MMA_MASK
	.align		4
.L_1170:
        /*0018*/ 	.byte	0x03, 0x50
        /*001a*/ 	.short	0x0000


	//----- nvinfo : EIATTR_MAXREG_COUNT
	.align		4
        /*001c*/ 	.byte	0x03, 0x1b
        /*001e*/ 	.short	0x00ff


	//----- nvinfo : EIATTR_MERCURY_ISA_VERSION
	.align		4
        /*0020*/ 	.byte	0x03, 0x5f
        /*0022*/ 	.short	0x0101


	//----- nvinfo : EIATTR_COOP_GROUP_MASK_REGIDS
	.align		4
        /*0024*/ 	.byte	0x04, 0x29
        /*0026*/ 	.short	(.L_1172 - .L_1171)


	//   ....[0]....
.L_1171:
        /*0028*/ 	.word	0xffffffff


	//   ....[1]....
        /*002c*/ 	.word	0xffffffff


	//   ....[2]....
        /*0030*/ 	.word	0xffffffff


	//   ....[3]....
        /*0034*/ 	.word	0xffffffff


	//   ....[4]....
        /*0038*/ 	.word	0xffffffff


	//   ....[5]....
        /*003c*/ 	.word	0xffffffff


	//   ....[6]....
        /*0040*/ 	.word	0xffffffff


	//   ....[7]....
        /*0044*/ 	.word	0xffffffff


	//   ....[8]....
        /*0048*/ 	.word	0xffffffff


	//   ....[9]....
        /*004c*/ 	.word	0xffffffff


	//   ....[10]....
        /*0050*/ 	.word	0x05000051


	//   ....[11]....
        /*0054*/ 	.word	0x05000051


	//   ....[12]....
        /*0058*/ 	.word	0x05000051


	//   ....[13]....
        /*005c*/ 	.word	0x05000051


	//   ....[14]....
        /*0060*/ 	.word	0x05000051


	//   ....[15]....
        /*0064*/ 	.word	0x05000051


	//   ....[16]....
        /*0068*/ 	.word	0x05000051


	//   ....[17]....
        /*006c*/ 	.word	0x05000051


	//   ....[18]....
        /*0070*/ 	.word	0x05000051


	//   ....[19]....
        /*0074*/ 	.word	0x05000051


	//----- nvinfo : EIATTR_COOP_GROUP_INSTR_OFFSETS
	.align		4
.L_1172:
        /*0078*/ 	.byte	0x04, 0x28
        /*007a*/ 	.short	(.L_1174 - .L_1173)


	//   ....[0]....
.L_1173:
        /*007c*/ 	.word	0x00007160


	//   ....[1]....
        /*0080*/ 	.word	0x00007190


	//   ....[2]....
        /*0084*/ 	.word	0x000071b0


	//   ....[3]....
        /*0088*/ 	.word	0x000071d0


	//   ....[4]....
        /*008c*/ 	.word	0x000071f0


	//   ....[5]....
        /*0090*/ 	.word	0x00007420


	//   ....[6]....
        /*0094*/ 	.word	0x00007440


	//   ....[7]....
        /*0098*/ 	.word	0x00007460


	//   ....[8]....
        /*009c*/ 	.word	0x00007480


	//   ....[9]....
        /*00a0*/ 	.word	0x000074a0


	//   ....[10]....
        /*00a4*/ 	.word	0x00007c50


	//   ....[11]....
        /*00a8*/ 	.word	0x00007d00


	//   ....[12]....
        /*00ac*/ 	.word	0x00007d70


	//   ....[13]....
        /*00b0*/ 	.word	0x00007de0


	//   ....[14]....
        /*00b4*/ 	.word	0x00007e50


	//   ....[15]....
        /*00b8*/ 	.word	0x000080d0


	//   ....[16]....
        /*00bc*/ 	.word	0x00008140


	//   ....[17]....
        /*00c0*/ 	.word	0x000081b0


	//   ....[18]....
        /*00c4*/ 	.word	0x00008220


	//   ....[19]....
        /*00c8*/ 	.word	0x00008290


	//----- nvinfo : EIATTR_EXIT_INSTR_OFFSETS
	.align		4
.L_1174:
        /*00cc*/ 	.byte	0x04, 0x1c
        /*00ce*/ 	.short	(.L_1176 - .L_1175)


	//   ....[0]....
.L_1175:
        /*00d0*/ 	.word	0x00000210


	//   ....[1]....
        /*00d4*/ 	.word	0x00007bf0


	//----- nvinfo : EIATTR_MAX_THREADS
	.align		4
.L_1176:
        /*00d8*/ 	.byte	0x04, 0x05
        /*00da*/ 	.short	(.L_1178 - .L_1177)
.L_1177:
        /*00dc*/ 	.word	0x00000080
        /*00e0*/ 	.word	0x00000001
        /*00e4*/ 	.word	0x00000001


	//----- nvinfo : EIATTR_CRS_STACK_SIZE
	.align		4
.L_1178:
        /*00e8*/ 	.byte	0x04, 0x1e
        /*00ea*/ 	.short	(.L_1180 - .L_1179)
.L_1179:
        /*00ec*/ 	.word	0x00000000


	//----- nvinfo : EIATTR_CBANK_PARAM_SIZE
	.align		4
.L_1180:
        /*00f0*/ 	.byte	0x03, 0x19
        /*00f2*/ 	.short	0x00e8


	//----- nvinfo : EIATTR_PARAM_CBANK
	.align		4
        /*00f4*/ 	.byte	0x04, 0x0a
        /*00f6*/ 	.short	(.L_1182 - .L_1181)
	.align		4
.L_1181:
        /*00f8*/ 	.word	index@(.nv.constant0._ZN10layer_norm13ln_fwd_kernelINS_13Kernel_traitsI13__nv_bfloat16S2_S2_S2_fjLj512ELj1ELj4ELj1ELj16ENS_18Kernel_traits_baseILj512ES2_S2_S2_S2_fjLj128EEEEELb1ELb0ELb1ELb1EEEvNS_9FwdParamsE)
        /*00fc*/ 	.short	0x0210
        /*00fe*/ 	.short	0x00e8


	//----- nvinfo : EIATTR_SW_WAR
	.align		4
.L_1182:
        /*0100*/ 	.byte	0x04, 0x36
        /*0102*/ 	.short	(.L_1184 - .L_1183)
.L_1183:
        /*0104*/ 	.word	0x00000008
.L_1184:


//--------------------- .nv.info._ZN10layer_norm13ln_fwd_kernelINS_13Kernel_traitsI13__nv_bfloat16S2_S2_S2_fjLj512ELj1ELj4ELj1ELj16ENS_18Kernel_traits_baseILj512ES2_S2_S2_S2_fjLj128EEEEELb1ELb1ELb0ELb0EEEvNS_9FwdParamsE --------------------------
	.section	.nv.info._ZN10layer_norm13ln_fwd_kernelINS_13Kernel_traitsI13__nv_bfloat16S2_S2_S2_fjLj512ELj1ELj4ELj1ELj16ENS_18Kernel_traits_baseILj512ES2_S2_S2_S2_fjLj128EEEEELb1ELb1ELb0ELb0EEEvNS_9FwdParamsE,"",@"SHT_CUDA_INFO"
	.sectionflags	@""
	.align	4


	//----- nvinfo : EIATTR_CUDA_API_VERSION
	.align		4
        /*0000*/ 	.byte	0x04, 0x37
        /*0002*/ 	.short	(.L_1186 - .L_1185)
.L_1185:
        /*0004*/ 	.word	0x00000082


	//----- nvinfo : EIATTR_KPARAM_INFO
	.align		4
.L_1186:
        /*0008*/ 	.byte	0x04, 0x17
        /*000a*/ 	.short	(.L_1188 - .L_1187)
.L_1187:
        /*000c*/ 	.word	0x00000000
        /*0010*/ 	.short	0x0000
        /*0012*/ 	.short	0x0000
        /*0014*/ 	.byte	0x00, 0xf0, 0xa1, 0x03


	//----- nvinfo : EIATTR_SPARSE_MMA_MASK
	.align		4
.L_1188:
        /*0018*/ 	.byte	0x03, 0x50
        /*001a*/ 	.short	0x0000


	//----- nvinfo : EIATTR_MAXREG_COUNT
	.align		4
        /*001c*/ 	.byte	0x03, 0x1b
        /*001e*/ 	.short	0x00ff


	//----- nvinfo : EIATTR_MERCURY_ISA_VERSION
	.align		4
        /*0020*/ 	.byte	0x03, 0x5f
        /*0022*/ 	.short	0x0101


	//----- nvinfo : EIATTR_COOP_GROUP_MASK_REGIDS
	.align		4
        /*0024*/ 	.byte	0x04, 0x29
        /*0026*/ 	.short	(.L_1190 - .L_1189)


	//   ....[0]....
.L_1189:
        /*0028*/ 	.word	0xffffffff


	//   ....[1]....
        /*002c*/ 	.word	0xffffffff


	//   ....[2]....
        /*0030*/ 	.word	0xffffffff


	//   ....[3]....
        /*0034*/ 	.word	0xffffffff


	//   ....[4]....
        /*0038*/ 	.word	0xffffffff


	//   ....[5]....
        /*003c*/ 	.word	0xffffffff


	//   ....[6]....
        /*0040*/ 	.word	0xffffffff


	//   ....[7]....
        /*0044*/ 	.word	0xffffffff


	//   ....[8]....
        /*0048*/ 	.word	0xffffffff


	//   ....[9]....
        /*004c*/ 	.word	0xffffffff


	//   ....[10]....
        /*0050*/ 	.word	0x0500001f


	//   ....[11]....
        /*0054*/ 	.word	0x0500001f


	//   ....[12]....
        /*0058*/ 	.word	0x0500001f


	//   ....[13]....
        /*005c*/ 	.word	0x0500001f


	//   ....[14]....
        /*0060*/ 	.word	0x0500001f


	//   ....[15]....
        /*0064*/ 	.word	0x0500001f


	//   ....[16]....
        /*0068*/ 	.word	0x0500001f


	//   ....[17]....
        /*006c*/ 	.word	0x0500001f


	//   ....[18]....
        /*0070*/ 	.word	0x0500001f


	//   ....[19]....
        /*0074*/ 	.word	0x0500001f


	//----- nvinfo : EIATTR_COOP_GROUP_INSTR_OFFSETS
	.align		4
.L_1190:
        /*0078*/ 	.byte	0x04, 0x28
        /*007a*/ 	.short	(.L_1192 - .L_1191)


	//   ....[0]....
.L_1191:
        /*007c*/ 	.word	0x00006d50


	//   ....[1]....
        /*0080*/ 	.word	0x00006d80


	//   ....[2]....
        /*0084*/ 	.word	0x00006da0


	//   ....[3]....
        /*0088*/ 	.word	0x00006dc0


	//   ....[4]....
        /*008c*/ 	.word	0x00006de0


	//   ....[5]....
        /*0090*/ 	.word	0x00007020


	//   ....[6]....
        /*0094*/ 	.word	0x00007040


	//   ....[7]....
        /*0098*/ 	.word	0x00007060


	//   ....[8]....
        /*009c*/ 	.word	0x00007080


	//   ....[9]....
        /*00a0*/ 	.word	0x000070a0


	//   ....[10]....
        /*00a4*/ 	.word	0x000076b0


	//   ....[11]....
        /*00a8*/ 	.word	0x00007750


	//   ....[12]....
        /*00ac*/ 	.word	0x000077b0


	//   ....[13]....
        /*00b0*/ 	.word	0x00007810


	//   ....[14]....
        /*00b4*/ 	.word	0x00007870


	//   ....[15]....
        /*00b8*/ 	.word	0x00007b00


	//   ....[16]....
        /*00bc*/ 	.word	0x00007b50


	//   ....[17]....
        /*00c0*/ 	.word	0x00007bb0


	//   ....[18]....
        /*00c4*/ 	.word	0x00007c10


	//   ....[19]....
        /*00c8*/ 	.word	0x00007c70


	//----- nvinfo : EIATTR_EXIT_INSTR_OFFSETS
	.align		4
.L_1192:
        /*00cc*/ 	.byte	0x04, 0x1c
        /*00ce*/ 	.short	(.L_1194 - .L_1193)


	//   ....[0]....
.L_1193:
        /*00d0*/ 	.word	0x000006b0


	//   ....[1]....
        /*00d4*/ 	.word	0x00007650


	//----- nvinfo : EIATTR_MAX_THREADS
	.align		4
.L_1194:
        /*00d8*/ 	.byte	0x04, 0x05
        /*00da*/ 	.short	(.L_1196 - .L_1195)
.L_1195:
        /*00dc*/ 	.word	0x00000080
        /*00e0*/ 	.word	0x00000001
        /*00e4*/ 	.word	0x00000001


	//----- nvinfo : EIATTR_CRS_STACK_SIZE
	.align		4
.L_1196:
        /*00e8*/ 	.byte	0x04, 0x1e
        /*00ea*/ 	.short	(.L_1198 - .L_1197)
.L_1197:
        /*00ec*/ 	.word	0x00000000


	//----- nvinfo : EIATTR_CBANK_PARAM_SIZE
	.align		4
.L_1198:
        /*00f0*/ 	.byte	0x03, 0x19
        /*00f2*/ 	.short	0x00e8


	//----- nvinfo : EIATTR_PARAM_CBANK
	.align		4
        /*00f4*/ 	.byte	0x04, 0x0a
        /*00f6*/ 	.short	(.L_1200 - .L_1199)
	.align		4
.L_1199:
        /*00f8*/ 	.word	index@(.nv.constant0._ZN10layer_norm13ln_fwd_kernelINS_13Kernel_traitsI13__nv_bfloat16S2_S2_S2_fjLj512ELj1ELj4ELj1ELj16ENS_18Kernel_traits_baseILj512ES2_S2_S2_S2_fjLj128EEEEELb1ELb1ELb0ELb0EEEvNS_9FwdParamsE)
        /*00fc*/ 	.short	0x0210
        /*00fe*/ 	.short	0x00e8


	//----- nvinfo : EIATTR_SW_WAR
	.align		4
.L_1200:
        /*0100*/ 	.byte	0x04, 0x36
        /*0102*/ 	.short	(.L_1202 - .L_1201)
.L_1201:
        /*0104*/ 	.word	0x00000008
.L_1202:


//--------------------- .nv.info._ZN10layer_norm13ln_fwd_kernelINS_13Kernel_traitsI13__nv_bfloat16S2_S2_S2_fjLj512ELj1ELj4ELj1ELj16ENS_18Kernel_traits_baseILj512ES2_S2_S2_S2_fjLj128EEEEELb1ELb1ELb0ELb1EEEvNS_9FwdParamsE --------------------------
	.section	.nv.info._ZN10layer_norm13ln_fwd_kernelINS_13Kernel_traitsI13__nv_bfloat16S2_S2_S2_fjLj512ELj1ELj4ELj1ELj16ENS_18Kernel_traits_baseILj512ES2_S2_S2_S2_fjLj128EEEEELb1ELb1ELb0ELb1EEEvNS_9FwdParamsE,"",@"SHT_CUDA_INFO"
	.sectionflags	@""
	.align	4


	//----- nvinfo : EIATTR_CUDA_API_VERSION
	.align		4
        /*0000*/ 	.byte	0x04, 0x37
        /*0002*/ 	.short	(.L_1204 - .L_1203)
.L_1203:
        /*0004*/ 	.word	0x00000082


	//----- nvinfo : EIATTR_KPARAM_INFO
	.align		4
.L_1204:
        /*0008*/ 	.byte	0x04, 0x17
        /*000a*/ 	.short	(.L_1206 - .L_1205)
.L_1205:
        /*000c*/ 	.word	0x00000000
        /*0010*/ 	.short	0x0000
        /*0012*/ 	.short	0x0000
        /*0014*/ 	.byte	0x00, 0xf0, 0xa1, 0x03


	//----- nvinfo : EIATTR_SPARSE_MMA_MASK
	.align		4
.L_1206:
        /*0018*/ 	.byte	0x03, 0x50
        /*001a*/ 	.short	0x0000


	//----- nvinfo : EIATTR_MAXREG_COUNT
	.align		4
        /*001c*/ 	.byte	0x03, 0x1b
        /*001e*/ 	.short	0x00ff


	//----- nvinfo : EIATTR_MERCURY_ISA_VERSION
	.align		4
        /*0020*/ 	.byte	0x03, 0x5f
        /*0022*/ 	.short	0x0101


	//----- nvinfo : EIATTR_COOP_GROUP_MASK_REGIDS
	.align		4
        /*0024*/ 	.byte	0x04, 0x29
        /*0026*/ 	.short	(.L_1208 - .L_1207)


	//   ....[0]....
.L_1207:
        /*0028*/ 	.word	0xffffffff


	//   ....[1]....
        /*002c*/ 	.word	0xffffffff


	//   ....[2]....
        /*0030*/ 	.word	0xffffffff


	//   ....[3]....
        /*0034*/ 	.word	0xffffffff


	//   ....[4]....
        /*0038*/ 	.word	0xffffffff


	//   ....[5]....
        /*003c*/ 	.word	0xffffffff


	//   ....[6]....
        /*0040*/ 	.word	0xffffffff


	//   ....[7]....
        /*0044*/ 	.word	0xffffffff


	//   ....[8]....
        /*0048*/ 	.word	0xffffffff


	//   ....[9]....
        /*004c*/ 	.word	0xffffffff


	//   ....[10]....
        /*0050*/ 	.word	0x05000019


	//   ....[11]....
        /*0054*/ 	.word	0x05000019


	//   ....[12]....
        /*0058*/ 	.word	0x05000019


	//   ....[13]....
        /*005c*/ 	.word	0x05000019


	//   ....[14]....
        /*0060*/ 	.word	0x05000019


	//   ....[15]....
        /*0064*/ 	.word	0x05000019


	//   ....[16]....
        /*0068*/ 	.word	0x05000019


	//   ....[17]....
        /*006c*/ 	.word	0x05000019


	//   ....[18]....
        /*0070*/ 	.word	0x05000019


	//   ....[19]....
        /*0074*/ 	.word	0x05000019


	//----- nvinfo : EIATTR_COOP_GROUP_INSTR_OFFSETS
	.align		4
.L_1208:
        /*0078*/ 	.byte	0x04, 0x28
        /*007a*/ 	.short	(.L_1210 - .L_1209)


	//   ....[0]....
.L_1209:
        /*007c*/ 	.word	0x00006bd0


	//   ....[1]....
        /*0080*/ 	.word	0x00006c00


	//   ....[2]....
        /*0084*/ 	.word	0x00006c20


	//   ....[3]....
        /*0088*/ 	.word	0x00006c40


	//   ....[4]....
        /*008c*/ 	.word	0x00006c60


	//   ....[5]....
        /*0090*/ 	.word	0x00006e90


	//   ....[6]....
        /*0094*/ 	.word	0x00006eb0


	//   ....[7]....
        /*0098*/ 	.word	0x00006ed0


	//   ....[8]....
        /*009c*/ 	.word	0x00006ef0


	//   ....[9]....
        /*00a0*/ 	.word	0x00006f10


	//   ....[10]....
        /*00a4*/ 	.word	0x000074e0


	//   ....[11]....
        /*00a8*/ 	.word	0x00007570


	//   ....[12]....
        /*00ac*/ 	.word	0x000075d0


	//   ....[13]....
        /*00b0*/ 	.word	0x00007630


	//   ....[14]....
        /*00b4*/ 	.word	0x00007690


	//   ....[15]....
        /*00b8*/ 	.word	0x00007900


	//   ....[16]....
        /*00bc*/ 	.word	0x00007960


	//   ....[17]....
        /*00c0*/ 	.word	0x000079c0


	//   ....[18]....
        /*00c4*/ 	.word	0x00007a20


	//   ....[19]....
        /*00c8*/ 	.word	0x00007a80


	//----- nvinfo : EIATTR_EXIT_INSTR_OFFSETS
	.align		4
.L_1210:
        /*00cc*/ 	.byte	0x04, 0x1c
        /*00ce*/ 	.short	(.L_1212 - .L_1211)


	//   ....[0]....
.L_1211:
        /*00d0*/ 	.word	0x00000210


	//   ....[1]....
        /*00d4*/ 	.word	0x00007470


	//----- nvinfo : EIATTR_MAX_THREADS
	.align		4
.L_1212:
        /*00d8*/ 	.byte	0x04, 0x05
        /*00da*/ 	.short	(.L_1214 - .L_1213)
.L_1213:
        /*00dc*/ 	.word	0x00000080
        /*00e0*/ 	.word	0x00000001
        /*00e4*/ 	.word	0x00000001


	//----- nvinfo : EIATTR_CRS_STACK_SIZE
	.align		4
.L_1214:
        /*00e8*/ 	.byte	0x04, 0x1e
        /*00ea*/ 	.short	(.L_1216 - .L_1215)
.L_1215:
        /*00ec*/ 	.word	0x00000000


	//----- nvinfo : EIATTR_CBANK_PARAM_SIZE
	.align		4
.L_1216:
        /*00f0*/ 	.byte	0x03, 0x19
        /*00f2*/ 	.short	0x00e8


	//----- nvinfo : EIATTR_PARAM_CBANK
	.align		4
        /*00f4*/ 	.byte	0x04, 0x0a
        /*00f6*/ 	.short	(.L_1218 - .L_1217)
	.align		4
.L_1217:
        /*00f8*/ 	.word	index@(.nv.constant0._ZN10layer_norm13ln_fwd_kernelINS_13Kernel_traitsI13__nv_bfloat16S2_S2_S2_fjLj512ELj1ELj4ELj1ELj16ENS_18Kernel_traits_baseILj512ES2_S2_S2_S2_fjLj128EEEEELb1ELb1ELb0ELb1EEEvNS_9FwdParamsE)
        /*00fc*/ 	.short	0x0210
        /*00fe*/ 	.short	0x00e8


	//----- nvinfo : EIATTR_SW_WAR
	.align		4
.L_1218:
        /*0100*/ 	.byte	0x04, 0x36
        /*0102*/ 	.short	(.L_1220 - .L_1219)
.L_1219:
        /*0104*/ 	.word	0x00000008
.L_1220:


//--------------------- .nv.info._ZN10layer_norm13ln_fwd_kernelINS_13Kernel_traitsI13__nv_bfloat16S2_S2_S2_fjLj512ELj1ELj4ELj1ELj16ENS_18Kernel_traits_baseILj512ES2_S2_S2_S2_fjLj128EEEEELb1ELb1ELb1ELb0EEEvNS_9FwdParamsE --------------------------
	.section	.nv.info._ZN10layer_norm13ln_fwd_kernelINS_13Kernel_traitsI13__nv_bfloat16S2_S2_S2_fjLj512ELj1ELj4ELj1ELj16ENS_18Kernel_traits_baseILj512ES2_S2_S2_S2_fjLj128EEEEELb1ELb1ELb1ELb0EEEvNS_9FwdParamsE,"",@"SHT_CUDA_INFO"
	.sectionflags	@""
	.align	4


	//----- nvinfo : EIATTR_CUDA_API_VERSION
	.align		4
        /*0000*/ 	.byte	0x04, 0x37
        /*0002*/ 	.short	(.L_1222 - .L_1221)
.L_1221:
        /*0004*/ 	.word	0x00000082


	//----- nvinfo : EIATTR_KPARAM_INFO
	.align		4
.L_1222:
        /*0008*/ 	.byte	0x04, 0x17
        /*000a*/ 	.short	(.L_1224 - .L_1223)
.L_1223:
        /*000c*/ 	.word	0x00000000
        /*0010*/ 	.short	0x0000
        /*0012*/ 	.short	0x0000
        /*0014*/ 	.byte	0x00, 0xf0, 0xa1, 0x03


	//----- nvinfo : EIATTR_SPARSE_MMA_MASK
	.align		4
.L_1224:
        /*0018*/ 	.byte	0x03, 0x50
        /*001a*/ 	.short	0x0000


	//----- nvinfo : EIATTR_MAXREG_COUNT
	.align		4
        /*001c*/ 	.byte	0x03, 0x1b
        /*001e*/ 	.short	0x00ff


	//----- nvinfo : EIATTR_MERCURY_ISA_VERSION
	.align		4
        /*0020*/ 	.byte	0x03, 0x5f
        /*0022*/ 	.short	0x0101


	//----- nvinfo : EIATTR_COOP_GROUP_MASK_REGIDS
	.align		4
        /*0024*/ 	.byte	0x04, 0x29
        /*0026*/ 	.short	(.L_1226 - .L_1225)


	//   ....[0]....
.L_1225:
        /*0028*/ 	.word	0xffffffff


	//   ....[1]....
        /*002c*/ 	.word	0xffffffff


	//   ....[2]....
        /*0030*/ 	.word	0xffffffff


	//   ....[3]....
        /*0034*/ 	.word	0xffffffff


	//   ....[4]....
        /*0038*/ 	.word	0xffffffff


	//   ....[5]....
        /*003c*/ 	.word	0xffffffff


	//   ....[6]....
        /*0040*/ 	.word	0xffffffff


	//   ....[7]....
        /*0044*/ 	.word	0xffffffff


	//   ....[8]....
        /*0048*/ 	.word	0xffffffff


	//   ....[9]....
        /*004c*/ 	.word	0xffffffff


	//   ....[10]....
        /*0050*/ 	.word	0x05000069


	//   ....[11]....
        /*0054*/ 	.word	0x05000069


	//   ....[12]....
        /*0058*/ 	.word	0x05000069


	//   ....[13]....
        /*005c*/ 	.word	0x05000069


	//   ....[14]....
        /*0060*/ 	.word	0x05000069


	//   ....[15]....
        /*0064*/ 	.word	0x05000069


	//   ....[16]....
        /*0068*/ 	.word	0x05000069


	//   ....[17]....
        /*006c*/ 	.word	0x05000069


	//   ....[18]....
        /*0070*/ 	.word	0x05000069


	//   ....[19]....
        /*0074*/ 	.word	0x05000069


	//----- nvinfo : EIATTR_COOP_GROUP_INSTR_OFFSETS
	.align		4
.L_1226:
        /*0078*/ 	.byte	0x04, 0x28
        /*007a*/ 	.short	(.L_1228 - .L_1227)


	//   ....[0]....
.L_1227:
        /*007c*/ 	.word	0x000077a0


	//   ....[1]....
        /*0080*/ 	.word	0x000077d0


	//   ....[2]....
        /*0084*/ 	.word	0x000077f0


	//   ....[3]....
        /*0088*/ 	.word	0x00007810


	//   ....[4]....
        /*008c*/ 	.word	0x00007830


	//   ....[5]....
        /*0090*/ 	.word	0x00007a70


	//   ....[6]....
        /*0094*/ 	.word	0x00007a90


	//   ....[7]....
        /*0098*/ 	.word	0x00007ab0


	//   ....[8]....
        /*009c*/ 	.word	0x00007ad0


	//   ....[9]....
        /*00a0*/ 	.word	0x00007af0


	//   ....[10]....
        /*00a4*/ 	.word	0x000081a0


	//   ....[11]....
        /*00a8*/ 	.word	0x00008250


	//   ....[12]....
        /*00ac*/ 	.word	0x000082c0


	//   ....[13]....
        /*00b0*/ 	.word	0x00008330


	//   ....[14]....
        /*00b4*/ 	.word	0x000083a0


	//   ....[15]....
        /*00b8*/ 	.word	0x00008630


	//   ....[16]....
        /*00bc*/ 	.word	0x000086a0


	//   ....[17]....
        /*00c0*/ 	.word	0x00008710


	//   ....[18]....
        /*00c4*/ 	.word	0x00008780


	//   ....[19]....
        /*00c8*/ 	.word	0x000087f0


	//----- nvinfo : EIATTR_EXIT_INSTR_OFFSETS
	.align		4
.L_1228:
        /*00cc*/ 	.byte	0x04, 0x1c
        /*00ce*/ 	.short	(.L_1230 - .L_1229)


	//   ....[0]....
.L_1229:
        /*00d0*/ 	.word	0x000006a0


	//   ....[1]....
        /*00d4*/ 	.word	0x00008130


	//----- nvinfo : EIATTR_MAX_THREADS
	.align		4
.L_1230:
        /*00d8*/ 	.byte	0x04, 0x05
        /*00da*/ 	.short	(.L_1232 - .L_1231)
.L_1231:
        /*00dc*/ 	.word	0x00000080
        /*00e0*/ 	.word	0x00000001
        /*00e4*/ 	.word	0x00000001


	//----- nvinfo : EIATTR_CRS_STACK_SIZE
	.align		4
.L_1232:
        /*00e8*/ 	.byte	0x04, 0x1e
        /*00ea*/ 	.short	(.L_1234 - .L_1233)
.L_1233:
        /*00ec*/ 	.word	0x00000000


	//----- nvinfo : EIATTR_CBANK_PARAM_SIZE
	.align		4
.L_1234:
        /*00f0*/ 	.byte	0x03, 0x19
        /*00f2*/ 	.short	0x00e8


	//----- nvinfo : EIATTR_PARAM_CBANK
	.align		4
        /*00f4*/ 	.byte	0x04, 0x0a
        /*00f6*/ 	.short	(.L_1236 - .L_1235)
	.align		4
.L_1235:
        /*00f8*/ 	.word	index@(.nv.constant0._ZN10layer_norm13ln_fwd_kernelINS_13Kernel_traitsI13__nv_bfloat16S2_S2_S2_fjLj512ELj1ELj4ELj1ELj16ENS_18Kernel_traits_baseILj512ES2_S2_S2_S2_fjLj128EEEEELb1ELb1ELb1ELb0EEEvNS_9FwdParamsE)
        /*00fc*/ 	.short	0x0210
        /*00fe*/ 	.short	0x00e8


	//----- nvinfo : EIATTR_SW_WAR
	.align		4
.L_1236:
        /*0100*/ 	.byte	0x04, 0x36
        /*0102*/ 	.short	(.L_1238 - .L_1237)
.L_1237:
        /*0104*/ 	.word	0x00000008
.L_1238:


//--------------------- .nv.info._ZN10layer_norm13ln_fwd_kernelINS_13Kernel_traitsI13__nv_bfloat16S2_S2_S2_fjLj512ELj1ELj4ELj1ELj16ENS_18Kernel_traits_baseILj512ES2_S2_S2_S2_fjLj128EEEEELb1ELb1ELb1ELb1EEEvNS_9FwdParamsE --------------------------
	.section	.nv.info._ZN10layer_norm13ln_fwd_kernelINS_13Kernel_traitsI13__nv_bfloat16S2_S2_S2_fjLj512ELj1ELj4ELj1ELj16ENS_18Kernel_traits_baseILj512ES2_S2_S2_S2_fjLj128EEEEELb1ELb1ELb1ELb1EEEvNS_9FwdParamsE,"",@"SHT_CUDA_INFO"
	.sectionflags	@""
	.align	4


	//----- nvinfo : EIATTR_CUDA_API_VERSION
	.align		4
        /*0000*/ 	.byte	0x04, 0x37
        /*0002*/ 	.short	(.L_1240 - .L_1239)
.L_1239:
        /*0004*/ 	.word	0x00000082


	//----- nvinfo : EIATTR_KPARAM_INFO
	.align		4
.L_1240:
        /*0008*/ 	.byte	0x04, 0x17
        /*000a*/ 	.short	(.L_1242 - .L_1241)
.L_1241:
        /*000c*/ 	.word	0x00000000
        /*0010*/ 	.short	0x0000
        /*0012*/ 	.short	0x0000
        /*0014*/ 	.byte	0x00, 0xf0, 0xa1, 0x03


	//----- nvinfo : EIATTR_SPARSE_MMA_MASK
	.align		4
.L_1242:
        /*0018*/ 	.byte	0x03, 0x50
        /*001a*/ 	.short	0x0000


	//----- nvinfo : EIATTR_MAXREG_COUNT
	.align		4
        /*001c*/ 	.byte	0x03, 0x1b
        /*001e*/ 	.short	0x00ff


	//----- nvinfo : EIATTR_MERCURY_ISA_VERSION
	.align		4
        /*0020*/ 	.byte	0x03, 0x5f
        /*0022*/ 	.short	0x0101


	//----- nvinfo : EIATTR_COOP_GROUP_MASK_REGIDS
	.align		4
        /*0024*/ 	.byte	0x04, 0x29
        /*0026*/ 	.short	(.L_1244 - .L_1243)


	//   ....[0]....
.L_1243:
        /*0028*/ 	.word	0xffffffff


	//   ....[1]....
        /*002c*/ 	.word	0xffffffff


	//   ....[2]....
        /*0030*/ 	.word	0xffffffff


	//   ....[3]....
        /*0034*/ 	.word	0xffffffff


	//   ....[4]....
        /*0038*/ 	.word	0xffffffff


	//   ....[5]....
        /*003c*/ 	.word	0xffffffff


	//   ....[6]....
        /*0040*/ 	.word	0xffffffff


	//   ....[7]....
        /*0044*/ 	.word	0xffffffff


	//   ....[8]....
        /*0048*/ 	.word	0xffffffff


	//   ....[9]....
        /*004c*/ 	.word	0xffffffff


	//   ....[10]....
        /*0050*/ 	.word	0x0500002b


	//   ....[11]....
        /*0054*/ 	.word	0x0500002b


	//   ....[12]....
        /*0058*/ 	.word	0x0500002b


	//   ....[13]....
        /*005c*/ 	.word	0x0500002b


	//   ....[14]....
        /*0060*/ 	.word	0x0500002b


	//   ....[15]....
        /*0064*/ 	.word	0x0500002b


	//   ....[16]....
        /*0068*/ 	.word	0x0500002b


	//   ....[17]....
        /*006c*/ 	.word	0x0500002b


	//   ....[18]....
        /*0070*/ 	.word	0x0500002b


	//   ....[19]....
        /*0074*/ 	.word	0x0500002b


	//----- nvinfo : EIATTR_COOP_GROUP_INSTR_OFFSETS
	.align		4
.L_1244:
        /*0078*/ 	.byte	0x04, 0x28
        /*007a*/ 	.short	(.L_1246 - .L_1245)


	//   ....[0]....
.L_1245:
        /*007c*/ 	.word	0x00007440


	//   ....[1]....
        /*0080*/ 	.word	0x00007470


	//   ....[2]....
        /*0084*/ 	.word	0x00007490


	//   ....[3]....
        /*0088*/ 	.word	0x000074b0


	//   ....[4]....
        /*008c*/ 	.word	0x000074d0


	//   ....[5]....
        /*0090*/ 	.word	0x00007700


	//   ....[6]....
        /*0094*/ 	.word	0x00007720


	//   ....[7]....
        /*0098*/ 	.word	0x00007740


	//   ....[8]....
        /*009c*/ 	.word	0x00007760


	//   ....[9]....
        /*00a0*/ 	.word	0x00007780


	//   ....[10]....
        /*00a4*/ 	.word	0x00007f30


	//   ....[11]....
        /*00a8*/ 	.word	0x00007fe0


	//   ....[12]....
        /*00ac*/ 	.word	0x00008050


	//   ....[13]....
        /*00b0*/ 	.word	0x000080c0


	//   ....[14]....
        /*00b4*/ 	.word	0x00008130


	//   ....[15]....
        /*00b8*/ 	.word	0x000083b0


	//   ....[16]....
        /*00bc*/ 	.word	0x00008420


	//   ....[17]....
        /*00c0*/ 	.word	0x00008490


	//   ....[18]....
        /*00c4*/ 	.word	0x00008500


	//   ....[19]....
        /*00c8*/ 	.word	0x00008570


	//----- nvinfo : EIATTR_EXIT_INSTR_OFFSETS
	.align		4
.L_1246:
        /*00cc*/ 	.byte	0x04, 0x1c
        /*00ce*/ 	.short	(.L_1248 - .L_1247)


	//   ....[0]....
.L_1247:
        /*00d0*/ 	.word	0x00000270


	//   ....[1]....
        /*00d4*/ 	.word	0x00007ec0


	//----- nvinfo : EIATTR_MAX_THREADS
	.align		4
.L_1248:
        /*00d8*/ 	.byte	0x04, 0x05
        /*00da*/ 	.short	(.L_1250 - .L_1249)
.L_1249:
        /*00dc*/ 	.word	0x00000080
        /*00e0*/ 	.word	0x00000001
        /*00e4*/ 	.word	0x00000001


	//----- nvinfo : EIATTR_CRS_STACK_SIZE
	.align		4
.L_1250:
        /*00e8*/ 	.byte	0x04, 0x1e
        /*00ea*/ 	.short	(.L_1252 - .L_1251)
.L_1251:
        /*00ec*/ 	.word	0x00000000


	//----- nvinfo : EIATTR_CBANK_PARAM_SIZE
	.align		4
.L_1252:
        /*00f0*/ 	.byte	0x03, 0x19
        /*00f2*/ 	.short	0x00e8


	//----- nvinfo : EIATTR_PARAM_CBANK
	.align		4
        /*00f4*/ 	.byte	0x04, 0x0a
        /*00f6*/ 	.short	(.L_1254 - .L_1253)
	.align		4
.L_1253:
        /*00f8*/ 	.word	index@(.nv.constant0._ZN10layer_norm13ln_fwd_kernelINS_13Kernel_traitsI13__nv_bfloat16S2_S2_S2_fjLj512ELj1ELj4ELj1ELj16ENS_18Kernel_traits_baseILj512ES2_S2_S2_S2_fjLj128EEEEELb1ELb1ELb1ELb1EEEvNS_9FwdParamsE)
        /*00fc*/ 	.short	0x0210
        /*00fe*/ 	.short	0x00e8


	//----- nvinfo : EIATTR_SW_WAR
	.align		4
.L_1254:
        /*0100*/ 	.byte	0x04, 0x36
        /*0102*/ 	.short	(.L_1256 - .L_1255)
.L_1255:
        /*0104*/ 	.word	0x00000008
.L_1256:


//--------------------- .nv.info._ZN10layer_norm13ln_fwd_kernelINS_13Kernel_traitsI6__halfS2_S2_S2_fjLj512ELj1ELj4ELj1ELj16ENS_18Kernel_traits_baseILj512ES2_S2_S2_S2_fjLj128EEEEELb0ELb0ELb0ELb0EEEvNS_9FwdParamsE --------------------------
	.section	.nv.info._ZN10layer_norm13ln_fwd_kernelINS_13Kernel_traitsI6__halfS2_S2_S2_fjLj512ELj1ELj4ELj1ELj16ENS_18Kernel_traits_baseILj512ES2_S2_S2_S2_fjLj128EEEEELb0ELb0ELb0ELb0EEEvNS_9FwdParamsE,"",@"SHT_CUDA_INFO"
	.sectionflags	@""
	.align	4


	//----- nvinfo : EIATTR_CUDA_API_VERSION
	.align		4
        /*0000*/ 	.byte	0x04, 0x37
        /*0002*/ 	.short	(.L_1258 - .L_1257)
.L_1257:
        /*0004*/ 	.word	0x00000082


	//----- nvinfo : EIATTR_KPARAM_INFO
	.align		4
.L_1258:
        /*0008*/ 	.byte	0x04, 0x17
        /*000a*/ 	.short	(.L_1260 - .L_1259)
.L_1259:
        /*000c*/ 	.word	0x00000000
        /*0010*/ 	.short	0x0000
        /*0012*/ 	.short	0x0000
        /*0014*/ 	.byte	0x00, 0xf0, 0xa1, 0x03


	//----- nvinfo : EIATTR_SPARSE_MMA_MASK
	.align		4
.L_1260:
        /*0018*/ 	.byte	0x03, 0x50
        /*001a*/ 	.short	0x0000


	//----- nvinfo : EIATTR_MAXREG_COUNT
	.align		4
        /*001c*/ 	.byte	0x03, 0x1b
        /*001e*/ 	.short	0x00ff


	//----- nvinfo : EIATTR_MERCURY_ISA_VERSION
	.align		4
        /*0020*/ 	.byte	0x03, 0x5f
        /*0022*/ 	.short	0x0101


	//----- nvinfo : EIATTR_COOP_GROUP_MASK_REGIDS
	.align		4
        /*0024*/ 	.byte	0x04, 0x29
        /*0026*/ 	.short	(.L_1262 - .L_1261)


	//   ....[0]....
.L_1261:
        /*0028*/ 	.word	0xffffffff


	//   ....[1]....
        /*002c*/ 	.word	0xffffffff


	//   ....[2]....
        /*0030*/ 	.word	0xffffffff


	//   ....[3]....
        /*0034*/ 	.word	0xffffffff


	//   ....[4]....
        /*0038*/ 	.word	0xffffffff


	//   ....[5]....
        /*003c*/ 	.word	0xffffffff


	//   ....[6]....
        /*0040*/ 	.word	0xffffffff


	//   ....[7]....
        /*0044*/ 	.word	0xffffffff


	//   ....[8]....
        /*0048*/ 	.word	0xffffffff


	//   ....[9]....
        /*004c*/ 	.word	0xffffffff


	//   ....[10]....
        /*0050*/ 	.word	0x05000019


	//   ....[11]....
        /*0054*/ 	.word	0x05000019


	//   ....[12]....
        /*0058*/ 	.word	0x05000019


	//   ....[13]....
        /*005c*/ 	.word	0x05000019


	//   ....[14]....
        /*0060*/ 	.word	0x05000019


	//   ....[15]....
        /*0064*/ 	.word	0x05000019


	//   ....[16]....
        /*0068*/ 	.word	0x05000019


	//   ....[17]....
        /*006c*/ 	.word	0x05000019


	//   ....[18]....
        /*0070*/ 	.word	0x05000019


	//   ....[19]....
        /*0074*/ 	.word	0x05000019


	//----- nvinfo : EIATTR_COOP_GROUP_INSTR_OFFSETS
	.align		4
.L_1262:
        /*0078*/ 	.byte	0x04, 0x28
        /*007a*/ 	.short	(.L_1264 - .L_1263)


	//   ....[0]....
.L_1263:
        /*007c*/ 	.word	0x000012e0


	//   ....[1]....
        /*0080*/ 	.word	0x00001310


	//   ....[2]....
        /*0084*/ 	.word	0x00001330


	//   ....[3]....
        /*0088*/ 	.word	0x00001350


	//   ....[4]....
        /*008c*/ 	.word	0x00001370


	//   ....[5]....
        /*0090*/ 	.word	0x000015b0


	//   ....[6]....
        /*0094*/ 	.word	0x000015d0


	//   ....[7]....
        /*0098*/ 	.word	0x000015f0


	//   ....[8]....
        /*009c*/ 	.word	0x00001610


	//   ....[9]....
        /*00a0*/ 	.word	0x00001630


	//   ....[10]....
        /*00a4*/ 	.word	0x00001c10


	//   ....[11]....
        /*00a8*/ 	.word	0x00001cb0


	//   ....[12]....
        /*00ac*/ 	.word	0x00001d10


	//   ....[13]....
        /*00b0*/ 	.word	0x00001d70


	//   ....[14]....
        /*00b4*/ 	.word	0x00001dd0


	//   ....[15]....
        /*00b8*/ 	.word	0x00002060


	//   ....[16]....
        /*00bc*/ 	.word	0x000020c0


	//   ....[17]....
        /*00c0*/ 	.word	0x00002120


	//   ....[18]....
        /*00c4*/ 	.word	0x00002180


	//   ....[19]....
        /*00c8*/ 	.word	0x000021d0


	//----- nvinfo : EIATTR_EXIT_INSTR_OFFSETS
	.align		4
.L_1264:
        /*00cc*/ 	.byte	0x04, 0x1c
        /*00ce*/ 	.short	(.L_1266 - .L_1265)


	//   ....[0]....
.L_1265:
        /*00d0*/ 	.word	0x00000310


	//   ....[1]....
        /*00d4*/ 	.word	0x00001bb0


	//----- nvinfo : EIATTR_MAX_THREADS
	.align		4
.L_1266:
        /*00d8*/ 	.byte	0x04, 0x05
        /*00da*/ 	.short	(.L_1268 - .L_1267)
.L_1267:
        /*00dc*/ 	.word	0x00000080
        /*00e0*/ 	.word	0x00000001
        /*00e4*/ 	.word	0x00000001


	//----- nvinfo : EIATTR_CRS_STACK_SIZE
	.align		4
.L_1268:
        /*00e8*/ 	.byte	0x04, 0x1e
        /*00ea*/ 	.short	(.L_1270 - .L_1269)
.L_1269:
        /*00ec*/ 	.word	0x00000000


	//----- nvinfo : EIATTR_CBANK_PARAM_SIZE
	.align		4
.L_1270:
        /*00f0*/ 	.byte	0x03, 0x19
        /*00f2*/ 	.short	0x00e8


	//----- nvinfo : EIATTR_PARAM_CBANK
	.align		4
        /*00f4*/ 	.byte	0x04, 0x0a
        /*00f6*/ 	.short	(.L_1272 - .L_1271)
	.align		4
.L_1271:
        /*00f8*/ 	.word	index@(.nv.constant0._ZN10layer_norm13ln_fwd_kernelINS_13Kernel_traitsI6__halfS2_S2_S2_fjLj512ELj1ELj4ELj1ELj16ENS_18Kernel_traits_baseILj512ES2_S2_S2_S2_fjLj128EEEEELb0ELb0ELb0ELb0EEEvNS_9FwdParamsE)
        /*00fc*/ 	.short	0x0210
        /*00fe*/ 	.short	0x00e8


	//----- nvinfo : EIATTR_SW_WAR
	.align		4
.L_1272:
        /*0100*/ 	.byte	0x04, 0x36
        /*0102*/ 	.short	(.L_1274 - .L_1273)
.L_1273:
        /*0104*/ 	.word	0x00000008
.L_1274:


//--------------------- .nv.info._ZN10layer_norm13ln_fwd_kernelINS_13Kernel_traitsI6__halfS2_S2_S2_fjLj512ELj1ELj4ELj1ELj16ENS_18Kernel_traits_baseILj512ES2_S2_S2_S2_fjLj128EEEEELb0ELb0ELb0ELb1EEEvNS_9FwdParamsE --------------------------
	.section	.nv.info._ZN10layer_norm13ln_fwd_kernelINS_13Kernel_traitsI6__halfS2_S2_S2_fjLj512ELj1ELj4ELj1ELj16ENS_18Kernel_traits_baseILj512ES2_S2_S2_S2_fjLj128EEEEELb0ELb0ELb0ELb1EEEvNS_9FwdParamsE,"",@"SHT_CUDA_INFO"
	.sectionflags	@""
	.align	4


	//----- nvinfo : EIATTR_CUDA_API_VERSION
	.align		4
        /*0000*/ 	.byte	0x04, 0x37
        /*0002*/ 	.short	(.L_1276 - .L_1275)
.L_1275:
        /*0004*/ 	.word	0x00000082


	//----- nvinfo : EIATTR_KPARAM_INFO
	.align		4
.L_1276:
        /*0008*/ 	.byte	0x04, 0x17
        /*000a*/ 	.short	(.L_1278 - .L_1277)
.L_1277:
        /*000c*/ 	.word	0x00000000
        /*0010*/ 	.short	0x0000
        /*0012*/ 	.short	0x0000
        /*0014*/ 	.byte	0x00, 0xf0, 0xa1, 0x03


	//----- nvinfo : EIATTR_SPARSE_MMA_MASK
	.align		4
.L_1278:
        /*0018*/ 	.byte	0x03, 0x50
        /*001a*/ 	.short	0x0000


	//----- nvinfo : EIATTR_MAXREG_COUNT
	.align		4
        /*001c*/ 	.byte	0x03, 0x1b
        /*001e*/ 	.short	0x00ff


	//----- nvinfo : EIATTR_MERCURY_ISA_VERSION
	.align		4
        /*0020*/ 	.byte	0x03, 0x5f
        /*0022*/ 	.short	0x0101


	//----- nvinfo : EIATTR_COOP_GROUP_MASK_REGIDS
	.align		4
        /*0024*/ 	.byte	0x04, 0x29
        /*0026*/ 	.short	(.L_1280 - .L_1279)


	//   ....[0]....
.L_1279:
        /*0028*/ 	.word	0xffffffff


	//   ....[1]....
        /*002c*/ 	.word	0xffffffff


	//   ....[2]....
        /*0030*/ 	.word	0xffffffff


	//   ....[3]....
        /*0034*/ 	.word	0xffffffff


	//   ....[4]....
        /*0038*/ 	.word	0xffffffff


	//   ....[5]....
        /*003c*/ 	.word	0xffffffff


	//   ....[6]....
        /*0040*/ 	.word	0xffffffff


	//   ....[7]....
        /*0044*/ 	.word	0xffffffff


	//   ....[8]....
        /*0048*/ 	.word	0xffffffff


	//   ....[9]....
        /*004c*/ 	.word	0xffffffff


	//   ....[10]....
        /*0050*/ 	.word	0x05000019


	//   ....[11]....
        /*0054*/ 	.word	0x05000019


	//   ....[12]....
        /*0058*/ 	.word	0x05000019


	//   ....[13]....
        /*005c*/ 	.word	0x05000019


	//   ....[14]....
        /*0060*/ 	.word	0x05000019


	//   ....[15]....
        /*0064*/ 	.word	0x05000019


	//   ....[16]....
        /*0068*/ 	.word	0x05000019


	//   ....[17]....
        /*006c*/ 	.word	0x05000019


	//   ....[18]....
        /*0070*/ 	.word	0x05000019


	//   ....[19]....
        /*0074*/ 	.word	0x05000019


	//----- nvinfo : EIATTR_COOP_GROUP_INSTR_OFFSETS
	.align		4
.L_1280:
        /*0078*/ 	.byte	0x04, 0x28
        /*007a*/ 	.short	(.L_1282 - .L_1281)


	//   ....[0]....
.L_1281:
        /*007c*/ 	.word	0x000010c0


	//   ....[1]....
        /*0080*/ 	.word	0x000010f0


	//   ....[2]....
        /*0084*/ 	.word	0x00001110


	//   ....[3]....
        /*0088*/ 	.word	0x00001130


	//   ....[4]....
        /*008c*/ 	.word	0x00001150


	//   ....[5]....
        /*0090*/ 	.word	0x00001380


	//   ....[6]....
        /*0094*/ 	.word	0x000013a0


	//   ....[7]....
        /*0098*/ 	.word	0x000013c0


	//   ....[8]....
        /*009c*/ 	.word	0x000013e0


	//   ....[9]....
        /*00a0*/ 	.word	0x00001400


	//   ....[10]....
        /*00a4*/ 	.word	0x00001970


	//   ....[11]....
        /*00a8*/ 	.word	0x00001a10


	//   ....[12]....
        /*00ac*/ 	.word	0x00001a60


	//   ....[13]....
        /*00b0*/ 	.word	0x00001ac0


	//   ....[14]....
        /*00b4*/ 	.word	0x00001b20


	//   ....[15]....
        /*00b8*/ 	.word	0x00001da0


	//   ....[16]....
        /*00bc*/ 	.word	0x00001df0


	//   ....[17]....
        /*00c0*/ 	.word	0x00001e50


	//   ....[18]....
        /*00c4*/ 	.word	0x00001eb0


	//   ....[19]....
        /*00c8*/ 	.word	0x00001f10


	//----- nvinfo : EIATTR_EXIT_INSTR_OFFSETS
	.align		4
.L_1282:
        /*00cc*/ 	.byte	0x04, 0x1c
        /*00ce*/ 	.short	(.L_1284 - .L_1283)


	//   ....[0]....
.L_1283:
        /*00d0*/ 	.word	0x00000180


	//   ....[1]....
        /*00d4*/ 	.word	0x00001900


	//----- nvinfo : EIATTR_MAX_THREADS
	.align		4
.L_1284:
        /*00d8*/ 	.byte	0x04, 0x05
        /*00da*/ 	.short	(.L_1286 - .L_1285)
.L_1285:
        /*00dc*/ 	.word	0x00000080
        /*00e0*/ 	.word	0x00000001
        /*00e4*/ 	.word	0x00000001


	//----- nvinfo : EIATTR_CRS_STACK_SIZE
	.align		4
.L_1286:
        /*00e8*/ 	.byte	0x04, 0x1e
        /*00ea*/ 	.short	(.L_1288 - .L_1287)
.L_1287:
        /*00ec*/ 	.word	0x00000000


	//----- nvinfo : EIATTR_CBANK_PARAM_SIZE
	.align		4
.L_1288:
        /*00f0*/ 	.byte	0x03, 0x19
        /*00f2*/ 	.short	0x00e8


	//----- nvinfo : EIATTR_PARAM_CBANK
	.align		4
        /*00f4*/ 	.byte	0x04, 0x0a
        /*00f6*/ 	.short	(.L_1290 - .L_1289)
	.align		4
.L_1289:
        /*00f8*/ 	.word	index@(.nv.constant0._ZN10layer_norm13ln_fwd_kernelINS_13Kernel_traitsI6__halfS2_S2_S2_fjLj512ELj1ELj4ELj1ELj16ENS_18Kernel_traits_baseILj512ES2_S2_S2_S2_fjLj128EEEEELb0ELb0ELb0ELb1EEEvNS_9FwdParamsE)
        /*00fc*/ 	.short	0x0210
        /*00fe*/ 	.short	0x00e8


	//----- nvinfo : EIATTR_SW_WAR
	.align		4
.L_1290:
        /*0100*/ 	.byte	0x04, 0x36
        /*0102*/ 	.short	(.L_1292 - .L_1291)
.L_1291:
        /*0104*/ 	.word	0x00000008
.L_1292:


//--------------------- .nv.info._ZN10layer_norm13ln_fwd_kernelINS_13Kernel_traitsI6__halfS2_S2_S2_fjLj512ELj1ELj4ELj1ELj16ENS_18Kernel_traits_baseILj512ES2_S2_S2_S2_fjLj128EEEEELb0ELb0ELb1ELb0EEEvNS_9FwdParamsE --------------------------
	.section	.nv.info._ZN10layer_norm13ln_fwd_kernelINS_13Kernel_traitsI6__halfS2_S2_S2_fjLj512ELj1ELj4ELj1ELj16ENS_18Kernel_traits_baseILj512ES2_S2_S2_S2_fjLj128EEEEELb0ELb0ELb1ELb0EEEvNS_9FwdParamsE,"",@"SHT_CUDA_INFO"
	.sectionflags	@""
	.align	4


	//----- nvinfo : EIATTR_CUDA_API_VERSION
	.align		4
        /*0000*/ 	.byte	0x04, 0x37
        /*0002*/ 	.short	(.L_1294 - .L_1293)
.L_1293:
        /*0004*/ 	.word	0x00000082


	//----- nvinfo : EIATTR_KPARAM_INFO
	.align		4
.L_1294:
        /*0008*/ 	.byte	0x04, 0x17
        /*000a*/ 	.short	(.L_1296 - .L_1295)
.L_1295:
        /*000c*/ 	.word	0x00000000
        /*0010*/ 	.short	0x0000
        /*0012*/ 	.short	0x0000
        /*0014*/ 	.byte	0x00, 0xf0, 0xa1, 0x03


	//----- nvinfo : EIATTR_SPARSE_MMA_MASK
	.align		4
.L_1296:
        /*0018*/ 	.byte	0x03, 0x50
        /*001a*/ 	.short	0x0000


	//----- nvinfo : EIATTR_MAXREG_COUNT
	.align		4
        /*001c*/ 	.byte	0x03, 0x1b
        /*001e*/ 	.short	0x00ff


	//----- nvinfo : EIATTR_MERCURY_ISA_VERSION
	.align		4
        /*0020*/ 	.byte	0x03, 0x5f
        /*0022*/ 	.short	0x0101


	//----- nvinfo : EIATTR_COOP_GROUP_MASK_REGIDS
	.align		4
        /*0024*/ 	.byte	0x04, 0x29
        /*0026*/ 	.short	(.L_1298 - .L_1297)


	//   ....[0]....
.L_1297:
        /*0028*/ 	.word	0xffffffff


	//   ....[1]....
        /*002c*/ 	.word	0xffffffff


	//   ....[2]....
        /*0030*/ 	.word	0xffffffff


	//   ....[3]....
        /*0034*/ 	.word	0xffffffff


	//   ....[4]....
        /*0038*/ 	.word	0xffffffff


	//   ....[5]....
        /*003c*/ 	.word	0xffffffff


	//   ....[6]....
        /*0040*/ 	.word	0xffffffff


	//   ....[7]....
        /*0044*/ 	.word	0xffffffff


	//   ....[8]....
        /*0048*/ 	.word	0xffffffff


	//   ....[9]....
        /*004c*/ 	.word	0xffffffff


	//   ....[10]....
        /*0050*/ 	.word	0x05000019


	//   ....[11]....
        /*0054*/ 	.word	0x05000019


	//   ....[12]....
        /*0058*/ 	.word	0x05000019


	//   ....[13]....
        /*005c*/ 	.word	0x05000019


	//   ....[14]....
        /*0060*/ 	.word	0x05000019


	//   ....[15]....
        /*0064*/ 	.word	0x05000019


	//   ....[16]....
        /*0068*/ 	.word	0x05000019


	//   ....[17]....
        /*006c*/ 	.word	0x05000019


	//   ....[18]....
        /*0070*/ 	.word	0x05000019


	//   ....[19]....
        /*0074*/ 	.word	0x05000019


	//----- nvinfo : EIATTR_COOP_GROUP_INSTR_OFFSETS
	.align		4
.L_1298:
        /*0078*/ 	.byte	0x04, 0x28
        /*007a*/ 	.short	(.L_1300 - .L_1299)


	//   ....[0]....
.L_1299:
        /*007c*/ 	.word	0x00001550


	//   ....[1]....
        /*0080*/ 	.word	0x00001580


	//   ....[2]....
        /*0084*/ 	.word	0x000015a0


	//   ....[3]....
        /*0088*/ 	.word	0x000015c0


	//   ....[4]....
        /*008c*/ 	.word	0x000015e0


	//   ....[5]....
        /*0090*/ 	.word	0x00001820


	//   ....[6]....
        /*0094*/ 	.word	0x00001840


	//   ....[7]....
        /*0098*/ 	.word	0x00001860


	//   ....[8]....
        /*009c*/ 	.word	0x00001880


	//   ....[9]....
        /*00a0*/ 	.word	0x000018a0


	//   ....[10]....
        /*00a4*/ 	.word	0x00001f20


	//   ....[11]....
        /*00a8*/ 	.word	0x00001fd0


	//   ....[12]....
        /*00ac*/ 	.word	0x00002040


	//   ....[13]....
        /*00b0*/ 	.word	0x000020b0


	//   ....[14]....
        /*00b4*/ 	.word	0x00002120


	//   ....[15]....
        /*00b8*/ 	.word	0x000023d0


	//   ....[16]....
        /*00bc*/ 	.word	0x00002440


	//   ....[17]....
        /*00c0*/ 	.word	0x000024b0


	//   ....[18]....
        /*00c4*/ 	.word	0x00002520


	//   ....[19]....
        /*00c8*/ 	.word	0x00002590


	//----- nvinfo : EIATTR_EXIT_INSTR_OFFSETS
	.align		4
.L_1300:
        /*00cc*/ 	.byte	0x04, 0x1c
        /*00ce*/ 	.short	(.L_1302 - .L_1301)


	//   ....[0]....
.L_1301:
        /*00d0*/ 	.word	0x000002e0


	//   ....[1]....
        /*00d4*/ 	.word	0x00001eb0


	//----- nvinfo : EIATTR_MAX_THREADS
	.align		4
.L_1302:
        /*00d8*/ 	.byte	0x04, 0x05
        /*00da*/ 	.short	(.L_1304 - .L_1303)
.L_1303:
        /*00dc*/ 	.word	0x00000080
        /*00e0*/ 	.word	0x00000001
        /*00e4*/ 	.word	0x00000001


	//----- nvinfo : EIATTR_CRS_STACK_SIZE
	.align		4
.L_1304:
        /*00e8*/ 	.byte	0x04, 0x1e
        /*00ea*/ 	.short	(.L_1306 - .L_1305)
.L_1305:
        /*00ec*/ 	.word	0x00000000


	//----- nvinfo : EIATTR_CBANK_PARAM_SIZE
	.align		4
.L_1306:
        /*00f0*/ 	.byte	0x03, 0x19
        /*00f2*/ 	.short	0x00e8


	//----- nvinfo : EIATTR_PARAM_CBANK
	.align		4
        /*00f4*/ 	.byte	0x04, 0x0a
        /*00f6*/ 	.short	(.L_1308 - .L_1307)
	.align		4
.L_1307:
        /*00f8*/ 	.word	index@(.nv.constant0._ZN10layer_norm13ln_fwd_kernelINS_13Kernel_traitsI6__halfS2_S2_S2_fjLj512ELj1ELj4ELj1ELj16ENS_18Kernel_traits_baseILj512ES2_S2_S2_S2_fjLj128EEEEELb0ELb0ELb1ELb0EEEvNS_9FwdParamsE)
        /*00fc*/ 	.short	0x0210
        /*00fe*/ 	.short	0x00e8


	//----- nvinfo : EIATTR_SW_WAR
	.align		4
.L_1308:
        /*0100*/ 	.byte	0x04, 0x36
        /*0102*/ 	.short	(.L_1310 - .L_1309)
.L_1309:
        /*0104*/ 	.word	0x00000008
.L_1310:


//--------------------- .nv.info._ZN10layer_norm13ln_fwd_kernelINS_13Kernel_traitsI6__halfS2_S2_S2_fjLj512ELj1ELj4ELj1ELj16ENS_18Kernel_traits_baseILj512ES2_S2_S2_S2_fjLj128EEEEELb0ELb0ELb1ELb1EEEvNS_9FwdParamsE --------------------------
	.section	.nv.info._ZN10layer_norm13ln_fwd_kernelINS_13Kernel_traitsI6__halfS2_S2_S2_fjLj512ELj1ELj4ELj1ELj16ENS_18Kernel_traits_baseILj512ES2_S2_S2_S2_fjLj128EEEEELb0ELb0ELb1ELb1EEEvNS_9FwdParamsE,"",@"SHT_CUDA_INFO"
	.sectionflags	@""
	.align	4


	//----- nvinfo : EIATTR_CUDA_API_VERSION
	.align		4
        /*0000*/ 	.byte	0x04, 0x37
        /*0002*/ 	.short	(.L_1312 - .L_1311)
.L_1311:
        /*0004*/ 	.word	0x00000082


	//----- nvinfo : EIATTR_KPARAM_INFO
	.align		4
.L_1312:
        /*0008*/ 	.byte	0x04, 0x17
        /*000a*/ 	.short	(.L_1314 - .L_1313)
.L_1313:
        /*000c*/ 	.word	0x00000000
        /*0010*/ 	.short	0x0000
        /*0012*/ 	.short	0x0000
        /*0014*/ 	.byte	0x00, 0xf0, 0xa1, 0x03


	//----- nvinfo : EIATTR_SPARSE_MMA_MASK
	.align		4
.L_1314:
        /*0018*/ 	.byte	0x03, 0x50
        /*001a*/ 	.short	0x0000


	//----- nvinfo : EIATTR_MAXREG_COUNT
	.align		4
        /*001c*/ 	.byte	0x03, 0x1b
        /*001e*/ 	.short	0x00ff


	//----- nvinfo : EIATTR_MERCURY_ISA_VERSION
	.align		4
        /*0020*/ 	.byte	0x03, 0x5f
        /*0022*/ 	.short	0x0101


	//----- nvinfo : EIATTR_COOP_GROUP_MASK_REGIDS
	.align		4
        /*0024*/ 	.byte	0x04, 0x29
        /*0026*/ 	.short	(.L_1316 - .L_1315)


	//   ....[0]....
.L_1315:
        /*0028*/ 	.word	0xffffffff


	//   ....[1]....
        /*002c*/ 	.word	0xffffffff


	//   ....[2]....
        /*0030*/ 	.word	0xffffffff


	//   ....[3]....
        /*0034*/ 	.word	0xffffffff


	//   ....[4]....
        /*0038*/ 	.word	0xffffffff


	//   ....[5]....
        /*003c*/ 	.word	0xffffffff


	//   ....[6]....
        /*0040*/ 	.word	0xffffffff


	//   ....[7]....
        /*0044*/ 	.word	0xffffffff


	//   ....[8]....
        /*0048*/ 	.word	0xffffffff


	//   ....[9]....
        /*004c*/ 	.word	0xffffffff


	//   ....[10]....
        /*0050*/ 	.word	0x05000019


	//   ....[11]....
        /*0054*/ 	.word	0x05000019


	//   ....[12]....
        /*0058*/ 	.word	0x05000019


	//   ....[13]....
        /*005c*/ 	.word	0x05000019


	//   ....[14]....
        /*0060*/ 	.word	0x05000019


	//   ....[15]....
        /*0064*/ 	.word	0x05000019


	//   ....[16]....
        /*0068*/ 	.word	0x05000019


	//   ....[17]....
        /*006c*/ 	.word	0x05000019


	//   ....[18]....
        /*0070*/ 	.word	0x05000019


	//   ....[19]....
        /*0074*/ 	.word	0x05000019


	//----- nvinfo : EIATTR_COOP_GROUP_INSTR_OFFSETS
	.align		4
.L_1316:
        /*0078*/ 	.byte	0x04, 0x28
        /*007a*/ 	.short	(.L_1318 - .L_1317)


	//   ....[0]....
.L_1317:
        /*007c*/ 	.word	0x00001350


	//   ....[1]....
        /*0080*/ 	.word	0x00001380


	//   ....[2]....
        /*0084*/ 	.word	0x000013a0


	//   ....[3]....
        /*0088*/ 	.word	0x000013c0


	//   ....[4]....
        /*008c*/ 	.word	0x000013e0


	//   ....[5]....
        /*0090*/ 	.word	0x00001610


	//   ....[6]....
        /*0094*/ 	.word	0x00001630


	//   ....[7]....
        /*0098*/ 	.word	0x00001650


	//   ....[8]....
        /*009c*/ 	.word	0x00001670


	//   ....[9]....
        /*00a0*/ 	.word	0x00001690


	//   ....[10]....
        /*00a4*/ 	.word	0x00001cb0


	//   ....[11]....
        /*00a8*/ 	.word	0x00001d40


	//   ....[12]....
        /*00ac*/ 	.word	0x00001da0


	//   ....[13]....
        /*00b0*/ 	.word	0x00001e00


	//   ....[14]....
        /*00b4*/ 	.word	0x00001e50


	//   ....[15]....
        /*00b8*/ 	.word	0x000020c0


	//   ....[16]....
        /*00bc*/ 	.word	0x00002120


	//   ....[17]....
        /*00c0*/ 	.word	0x00002180


	//   ....[18]....
        /*00c4*/ 	.word	0x000021d0


	//   ....[19]....
        /*00c8*/ 	.word	0x00002220


	//----- nvinfo : EIATTR_EXIT_INSTR_OFFSETS
	.align		4
.L_1318:
        /*00cc*/ 	.byte	0x04, 0x1c
        /*00ce*/ 	.short	(.L_1320 - .L_1319)


	//   ....[0]....
.L_1319:
        /*00d0*/ 	.word	0x00000140


	//   ....[1]....
        /*00d4*/ 	.word	0x00001c40


	//----- nvinfo : EIATTR_MAX_THREADS
	.align		4
.L_1320:
        /*00d8*/ 	.byte	0x04, 0x05
        /*00da*/ 	.short	(.L_1322 - .L_1321)
.L_1321:
        /*00dc*/ 	.word	0x00000080
        /*00e0*/ 	.word	0x00000001
        /*00e4*/ 	.word	0x00000001


	//----- nvinfo : EIATTR_CRS_STACK_SIZE
	.align		4
.L_1322:
        /*00e8*/ 	.byte	0x04, 0x1e
        /*00ea*/ 	.short	(.L_1324 - .L_1323)
.L_1323:
        /*00ec*/ 	.word	0x00000000


	//----- nvinfo : EIATTR_CBANK_PARAM_SIZE
	.align		4
.L_1324:
        /*00f0*/ 	.byte	0x03, 0x19
        /*00f2*/ 	.short	0x00e8


	//----- nvinfo : EIATTR_PARAM_CBANK
	.align		4
        /*00f4*/ 	.byte	0x04, 0x0a
        /*00f6*/ 	.short	(.L_1326 - .L_1325)
	.align		4
.L_1325:
        /*00f8*/ 	.word	index@(.nv.constant0._ZN10layer_norm13ln_fwd_kernelINS_13Kernel_traitsI6__halfS2_S2_S2_fjLj512ELj1ELj4ELj1ELj16ENS_18Kernel_traits_baseILj512ES2_S2_S2_S2_fjLj128EEEEELb0ELb0ELb1ELb1EEEvNS_9FwdParamsE)
        /*00fc*/ 	.short	0x0210
        /*00fe*/ 	.short	0x00e8


	//----- nvinfo : EIATTR_SW_WAR
	.align		4
.L_1326:
        /*0100*/ 	.byte	0x04, 0x36
        /*0102*/ 	.short	(.L_1328 - .L_1327)
.L_1327:
        /*0104*/ 	.word	0x00000008
.L_1328:


//--------------------- .nv.info._ZN10layer_norm13ln_fwd_kernelINS_13Kernel_traitsI6__halfS2_S2_S2_fjLj512ELj1ELj4ELj1ELj16ENS_18Kernel_traits_baseILj512ES2_S2_S2_S2_fjLj128EEEEELb0ELb1ELb0ELb0EEEvNS_9FwdParamsE --------------------------
	.section	.nv.info._ZN10layer_norm13ln_fwd_kernelINS_13Kernel_traitsI6__halfS2_S2_S2_fjLj512ELj1ELj4ELj1ELj16ENS_18Kernel_traits_baseILj512ES2_S2_S2_S2_fjLj128EEEEELb0ELb1ELb0ELb0EEEvNS_9FwdParamsE,"",@"SHT_CUDA_INFO"
	.sectionflags	@""
	.align	4


	//----- nvinfo : EIATTR_CUDA_API_VERSION
	.align		4
        /*0000*/ 	.byte	0x04, 0x37
        /*0002*/ 	.short	(.L_1330 - .L_1329)
.L_1329:
        /*0004*/ 	.word	0x00000082


	//----- nvinfo : EIATTR_KPARAM_INFO
	.align		4
.L_1330:
        /*0008*/ 	.byte	0x04, 0x17
        /*000a*/ 	.short	(.L_1332 - .L_1331)
.L_1331:
        /*000c*/ 	.word	0x00000000
        /*0010*/ 	.short	0x0000
        /*0012*/ 	.short	0x0000
        /*0014*/ 	.byte	0x00, 0xf0, 0xa1, 0x03


	//----- nvinfo : EIATTR_SPARSE_MMA_MASK
	.align		4
.L_1332:
        /*0018*/ 	.byte	0x03, 0x50
        /*001a*/ 	.short	0x0000


	//----- nvinfo : EIATTR_MAXREG_COUNT
	.align		4
        /*001c*/ 	.byte	0x03, 0x1b
        /*001e*/ 	.short	0x00ff


	//----- nvinfo : EIATTR_MERCURY_ISA_VERSION
	.align		4
        /*0020*/ 	.byte	0x03, 0x5f
        /*0022*/ 	.short	0x0101


	//----- nvinfo : EIATTR_COOP_GROUP_MASK_REGIDS
	.align		4
        /*0024*/ 	.byte	0x04, 0x29
        /*0026*/ 	.short	(.L_1334 - .L_1333)


	//   ....[0]....
.L_1333:
        /*0028*/ 	.word	0xffffffff


	//   ....[1]....
        /*002c*/ 	.word	0xffffffff


	//   ....[2]....
        /*0030*/ 	.word	0xffffffff


	//   ....[3]....
        /*0034*/ 	.word	0xffffffff


	//   ....[4]....
        /*0038*/ 	.word	0xffffffff


	//   ....[5]....
        /*003c*/ 	.word	0xffffffff


	//   ....[6]....
        /*0040*/ 	.word	0xffffffff


	//   ....[7]....
        /*0044*/ 	.word	0xffffffff


	//   ....[8]....
        /*0048*/ 	.word	0xffffffff


	//   ....[9]....
        /*004c*/ 	.word	0xffffffff


	//   ....[10]....
        /*0050*/ 	.word	0x05000050


	//   ....[11]....
        /*0054*/ 	.word	0x05000050


	//   ....[12]....
        /*0058*/ 	.word	0x05000050


	//   ....[13]....
        /*005c*/ 	.word	0x05000050


	//   ....[14]....
        /*0060*/ 	.word	0x05000050


	//   ....[15]....
        /*0064*/ 	.word	0x05000050


	//   ....[16]....
        /*0068*/ 	.word	0x05000050


	//   ....[17]....
        /*006c*/ 	.word	0x05000050


	//   ....[18]....
        /*0070*/ 	.word	0x05000050


	//   ....[19]....
        /*0074*/ 	.word	0x05000050


	//----- nvinfo : EIATTR_COOP_GROUP_INSTR_OFFSETS
	.align		4
.L_1334:
        /*0078*/ 	.byte	0x04, 0x28
        /*007a*/ 	.short	(.L_1336 - .L_1335)


	//   ....[0]....
.L_1335:
        /*007c*/ 	.word	0x00001050


	//   ....[1]....
        /*0080*/ 	.word	0x00001080


	//   ....[2]....
        /*0084*/ 	.word	0x000010a0


	//   ....[3]....
        /*0088*/ 	.word	0x000010c0


	//   ....[4]....
        /*008c*/ 	.word	0x000010e0


	//   ....[5]....
        /*0090*/ 	.word	0x00001320


	//   ....[6]....
        /*0094*/ 	.word	0x00001340


	//   ....[7]....
        /*0098*/ 	.word	0x00001360


	//   ....[8]....
        /*009c*/ 	.word	0x00001380


	//   ....[9]....
        /*00a0*/ 	.word	0x000013a0


	//   ....[10]....
        /*00a4*/ 	.word	0x00001980


	//   ....[11]....
        /*00a8*/ 	.word	0x00001a30


	//   ....[12]....
        /*00ac*/ 	.word	0x00001aa0


	//   ....[13]....
        /*00b0*/ 	.word	0x00001b10


	//   ....[14]....
        /*00b4*/ 	.word	0x00001b80


	//   ....[15]....
        /*00b8*/ 	.word	0x00001e10


	//   ....[16]....
        /*00bc*/ 	.word	0x00001e80


	//   ....[17]....
        /*00c0*/ 	.word	0x00001ef0


	//   ....[18]....
        /*00c4*/ 	.word	0x00001f60


	//   ....[19]....
        /*00c8*/ 	.word	0x00001fd0


	//----- nvinfo : EIATTR_EXIT_INSTR_OFFSETS
	.align		4
.L_1336:
        /*00cc*/ 	.byte	0x04, 0x1c
        /*00ce*/ 	.short	(.L_1338 - .L_1337)


	//   ....[0]....
.L_1337:
        /*00d0*/ 	.word	0x00000350


	//   ....[1]....
        /*00d4*/ 	.word	0x00001910


	//----- nvinfo : EIATTR_MAX_THREADS
	.align		4
.L_1338:
        /*00d8*/ 	.byte	0x04, 0x05
        /*00da*/ 	.short	(.L_1340 - .L_1339)
.L_1339:
        /*00dc*/ 	.word	0x00000080
        /*00e0*/ 	.word	0x00000001
        /*00e4*/ 	.word	0x00000001


	//----- nvinfo : EIATTR_CRS_STACK_SIZE
	.align		4
.L_1340:
        /*00e8*/ 	.byte	0x04, 0x1e
        /*00ea*/ 	.short	(.L_1342 - .L_1341)
.L_1341:
        /*00ec*/ 	.word	0x00000000


	//----- nvinfo : EIATTR_CBANK_PARAM_SIZE
	.align		4
.L_1342:
        /*00f0*/ 	.byte	0x03, 0x19
        /*00f2*/ 	.short	0x00e8


	//----- nvinfo : EIATTR_PARAM_CBANK
	.align		4
        /*00f4*/ 	.byte	0x04, 0x0a
        /*00f6*/ 	.short	(.L_1344 - .L_1343)
	.align		4
.L_1343:
        /*00f8*/ 	.word	index@(.nv.constant0._ZN10layer_norm13ln_fwd_kernelINS_13Kernel_traitsI6__halfS2_S2_S2_fjLj512ELj1ELj4ELj1ELj16ENS_18Kernel_traits_baseILj512ES2_S2_S2_S2_fjLj128EEEEELb0ELb1ELb0ELb0EEEvNS_9FwdParamsE)
        /*00fc*/ 	.short	0x0210
        /*00fe*/ 	.short	0x00e8


	//----- nvinfo : EIATTR_SW_WAR
	.align		4
.L_1344:
        /*0100*/ 	.byte	0x04, 0x36
        /*0102*/ 	.short	(.L_1346 - .L_1345)
.L_1345:
        /*0104*/ 	.word	0x00000008
.L_1346:


//--------------------- .nv.info._ZN10layer_norm13ln_fwd_kernelINS_13Kernel_traitsI6__halfS2_S2_S2_fjLj512ELj1ELj4ELj1ELj16ENS_18Kernel_traits_baseILj512ES2_S2_S2_S2_fjLj128EEEEELb0ELb1ELb0ELb1EEEvNS_9FwdParamsE --------------------------
	.section	.nv.info._ZN10layer_norm13ln_fwd_kernelINS_13Kernel_traitsI6__halfS2_S2_S2_fjLj512ELj1ELj4ELj1ELj16ENS_18Kernel_traits_baseILj512ES2_S2_S2_S2_fjLj128EEEEELb0ELb1ELb0ELb1EEEvNS_9FwdParamsE,"",@"SHT_CUDA_INFO"
	.sectionflags	@""
	.align	4


	//----- nvinfo : EIATTR_CUDA_API_VERSION
	.align		4
        /*0000*/ 	.byte	0x04, 0x37
        /*0002*/ 	.short	(.L_1348 - .L_1347)
.L_1347:
        /*0004*/ 	.word	0x00000082


	//----- nvinfo : EIATTR_KPARAM_INFO
	.align		4
.L_1348:
        /*0008*/ 	.byte	0x04, 0x17
        /*000a*/ 	.short	(.L_1350 - .L_1349)
.L_1349:
        /*000c*/ 	.word	0x00000000
        /*0010*/ 	.short	0x0000
        /*0012*/ 	.short	0x0000
        /*0014*/ 	.byte	0x00, 0xf0, 0xa1, 0x03


	//----- nvinfo : EIATTR_SPARSE_MMA_MASK
	.align		4
.L_1350:
        /*0018*/ 	.byte	0x03, 0x50
        /*001a*/ 	.short	0x0000


	//----- nvinfo : EIATTR_MAXREG_COUNT
	.align		4
        /*001c*/ 	.byte	0x03, 0x1b
        /*001e*/ 	.short	0x00ff


	//----- nvinfo : EIATTR_MERCURY_ISA_VERSION
	.align		4
        /*0020*/ 	.byte	0x03, 0x5f
        /*0022*/ 	.short	0x0101


	//----- nvinfo : EIATTR_COOP_GROUP_MASK_REGIDS
	.align		4
        /*0024*/ 	.byte	0x04, 0x29
        /*0026*/ 	.short	(.L_1352 - .L_1351)


	//   ....[0]....
.L_1351:
        /*0028*/ 	.word	0xffffffff


	//   ....[1]....
        /*002c*/ 	.word	0xffffffff


	//   ....[2]....
        /*0030*/ 	.word	0xffffffff


	//   ....[3]....
        /*0034*/ 	.word	0xffffffff


	//   ....[4]....
        /*0038*/ 	.word	0xffffffff


	//   ....[5]....
        /*003c*/ 	.word	0xffffffff


	//   ....[6]....
        /*0040*/ 	.word	0xffffffff


	//   ....[7]....
        /*0044*/ 	.word	0xffffffff


	//   ....[8]....
        /*0048*/ 	.word	0xffffffff


	//   ....[9]....
        /*004c*/ 	.word	0xffffffff


	//   ....[10]....
        /*0050*/ 	.word	0x05000054


	//   ....[11]....
        /*0054*/ 	.word	0x05000054


	//   ....[12]....
        /*0058*/ 	.word	0x05000054


	//   ....[13]....
        /*005c*/ 	.word	0x05000054


	//   ....[14]....
        /*0060*/ 	.word	0x05000054


	//   ....[15]....
        /*0064*/ 	.word	0x05000054


	//   ....[16]....
        /*0068*/ 	.word	0x05000054


	//   ....[17]....
        /*006c*/ 	.word	0x05000054


	//   ....[18]....
        /*0070*/ 	.word	0x05000054


	//   ....[19]....
        /*0074*/ 	.word	0x05000054


	//----- nvinfo : EIATTR_COOP_GROUP_INSTR_OFFSETS
	.align		4
.L_1352:
        /*0078*/ 	.byte	0x04, 0x28
        /*007a*/ 	.short	(.L_1354 - .L_1353)


	//   ....[0]....
.L_1353:
        /*007c*/ 	.word	0x00000e70


	//   ....[1]....
        /*0080*/ 	.word	0x00000e90


	//   ....[2]....
        /*0084*/ 	.word	0x00000eb0


	//   ....[3]....
        /*0088*/ 	.word	0x00000ed0


	//   ....[4]....
        /*008c*/ 	.word	0x00000f00


	//   ....[5]....
        /*0090*/ 	.word	0x00001130


	//   ....[6]....
        /*0094*/ 	.word	0x00001150


	//   ....[7]....
        /*0098*/ 	.word	0x00001170


	//   ....[8]....
        /*009c*/ 	.word	0x00001190


	//   ....[9]....
        /*00a0*/ 	.word	0x000011b0


	//   ....[10]....
        /*00a4*/ 	.word	0x00001720


	//   ....[11]....
        /*00a8*/ 	.word	0x000017c0


	//   ....[12]....
        /*00ac*/ 	.word	0x00001830


	//   ....[13]....
        /*00b0*/ 	.word	0x000018a0


	//   ....[14]....
        /*00b4*/ 	.word	0x00001920


	//   ....[15]....
        /*00b8*/ 	.word	0x00001ba0


	//   ....[16]....
        /*00bc*/ 	.word	0x00001c10


	//   ....[17]....
        /*00c0*/ 	.word	0x00001c80


	//   ....[18]....
        /*00c4*/ 	.word	0x00001cf0


	//   ....[19]....
        /*00c8*/ 	.word	0x00001d60


	//----- nvinfo : EIATTR_EXIT_INSTR_OFFSETS
	.align		4
.L_1354:
        /*00cc*/ 	.byte	0x04, 0x1c
        /*00ce*/ 	.short	(.L_1356 - .L_1355)


	//   ....[0]....
.L_1355:
        /*00d0*/ 	.word	0x00000180


	//   ....[1]....
        /*00d4*/ 	.word	0x000016b0


	//----- nvinfo : EIATTR_MAX_THREADS
	.align		4
.L_1356:
        /*00d8*/ 	.byte	0x04, 0x05
        /*00da*/ 	.short	(.L_1358 - .L_1357)
.L_1357:
        /*00dc*/ 	.word	0x00000080
        /*00e0*/ 	.word	0x00000001
        /*00e4*/ 	.word	0x00000001


	//----- nvinfo : EIATTR_CRS_STACK_SIZE
	.align		4
.L_1358:
        /*00e8*/ 	.byte	0x04, 0x1e
        /*00ea*/ 	.short	(.L_1360 - .L_1359)
.L_1359:
        /*00ec*/ 	.word	0x00000000


	//----- nvinfo : EIATTR_CBANK_PARAM_SIZE
	.align		4
.L_1360:
        /*00f0*/ 	.byte	0x03, 0x19
        /*00f2*/ 	.short	0x00e8


	//----- nvinfo : EIATTR_PARAM_CBANK
	.align		4
        /*00f4*/ 	.byte	0x04, 0x0a
        /*00f6*/ 	.short	(.L_1362 - .L_1361)
	.align		4
.L_1361:
        /*00f8*/ 	.word	index@(.nv.constant0._ZN10layer_norm13ln_fwd_kernelINS_13Kernel_traitsI6__halfS2_S2_S2_fjLj512ELj1ELj4ELj1ELj16ENS_18Kernel_traits_baseILj512ES2_S2_S2_S2_fjLj128EEEEELb0ELb1ELb0ELb1EEEvNS_9FwdParamsE)
        /*00fc*/ 	.short	0x0210
        /*00fe*/ 	.short	0x00e8


	//----- nvinfo : EIATTR_SW_WAR
	.align		4
.L_1362:
        /*0100*/ 	.byte	0x04, 0x36
        /*0102*/ 	.short	(.L_1364 - .L_1363)
.L_1363:
        /*0104*/ 	.word	0x00000008
.L_1364:


//--------------------- .nv.info._ZN10layer_norm13ln_fwd_kernelINS_13Kernel_traitsI6__halfS2_S2_S2_fjLj512ELj1ELj4ELj1ELj16ENS_18Kernel_traits_baseILj512ES2_S2_S2_S2_fjLj128EEEEELb0ELb1ELb1ELb0EEEvNS_9FwdParamsE --------------------------
	.section	.nv.info._ZN10layer_norm13ln_fwd_kernelINS_13Kernel_traitsI6__halfS2_S2_S2_fjLj512ELj1ELj4ELj1ELj16ENS_18Kernel_traits_baseILj512ES2_S2_S2_S2_fjLj128EEEEELb0ELb1ELb1ELb0EEEvNS_9FwdParamsE,"",@"SHT_CUDA_INFO"
	.sectionflags	@""
	.align	4


	//----- nvinfo : EIATTR_CUDA_API_VERSION
	.align		4
        /*0000*/ 	.byte	0x04, 0x37
        /*0002*/ 	.short	(.L_1366 - .L_1365)
.L_1365:
        /*0004*/ 	.word	0x00000082


	//----- nvinfo : EIATTR_KPARAM_INFO
	.align		4
.L_1366:
        /*0008*/ 	.byte	0x04, 0x17
        /*000a*/ 	.short	(.L_1368 - .L_1367)
.L_1367:
        /*000c*/ 	.word	0x00000000
        /*0010*/ 	.short	0x0000
        /*0012*/ 	.short	0x0000
        /*0014*/ 	.byte	0x00, 0xf0, 0xa1, 0x03


	//----- nvinfo : EIATTR_SPARSE_MMA_MASK
	.align		4
.L_1368:
        /*0018*/ 	.byte	0x03, 0x50
        /*001a*/ 	.short	0x0000


	//----- nvinfo : EIATTR_MAXREG_COUNT
	.align		4
        /*001c*/ 	.byte	0x03, 0x1b
        /*001e*/ 	.short	0x00ff


	//----- nvinfo : EIATTR_MERCURY_ISA_VERSION
	.align		4
        /*0020*/ 	.byte	0x03, 0x5f
        /*0022*/ 	.short	0x0101


	//----- nvinfo : EIATTR_COOP_GROUP_MASK_REGIDS
	.align		4
        /*0024*/ 	.byte	0x04, 0x29
        /*0026*/ 	.short	(.L_1370 - .L_1369)


	//   ....[0]....
.L_1369:
        /*0028*/ 	.word	0xffffffff


	//   ....[1]....
        /*002c*/ 	.word	0xffffffff


	//   ....[2]....
        /*0030*/ 	.word	0xffffffff


	//   ....[3]....
        /*0034*/ 	.word	0xffffffff


	//   ....[4]....
        /*0038*/ 	.word	0xffffffff


	//   ....[5]....
        /*003c*/ 	.word	0xffffffff


	//   ....[6]....
        /*0040*/ 	.word	0xffffffff


	//   ....[7]....
        /*0044*/ 	.word	0xffffffff


	//   ....[8]....
        /*0048*/ 	.word	0xffffffff


	//   ....[9]....
        /*004c*/ 	.word	0xffffffff


	//   ....[10]....
        /*0050*/ 	.word	0x0500001e


	//   ....[11]....
        /*0054*/ 	.word	0x0500001e


	//   ....[12]....
        /*0058*/ 	.word	0x0500001e


	//   ....[13]....
        /*005c*/ 	.word	0x0500001e


	//   ....[14]....
        /*0060*/ 	.word	0x0500001e


	//   ....[15]....
        /*0064*/ 	.word	0x0500001e


	//   ....[16]....
        /*0068*/ 	.word	0x0500001e


	//   ....[17]....
        /*006c*/ 	.word	0x0500001e


	//   ....[18]....
        /*0070*/ 	.word	0x0500001e


	//   ....[19]....
        /*0074*/ 	.word	0x0500001e


	//----- nvinfo : EIATTR_COOP_GROUP_INSTR_OFFSETS
	.align		4
.L_1370:
        /*0078*/ 	.byte	0x04, 0x28
        /*007a*/ 	.short	(.L_1372 - .L_1371)


	//   ....[0]....
.L_1371:
        /*007c*/ 	.word	0x000017d0


	//   ....[1]....
        /*0080*/ 	.word	0x000017f0


	//   ....[2]....
        /*0084*/ 	.word	0x00001810


	//   ....[3]....
        /*0088*/ 	.word	0x00001840


	//   ....[4]....
        /*008c*/ 	.word	0x00001860


	//   ....[5]....
        /*0090*/ 	.word	0x00001aa0


	//   ....[6]....
        /*0094*/ 	.word	0x00001ac0


	//   ....[7]....
        /*0098*/ 	.word	0x00001ae0


	//   ....[8]....
        /*009c*/ 	.word	0x00001b00


	//   ....[9]....
        /*00a0*/ 	.word	0x00001b20


	//   ....[10]....
        /*00a4*/ 	.word	0x000021a0


	//   ....[11]....
        /*00a8*/ 	.word	0x00002240


	//   ....[12]....
        /*00ac*/ 	.word	0x000022b0


	//   ....[13]....
        /*00b0*/ 	.word	0x00002330


	//   ....[14]....
        /*00b4*/ 	.word	0x000023a0


	//   ....[15]....
        /*00b8*/ 	.word	0x00002650


	//   ....[16]....
        /*00bc*/ 	.word	0x000026c0


	//   ....[17]....
        /*00c0*/ 	.word	0x00002730


	//   ....[18]....
        /*00c4*/ 	.word	0x000027a0


	//   ....[19]....
        /*00c8*/ 	.word	0x00002810


	//----- nvinfo : EIATTR_EXIT_INSTR_OFFSETS
	.align		4
.L_1372:
        /*00cc*/ 	.byte	0x04, 0x1c
        /*00ce*/ 	.short	(.L_1374 - .L_1373)


	//   ....[0]....
.L_1373:
        /*00d0*/ 	.word	0x00000360


	//   ....[1]....
        /*00d4*/ 	.word	0x00002130


	//----- nvinfo : EIATTR_MAX_THREADS
	.align		4
.L_1374:
        /*00d8*/ 	.byte	0x04, 0x05
        /*00da*/ 	.short	(.L_1376 - .L_1375)
.L_1375:
        /*00dc*/ 	.word	0x00000080
        /*00e0*/ 	.word	0x00000001
        /*00e4*/ 	.word	0x00000001


	//----- nvinfo : EIATTR_CRS_STACK_SIZE
	.align		4
.L_1376:
        /*00e8*/ 	.byte	0x04, 0x1e
        /*00ea*/ 	.short	(.L_1378 - .L_1377)
.L_1377:
        /*00ec*/ 	.word	0x00000000


	//----- nvinfo : EIATTR_CBANK_PARAM_SIZE
	.align		4
.L_1378:
        /*00f0*/ 	.byte	0x03, 0x19
        /*00f2*/ 	.short	0x00e8


	//----- nvinfo : EIATTR_PARAM_CBANK
	.align		4
        /*00f4*/ 	.byte	0x04, 0x0a
        /*00f6*/ 	.short	(.L_1380 - .L_1379)
	.align		4
.L_1379:
        /*00f8*/ 	.word	index@(.nv.constant0._ZN10layer_norm13ln_fwd_kernelINS_13Kernel_traitsI6__halfS2_S2_S2_fjLj512ELj1ELj4ELj1ELj16ENS_18Kernel_traits_baseILj512ES2_S2_S2_S2_fjLj128EEEEELb0ELb1ELb1ELb0EEEvNS_9FwdParamsE)
        /*00fc*/ 	.short	0x0210
        /*00fe*/ 	.short	0x00e8


	//----- nvinfo : EIATTR_SW_WAR
	.align		4
.L_1380:
        /*0100*/ 	.byte	0x04, 0x36
        /*0102*/ 	.short	(.L_1382 - .L_1381)
.L_1381:
        /*0104*/ 	.word	0x00000008
.L_1382:


//--------------------- .nv.info._ZN10layer_norm13ln_fwd_kernelINS_13Kernel_traitsI6__halfS2_S2_S2_fjLj512ELj1ELj4ELj1ELj16ENS_18Kernel_traits_baseILj512ES2_S2_S2_S2_fjLj128EEEEELb0ELb1ELb1ELb1EEEvNS_9FwdParamsE --------------------------
	.section	.nv.info._ZN10layer_norm13ln_fwd_kernelINS_13Kernel_traitsI6__halfS2_S2_S2_fjLj512ELj1ELj4ELj1ELj16ENS_18Kernel_traits_baseILj512ES2_S2_S2_S2_fjLj128EEEEELb0ELb1ELb1ELb1EEEvNS_9FwdParamsE,"",@"SHT_CUDA_INFO"
	.sectionflags	@""
	.align	4


	//----- nvinfo : EIATTR_CUDA_API_VERSION
	.align		4
        /*0000*/ 	.byte	0x04, 0x37
        /*0002*/ 	.short	(.L_1384 - .L_1383)
.L_1383:
        /*0004*/ 	.word	0x00000082


	//----- nvinfo : EIATTR_KPARAM_INFO
	.align		4
.L_1384:
        /*0008*/ 	.byte	0x04, 0x17
        /*000a*/ 	.short	(.L_1386 - .L_1385)
.L_1385:
        /*000c*/ 	.word	0x00000000
        /*0010*/ 	.short	0x0000
        /*0012*/ 	.short	0x0000
        /*0014*/ 	.byte	0x00, 0xf0, 0xa1, 0x03


	//----- nvinfo : EIATTR_SPARSE_MMA_MASK
	.align		4
.L_1386:
        /*0018*/ 	.byte	0x03, 0x50
        /*001a*/ 	.short	0x0000


	//----- nvinfo : EIATTR_MAXREG_COUNT
	.align		4
        /*001c*/ 	.byte	0x03, 0x1b
        /*001e*/ 	.short	0x00ff


	//----- nvinfo : EIATTR_MERCURY_ISA_VERSION
	.align		4
        /*0020*/ 	.byte	0x03, 0x5f
        /*0022*/ 	.short	0x0101


	//----- nvinfo : EIATTR_COOP_GROUP_MASK_REGIDS
	.align		4
        /*0024*/ 	.byte	0x04, 0x29
        /*0026*/ 	.short	(.L_1388 - .L_1387)


	//   ....[0]....
.L_1387:
        /*0028*/ 	.word	0xffffffff


	//   ....[1]....
        /*002c*/ 	.word	0xffffffff


	//   ....[2]....
        /*0030*/ 	.word	0xffffffff


	//   ....[3]....
        /*0034*/ 	.word	0xffffffff


	//   ....[4]....
        /*0038*/ 	.word	0xffffffff


	//   ....[5]....
        /*003c*/ 	.word	0xffffffff


	//   ....[6]....
        /*0040*/ 	.word	0xffffffff


	//   ....[7]....
        /*0044*/ 	.word	0xffffffff


	//   ....[8]....
        /*0048*/ 	.word	0xffffffff


	//   ....[9]....
        /*004c*/ 	.word	0xffffffff


	//   ....[10]....
        /*0050*/ 	.word	0x05000021


	//   ....[11]....
        /*0054*/ 	.word	0x05000021


	//   ....[12]....
        /*0058*/ 	.word	0x05000021


	//   ....[13]....
        /*005c*/ 	.word	0x05000021


	//   ....[14]....
        /*0060*/ 	.word	0x05000021


	//   ....[15]....
        /*0064*/ 	.word	0x05000021


	//   ....[16]....
        /*0068*/ 	.word	0x05000021


	//   ....[17]....
        /*006c*/ 	.word	0x05000021


	//   ....[18]....
        /*0070*/ 	.word	0x05000021


	//   ....[19]....
        /*0074*/ 	.word	0x05000021


	//----- nvinfo : EIATTR_COOP_GROUP_INSTR_OFFSETS
	.align		4
.L_1388:
        /*0078*/ 	.byte	0x04, 0x28
        /*007a*/ 	.short	(.L_1390 - .L_1389)


	//   ....[0]....
.L_1389:
        /*007c*/ 	.word	0x00001560


	//   ....[1]....
        /*0080*/ 	.word	0x00001590


	//   ....[2]....
        /*0084*/ 	.word	0x000015b0


	//   ....[3]....
        /*0088*/ 	.word	0x000015d0


	//   ....[4]....
        /*008c*/ 	.word	0x000015f0


	//   ....[5]....
        /*0090*/ 	.word	0x00001820


	//   ....[6]....
        /*0094*/ 	.word	0x00001840


	//   ....[7]....
        /*0098*/ 	.word	0x00001860


	//   ....[8]....
        /*009c*/ 	.word	0x00001880


	//   ....[9]....
        /*00a0*/ 	.word	0x000018a0


	//   ....[10]....
        /*00a4*/ 	.word	0x00001f00


	//   ....[11]....
        /*00a8*/ 	.word	0x00001f90


	//   ....[12]....
        /*00ac*/ 	.word	0x00001ff0


	//   ....[13]....
        /*00b0*/ 	.word	0x00002050


	//   ....[14]....
        /*00b4*/ 	.word	0x000020a0


	//   ....[15]....
        /*00b8*/ 	.word	0x00002310


	//   ....[16]....
        /*00bc*/ 	.word	0x00002370


	//   ....[17]....
        /*00c0*/ 	.word	0x000023d0


	//   ....[18]....
        /*00c4*/ 	.word	0x00002420


	//   ....[19]....
        /*00c8*/ 	.word	0x00002470


	//----- nvinfo : EIATTR_EXIT_INSTR_OFFSETS
	.align		4
.L_1390:
        /*00cc*/ 	.byte	0x04, 0x1c
        /*00ce*/ 	.short	(.L_1392 - .L_1391)


	//   ....[0]....
.L_1391:
        /*00d0*/ 	.word	0x00000180


	//   ....[1]....
        /*00d4*/ 	.word	0x00001e90


	//----- nvinfo : EIATTR_MAX_THREADS
	.align		4
.L_1392:
        /*00d8*/ 	.byte	0x04, 0x05
        /*00da*/ 	.short	(.L_1394 - .L_1393)
.L_1393:
        /*00dc*/ 	.word	0x00000080
        /*00e0*/ 	.word	0x00000001
        /*00e4*/ 	.word	0x00000001


	//----- nvinfo : EIATTR_CRS_STACK_SIZE
	.align		4
.L_1394:
        /*00e8*/ 	.byte	0x04, 0x1e
        /*00ea*/ 	.short	(.L_1396 - .L_1395)
.L_1395:
        /*00ec*/ 	.word	0x00000000


	//----- nvinfo : EIATTR_CBANK_PARAM_SIZE
	.align		4
.L_1396:
        /*00f0*/ 	.byte	0x03, 0x19
        /*00f2*/ 	.short	0x00e8


	//----- nvinfo : EIATTR_PARAM_CBANK
	.align		4
        /*00f4*/ 	.byte	0x04, 0x0a
        /*00f6*/ 	.short	(.L_1398 - .L_1397)
	.align		4
.L_1397:
        /*00f8*/ 	.word	index@(.nv.constant0._ZN10layer_norm13ln_fwd_kernelINS_13Kernel_traitsI6__halfS2_S2_S2_fjLj512ELj1ELj4ELj1ELj16ENS_18Kernel_traits_baseILj512ES2_S2_S2_S2_fjLj128EEEEELb0ELb1ELb1ELb1EEEvNS_9FwdParamsE)
        /*00fc*/ 	.short	0x0210
        /*00fe*/ 	.short	0x00e8


	//----- nvinfo : EIATTR_SW_WAR
	.align		4
.L_1398:
        /*0100*/ 	.byte	0x04, 0x36
        /*0102*/ 	.short	(.L_1400 - .L_1399)
.L_1399:
        /*0104*/ 	.word	0x00000008
.L_1400:


//--------------------- .nv.info._ZN10layer_norm13ln_fwd_kernelINS_13Kernel_traitsI6__halfS2_S2_S2_fjLj512ELj1ELj4ELj1ELj16ENS_18Kernel_traits_baseILj512ES2_S2_S2_S2_fjLj128EEEEELb1ELb0ELb0ELb0EEEvNS_9FwdParamsE --------------------------
	.section	.nv.info._ZN10layer_norm13ln_fwd_kernelINS_13Kernel_traitsI6__halfS2_S2_S2_fjLj512ELj1ELj4ELj1ELj16ENS_18Kernel_traits_baseILj512ES2_S2_S2_S2_fjLj128EEEEELb1ELb0ELb0ELb0EEEvNS_9FwdParamsE,"",@"SHT_CUDA_INFO"
	.sectionflags	@""
	.align	4


	//----- nvinfo : EIATTR_CUDA_API_VERSION
	.align		4
        /*0000*/ 	.byte	0x04, 0x37
        /*0002*/ 	.short	(.L_1402 - .L_1401)
.L_1401:
        /*0004*/ 	.word	0x00000082


	//----- nvinfo : EIATTR_KPARAM_INFO
	.align		4
.L_1402:
        /*0008*/ 	.byte	0x04, 0x17
        /*000a*/ 	.short	(.L_1404 - .L_1403)
.L_1403:
        /*000c*/ 	.word	0x00000000
        /*0010*/ 	.short	0x0000
        /*0012*/ 	.short	0x0000
        /*0014*/ 	.byte	0x00, 0xf0, 0xa1, 0x03


	//----- nvinfo : EIATTR_SPARSE_MMA_MASK
	.align		4
.L_1404:
        /*0018*/ 	.byte	0x03, 0x50
        /*001a*/ 	.short	0x0000


	//----- nvinfo : EIATTR_MAXREG_COUNT
	.align		4
        /*001c*/ 	.byte	0x03, 0x1b
        /*001e*/ 	.short	0x00ff


	//----- nvinfo : EIATTR_MERCURY_ISA_VERSION
	.align		4
        /*0020*/ 	.byte	0x03, 0x5f
        /*0022*/ 	.short	0x0101


	//----- nvinfo : EIATTR_COOP_GROUP_MASK_REGIDS
	.align		4
        /*0024*/ 	.byte	0x04, 0x29
        /*0026*/ 	.short	(.L_1406 - .L_1405)


	//   ....[0]....
.L_1405:
        /*0028*/ 	.word	0xffffffff


	//   ....[1]....
        /*002c*/ 	.word	0xffffffff


	//   ....[2]....
        /*0030*/ 	.word	0xffffffff


	//   ....[3]....
        /*0034*/ 	.word	0xffffffff


	//   ....[4]....
        /*0038*/ 	.word	0xffffffff


	//   ....[5]....
        /*003c*/ 	.word	0xffffffff


	//   ....[6]....
        /*0040*/ 	.word	0xffffffff


	//   ....[7]....
        /*0044*/ 	.word	0xffffffff


	//   ....[8]....
        /*0048*/ 	.word	0xffffffff


	//   ....[9]....
        /*004c*/ 	.word	0xffffffff


	//   ....[10]....
        /*0050*/ 	.word	0x0500001a


	//   ....[11]....
        /*0054*/ 	.word	0x0500001a


	//   ....[12]....
        /*0058*/ 	.word	0x0500001a


	//   ....[13]....
        /*005c*/ 	.word	0x0500001a


	//   ....[14]....
        /*0060*/ 	.word	0x0500001a


	//   ....[15]....
        /*0064*/ 	.word	0x0500001a


	//   ....[16]....
        /*0068*/ 	.word	0x0500001a


	//   ....[17]....
        /*006c*/ 	.word	0x0500001a


	//   ....[18]....
        /*0070*/ 	.word	0x0500001a


	//   ....[19]....
        /*0074*/ 	.word	0x0500001a


	//----- nvinfo : EIATTR_COOP_GROUP_INSTR_OFFSETS
	.align		4
.L_1406:
        /*0078*/ 	.byte	0x04, 0x28
        /*007a*/ 	.short	(.L_1408 - .L_1407)


	//   ....[0]....
.L_1407:
        /*007c*/ 	.word	0x000069c0


	//   ....[1]....
        /*0080*/ 	.word	0x000069f0


	//   ....[2]....
        /*0084*/ 	.word	0x00006a10


	//   ....[3]....
        /*0088*/ 	.word	0x00006a30


	//   ....[4]....
        /*008c*/ 	.word	0x00006a50


	//   ....[5]....
        /*0090*/ 	.word	0x00006c90


	//   ....[6]....
        /*0094*/ 	.word	0x00006cb0


	//   ....[7]....
        /*0098*/ 	.word	0x00006cd0


	//   ....[8]....
        /*009c*/ 	.word	0x00006cf0


	//   ....[9]....
        /*00a0*/ 	.word	0x00006d10


	//   ....[10]....
        /*00a4*/ 	.word	0x00007330


	//   ....[11]....
        /*00a8*/ 	.word	0x000073d0


	//   ....[12]....
        /*00ac*/ 	.word	0x00007420


	//   ....[13]....
        /*00b0*/ 	.word	0x00007480


	//   ....[14]....
        /*00b4*/ 	.word	0x000074e0


	//   ....[15]....
        /*00b8*/ 	.word	0x00007780


	//   ....[16]....
        /*00bc*/ 	.word	0x000077e0


	//   ....[17]....
        /*00c0*/ 	.word	0x00007830


	//   ....[18]....
        /*00c4*/ 	.word	0x00007890


	//   ....[19]....
        /*00c8*/ 	.word	0x000078f0


	//----- nvinfo : EIATTR_EXIT_INSTR_OFFSETS
	.align		4
.L_1408:
        /*00cc*/ 	.byte	0x04, 0x1c
        /*00ce*/ 	.short	(.L_1410 - .L_1409)


	//   ....[0]....
.L_1409:
        /*00d0*/ 	.word	0x00000530


	//   ....[1]....
        /*00d4*/ 	.word	0x000072c0


	//----- nvinfo : EIATTR_MAX_THREADS
	.align		4
.L_1410:
        /*00d8*/ 	.byte	0x04, 0x05
        /*00da*/ 	.short	(.L_1412 - .L_1411)
.L_1411:
        /*00dc*/ 	.word	0x00000080
        /*00e0*/ 	.word	0x00000001
        /*00e4*/ 	.word	0x00000001


	//----- nvinfo : EIATTR_CRS_STACK_SIZE
	.align		4
.L_1412:
        /*00e8*/ 	.byte	0x04, 0x1e
        /*00ea*/ 	.short	(.L_1414 - .L_1413)
.L_1413:
        /*00ec*/ 	.word	0x00000000


	//----- nvinfo : EIATTR_CBANK_PARAM_SIZE
	.align		4
.L_1414:
        /*00f0*/ 	.byte	0x03, 0x19
        /*00f2*/ 	.short	0x00e8


	//----- nvinfo : EIATTR_PARAM_CBANK
	.align		4
        /*00f4*/ 	.byte	0x04, 0x0a
        /*00f6*/ 	.short	(.L_1416 - .L_1415)
	.align		4
.L_1415:
        /*00f8*/ 	.word	index@(.nv.constant0._ZN10layer_norm13ln_fwd_kernelINS_13Kernel_traitsI6__halfS2_S2_S2_fjLj512ELj1ELj4ELj1ELj16ENS_18Kernel_traits_baseILj512ES2_S2_S2_S2_fjLj128EEEEELb1ELb0ELb0ELb0EEEvNS_9FwdParamsE)
        /*00fc*/ 	.short	0x0210
        /*00fe*/ 	.short	0x00e8


	//----- nvinfo : EIATTR_SW_WAR
	.align		4
.L_1416:
        /*0100*/ 	.byte	0x04, 0x36
        /*0102*/ 	.short	(.L_1418 - .L_1417)
.L_1417:
        /*0104*/ 	.word	0x00000008
.L_1418:


//--------------------- .nv.info._ZN10layer_norm13ln_fwd_kernelINS_13Kernel_traitsI6__halfS2_S2_S2_fjLj512ELj1ELj4ELj1ELj16ENS_18Kernel_traits_baseILj512ES2_S2_S2_S2_fjLj128EEEEELb1ELb0ELb0ELb1EEEvNS_9FwdParamsE --------------------------
	.section	.nv.info._ZN10layer_norm13ln_fwd_kernelINS_13Kernel_traitsI6__halfS2_S2_S2_fjLj512ELj1ELj4ELj1ELj16ENS_18Kernel_traits_baseILj512ES2_S2_S2_S2_fjLj128EEEEELb1ELb0ELb0ELb1EEEvNS_9FwdParamsE,"",@"SHT_CUDA_INFO"
	.sectionflags	@""
	.align	4


	//----- nvinfo : EIATTR_CUDA_API_VERSION
	.align		4
        /*0000*/ 	.byte	0x04, 0x37
        /*0002*/ 	.short	(.L_1420 - .L_1419)
.L_1419:
        /*0004*/ 	.word	0x00000082


	//----- nvinfo : EIATTR_KPARAM_INFO
	.align		4
.L_1420:
        /*0008*/ 	.byte	0x04, 0x17
        /*000a*/ 	.short	(.L_1422 - .L_1421)
.L_1421:
        /*000c*/ 	.word	0x00000000
        /*0010*/ 	.short	0x0000
        /*0012*/ 	.short	0x0000
        /*0014*/ 	.byte	0x00, 0xf0, 0xa1, 0x03


	//----- nvinfo : EIATTR_SPARSE_MMA_MASK
	.align		4
.L_1422:
        /*0018*/ 	.byte	0x03, 0x50
        /*001a*/ 	.short	0x0000


	//----- nvinfo : EIATTR_MAXREG_COUNT
	.align		4
        /*001c*/ 	.byte	0x03, 0x1b
        /*001e*/ 	.short	0x00ff


	//----- nvinfo : EIATTR_MERCURY_ISA_VERSION
	.align		4
        /*0020*/ 	.byte	0x03, 0x5f
        /*0022*/ 	.short	0x0101


	//----- nvinfo : EIATTR_COOP_GROUP_MASK_REGIDS
	.align		4
        /*0024*/ 	.byte	0x04, 0x29
        /*0026*/ 	.short	(.L_1424 - .L_1423)


	//   ....[0]....
.L_1423:
        /*0028*/ 	.word	0xffffffff


	//   ....[1]....
        /*002c*/ 	.word	0xffffffff


	//   ....[2]....
        /*0030*/ 	.word	0xffffffff


	//   ....[3]....
        /*0034*/ 	.word	0xffffffff


	//   ....[4]....
        /*0038*/ 	.word	0xffffffff


	//   ....[5]....
        /*003c*/ 	.word	0xffffffff


	//   ....[6]....
        /*0040*/ 	.word	0xffffffff


	//   ....[7]....
        /*0044*/ 	.word	0xffffffff


	//   ....[8]....
        /*0048*/ 	.word	0xffffffff


	//   ....[9]....
        /*004c*/ 	.word	0xffffffff


	//   ....[10]....
        /*0050*/ 	.word	0x05000034


	//   ....[11]....
        /*0054*/ 	.word	0x05000034


	//   ....[12]....
        /*0058*/ 	.word	0x05000034


	//   ....[13]....
        /*005c*/ 	.word	0x05000034


	//   ....[14]....
        /*0060*/ 	.word	0x05000034


	//   ....[15]....
        /*0064*/ 	.word	0x05000034


	//   ....[16]....
        /*0068*/ 	.word	0x05000034


	//   ....[17]....
        /*006c*/ 	.word	0x05000034


	//   ....[18]....
        /*0070*/ 	.word	0x05000034


	//   ....[19]....
        /*0074*/ 	.word	0x05000034


	//----- nvinfo : EIATTR_COOP_GROUP_INSTR_OFFSETS
	.align		4
.L_1424:
        /*0078*/ 	.byte	0x04, 0x28
        /*007a*/ 	.short	(.L_1426 - .L_1425)


	//   ....[0]....
.L_1425:
        /*007c*/ 	.word	0x00006570


	//   ....[1]....
        /*0080*/ 	.word	0x000065a0


	//   ....[2]....
        /*0084*/ 	.word	0x000065c0


	//   ....[3]....
        /*0088*/ 	.word	0x000065e0


	//   ....[4]....
        /*008c*/ 	.word	0x00006600


	//   ....[5]....
        /*0090*/ 	.word	0x00006830


	//   ....[6]....
        /*0094*/ 	.word	0x00006850


	//   ....[7]....
        /*0098*/ 	.word	0x00006870


	//   ....[8]....
        /*009c*/ 	.word	0x00006890


	//   ....[9]....
        /*00a0*/ 	.word	0x000068b0


	//   ....[10]....
        /*00a4*/ 	.word	0x00006e60


	//   ....[11]....
        /*00a8*/ 	.word	0x00006f10


	//   ....[12]....
        /*00ac*/ 	.word	0x00006f80


	//   ....[13]....
        /*00b0*/ 	.word	0x00006ff0


	//   ....[14]....
        /*00b4*/ 	.word	0x00007060


	//   ....[15]....
        /*00b8*/ 	.word	0x000072e0


	//   ....[16]....
        /*00bc*/ 	.word	0x00007350


	//   ....[17]....
        /*00c0*/ 	.word	0x000073c0


	//   ....[18]....
        /*00c4*/ 	.word	0x00007430


	//   ....[19]....
        /*00c8*/ 	.word	0x000074a0


	//----- nvinfo : EIATTR_EXIT_INSTR_OFFSETS
	.align		4
.L_1426:
        /*00cc*/ 	.byte	0x04, 0x1c
        /*00ce*/ 	.short	(.L_1428 - .L_1427)


	//   ....[0]....
.L_1427:
        /*00d0*/ 	.word	0x000001d0


	//   ....[1]....
        /*00d4*/ 	.word	0x00006df0


	//----- nvinfo : EIATTR_MAX_THREADS
	.align		4
.L_1428:
        /*00d8*/ 	.byte	0x04, 0x05
        /*00da*/ 	.short	(.L_1430 - .L_1429)
.L_1429:
        /*00dc*/ 	.word	0x00000080
        /*00e0*/ 	.word	0x00000001
        /*00e4*/ 	.word	0x00000001


	//----- nvinfo : EIATTR_CRS_STACK_SIZE
	.align		4
.L_1430:
        /*00e8*/ 	.byte	0x04, 0x1e
        /*00ea*/ 	.short	(.L_1432 - .L_1431)
.L_1431:
        /*00ec*/ 	.word	0x00000000


	//----- nvinfo : EIATTR_CBANK_PARAM_SIZE
	.align		4
.L_1432:
        /*00f0*/ 	.byte	0x03, 0x19
        /*00f2*/ 	.short	0x00e8


	//----- nvinfo : EIATTR_PARAM_CBANK
	.align		4
        /*00f4*/ 	.byte	0x04, 0x0a
        /*00f6*/ 	.short	(.L_1434 - .L_1433)
	.align		4
.L_1433:
        /*00f8*/ 	.word	index@(.nv.constant0._ZN10layer_norm13ln_fwd_kernelINS_13Kernel_traitsI6__halfS2_S2_S2_fjLj512ELj1ELj4ELj1ELj16ENS_18Kernel_traits_baseILj512ES2_S2_S2_S2_fjLj128EEEEELb1ELb0ELb0ELb1EEEvNS_9FwdParamsE)
        /*00fc*/ 	.short	0x0210
        /*00fe*/ 	.short	0x00e8


	//----- nvinfo : EIATTR_SW_WAR
	.align		4
.L_1434:
        /*0100*/ 	.byte	0x04, 0x36
        /*0102*/ 	.short	(.L_1436 - .L_1435)
.L_1435:
        /*0104*/ 	.word	0x00000008
.L_1436:


//--------------------- .nv.info._ZN10layer_norm13ln_fwd_kernelINS_13Kernel_traitsI6__halfS2_S2_S2_fjLj512ELj1ELj4ELj1ELj16ENS_18Kernel_traits_baseILj512ES2_S2_S2_S2_fjLj128EEEEELb1ELb0ELb1ELb0EEEvNS_9FwdParamsE --------------------------
	.section	.nv.info._ZN10layer_norm13ln_fwd_kernelINS_13Kernel_traitsI6__halfS2_S2_S2_fjLj512ELj1ELj4ELj1ELj16ENS_18Kernel_traits_baseILj512ES2_S2_S2_S2_fjLj128EEEEELb1ELb0ELb1ELb0EEEvNS_9FwdParamsE,"",@"SHT_CUDA_INFO"
	.sectionflags	@""
	.align	4


	//----- nvinfo : EIATTR_CUDA_API_VERSION
	.align		4
        /*0000*/ 	.byte	0x04, 0x37
        /*0002*/ 	.short	(.L_1438 - .L_1437)
.L_1437:
        /*0004*/ 	.word	0x00000082


	//----- nvinfo : EIATTR_KPARAM_INFO
	.align		4
.L_1438:
        /*0008*/ 	.byte	0x04, 0x17
        /*000a*/ 	.short	(.L_1440 - .L_1439)
.L_1439:
        /*000c*/ 	.word	0x00000000
        /*0010*/ 	.short	0x0000
        /*0012*/ 	.short	0x0000
        /*0014*/ 	.byte	0x00, 0xf0, 0xa1, 0x03


	//----- nvinfo : EIATTR_SPARSE_MMA_MASK
	.align		4
.L_1440:
        /*0018*/ 	.byte	0x03, 0x50
        /*001a*/ 	.short	0x0000


	//----- nvinfo : EIATTR_MAXREG_COUNT
	.align		4
        /*001c*/ 	.byte	0x03, 0x1b
        /*001e*/ 	.short	0x00ff


	//----- nvinfo : EIATTR_MERCURY_ISA_VERSION
	.align		4
        /*0020*/ 	.byte	0x03, 0x5f
        /*0022*/ 	.short	0x0101


	//----- nvinfo : EIATTR_COOP_GROUP_MASK_REGIDS
	.align		4
        /*0024*/ 	.byte	0x04, 0x29
        /*0026*/ 	.short	(.L_1442 - .L_1441)


	//   ....[0]....
.L_1441:
        /*0028*/ 	.word	0xffffffff


	//   ....[1]....
        /*002c*/ 	.word	0xffffffff


	//   ....[2]....
        /*0030*/ 	.word	0xffffffff


	//   ....[3]....
        /*0034*/ 	.word	0xffffffff


	//   ....[4]....
        /*0038*/ 	.word	0xffffffff


	//   ....[5]....
        /*003c*/ 	.word	0xffffffff


	//   ....[6]....
        /*0040*/ 	.word	0xffffffff


	//   ....[7]....
        /*0044*/ 	.word	0xffffffff


	//   ....[8]....
        /*0048*/ 	.word	0xffffffff


	//   ....[9]....
        /*004c*/ 	.word	0xffffffff


	//   ....[10]....
        /*0050*/ 	.word	0x05000022


	//   ....[11]....
        /*0054*/ 	.word	0x05000022


	//   ....[12]....
        /*0058*/ 	.word	0x05000022


	//   ....[13]....
        /*005c*/ 	.word	0x05000022


	//   ....[14]....
        /*0060*/ 	.word	0x05000022


	//   ....[15]....
        /*0064*/ 	.word	0x05000022


	//   ....[16]....
        /*0068*/ 	.word	0x05000022


	//   ....[17]....
        /*006c*/ 	.word	0x05000022


	//   ....[18]....
        /*0070*/ 	.word	0x05000022


	//   ....[19]....
        /*0074*/ 	.word	0x05000022


	//----- nvinfo : EIATTR_COOP_GROUP_INSTR_OFFSETS
	.align		4
.L_1442:
        /*0078*/ 	.byte	0x04, 0x28
        /*007a*/ 	.short	(.L_1444 - .L_1443)


	//   ....[0]....
.L_1443:
        /*007c*/ 	.word	0x00007230


	//   ....[1]....
        /*0080*/ 	.word	0x00007250


	//   ....[2]....
        /*0084*/ 	.word	0x00007270


	//   ....[3]....
        /*0088*/ 	.word	0x000072a0


	//   ....[4]....
        /*008c*/ 	.word	0x000072c0


	//   ....[5]....
        /*0090*/ 	.word	0x00007500


	//   ....[6]....
        /*0094*/ 	.word	0x00007520


	//   ....[7]....
        /*0098*/ 	.word	0x00007540


	//   ....[8]....
        /*009c*/ 	.word	0x00007560


	//   ....[9]....
        /*00a0*/ 	.word	0x00007580


	//   ....[10]....
        /*00a4*/ 	.word	0x00007c30


	//   ....[11]....
        /*00a8*/ 	.word	0x00007cd0


	//   ....[12]....
        /*00ac*/ 	.word	0x00007d40


	//   ....[13]....
        /*00b0*/ 	.word	0x00007dc0


	//   ....[14]....
        /*00b4*/ 	.word	0x00007e30


	//   ....[15]....
        /*00b8*/ 	.word	0x000080d0


	//   ....[16]....
        /*00bc*/ 	.word	0x00008140


	//   ....[17]....
        /*00c0*/ 	.word	0x000081b0


	//   ....[18]....
        /*00c4*/ 	.word	0x00008220


	//   ....[19]....
        /*00c8*/ 	.word	0x00008290


	//----- nvinfo : EIATTR_EXIT_INSTR_OFFSETS
	.align		4
.L_1444:
        /*00cc*/ 	.byte	0x04, 0x1c
        /*00ce*/ 	.short	(.L_1446 - .L_1445)


	//   ....[0]....
.L_1445:
        /*00d0*/ 	.word	0x00000510


	//   ....[1]....
        /*00d4*/ 	.word	0x00007bc0


	//----- nvinfo : EIATTR_MAX_THREADS
	.align		4
.L_1446:
        /*00d8*/ 	.byte	0x04, 0x05
        /*00da*/ 	.short	(.L_1448 - .L_1447)
.L_1447:
        /*00dc*/ 	.word	0x00000080
        /*00e0*/ 	.word	0x00000001
        /*00e4*/ 	.word	0x00000001


	//----- nvinfo : EIATTR_CRS_STACK_SIZE
	.align		4
.L_1448:
        /*00e8*/ 	.byte	0x04, 0x1e
        /*00ea*/ 	.short	(.L_1450 - .L_1449)
.L_1449:
        /*00ec*/ 	.word	0x00000000


	//----- nvinfo : EIATTR_CBANK_PARAM_SIZE
	.align		4
.L_1450:
        /*00f0*/ 	.byte	0x03, 0x19
        /*00f2*/ 	.short	0x00e8


	//----- nvinfo : EIATTR_PARAM_CBANK
	.align		4
        /*00f4*/ 	.byte	0x04, 0x0a
        /*00f6*/ 	.short	(.L_1452 - .L_1451)
	.align		4
.L_1451:
        /*00f8*/ 	.word	index@(.nv.constant0._ZN10layer_norm13ln_fwd_kernelINS_13Kernel_traitsI6__halfS2_S2_S2_fjLj512ELj1ELj4ELj1ELj16ENS_18Kernel_traits_baseILj512ES2_S2_S2_S2_fjLj128EEEEELb1ELb0ELb1ELb0EEEvNS_9FwdParamsE)
        /*00fc*/ 	.short	0x0210
        /*00fe*/ 	.short	0x00e8


	//----- nvinfo : EIATTR_SW_WAR
	.align		4
.L_1452:
        /*0100*/ 	.byte	0x04, 0x36
        /*0102*/ 	.short	(.L_1454 - .L_1453)
.L_1453:
        /*0104*/ 	.word	0x00000008
.L_1454:


//--------------------- .nv.info._ZN10layer_norm13ln_fwd_kernelINS_13Kernel_traitsI6__halfS2_S2_S2_fjLj512ELj1ELj4ELj1ELj16ENS_18Kernel_traits_baseILj512ES2_S2_S2_S2_fjLj128EEEEELb1ELb0ELb1ELb1EEEvNS_9FwdParamsE --------------------------
	.section	.nv.info._ZN10layer_norm13ln_fwd_kernelINS_13Kernel_traitsI6__halfS2_S2_S2_fjLj512ELj1ELj4ELj1ELj16ENS_18Kernel_traits_baseILj512ES2_S2_S2_S2_fjLj128EEEEELb1ELb0ELb1ELb1EEEvNS_9FwdParamsE,"",@"SHT_CUDA_INFO"
	.sectionflags	@""
	.align	4


	//----- nvinfo : EIATTR_CUDA_API_VERSION
	.align		4
        /*0000*/ 	.byte	0x04, 0x37
        /*0002*/ 	.short	(.L_1456 - .L_1455)
.L_1455:
        /*0004*/ 	.word	0x00000082


	//----- nvinfo : EIATTR_KPARAM_INFO
	.align		4
.L_1456:
        /*0008*/ 	.byte	0x04, 0x17
        /*000a*/ 	.short	(.L_1458 - .L_1457)
.L_1457:
        /*000c*/ 	.word	0x00000000
        /*0010*/ 	.short	0x0000
        /*0012*/ 	.short	0x0000
        /*0014*/ 	.byte	0x00, 0xf0, 0xa1, 0x03


	//----- nvinfo : EIATTR_SPARSE_MMA_MASK
	.align		4
.L_1458:
        /*0018*/ 	.byte	0x03, 0x50
        /*001a*/ 	.short	0x0000


	//----- nvinfo : EIATTR_MAXREG_COUNT
	.align		4
        /*001c*/ 	.byte	0x03, 0x1b
        /*001e*/ 	.short	0x00ff


	//----- nvinfo : EIATTR_MERCURY_ISA_VERSION
	.align		4
        /*0020*/ 	.byte	0x03, 0x5f
        /*0022*/ 	.short	0x0101


	//----- nvinfo : EIATTR_COOP_GROUP_MASK_REGIDS
	.align		4
        /*0024*/ 	.byte	0x04, 0x29
        /*0026*/ 	.short	(.L_1460 - .L_1459)


	//   ....[0]....
.L_1459:
        /*0028*/ 	.word	0xffffffff


	//   ....[1]....
        /*002c*/ 	.word	0xffffffff


	//   ....[2]....
        /*0030*/ 	.word	0xffffffff


	//   ....[3]....
        /*0034*/ 	.word	0xffffffff


	//   ....[4]....
        /*0038*/ 	.word	0xffffffff


	//   ....[5]....
        /*003c*/ 	.word	0xffffffff


	//   ....[6]....
        /*0040*/ 	.word	0xffffffff


	//   ....[7]....
        /*0044*/ 	.word	0xffffffff


	//   ....[8]....
        /*0048*/ 	.word	0xffffffff


	//   ....[9]....
        /*004c*/ 	.word	0xffffffff


	//   ....[10]....
        /*0050*/ 	.word	0x0500004f


	//   ....[11]....
        /*0054*/ 	.word	0x0500004f


	//   ....[12]....
        /*0058*/ 	.word	0x0500004f


	//   ....[13]....
        /*005c*/ 	.word	0x0500004f


	//   ....[14]....
        /*0060*/ 	.word	0x0500004f


	//   ....[15]....
        /*0064*/ 	.word	0x0500004f


	//   ....[16]....
        /*0068*/ 	.word	0x0500004f


	//   ....[17]....
        /*006c*/ 	.word	0x0500004f


	//   ....[18]....
        /*0070*/ 	.word	0x0500004f


	//   ....[19]....
        /*0074*/ 	.word	0x0500004f


	//----- nvinfo : EIATTR_COOP_GROUP_INSTR_OFFSETS
	.align		4
.L_1460:
        /*0078*/ 	.byte	0x04, 0x28
        /*007a*/ 	.short	(.L_1462 - .L_1461)


	//   ....[0]....
.L_1461:
        /*007c*/ 	.word	0x00006f60


	//   ....[1]....
        /*0080*/ 	.word	0x00006f90


	//   ....[2]....
        /*0084*/ 	.word	0x00006fb0


	//   ....[3]....
        /*0088*/ 	.word	0x00006fd0


	//   ....[4]....
        /*008c*/ 	.word	0x00006ff0


	//   ....[5]....
        /*0090*/ 	.word	0x00007220


	//   ....[6]....
        /*0094*/ 	.word	0x00007240


	//   ....[7]....
        /*0098*/ 	.word	0x00007260


	//   ....[8]....
        /*009c*/ 	.word	0x00007280


	//   ....[9]....
        /*00a0*/ 	.word	0x000072a0


	//   ....[10]....
        /*00a4*/ 	.word	0x000079e0


	//   ....[11]....
        /*00a8*/ 	.word	0x00007a90


	//   ....[12]....
        /*00ac*/ 	.word	0x00007b00


	//   ....[13]....
        /*00b0*/ 	.word	0x00007b70


	//   ....[14]....
        /*00b4*/ 	.word	0x00007be0


	//   ....[15]....
        /*00b8*/ 	.word	0x00007e60


	//   ....[16]....
        /*00bc*/ 	.word	0x00007ed0


	//   ....[17]....
        /*00c0*/ 	.word	0x00007f40


	//   ....[18]....
        /*00c4*/ 	.word	0x00007fb0


	//   ....[19]....
        /*00c8*/ 	.word	0x00008020


	//----- nvinfo : EIATTR_EXIT_INSTR_OFFSETS
	.align		4
.L_1462:
        /*00cc*/ 	.byte	0x04, 0x1c
        /*00ce*/ 	.short	(.L_1464 - .L_1463)


	//   ....[0]....
.L_1463:
        /*00d0*/ 	.word	0x00000210


	//   ....[1]....
        /*00d4*/ 	.word	0x00007970


	//----- nvinfo : EIATTR_MAX_THREADS
	.align		4
.L_1464:
        /*00d8*/ 	.byte	0x04, 0x05
        /*00da*/ 	.short	(.L_1466 - .L_1465)
.L_1465:
        /*00dc*/ 	.word	0x00000080
        /*00e0*/ 	.word	0x00000001
        /*00e4*/ 	.word	0x00000001


	//----- nvinfo : EIATTR_CRS_STACK_SIZE
	.align		4
.L_1466:
        /*00e8*/ 	.byte	0x04, 0x1e
        /*00ea*/ 	.short	(.L_1468 - .L_1467)
.L_1467:
        /*00ec*/ 	.word	0x00000000


	//----- nvinfo : EIATTR_CBANK_PARAM_SIZE
	.align		4
.L_1468:
        /*00f0*/ 	.byte	0x03, 0x19
        /*00f2*/ 	.short	0x00e8


	//----- nvinfo : EIATTR_PARAM_CBANK
	.align		4
        /*00f4*/ 	.byte	0x04, 0x0a
        /*00f6*/ 	.short	(.L_1470 - .L_1469)
	.align		4
.L_1469:
        /*00f8*/ 	.word	index@(.nv.constant0._ZN10layer_norm13ln_fwd_kernelINS_13Kernel_traitsI6__halfS2_S2_S2_fjLj512ELj1ELj4ELj1ELj16ENS_18Kernel_traits_baseILj512ES2_S2_S2_S2_fjLj128EEEEELb1ELb0ELb1ELb1EEEvNS_9FwdParamsE)
        /*00fc*/ 	.short	0x0210
        /*00fe*/ 	.short	0x00e8


	//----- nvinfo : EIATTR_SW_WAR
	.align		4
.L_1470:
        /*0100*/ 	.byte	0x04, 0x36
        /*0102*/ 	.short	(.L_1472 - .L_1471)
.L_1471:
        /*0104*/ 	.word	0x00000008
.L_1472:


//--------------------- .nv.info._ZN10layer_norm13ln_fwd_kernelINS_13Kernel_traitsI6__halfS2_S2_S2_fjLj512ELj1ELj4ELj1ELj16ENS_18Kernel_traits_baseILj512ES2_S2_S2_S2_fjLj128EEEEELb1ELb1ELb0ELb0EEEvNS_9FwdParamsE --------------------------
	.section	.nv.info._ZN10layer_norm13ln_fwd_kernelINS_13Kernel_traitsI6__halfS2_S2_S2_fjLj512ELj1ELj4ELj1ELj16ENS_18Kernel_traits_baseILj512ES2_S2_S2_S2_fjLj128EEEEELb1ELb1ELb0ELb0EEEvNS_9FwdParamsE,"",@"SHT_CUDA_INFO"
	.sectionflags	@""
	.align	4


	//----- nvinfo : EIATTR_CUDA_API_VERSION
	.align		4
        /*0000*/ 	.byte	0x04, 0x37
        /*0002*/ 	.short	(.L_1474 - .L_1473)
.L_1473:
        /*0004*/ 	.word	0x00000082


	//----- nvinfo : EIATTR_KPARAM_INFO
	.align		4
.L_1474:
        /*0008*/ 	.byte	0x04, 0x17
        /*000a*/ 	.short	(.L_1476 - .L_1475)
.L_1475:
        /*000c*/ 	.word	0x00000000
        /*0010*/ 	.short	0x0000
        /*0012*/ 	.short	0x0000
        /*0014*/ 	.byte	0x00, 0xf0, 0xa1, 0x03


	//----- nvinfo : EIATTR_SPARSE_MMA_MASK
	.align		4
.L_1476:
        /*0018*/ 	.byte	0x03, 0x50
        /*001a*/ 	.short	0x0000


	//----- nvinfo : EIATTR_MAXREG_COUNT
	.align		4
        /*001c*/ 	.byte	0x03, 0x1b
        /*001e*/ 	.short	0x00ff


	//----- nvinfo : EIATTR_MERCURY_ISA_VERSION
	.align		4
        /*0020*/ 	.byte	0x03, 0x5f
        /*0022*/ 	.short	0x0101


	//----- nvinfo : EIATTR_COOP_GROUP_MASK_REGIDS
	.align		4
        /*0024*/ 	.byte	0x04, 0x29
        /*0026*/ 	.short	(.L_1478 - .L_1477)


	//   ....[0]....
.L_1477:
        /*0028*/ 	.word	0xffffffff


	//   ....[1]....
        /*002c*/ 	.word	0xffffffff


	//   ....[2]....
        /*0030*/ 	.word	0xffffffff


	//   ....[3]....
        /*0034*/ 	.word	0xffffffff


	//   ....[4]....
        /*0038*/ 	.word	0xffffffff


	//   ....[5]....
        /*003c*/ 	.word	0xffffffff


	//   ....[6]....
        /*0040*/ 	.word	0xffffffff


	//   ....[7]....
        /*0044*/ 	.word	0xffffffff


	//   ....[8]....
        /*0048*/ 	.word	0xffffffff


	//   ....[9]....
        /*004c*/ 	.word	0xffffffff


	//   ....[10]....
        /*0050*/ 	.word	0x0500001e


	//   ....[11]....
        /*0054*/ 	.word	0x0500001e


	//   ....[12]....
        /*0058*/ 	.word	0x0500001e


	//   ....[13]....
        /*005c*/ 	.word	0x0500001e


	//   ....[14]....
        /*0060*/ 	.word	0x0500001e


	//   ....[15]....
        /*0064*/ 	.word	0x0500001e


	//   ....[16]....
        /*0068*/ 	.word	0x0500001e


	//   ....[17]....
        /*006c*/ 	.word	0x0500001e


	//   ....[18]....
        /*0070*/ 	.word	0x0500001e


	//   ....[19]....
        /*0074*/ 	.word	0x0500001e


	//----- nvinfo : EIATTR_COOP_GROUP_INSTR_OFFSETS
	.align		4
.L_1478:
        /*0078*/ 	.byte	0x04, 0x28
        /*007a*/ 	.short	(.L_1480 - .L_1479)


	//   ....[0]....
.L_1479:
        /*007c*/ 	.word	0x00006aa0


	//   ....[1]....
        /*0080*/ 	.word	0x00006ad0


	//   ....[2]....
        /*0084*/ 	.word	0x00006af0


	//   ....[3]....
        /*0088*/ 	.word	0x00006b10


	//   ....[4]....
        /*008c*/ 	.word	0x00006b30


	//   ....[5]....
        /*0090*/ 	.word	0x00006d70


	//   ....[6]....
        /*0094*/ 	.word	0x00006d90


	//   ....[7]....
        /*0098*/ 	.word	0x00006db0


	//   ....[8]....
        /*009c*/ 	.word	0x00006dd0


	//   ....[9]....
        /*00a0*/ 	.word	0x00006df0


	//   ....[10]....
        /*00a4*/ 	.word	0x00007410


	//   ....[11]....
        /*00a8*/ 	.word	0x000074a0


	//   ....[12]....
        /*00ac*/ 	.word	0x00007500


	//   ....[13]....
        /*00b0*/ 	.word	0x00007560


	//   ....[14]....
        /*00b4*/ 	.word	0x000075c0


	//   ....[15]....
        /*00b8*/ 	.word	0x00007860


	//   ....[16]....
        /*00bc*/ 	.word	0x000078b0


	//   ....[17]....
        /*00c0*/ 	.word	0x00007910


	//   ....[18]....
        /*00c4*/ 	.word	0x00007970


	//   ....[19]....
        /*00c8*/ 	.word	0x000079d0


	//----- nvinfo : EIATTR_EXIT_INSTR_OFFSETS
	.align		4
.L_1480:
        /*00cc*/ 	.byte	0x04, 0x1c
        /*00ce*/ 	.short	(.L_1482 - .L_1481)


	//   ....[0]....
.L_1481:
        /*00d0*/ 	.word	0x000005a0


	//   ....[1]....
        /*00d4*/ 	.word	0x000073a0


	//----- nvinfo : EIATTR_MAX_THREADS
	.align		4
.L_1482:
        /*00d8*/ 	.byte	0x04, 0x05
        /*00da*/ 	.short	(.L_1484 - .L_1483)
.L_1483:
        /*00dc*/ 	.word	0x00000080
        /*00e0*/ 	.word	0x00000001
        /*00e4*/ 	.word	0x00000001


	//----- nvinfo : EIATTR_CRS_STACK_SIZE
	.align		4
.L_1484:
        /*00e8*/ 	.byte	0x04, 0x1e
        /*00ea*/ 	.short	(.L_1486 - .L_1485)
.L_1485:
        /*00ec*/ 	.word	0x00000000


	//----- nvinfo : EIATTR_CBANK_PARAM_SIZE
	.align		4
.L_1486:
        /*00f0*/ 	.byte	0x03, 0x19
        /*00f2*/ 	.short	0x00e8


	//----- nvinfo : EIATTR_PARAM_CBANK
	.align		4
        /*00f4*/ 	.byte	0x04, 0x0a
        /*00f6*/ 	.short	(.L_1488 - .L_1487)
	.align		4
.L_1487:
        /*00f8*/ 	.word	index@(.nv.constant0._ZN10layer_norm13ln_fwd_kernelINS_13Kernel_traitsI6__halfS2_S2_S2_fjLj512ELj1ELj4ELj1ELj16ENS_18Kernel_traits_baseILj512ES2_S2_S2_S2_fjLj128EEEEELb1ELb1ELb0ELb0EEEvNS_9FwdParamsE)
        /*00fc*/ 	.short	0x0210
        /*00fe*/ 	.short	0x00e8


	//----- nvinfo : EIATTR_SW_WAR
	.align		4
.L_1488:
        /*0100*/ 	.byte	0x04, 0x36
        /*0102*/ 	.short	(.L_1490 - .L_1489)
.L_1489:
        /*0104*/ 	.word	0x00000008
.L_1490:


//--------------------- .nv.info._ZN10layer_norm13ln_fwd_kernelINS_13Kernel_traitsI6__halfS2_S2_S2_fjLj512ELj1ELj4ELj1ELj16ENS_18Kernel_traits_baseILj512ES2_S2_S2_S2_fjLj128EEEEELb1ELb1ELb0ELb1EEEvNS_9FwdParamsE --------------------------
	.section	.nv.info._ZN10layer_norm13ln_fwd_kernelINS_13Kernel_traitsI6__halfS2_S2_S2_fjLj512ELj1ELj4ELj1ELj16ENS_18Kernel_traits_baseILj512ES2_S2_S2_S2_fjLj128EEEEELb1ELb1ELb0ELb1EEEvNS_9FwdParamsE,"",@"SHT_CUDA_INFO"
	.sectionflags	@""
	.align	4


	//----- nvinfo : EIATTR_CUDA_API_VERSION
	.align		4
        /*0000*/ 	.byte	0x04, 0x37
        /*0002*/ 	.short	(.L_1492 - .L_1491)
.L_1491:
        /*0004*/ 	.word	0x00000082


	//----- nvinfo : EIATTR_KPARAM_INFO
	.align		4
.L_1492:
        /*0008*/ 	.byte	0x04, 0x17
        /*000a*/ 	.short	(.L_1494 - .L_1493)
.L_1493:
        /*000c*/ 	.word	0x00000000
        /*0010*/ 	.short	0x0000
        /*0012*/ 	.short	0x0000
        /*0014*/ 	.byte	0x00, 0xf0, 0xa1, 0x03


	//----- nvinfo : EIATTR_SPARSE_MMA_MASK
	.align		4
.L_1494:
        /*0018*/ 	.byte	0x03, 0x50
        /*001a*/ 	.short	0x0000


	//----- nvinfo : EIATTR_MAXREG_COUNT
	.align		4
        /*001c*/ 	.byte	0x03, 0x1b
        /*001e*/ 	.short	0x00ff


	//----- nvinfo : EIATTR_ANNOTATIONS
	.align		4
        /*0020*/ 	.byte	0x04, 0x55
        /*0022*/ 	.short	(.L_1496 - .L_1495)


	//   ....[0]....
.L_1495:
        /*0024*/ 	.word	0x00000001
        /*0028*/ 	.byte	0xc0, 0x07, 0x00, 0x00, 0x01, 0x00, 0x00, 0x00, 0xf0, 0x07, 0x00, 0x00, 0x01, 0x00, 0x00, 0x00
        /*0038*/ 	.byte	0xf0, 0x6b, 0x00, 0x00, 0x01, 0x00, 0x00, 0x00, 0x10, 0x6c, 0x00, 0x00


	//----- nvinfo : EIATTR_MERCURY_ISA_VERSION
	.align		4
.L_1496:
        /*0044*/ 	.byte	0x03, 0x5f
        /*0046*/ 	.short	0x0101


	//----- nvinfo : EIATTR_COOP_GROUP_MASK_REGIDS
	.align		4
        /*0048*/ 	.byte	0x04, 0x29
        /*004a*/ 	.short	(.L_1498 - .L_1497)


	//   ....[0]....
.L_1497:
        /*004c*/ 	.word	0xffffffff


	//   ....[1]....
        /*0050*/ 	.word	0xffffffff


	//   ....[2]....
        /*0054*/ 	.word	0xffffffff


	//   ....[3]....
        /*0058*/ 	.word	0xffffffff


	//   ....[4]....
        /*005c*/ 	.word	0xffffffff


	//   ....[5]....
        /*0060*/ 	.word	0xffffffff


	//   ....[6]....
        /*0064*/ 	.word	0xffffffff


	//   ....[7]....
        /*0068*/ 	.word	0xffffffff


	//   ....[8]....
        /*006c*/ 	.word	0xffffffff


	//   ....[9]....
        /*0070*/ 	.word	0xffffffff


	//   ....[10]....
        /*0074*/ 	.word	0x05000019


	//   ....[11]....
        /*0078*/ 	.word	0x05000019


	//   ....[12]....
        /*007c*/ 	.word	0x05000019


	//   ....[13]....
        /*0080*/ 	.word	0x05000019


	//   ....[14]....
        /*0084*/ 	.word	0x05000019


	//   ....[15]....
        /*0088*/ 	.word	0x05000019


	//   ....[16]....
        /*008c*/ 	.word	0x05000019


	//   ....[17]....
        /*0090*/ 	.word	0x05000019


	//   ....[18]....
        /*0094*/ 	.word	0x05000019


	//   ....[19]....
        /*0098*/ 	.word	0x05000019


	//----- nvinfo : EIATTR_COOP_GROUP_INSTR_OFFSETS
	.align		4
.L_1498:
        /*009c*/ 	.byte	0x04, 0x28
        /*009e*/ 	.short	(.L_1500 - .L_1499)


	//   ....[0]....
.L_1499:
        /*00a0*/ 	.word	0x00006890


	//   ....[1]....
        /*00a4*/ 	.word	0x000068c0


	//   ....[2]....
        /*00a8*/ 	.word	0x000068e0


	//   ....[3]....
        /*00ac*/ 	.word	0x00006900


	//   ....[4]....
        /*00b0*/ 	.word	0x00006920


	//   ....[5]....
        /*00b4*/ 	.word	0x00006b50


	//   ....[6]....
        /*00b8*/ 	.word	0x00006b70


	//   ....[7]....
        /*00bc*/ 	.word	0x00006b90


	//   ....[8]....
        /*00c0*/ 	.word	0x00006bb0


	//   ....[9]....
        /*00c4*/ 	.word	0x00006bd0


	//   ....[10]....
        /*00c8*/ 	.word	0x000071a0


	//   ....[11]....
        /*00cc*/ 	.word	0x00007230


	//   ....[12]....
        /*00d0*/ 	.word	0x00007290


	//   ....[13]....
        /*00d4*/ 	.word	0x000072f0


	//   ....[14]....
        /*00d8*/ 	.word	0x00007350


	//   ....[15]....
        /*00dc*/ 	.word	0x000075c0


	//   ....[16]....
        /*00e0*/ 	.word	0x00007620


	//   ....[17]....
        /*00e4*/ 	.word	0x00007680


	//   ....[18]....
        /*00e8*/ 	.word	0x000076e0


	//   ....[19]....
        /*00ec*/ 	.word	0x00007740


	//----- nvinfo : EIATTR_EXIT_INSTR_OFFSETS
	.align		4
.L_1500:
        /*00f0*/ 	.byte	0x04, 0x1c
        /*00f2*/ 	.short	(.L_1502 - .L_1501)


	//   ....[0]....
.L_1501:
        /*00f4*/ 	.word	0x00000220


	//   ....[1]....
        /*00f8*/ 	.word	0x00007130


	//----- nvinfo : EIATTR_MAX_THREADS
	.align		4
.L_1502:
        /*00fc*/ 	.byte	0x04, 0x05
        /*00fe*/ 	.short	(.L_1504 - .L_1503)
.L_1503:
        /*0100*/ 	.word	0x00000080
        /*0104*/ 	.word	0x00000001
        /*0108*/ 	.word	0x00000001


	//----- nvinfo : EIATTR_CRS_STACK_SIZE
	.align		4
.L_1504:
        /*010c*/ 	.byte	0x04, 0x1e
        /*010e*/ 	.short	(.L_1506 - .L_1505)
.L_1505:
        /*0110*/ 	.word	0x00000000


	//----- nvinfo : EIATTR_CBANK_PARAM_SIZE
	.align		4
.L_1506:
        /*0114*/ 	.byte	0x03, 0x19
        /*0116*/ 	.short	0x00e8


	//----- nvinfo : EIATTR_PARAM_CBANK
	.align		4
        /*0118*/ 	.byte	0x04, 0x0a
        /*011a*/ 	.short	(.L_1508 - .L_1507)
	.align		4
.L_1507:
        /*011c*/ 	.word	index@(.nv.constant0._ZN10layer_norm13ln_fwd_kernelINS_13Kernel_traitsI6__halfS2_S2_S2_fjLj512ELj1ELj4ELj1ELj16ENS_18Kernel_traits_baseILj512ES2_S2_S2_S2_fjLj128EEEEELb1ELb1ELb0ELb1EEEvNS_9FwdParamsE)
        /*0120*/ 	.short	0x0210
        /*0122*/ 	.short	0x00e8


	//----- nvinfo : EIATTR_SW_WAR
	.align		4
.L_1508:
        /*0124*/ 	.byte	0x04, 0x36
        /*0126*/ 	.short	(.L_1510 - .L_1509)
.L_1509:
        /*0128*/ 	.word	0x00000008
.L_1510:


//--------------------- .nv.info._ZN10layer_norm13ln_fwd_kernelINS_13Kernel_traitsI6__halfS2_S2_S2_fjLj512ELj1ELj4ELj1ELj16ENS_18Kernel_traits_baseILj512ES2_S2_S2_S2_fjLj128EEEEELb1ELb1ELb1ELb0EEEvNS_9FwdParamsE --------------------------
	.section	.nv.info._ZN10layer_norm13ln_fwd_kernelINS_13Kernel_traitsI6__halfS2_S2_S2_fjLj512ELj1ELj4ELj1ELj16ENS_18Kernel_traits_baseILj512ES2_S2_S2_S2_fjLj128EEEEELb1ELb1ELb1ELb0EEEvNS_9FwdParamsE,"",@"SHT_CUDA_INFO"
	.sectionflags	@""
	.align	4


	//----- nvinfo : EIATTR_CUDA_API_VERSION
	.align		4
        /*0000*/ 	.byte	0x04, 0x37
        /*0002*/ 	.short	(.L_1512 - .L_1511)
.L_1511:
        /*0004*/ 	.word	0x00000082


	//----- nvinfo : EIATTR_KPARAM_INFO
	.align		4
.L_1512:
        /*0008*/ 	.byte	0x04, 0x17
        /*000a*/ 	.short	(.L_1514 - .L_1513)
.L_1513:
        /*000c*/ 	.word	0x00000000
        /*0010*/ 	.short	0x0000
        /*0012*/ 	.short	0x0000
        /*0014*/ 	.byte	0x00, 0xf0, 0xa1, 0x03


	//----- nvinfo : EIATTR_SPARSE_MMA_MASK
	.align		4
.L_1514:
        /*0018*/ 	.byte	0x03, 0x50
        /*001a*/ 	.short	0x0000


	//----- nvinfo : EIATTR_MAXREG_COUNT
	.align		4
        /*001c*/ 	.byte	0x03, 0x1b
        /*001e*/ 	.short	0x00ff


	//----- nvinfo : EIATTR_MERCURY_ISA_VERSION
	.align		4
        /*0020*/ 	.byte	0x03, 0x5f
        /*0022*/ 	.short	0x0101


	//----- nvinfo : EIATTR_COOP_GROUP_MASK_REGIDS
	.align		4
        /*0024*/ 	.byte	0x04, 0x29
        /*0026*/ 	.short	(.L_1516 - .L_1515)


	//   ....[0]....
.L_1515:
        /*0028*/ 	.word	0xffffffff


	//   ....[1]....
        /*002c*/ 	.word	0xffffffff


	//   ....[2]....
        /*0030*/ 	.word	0xffffffff


	//   ....[3]....
        /*0034*/ 	.word	0xffffffff


	//   ....[4]....
        /*0038*/ 	.word	0xffffffff


	//   ....[5]....
        /*003c*/ 	.word	0xffffffff


	//   ....[6]....
        /*0040*/ 	.word	0xffffffff


	//   ....[7]....
        /*0044*/ 	.word	0xffffffff


	//   ....[8]....
        /*0048*/ 	.word	0xffffffff


	//   ....[9]....
        /*004c*/ 	.word	0xffffffff


	//   ....[10]....
        /*0050*/ 	.word	0x05000067


	//   ....[11]....
        /*0054*/ 	.word	0x05000067


	//   ....[12]....
        /*0058*/ 	.word	0x05000067


	//   ....[13]....
        /*005c*/ 	.word	0x05000067


	//   ....[14]....
        /*0060*/ 	.word	0x05000067


	//   ....[15]....
        /*0064*/ 	.word	0x05000067


	//   ....[16]....
        /*0068*/ 	.word	0x05000067


	//   ....[17]....
        /*006c*/ 	.word	0x05000067


	//   ....[18]....
        /*0070*/ 	.word	0x05000067


	//   ....[19]....
        /*0074*/ 	.word	0x05000067


	//----- nvinfo : EIATTR_COOP_GROUP_INSTR_OFFSETS
	.align		4
.L_1516:
        /*0078*/ 	.byte	0x04, 0x28
        /*007a*/ 	.short	(.L_1518 - .L_1517)


	//   ....[0]....
.L_1517:
        /*007c*/ 	.word	0x00007490


	//   ....[1]....
        /*0080*/ 	.word	0x000074c0


	//   ....[2]....
        /*0084*/ 	.word	0x000074e0


	//   ....[3]....
        /*0088*/ 	.word	0x00007500


	//   ....[4]....
        /*008c*/ 	.word	0x00007520


	//   ....[5]....
        /*0090*/ 	.word	0x00007760


	//   ....[6]....
        /*0094*/ 	.word	0x00007780


	//   ....[7]....
        /*0098*/ 	.word	0x000077a0


	//   ....[8]....
        /*009c*/ 	.word	0x000077c0


	//   ....[9]....
        /*00a0*/ 	.word	0x000077e0


	//   ....[10]....
        /*00a4*/ 	.word	0x00007e90


	//   ....[11]....
        /*00a8*/ 	.word	0x00007f40


	//   ....[12]....
        /*00ac*/ 	.word	0x00007fb0


	//   ....[13]....
        /*00b0*/ 	.word	0x00008020


	//   ....[14]....
        /*00b4*/ 	.word	0x00008090


	//   ....[15]....
        /*00b8*/ 	.word	0x00008320


	//   ....[16]....
        /*00bc*/ 	.word	0x00008390


	//   ....[17]....
        /*00c0*/ 	.word	0x00008400


	//   ....[18]....
        /*00c4*/ 	.word	0x00008470


	//   ....[19]....
        /*00c8*/ 	.word	0x000084e0


	//----- nvinfo : EIATTR_EXIT_INSTR_OFFSETS
	.align		4
.L_1518:
        /*00cc*/ 	.byte	0x04, 0x1c
        /*00ce*/ 	.short	(.L_1520 - .L_1519)


	//   ....[0]....
.L_1519:
        /*00d0*/ 	.word	0x00000590


	//   ....[1]....
        /*00d4*/ 	.word	0x00007e20


	//----- nvinfo : EIATTR_MAX_THREADS
	.align		4
.L_1520:
        /*00d8*/ 	.byte	0x04, 0x05
        /*00da*/ 	.short	(.L_1522 - .L_1521)
.L_1521:
        /*00dc*/ 	.word	0x00000080
        /*00e0*/ 	.word	0x00000001
        /*00e4*/ 	.word	0x00000001


	//----- nvinfo : EIATTR_CRS_STACK_SIZE
	.align		4
.L_1522:
        /*00e8*/ 	.byte	0x04, 0x1e
        /*00ea*/ 	.short	(.L_1524 - .L_1523)
.L_1523:
        /*00ec*/ 	.word	0x00000000


	//----- nvinfo : EIATTR_CBANK_PARAM_SIZE
	.align		4
.L_1524:
        /*00f0*/ 	.byte	0x03, 0x19
        /*00f2*/ 	.short	0x00e8


	//----- nvinfo : EIATTR_PARAM_CBANK
	.align		4
        /*00f4*/ 	.byte	0x04, 0x0a
        /*00f6*/ 	.short	(.L_1526 - .L_1525)
	.align		4
.L_1525:
        /*00f8*/ 	.word	index@(.nv.constant0._ZN10layer_norm13ln_fwd_kernelINS_13Kernel_traitsI6__halfS2_S2_S2_fjLj512ELj1ELj4ELj1ELj16ENS_18Kernel_traits_baseILj512ES2_S2_S2_S2_fjLj128EEEEELb1ELb1ELb1ELb0EEEvNS_9FwdParamsE)
        /*00fc*/ 	.short	0x0210
        /*00fe*/ 	.short	0x00e8


	//----- nvinfo : EIATTR_SW_WAR
	.align		4
.L_1526:
        /*0100*/ 	.byte	0x04, 0x36
        /*0102*/ 	.short	(.L_1528 - .L_1527)
.L_1527:
        /*0104*/ 	.word	0x00000008
.L_1528:


//--------------------- .nv.info._ZN10layer_norm13ln_fwd_kernelINS_13Kernel_traitsI6__halfS2_S2_S2_fjLj512ELj1ELj4ELj1ELj16ENS_18Kernel_traits_baseILj512ES2_S2_S2_S2_fjLj128EEEEELb1ELb1ELb1ELb1EEEvNS_9FwdParamsE --------------------------
	.section	.nv.info._ZN10layer_norm13ln_fwd_kernelINS_13Kernel_traitsI6__halfS2_S2_S2_fjLj512ELj1ELj4ELj1ELj16ENS_18Kernel_traits_baseILj512ES2_S2_S2_S2_fjLj128EEEEELb1ELb1ELb1ELb1EEEvNS_9FwdParamsE,"",@"SHT_CUDA_INFO"
	.sectionflags	@""
	.align	4


	//----- nvinfo : EIATTR_CUDA_API_VERSION
	.align		4
        /*0000*/ 	.byte	0x04, 0x37
        /*0002*/ 	.short	(.L_1530 - .L_1529)
.L_1529:
        /*0004*/ 	.word	0x00000082


	//----- nvinfo : EIATTR_KPARAM_INFO
	.align		4
.L_1530:
        /*0008*/ 	.byte	0x04, 0x17
        /*000a*/ 	.short	(.L_1532 - .L_1531)
.L_1531:
        /*000c*/ 	.word	0x00000000
        /*0010*/ 	.short	0x0000
        /*0012*/ 	.short	0x0000
        /*0014*/ 	.byte	0x00, 0xf0, 0xa1, 0x03


	//----- nvinfo : EIATTR_SPARSE_MMA_MASK
	.align		4
.L_1532:
        /*0018*/ 	.byte	0x03, 0x50
        /*001a*/ 	.short	0x0000


	//----- nvinfo : EIATTR_MAXREG_COUNT
	.align		4
        /*001c*/ 	.byte	0x03, 0x1b
        /*001e*/ 	.short	0x00ff


	//----- nvinfo : EIATTR_MERCURY_ISA_VERSION
	.align		4
        /*0020*/ 	.byte	0x03, 0x5f
        /*0022*/ 	.short	0x0101


	//----- nvinfo : EIATTR_COOP_GROUP_MASK_REGIDS
	.align		4
        /*0024*/ 	.byte	0x04, 0x29
        /*0026*/ 	.short	(.L_1534 - .L_1533)


	//   ....[0]....
.L_1533:
        /*0028*/ 	.word	0xffffffff


	//   ....[1]....
        /*002c*/ 	.word	0xffffffff


	//   ....[2]....
        /*0030*/ 	.word	0xffffffff


	//   ....[3]....
        /*0034*/ 	.word	0xffffffff


	//   ....[4]....
        /*0038*/ 	.word	0xffffffff


	//   ....[5]....
        /*003c*/ 	.word	0xffffffff


	//   ....[6]....
        /*0040*/ 	.word	0xffffffff


	//   ....[7]....
        /*0044*/ 	.word	0xffffffff


	//   ....[8]....
        /*0048*/ 	.word	0xffffffff


	//   ....[9]....
        /*004c*/ 	.word	0xffffffff


	//   ....[10]....
        /*0050*/ 	.word	0x0500002b


	//   ....[11]....
        /*0054*/ 	.word	0x0500002b


	//   ....[12]....
        /*0058*/ 	.word	0x0500002b


	//   ....[13]....
        /*005c*/ 	.word	0x0500002b


	//   ....[14]....
        /*0060*/ 	.word	0x0500002b


	//   ....[15]....
        /*0064*/ 	.word	0x0500002b


	//   ....[16]....
        /*0068*/ 	.word	0x0500002b


	//   ....[17]....
        /*006c*/ 	.word	0x0500002b


	//   ....[18]....
        /*0070*/ 	.word	0x0500002b


	//   ....[19]....
        /*0074*/ 	.word	0x0500002b


	//----- nvinfo : EIATTR_COOP_GROUP_INSTR_OFFSETS
	.align		4
.L_1534:
        /*0078*/ 	.byte	0x04, 0x28
        /*007a*/ 	.short	(.L_1536 - .L_1535)


	//   ....[0]....
.L_1535:
        /*007c*/ 	.word	0x000071a0


	//   ....[1]....
        /*0080*/ 	.word	0x000071d0


	//   ....[2]....
        /*0084*/ 	.word	0x000071f0


	//   ....[3]....
        /*0088*/ 	.word	0x00007210


	//   ....[4]....
        /*008c*/ 	.word	0x00007230


	//   ....[5]....
        /*0090*/ 	.word	0x00007460


	//   ....[6]....
        /*0094*/ 	.word	0x00007480


	//   ....[7]....
        /*0098*/ 	.word	0x000074a0


	//   ....[8]....
        /*009c*/ 	.word	0x000074c0


	//   ....[9]....
        /*00a0*/ 	.word	0x000074e0


	//   ....[10]....
        /*00a4*/ 	.word	0x00007c10


	//   ....[11]....
        /*00a8*/ 	.word	0x00007cc0


	//   ....[12]....
        /*00ac*/ 	.word	0x00007d30


	//   ....[13]....
        /*00b0*/ 	.word	0x00007da0


	//   ....[14]....
        /*00b4*/ 	.word	0x00007e10


	//   ....[15]....
        /*00b8*/ 	.word	0x00008090


	//   ....[16]....
        /*00bc*/ 	.word	0x00008100


	//   ....[17]....
        /*00c0*/ 	.word	0x00008170


	//   ....[18]....
        /*00c4*/ 	.word	0x000081e0


	//   ....[19]....
        /*00c8*/ 	.word	0x00008250


	//----- nvinfo : EIATTR_EXIT_INSTR_OFFSETS
	.align		4
.L_1536:
        /*00cc*/ 	.byte	0x04, 0x1c
        /*00ce*/ 	.short	(.L_1538 - .L_1537)


	//   ....[0]....
.L_1537:
        /*00d0*/ 	.word	0x00000250


	//   ....[1]....
        /*00d4*/ 	.word	0x00007ba0


	//----- nvinfo : EIATTR_MAX_THREADS
	.align		4
.L_1538:
        /*00d8*/ 	.byte	0x04, 0x05
        /*00da*/ 	.short	(.L_1540 - .L_1539)
.L_1539:
        /*00dc*/ 	.word	0x00000080
        /*00e0*/ 	.word	0x00000001
        /*00e4*/ 	.word	0x00000001


	//----- nvinfo : EIATTR_CRS_STACK_SIZE
	.align		4
.L_1540:
        /*00e8*/ 	.byte	0x04, 0x1e
        /*00ea*/ 	.short	(.L_1542 - .L_1541)
.L_1541:
        /*00ec*/ 	.word	0x00000000


	//----- nvinfo : EIATTR_CBANK_PARAM_SIZE
	.align		4
.L_1542:
        /*00f0*/ 	.byte	0x03, 0x19
        /*00f2*/ 	.short	0x00e8


	//----- nvinfo : EIATTR_PARAM_CBANK
	.align		4
        /*00f4*/ 	.byte	0x04, 0x0a
        /*00f6*/ 	.short	(.L_1544 - .L_1543)
	.align		4
.L_1543:
        /*00f8*/ 	.word	index@(.nv.constant0._ZN10layer_norm13ln_fwd_kernelINS_13Kernel_traitsI6__halfS2_S2_S2_fjLj512ELj1ELj4ELj1ELj16ENS_18Kernel_traits_baseILj512ES2_S2_S2_S2_fjLj128EEEEELb1ELb1ELb1ELb1EEEvNS_9FwdParamsE)
        /*00fc*/ 	.short	0x0210
        /*00fe*/ 	.short	0x00e8


	//----- nvinfo : EIATTR_SW_WAR
	.align		4
.L_1544:
        /*0100*/ 	.byte	0x04, 0x36
        /*0102*/ 	.short	(.L_1546 - .L_1545)
.L_1545:
        /*0104*/ 	.word	0x00000008
.L_1546:


//--------------------- .nv.info._ZN10layer_norm13ln_fwd_kernelINS_13Kernel_traitsIf13__nv_bfloat16S2_S2_fjLj512ELj1ELj4ELj1ELj16ENS_18Kernel_traits_baseILj512EfS2_S2_S2_fjLj128EEEEELb0ELb0ELb0ELb0EEEvNS_9FwdParamsE --------------------------
	.section	.nv.info._ZN10layer_norm13ln_fwd_kernelINS_13Kernel_traitsIf13__nv_bfloat16S2_S2_fjLj512ELj1ELj4ELj1ELj16ENS_18Kernel_traits_baseILj512EfS2_S2_S2_fjLj128EEEEELb0ELb0ELb0ELb0EEEvNS_9FwdParamsE,"",@"SHT_CUDA_INFO"
	.sectionflags	@""
	.align	4


	//----- nvinfo : EIATTR_CUDA_API_VERSION
	.align		4
        /*0000*/ 	.byte	0x04, 0x37
        /*0002*/ 	.short	(.L_1548 - .L_1547)
.L_1547:
        /*0004*/ 	.word	0x00000082


	//----- nvinfo : EIATTR_KPARAM_INFO
	.align		4
.L_1548:
        /*0008*/ 	.byte	0x04, 0x17
        /*000a*/ 	.short	(.L_1550 - .L_1549)
.L_1549:
        /*000c*/ 	.word	0x00000000
        /*0010*/ 	.short	0x0000
        /*0012*/ 	.short	0x0000
        /*0014*/ 	.byte	0x00, 0xf0, 0xa1, 0x03


	//----- nvinfo : EIATTR_SPARSE_MMA_MASK
	.align		4
.L_1550:
        /*0018*/ 	.byte	0x03, 0x50
        /*001a*/ 	.short	0x0000


	//----- nvinfo : EIATTR_MAXREG_COUNT
	.align		4
        /*001c*/ 	.byte	0x03, 0x1b
        /*001e*/ 	.short	0x00ff


	//----- nvinfo : EIATTR_MERCURY_ISA_VERSION
	.align		4
        /*0020*/ 	.byte	0x03, 0x5f
        /*0022*/ 	.short	0x0101


	//----- nvinfo : EIATTR_COOP_GROUP_MASK_REGIDS
	.align		4
        /*0024*/ 	.byte	0x04, 0x29
        /*0026*/ 	.short	(.L_1552 - .L_1551)


	//   ....[0]....
.L_1551:
        /*0028*/ 	.word	0xffffffff


	//   ....[1]....
        /*002c*/ 	.word	0xffffffff


	//   ....[2]....
        /*0030*/ 	.word	0xffffffff


	//   ....[3]....
        /*0034*/ 	.word	0xffffffff


	//   ....[4]....
        /*0038*/ 	.word	0xffffffff


	//   ....[5]....
        /*003c*/ 	.word	0xffffffff


	//   ....[6]....
        /*0040*/ 	.word	0xffffffff


	//   ....[7]....
        /*0044*/ 	.word	0xffffffff


	//   ....[8]....
        /*0048*/ 	.word	0xffffffff


	//   ....[9]....
        /*004c*/ 	.word	0xffffffff


	//   ....[10]....
        /*0050*/ 	.word	0x05000031


	//   ....[11]....
        /*0054*/ 	.word	0x05000031


	//   ....[12]....
        /*0058*/ 	.word	0x05000031


	//   ....[13]....
        /*005c*/ 	.word	0x05000031


	//   ....[14]....
        /*0060*/ 	.word	0x05000031


	//   ....[15]....
        /*0064*/ 	.word	0x05000031


	//   ....[16]....
        /*0068*/ 	.word	0x05000031


	//   ....[17]....
        /*006c*/ 	.word	0x05000031


	//   ....[18]....
        /*0070*/ 	.word	0x05000031


	//   ....[19]....
        /*0074*/ 	.word	0x05000031


	//----- nvinfo : EIATTR_COOP_GROUP_INSTR_OFFSETS
	.align		4
.L_1552:
        /*0078*/ 	.byte	0x04, 0x28
        /*007a*/ 	.short	(.L_1554 - .L_1553)


	//   ....[0]....
.L_1553:
        /*007c*/ 	.word	0x00001260


	//   ....[1]....
        /*0080*/ 	.word	0x00001290


	//   ....[2]....
        /*0084*/ 	.word	0x000012b0


	//   ....[3]....
        /*0088*/ 	.word	0x000012d0


	//   ....[4]....
        /*008c*/ 	.word	0x000012f0


	//   ....[5]....
        /*0090*/ 	.word	0x00001530


	//   ....[6]....
        /*0094*/ 	.word	0x00001550


	//   ....[7]....
        /*0098*/ 	.word	0x00001570


	//   ....[8]....
        /*009c*/ 	.word	0x00001590


	//   ....[9]....
        /*00a0*/ 	.word	0x000015b0


	//   ....[10]....
        /*00a4*/ 	.word	0x00001b90


	//   ....[11]....
        /*00a8*/ 	.word	0x00001c30


	//   ....[12]....
        /*00ac*/ 	.word	0x00001c90


	//   ....[13]....
        /*00b0*/ 	.word	0x00001cf0


	//   ....[14]....
        /*00b4*/ 	.word	0x00001d50


	//   ....[15]....
        /*00b8*/ 	.word	0x00001fe0


	//   ....[16]....
        /*00bc*/ 	.word	0x00002040


	//   ....[17]....
        /*00c0*/ 	.word	0x000020a0


	//   ....[18]....
        /*00c4*/ 	.word	0x00002100


	//   ....[19]....
        /*00c8*/ 	.word	0x00002150


	//----- nvinfo : EIATTR_EXIT_INSTR_OFFSETS
	.align		4
.L_1554:
        /*00cc*/ 	.byte	0x04, 0x1c
        /*00ce*/ 	.short	(.L_1556 - .L_1555)


	//   ....[0]....
.L_1555:
        /*00d0*/ 	.word	0x00000390


	//   ....[1]....
        /*00d4*/ 	.word	0x00001b30


	//----- nvinfo : EIATTR_MAX_THREADS
	.align		4
.L_1556:
        /*00d8*/ 	.byte	0x04, 0x05
        /*00da*/ 	.short	(.L_1558 - .L_1557)
.L_1557:
        /*00dc*/ 	.word	0x00000080
        /*00e0*/ 	.word	0x00000001
        /*00e4*/ 	.word	0x00000001


	//----- nvinfo : EIATTR_CRS_STACK_SIZE
	.align		4
.L_1558:
        /*00e8*/ 	.byte	0x04, 0x1e
        /*00ea*/ 	.short	(.L_1560 - .L_1559)
.L_1559:
        /*00ec*/ 	.word	0x00000000


	//----- nvinfo : EIATTR_CBANK_PARAM_SIZE
	.align		4
.L_1560:
        /*00f0*/ 	.byte	0x03, 0x19
        /*00f2*/ 	.short	0x00e8


	//----- nvinfo : EIATTR_PARAM_CBANK
	.align		4
        /*00f4*/ 	.byte	0x04, 0x0a
        /*00f6*/ 	.short	(.L_1562 - .L_1561)
	.align		4
.L_1561:
        /*00f8*/ 	.word	index@(.nv.constant0._ZN10layer_norm13ln_fwd_kernelINS_13Kernel_traitsIf13__nv_bfloat16S2_S2_fjLj512ELj1ELj4ELj1ELj16ENS_18Kernel_traits_baseILj512EfS2_S2_S2_fjLj128EEEEELb0ELb0ELb0ELb0EEEvNS_9FwdParamsE)
        /*00fc*/ 	.short	0x0210
        /*00fe*/ 	.short	0x00e8


	//----- nvinfo : EIATTR_SW_WAR
	.align		4
.L_1562:
        /*0100*/ 	.byte	0x04, 0x36
        /*0102*/ 	.short	(.L_1564 - .L_1563)
.L_1563:
        /*0104*/ 	.word	0x00000008
.L_1564:


//--------------------- .nv.info._ZN10layer_norm13ln_fwd_kernelINS_13Kernel_traitsIf13__nv_bfloat16S2_S2_fjLj512ELj1ELj4ELj1ELj16ENS_18Kernel_traits_baseILj512EfS2_S2_S2_fjLj128EEEEELb0ELb0ELb0ELb1EEEvNS_9FwdParamsE --------------------------
	.section	.nv.info._ZN10layer_norm13ln_fwd_kernelINS_13Kernel_traitsIf13__nv_bfloat16S2_S2_fjLj512ELj1ELj4ELj1ELj16ENS_18Kernel_traits_baseILj512EfS2_S2_S2_fjLj128EEEEELb0ELb0ELb0ELb1EEEvNS_9FwdParamsE,"",@"SHT_CUDA_INFO"
	.sectionflags	@""
	.align	4


	//----- nvinfo : EIATTR_CUDA_API_VERSION
	.align		4
        /*0000*/ 	.byte	0x04, 0x37
        /*0002*/ 	.short	(.L_1566 - .L_1565)
.L_1565:
        /*0004*/ 	.word	0x00000082


	//----- nvinfo : EIATTR_KPARAM_INFO
	.align		4
.L_1566:
        /*0008*/ 	.byte	0x04, 0x17
        /*000a*/ 	.short	(.L_1568 - .L_1567)
.L_1567:
        /*000c*/ 	.word	0x00000000
        /*0010*/ 	.short	0x0000
        /*0012*/ 	.short	0x0000
        /*0014*/ 	.byte	0x00, 0xf0, 0xa1, 0x03


	//----- nvinfo : EIATTR_SPARSE_MMA_MASK
	.align		4
.L_1568:
        /*0018*/ 	.byte	0x03, 0x50
        /*001a*/ 	.short	0x0000


	//----- nvinfo : EIATTR_MAXREG_COUNT
	.align		4
        /*001c*/ 	.byte	0x03, 0x1b
        /*001e*/ 	.short	0x00ff


	//----- nvinfo : EIATTR_MERCURY_ISA_VERSION
	.align		4
        /*0020*/ 	.byte	0x03, 0x5f
        /*0022*/ 	.short	0x0101


	//----- nvinfo : EIATTR_COOP_GROUP_MASK_REGIDS
	.align		4
        /*0024*/ 	.byte	0x04, 0x29
        /*0026*/ 	.short	(.L_1570 - .L_1569)


	//   ....[0]....
.L_1569:
        /*0028*/ 	.word	0xffffffff


	//   ....[1]....
        /*002c*/ 	.word	0xffffffff


	//   ....[2]....
        /*0030*/ 	.word	0xffffffff


	//   ....[3]....
        /*0034*/ 	.word	0xffffffff


	//   ....[4]....
        /*0038*/ 	.word	0xffffffff


	//   ....[5]....
        /*003c*/ 	.word	0xffffffff


	//   ....[6]....
        /*0040*/ 	.word	0xffffffff


	//   ....[7]....
        /*0044*/ 	.word	0xffffffff


	//   ....[8]....
        /*0048*/ 	.word	0xffffffff


	//   ....[9]....
        /*004c*/ 	.word	0xffffffff


	//   ....[10]....
        /*0050*/ 	.word	0x0500003f


	//   ....[11]....
        /*0054*/ 	.word	0x0500003f


	//   ....[12]....
        /*0058*/ 	.word	0x0500003f


	//   ....[13]....
        /*005c*/ 	.word	0x0500003f


	//   ....[14]....
        /*0060*/ 	.word	0x0500003f


	//   ....[15]....
        /*0064*/ 	.word	0x0500003f


	//   ....[16]....
        /*0068*/ 	.word	0x0500003f


	//   ....[17]....
        /*006c*/ 	.word	0x0500003f


	//   ....[18]....
        /*0070*/ 	.word	0x0500003f


	//   ....[19]....
        /*0074*/ 	.word	0x0500003f


	//----- nvinfo : EIATTR_COOP_GROUP_INSTR_OFFSETS
	.align		4
.L_1570:
        /*0078*/ 	.byte	0x04, 0x28
        /*007a*/ 	.short	(.L_1572 - .L_1571)


	//   ....[0]....
.L_1571:
        /*007c*/ 	.word	0x00001020


	//   ....[1]....
        /*0080*/ 	.word	0x00001050


	//   ....[2]....
        /*0084*/ 	.word	0x00001070


	//   ....[3]....
        /*0088*/ 	.word	0x00001090


	//   ....[4]....
        /*008c*/ 	.word	0x000010b0


	//   ....[5]....
        /*0090*/ 	.word	0x000012e0


	//   ....[6]....
        /*0094*/ 	.word	0x00001300


	//   ....[7]....
        /*0098*/ 	.word	0x00001320


	//   ....[8]....
        /*009c*/ 	.word	0x00001340


	//   ....[9]....
        /*00a0*/ 	.word	0x00001360


	//   ....[10]....
        /*00a4*/ 	.word	0x000018c0


	//   ....[11]....
        /*00a8*/ 	.word	0x00001950


	//   ....[12]....
        /*00ac*/ 	.word	0x000019b0


	//   ....[13]....
        /*00b0*/ 	.word	0x00001a10


	//   ....[14]....
        /*00b4*/ 	.word	0x00001a70


	//   ....[15]....
        /*00b8*/ 	.word	0x00001ce0


	//   ....[16]....
        /*00bc*/ 	.word	0x00001d40


	//   ....[17]....
        /*00c0*/ 	.word	0x00001da0


	//   ....[18]....
        /*00c4*/ 	.word	0x00001e00


	//   ....[19]....
        /*00c8*/ 	.word	0x00001e60


	//----- nvinfo : EIATTR_EXIT_INSTR_OFFSETS
	.align		4
.L_1572:
        /*00cc*/ 	.byte	0x04, 0x1c
        /*00ce*/ 	.short	(.L_1574 - .L_1573)


	//   ....[0]....
.L_1573:
        /*00d0*/ 	.word	0x00000220


	//   ....[1]....
        /*00d4*/ 	.word	0x00001850


	//----- nvinfo : EIATTR_MAX_THREADS
	.align		4
.L_1574:
        /*00d8*/ 	.byte	0x04, 0x05
        /*00da*/ 	.short	(.L_1576 - .L_1575)
.L_1575:
        /*00dc*/ 	.word	0x00000080
        /*00e0*/ 	.word	0x00000001
        /*00e4*/ 	.word	0x00000001


	//----- nvinfo : EIATTR_CRS_STACK_SIZE
	.align		4
.L_1576:
        /*00e8*/ 	.byte	0x04, 0x1e
        /*00ea*/ 	.short	(.L_1578 - .L_1577)
.L_1577:
        /*00ec*/ 	.word	0x00000000


	//----- nvinfo : EIATTR_CBANK_PARAM_SIZE
	.align		4
.L_1578:
        /*00f0*/ 	.byte	0x03, 0x19
        /*00f2*/ 	.short	0x00e8


	//----- nvinfo : EIATTR_PARAM_CBANK
	.align		4
        /*00f4*/ 	.byte	0x04, 0x0a
        /*00f6*/ 	.short	(.L_1580 - .L_1579)
	.align		4
.L_1579:
        /*00f8*/ 	.word	index@(.nv.constant0._ZN10layer_norm13ln_fwd_kernelINS_13Kernel_traitsIf13__nv_bfloat16S2_S2_fjLj512ELj1ELj4ELj1ELj16ENS_18Kernel_traits_baseILj512EfS2_S2_S2_fjLj128EEEEELb0ELb0ELb0ELb1EEEvNS_9FwdParamsE)
        /*00fc*/ 	.short	0x0210
        /*00fe*/ 	.short	0x00e8


	//----- nvinfo : EIATTR_SW_WAR
	.align		4
.L_1580:
        /*0100*/ 	.byte	0x04, 0x36
        /*0102*/ 	.short	(.L_1582 - .L_1581)
.L_1581:
        /*0104*/ 	.word	0x00000008
.L_1582:


//--------------------- .nv.info._ZN10layer_norm13ln_fwd_kernelINS_13Kernel_traitsIf13__nv_bfloat16S2_S2_fjLj512ELj1ELj4ELj1ELj16ENS_18Kernel_traits_baseILj512EfS2_S2_S2_fjLj128EEEEELb0ELb0ELb1ELb0EEEvNS_9FwdParamsE --------------------------
	.section	.nv.info._ZN10layer_norm13ln_fwd_kernelINS_13Kernel_traitsIf13__nv_bfloat16S2_S2_fjLj512ELj1ELj4ELj1ELj16ENS_18Kernel_traits_baseILj512EfS2_S2_S2_fjLj128EEEEELb0ELb0ELb1ELb0EEEvNS_9FwdParamsE,"",@"SHT_CUDA_INFO"
	.sectionflags	@""
	.align	4


	//----- nvinfo : EIATTR_CUDA_API_VERSION
	.align		4
        /*0000*/ 	.byte	0x04, 0x37
        /*0002*/ 	.short	(.L_1584 - .L_1583)
.L_1583:
        /*0004*/ 	.word	0x00000082


	//----- nvinfo : EIATTR_KPARAM_INFO
	.align		4
.L_1584:
        /*0008*/ 	.byte	0x04, 0x17
        /*000a*/ 	.short	(.L_1586 - .L_1585)
.L_1585:
        /*000c*/ 	.word	0x00000000
        /*0010*/ 	.short	0x0000
        /*0012*/ 	.short	0x0000
        /*0014*/ 	.byte	0x00, 0xf0, 0xa1, 0x03


	//----- nvinfo : EIATTR_SPARSE_MMA_MASK
	.align		4
.L_1586:
        /*0018*/ 	.byte	0x03, 0x50
        /*001a*/ 	.short	0x0000


	//----- nvinfo : EIATTR_MAXREG_COUNT
	.align		4
        /*001c*/ 	.byte	0x03, 0x1b
        /*001e*/ 	.short	0x00ff


	//----- nvinfo : EIATTR_MERCURY_ISA_VERSION
	.align		4
        /*0020*/ 	.byte	0x03, 0x5f
        /*0022*/ 	.short	0x0101


	//----- nvinfo : EIATTR_COOP_GROUP_MASK_REGIDS
	.align		4
        /*0024*/ 	.byte	0x04, 0x29
        /*0026*/ 	.short	(.L_1588 - .L_1587)


	//   ....[0]....
.L_1587:
        /*0028*/ 	.word	0xffffffff


	//   ....[1]....
        /*002c*/ 	.word	0xffffffff


	//   ....[2]....
        /*0030*/ 	.word	0xffffffff


	//   ....[3]....
        /*0034*/ 	.word	0xffffffff


	//   ....[4]....
        /*0038*/ 	.word	0xffffffff


	//   ....[5]....
        /*003c*/ 	.word	0xffffffff


	//   ....[6]....
        /*0040*/ 	.word	0xffffffff


	//   ....[7]....
        /*0044*/ 	.word	0xffffffff


	//   ....[8]....
        /*0048*/ 	.word	0xffffffff


	//   ....[9]....
        /*004c*/ 	.word	0xffffffff


	//   ....[10]....
        /*0050*/ 	.word	0x05000031


	//   ....[11]....
        /*0054*/ 	.word	0x05000031


	//   ....[12]....
        /*0058*/ 	.word	0x05000031


	//   ....[13]....
        /*005c*/ 	.word	0x05000031


	//   ....[14]....
        /*0060*/ 	.word	0x05000031


	//   ....[15]....
        /*0064*/ 	.word	0x05000031


	//   ....[16]....
        /*0068*/ 	.word	0x05000031


	//   ....[17]....
        /*006c*/ 	.word	0x05000031


	//   ....[18]....
        /*0070*/ 	.word	0x05000031


	//   ....[19]....
        /*0074*/ 	.word	0x05000031


	//----- nvinfo : EIATTR_COOP_GROUP_INSTR_OFFSETS
	.align		4
.L_1588:
        /*0078*/ 	.byte	0x04, 0x28
        /*007a*/ 	.short	(.L_1590 - .L_1589)


	//   ....[0]....
.L_1589:
        /*007c*/ 	.word	0x00001550


	//   ....[1]....
        /*0080*/ 	.word	0x00001580


	//   ....[2]....
        /*0084*/ 	.word	0x000015a0


	//   ....[3]....
        /*0088*/ 	.word	0x000015c0


	//   ....[4]....
        /*008c*/ 	.word	0x000015e0


	//   ....[5]....
        /*0090*/ 	.word	0x00001820


	//   ....[6]....
        /*0094*/ 	.word	0x00001840


	//   ....[7]....
        /*0098*/ 	.word	0x00001860


	//   ....[8]....
        /*009c*/ 	.word	0x00001880


	//   ....[9]....
        /*00a0*/ 	.word	0x000018a0


	//   ....[10]....
        /*00a4*/ 	.word	0x00001f20


	//   ....[11]....
        /*00a8*/ 	.word	0x00001fd0


	//   ....[12]....
        /*00ac*/ 	.word	0x00002040


	//   ....[13]....
        /*00b0*/ 	.word	0x000020b0


	//   ....[14]....
        /*00b4*/ 	.word	0x00002120


	//   ....[15]....
        /*00b8*/ 	.word	0x000023d0


	//   ....[16]....
        /*00bc*/ 	.word	0x00002440


	//   ....[17]....
        /*00c0*/ 	.word	0x000024b0


	//   ....[18]....
        /*00c4*/ 	.word	0x00002520


	//   ....[19]....
        /*00c8*/ 	.word	0x00002590


	//----- nvinfo : EIATTR_EXIT_INSTR_OFFSETS
	.align		4
.L_1590:
        /*00cc*/ 	.byte	0x04, 0x1c
        /*00ce*/ 	.short	(.L_1592 - .L_1591)


	//   ....[0]....
.L_1591:
        /*00d0*/ 	.word	0x00000360


	//   ....[1]....
        /*00d4*/ 	.word	0x00001eb0


	//----- nvinfo : EIATTR_MAX_THREADS
	.align		4
.L_1592:
        /*00d8*/ 	.byte	0x04, 0x05
        /*00da*/ 	.short	(.L_1594 - .L_1593)
.L_1593:
        /*00dc*/ 	.word	0x00000080
        /*00e0*/ 	.word	0x00000001
        /*00e4*/ 	.word	0x00000001


	//----- nvinfo : EIATTR_CRS_STACK_SIZE
	.align		4
.L_1594:
        /*00e8*/ 	.byte	0x04, 0x1e
        /*00ea*/ 	.short	(.L_1596 - .L_1595)
.L_1595:
        /*00ec*/ 	.word	0x00000000


	//----- nvinfo : EIATTR_CBANK_PARAM_SIZE
	.align		4
.L_1596:
        /*00f0*/ 	.byte	0x03, 0x19
        /*00f2*/ 	.short	0x00e8


	//----- nvinfo : EIATTR_PARAM_CBANK
	.align		4
        /*00f4*/ 	.byte	0x04, 0x0a
        /*00f6*/ 	.short	(.L_1598 - .L_1597)
	.align		4
.L_1597:
        /*00f8*/ 	.word	index@(.nv.constant0._ZN10layer_norm13ln_fwd_kernelINS_13Kernel_traitsIf13__nv_bfloat16S2_S2_fjLj512ELj1ELj4ELj1ELj16ENS_18Kernel_traits_baseILj512EfS2_S2_S2_fjLj128EEEEELb0ELb0ELb1ELb0EEEvNS_9FwdParamsE)
        /*00fc*/ 	.short	0x0210
        /*00fe*/ 	.short	0x00e8


	//----- nvinfo : EIATTR_SW_WAR
	.align		4
.L_1598:
        /*0100*/ 	.byte	0x04, 0x36
        /*0102*/ 	.short	(.L_1600 - .L_1599)
.L_1599:
        /*0104*/ 	.word	0x00000008
.L_1600:


//--------------------- .nv.info._ZN10layer_norm13ln_fwd_kernelINS_13Kernel_traitsIf13__nv_bfloat16S2_S2_fjLj512ELj1ELj4ELj1ELj16ENS_18Kernel_traits_baseILj512EfS2_S2_S2_fjLj128EEEEELb0ELb0ELb1ELb1EEEvNS_9FwdParamsE --------------------------
	.section	.nv.info._ZN10layer_norm13ln_fwd_kernelINS_13Kernel_traitsIf13__nv_bfloat16S2_S2_fjLj512ELj1ELj4ELj1ELj16ENS_18Kernel_traits_baseILj512EfS2_S2_S2_fjLj128EEEEELb0ELb0ELb1ELb1EEEvNS_9FwdParamsE,"",@"SHT_CUDA_INFO"
	.sectionflags	@""
	.align	4


	//----- nvinfo : EIATTR_CUDA_API_VERSION
	.align		4
        /*0000*/ 	.byte	0x04, 0x37
        /*0002*/ 	.short	(.L_1602 - .L_1601)
.L_1601:
        /*0004*/ 	.word	0x00000082


	//----- nvinfo : EIATTR_KPARAM_INFO
	.align		4
.L_1602:
        /*0008*/ 	.byte	0x04, 0x17
        /*000a*/ 	.short	(.L_1604 - .L_1603)
.L_1603:
        /*000c*/ 	.word	0x00000000
        /*0010*/ 	.short	0x0000
        /*0012*/ 	.short	0x0000
        /*0014*/ 	.byte	0x00, 0xf0, 0xa1, 0x03


	//----- nvinfo : EIATTR_SPARSE_MMA_MASK
	.align		4
.L_1604:
        /*0018*/ 	.byte	0x03, 0x50
        /*001a*/ 	.short	0x0000


	//----- nvinfo : EIATTR_MAXREG_COUNT
	.align		4
        /*001c*/ 	.byte	0x03, 0x1b
        /*001e*/ 	.short	0x00ff


	//----- nvinfo : EIATTR_MERCURY_ISA_VERSION
	.align		4
        /*0020*/ 	.byte	0x03, 0x5f
        /*0022*/ 	.short	0x0101


	//----- nvinfo : EIATTR_COOP_GROUP_MASK_REGIDS
	.align		4
        /*0024*/ 	.byte	0x04, 0x29
        /*0026*/ 	.short	(.L_1606 - .L_1605)


	//   ....[0]....
.L_1605:
        /*0028*/ 	.word	0xffffffff


	//   ....[1]....
        /*002c*/ 	.word	0xffffffff


	//   ....[2]....
        /*0030*/ 	.word	0xffffffff


	//   ....[3]....
        /*0034*/ 	.word	0xffffffff


	//   ....[4]....
        /*0038*/ 	.word	0xffffffff


	//   ....[5]....
        /*003c*/ 	.word	0xffffffff


	//   ....[6]....
        /*0040*/ 	.word	0xffffffff


	//   ....[7]....
        /*0044*/ 	.word	0xffffffff


	//   ....[8]....
        /*0048*/ 	.word	0xffffffff


	//   ....[9]....
        /*004c*/ 	.word	0xffffffff


	//   ....[10]....
        /*0050*/ 	.word	0x05000031


	//   ....[11]....
        /*0054*/ 	.word	0x05000031


	//   ....[12]....
        /*0058*/ 	.word	0x05000031


	//   ....[13]....
        /*005c*/ 	.word	0x05000031


	//   ....[14]....
        /*0060*/ 	.word	0x05000031


	//   ....[15]....
        /*0064*/ 	.word	0x05000031


	//   ....[16]....
        /*0068*/ 	.word	0x05000031


	//   ....[17]....
        /*006c*/ 	.word	0x05000031


	//   ....[18]....
        /*0070*/ 	.word	0x05000031


	//   ....[19]....
        /*0074*/ 	.word	0x05000031


	//----- nvinfo : EIATTR_COOP_GROUP_INSTR_OFFSETS
	.align		4
.L_1606:
        /*0078*/ 	.byte	0x04, 0x28
        /*007a*/ 	.short	(.L_1608 - .L_1607)


	//   ....[0]....
.L_1607:
        /*007c*/ 	.word	0x00001350


	//   ....[1]....
        /*0080*/ 	.word	0x00001380


	//   ....[2]....
        /*0084*/ 	.word	0x000013a0


	//   ....[3]....
        /*0088*/ 	.word	0x000013c0


	//   ....[4]....
        /*008c*/ 	.word	0x000013e0


	//   ....[5]....
        /*0090*/ 	.word	0x00001610


	//   ....[6]....
        /*0094*/ 	.word	0x00001630


	//   ....[7]....
        /*0098*/ 	.word	0x00001650


	//   ....[8]....
        /*009c*/ 	.word	0x00001670


	//   ....[9]....
        /*00a0*/ 	.word	0x00001690


	//   ....[10]....
        /*00a4*/ 	.word	0x00001cb0


	//   ....[11]....
        /*00a8*/ 	.word	0x00001d40


	//   ....[12]....
        /*00ac*/ 	.word	0x00001da0


	//   ....[13]....
        /*00b0*/ 	.word	0x00001e00


	//   ....[14]....
        /*00b4*/ 	.word	0x00001e50


	//   ....[15]....
        /*00b8*/ 	.word	0x000020c0


	//   ....[16]....
        /*00bc*/ 	.word	0x00002120


	//   ....[17]....
        /*00c0*/ 	.word	0x00002180


	//   ....[18]....
        /*00c4*/ 	.word	0x000021d0


	//   ....[19]....
        /*00c8*/ 	.word	0x00002220


	//----- nvinfo : EIATTR_EXIT_INSTR_OFFSETS
	.align		4
.L_1608:
        /*00cc*/ 	.byte	0x04, 0x1c
        /*00ce*/ 	.short	(.L_1610 - .L_1609)


	//   ....[0]....
.L_1609:
        /*00d0*/ 	.word	0x000001e0


	//   ....[1]....
        /*00d4*/ 	.word	0x00001c40


	//----- nvinfo : EIATTR_MAX_THREADS
	.align		4
.L_1610:
        /*00d8*/ 	.byte	0x04, 0x05
        /*00da*/ 	.short	(.L_1612 - .L_1611)
.L_1611:
        /*00dc*/ 	.word	0x00000080
        /*00e0*/ 	.word	0x00000001
        /*00e4*/ 	.word	0x00000001


	//----- nvinfo : EIATTR_CRS_STACK_SIZE
	.align		4
.L_1612:
        /*00e8*/ 	.byte	0x04, 0x1e
        /*00ea*/ 	.short	(.L_1614 - .L_1613)
.L_1613:
        /*00ec*/ 	.word	0x00000000


	//----- nvinfo : EIATTR_CBANK_PARAM_SIZE
	.align		4
.L_1614:
        /*00f0*/ 	.byte	0x03, 0x19
        /*00f2*/ 	.short	0x00e8


	//----- nvinfo : EIATTR_PARAM_CBANK
	.align		4
        /*00f4*/ 	.byte	0x04, 0x0a
        /*00f6*/ 	.short	(.L_1616 - .L_1615)
	.align		4
.L_1615:
        /*00f8*/ 	.word	index@(.nv.constant0._ZN10layer_norm13ln_fwd_kernelINS_13Kernel_traitsIf13__nv_bfloat16S2_S2_fjLj512ELj1ELj4ELj1ELj16ENS_18Kernel_traits_baseILj512EfS2_S2_S2_fjLj128EEEEELb0ELb0ELb1ELb1EEEvNS_9FwdParamsE)
        /*00fc*/ 	.short	0x0210
        /*00fe*/ 	.short	0x00e8


	//----- nvinfo : EIATTR_SW_WAR
	.align		4
.L_1616:
        /*0100*/ 	.byte	0x04, 0x36
        /*0102*/ 	.short	(.L_1618 - .L_1617)
.L_1617:
        /*0104*/ 	.word	0x00000008
.L_1618:


//--------------------- .nv.info._ZN10layer_norm13ln_fwd_kernelINS_13Kernel_traitsIf13__nv_bfloat16S2_S2_fjLj512ELj1ELj4ELj1ELj16ENS_18Kernel_traits_baseILj512EfS2_S2_S2_fjLj128EEEEELb0ELb1ELb0ELb0EEEvNS_9FwdParamsE --------------------------
	.section	.nv.info._ZN10layer_norm13ln_fwd_kernelINS_13Kernel_traitsIf13__nv_bfloat16S2_S2_fjLj512ELj1ELj4ELj1ELj16ENS_18Kernel_traits_baseILj512EfS2_S2_S2_fjLj128EEEEELb0ELb1ELb0ELb0EEEvNS_9FwdParamsE,"",@"SHT_CUDA_INFO"
	.sectionflags	@""
	.align	4


	//----- nvinfo : EIATTR_CUDA_API_VERSION
	.align		4
        /*0000*/ 	.byte	0x04, 0x37
        /*0002*/ 	.short	(.L_1620 - .L_1619)
.L_1619:
        /*0004*/ 	.word	0x00000082


	//----- nvinfo : EIATTR_KPARAM_INFO
	.align		4
.L_1620:
        /*0008*/ 	.byte	0x04, 0x17
        /*000a*/ 	.short	(.L_1622 - .L_1621)
.L_1621:
        /*000c*/ 	.word	0x00000000
        /*0010*/ 	.short	0x0000
        /*0012*/ 	.short	0x0000
        /*0014*/ 	.byte	0x00, 0xf0, 0xa1, 0x03


	//----- nvinfo : EIATTR_SPARSE_MMA_MASK
	.align		4
.L_1622:
        /*0018*/ 	.byte	0x03, 0x50
        /*001a*/ 	.short	0x0000


	//----- nvinfo : EIATTR_MAXREG_COUNT
	.align		4
        /*001c*/ 	.byte	0x03, 0x1b
        /*001e*/ 	.short	0x00ff


	//----- nvinfo : EIATTR_MERCURY_ISA_VERSION
	.align		4
        /*0020*/ 	.byte	0x03, 0x5f
        /*0022*/ 	.short	0x0101


	//----- nvinfo : EIATTR_COOP_GROUP_MASK_REGIDS
	.align		4
        /*0024*/ 	.byte	0x04, 0x29
        /*0026*/ 	.short	(.L_1624 - .L_1623)


	//   ....[0]....
.L_1623:
        /*0028*/ 	.word	0xffffffff


	//   ....[1]....
        /*002c*/ 	.word	0xffffffff


	//   ....[2]....
        /*0030*/ 	.word	0xffffffff


	//   ....[3]....
        /*0034*/ 	.word	0xffffffff


	//   ....[4]....
        /*0038*/ 	.word	0xffffffff


	//   ....[5]....
        /*003c*/ 	.word	0xffffffff


	//   ....[6]....
        /*0040*/ 	.word	0xffffffff


	//   ....[7]....
        /*0044*/ 	.word	0xffffffff


	//   ....[8]....
        /*0048*/ 	.word	0xffffffff


	//   ....[9]....
        /*004c*/ 	.word	0xffffffff


	//   ....[10]....
        /*0050*/ 	.word	0x05000050


	//   ....[11]....
        /*0054*/ 	.word	0x05000050


	//   ....[12]....
        /*0058*/ 	.word	0x05000050


	//   ....[13]....
        /*005c*/ 	.word	0x05000050


	//   ....[14]....
        /*0060*/ 	.word	0x05000050


	//   ....[15]....
        /*0064*/ 	.word	0x05000050


	//   ....[16]....
        /*0068*/ 	.word	0x05000050


	//   ....[17]....
        /*006c*/ 	.word	0x05000050


	//   ....[18]....
        /*0070*/ 	.word	0x05000050


	//   ....[19]....
        /*0074*/ 	.word	0x05000050


	//----- nvinfo : EIATTR_COOP_GROUP_INSTR_OFFSETS
	.align		4
.L_1624:
        /*0078*/ 	.byte	0x04, 0x28
        /*007a*/ 	.short	(.L_1626 - .L_1625)


	//   ....[0]....
.L_1625:
        /*007c*/ 	.word	0x00000ef0


	//   ....[1]....
        /*0080*/ 	.word	0x00000f20


	//   ....[2]....
        /*0084*/ 	.word	0x00000f40


	//   ....[3]....
        /*0088*/ 	.word	0x00000f60


	//   ....[4]....
        /*008c*/ 	.word	0x00000f80


	//   ....[5]....
        /*0090*/ 	.word	0x000011c0


	//   ....[6]....
        /*0094*/ 	.word	0x000011e0


	//   ....[7]....
        /*0098*/ 	.word	0x00001200


	//   ....[8]....
        /*009c*/ 	.word	0x00001220


	//   ....[9]....
        /*00a0*/ 	.word	0x00001240


	//   ....[10]....
        /*00a4*/ 	.word	0x00001820


	//   ....[11]....
        /*00a8*/ 	.word	0x000018d0


	//   ....[12]....
        /*00ac*/ 	.word	0x00001940


	//   ....[13]....
        /*00b0*/ 	.word	0x000019b0


	//   ....[14]....
        /*00b4*/ 	.word	0x00001a20


	//   ....[15]....
        /*00b8*/ 	.word	0x00001cb0


	//   ....[16]....
        /*00bc*/ 	.word	0x00001d20


	//   ....[17]....
        /*00c0*/ 	.word	0x00001d90


	//   ....[18]....
        /*00c4*/ 	.word	0x00001e00


	//   ....[19]....
        /*00c8*/ 	.word	0x00001e70


	//----- nvinfo : EIATTR_EXIT_INSTR_OFFSETS
	.align		4
.L_1626:
        /*00cc*/ 	.byte	0x04, 0x1c
        /*00ce*/ 	.short	(.L_1628 - .L_1627)


	//   ....[0]....
.L_1627:
        /*00d0*/ 	.word	0x000003f0


	//   ....[1]....
        /*00d4*/ 	.word	0x000017b0


	//----- nvinfo : EIATTR_MAX_THREADS
	.align		4
.L_1628:
        /*00d8*/ 	.byte	0x04, 0x05
        /*00da*/ 	.short	(.L_1630 - .L_1629)
.L_1629:
        /*00dc*/ 	.word	0x00000080
        /*00e0*/ 	.word	0x00000001
        /*00e4*/ 	.word	0x00000001


	//----- nvinfo : EIATTR_CRS_STACK_SIZE
	.align		4
.L_1630:
        /*00e8*/ 	.byte	0x04, 0x1e
        /*00ea*/ 	.short	(.L_1632 - .L_1631)
.L_1631:
        /*00ec*/ 	.word	0x00000000


	//----- nvinfo : EIATTR_CBANK_PARAM_SIZE
	.align		4
.L_1632:
        /*00f0*/ 	.byte	0x03, 0x19
        /*00f2*/ 	.short	0x00e8


	//----- nvinfo : EIATTR_PARAM_CBANK
	.align		4
        /*00f4*/ 	.byte	0x04, 0x0a
        /*00f6*/ 	.short	(.L_1634 - .L_1633)
	.align		4
.L_1633:
        /*00f8*/ 	.word	index@(.nv.constant0._ZN10layer_norm13ln_fwd_kernelINS_13Kernel_traitsIf13__nv_bfloat16S2_S2_fjLj512ELj1ELj4ELj1ELj16ENS_18Kernel_traits_baseILj512EfS2_S2_S2_fjLj128EEEEELb0ELb1ELb0ELb0EEEvNS_9FwdParamsE)
        /*00fc*/ 	.short	0x0210
        /*00fe*/ 	.short	0x00e8


	//----- nvinfo : EIATTR_SW_WAR
	.align		4
.L_1634:
        /*0100*/ 	.byte	0x04, 0x36
        /*0102*/ 	.short	(.L_1636 - .L_1635)
.L_1635:
        /*0104*/ 	.word	0x00000008
.L_1636:


//--------------------- .nv.info._ZN10layer_norm13ln_fwd_kernelINS_13Kernel_traitsIf13__nv_bfloat16S2_S2_fjLj512ELj1ELj4ELj1ELj16ENS_18Kernel_traits_baseILj512EfS2_S2_S2_fjLj128EEEEELb0ELb1ELb0ELb1EEEvNS_9FwdParamsE --------------------------
	.section	.nv.info._ZN10layer_norm13ln_fwd_kernelINS_13Kernel_traitsIf13__nv_bfloat16S2_S2_fjLj512ELj1ELj4ELj1ELj16ENS_18Kernel_traits_baseILj512EfS2_S2_S2_fjLj128EEEEELb0ELb1ELb0ELb1EEEvNS_9FwdParamsE,"",@"SHT_CUDA_INFO"
	.sectionflags	@""
	.align	4


	//----- nvinfo : EIATTR_CUDA_API_VERSION
	.align		4
        /*0000*/ 	.byte	0x04, 0x37
        /*0002*/ 	.short	(.L_1638 - .L_1637)
.L_1637:
        /*0004*/ 	.word	0x00000082


	//----- nvinfo : EIATTR_KPARAM_INFO
	.align		4
.L_1638:
        /*0008*/ 	.byte	0x04, 0x17
        /*000a*/ 	.short	(.L_1640 - .L_1639)
.L_1639:
        /*000c*/ 	.word	0x00000000
        /*0010*/ 	.short	0x0000
        /*0012*/ 	.short	0x0000
        /*0014*/ 	.byte	0x00, 0xf0, 0xa1, 0x03


	//----- nvinfo : EIATTR_SPARSE_MMA_MASK
	.align		4
.L_1640:
        /*0018*/ 	.byte	0x03, 0x50
        /*001a*/ 	.short	0x0000


	//----- nvinfo : EIATTR_MAXREG_COUNT
	.align		4
        /*001c*/ 	.byte	0x03, 0x1b
        /*001e*/ 	.short	0x00ff


	//----- nvinfo : EIATTR_MERCURY_ISA_VERSION
	.align		4
        /*0020*/ 	.byte	0x03, 0x5f
        /*0022*/ 	.short	0x0101


	//----- nvinfo : EIATTR_COOP_GROUP_MASK_REGIDS
	.align		4
        /*0024*/ 	.byte	0x04, 0x29
        /*0026*/ 	.short	(.L_1642 - .L_1641)


	//   ....[0]....
.L_1641:
        /*0028*/ 	.word	0xffffffff


	//   ....[1]....
        /*002c*/ 	.word	0xffffffff


	//   ....[2]....
        /*0030*/ 	.word	0xffffffff


	//   ....[3]....
        /*0034*/ 	.word	0xffffffff


	//   ....[4]....
        /*0038*/ 	.word	0xffffffff


	//   ....[5]....
        /*003c*/ 	.word	0xffffffff


	//   ....[6]....
        /*0040*/ 	.word	0xffffffff


	//   ....[7]....
        /*0044*/ 	.word	0xffffffff


	//   ....[8]....
        /*0048*/ 	.word	0xffffffff


	//   ....[9]....
        /*004c*/ 	.word	0xffffffff


	//   ....[10]....
        /*0050*/ 	.word	0x05000052


	//   ....[11]....
        /*0054*/ 	.word	0x05000052


	//   ....[12]....
        /*0058*/ 	.word	0x05000052


	//   ....[13]....
        /*005c*/ 	.word	0x05000052


	//   ....[14]....
        /*0060*/ 	.word	0x05000052


	//   ....[15]....
        /*0064*/ 	.word	0x05000052


	//   ....[16]....
        /*0068*/ 	.word	0x05000052


	//   ....[17]....
        /*006c*/ 	.word	0x05000052


	//   ....[18]....
        /*0070*/ 	.word	0x05000052


	//   ....[19]....
        /*0074*/ 	.word	0x05000052


	//----- nvinfo : EIATTR_COOP_GROUP_INSTR_OFFSETS
	.align		4
.L_1642:
        /*0078*/ 	.byte	0x04, 0x28
        /*007a*/ 	.short	(.L_1644 - .L_1643)


	//   ....[0]....
.L_1643:
        /*007c*/ 	.word	0x00000d10


	//   ....[1]....
        /*0080*/ 	.word	0x00000d30


	//   ....[2]....
        /*0084*/ 	.word	0x00000d50


	//   ....[3]....
        /*0088*/ 	.word	0x00000d70


	//   ....[4]....
        /*008c*/ 	.word	0x00000da0


	//   ....[5]....
        /*0090*/ 	.word	0x00000fd0


	//   ....[6]....
        /*0094*/ 	.word	0x00000ff0


	//   ....[7]....
        /*0098*/ 	.word	0x00001010


	//   ....[8]....
        /*009c*/ 	.word	0x00001030


	//   ....[9]....
        /*00a0*/ 	.word	0x00001050


	//   ....[10]....
        /*00a4*/ 	.word	0x000015c0


	//   ....[11]....
        /*00a8*/ 	.word	0x00001660


	//   ....[12]....
        /*00ac*/ 	.word	0x000016d0


	//   ....[13]....
        /*00b0*/ 	.word	0x00001740


	//   ....[14]....
        /*00b4*/ 	.word	0x000017c0


	//   ....[15]....
        /*00b8*/ 	.word	0x00001a30


	//   ....[16]....
        /*00bc*/ 	.word	0x00001aa0


	//   ....[17]....
        /*00c0*/ 	.word	0x00001b10


	//   ....[18]....
        /*00c4*/ 	.word	0x00001b80


	//   ....[19]....
        /*00c8*/ 	.word	0x00001bf0


	//----- nvinfo : EIATTR_EXIT_INSTR_OFFSETS
	.align		4
.L_1644:
        /*00cc*/ 	.byte	0x04, 0x1c
        /*00ce*/ 	.short	(.L_1646 - .L_1645)


	//   ....[0]....
.L_1645:
        /*00d0*/ 	.word	0x00000220


	//   ....[1]....
        /*00d4*/ 	.word	0x00001550


	//----- nvinfo : EIATTR_MAX_THREADS
	.align		4
.L_1646:
        /*00d8*/ 	.byte	0x04, 0x05
        /*00da*/ 	.short	(.L_1648 - .L_1647)
.L_1647:
        /*00dc*/ 	.word	0x00000080
        /*00e0*/ 	.word	0x00000001
        /*00e4*/ 	.word	0x00000001


	//----- nvinfo : EIATTR_CRS_STACK_SIZE
	.align		4
.L_1648:
        /*00e8*/ 	.byte	0x04, 0x1e
        /*00ea*/ 	.short	(.L_1650 - .L_1649)
.L_1649:
        /*00ec*/ 	.word	0x00000000


	//----- nvinfo : EIATTR_CBANK_PARAM_SIZE
	.align		4
.L_1650:
        /*00f0*/ 	.byte	0x03, 0x19
        /*00f2*/ 	.short	0x00e8


	//----- nvinfo : EIATTR_PARAM_CBANK
	.align		4
        /*00f4*/ 	.byte	0x04, 0x0a
        /*00f6*/ 	.short	(.L_1652 - .L_1651)
	.align		4
.L_1651:
        /*00f8*/ 	.word	index@(.nv.constant0._ZN10layer_norm13ln_fwd_kernelINS_13Kernel_traitsIf13__nv_bfloat16S2_S2_fjLj512ELj1ELj4ELj1ELj16ENS_18Kernel_traits_baseILj512EfS2_S2_S2_fjLj128EEEEELb0ELb1ELb0ELb1EEEvNS_9FwdParamsE)
        /*00fc*/ 	.short	0x0210
        /*00fe*/ 	.short	0x00e8


	//----- nvinfo : EIATTR_SW_WAR
	.align		4
.L_1652:
        /*0100*/ 	.byte	0x04, 0x36
        /*0102*/ 	.short	(.L_1654 - .L_1653)
.L_1653:
        /*0104*/ 	.word	0x00000008
.L_1654:


//--------------------- .nv.info._ZN10layer_norm13ln_fwd_kernelINS_13Kernel_traitsIf13__nv_bfloat16S2_S2_fjLj512ELj1ELj4ELj1ELj16ENS_18Kernel_traits_baseILj512EfS2_S2_S2_fjLj128EEEEELb0ELb1ELb1ELb0EEEvNS_9FwdParamsE --------------------------
	.section	.nv.info._ZN10layer_norm13ln_fwd_kernelINS_13Kernel_traitsIf13__nv_bfloat16S2_S2_fjLj512ELj1ELj4ELj1ELj16ENS_18Kernel_traits_baseILj512EfS2_S2_S2_fjLj128EEEEELb0ELb1ELb1ELb0EEEvNS_9FwdParamsE,"",@"SHT_CUDA_INFO"
	.sectionflags	@""
	.align	4


	//----- nvinfo : EIATTR_CUDA_API_VERSION
	.align		4
        /*0000*/ 	.byte	0x04, 0x37
        /*0002*/ 	.short	(.L_1656 - .L_1655)
.L_1655:
        /*0004*/ 	.word	0x00000082


	//----- nvinfo : EIATTR_KPARAM_INFO
	.align		4
.L_1656:
        /*0008*/ 	.byte	0x04, 0x17
        /*000a*/ 	.short	(.L_1658 - .L_1657)
.L_1657:
        /*000c*/ 	.word	0x00000000
        /*0010*/ 	.short	0x0000
        /*0012*/ 	.short	0x0000
        /*0014*/ 	.byte	0x00, 0xf0, 0xa1, 0x03


	//----- nvinfo : EIATTR_SPARSE_MMA_MASK
	.align		4
.L_1658:
        /*0018*/ 	.byte	0x03, 0x50
        /*001a*/ 	.short	0x0000


	//----- nvinfo : EIATTR_MAXREG_COUNT
	.align		4
        /*001c*/ 	.byte	0x03, 0x1b
        /*001e*/ 	.short	0x00ff


	//----- nvinfo : EIATTR_MERCURY_ISA_VERSION
	.align		4
        /*0020*/ 	.byte	0x03, 0x5f
        /*0022*/ 	.short	0x0101


	//----- nvinfo : EIATTR_COOP_GROUP_MASK_REGIDS
	.align		4
        /*0024*/ 	.byte	0x04, 0x29
        /*0026*/ 	.short	(.L_1660 - .L_1659)


	//   ....[0]....
.L_1659:
        /*0028*/ 	.word	0xffffffff


	//   ....[1]....
        /*002c*/ 	.word	0xffffffff


	//   ....[2]....
        /*0030*/ 	.word	0xffffffff


	//   ....[3]....
        /*0034*/ 	.word	0xffffffff


	//   ....[4]....
        /*0038*/ 	.word	0xffffffff


	//   ....[5]....
        /*003c*/ 	.word	0xffffffff


	//   ....[6]....
        /*0040*/ 	.word	0xffffffff


	//   ....[7]....
        /*0044*/ 	.word	0xffffffff


	//   ....[8]....
        /*0048*/ 	.word	0xffffffff


	//   ....[9]....
        /*004c*/ 	.word	0xffffffff


	//   ....[10]....
        /*0050*/ 	.word	0x05000042


	//   ....[11]....
        /*0054*/ 	.word	0x05000042


	//   ....[12]....
        /*0058*/ 	.word	0x05000042


	//   ....[13]....
        /*005c*/ 	.word	0x05000042


	//   ....[14]....
        /*0060*/ 	.word	0x05000042


	//   ....[15]....
        /*0064*/ 	.word	0x05000042


	//   ....[16]....
        /*0068*/ 	.word	0x05000042


	//   ....[17]....
        /*006c*/ 	.word	0x05000042


	//   ....[18]....
        /*0070*/ 	.word	0x05000042


	//   ....[19]....
        /*0074*/ 	.word	0x05000042


	//----- nvinfo : EIATTR_COOP_GROUP_INSTR_OFFSETS
	.align		4
.L_1660:
        /*0078*/ 	.byte	0x04, 0x28
        /*007a*/ 	.short	(.L_1662 - .L_1661)


	//   ....[0]....
.L_1661:
        /*007c*/ 	.word	0x000016f0


	//   ....[1]....
        /*0080*/ 	.word	0x00001710


	//   ....[2]....
        /*0084*/ 	.word	0x00001730


	//   ....[3]....
        /*0088*/ 	.word	0x00001760


	//   ....[4]....
        /*008c*/ 	.word	0x00001780


	//   ....[5]....
        /*0090*/ 	.word	0x000019c0


	//   ....[6]....
        /*0094*/ 	.word	0x000019e0


	//   ....[7]....
        /*0098*/ 	.word	0x00001a00


	//   ....[8]....
        /*009c*/ 	.word	0x00001a20


	//   ....[9]....
        /*00a0*/ 	.word	0x00001a40


	//   ....[10]....
        /*00a4*/ 	.word	0x000020c0


	//   ....[11]....
        /*00a8*/ 	.word	0x00002160


	//   ....[12]....
        /*00ac*/ 	.word	0x000021d0


	//   ....[13]....
        /*00b0*/ 	.word	0x00002250


	//   ....[14]....
        /*00b4*/ 	.word	0x000022c0


	//   ....[15]....
        /*00b8*/ 	.word	0x00002570


	//   ....[16]....
        /*00bc*/ 	.word	0x000025e0


	//   ....[17]....
        /*00c0*/ 	.word	0x00002650


	//   ....[18]....
        /*00c4*/ 	.word	0x000026c0


	//   ....[19]....
        /*00c8*/ 	.word	0x00002730


	//----- nvinfo : EIATTR_EXIT_INSTR_OFFSETS
	.align		4
.L_1662:
        /*00cc*/ 	.byte	0x04, 0x1c
        /*00ce*/ 	.short	(.L_1664 - .L_1663)


	//   ....[0]....
.L_1663:
        /*00d0*/ 	.word	0x00000400


	//   ....[1]....
        /*00d4*/ 	.word	0x00002050


	//----- nvinfo : EIATTR_MAX_THREADS
	.align		4
.L_1664:
        /*00d8*/ 	.byte	0x04, 0x05
        /*00da*/ 	.short	(.L_1666 - .L_1665)
.L_1665:
        /*00dc*/ 	.word	0x00000080
        /*00e0*/ 	.word	0x00000001
        /*00e4*/ 	.word	0x00000001


	//----- nvinfo : EIATTR_CRS_STACK_SIZE
	.align		4
.L_1666:
        /*00e8*/ 	.byte	0x04, 0x1e
        /*00ea*/ 	.short	(.L_1668 - .L_1667)
.L_1667:
        /*00ec*/ 	.word	0x00000000


	//----- nvinfo : EIATTR_CBANK_PARAM_SIZE
	.align		4
.L_1668:
        /*00f0*/ 	.byte	0x03, 0x19
        /*00f2*/ 	.short	0x00e8


	//----- nvinfo : EIATTR_PARAM_CBANK
	.align		4
        /*00f4*/ 	.byte	0x04, 0x0a
        /*00f6*/ 	.short	(.L_1670 - .L_1669)
	.align		4
.L_1669:
        /*00f8*/ 	.word	index@(.nv.constant0._ZN10layer_norm13ln_fwd_kernelINS_13Kernel_traitsIf13__nv_bfloat16S2_S2_fjLj512ELj1ELj4ELj1ELj16ENS_18Kernel_traits_baseILj512EfS2_S2_S2_fjLj128EEEEELb0ELb1ELb1ELb0EEEvNS_9FwdParamsE)
        /*00fc*/ 	.short	0x0210
        /*00fe*/ 	.short	0x00e8


	//----- nvinfo : EIATTR_SW_WAR
	.align		4
.L_1670:
        /*0100*/ 	.byte	0x04, 0x36
        /*0102*/ 	.short	(.L_1672 - .L_1671)
.L_1671:
        /*0104*/ 	.word	0x00000008
.L_1672:


//--------------------- .nv.info._ZN10layer_norm13ln_fwd_kernelINS_13Kernel_traitsIf13__nv_bfloat16S2_S2_fjLj512ELj1ELj4ELj1ELj16ENS_18Kernel_traits_baseILj512EfS2_S2_S2_fjLj128EEEEELb0ELb1ELb1ELb1EEEvNS_9FwdParamsE --------------------------
	.section	.nv.info._ZN10layer_norm13ln_fwd_kernelINS_13Kernel_traitsIf13__nv_bfloat16S2_S2_fjLj512ELj1ELj4ELj1ELj16ENS_18Kernel_traits_baseILj512EfS2_S2_S2_fjLj128EEEEELb0ELb1ELb1ELb1EEEvNS_9FwdParamsE,"",@"SHT_CUDA_INFO"
	.sectionflags	@""
	.align	4


	//----- nvinfo : EIATTR_CUDA_API_VERSION
	.align		4
        /*0000*/ 	.byte	0x04, 0x37
        /*0002*/ 	.short	(.L_1674 - .L_1673)
.L_1673:
        /*0004*/ 	.word	0x00000082


	//----- nvinfo : EIATTR_KPARAM_INFO
	.align		4
.L_1674:
        /*0008*/ 	.byte	0x04, 0x17
        /*000a*/ 	.short	(.L_1676 - .L_1675)
.L_1675:
        /*000c*/ 	.word	0x00000000
        /*0010*/ 	.short	0x0000
        /*0012*/ 	.short	0x0000
        /*0014*/ 	.byte	0x00, 0xf0, 0xa1, 0x03


	//----- nvinfo : EIATTR_SPARSE_MMA_MASK
	.align		4
.L_1676:
        /*0018*/ 	.byte	0x03, 0x50
        /*001a*/ 	.short	0x0000


	//----- nvinfo : EIATTR_MAXREG_COUNT
	.align		4
        /*001c*/ 	.byte	0x03, 0x1b
        /*001e*/ 	.short	0x00ff


	//----- nvinfo : EIATTR_MERCURY_ISA_VERSION
	.align		4
        /*0020*/ 	.byte	0x03, 0x5f
        /*0022*/ 	.short	0x0101


	//----- nvinfo : EIATTR_COOP_GROUP_MASK_REGIDS
	.align		4
        /*0024*/ 	.byte	0x04, 0x29
        /*0026*/ 	.short	(.L_1678 - .L_1677)


	//   ....[0]....
.L_1677:
        /*0028*/ 	.word	0xffffffff


	//   ....[1]....
        /*002c*/ 	.word	0xffffffff


	//   ....[2]....
        /*0030*/ 	.word	0xffffffff


	//   ....[3]....
        /*0034*/ 	.word	0xffffffff


	//   ....[4]....
        /*0038*/ 	.word	0xffffffff


	//   ....[5]....
        /*003c*/ 	.word	0xffffffff


	//   ....[6]....
        /*0040*/ 	.word	0xffffffff


	//   ....[7]....
        /*0044*/ 	.word	0xffffffff


	//   ....[8]....
        /*0048*/ 	.word	0xffffffff


	//   ....[9]....
        /*004c*/ 	.word	0xffffffff


	//   ....[10]....
        /*0050*/ 	.word	0x05000056


	//   ....[11]....
        /*0054*/ 	.word	0x05000056


	//   ....[12]....
        /*0058*/ 	.word	0x05000056


	//   ....[13]....
        /*005c*/ 	.word	0x05000056


	//   ....[14]....
        /*0060*/ 	.word	0x05000056


	//   ....[15]....
        /*0064*/ 	.word	0x05000056


	//   ....[16]....
        /*0068*/ 	.word	0x05000056


	//   ....[17]....
        /*006c*/ 	.word	0x05000056


	//   ....[18]....
        /*0070*/ 	.word	0x05000056


	//   ....[19]....
        /*0074*/ 	.word	0x05000056


	//----- nvinfo : EIATTR_COOP_GROUP_INSTR_OFFSETS
	.align		4
.L_1678:
        /*0078*/ 	.byte	0x04, 0x28
        /*007a*/ 	.short	(.L_1680 - .L_1679)


	//   ....[0]....
.L_1679:
        /*007c*/ 	.word	0x000014c0


	//   ....[1]....
        /*0080*/ 	.word	0x000014f0


	//   ....[2]....
        /*0084*/ 	.word	0x00001510


	//   ....[3]....
        /*0088*/ 	.word	0x00001530


	//   ....[4]....
        /*008c*/ 	.word	0x00001550


	//   ....[5]....
        /*0090*/ 	.word	0x00001780


	//   ....[6]....
        /*0094*/ 	.word	0x000017a0


	//   ....[7]....
        /*0098*/ 	.word	0x000017c0


	//   ....[8]....
        /*009c*/ 	.word	0x000017e0


	//   ....[9]....
        /*00a0*/ 	.word	0x00001800


	//   ....[10]....
        /*00a4*/ 	.word	0x00001e20


	//   ....[11]....
        /*00a8*/ 	.word	0x00001ed0


	//   ....[12]....
        /*00ac*/ 	.word	0x00001f40


	//   ....[13]....
        /*00b0*/ 	.word	0x00001fb0


	//   ....[14]....
        /*00b4*/ 	.word	0x00002020


	//   ....[15]....
        /*00b8*/ 	.word	0x000022a0


	//   ....[16]....
        /*00bc*/ 	.word	0x00002310


	//   ....[17]....
        /*00c0*/ 	.word	0x00002380


	//   ....[18]....
        /*00c4*/ 	.word	0x000023f0


	//   ....[19]....
        /*00c8*/ 	.word	0x00002460


	//----- nvinfo : EIATTR_EXIT_INSTR_OFFSETS
	.align		4
.L_1680:
        /*00cc*/ 	.byte	0x04, 0x1c
        /*00ce*/ 	.short	(.L_1682 - .L_1681)


	//   ....[0]....
.L_1681:
        /*00d0*/ 	.word	0x00000220


	//   ....[1]....
        /*00d4*/ 	.word	0x00001db0


	//----- nvinfo : EIATTR_MAX_THREADS
	.align		4
.L_1682:
        /*00d8*/ 	.byte	0x04, 0x05
        /*00da*/ 	.short	(.L_1684 - .L_1683)
.L_1683:
        /*00dc*/ 	.word	0x00000080
        /*00e0*/ 	.word	0x00000001
        /*00e4*/ 	.word	0x00000001


	//----- nvinfo : EIATTR_CRS_STACK_SIZE
	.align		4
.L_1684:
        /*00e8*/ 	.byte	0x04, 0x1e
        /*00ea*/ 	.short	(.L_1686 - .L_1685)
.L_1685:
        /*00ec*/ 	.word	0x00000000


	//----- nvinfo : EIATTR_CBANK_PARAM_SIZE
	.align		4
.L_1686:
        /*00f0*/ 	.byte	0x03, 0x19
        /*00f2*/ 	.short	0x00e8


	//----- nvinfo : EIATTR_PARAM_CBANK
	.align		4
        /*00f4*/ 	.byte	0x04, 0x0a
        /*00f6*/ 	.short	(.L_1688 - .L_1687)
	.align		4
.L_1687:
        /*00f8*/ 	.word	index@(.nv.constant0._ZN10layer_norm13ln_fwd_kernelINS_13Kernel_traitsIf13__nv_bfloat16S2_S2_fjLj512ELj1ELj4ELj1ELj16ENS_18Kernel_traits_baseILj512EfS2_S2_S2_fjLj128EEEEELb0ELb1ELb1ELb1EEEvNS_9FwdParamsE)
        /*00fc*/ 	.short	0x0210
        /*00fe*/ 	.short	0x00e8


	//----- nvinfo : EIATTR_SW_WAR
	.align		4
.L_1688:
        /*0100*/ 	.byte	0x04, 0x36
        /*0102*/ 	.short	(.L_1690 - .L_1689)
.L_1689:
        /*0104*/ 	.word	0x00000008
.L_1690:


//--------------------- .nv.info._ZN10layer_norm13ln_fwd_kernelINS_13Kernel_traitsIf13__nv_bfloat16S2_S2_fjLj512ELj1ELj4ELj1ELj16ENS_18Kernel_traits_baseILj512EfS2_S2_S2_fjLj128EEEEELb1ELb0ELb0ELb0EEEvNS_9FwdParamsE --------------------------
	.section	.nv.info._ZN10layer_norm13ln_fwd_kernelINS_13Kernel_traitsIf13__nv_bfloat16S2_S2_fjLj512ELj1ELj4ELj1ELj16ENS_18Kernel_traits_baseILj512EfS2_S2_S2_fjLj128EEEEELb1ELb0ELb0ELb0EEEvNS_9FwdParamsE,"",@"SHT_CUDA_INFO"
	.sectionflags	@""
	.align	4


	//----- nvinfo : EIATTR_CUDA_API_VERSION
	.align		4
        /*0000*/ 	.byte	0x04, 0x37
        /*0002*/ 	.short	(.L_1692 - .L_1691)
.L_1691:
        /*0004*/ 	.word	0x00000082


	//----- nvinfo : EIATTR_KPARAM_INFO
	.align		4
.L_1692:
        /*0008*/ 	.byte	0x04, 0x17
        /*000a*/ 	.short	(.L_1694 - .L_1693)
.L_1693:
        /*000c*/ 	.word	0x00000000
        /*0010*/ 	.short	0x0000
        /*0012*/ 	.short	0x0000
        /*0014*/ 	.byte	0x00, 0xf0, 0xa1, 0x03


	//----- nvinfo : EIATTR_SPARSE_MMA_MASK
	.align		4
.L_1694:
        /*0018*/ 	.byte	0x03, 0x50
        /*001a*/ 	.short	0x0000


	//----- nvinfo : EIATTR_MAXREG_COUNT
	.align		4
        /*001c*/ 	.byte	0x03, 0x1b
        /*001e*/ 	.short	0x00ff


	//----- nvinfo : EIATTR_MERCURY_ISA_VERSION
	.align		4
        /*0020*/ 	.byte	0x03, 0x5f
        /*0022*/ 	.short	0x0101


	//----- nvinfo : EIATTR_COOP_GROUP_MASK_REGIDS
	.align		4
        /*0024*/ 	.byte	0x04, 0x29
        /*0026*/ 	.short	(.L_1696 - .L_1695)


	//   ....[0]....
.L_1695:
        /*0028*/ 	.word	0xffffffff


	//   ....[1]....
        /*002c*/ 	.word	0xffffffff


	//   ....[2]....
        /*0030*/ 	.word	0xffffffff


	//   ....[3]....
        /*0034*/ 	.word	0xffffffff


	//   ....[4]....
        /*0038*/ 	.word	0xffffffff


	//   ....[5]....
        /*003c*/ 	.word	0xffffffff


	//   ....[6]....
        /*0040*/ 	.word	0xffffffff


	//   ....[7]....
        /*0044*/ 	.word	0xffffffff


	//   ....[8]....
        /*0048*/ 	.word	0xffffffff


	//   ....[9]....
        /*004c*/ 	.word	0xffffffff


	//   ....[10]....
        /*0050*/ 	.word	0x05000027


	//   ....[11]....
        /*0054*/ 	.word	0x05000027


	//   ....[12]....
        /*0058*/ 	.word	0x05000027


	//   ....[13]....
        /*005c*/ 	.word	0x05000027


	//   ....[14]....
        /*0060*/ 	.word	0x05000027


	//   ....[15]....
        /*0064*/ 	.word	0x05000027


	//   ....[16]....
        /*0068*/ 	.word	0x05000027


	//   ....[17]....
        /*006c*/ 	.word	0x05000027


	//   ....[18]....
        /*0070*/ 	.word	0x05000027


	//   ....[19]....
        /*0074*/ 	.word	0x05000027


	//----- nvinfo : EIATTR_COOP_GROUP_INSTR_OFFSETS
	.align		4
.L_1696:
        /*0078*/ 	.byte	0x04, 0x28
        /*007a*/ 	.short	(.L_1698 - .L_1697)


	//   ....[0]....
.L_1697:
        /*007c*/ 	.word	0x00006910


	//   ....[1]....
        /*0080*/ 	.word	0x00006940


	//   ....[2]....
        /*0084*/ 	.word	0x00006960


	//   ....[3]....
        /*0088*/ 	.word	0x00006980


	//   ....[4]....
        /*008c*/ 	.word	0x000069a0


	//   ....[5]....
        /*0090*/ 	.word	0x00006be0


	//   ....[6]....
        /*0094*/ 	.word	0x00006c00


	//   ....[7]....
        /*0098*/ 	.word	0x00006c20


	//   ....[8]....
        /*009c*/ 	.word	0x00006c40


	//   ....[9]....
        /*00a0*/ 	.word	0x00006c60


	//   ....[10]....
        /*00a4*/ 	.word	0x00007270


	//   ....[11]....
        /*00a8*/ 	.word	0x00007310


	//   ....[12]....
        /*00ac*/ 	.word	0x00007370


	//   ....[13]....
        /*00b0*/ 	.word	0x000073d0


	//   ....[14]....
        /*00b4*/ 	.word	0x00007430


	//   ....[15]....
        /*00b8*/ 	.word	0x000076c0


	//   ....[16]....
        /*00bc*/ 	.word	0x00007710


	//   ....[17]....
        /*00c0*/ 	.word	0x00007770


	//   ....[18]....
        /*00c4*/ 	.word	0x000077d0


	//   ....[19]....
        /*00c8*/ 	.word	0x00007830


	//----- nvinfo : EIATTR_EXIT_INSTR_OFFSETS
	.align		4
.L_1698:
        /*00cc*/ 	.byte	0x04, 0x1c
        /*00ce*/ 	.short	(.L_1700 - .L_1699)


	//   ....[0]....
.L_1699:
        /*00d0*/ 	.word	0x000005a0


	//   ....[1]....
        /*00d4*/ 	.word	0x00007210


	//----- nvinfo : EIATTR_MAX_THREADS
	.align		4
.L_1700:
        /*00d8*/ 	.byte	0x04, 0x05
        /*00da*/ 	.short	(.L_1702 - .L_1701)
.L_1701:
        /*00dc*/ 	.word	0x00000080
        /*00e0*/ 	.word	0x00000001
        /*00e4*/ 	.word	0x00000001


	//----- nvinfo : EIATTR_CRS_STACK_SIZE
	.align		4
.L_1702:
        /*00e8*/ 	.byte	0x04, 0x1e
        /*00ea*/ 	.short	(.L_1704 - .L_1703)
.L_1703:
        /*00ec*/ 	.word	0x00000000


	//----- nvinfo : EIATTR_CBANK_PARAM_SIZE
	.align		4
.L_1704:
        /*00f0*/ 	.byte	0x03, 0x19
        /*00f2*/ 	.short	0x00e8


	//----- nvinfo : EIATTR_PARAM_CBANK
	.align		4
        /*00f4*/ 	.byte	0x04, 0x0a
        /*00f6*/ 	.short	(.L_1706 - .L_1705)
	.align		4
.L_1705:
        /*00f8*/ 	.word	index@(.nv.constant0._ZN10layer_norm13ln_fwd_kernelINS_13Kernel_traitsIf13__nv_bfloat16S2_S2_fjLj512ELj1ELj4ELj1ELj16ENS_18Kernel_traits_baseILj512EfS2_S2_S2_fjLj128EEEEELb1ELb0ELb0ELb0EEEvNS_9FwdParamsE)
        /*00fc*/ 	.short	0x0210
        /*00fe*/ 	.short	0x00e8


	//----- nvinfo : EIATTR_SW_WAR
	.align		4
.L_1706:
        /*0100*/ 	.byte	0x04, 0x36
        /*0102*/ 	.short	(.L_1708 - .L_1707)
.L_1707:
        /*0104*/ 	.word	0x00000008
.L_1708:


//--------------------- .nv.info._ZN10layer_norm13ln_fwd_kernelINS_13Kernel_traitsIf13__nv_bfloat16S2_S2_fjLj512ELj1ELj4ELj1ELj16ENS_18Kernel_traits_baseILj512EfS2_S2_S2_fjLj128EEEEELb1ELb0ELb0ELb1EEEvNS_9FwdParamsE --------------------------
	.section	.nv.info._ZN10layer_norm13ln_fwd_kernelINS_13Kernel_traitsIf13__nv_bfloat16S2_S2_fjLj512ELj1ELj4ELj1ELj16ENS_18Kernel_traits_baseILj512EfS2_S2_S2_fjLj128EEEEELb1ELb0ELb0ELb1EEEvNS_9FwdParamsE,"",@"SHT_CUDA_INFO"
	.sectionflags	@""
	.align	4


	//----- nvinfo : EIATTR_CUDA_API_VERSION
	.align		4
        /*0000*/ 	.byte	0x04, 0x37
        /*0002*/ 	.short	(.L_1710 - .L_1709)
.L_1709:
        /*0004*/ 	.word	0x00000082


	//----- nvinfo : EIATTR_KPARAM_INFO
	.align		4
.L_1710:
        /*0008*/ 	.byte	0x04, 0x17
        /*000a*/ 	.short	(.L_1712 - .L_1711)
.L_1711:
        /*000c*/ 	.word	0x00000000
        /*0010*/ 	.short	0x0000
        /*0012*/ 	.short	0x0000
        /*0014*/ 	.byte	0x00, 0xf0, 0xa1, 0x03


	//----- nvinfo : EIATTR_SPARSE_MMA_MASK
	.align		4
.L_1712:
        /*0018*/ 	.byte	0x03, 0x50
        /*001a*/ 	.short	0x0000


	//----- nvinfo : EIATTR_MAXREG_COUNT
	.align		4
        /*001c*/ 	.byte	0x03, 0x1b
        /*001e*/ 	.short	0x00ff


	//----- nvinfo : EIATTR_MERCURY_ISA_VERSION
	.align		4
        /*0020*/ 	.byte	0x03, 0x5f
        /*0022*/ 	.short	0x0101


	//----- nvinfo : EIATTR_COOP_GROUP_MASK_REGIDS
	.align		4
        /*0024*/ 	.byte	0x04, 0x29
        /*0026*/ 	.short	(.L_1714 - .L_1713)


	//   ....[0]....
.L_1713:
        /*0028*/ 	.word	0xffffffff


	//   ....[1]....
        /*002c*/ 	.word	0xffffffff


	//   ....[2]....
        /*0030*/ 	.word	0xffffffff


	//   ....[3]....
        /*0034*/ 	.word	0xffffffff


	//   ....[4]....
        /*0038*/ 	.word	0xffffffff


	//   ....[5]....
        /*003c*/ 	.word	0xffffffff


	//   ....[6]....
        /*0040*/ 	.word	0xffffffff


	//   ....[7]....
        /*0044*/ 	.word	0xffffffff


	//   ....[8]....
        /*0048*/ 	.word	0xffffffff


	//   ....[9]....
        /*004c*/ 	.word	0xffffffff


	//   ....[10]....
        /*0050*/ 	.word	0x05000043


	//   ....[11]....
        /*0054*/ 	.word	0x05000043


	//   ....[12]....
        /*0058*/ 	.word	0x05000043


	//   ....[13]....
        /*005c*/ 	.word	0x05000043


	//   ....[14]....
        /*0060*/ 	.word	0x05000043


	//   ....[15]....
        /*0064*/ 	.word	0x05000043


	//   ....[16]....
        /*0068*/ 	.word	0x05000043


	//   ....[17]....
        /*006c*/ 	.word	0x05000043


	//   ....[18]....
        /*0070*/ 	.word	0x05000043


	//   ....[19]....
        /*0074*/ 	.word	0x05000043


	//----- nvinfo : EIATTR_COOP_GROUP_INSTR_OFFSETS
	.align		4
.L_1714:
        /*0078*/ 	.byte	0x04, 0x28
        /*007a*/ 	.short	(.L_1716 - .L_1715)


	//   ....[0]....
.L_1715:
        /*007c*/ 	.word	0x000065e0


	//   ....[1]....
        /*0080*/ 	.word	0x00006600


	//   ....[2]....
        /*0084*/ 	.word	0x00006620


	//   ....[3]....
        /*0088*/ 	.word	0x00006650


	//   ....[4]....
        /*008c*/ 	.word	0x00006670


	//   ....[5]....
        /*0090*/ 	.word	0x000068a0


	//   ....[6]....
        /*0094*/ 	.word	0x000068c0


	//   ....[7]....
        /*0098*/ 	.word	0x000068e0


	//   ....[8]....
        /*009c*/ 	.word	0x00006900


	//   ....[9]....
        /*00a0*/ 	.word	0x00006920


	//   ....[10]....
        /*00a4*/ 	.word	0x00006ed0


	//   ....[11]....
        /*00a8*/ 	.word	0x00006f70


	//   ....[12]....
        /*00ac*/ 	.word	0x00006fe0


	//   ....[13]....
        /*00b0*/ 	.word	0x00007060


	//   ....[14]....
        /*00b4*/ 	.word	0x000070d0


	//   ....[15]....
        /*00b8*/ 	.word	0x00007350


	//   ....[16]....
        /*00bc*/ 	.word	0x000073c0


	//   ....[17]....
        /*00c0*/ 	.word	0x00007430


	//   ....[18]....
        /*00c4*/ 	.word	0x000074a0


	//   ....[19]....
        /*00c8*/ 	.word	0x00007510


	//----- nvinfo : EIATTR_EXIT_INSTR_OFFSETS
	.align		4
.L_1716:
        /*00cc*/ 	.byte	0x04, 0x1c
        /*00ce*/ 	.short	(.L_1718 - .L_1717)


	//   ....[0]....
.L_1717:
        /*00d0*/ 	.word	0x00000270


	//   ....[1]....
        /*00d4*/ 	.word	0x00006e60


	//----- nvinfo : EIATTR_MAX_THREADS
	.align		4
.L_1718:
        /*00d8*/ 	.byte	0x04, 0x05
        /*00da*/ 	.short	(.L_1720 - .L_1719)
.L_1719:
        /*00dc*/ 	.word	0x00000080
        /*00e0*/ 	.word	0x00000001
        /*00e4*/ 	.word	0x00000001


	//----- nvinfo : EIATTR_CRS_STACK_SIZE
	.align		4
.L_1720:
        /*00e8*/ 	.byte	0x04, 0x1e
        /*00ea*/ 	.short	(.L_1722 - .L_1721)
.L_1721:
        /*00ec*/ 	.word	0x00000000


	//----- nvinfo : EIATTR_CBANK_PARAM_SIZE
	.align		4
.L_1722:
        /*00f0*/ 	.byte	0x03, 0x19
        /*00f2*/ 	.short	0x00e8


	//----- nvinfo : EIATTR_PARAM_CBANK
	.align		4
        /*00f4*/ 	.byte	0x04, 0x0a
        /*00f6*/ 	.short	(.L_1724 - .L_1723)
	.align		4
.L_1723:
        /*00f8*/ 	.word	index@(.nv.constant0._ZN10layer_norm13ln_fwd_kernelINS_13Kernel_traitsIf13__nv_bfloat16S2_S2_fjLj512ELj1ELj4ELj1ELj16ENS_18Kernel_traits_baseILj512EfS2_S2_S2_fjLj128EEEEELb1ELb0ELb0ELb1EEEvNS_9FwdParamsE)
        /*00fc*/ 	.short	0x0210
        /*00fe*/ 	.short	0x00e8


	//----- nvinfo : EIATTR_SW_WAR
	.align		4
.L_1724:
        /*0100*/ 	.byte	0x04, 0x36
        /*0102*/ 	.short	(.L_1726 - .L_1725)
.L_1725:
        /*0104*/ 	.word	0x00000008
.L_1726:


//--------------------- .nv.info._ZN10layer_norm13ln_fwd_kernelINS_13Kernel_traitsIf13__nv_bfloat16S2_S2_fjLj512ELj1ELj4ELj1ELj16ENS_18Kernel_traits_baseILj512EfS2_S2_S2_fjLj128EEEEELb1ELb0ELb1ELb0EEEvNS_9FwdParamsE --------------------------
	.section	.nv.info._ZN10layer_norm13ln_fwd_kernelINS_13Kernel_traitsIf13__nv_bfloat16S2_S2_fjLj512ELj1ELj4ELj1ELj16ENS_18Kernel_traits_baseILj512EfS2_S2_S2_fjLj128EEEEELb1ELb0ELb1ELb0EEEvNS_9FwdParamsE,"",@"SHT_CUDA_INFO"
	.sectionflags	@""
	.align	4


	//----- nvinfo : EIATTR_CUDA_API_VERSION
	.align		4
        /*0000*/ 	.byte	0x04, 0x37
        /*0002*/ 	.short	(.L_1728 - .L_1727)
.L_1727:
        /*0004*/ 	.word	0x00000082


	//----- nvinfo : EIATTR_KPARAM_INFO
	.align		4
.L_1728:
        /*0008*/ 	.byte	0x04, 0x17
        /*000a*/ 	.short	(.L_1730 - .L_1729)
.L_1729:
        /*000c*/ 	.word	0x00000000
        /*0010*/ 	.short	0x0000
        /*0012*/ 	.short	0x0000
        /*0014*/ 	.byte	0x00, 0xf0, 0xa1, 0x03


	//----- nvinfo : EIATTR_SPARSE_MMA_MASK
	.align		4
.L_1730:
        /*0018*/ 	.byte	0x03, 0x50
        /*001a*/ 	.short	0x0000


	//----- nvinfo : EIATTR_MAXREG_COUNT
	.align		4
        /*001c*/ 	.byte	0x03, 0x1b
        /*001e*/ 	.short	0x00ff


	//----- nvinfo : EIATTR_MERCURY_ISA_VERSION
	.align		4
        /*0020*/ 	.byte	0x03, 0x5f
        /*0022*/ 	.short	0x0101


	//----- nvinfo : EIATTR_COOP_GROUP_MASK_REGIDS
	.align		4
        /*0024*/ 	.byte	0x04, 0x29
        /*0026*/ 	.short	(.L_1732 - .L_1731)


	//   ....[0]....
.L_1731:
        /*0028*/ 	.word	0xffffffff


	//   ....[1]....
        /*002c*/ 	.word	0xffffffff


	//   ....[2]....
        /*0030*/ 	.word	0xffffffff


	//   ....[3]....
        /*0034*/ 	.word	0xffffffff


	//   ....[4]....
        /*0038*/ 	.word	0xffffffff


	//   ....[5]....
        /*003c*/ 	.word	0xffffffff


	//   ....[6]....
        /*0040*/ 	.word	0xffffffff


	//   ....[7]....
        /*0044*/ 	.word	0xffffffff


	//   ....[8]....
        /*0048*/ 	.word	0xffffffff


	//   ....[9]....
        /*004c*/ 	.word	0xffffffff


	//   ....[10]....
        /*0050*/ 	.word	0x05000036


	//   ....[11]....
        /*0054*/ 	.word	0x05000036


	//   ....[12]....
        /*0058*/ 	.word	0x05000036


	//   ....[13]....
        /*005c*/ 	.word	0x05000036


	//   ....[14]....
        /*0060*/ 	.word	0x05000036


	//   ....[15]....
        /*0064*/ 	.word	0x05000036


	//   ....[16]....
        /*0068*/ 	.word	0x05000036


	//   ....[17]....
        /*006c*/ 	.word	0x05000036


	//   ....[18]....
        /*0070*/ 	.word	0x05000036


	//   ....[19]....
        /*0074*/ 	.word	0x05000036


	//----- nvinfo : EIATTR_COOP_GROUP_INSTR_OFFSETS
	.align		4
.L_1732:
        /*0078*/ 	.byte	0x04, 0x28
        /*007a*/ 	.short	(.L_1734 - .L_1733)


	//   ....[0]....
.L_1733:
        /*007c*/ 	.word	0x00007220


	//   ....[1]....
        /*0080*/ 	.word	0x00007240


	//   ....[2]....
        /*0084*/ 	.word	0x00007260


	//   ....[3]....
        /*0088*/ 	.word	0x00007290


	//   ....[4]....
        /*008c*/ 	.word	0x000072b0


	//   ....[5]....
        /*0090*/ 	.word	0x000074f0


	//   ....[6]....
        /*0094*/ 	.word	0x00007510


	//   ....[7]....
        /*0098*/ 	.word	0x00007530


	//   ....[8]....
        /*009c*/ 	.word	0x00007550


	//   ....[9]....
        /*00a0*/ 	.word	0x00007570


	//   ....[10]....
        /*00a4*/ 	.word	0x00007c20


	//   ....[11]....
        /*00a8*/ 	.word	0x00007cc0


	//   ....[12]....
        /*00ac*/ 	.word	0x00007d30


	//   ....[13]....
        /*00b0*/ 	.word	0x00007db0


	//   ....[14]....
        /*00b4*/ 	.word	0x00007e20


	//   ....[15]....
        /*00b8*/ 	.word	0x000080d0


	//   ....[16]....
        /*00bc*/ 	.word	0x00008140


	//   ....[17]....
        /*00c0*/ 	.word	0x000081b0


	//   ....[18]....
        /*00c4*/ 	.word	0x00008220


	//   ....[19]....
        /*00c8*/ 	.word	0x00008290


	//----- nvinfo : EIATTR_EXIT_INSTR_OFFSETS
	.align		4
.L_1734:
        /*00cc*/ 	.byte	0x04, 0x1c
        /*00ce*/ 	.short	(.L_1736 - .L_1735)


	//   ....[0]....
.L_1735:
        /*00d0*/ 	.word	0x00000590


	//   ....[1]....
        /*00d4*/ 	.word	0x00007bb0


	//----- nvinfo : EIATTR_MAX_THREADS
	.align		4
.L_1736:
        /*00d8*/ 	.byte	0x04, 0x05
        /*00da*/ 	.short	(.L_1738 - .L_1737)
.L_1737:
        /*00dc*/ 	.word	0x00000080
        /*00e0*/ 	.word	0x00000001
        /*00e4*/ 	.word	0x00000001


	//----- nvinfo : EIATTR_CRS_STACK_SIZE
	.align		4
.L_1738:
        /*00e8*/ 	.byte	0x04, 0x1e
        /*00ea*/ 	.short	(.L_1740 - .L_1739)
.L_1739:
        /*00ec*/ 	.word	0x00000000


	//----- nvinfo : EIATTR_CBANK_PARAM_SIZE
	.align		4
.L_1740:
        /*00f0*/ 	.byte	0x03, 0x19
        /*00f2*/ 	.short	0x00e8


	//----- nvinfo : EIATTR_PARAM_CBANK
	.align		4
        /*00f4*/ 	.byte	0x04, 0x0a
        /*00f6*/ 	.short	(.L_1742 - .L_1741)
	.align		4
.L_1741:
        /*00f8*/ 	.word	index@(.nv.constant0._ZN10layer_norm13ln_fwd_kernelINS_13Kernel_traitsIf13__nv_bfloat16S2_S2_fjLj512ELj1ELj4ELj1ELj16ENS_18Kernel_traits_baseILj512EfS2_S2_S2_fjLj128EEEEELb1ELb0ELb1ELb0EEEvNS_9FwdParamsE)
        /*00fc*/ 	.short	0x0210
        /*00fe*/ 	.short	0x00e8


	//----- nvinfo : EIATTR_SW_WAR
	.align		4
.L_1742:
        /*0100*/ 	.byte	0x04, 0x36
        /*0102*/ 	.short	(.L_1744 - .L_1743)
.L_1743:
        /*0104*/ 	.word	0x00000008
.L_1744:


//--------------------- .nv.info._ZN10layer_norm13ln_fwd_kernelINS_13Kernel_traitsIf13__nv_bfloat16S2_S2_fjLj512ELj1ELj4ELj1ELj16ENS_18Kernel_traits_baseILj512EfS2_S2_S2_fjLj128EEEEELb1ELb0ELb1ELb1EEEvNS_9FwdParamsE --------------------------
	.section	.nv.info._ZN10layer_norm13ln_fwd_kernelINS_13Kernel_traitsIf13__nv_bfloat16S2_S2_fjLj512ELj1ELj4ELj1ELj16ENS_18Kernel_traits_baseILj512EfS2_S2_S2_fjLj128EEEEELb1ELb0ELb1ELb1EEEvNS_9FwdParamsE,"",@"SHT_CUDA_INFO"
	.sectionflags	@""
	.align	4


	//----- nvinfo : EIATTR_CUDA_API_VERSION
	.align		4
        /*0000*/ 	.byte	0x04, 0x37
        /*0002*/ 	.short	(.L_1746 - .L_1745)
.L_1745:
        /*0004*/ 	.word	0x00000082


	//----- nvinfo : EIATTR_KPARAM_INFO
	.align		4
.L_1746:
        /*0008*/ 	.byte	0x04, 0x17
        /*000a*/ 	.short	(.L_1748 - .L_1747)
.L_1747:
        /*000c*/ 	.word	0x00000000
        /*0010*/ 	.short	0x0000
        /*0012*/ 	.short	0x0000
        /*0014*/ 	.byte	0x00, 0xf0, 0xa1, 0x03


	//----- nvinfo : EIATTR_SPARSE_MMA_MASK
	.align		4
.L_1748:
        /*0018*/ 	.byte	0x03, 0x50
        /*001a*/ 	.short	0x0000


	//----- nvinfo : EIATTR_MAXREG_COUNT
	.align		4
        /*001c*/ 	.byte	0x03, 0x1b
        /*001e*/ 	.short	0x00ff


	//----- nvinfo : EIATTR_MERCURY_ISA_VERSION
	.align		4
        /*0020*/ 	.byte	0x03, 0x5f
        /*0022*/ 	.short	0x0101


	//----- nvinfo : EIATTR_COOP_GROUP_MASK_REGIDS
	.align		4
        /*0024*/ 	.byte	0x04, 0x29
        /*0026*/ 	.short	(.L_1750 - .L_1749)


	//   ....[0]....
.L_1749:
        /*0028*/ 	.word	0xffffffff


	//   ....[1]....
        /*002c*/ 	.word	0xffffffff


	//   ....[2]....
        /*0030*/ 	.word	0xffffffff


	//   ....[3]....
        /*0034*/ 	.word	0xffffffff


	//   ....[4]....
        /*0038*/ 	.word	0xffffffff


	//   ....[5]....
        /*003c*/ 	.word	0xffffffff


	//   ....[6]....
        /*0040*/ 	.word	0xffffffff


	//   ....[7]....
        /*0044*/ 	.word	0xffffffff


	//   ....[8]....
        /*0048*/ 	.word	0xffffffff


	//   ....[9]....
        /*004c*/ 	.word	0xffffffff


	//   ....[10]....
        /*0050*/ 	.word	0x05000036


	//   ....[11]....
        /*0054*/ 	.word	0x05000036


	//   ....[12]....
        /*0058*/ 	.word	0x05000036


	//   ....[13]....
        /*005c*/ 	.word	0x05000036


	//   ....[14]....
        /*0060*/ 	.word	0x05000036


	//   ....[15]....
        /*0064*/ 	.word	0x05000036


	//   ....[16]....
        /*0068*/ 	.word	0x05000036


	//   ....[17]....
        /*006c*/ 	.word	0x05000036


	//   ....[18]....
        /*0070*/ 	.word	0x05000036


	//   ....[19]....
        /*0074*/ 	.word	0x05000036


	//----- nvinfo : EIATTR_COOP_GROUP_INSTR_OFFSETS
	.align		4
.L_1750:
        /*0078*/ 	.byte	0x04, 0x28
        /*007a*/ 	.short	(.L_1752 - .L_1751)


	//   ....[0]....
.L_1751:
        /*007c*/ 	.word	0x00007070


	//   ....[1]....
        /*0080*/ 	.word	0x00007090


	//   ....[2]....
        /*0084*/ 	.word	0x000070b0


	//   ....[3]....
        /*0088*/ 	.word	0x000070d0


	//   ....[4]....
        /*008c*/ 	.word	0x00007100


	//   ....[5]....
        /*0090*/ 	.word	0x00007330


	//   ....[6]....
        /*0094*/ 	.word	0x00007350


	//   ....[7]....
        /*0098*/ 	.word	0x00007370


	//   ....[8]....
        /*009c*/ 	.word	0x00007390


	//   ....[9]....
        /*00a0*/ 	.word	0x000073b0


	//   ....[10]....
        /*00a4*/ 	.word	0x000079f0


	//   ....[11]....
        /*00a8*/ 	.word	0x00007a90


	//   ....[12]....
        /*00ac*/ 	.word	0x00007b00


	//   ....[13]....
        /*00b0*/ 	.word	0x00007b70


	//   ....[14]....
        /*00b4*/ 	.word	0x00007bf0


	//   ....[15]....
        /*00b8*/ 	.word	0x00007e70


	//   ....[16]....
        /*00bc*/ 	.word	0x00007ee0


	//   ....[17]....
        /*00c0*/ 	.word	0x00007f50


	//   ....[18]....
        /*00c4*/ 	.word	0x00007fc0


	//   ....[19]....
        /*00c8*/ 	.word	0x00008030


	//----- nvinfo : EIATTR_EXIT_INSTR_OFFSETS
	.align		4
.L_1752:
        /*00cc*/ 	.byte	0x04, 0x1c
        /*00ce*/ 	.short	(.L_1754 - .L_1753)


	//   ....[0]....
.L_1753:
        /*00d0*/ 	.word	0x000002b0


	//   ....[1]....
        /*00d4*/ 	.word	0x00007980


	//----- nvinfo : EIATTR_MAX_THREADS
	.align		4
.L_1754:
        /*00d8*/ 	.byte	0x04, 0x05
        /*00da*/ 	.short	(.L_1756 - .L_1755)
.L_1755:
        /*00dc*/ 	.word	0x00000080
        /*00e0*/ 	.word	0x00000001
        /*00e4*/ 	.word	0x00000001


	//----- nvinfo : EIATTR_CRS_STACK_SIZE
	.align		4
.L_1756:
        /*00e8*/ 	.byte	0x04, 0x1e
        /*00ea*/ 	.short	(.L_1758 - .L_1757)
.L_1757:
        /*00ec*/ 	.word	0x00000000


	//----- nvinfo : EIATTR_CBANK_PARAM_SIZE
	.align		4
.L_1758:
        /*00f0*/ 	.byte	0x03, 0x19
        /*00f2*/ 	.short	0x00e8


	//----- nvinfo : EIATTR_PARAM_CBANK
	.align		4
        /*00f4*/ 	.byte	0x04, 0x0a
        /*00f6*/ 	.short	(.L_1760 - .L_1759)
	.align		4
.L_1759:
        /*00f8*/ 	.word	index@(.nv.constant0._ZN10layer_norm13ln_fwd_kernelINS_13Kernel_traitsIf13__nv_bfloat16S2_S2_fjLj512ELj1ELj4ELj1ELj16ENS_18Kernel_traits_baseILj512EfS2_S2_S2_fjLj128EEEEELb1ELb0ELb1ELb1EEEvNS_9FwdParamsE)
        /*00fc*/ 	.short	0x0210
        /*00fe*/ 	.short	0x00e8


	//----- nvinfo : EIATTR_SW_WAR
	.align		4
.L_1760:
        /*0100*/ 	.byte	0x04, 0x36
        /*0102*/ 	.short	(.L_1762 - .L_1761)
.L_1761:
        /*0104*/ 	.word	0x00000008
.L_1762:


//--------------------- .nv.info._ZN10layer_norm13ln_fwd_kernelINS_13Kernel_traitsIf13__nv_bfloat16S2_S2_fjLj512ELj1ELj4ELj1ELj16ENS_18Kernel_traits_baseILj512EfS2_S2_S2_fjLj128EEEEELb1ELb1ELb0ELb0EEEvNS_9FwdParamsE --------------------------
	.section	.nv.info._ZN10layer_norm13ln_fwd_kernelINS_13Kernel_traitsIf13__nv_bfloat16S2_S2_fjLj512ELj1ELj4ELj1ELj16ENS_18Kernel_traits_baseILj512EfS2_S2_S2_fjLj128EEEEELb1ELb1ELb0ELb0EEEvNS_9FwdParamsE,"",@"SHT_CUDA_INFO"
	.sectionflags	@""
	.align	4


	//----- nvinfo : EIATTR_CUDA_API_VERSION
	.align		4
        /*0000*/ 	.byte	0x04, 0x37
        /*0002*/ 	.short	(.L_1764 - .L_1763)
.L_1763:
        /*0004*/ 	.word	0x00000082


	//----- nvinfo : EIATTR_KPARAM_INFO
	.align		4
.L_1764:
        /*0008*/ 	.byte	0x04, 0x17
        /*000a*/ 	.short	(.L_1766 - .L_1765)
.L_1765:
        /*000c*/ 	.word	0x00000000
        /*0010*/ 	.short	0x0000
        /*0012*/ 	.short	0x0000
        /*0014*/ 	.byte	0x00, 0xf0, 0xa1, 0x03


	//----- nvinfo : EIATTR_SPARSE_MMA_MASK
	.align		4
.L_1766:
        /*0018*/ 	.byte	0x03, 0x50
        /*001a*/ 	.short	0x0000


	//----- nvinfo : EIATTR_MAXREG_COUNT
	.align		4
        /*001c*/ 	.byte	0x03, 0x1b
        /*001e*/ 	.short	0x00ff


	//----- nvinfo : EIATTR_MERCURY_ISA_VERSION
	.align		4
        /*0020*/ 	.byte	0x03, 0x5f
        /*0022*/ 	.short	0x0101


	//----- nvinfo : EIATTR_COOP_GROUP_MASK_REGIDS
	.align		4
        /*0024*/ 	.byte	0x04, 0x29
        /*0026*/ 	.short	(.L_1768 - .L_1767)


	//   ....[0]....
.L_1767:
        /*0028*/ 	.word	0xffffffff


	//   ....[1]....
        /*002c*/ 	.word	0xffffffff


	//   ....[2]....
        /*0030*/ 	.word	0xffffffff


	//   ....[3]....
        /*0034*/ 	.word	0xffffffff


	//   ....[4]....
        /*0038*/ 	.word	0xffffffff


	//   ....[5]....
        /*003c*/ 	.word	0xffffffff


	//   ....[6]....
        /*0040*/ 	.word	0xffffffff


	//   ....[7]....
        /*0044*/ 	.word	0xffffffff


	//   ....[8]....
        /*0048*/ 	.word	0xffffffff


	//   ....[9]....
        /*004c*/ 	.word	0xffffffff


	//   ....[10]....
        /*0050*/ 	.word	0x05000037


	//   ....[11]....
        /*0054*/ 	.word	0x05000037


	//   ....[12]....
        /*0058*/ 	.word	0x05000037


	//   ....[13]....
        /*005c*/ 	.word	0x05000037


	//   ....[14]....
        /*0060*/ 	.word	0x05000037


	//   ....[15]....
        /*0064*/ 	.word	0x05000037


	//   ....[16]....
        /*0068*/ 	.word	0x05000037


	//   ....[17]....
        /*006c*/ 	.word	0x05000037


	//   ....[18]....
        /*0070*/ 	.word	0x05000037


	//   ....[19]....
        /*0074*/ 	.word	0x05000037


	//----- nvinfo : EIATTR_COOP_GROUP_INSTR_OFFSETS
	.align		4
.L_1768:
        /*0078*/ 	.byte	0x04, 0x28
        /*007a*/ 	.short	(.L_1770 - .L_1769)


	//   ....[0]....
.L_1769:
        /*007c*/ 	.word	0x00006a90


	//   ....[1]....
        /*0080*/ 	.word	0x00006ac0


	//   ....[2]....
        /*0084*/ 	.word	0x00006ae0


	//   ....[3]....
        /*0088*/ 	.word	0x00006b00


	//   ....[4]....
        /*008c*/ 	.word	0x00006b20


	//   ....[5]....
        /*0090*/ 	.word	0x00006d60


	//   ....[6]....
        /*0094*/ 	.word	0x00006d80


	//   ....[7]....
        /*0098*/ 	.word	0x00006da0


	//   ....[8]....
        /*009c*/ 	.word	0x00006dc0


	//   ....[9]....
        /*00a0*/ 	.word	0x00006de0


	//   ....[10]....
        /*00a4*/ 	.word	0x000073f0


	//   ....[11]....
        /*00a8*/ 	.word	0x00007490


	//   ....[12]....
        /*00ac*/ 	.word	0x000074f0


	//   ....[13]....
        /*00b0*/ 	.word	0x00007550


	//   ....[14]....
        /*00b4*/ 	.word	0x000075b0


	//   ....[15]....
        /*00b8*/ 	.word	0x00007840


	//   ....[16]....
        /*00bc*/ 	.word	0x00007890


	//   ....[17]....
        /*00c0*/ 	.word	0x000078f0


	//   ....[18]....
        /*00c4*/ 	.word	0x00007950


	//   ....[19]....
        /*00c8*/ 	.word	0x000079b0


	//----- nvinfo : EIATTR_EXIT_INSTR_OFFSETS
	.align		4
.L_1770:
        /*00cc*/ 	.byte	0x04, 0x1c
        /*00ce*/ 	.short	(.L_1772 - .L_1771)


	//   ....[0]....
.L_1771:
        /*00d0*/ 	.word	0x00000640


	//   ....[1]....
        /*00d4*/ 	.word	0x00007390


	//----- nvinfo : EIATTR_MAX_THREADS
	.align		4
.L_1772:
        /*00d8*/ 	.byte	0x04, 0x05
        /*00da*/ 	.short	(.L_1774 - .L_1773)
.L_1773:
        /*00dc*/ 	.word	0x00000080
        /*00e0*/ 	.word	0x00000001
        /*00e4*/ 	.word	0x00000001


	//----- nvinfo : EIATTR_CRS_STACK_SIZE
	.align		4
.L_1774:
        /*00e8*/ 	.byte	0x04, 0x1e
        /*00ea*/ 	.short	(.L_1776 - .L_1775)
.L_1775:
        /*00ec*/ 	.word	0x00000000


	//----- nvinfo : EIATTR_CBANK_PARAM_SIZE
	.align		4
.L_1776:
        /*00f0*/ 	.byte	0x03, 0x19
        /*00f2*/ 	.short	0x00e8


	//----- nvinfo : EIATTR_PARAM_CBANK
	.align		4
        /*00f4*/ 	.byte	0x04, 0x0a
        /*00f6*/ 	.short	(.L_1778 - .L_1777)
	.align		4
.L_1777:
        /*00f8*/ 	.word	index@(.nv.constant0._ZN10layer_norm13ln_fwd_kernelINS_13Kernel_traitsIf13__nv_bfloat16S2_S2_fjLj512ELj1ELj4ELj1ELj16ENS_18Kernel_traits_baseILj512EfS2_S2_S2_fjLj128EEEEELb1ELb1ELb0ELb0EEEvNS_9FwdParamsE)
        /*00fc*/ 	.short	0x0210
        /*00fe*/ 	.short	0x00e8


	//----- nvinfo : EIATTR_SW_WAR
	.align		4
.L_1778:
        /*0100*/ 	.byte	0x04, 0x36
        /*0102*/ 	.short	(.L_1780 - .L_1779)
.L_1779:
        /*0104*/ 	.word	0x00000008
.L_1780:


//--------------------- .nv.info._ZN10layer_norm13ln_fwd_kernelINS_13Kernel_traitsIf13__nv_bfloat16S2_S2_fjLj512ELj1ELj4ELj1ELj16ENS_18Kernel_traits_baseILj512EfS2_S2_S2_fjLj128EEEEELb1ELb1ELb0ELb1EEEvNS_9FwdParamsE --------------------------
	.section	.nv.info._ZN10layer_norm13ln_fwd_kernelINS_13Kernel_traitsIf13__nv_bfloat16S2_S2_fjLj512ELj1ELj4ELj1ELj16ENS_18Kernel_traits_baseILj512EfS2_S2_S2_fjLj128EEEEELb1ELb1ELb0ELb1EEEvNS_9FwdParamsE,"",@"SHT_CUDA_INFO"
	.sectionflags	@""
	.align	4


	//----- nvinfo : EIATTR_CUDA_API_VERSION
	.align		4
        /*0000*/ 	.byte	0x04, 0x37
        /*0002*/ 	.short	(.L_1782 - .L_1781)
.L_1781:
        /*0004*/ 	.word	0x00000082


	//----- nvinfo : EIATTR_KPARAM_INFO
	.align		4
.L_1782:
        /*0008*/ 	.byte	0x04, 0x17
        /*000a*/ 	.short	(.L_1784 - .L_1783)
.L_1783:
        /*000c*/ 	.word	0x00000000
        /*0010*/ 	.short	0x0000
        /*0012*/ 	.short	0x0000
        /*0014*/ 	.byte	0x00, 0xf0, 0xa1, 0x03


	//----- nvinfo : EIATTR_SPARSE_MMA_MASK
	.align		4
.L_1784:
        /*0018*/ 	.byte	0x03, 0x50
        /*001a*/ 	.short	0x0000


	//----- nvinfo : EIATTR_MAXREG_COUNT
	.align		4
        /*001c*/ 	.byte	0x03, 0x1b
        /*001e*/ 	.short	0x00ff


	//----- nvinfo : EIATTR_MERCURY_ISA_VERSION
	.align		4
        /*0020*/ 	.byte	0x03, 0x5f
        /*0022*/ 	.short	0x0101


	//----- nvinfo : EIATTR_COOP_GROUP_MASK_REGIDS
	.align		4
        /*0024*/ 	.byte	0x04, 0x29
        /*0026*/ 	.short	(.L_1786 - .L_1785)


	//   ....[0]....
.L_1785:
        /*0028*/ 	.word	0xffffffff


	//   ....[1]....
        /*002c*/ 	.word	0xffffffff


	//   ....[2]....
        /*0030*/ 	.word	0xffffffff


	//   ....[3]....
        /*0034*/ 	.word	0xffffffff


	//   ....[4]....
        /*0038*/ 	.word	0xffffffff


	//   ....[5]....
        /*003c*/ 	.word	0xffffffff


	//   ....[6]....
        /*0040*/ 	.word	0xffffffff


	//   ....[7]....
        /*0044*/ 	.word	0xffffffff


	//   ....[8]....
        /*0048*/ 	.word	0xffffffff


	//   ....[9]....
        /*004c*/ 	.word	0xffffffff


	//   ....[10]....
        /*0050*/ 	.word	0x0500004e


	//   ....[11]....
        /*0054*/ 	.word	0x0500004e


	//   ....[12]....
        /*0058*/ 	.word	0x0500004e


	//   ....[13]....
        /*005c*/ 	.word	0x0500004e


	//   ....[14]....
        /*0060*/ 	.word	0x0500004e


	//   ....[15]....
        /*0064*/ 	.word	0x0500004e


	//   ....[16]....
        /*0068*/ 	.word	0x0500004e


	//   ....[17]....
        /*006c*/ 	.word	0x0500004e


	//   ....[18]....
        /*0070*/ 	.word	0x0500004e


	//   ....[19]....
        /*0074*/ 	.word	0x0500004e


	//----- nvinfo : EIATTR_COOP_GROUP_INSTR_OFFSETS
	.align		4
.L_1786:
        /*0078*/ 	.byte	0x04, 0x28
        /*007a*/ 	.short	(.L_1788 - .L_1787)


	//   ....[0]....
.L_1787:
        /*007c*/ 	.word	0x000065e0


	//   ....[1]....
        /*0080*/ 	.word	0x00006600


	//   ....[2]....
        /*0084*/ 	.word	0x00006620


	//   ....[3]....
        /*0088*/ 	.word	0x00006650


	//   ....[4]....
        /*008c*/ 	.word	0x00006670


	//   ....[5]....
        /*0090*/ 	.word	0x000068a0


	//   ....[6]....
        /*0094*/ 	.word	0x000068c0


	//   ....[7]....
        /*0098*/ 	.word	0x000068e0


	//   ....[8]....
        /*009c*/ 	.word	0x00006900


	//   ....[9]....
        /*00a0*/ 	.word	0x00006920


	//   ....[10]....
        /*00a4*/ 	.word	0x00006ed0


	//   ....[11]....
        /*00a8*/ 	.word	0x00006f70


	//   ....[12]....
        /*00ac*/ 	.word	0x00006fe0


	//   ....[13]....
        /*00b0*/ 	.word	0x00007060


	//   ....[14]....
        /*00b4*/ 	.word	0x000070d0


	//   ....[15]....
        /*00b8*/ 	.word	0x00007340


	//   ....[16]....
        /*00bc*/ 	.word	0x000073b0


	//   ....[17]....
        /*00c0*/ 	.word	0x00007420


	//   ....[18]....
        /*00c4*/ 	.word	0x00007490


	//   ....[19]....
        /*00c8*/ 	.word	0x00007500


	//----- nvinfo : EIATTR_EXIT_INSTR_OFFSETS
	.align		4
.L_1788:
        /*00cc*/ 	.byte	0x04, 0x1c
        /*00ce*/ 	.short	(.L_1790 - .L_1789)


	//   ....[0]....
.L_1789:
        /*00d0*/ 	.word	0x000002c0


	//   ....[1]....
        /*00d4*/ 	.word	0x00006e60


	//----- nvinfo : EIATTR_MAX_THREADS
	.align		4
.L_1790:
        /*00d8*/ 	.byte	0x04, 0x05
        /*00da*/ 	.short	(.L_1792 - .L_1791)
.L_1791:
        /*00dc*/ 	.word	0x00000080
        /*00e0*/ 	.word	0x00000001
        /*00e4*/ 	.word	0x00000001


	//----- nvinfo : EIATTR_CRS_STACK_SIZE
	.align		4
.L_1792:
        /*00e8*/ 	.byte	0x04, 0x1e
        /*00ea*/ 	.short	(.L_1794 - .L_1793)
.L_1793:
        /*00ec*/ 	.word	0x00000000


	//----- nvinfo : EIATTR_CBANK_PARAM_SIZE
	.align		4
.L_1794:
        /*00f0*/ 	.byte	0x03, 0x19
        /*00f2*/ 	.short	0x00e8


	//----- nvinfo : EIATTR_PARAM_CBANK
	.align		4
        /*00f4*/ 	.byte	0x04, 0x0a
        /*00f6*/ 	.short	(.L_1796 - .L_1795)
	.align		4
.L_1795:
        /*00f8*/ 	.word	index@(.nv.constant0._ZN10layer_norm13ln_fwd_kernelINS_13Kernel_traitsIf13__nv_bfloat16S2_S2_fjLj512ELj1ELj4ELj1ELj16ENS_18Kernel_traits_baseILj512EfS2_S2_S2_fjLj128EEEEELb1ELb1ELb0ELb1EEEvNS_9FwdParamsE)
        /*00fc*/ 	.short	0x0210
        /*00fe*/ 	.short	0x00e8


	//----- nvinfo : EIATTR_SW_WAR
	.align		4
.L_1796:
        /*0100*/ 	.byte	0x04, 0x36
        /*0102*/ 	.short	(.L_1798 - .L_1797)
.L_1797:
        /*0104*/ 	.word	0x00000008
.L_1798:


//--------------------- .nv.info._ZN10layer_norm13ln_fwd_kernelINS_13Kernel_traitsIf13__nv_bfloat16S2_S2_fjLj512ELj1ELj4ELj1ELj16ENS_18Kernel_traits_baseILj512EfS2_S2_S2_fjLj128EEEEELb1ELb1ELb1ELb0EEEvNS_9FwdParamsE --------------------------
	.section	.nv.info._ZN10layer_norm13ln_fwd_kernelINS_13Kernel_traitsIf13__nv_bfloat16S2_S2_fjLj512ELj1ELj4ELj1ELj16ENS_18Kernel_traits_baseILj512EfS2_S2_S2_fjLj128EEEEELb1ELb1ELb1ELb0EEEvNS_9FwdParamsE,"",@"SHT_CUDA_INFO"
	.sectionflags	@""
	.align	4


	//----- nvinfo : EIATTR_CUDA_API_VERSION
	.align		4
        /*0000*/ 	.byte	0x04, 0x37
        /*0002*/ 	.short	(.L_1800 - .L_1799)
.L_1799:
        /*0004*/ 	.word	0x00000082


	//----- nvinfo : EIATTR_KPARAM_INFO
	.align		4
.L_1800:
        /*0008*/ 	.byte	0x04, 0x17
        /*000a*/ 	.short	(.L_1802 - .L_1801)
.L_1801:
        /*000c*/ 	.word	0x00000000
        /*0010*/ 	.short	0x0000
        /*0012*/ 	.short	0x0000
        /*0014*/ 	.byte	0x00, 0xf0, 0xa1, 0x03


	//----- nvinfo : EIATTR_SPARSE_MMA_MASK
	.align		4
.L_1802:
        /*0018*/ 	.byte	0x03, 0x50
        /*001a*/ 	.short	0x0000


	//----- nvinfo : EIATTR_MAXREG_COUNT
	.align		4
        /*001c*/ 	.byte	0x03, 0x1b
        /*001e*/ 	.short	0x00ff


	//----- nvinfo : EIATTR_MERCURY_ISA_VERSION
	.align		4
        /*0020*/ 	.byte	0x03, 0x5f
        /*0022*/ 	.short	0x0101


	//----- nvinfo : EIATTR_COOP_GROUP_MASK_REGIDS
	.align		4
        /*0024*/ 	.byte	0x04, 0x29
        /*0026*/ 	.short	(.L_1804 - .L_1803)


	//   ....[0]....
.L_1803:
        /*0028*/ 	.word	0xffffffff


	//   ....[1]....
        /*002c*/ 	.word	0xffffffff


	//   ....[2]....
        /*0030*/ 	.word	0xffffffff


	//   ....[3]....
        /*0034*/ 	.word	0xffffffff


	//   ....[4]....
        /*0038*/ 	.word	0xffffffff


	//   ....[5]....
        /*003c*/ 	.word	0xffffffff


	//   ....[6]....
        /*0040*/ 	.word	0xffffffff


	//   ....[7]....
        /*0044*/ 	.word	0xffffffff


	//   ....[8]....
        /*0048*/ 	.word	0xffffffff


	//   ....[9]....
        /*004c*/ 	.word	0xffffffff


	//   ....[10]....
        /*0050*/ 	.word	0x05000069


	//   ....[11]....
        /*0054*/ 	.word	0x05000069


	//   ....[12]....
        /*0058*/ 	.word	0x05000069


	//   ....[13]....
        /*005c*/ 	.word	0x05000069


	//   ....[14]....
        /*0060*/ 	.word	0x05000069


	//   ....[15]....
        /*0064*/ 	.word	0x05000069


	//   ....[16]....
        /*0068*/ 	.word	0x05000069


	//   ....[17]....
        /*006c*/ 	.word	0x05000069


	//   ....[18]....
        /*0070*/ 	.word	0x05000069


	//   ....[19]....
        /*0074*/ 	.word	0x05000069


	//----- nvinfo : EIATTR_COOP_GROUP_INSTR_OFFSETS
	.align		4
.L_1804:
        /*0078*/ 	.byte	0x04, 0x28
        /*007a*/ 	.short	(.L_1806 - .L_1805)


	//   ....[0]....
.L_1805:
        /*007c*/ 	.word	0x000073e0


	//   ....[1]....
        /*0080*/ 	.word	0x00007410


	//   ....[2]....
        /*0084*/ 	.word	0x00007430


	//   ....[3]....
        /*0088*/ 	.word	0x00007450


	//   ....[4]....
        /*008c*/ 	.word	0x00007470


	//   ....[5]....
        /*0090*/ 	.word	0x000076b0


	//   ....[6]....
        /*0094*/ 	.word	0x000076d0


	//   ....[7]....
        /*0098*/ 	.word	0x000076f0


	//   ....[8]....
        /*009c*/ 	.word	0x00007710


	//   ....[9]....
        /*00a0*/ 	.word	0x00007730


	//   ....[10]....
        /*00a4*/ 	.word	0x00007de0


	//   ....[11]....
        /*00a8*/ 	.word	0x00007e90


	//   ....[12]....
        /*00ac*/ 	.word	0x00007f00


	//   ....[13]....
        /*00b0*/ 	.word	0x00007f70


	//   ....[14]....
        /*00b4*/ 	.word	0x00007fe0


	//   ....[15]....
        /*00b8*/ 	.word	0x00008270


	//   ....[16]....
        /*00bc*/ 	.word	0x000082e0


	//   ....[17]....
        /*00c0*/ 	.word	0x00008350


	//   ....[18]....
        /*00c4*/ 	.word	0x000083c0


	//   ....[19]....
        /*00c8*/ 	.word	0x00008430


	//----- nvinfo : EIATTR_EXIT_INSTR_OFFSETS
	.align		4
.L_1806:
        /*00cc*/ 	.byte	0x04, 0x1c
        /*00ce*/ 	.short	(.L_1808 - .L_1807)


	//   ....[0]....
.L_1807:
        /*00d0*/ 	.word	0x00000640


	//   ....[1]....
        /*00d4*/ 	.word	0x00007d70


	//----- nvinfo : EIATTR_MAX_THREADS
	.align		4
.L_1808:
        /*00d8*/ 	.byte	0x04, 0x05
        /*00da*/ 	.short	(.L_1810 - .L_1809)
.L_1809:
        /*00dc*/ 	.word	0x00000080
        /*00e0*/ 	.word	0x00000001
        /*00e4*/ 	.word	0x00000001


	//----- nvinfo : EIATTR_CRS_STACK_SIZE
	.align		4
.L_1810:
        /*00e8*/ 	.byte	0x04, 0x1e
        /*00ea*/ 	.short	(.L_1812 - .L_1811)
.L_1811:
        /*00ec*/ 	.word	0x00000000


	//----- nvinfo : EIATTR_CBANK_PARAM_SIZE
	.align		4
.L_1812:
        /*00f0*/ 	.byte	0x03, 0x19
        /*00f2*/ 	.short	0x00e8


	//----- nvinfo : EIATTR_PARAM_CBANK
	.align		4
        /*00f4*/ 	.byte	0x04, 0x0a
        /*00f6*/ 	.short	(.L_1814 - .L_1813)
	.align		4
.L_1813:
        /*00f8*/ 	.word	index@(.nv.constant0._ZN10layer_norm13ln_fwd_kernelINS_13Kernel_traitsIf13__nv_bfloat16S2_S2_fjLj512ELj1ELj4ELj1ELj16ENS_18Kernel_traits_baseILj512EfS2_S2_S2_fjLj128EEEEELb1ELb1ELb1ELb0EEEvNS_9FwdParamsE)
        /*00fc*/ 	.short	0x0210
        /*00fe*/ 	.short	0x00e8


	//----- nvinfo : EIATTR_SW_WAR
	.align		4
.L_1814:
        /*0100*/ 	.byte	0x04, 0x36
        /*0102*/ 	.short	(.L_1816 - .L_1815)
.L_1815:
        /*0104*/ 	.word	0x00000008
.L_1816:


//--------------------- .nv.info._ZN10layer_norm13ln_fwd_kernelINS_13Kernel_traitsIf13__nv_bfloat16S2_S2_fjLj512ELj1ELj4ELj1ELj16ENS_18Kernel_traits_baseILj512EfS2_S2_S2_fjLj128EEEEELb1ELb1ELb1ELb1EEEvNS_9FwdParamsE --------------------------
	.section	.nv.info._ZN10layer_norm13ln_fwd_kernelINS_13Kernel_traitsIf13__nv_bfloat16S2_S2_fjLj512ELj1ELj4ELj1ELj16ENS_18Kernel_traits_baseILj512EfS2_S2_S2_fjLj128EEEEELb1ELb1ELb1ELb1EEEvNS_9FwdParamsE,"",@"SHT_CUDA_INFO"
	.sectionflags	@""
	.align	4


	//----- nvinfo : EIATTR_CUDA_API_VERSION
	.align		4
        /*0000*/ 	.byte	0x04, 0x37
        /*0002*/ 	.short	(.L_1818 - .L_1817)
.L_1817:
        /*0004*/ 	.word	0x00000082


	//----- nvinfo : EIATTR_KPARAM_INFO
	.align		4
.L_1818:
        /*0008*/ 	.byte	0x04, 0x17
        /*000a*/ 	.short	(.L_1820 - .L_1819)
.L_1819:
        /*000c*/ 	.word	0x00000000
        /*0010*/ 	.short	0x0000
        /*0012*/ 	.short	0x0000
        /*0014*/ 	.byte	0x00, 0xf0, 0xa1, 0x03


	//----- nvinfo : EIATTR_SPARSE_MMA_MASK
	.align		4
.L_1820:
        /*0018*/ 	.byte	0x03, 0x50
        /*001a*/ 	.short	0x0000


	//----- nvinfo : EIATTR_MAXREG_COUNT
	.align		4
        /*001c*/ 	.byte	0x03, 0x1b
        /*001e*/ 	.short	0x00ff


	//----- nvinfo : EIATTR_MERCURY_ISA_VERSION
	.align		4
        /*0020*/ 	.byte	0x03, 0x5f
        /*0022*/ 	.short	0x0101


	//----- nvinfo : EIATTR_COOP_GROUP_MASK_REGIDS
	.align		4
        /*0024*/ 	.byte	0x04, 0x29
        /*0026*/ 	.short	(.L_1822 - .L_1821)


	//   ....[0]....
.L_1821:
        /*0028*/ 	.word	0xffffffff


	//   ....[1]....
        /*002c*/ 	.word	0xffffffff


	//   ....[2]....
        /*0030*/ 	.word	0xffffffff


	//   ....[3]....
        /*0034*/ 	.word	0xffffffff


	//   ....[4]....
        /*0038*/ 	.word	0xffffffff


	//   ....[5]....
        /*003c*/ 	.word	0xffffffff


	//   ....[6]....
        /*0040*/ 	.word	0xffffffff


	//   ....[7]....
        /*0044*/ 	.word	0xffffffff


	//   ....[8]....
        /*0048*/ 	.word	0xffffffff


	//   ....[9]....
        /*004c*/ 	.word	0xffffffff


	//   ....[10]....
        /*0050*/ 	.word	0x05000067


	//   ....[11]....
        /*0054*/ 	.word	0x05000067


	//   ....[12]....
        /*0058*/ 	.word	0x05000067


	//   ....[13]....
        /*005c*/ 	.word	0x05000067


	//   ....[14]....
        /*0060*/ 	.word	0x05000067


	//   ....[15]....
        /*0064*/ 	.word	0x05000067


	//   ....[16]....
        /*0068*/ 	.word	0x05000067


	//   ....[17]....
        /*006c*/ 	.word	0x05000067


	//   ....[18]....
        /*0070*/ 	.word	0x05000067


	//   ....[19]....
        /*0074*/ 	.word	0x05000067


	//----- nvinfo : EIATTR_COOP_GROUP_INSTR_OFFSETS
	.align		4
.L_1822:
        /*0078*/ 	.byte	0x04, 0x28
        /*007a*/ 	.short	(.L_1824 - .L_1823)


	//   ....[0]....
.L_1823:
        /*007c*/ 	.word	0x000072c0


	//   ....[1]....
        /*0080*/ 	.word	0x000072f0


	//   ....[2]....
        /*0084*/ 	.word	0x00007310


	//   ....[3]....
        /*0088*/ 	.word	0x00007330


	//   ....[4]....
        /*008c*/ 	.word	0x00007350


	//   ....[5]....
        /*0090*/ 	.word	0x00007580


	//   ....[6]....
        /*0094*/ 	.word	0x000075a0


	//   ....[7]....
        /*0098*/ 	.word	0x000075c0


	//   ....[8]....
        /*009c*/ 	.word	0x000075e0


	//   ....[9]....
        /*00a0*/ 	.word	0x00007600


	//   ....[10]....
        /*00a4*/ 	.word	0x00007c30


	//   ....[11]....
        /*00a8*/ 	.word	0x00007ce0


	//   ....[12]....
        /*00ac*/ 	.word	0x00007d50


	//   ....[13]....
        /*00b0*/ 	.word	0x00007dc0


	//   ....[14]....
        /*00b4*/ 	.word	0x00007e30


	//   ....[15]....
        /*00b8*/ 	.word	0x000080b0


	//   ....[16]....
        /*00bc*/ 	.word	0x00008120


	//   ....[17]....
        /*00c0*/ 	.word	0x00008190


	//   ....[18]....
        /*00c4*/ 	.word	0x00008200


	//   ....[19]....
        /*00c8*/ 	.word	0x00008270


	//----- nvinfo : EIATTR_EXIT_INSTR_OFFSETS
	.align		4
.L_1824:
        /*00cc*/ 	.byte	0x04, 0x1c
        /*00ce*/ 	.short	(.L_1826 - .L_1825)


	//   ....[0]....
.L_1825:
        /*00d0*/ 	.word	0x000002f0


	//   ....[1]....
        /*00d4*/ 	.word	0x00007bc0


	//----- nvinfo : EIATTR_MAX_THREADS
	.align		4
.L_1826:
        /*00d8*/ 	.byte	0x04, 0x05
        /*00da*/ 	.short	(.L_1828 - .L_1827)
.L_1827:
        /*00dc*/ 	.word	0x00000080
        /*00e0*/ 	.word	0x00000001
        /*00e4*/ 	.word	0x00000001


	//----- nvinfo : EIATTR_CRS_STACK_SIZE
	.align		4
.L_1828:
        /*00e8*/ 	.byte	0x04, 0x1e
        /*00ea*/ 	.short	(.L_1830 - .L_1829)
.L_1829:
        /*00ec*/ 	.word	0x00000000


	//----- nvinfo : EIATTR_CBANK_PARAM_SIZE
	.align		4
.L_1830:
        /*00f0*/ 	.byte	0x03, 0x19
        /*00f2*/ 	.short	0x00e8


	//----- nvinfo : EIATTR_PARAM_CBANK
	.align		4
        /*00f4*/ 	.byte	0x04, 0x0a
        /*00f6*/ 	.short	(.L_1832 - .L_1831)
	.align		4
.L_1831:
        /*00f8*/ 	.word	index@(.nv.constant0._ZN10layer_norm13ln_fwd_kernelINS_13Kernel_traitsIf13__nv_bfloat16S2_S2_fjLj512ELj1ELj4ELj1ELj16ENS_18Kernel_traits_baseILj512EfS2_S2_S2_fjLj128EEEEELb1ELb1ELb1ELb1EEEvNS_9FwdParamsE)
        /*00fc*/ 	.short	0x0210
        /*00fe*/ 	.short	0x00e8


	//----- nvinfo : EIATTR_SW_WAR
	.align		4
.L_1832:
        /*0100*/ 	.byte	0x04, 0x36
        /*0102*/ 	.short	(.L_1834 - .L_1833)
.L_1833:
        /*0104*/ 	.word	0x00000008
.L_1834:


//--------------------- .nv.info._ZN10layer_norm13ln_fwd_kernelINS_13Kernel_traitsI13__nv_bfloat16S2_fS2_fjLj512ELj1ELj4ELj1ELj16ENS_18Kernel_traits_baseILj512ES2_S2_fS2_fjLj128EEEEELb0ELb0ELb0ELb0EEEvNS_9FwdParamsE --------------------------
	.section	.nv.info._ZN10layer_norm13ln_fwd_kernelINS_13Kernel_traitsI13__nv_bfloat16S2_fS2_fjLj512ELj1ELj4ELj1ELj16ENS_18Kernel_traits_baseILj512ES2_S2_fS2_fjLj128EEEEELb0ELb0ELb0ELb0EEEvNS_9FwdParamsE,"",@"SHT_CUDA_INFO"
	.sectionflags	@""
	.align	4


	//----- nvinfo : EIATTR_CUDA_API_VERSION
	.align		4
        /*0000*/ 	.byte	0x04, 0x37
        /*0002*/ 	.short	(.L_1836 - .L_1835)
.L_1835:
        /*0004*/ 	.word	0x00000082


	//----- nvinfo : EIATTR_KPARAM_INFO
	.align		4
.L_1836:
        /*0008*/ 	.byte	0x04, 0x17
        /*000a*/ 	.short	(.L_1838 - .L_1837)
.L_1837:
        /*000c*/ 	.word	0x00000000
        /*0010*/ 	.short	0x0000
        /*0012*/ 	.short	0x0000
        /*0014*/ 	.byte	0x00, 0xf0, 0xa1, 0x03


	//----- nvinfo : EIATTR_SPARSE_MMA_MASK
	.align		4
.L_1838:
        /*0018*/ 	.byte	0x03, 0x50
        /*001a*/ 	.short	0x0000


	//----- nvinfo : EIATTR_MAXREG_COUNT
	.align		4
        /*001c*/ 	.byte	0x03, 0x1b
        /*001e*/ 	.short	0x00ff


	//----- nvinfo : EIATTR_MERCURY_ISA_VERSION
	.align		4
        /*0020*/ 	.byte	0x03, 0x5f
        /*0022*/ 	.short	0x0101


	//----- nvinfo : EIATTR_COOP_GROUP_MASK_REGIDS
	.align		4
        /*0024*/ 	.byte	0x04, 0x29
        /*0026*/ 	.short	(.L_1840 - .L_1839)


	//   ....[0]....
.L_1839:
        /*0028*/ 	.word	0xffffffff


	//   ....[1]....
        /*002c*/ 	.word	0xffffffff


	//   ....[2]....
        /*0030*/ 	.word	0xffffffff


	//   ....[3]....
        /*0034*/ 	.word	0xffffffff


	//   ....[4]....
        /*0038*/ 	.word	0xffffffff


	//   ....[5]....
        /*003c*/ 	.word	0xffffffff


	//   ....[6]....
        /*0040*/ 	.word	0xffffffff


	//   ....[7]....
        /*0044*/ 	.word	0xffffffff


	//   ....[8]....
        /*0048*/ 	.word	0xffffffff


	//   ....[9]....
        /*004c*/ 	.word	0xffffffff


	//   ....[10]....
        /*0050*/ 	.word	0x05000026


	//   ....[11]....
        /*0054*/ 	.word	0x05000026


	//   ....[12]....
        /*0058*/ 	.word	0x05000026


	//   ....[13]....
        /*005c*/ 	.word	0x05000026


	//   ....[14]....
        /*0060*/ 	.word	0x05000026


	//   ....[15]....
        /*0064*/ 	.word	0x05000026


	//   ....[16]....
        /*0068*/ 	.word	0x05000026


	//   ....[17]....
        /*006c*/ 	.word	0x05000026


	//   ....[18]....
        /*0070*/ 	.word	0x05000026


	//   ....[19]....
        /*0074*/ 	.word	0x05000026


	//----- nvinfo : EIATTR_COOP_GROUP_INSTR_OFFSETS
	.align		4
.L_1840:
        /*0078*/ 	.byte	0x04, 0x28
        /*007a*/ 	.short	(.L_1842 - .L_1841)


	//   ....[0]....
.L_1841:
        /*007c*/ 	.word	0x00000e50


	//   ....[1]....
        /*0080*/ 	.word	0x00000e80


	//   ....[2]....
        /*0084*/ 	.word	0x00000ea0


	//   ....[3]....
        /*0088*/ 	.word	0x00000ec0


	//   ....[4]....
        /*008c*/ 	.word	0x00000ee0


	//   ....[5]....
        /*0090*/ 	.word	0x00001120


	//   ....[6]....
        /*0094*/ 	.word	0x00001140


	//   ....[7]....
        /*0098*/ 	.word	0x00001160


	//   ....[8]....
        /*009c*/ 	.word	0x00001180


	//   ....[9]....
        /*00a0*/ 	.word	0x000011a0


	//   ....[10]....
        /*00a4*/ 	.word	0x00001770


	//   ....[11]....
        /*00a8*/ 	.word	0x00001810


	//   ....[12]....
        /*00ac*/ 	.word	0x00001870


	//   ....[13]....
        /*00b0*/ 	.word	0x000018d0


	//   ....[14]....
        /*00b4*/ 	.word	0x00001930


	//   ....[15]....
        /*00b8*/ 	.word	0x00001bc0


	//   ....[16]....
        /*00bc*/ 	.word	0x00001c10


	//   ....[17]....
        /*00c0*/ 	.word	0x00001c70


	//   ....[18]....
        /*00c4*/ 	.word	0x00001cd0


	//   ....[19]....
        /*00c8*/ 	.word	0x00001d30


	//----- nvinfo : EIATTR_EXIT_INSTR_OFFSETS
	.align		4
.L_1842:
        /*00cc*/ 	.byte	0x04, 0x1c
        /*00ce*/ 	.short	(.L_1844 - .L_1843)


	//   ....[0]....
.L_1843:
        /*00d0*/ 	.word	0x00000310


	//   ....[1]....
        /*00d4*/ 	.word	0x00001710


	//----- nvinfo : EIATTR_MAX_THREADS
	.align		4
.L_1844:
        /*00d8*/ 	.byte	0x04, 0x05
        /*00da*/ 	.short	(.L_1846 - .L_1845)
.L_1845:
        /*00dc*/ 	.word	0x00000080
        /*00e0*/ 	.word	0x00000001
        /*00e4*/ 	.word	0x00000001


	//----- nvinfo : EIATTR_CRS_STACK_SIZE
	.align		4
.L_1846:
        /*00e8*/ 	.byte	0x04, 0x1e
        /*00ea*/ 	.short	(.L_1848 - .L_1847)
.L_1847:
        /*00ec*/ 	.word	0x00000000


	//----- nvinfo : EIATTR_CBANK_PARAM_SIZE
	.align		4
.L_1848:
        /*00f0*/ 	.byte	0x03, 0x19
        /*00f2*/ 	.short	0x00e8


	//----- nvinfo : EIATTR_PARAM_CBANK
	.align		4
        /*00f4*/ 	.byte	0x04, 0x0a
        /*00f6*/ 	.short	(.L_1850 - .L_1849)
	.align		4
.L_1849:
        /*00f8*/ 	.word	index@(.nv.constant0._ZN10layer_norm13ln_fwd_kernelINS_13Kernel_traitsI13__nv_bfloat16S2_fS2_fjLj512ELj1ELj4ELj1ELj16ENS_18Kernel_traits_baseILj512ES2_S2_fS2_fjLj128EEEEELb0ELb0ELb0ELb0EEEvNS_9FwdParamsE)
        /*00fc*/ 	.short	0x0210
        /*00fe*/ 	.short	0x00e8


	//----- nvinfo : EIATTR_SW_WAR
	.align		4
.L_1850:
        /*0100*/ 	.byte	0x04, 0x36
        /*0102*/ 	.short	(.L_1852 - .L_1851)
.L_1851:
        /*0104*/ 	.word	0x00000008
.L_1852:


//--------------------- .nv.info._ZN10layer_norm13ln_fwd_kernelINS_13Kernel_traitsI13__nv_bfloat16S2_fS2_fjLj512ELj1ELj4ELj1ELj16ENS_18Kernel_traits_baseILj512ES2_S2_fS2_fjLj128EEEEELb0ELb0ELb0ELb1EEEvNS_9FwdParamsE --------------------------
	.section	.nv.info._ZN10layer_norm13ln_fwd_kernelINS_13Kernel_traitsI13__nv_bfloat16S2_fS2_fjLj512ELj1ELj4ELj1ELj16ENS_18Kernel_traits_baseILj512ES2_S2_fS2_fjLj128EEEEELb0ELb0ELb0ELb1EEEvNS_9FwdParamsE,"",@"SHT_CUDA_INFO"
	.sectionflags	@""
	.align	4


	//----- nvinfo : EIATTR_CUDA_API_VERSION
	.align		4
        /*0000*/ 	.byte	0x04, 0x37
        /*0002*/ 	.short	(.L_1854 - .L_1853)
.L_1853:
        /*0004*/ 	.word	0x00000082


	//----- nvinfo : EIATTR_KPARAM_INFO
	.align		4
.L_1854:
        /*0008*/ 	.byte	0x04, 0x17
        /*000a*/ 	.short	(.L_1856 - .L_1855)
.L_1855:
        /*000c*/ 	.word	0x00000000
        /*0010*/ 	.short	0x0000
        /*0012*/ 	.short	0x0000
        /*0014*/ 	.byte	0x00, 0xf0, 0xa1, 0x03


	//----- nvinfo : EIATTR_SPARSE_MMA_MASK
	.align		4
.L_1856:
        /*0018*/ 	.byte	0x03, 0x50
        /*001a*/ 	.short	0x0000


	//----- nvinfo : EIATTR_MAXREG_COUNT
	.align		4
        /*001c*/ 	.byte	0x03, 0x1b
        /*001e*/ 	.short	0x00ff


	//----- nvinfo : EIATTR_MERCURY_ISA_VERSION
	.align		4
        /*0020*/ 	.byte	0x03, 0x5f
        /*0022*/ 	.short	0x0101


	//----- nvinfo : EIATTR_COOP_GROUP_MASK_REGIDS
	.align		4
        /*0024*/ 	.byte	0x04, 0x29
        /*0026*/ 	.short	(.L_1858 - .L_1857)


	//   ....[0]....
.L_1857:
        /*0028*/ 	.word	0xffffffff


	//   ....[1]....
        /*002c*/ 	.word	0xffffffff


	//   ....[2]....
        /*0030*/ 	.word	0xffffffff


	//   ....[3]....
        /*0034*/ 	.word	0xffffffff


	//   ....[4]....
        /*0038*/ 	.word	0xffffffff


	//   ....[5]....
        /*003c*/ 	.word	0xffffffff


	//   ....[6]....
        /*0040*/ 	.word	0xffffffff


	//   ....[7]....
        /*0044*/ 	.word	0xffffffff


	//   ....[8]....
        /*0048*/ 	.word	0xffffffff


	//   ....[9]....
        /*004c*/ 	.word	0xffffffff


	//   ....[10]....
        /*0050*/ 	.word	0x0500003f


	//   ....[11]....
        /*0054*/ 	.word	0x0500003f


	//   ....[12]....
        /*0058*/ 	.word	0x0500003f


	//   ....[13]....
        /*005c*/ 	.word	0x0500003f


	//   ....[14]....
        /*0060*/ 	.word	0x0500003f


	//   ....[15]....
        /*0064*/ 	.word	0x0500003f


	//   ....[16]....
        /*0068*/ 	.word	0x0500003f


	//   ....[17]....
        /*006c*/ 	.word	0x0500003f


	//   ....[18]....
        /*0070*/ 	.word	0x0500003f


	//   ....[19]....
        /*0074*/ 	.word	0x0500003f


	//----- nvinfo : EIATTR_COOP_GROUP_INSTR_OFFSETS
	.align		4
.L_1858:
        /*0078*/ 	.byte	0x04, 0x28
        /*007a*/ 	.short	(.L_1860 - .L_1859)


	//   ....[0]....
.L_1859:
        /*007c*/ 	.word	0x00000d20


	//   ....[1]....
        /*0080*/ 	.word	0x00000d50


	//   ....[2]....
        /*0084*/ 	.word	0x00000d70


	//   ....[3]....
        /*0088*/ 	.word	0x00000d90


	//   ....[4]....
        /*008c*/ 	.word	0x00000db0


	//   ....[5]....
        /*0090*/ 	.word	0x00000fe0


	//   ....[6]....
        /*0094*/ 	.word	0x00001000


	//   ....[7]....
        /*0098*/ 	.word	0x00001020


	//   ....[8]....
        /*009c*/ 	.word	0x00001040


	//   ....[9]....
        /*00a0*/ 	.word	0x00001060


	//   ....[10]....
        /*00a4*/ 	.word	0x000015c0


	//   ....[11]....
        /*00a8*/ 	.word	0x00001650


	//   ....[12]....
        /*00ac*/ 	.word	0x000016b0


	//   ....[13]....
        /*00b0*/ 	.word	0x00001710


	//   ....[14]....
        /*00b4*/ 	.word	0x00001770


	//   ....[15]....
        /*00b8*/ 	.word	0x000019e0


	//   ....[16]....
        /*00bc*/ 	.word	0x00001a40


	//   ....[17]....
        /*00c0*/ 	.word	0x00001aa0


	//   ....[18]....
        /*00c4*/ 	.word	0x00001b00


	//   ....[19]....
        /*00c8*/ 	.word	0x00001b60


	//----- nvinfo : EIATTR_EXIT_INSTR_OFFSETS
	.align		4
.L_1860:
        /*00cc*/ 	.byte	0x04, 0x1c
        /*00ce*/ 	.short	(.L_1862 - .L_1861)


	//   ....[0]....
.L_1861:
        /*00d0*/ 	.word	0x00000140


	//   ....[1]....
        /*00d4*/ 	.word	0x00001550


	//----- nvinfo : EIATTR_MAX_THREADS
	.align		4
.L_1862:
        /*00d8*/ 	.byte	0x04, 0x05
        /*00da*/ 	.short	(.L_1864 - .L_1863)
.L_1863:
        /*00dc*/ 	.word	0x00000080
        /*00e0*/ 	.word	0x00000001
        /*00e4*/ 	.word	0x00000001


	//----- nvinfo : EIATTR_CRS_STACK_SIZE
	.align		4
.L_1864:
        /*00e8*/ 	.byte	0x04, 0x1e
        /*00ea*/ 	.short	(.L_1866 - .L_1865)
.L_1865:
        /*00ec*/ 	.word	0x00000000


	//----- nvinfo : EIATTR_CBANK_PARAM_SIZE
	.align		4
.L_1866:
        /*00f0*/ 	.byte	0x03, 0x19
        /*00f2*/ 	.short	0x00e8


	//----- nvinfo : EIATTR_PARAM_CBANK
	.align		4
        /*00f4*/ 	.byte	0x04, 0x0a
        /*00f6*/ 	.short	(.L_1868 - .L_1867)
	.align		4
.L_1867:
        /*00f8*/ 	.word	index@(.nv.constant0._ZN10layer_norm13ln_fwd_kernelINS_13Kernel_traitsI13__nv_bfloat16S2_fS2_fjLj512ELj1ELj4ELj1ELj16ENS_18Kernel_traits_baseILj512ES2_S2_fS2_fjLj128EEEEELb0ELb0ELb0ELb1EEEvNS_9FwdParamsE)
        /*00fc*/ 	.short	0x0210
        /*00fe*/ 	.short	0x00e8


	//----- nvinfo : EIATTR_SW_WAR
	.align		4
.L_1868:
        /*0100*/ 	.byte	0x04, 0x36
        /*0102*/ 	.short	(.L_1870 - .L_1869)
.L_1869:
        /*0104*/ 	.word	0x00000008
.L_1870:


//--------------------- .nv.info._ZN10layer_norm13ln_fwd_kernelINS_13Kernel_traitsI13__nv_bfloat16S2_fS2_fjLj512ELj1ELj4ELj1ELj16ENS_18Kernel_traits_baseILj512ES2_S2_fS2_fjLj128EEEEELb0ELb0ELb1ELb0EEEvNS_9FwdParamsE --------------------------
	.section	.nv.info._ZN10layer_norm13ln_fwd_kernelINS_13Kernel_traitsI13__nv_bfloat16S2_fS2_fjLj512ELj1ELj4ELj1ELj16ENS_18Kernel_traits_baseILj512ES2_S2_fS2_fjLj128EEEEELb0ELb0ELb1ELb0EEEvNS_9FwdParamsE,"",@"SHT_CUDA_INFO"
	.sectionflags	@""
	.align	4


	//----- nvinfo : EIATTR_CUDA_API_VERSION
	.align		4
        /*0000*/ 	.byte	0x04, 0x37
        /*0002*/ 	.short	(.L_1872 - .L_1871)
.L_1871:
        /*0004*/ 	.word	0x00000082


	//----- nvinfo : EIATTR_KPARAM_INFO
	.align		4
.L_1872:
        /*0008*/ 	.byte	0x04, 0x17
        /*000a*/ 	.short	(.L_1874 - .L_1873)
.L_1873:
        /*000c*/ 	.word	0x00000000
        /*0010*/ 	.short	0x0000
        /*0012*/ 	.short	0x0000
        /*0014*/ 	.byte	0x00, 0xf0, 0xa1, 0x03


	//----- nvinfo : EIATTR_SPARSE_MMA_MASK
	.align		4
.L_1874:
        /*0018*/ 	.byte	0x03, 0x50
        /*001a*/ 	.short	0x0000


	//----- nvinfo : EIATTR_MAXREG_COUNT
	.align		4
        /*001c*/ 	.byte	0x03, 0x1b
        /*001e*/ 	.short	0x00ff


	//----- nvinfo : EIATTR_MERCURY_ISA_VERSION
	.align		4
        /*0020*/ 	.byte	0x03, 0x5f
        /*0022*/ 	.short	0x0101


	//----- nvinfo : EIATTR_COOP_GROUP_MASK_REGIDS
	.align		4
        /*0024*/ 	.byte	0x04, 0x29
        /*0026*/ 	.short	(.L_1876 - .L_1875)


	//   ....[0]....
.L_1875:
        /*0028*/ 	.word	0xffffffff


	//   ....[1]....
        /*002c*/ 	.word	0xffffffff


	//   ....[2]....
        /*0030*/ 	.word	0xffffffff


	//   ....[3]....
        /*0034*/ 	.word	0xffffffff


	//   ....[4]....
        /*0038*/ 	.word	0xffffffff


	//   ....[5]....
        /*003c*/ 	.word	0xffffffff


	//   ....[6]....
        /*0040*/ 	.word	0xffffffff


	//   ....[7]....
        /*0044*/ 	.word	0xffffffff


	//   ....[8]....
        /*0048*/ 	.word	0xffffffff


	//   ....[9]....
        /*004c*/ 	.word	0xffffffff


	//   ....[10]....
        /*0050*/ 	.word	0x0500002a


	//   ....[11]....
        /*0054*/ 	.word	0x0500002a


	//   ....[12]....
        /*0058*/ 	.word	0x0500002a


	//   ....[13]....
        /*005c*/ 	.word	0x0500002a


	//   ....[14]....
        /*0060*/ 	.word	0x0500002a


	//   ....[15]....
        /*0064*/ 	.word	0x0500002a


	//   ....[16]....
        /*0068*/ 	.word	0x0500002a


	//   ....[17]....
        /*006c*/ 	.word	0x0500002a


	//   ....[18]....
        /*0070*/ 	.word	0x0500002a


	//   ....[19]....
        /*0074*/ 	.word	0x0500002a


	//----- nvinfo : EIATTR_COOP_GROUP_INSTR_OFFSETS
	.align		4
.L_1876:
        /*0078*/ 	.byte	0x04, 0x28
        /*007a*/ 	.short	(.L_1878 - .L_1877)


	//   ....[0]....
.L_1877:
        /*007c*/ 	.word	0x000014a0


	//   ....[1]....
        /*0080*/ 	.word	0x000014d0


	//   ....[2]....
        /*0084*/ 	.word	0x000014f0


	//   ....[3]....
        /*0088*/ 	.word	0x00001510


	//   ....[4]....
        /*008c*/ 	.word	0x00001530


	//   ....[5]....
        /*0090*/ 	.word	0x00001770


	//   ....[6]....
        /*0094*/ 	.word	0x00001790


	//   ....[7]....
        /*0098*/ 	.word	0x000017b0


	//   ....[8]....
        /*009c*/ 	.word	0x000017d0


	//   ....[9]....
        /*00a0*/ 	.word	0x000017f0


	//   ....[10]....
        /*00a4*/ 	.word	0x00001e70


	//   ....[11]....
        /*00a8*/ 	.word	0x00001f00


	//   ....[12]....
        /*00ac*/ 	.word	0x00001f60


	//   ....[13]....
        /*00b0*/ 	.word	0x00001fc0


	//   ....[14]....
        /*00b4*/ 	.word	0x00002020


	//   ....[15]....
        /*00b8*/ 	.word	0x000022b0


	//   ....[16]....
        /*00bc*/ 	.word	0x00002310


	//   ....[17]....
        /*00c0*/ 	.word	0x00002360


	//   ....[18]....
        /*00c4*/ 	.word	0x000023c0


	//   ....[19]....
        /*00c8*/ 	.word	0x00002420


	//----- nvinfo : EIATTR_EXIT_INSTR_OFFSETS
	.align		4
.L_1878:
        /*00cc*/ 	.byte	0x04, 0x1c
        /*00ce*/ 	.short	(.L_1880 - .L_1879)


	//   ....[0]....
.L_1879:
        /*00d0*/ 	.word	0x00000320


	//   ....[1]....
        /*00d4*/ 	.word	0x00001e00


	//----- nvinfo : EIATTR_MAX_THREADS
	.align		4
.L_1880:
        /*00d8*/ 	.byte	0x04, 0x05
        /*00da*/ 	.short	(.L_1882 - .L_1881)
.L_1881:
        /*00dc*/ 	.word	0x00000080
        /*00e0*/ 	.word	0x00000001
        /*00e4*/ 	.word	0x00000001


	//----- nvinfo : EIATTR_CRS_STACK_SIZE
	.align		4
.L_1882:
        /*00e8*/ 	.byte	0x04, 0x1e
        /*00ea*/ 	.short	(.L_1884 - .L_1883)
.L_1883:
        /*00ec*/ 	.word	0x00000000


	//----- nvinfo : EIATTR_CBANK_PARAM_SIZE
	.align		4
.L_1884:
        /*00f0*/ 	.byte	0x03, 0x19
        /*00f2*/ 	.short	0x00e8


	//----- nvinfo : EIATTR_PARAM_CBANK
	.align		4
        /*00f4*/ 	.byte	0x04, 0x0a
        /*00f6*/ 	.short	(.L_1886 - .L_1885)
	.align		4
.L_1885:
        /*00f8*/ 	.word	index@(.nv.constant0._ZN10layer_norm13ln_fwd_kernelINS_13Kernel_traitsI13__nv_bfloat16S2_fS2_fjLj512ELj1ELj4ELj1ELj16ENS_18Kernel_traits_baseILj512ES2_S2_fS2_fjLj128EEEEELb0ELb0ELb1ELb0EEEvNS_9FwdParamsE)
        /*00fc*/ 	.short	0x0210
        /*00fe*/ 	.short	0x00e8


	//----- nvinfo : EIATTR_SW_WAR
	.align		4
.L_1886:
        /*0100*/ 	.byte	0x04, 0x36
        /*0102*/ 	.short	(.L_1888 - .L_1887)
.L_1887:
        /*0104*/ 	.word	0x00000008
.L_1888:


//--------------------- .nv.info._ZN10layer_norm13ln_fwd_kernelINS_13Kernel_traitsI13__nv_bfloat16S2_fS2_fjLj512ELj1ELj4ELj1ELj16ENS_18Kernel_traits_baseILj512ES2_S2_fS2_fjLj128EEEEELb0ELb0ELb1ELb1EEEvNS_9FwdParamsE --------------------------
	.section	.nv.info._ZN10layer_norm13ln_fwd_kernelINS_13Kernel_traitsI13__nv_bfloat16S2_fS2_fjLj512ELj1ELj4ELj1ELj16ENS_18Kernel_traits_baseILj512ES2_S2_fS2_fjLj128EEEEELb0ELb0ELb1ELb1EEEvNS_9FwdParamsE,"",@"SHT_CUDA_INFO"
	.sectionflags	@""
	.align	4


	//----- nvinfo : EIATTR_CUDA_API_VERSION
	.align		4
        /*0000*/ 	.byte	0x04, 0x37
        /*0002*/ 	.short	(.L_1890 - .L_1889)
.L_1889:
        /*0004*/ 	.word	0x00000082


	//----- nvinfo : EIATTR_KPARAM_INFO
	.align		4
.L_1890:
        /*0008*/ 	.byte	0x04, 0x17
        /*000a*/ 	.short	(.L_1892 - .L_1891)
.L_1891:
        /*000c*/ 	.word	0x00000000
        /*0010*/ 	.short	0x0000
        /*0012*/ 	.short	0x0000
        /*0014*/ 	.byte	0x00, 0xf0, 0xa1, 0x03


	//----- nvinfo : EIATTR_SPARSE_MMA_MASK
	.align		4
.L_1892:
        /*0018*/ 	.byte	0x03, 0x50
        /*001a*/ 	.short	0x0000


	//----- nvinfo : EIATTR_MAXREG_COUNT
	.align		4
        /*001c*/ 	.byte	0x03, 0x1b
        /*001e*/ 	.short	0x00ff


	//----- nvinfo : EIATTR_MERCURY_ISA_VERSION
	.align		4
        /*0020*/ 	.byte	0x03, 0x5f
        /*0022*/ 	.short	0x0101


	//----- nvinfo : EIATTR_COOP_GROUP_MASK_REGIDS
	.align		4
        /*0024*/ 	.byte	0x04, 0x29
        /*0026*/ 	.short	(.L_1894 - .L_1893)


	//   ....[0]....
.L_1893:
        /*0028*/ 	.word	0xffffffff


	//   ....[1]....
        /*002c*/ 	.word	0xffffffff


	//   ....[2]....
        /*0030*/ 	.word	0xffffffff


	//   ....[3]....
        /*0034*/ 	.word	0xffffffff


	//   ....[4]....
        /*0038*/ 	.word	0xffffffff


	//   ....[5]....
        /*003c*/ 	.word	0xffffffff


	//   ....[6]....
        /*0040*/ 	.word	0xffffffff


	//   ....[7]....
        /*0044*/ 	.word	0xffffffff


	//   ....[8]....
        /*0048*/ 	.word	0xffffffff


	//   ....[9]....
        /*004c*/ 	.word	0xffffffff


	//   ....[10]....
        /*0050*/ 	.word	0x05000036


	//   ....[11]....
        /*0054*/ 	.word	0x05000036


	//   ....[12]....
        /*0058*/ 	.word	0x05000036


	//   ....[13]....
        /*005c*/ 	.word	0x05000036


	//   ....[14]....
        /*0060*/ 	.word	0x05000036


	//   ....[15]....
        /*0064*/ 	.word	0x05000036


	//   ....[16]....
        /*0068*/ 	.word	0x05000036


	//   ....[17]....
        /*006c*/ 	.word	0x05000036


	//   ....[18]....
        /*0070*/ 	.word	0x05000036


	//   ....[19]....
        /*0074*/ 	.word	0x05000036


	//----- nvinfo : EIATTR_COOP_GROUP_INSTR_OFFSETS
	.align		4
.L_1894:
        /*0078*/ 	.byte	0x04, 0x28
        /*007a*/ 	.short	(.L_1896 - .L_1895)


	//   ....[0]....
.L_1895:
        /*007c*/ 	.word	0x00001290


	//   ....[1]....
        /*0080*/ 	.word	0x000012c0


	//   ....[2]....
        /*0084*/ 	.word	0x000012e0


	//   ....[3]....
        /*0088*/ 	.word	0x00001300


	//   ....[4]....
        /*008c*/ 	.word	0x00001320


	//   ....[5]....
        /*0090*/ 	.word	0x00001550


	//   ....[6]....
        /*0094*/ 	.word	0x00001570


	//   ....[7]....
        /*0098*/ 	.word	0x00001590


	//   ....[8]....
        /*009c*/ 	.word	0x000015b0


	//   ....[9]....
        /*00a0*/ 	.word	0x000015d0


	//   ....[10]....
        /*00a4*/ 	.word	0x00001bf0


	//   ....[11]....
        /*00a8*/ 	.word	0x00001c80


	//   ....[12]....
        /*00ac*/ 	.word	0x00001ce0


	//   ....[13]....
        /*00b0*/ 	.word	0x00001d40


	//   ....[14]....
        /*00b4*/ 	.word	0x00001da0


	//   ....[15]....
        /*00b8*/ 	.word	0x00002010


	//   ....[16]....
        /*00bc*/ 	.word	0x00002070


	//   ....[17]....
        /*00c0*/ 	.word	0x000020d0


	//   ....[18]....
        /*00c4*/ 	.word	0x00002130


	//   ....[19]....
        /*00c8*/ 	.word	0x00002190


	//----- nvinfo : EIATTR_EXIT_INSTR_OFFSETS
	.align		4
.L_1896:
        /*00cc*/ 	.byte	0x04, 0x1c
        /*00ce*/ 	.short	(.L_1898 - .L_1897)


	//   ....[0]....
.L_1897:
        /*00d0*/ 	.word	0x00000140


	//   ....[1]....
        /*00d4*/ 	.word	0x00001b80


	//----- nvinfo : EIATTR_MAX_THREADS
	.align		4
.L_1898:
        /*00d8*/ 	.byte	0x04, 0x05
        /*00da*/ 	.short	(.L_1900 - .L_1899)
.L_1899:
        /*00dc*/ 	.word	0x00000080
        /*00e0*/ 	.word	0x00000001
        /*00e4*/ 	.word	0x00000001


	//----- nvinfo : EIATTR_CRS_STACK_SIZE
	.align		4
.L_1900:
        /*00e8*/ 	.byte	0x04, 0x1e
        /*00ea*/ 	.short	(.L_1902 - .L_1901)
.L_1901:
        /*00ec*/ 	.word	0x00000000


	//----- nvinfo : EIATTR_CBANK_PARAM_SIZE
	.align		4
.L_1902:
        /*00f0*/ 	.byte	0x03, 0x19
        /*00f2*/ 	.short	0x00e8


	//----- nvinfo : EIATTR_PARAM_CBANK
	.align		4
        /*00f4*/ 	.byte	0x04, 0x0a
        /*00f6*/ 	.short	(.L_1904 - .L_1903)
	.align		4
.L_1903:
        /*00f8*/ 	.word	index@(.nv.constant0._ZN10layer_norm13ln_fwd_kernelINS_13Kernel_traitsI13__nv_bfloat16S2_fS2_fjLj512ELj1ELj4ELj1ELj16ENS_18Kernel_traits_baseILj512ES2_S2_fS2_fjLj128EEEEELb0ELb0ELb1ELb1EEEvNS_9FwdParamsE)
        /*00fc*/ 	.short	0x0210
        /*00fe*/ 	.short	0x00e8


	//----- nvinfo : EIATTR_SW_WAR
	.align		4
.L_1904:
        /*0100*/ 	.byte	0x04, 0x36
        /*0102*/ 	.short	(.L_1906 - .L_1905)
.L_1905:
        /*0104*/ 	.word	0x00000008
.L_1906:


//--------------------- .nv.info._ZN10layer_norm13ln_fwd_kernelINS_13Kernel_traitsI13__nv_bfloat16S2_fS2_fjLj512ELj1ELj4ELj1ELj16ENS_18Kernel_traits_baseILj512ES2_S2_fS2_fjLj128EEEEELb0ELb1ELb0ELb0EEEvNS_9FwdParamsE --------------------------
	.section	.nv.info._ZN10layer_norm13ln_fwd_kernelINS_13Kernel_traitsI13__nv_bfloat16S2_fS2_fjLj512ELj1ELj4ELj1ELj16ENS_18Kernel_traits_baseILj512ES2_S2_fS2_fjLj128EEEEELb0ELb1ELb0ELb0EEEvNS_9FwdParamsE,"",@"SHT_CUDA_INFO"
	.sectionflags	@""
	.align	4


	//----- nvinfo : EIATTR_CUDA_API_VERSION
	.align		4
        /*0000*/ 	.byte	0x04, 0x37
        /*0002*/ 	.short	(.L_1908 - .L_1907)
.L_1907:
        /*0004*/ 	.word	0x00000082


	//----- nvinfo : EIATTR_KPARAM_INFO
	.align		4
.L_1908:
        /*0008*/ 	.byte	0x04, 0x17
        /*000a*/ 	.short	(.L_1910 - .L_1909)
.L_1909:
        /*000c*/ 	.word	0x00000000
        /*0010*/ 	.short	0x0000
        /*0012*/ 	.short	0x0000
        /*0014*/ 	.byte	0x00, 0xf0, 0xa1, 0x03


	//----- nvinfo : EIATTR_SPARSE_MMA_MASK
	.align		4
.L_1910:
        /*0018*/ 	.byte	0x03, 0x50
        /*001a*/ 	.short	0x0000


	//----- nvinfo : EIATTR_MAXREG_COUNT
	.align		4
        /*001c*/ 	.byte	0x03, 0x1b
        /*001e*/ 	.short	0x00ff


	//----- nvinfo : EIATTR_MERCURY_ISA_VERSION
	.align		4
        /*0020*/ 	.byte	0x03, 0x5f
        /*0022*/ 	.short	0x0101


	//----- nvinfo : EIATTR_COOP_GROUP_MASK_REGIDS
	.align		4
        /*0024*/ 	.byte	0x04, 0x29
        /*0026*/ 	.short	(.L_1912 - .L_1911)


	//   ....[0]....
.L_1911:
        /*0028*/ 	.word	0xffffffff


	//   ....[1]....
        /*002c*/ 	.word	0xffffffff


	//   ....[2]....
        /*0030*/ 	.word	0xffffffff


	//   ....[3]....
        /*0034*/ 	.word	0xffffffff


	//   ....[4]....
        /*0038*/ 	.word	0xffffffff


	//   ....[5]....
        /*003c*/ 	.word	0xffffffff


	//   ....[6]....
        /*0040*/ 	.word	0xffffffff


	//   ....[7]....
        /*0044*/ 	.word	0xffffffff


	//   ....[8]....
        /*0048*/ 	.word	0xffffffff


	//   ....[9]....
        /*004c*/ 	.word	0xffffffff


	//   ....[10]....
        /*0050*/ 	.word	0x05000054


	//   ....[11]....
        /*0054*/ 	.word	0x05000054


	//   ....[12]....
        /*0058*/ 	.word	0x05000054


	//   ....[13]....
        /*005c*/ 	.word	0x05000054


	//   ....[14]....
        /*0060*/ 	.word	0x05000054


	//   ....[15]....
        /*0064*/ 	.word	0x05000054


	//   ....[16]....
        /*0068*/ 	.word	0x05000054


	//   ....[17]....
        /*006c*/ 	.word	0x05000054


	//   ....[18]....
        /*0070*/ 	.word	0x05000054


	//   ....[19]....
        /*0074*/ 	.word	0x05000054


	//----- nvinfo : EIATTR_COOP_GROUP_INSTR_OFFSETS
	.align		4
.L_1912:
        /*0078*/ 	.byte	0x04, 0x28
        /*007a*/ 	.short	(.L_1914 - .L_1913)


	//   ....[0]....
.L_1913:
        /*007c*/ 	.word	0x00001150


	//   ....[1]....
        /*0080*/ 	.word	0x00001180


	//   ....[2]....
        /*0084*/ 	.word	0x000011a0


	//   ....[3]....
        /*0088*/ 	.word	0x000011c0


	//   ....[4]....
        /*008c*/ 	.word	0x000011e0


	//   ....[5]....
        /*0090*/ 	.word	0x00001420


	//   ....[6]....
        /*0094*/ 	.word	0x00001440


	//   ....[7]....
        /*0098*/ 	.word	0x00001460


	//   ....[8]....
        /*009c*/ 	.word	0x00001480


	//   ....[9]....
        /*00a0*/ 	.word	0x000014a0


	//   ....[10]....
        /*00a4*/ 	.word	0x00001a80


	//   ....[11]....
        /*00a8*/ 	.word	0x00001b30


	//   ....[12]....
        /*00ac*/ 	.word	0x00001ba0


	//   ....[13]....
        /*00b0*/ 	.word	0x00001c10


	//   ....[14]....
        /*00b4*/ 	.word	0x00001c80


	//   ....[15]....
        /*00b8*/ 	.word	0x00001f10


	//   ....[16]....
        /*00bc*/ 	.word	0x00001f80


	//   ....[17]....
        /*00c0*/ 	.word	0x00001ff0


	//   ....[18]....
        /*00c4*/ 	.word	0x00002060


	//   ....[19]....
        /*00c8*/ 	.word	0x000020d0


	//----- nvinfo : EIATTR_EXIT_INSTR_OFFSETS
	.align		4
.L_1914:
        /*00cc*/ 	.byte	0x04, 0x1c
        /*00ce*/ 	.short	(.L_1916 - .L_1915)


	//   ....[0]....
.L_1915:
        /*00d0*/ 	.word	0x00000450


	//   ....[1]....
        /*00d4*/ 	.word	0x00001a10


	//----- nvinfo : EIATTR_MAX_THREADS
	.align		4
.L_1916:
        /*00d8*/ 	.byte	0x04, 0x05
        /*00da*/ 	.short	(.L_1918 - .L_1917)
.L_1917:
        /*00dc*/ 	.word	0x00000080
        /*00e0*/ 	.word	0x00000001
        /*00e4*/ 	.word	0x00000001


	//----- nvinfo : EIATTR_CRS_STACK_SIZE
	.align		4
.L_1918:
        /*00e8*/ 	.byte	0x04, 0x1e
        /*00ea*/ 	.short	(.L_1920 - .L_1919)
.L_1919:
        /*00ec*/ 	.word	0x00000000


	//----- nvinfo : EIATTR_CBANK_PARAM_SIZE
	.align		4
.L_1920:
        /*00f0*/ 	.byte	0x03, 0x19
        /*00f2*/ 	.short	0x00e8


	//----- nvinfo : EIATTR_PARAM_CBANK
	.align		4
        /*00f4*/ 	.byte	0x04, 0x0a
        /*00f6*/ 	.short	(.L_1922 - .L_1921)
	.align		4
.L_1921:
        /*00f8*/ 	.word	index@(.nv.constant0._ZN10layer_norm13ln_fwd_kernelINS_13Kernel_traitsI13__nv_bfloat16S2_fS2_fjLj512ELj1ELj4ELj1ELj16ENS_18Kernel_traits_baseILj512ES2_S2_fS2_fjLj128EEEEELb0ELb1ELb0ELb0EEEvNS_9FwdParamsE)
        /*00fc*/ 	.short	0x0210
        /*00fe*/ 	.short	0x00e8


	//----- nvinfo : EIATTR_SW_WAR
	.align		4
.L_1922:
        /*0100*/ 	.byte	0x04, 0x36
        /*0102*/ 	.short	(.L_1924 - .L_1923)
.L_1923:
        /*0104*/ 	.word	0x00000008
.L_1924:


//--------------------- .nv.info._ZN10layer_norm13ln_fwd_kernelINS_13Kernel_traitsI13__nv_bfloat16S2_fS2_fjLj512ELj1ELj4ELj1ELj16ENS_18Kernel_traits_baseILj512ES2_S2_fS2_fjLj128EEEEELb0ELb1ELb0ELb1EEEvNS_9FwdParamsE --------------------------
	.section	.nv.info._ZN10layer_norm13ln_fwd_kernelINS_13Kernel_traitsI13__nv_bfloat16S2_fS2_fjLj512ELj1ELj4ELj1ELj16ENS_18Kernel_traits_baseILj512ES2_S2_fS2_fjLj128EEEEELb0ELb1ELb0ELb1EEEvNS_9FwdParamsE,"",@"SHT_CUDA_INFO"
	.sectionflags	@""
	.align	4


	//----- nvinfo : EIATTR_CUDA_API_VERSION
	.align		4
        /*0000*/ 	.byte	0x04, 0x37
        /*0002*/ 	.short	(.L_1926 - .L_1925)
.L_1925:
        /*0004*/ 	.word	0x00000082


	//----- nvinfo : EIATTR_KPARAM_INFO
	.align		4
.L_1926:
        /*0008*/ 	.byte	0x04, 0x17
        /*000a*/ 	.short	(.L_1928 - .L_1927)
.L_1927:
        /*000c*/ 	.word	0x00000000
        /*0010*/ 	.short	0x0000
        /*0012*/ 	.short	0x0000
        /*0014*/ 	.byte	0x00, 0xf0, 0xa1, 0x03


	//----- nvinfo : EIATTR_SPARSE_MMA_MASK
	.align		4
.L_1928:
        /*0018*/ 	.byte	0x03, 0x50
        /*001a*/ 	.short	0x0000


	//----- nvinfo : EIATTR_MAXREG_COUNT
	.align		4
        /*001c*/ 	.byte	0x03, 0x1b
        /*001e*/ 	.short	0x00ff


	//----- nvinfo : EIATTR_MERCURY_ISA_VERSION
	.align		4
        /*0020*/ 	.byte	0x03, 0x5f
        /*0022*/ 	.short	0x0101


	//----- nvinfo : EIATTR_COOP_GROUP_MASK_REGIDS
	.align		4
        /*0024*/ 	.byte	0x04, 0x29
        /*0026*/ 	.short	(.L_1930 - .L_1929)


	//   ....[0]....
.L_1929:
        /*0028*/ 	.word	0xffffffff


	//   ....[1]....
        /*002c*/ 	.word	0xffffffff


	//   ....[2]....
        /*0030*/ 	.word	0xffffffff


	//   ....[3]....
        /*0034*/ 	.word	0xffffffff


	//   ....[4]....
        /*0038*/ 	.word	0xffffffff


	//   ....[5]....
        /*003c*/ 	.word	0xffffffff


	//   ....[6]....
        /*0040*/ 	.word	0xffffffff


	//   ....[7]....
        /*0044*/ 	.word	0xffffffff


	//   ....[8]....
        /*0048*/ 	.word	0xffffffff


	//   ....[9]....
        /*004c*/ 	.word	0xffffffff


	//   ....[10]....
        /*0050*/ 	.word	0x05000054


	//   ....[11]....
        /*0054*/ 	.word	0x05000054


	//   ....[12]....
        /*0058*/ 	.word	0x05000054


	//   ....[13]....
        /*005c*/ 	.word	0x05000054


	//   ....[14]....
        /*0060*/ 	.word	0x05000054


	//   ....[15]....
        /*0064*/ 	.word	0x05000054


	//   ....[16]....
        /*0068*/ 	.word	0x05000054


	//   ....[17]....
        /*006c*/ 	.word	0x05000054


	//   ....[18]....
        /*0070*/ 	.word	0x05000054


	//   ....[19]....
        /*0074*/ 	.word	0x05000054


	//----- nvinfo : EIATTR_COOP_GROUP_INSTR_OFFSETS
	.align		4
.L_1930:
        /*0078*/ 	.byte	0x04, 0x28
        /*007a*/ 	.short	(.L_1932 - .L_1931)


	//   ....[0]....
.L_1931:
        /*007c*/ 	.word	0x00001010


	//   ....[1]....
        /*0080*/ 	.word	0x00001030


	//   ....[2]....
        /*0084*/ 	.word	0x00001050


	//   ....[3]....
        /*0088*/ 	.word	0x00001080


	//   ....[4]....
        /*008c*/ 	.word	0x000010a0


	//   ....[5]....
        /*0090*/ 	.word	0x000012d0


	//   ....[6]....
        /*0094*/ 	.word	0x000012f0


	//   ....[7]....
        /*0098*/ 	.word	0x00001310


	//   ....[8]....
        /*009c*/ 	.word	0x00001330


	//   ....[9]....
        /*00a0*/ 	.word	0x00001350


	//   ....[10]....
        /*00a4*/ 	.word	0x000018c0


	//   ....[11]....
        /*00a8*/ 	.word	0x00001960


	//   ....[12]....
        /*00ac*/ 	.word	0x000019d0


	//   ....[13]....
        /*00b0*/ 	.word	0x00001a50


	//   ....[14]....
        /*00b4*/ 	.word	0x00001ac0


	//   ....[15]....
        /*00b8*/ 	.word	0x00001d40


	//   ....[16]....
        /*00bc*/ 	.word	0x00001db0


	//   ....[17]....
        /*00c0*/ 	.word	0x00001e20


	//   ....[18]....
        /*00c4*/ 	.word	0x00001e90


	//   ....[19]....
        /*00c8*/ 	.word	0x00001f00


	//----- nvinfo : EIATTR_EXIT_INSTR_OFFSETS
	.align		4
.L_1932:
        /*00cc*/ 	.byte	0x04, 0x1c
        /*00ce*/ 	.short	(.L_1934 - .L_1933)


	//   ....[0]....
.L_1933:
        /*00d0*/ 	.word	0x00000180


	//   ....[1]....
        /*00d4*/ 	.word	0x00001850


	//----- nvinfo : EIATTR_MAX_THREADS
	.align		4
.L_1934:
        /*00d8*/ 	.byte	0x04, 0x05
        /*00da*/ 	.short	(.L_1936 - .L_1935)
.L_1935:
        /*00dc*/ 	.word	0x00000080
        /*00e0*/ 	.word	0x00000001
        /*00e4*/ 	.word	0x00000001


	//----- nvinfo : EIATTR_CRS_STACK_SIZE
	.align		4
.L_1936:
        /*00e8*/ 	.byte	0x04, 0x1e
        /*00ea*/ 	.short	(.L_1938 - .L_1937)
.L_1937:
        /*00ec*/ 	.word	0x00000000


	//----- nvinfo : EIATTR_CBANK_PARAM_SIZE
	.align		4
.L_1938:
        /*00f0*/ 	.byte	0x03, 0x19
        /*00f2*/ 	.short	0x00e8


	//----- nvinfo : EIATTR_PARAM_CBANK
	.align		4
        /*00f4*/ 	.byte	0x04, 0x0a
        /*00f6*/ 	.short	(.L_1940 - .L_1939)
	.align		4
.L_1939:
        /*00f8*/ 	.word	index@(.nv.constant0._ZN10layer_norm13ln_fwd_kernelINS_13Kernel_traitsI13__nv_bfloat16S2_fS2_fjLj512ELj1ELj4ELj1ELj16ENS_18Kernel_traits_baseILj512ES2_S2_fS2_fjLj128EEEEELb0ELb1ELb0ELb1EEEvNS_9FwdParamsE)
        /*00fc*/ 	.short	0x0210
        /*00fe*/ 	.short	0x00e8


	//----- nvinfo : EIATTR_SW_WAR
	.align		4
.L_1940:
        /*0100*/ 	.byte	0x04, 0x36
        /*0102*/ 	.short	(.L_1942 - .L_1941)
.L_1941:
        /*0104*/ 	.word	0x00000008
.L_1942:


//--------------------- .nv.info._ZN10layer_norm13ln_fwd_kernelINS_13Kernel_traitsI13__nv_bfloat16S2_fS2_fjLj512ELj1ELj4ELj1ELj16ENS_18Kernel_traits_baseILj512ES2_S2_fS2_fjLj128EEEEELb0ELb1ELb1ELb0EEEvNS_9FwdParamsE --------------------------
	.section	.nv.info._ZN10layer_norm13ln_fwd_kernelINS_13Kernel_traitsI13__nv_bfloat16S2_fS2_fjLj512ELj1ELj4ELj1ELj16ENS_18Kernel_traits_baseILj512ES2_S2_fS2_fjLj128EEEEELb0ELb1ELb1ELb0EEEvNS_9FwdParamsE,"",@"SHT_CUDA_INFO"
	.sectionflags	@""
	.align	4


	//----- nvinfo : EIATTR_CUDA_API_VERSION
	.align		4
        /*0000*/ 	.byte	0x04, 0x37
        /*0002*/ 	.short	(.L_1944 - .L_1943)
.L_1943:
        /*0004*/ 	.word	0x00000082


	//----- nvinfo : EIATTR_KPARAM_INFO
	.align		4
.L_1944:
        /*0008*/ 	.byte	0x04, 0x17
        /*000a*/ 	.short	(.L_1946 - .L_1945)
.L_1945:
        /*000c*/ 	.word	0x00000000
        /*0010*/ 	.short	0x0000
        /*0012*/ 	.short	0x0000
        /*0014*/ 	.byte	0x00, 0xf0, 0xa1, 0x03


	//----- nvinfo : EIATTR_SPARSE_MMA_MASK
	.align		4
.L_1946:
        /*0018*/ 	.byte	0x03, 0x50
        /*001a*/ 	.short	0x0000


	//----- nvinfo : EIATTR_MAXREG_COUNT
	.align		4
        /*001c*/ 	.byte	0x03, 0x1b
        /*001e*/ 	.short	0x00ff


	//----- nvinfo : EIATTR_MERCURY_ISA_VERSION
	.align		4
        /*0020*/ 	.byte	0x03, 0x5f
        /*0022*/ 	.short	0x0101


	//----- nvinfo : EIATTR_COOP_GROUP_MASK_REGIDS
	.align		4
        /*0024*/ 	.byte	0x04, 0x29
        /*0026*/ 	.short	(.L_1948 - .L_1947)


	//   ....[0]....
.L_1947:
        /*0028*/ 	.word	0xffffffff


	//   ....[1]....
        /*002c*/ 	.word	0xffffffff


	//   ....[2]....
        /*0030*/ 	.word	0xffffffff


	//   ....[3]....
        /*0034*/ 	.word	0xffffffff


	//   ....[4]....
        /*0038*/ 	.word	0xffffffff


	//   ....[5]....
        /*003c*/ 	.word	0xffffffff


	//   ....[6]....
        /*0040*/ 	.word	0xffffffff


	//   ....[7]....
        /*0044*/ 	.word	0xffffffff


	//   ....[8]....
        /*0048*/ 	.word	0xffffffff


	//   ....[9]....
        /*004c*/ 	.word	0xffffffff


	//   ....[10]....
        /*0050*/ 	.word	0x0500002e


	//   ....[11]....
        /*0054*/ 	.word	0x0500002e


	//   ....[12]....
        /*0058*/ 	.word	0x0500002e


	//   ....[13]....
        /*005c*/ 	.word	0x0500002e


	//   ....[14]....
        /*0060*/ 	.word	0x0500002e


	//   ....[15]....
        /*0064*/ 	.word	0x0500002e


	//   ....[16]....
        /*0068*/ 	.word	0x0500002e


	//   ....[17]....
        /*006c*/ 	.word	0x0500002e


	//   ....[18]....
        /*0070*/ 	.word	0x0500002e


	//   ....[19]....
        /*0074*/ 	.word	0x0500002e


	//----- nvinfo : EIATTR_COOP_GROUP_INSTR_OFFSETS
	.align		4
.L_1948:
        /*0078*/ 	.byte	0x04, 0x28
        /*007a*/ 	.short	(.L_1950 - .L_1949)


	//   ....[0]....
.L_1949:
        /*007c*/ 	.word	0x000017a0


	//   ....[1]....
        /*0080*/ 	.word	0x000017d0


	//   ....[2]....
        /*0084*/ 	.word	0x000017f0


	//   ....[3]....
        /*0088*/ 	.word	0x00001810


	//   ....[4]....
        /*008c*/ 	.word	0x00001830


	//   ....[5]....
        /*0090*/ 	.word	0x00001a70


	//   ....[6]....
        /*0094*/ 	.word	0x00001a90


	//   ....[7]....
        /*0098*/ 	.word	0x00001ab0


	//   ....[8]....
        /*009c*/ 	.word	0x00001ad0


	//   ....[9]....
        /*00a0*/ 	.word	0x00001af0


	//   ....[10]....
        /*00a4*/ 	.word	0x00002170


	//   ....[11]....
        /*00a8*/ 	.word	0x00002200


	//   ....[12]....
        /*00ac*/ 	.word	0x00002260


	//   ....[13]....
        /*00b0*/ 	.word	0x000022c0


	//   ....[14]....
        /*00b4*/ 	.word	0x00002320


	//   ....[15]....
        /*00b8*/ 	.word	0x000025b0


	//   ....[16]....
        /*00bc*/ 	.word	0x00002610


	//   ....[17]....
        /*00c0*/ 	.word	0x00002660


	//   ....[18]....
        /*00c4*/ 	.word	0x000026c0


	//   ....[19]....
        /*00c8*/ 	.word	0x00002720


	//----- nvinfo : EIATTR_EXIT_INSTR_OFFSETS
	.align		4
.L_1950:
        /*00cc*/ 	.byte	0x04, 0x1c
        /*00ce*/ 	.short	(.L_1952 - .L_1951)


	//   ....[0]....
.L_1951:
        /*00d0*/ 	.word	0x00000460


	//   ....[1]....
        /*00d4*/ 	.word	0x00002100


	//----- nvinfo : EIATTR_MAX_THREADS
	.align		4
.L_1952:
        /*00d8*/ 	.byte	0x04, 0x05
        /*00da*/ 	.short	(.L_1954 - .L_1953)
.L_1953:
        /*00dc*/ 	.word	0x00000080
        /*00e0*/ 	.word	0x00000001
        /*00e4*/ 	.word	0x00000001


	//----- nvinfo : EIATTR_CRS_STACK_SIZE
	.align		4
.L_1954:
        /*00e8*/ 	.byte	0x04, 0x1e
        /*00ea*/ 	.short	(.L_1956 - .L_1955)
.L_1955:
        /*00ec*/ 	.word	0x00000000


	//----- nvinfo : EIATTR_CBANK_PARAM_SIZE
	.align		4
.L_1956:
        /*00f0*/ 	.byte	0x03, 0x19
        /*00f2*/ 	.short	0x00e8


	//----- nvinfo : EIATTR_PARAM_CBANK
	.align		4
        /*00f4*/ 	.byte	0x04, 0x0a
        /*00f6*/ 	.short	(.L_1958 - .L_1957)
	.align		4
.L_1957:
        /*00f8*/ 	.word	index@(.nv.constant0._ZN10layer_norm13ln_fwd_kernelINS_13Kernel_traitsI13__nv_bfloat16S2_fS2_fjLj512ELj1ELj4ELj1ELj16ENS_18Kernel_traits_baseILj512ES2_S2_fS2_fjLj128EEEEELb0ELb1ELb1ELb0EEEvNS_9FwdParamsE)
        /*00fc*/ 	.short	0x0210
        /*00fe*/ 	.short	0x00e8


	//----- nvinfo : EIATTR_SW_WAR
	.align		4
.L_1958:
        /*0100*/ 	.byte	0x04, 0x36
        /*0102*/ 	.short	(.L_1960 - .L_1959)
.L_1959:
        /*0104*/ 	.word	0x00000008
.L_1960:


//--------------------- .nv.info._ZN10layer_norm13ln_fwd_kernelINS_13Kernel_traitsI13__nv_bfloat16S2_fS2_fjLj512ELj1ELj4ELj1ELj16ENS_18Kernel_traits_baseILj512ES2_S2_fS2_fjLj128EEEEELb0ELb1ELb1ELb1EEEvNS_9FwdParamsE --------------------------
	.section	.nv.info._ZN10layer_norm13ln_fwd_kernelINS_13Kernel_traitsI13__nv_bfloat16S2_fS2_fjLj512ELj1ELj4ELj1ELj16ENS_18Kernel_traits_baseILj512ES2_S2_fS2_fjLj128EEEEELb0ELb1ELb1ELb1EEEvNS_9FwdParamsE,"",@"SHT_CUDA_INFO"
	.sectionflags	@""
	.align	4


	//----- nvinfo : EIATTR_CUDA_API_VERSION
	.align		4
        /*0000*/ 	.byte	0x04, 0x37
        /*0002*/ 	.short	(.L_1962 - .L_1961)
.L_1961:
        /*0004*/ 	.word	0x00000082


	//----- nvinfo : EIATTR_KPARAM_INFO
	.align		4
.L_1962:
        /*0008*/ 	.byte	0x04, 0x17
        /*000a*/ 	.short	(.L_1964 - .L_1963)
.L_1963:
        /*000c*/ 	.word	0x00000000
        /*0010*/ 	.short	0x0000
        /*0012*/ 	.short	0x0000
        /*0014*/ 	.byte	0x00, 0xf0, 0xa1, 0x03


	//----- nvinfo : EIATTR_SPARSE_MMA_MASK
	.align		4
.L_1964:
        /*0018*/ 	.byte	0x03, 0x50
        /*001a*/ 	.short	0x0000


	//----- nvinfo : EIATTR_MAXREG_COUNT
	.align		4
        /*001c*/ 	.byte	0x03, 0x1b
        /*001e*/ 	.short	0x00ff


	//----- nvinfo : EIATTR_MERCURY_ISA_VERSION
	.align		4
        /*0020*/ 	.byte	0x03, 0x5f
        /*0022*/ 	.short	0x0101


	//----- nvinfo : EIATTR_COOP_GROUP_MASK_REGIDS
	.align		4
        /*0024*/ 	.byte	0x04, 0x29
        /*0026*/ 	.short	(.L_1966 - .L_1965)


	//   ....[0]....
.L_1965:
        /*0028*/ 	.word	0xffffffff


	//   ....[1]....
        /*002c*/ 	.word	0xffffffff


	//   ....[2]....
        /*0030*/ 	.word	0xffffffff


	//   ....[3]....
        /*0034*/ 	.word	0xffffffff


	//   ....[4]....
        /*0038*/ 	.word	0xffffffff


	//   ....[5]....
        /*003c*/ 	.word	0xffffffff


	//   ....[6]....
        /*0040*/ 	.word	0xffffffff


	//   ....[7]....
        /*0044*/ 	.word	0xffffffff


	//   ....[8]....
        /*0048*/ 	.word	0xffffffff


	//   ....[9]....
        /*004c*/ 	.word	0xffffffff


	//   ....[10]....
        /*0050*/ 	.word	0x0500003e


	//   ....[11]....
        /*0054*/ 	.word	0x0500003e


	//   ....[12]....
        /*0058*/ 	.word	0x0500003e


	//   ....[13]....
        /*005c*/ 	.word	0x0500003e


	//   ....[14]....
        /*0060*/ 	.word	0x0500003e


	//   ....[15]....
        /*0064*/ 	.word	0x0500003e


	//   ....[16]....
        /*0068*/ 	.word	0x0500003e


	//   ....[17]....
        /*006c*/ 	.word	0x0500003e


	//   ....[18]....
        /*0070*/ 	.word	0x0500003e


	//   ....[19]....
        /*0074*/ 	.word	0x0500003e


	//----- nvinfo : EIATTR_COOP_GROUP_INSTR_OFFSETS
	.align		4
.L_1966:
        /*0078*/ 	.byte	0x04, 0x28
        /*007a*/ 	.short	(.L_1968 - .L_1967)


	//   ....[0]....
.L_1967:
        /*007c*/ 	.word	0x00001560


	//   ....[1]....
        /*0080*/ 	.word	0x00001590


	//   ....[2]....
        /*0084*/ 	.word	0x000015b0


	//   ....[3]....
        /*0088*/ 	.word	0x000015d0


	//   ....[4]....
        /*008c*/ 	.word	0x000015f0


	//   ....[5]....
        /*0090*/ 	.word	0x00001820


	//   ....[6]....
        /*0094*/ 	.word	0x00001840


	//   ....[7]....
        /*0098*/ 	.word	0x00001860


	//   ....[8]....
        /*009c*/ 	.word	0x00001880


	//   ....[9]....
        /*00a0*/ 	.word	0x000018a0


	//   ....[10]....
        /*00a4*/ 	.word	0x00001ec0


	//   ....[11]....
        /*00a8*/ 	.word	0x00001f50


	//   ....[12]....
        /*00ac*/ 	.word	0x00001fb0


	//   ....[13]....
        /*00b0*/ 	.word	0x00002010


	//   ....[14]....
        /*00b4*/ 	.word	0x00002070


	//   ....[15]....
        /*00b8*/ 	.word	0x000022e0


	//   ....[16]....
        /*00bc*/ 	.word	0x00002340


	//   ....[17]....
        /*00c0*/ 	.word	0x000023a0


	//   ....[18]....
        /*00c4*/ 	.word	0x00002400


	//   ....[19]....
        /*00c8*/ 	.word	0x00002460


	//----- nvinfo : EIATTR_EXIT_INSTR_OFFSETS
	.align		4
.L_1968:
        /*00cc*/ 	.byte	0x04, 0x1c
        /*00ce*/ 	.short	(.L_1970 - .L_1969)


	//   ....[0]....
.L_1969:
        /*00d0*/ 	.word	0x00000180


	//   ....[1]....
        /*00d4*/ 	.word	0x00001e50


	//----- nvinfo : EIATTR_MAX_THREADS
	.align		4
.L_1970:
        /*00d8*/ 	.byte	0x04, 0x05
        /*00da*/ 	.short	(.L_1972 - .L_1971)
.L_1971:
        /*00dc*/ 	.word	0x00000080
        /*00e0*/ 	.word	0x00000001
        /*00e4*/ 	.word	0x00000001


	//----- nvinfo : EIATTR_CRS_STACK_SIZE
	.align		4
.L_1972:
        /*00e8*/ 	.byte	0x04, 0x1e
        /*00ea*/ 	.short	(.L_1974 - .L_1973)
.L_1973:
        /*00ec*/ 	.word	0x00000000


	//----- nvinfo : EIATTR_CBANK_PARAM_SIZE
	.align		4
.L_1974:
        /*00f0*/ 	.byte	0x03, 0x19
        /*00f2*/ 	.short	0x00e8


	//----- nvinfo : EIATTR_PARAM_CBANK
	.align		4
        /*00f4*/ 	.byte	0x04, 0x0a
        /*00f6*/ 	.short	(.L_1976 - .L_1975)
	.align		4
.L_1975:
        /*00f8*/ 	.word	index@(.nv.constant0._ZN10layer_norm13ln_fwd_kernelINS_13Kernel_traitsI13__nv_bfloat16S2_fS2_fjLj512ELj1ELj4ELj1ELj16ENS_18Kernel_traits_baseILj512ES2_S2_fS2_fjLj128EEEEELb0ELb1ELb1ELb1EEEvNS_9FwdParamsE)
        /*00fc*/ 	.short	0x0210
        /*00fe*/ 	.short	0x00e8


	//----- nvinfo : EIATTR_SW_WAR
	.align		4
.L_1976:
        /*0100*/ 	.byte	0x04, 0x36
        /*0102*/ 	.short	(.L_1978 - .L_1977)
.L_1977:
        /*0104*/ 	.word	0x00000008
.L_1978:


//--------------------- .nv.info._ZN10layer_norm13ln_fwd_kernelINS_13Kernel_traitsI13__nv_bfloat16S2_fS2_fjLj512ELj1ELj4ELj1ELj16ENS_18Kernel_traits_baseILj512ES2_S2_fS2_fjLj128EEEEELb1ELb0ELb0ELb0EEEvNS_9FwdParamsE --------------------------
	.section	.nv.info._ZN10layer_norm13ln_fwd_kernelINS_13Kernel_traitsI13__nv_bfloat16S2_fS2_fjLj512ELj1ELj4ELj1ELj16ENS_18Kernel_traits_baseILj512ES2_S2_fS2_fjLj128EEEEELb1ELb0ELb0ELb0EEEvNS_9FwdParamsE,"",@"SHT_CUDA_INFO"
	.sectionflags	@""
	.align	4


	//----- nvinfo : EIATTR_CUDA_API_VERSION
	.align		4
        /*0000*/ 	.byte	0x04, 0x37
        /*0002*/ 	.short	(.L_1980 - .L_1979)
.L_1979:
        /*0004*/ 	.word	0x00000082


	//----- nvinfo : EIATTR_KPARAM_INFO
	.align		4
.L_1980:
        /*0008*/ 	.byte	0x04, 0x17
        /*000a*/ 	.short	(.L_1982 - .L_1981)
.L_1981:
        /*000c*/ 	.word	0x00000000
        /*0010*/ 	.short	0x0000
        /*0012*/ 	.short	0x0000
        /*0014*/ 	.byte	0x00, 0xf0, 0xa1, 0x03


	//----- nvinfo : EIATTR_SPARSE_MMA_MASK
	.align		4
.L_1982:
        /*0018*/ 	.byte	0x03, 0x50
        /*001a*/ 	.short	0x0000


	//----- nvinfo : EIATTR_MAXREG_COUNT
	.align		4
        /*001c*/ 	.byte	0x03, 0x1b
        /*001e*/ 	.short	0x00ff


	//----- nvinfo : EIATTR_MERCURY_ISA_VERSION
	.align		4
        /*0020*/ 	.byte	0x03, 0x5f
        /*0022*/ 	.short	0x0101


	//----- nvinfo : EIATTR_COOP_GROUP_MASK_REGIDS
	.align		4
        /*0024*/ 	.byte	0x04, 0x29
        /*0026*/ 	.short	(.L_1984 - .L_1983)


	//   ....[0]....
.L_1983:
        /*0028*/ 	.word	0xffffffff


	//   ....[1]....
        /*002c*/ 	.word	0xffffffff


	//   ....[2]....
        /*0030*/ 	.word	0xffffffff


	//   ....[3]....
        /*0034*/ 	.word	0xffffffff


	//   ....[4]....
        /*0038*/ 	.word	0xffffffff


	//   ....[5]....
        /*003c*/ 	.word	0xffffffff


	//   ....[6]....
        /*0040*/ 	.word	0xffffffff


	//   ....[7]....
        /*0044*/ 	.word	0xffffffff


	//   ....[8]....
        /*0048*/ 	.word	0xffffffff


	//   ....[9]....
        /*004c*/ 	.word	0xffffffff


	//   ....[10]....
        /*0050*/ 	.word	0x0500004f


	//   ....[11]....
        /*0054*/ 	.word	0x0500004f


	//   ....[12]....
        /*0058*/ 	.word	0x0500004f


	//   ....[13]....
        /*005c*/ 	.word	0x0500004f


	//   ....[14]....
        /*0060*/ 	.word	0x0500004f


	//   ....[15]....
        /*0064*/ 	.word	0x0500004f


	//   ....[16]....
        /*0068*/ 	.word	0x0500004f


	//   ....[17]....
        /*006c*/ 	.word	0x0500004f


	//   ....[18]....
        /*0070*/ 	.word	0x0500004f


	//   ....[19]....
        /*0074*/ 	.word	0x0500004f


	//----- nvinfo : EIATTR_COOP_GROUP_INSTR_OFFSETS
	.align		4
.L_1984:
        /*0078*/ 	.byte	0x04, 0x28
        /*007a*/ 	.short	(.L_1986 - .L_1985)


	//   ....[0]....
.L_1985:
        /*007c*/ 	.word	0x00006990


	//   ....[1]....
        /*0080*/ 	.word	0x000069c0


	//   ....[2]....
        /*0084*/ 	.word	0x000069e0


	//   ....[3]....
        /*0088*/ 	.word	0x00006a00


	//   ....[4]....
        /*008c*/ 	.word	0x00006a20


	//   ....[5]....
        /*0090*/ 	.word	0x00006c60


	//   ....[6]....
        /*0094*/ 	.word	0x00006c80


	//   ....[7]....
        /*0098*/ 	.word	0x00006ca0


	//   ....[8]....
        /*009c*/ 	.word	0x00006cc0


	//   ....[9]....
        /*00a0*/ 	.word	0x00006ce0


	//   ....[10]....
        /*00a4*/ 	.word	0x00007300


	//   ....[11]....
        /*00a8*/ 	.word	0x000073b0


	//   ....[12]....
        /*00ac*/ 	.word	0x00007420


	//   ....[13]....
        /*00b0*/ 	.word	0x00007490


	//   ....[14]....
        /*00b4*/ 	.word	0x00007500


	//   ....[15]....
        /*00b8*/ 	.word	0x00007790


	//   ....[16]....
        /*00bc*/ 	.word	0x00007800


	//   ....[17]....
        /*00c0*/ 	.word	0x00007870


	//   ....[18]....
        /*00c4*/ 	.word	0x000078e0


	//   ....[19]....
        /*00c8*/ 	.word	0x00007950


	//----- nvinfo : EIATTR_EXIT_INSTR_OFFSETS
	.align		4
.L_1986:
        /*00cc*/ 	.byte	0x04, 0x1c
        /*00ce*/ 	.short	(.L_1988 - .L_1987)


	//   ....[0]....
.L_1987:
        /*00d0*/ 	.word	0x00000560


	//   ....[1]....
        /*00d4*/ 	.word	0x00007290


	//----- nvinfo : EIATTR_MAX_THREADS
	.align		4
.L_1988:
        /*00d8*/ 	.byte	0x04, 0x05
        /*00da*/ 	.short	(.L_1990 - .L_1989)
.L_1989:
        /*00dc*/ 	.word	0x00000080
        /*00e0*/ 	.word	0x00000001
        /*00e4*/ 	.word	0x00000001


	//----- nvinfo : EIATTR_CRS_STACK_SIZE
	.align		4
.L_1990:
        /*00e8*/ 	.byte	0x04, 0x1e
        /*00ea*/ 	.short	(.L_1992 - .L_1991)
.L_1991:
        /*00ec*/ 	.word	0x00000000


	//----- nvinfo : EIATTR_CBANK_PARAM_SIZE
	.align		4
.L_1992:
        /*00f0*/ 	.byte	0x03, 0x19
        /*00f2*/ 	.short	0x00e8


	//----- nvinfo : EIATTR_PARAM_CBANK
	.align		4
        /*00f4*/ 	.byte	0x04, 0x0a
        /*00f6*/ 	.short	(.L_1994 - .L_1993)
	.align		4
.L_1993:
        /*00f8*/ 	.word	index@(.nv.constant0._ZN10layer_norm13ln_fwd_kernelINS_13Kernel_traitsI13__nv_bfloat16S2_fS2_fjLj512ELj1ELj4ELj1ELj16ENS_18Kernel_traits_baseILj512ES2_S2_fS2_fjLj128EEEEELb1ELb0ELb0ELb0EEEvNS_9FwdParamsE)
        /*00fc*/ 	.short	0x0210
        /*00fe*/ 	.short	0x00e8


	//----- nvinfo : EIATTR_SW_WAR
	.align		4
.L_1994:
        /*0100*/ 	.byte	0x04, 0x36
        /*0102*/ 	.short	(.L_1996 - .L_1995)
.L_1995:
        /*0104*/ 	.word	0x00000008
.L_1996:


//--------------------- .nv.info._ZN10layer_norm13ln_fwd_kernelINS_13Kernel_traitsI13__nv_bfloat16S2_fS2_fjLj512ELj1ELj4ELj1ELj16ENS_18Kernel_traits_baseILj512ES2_S2_fS2_fjLj128EEEEELb1ELb0ELb0ELb1EEEvNS_9FwdParamsE --------------------------
	.section	.nv.info._ZN10layer_norm13ln_fwd_kernelINS_13Kernel_traitsI13__nv_bfloat16S2_fS2_fjLj512ELj1ELj4ELj1ELj16ENS_18Kernel_traits_baseILj512ES2_S2_fS2_fjLj128EEEEELb1ELb0ELb0ELb1EEEvNS_9FwdParamsE,"",@"SHT_CUDA_INFO"
	.sectionflags	@""
	.align	4


	//----- nvinfo : EIATTR_CUDA_API_VERSION
	.align		4
        /*0000*/ 	.byte	0x04, 0x37
        /*0002*/ 	.short	(.L_1998 - .L_1997)
.L_1997:
        /*0004*/ 	.word	0x00000082


	//----- nvinfo : EIATTR_KPARAM_INFO
	.align		4
.L_1998:
        /*0008*/ 	.byte	0x04, 0x17
        /*000a*/ 	.short	(.L_2000 - .L_1999)
.L_1999:
        /*000c*/ 	.word	0x00000000
        /*0010*/ 	.short	0x0000
        /*0012*/ 	.short	0x0000
        /*0014*/ 	.byte	0x00, 0xf0, 0xa1, 0x03


	//----- nvinfo : EIATTR_SPARSE_MMA_MASK
	.align		4
.L_2000:
        /*0018*/ 	.byte	0x03, 0x50
        /*001a*/ 	.short	0x0000


	//----- nvinfo : EIATTR_MAXREG_COUNT
	.align		4
        /*001c*/ 	.byte	0x03, 0x1b
        /*001e*/ 	.short	0x00ff


	//----- nvinfo : EIATTR_MERCURY_ISA_VERSION
	.align		4
        /*0020*/ 	.byte	0x03, 0x5f
        /*0022*/ 	.short	0x0101


	//----- nvinfo : EIATTR_COOP_GROUP_MASK_REGIDS
	.align		4
        /*0024*/ 	.byte	0x04, 0x29
        /*0026*/ 	.short	(.L_2002 - .L_2001)


	//   ....[0]....
.L_2001:
        /*0028*/ 	.word	0xffffffff


	//   ....[1]....
        /*002c*/ 	.word	0xffffffff


	//   ....[2]....
        /*0030*/ 	.word	0xffffffff


	//   ....[3]....
        /*0034*/ 	.word	0xffffffff


	//   ....[4]....
        /*0038*/ 	.word	0xffffffff


	//   ....[5]....
        /*003c*/ 	.word	0xffffffff


	//   ....[6]....
        /*0040*/ 	.word	0xffffffff


	//   ....[7]....
        /*0044*/ 	.word	0xffffffff


	//   ....[8]....
        /*0048*/ 	.word	0xffffffff


	//   ....[9]....
        /*004c*/ 	.word	0xffffffff


	//   ....[10]....
        /*0050*/ 	.word	0x0500004e


	//   ....[11]....
        /*0054*/ 	.word	0x0500004e


	//   ....[12]....
        /*0058*/ 	.word	0x0500004e


	//   ....[13]....
        /*005c*/ 	.word	0x0500004e


	//   ....[14]....
        /*0060*/ 	.word	0x0500004e


	//   ....[15]....
        /*0064*/ 	.word	0x0500004e


	//   ....[16]....
        /*0068*/ 	.word	0x0500004e


	//   ....[17]....
        /*006c*/ 	.word	0x0500004e


	//   ....[18]....
        /*0070*/ 	.word	0x0500004e


	//   ....[19]....
        /*0074*/ 	.word	0x0500004e


	//----- nvinfo : EIATTR_COOP_GROUP_INSTR_OFFSETS
	.align		4
.L_2002:
        /*0078*/ 	.byte	0x04, 0x28
        /*007a*/ 	.short	(.L_2004 - .L_2003)


	//   ....[0]....
.L_2003:
        /*007c*/ 	.word	0x000065e0


	//   ....[1]....
        /*0080*/ 	.word	0x00006600


	//   ....[2]....
        /*0084*/ 	.word	0x00006620


	//   ....[3]....
        /*0088*/ 	.word	0x00006640


	//   ....[4]....
        /*008c*/ 	.word	0x00006670


	//   ....[5]....
        /*0090*/ 	.word	0x000068a0


	//   ....[6]....
        /*0094*/ 	.word	0x000068c0


	//   ....[7]....
        /*0098*/ 	.word	0x000068e0


	//   ....[8]....
        /*009c*/ 	.word	0x00006900


	//   ....[9]....
        /*00a0*/ 	.word	0x00006920


	//   ....[10]....
        /*00a4*/ 	.word	0x00006ed0


	//   ....[11]....
        /*00a8*/ 	.word	0x00006f70


	//   ....[12]....
        /*00ac*/ 	.word	0x00006fe0


	//   ....[13]....
        /*00b0*/ 	.word	0x00007050


	//   ....[14]....
        /*00b4*/ 	.word	0x000070d0


	//   ....[15]....
        /*00b8*/ 	.word	0x00007350


	//   ....[16]....
        /*00bc*/ 	.word	0x000073c0


	//   ....[17]....
        /*00c0*/ 	.word	0x00007430


	//   ....[18]....
        /*00c4*/ 	.word	0x000074a0


	//   ....[19]....
        /*00c8*/ 	.word	0x00007510


	//----- nvinfo : EIATTR_EXIT_INSTR_OFFSETS
	.align		4
.L_2004:
        /*00cc*/ 	.byte	0x04, 0x1c
        /*00ce*/ 	.short	(.L_2006 - .L_2005)


	//   ....[0]....
.L_2005:
        /*00d0*/ 	.word	0x000001d0


	//   ....[1]....
        /*00d4*/ 	.word	0x00006e60


	//----- nvinfo : EIATTR_MAX_THREADS
	.align		4
.L_2006:
        /*00d8*/ 	.byte	0x04, 0x05
        /*00da*/ 	.short	(.L_2008 - .L_2007)
.L_2007:
        /*00dc*/ 	.word	0x00000080
        /*00e0*/ 	.word	0x00000001
        /*00e4*/ 	.word	0x00000001


	//----- nvinfo : EIATTR_CRS_STACK_SIZE
	.align		4
.L_2008:
        /*00e8*/ 	.byte	0x04, 0x1e
        /*00ea*/ 	.short	(.L_2010 - .L_2009)
.L_2009:
        /*00ec*/ 	.word	0x00000000


	//----- nvinfo : EIATTR_CBANK_PARAM_SIZE
	.align		4
.L_2010:
        /*00f0*/ 	.byte	0x03, 0x19
        /*00f2*/ 	.short	0x00e8


	//----- nvinfo : EIATTR_PARAM_CBANK
	.align		4
        /*00f4*/ 	.byte	0x04, 0x0a
        /*00f6*/ 	.short	(.L_2012 - .L_2011)
	.align		4
.L_2011:
        /*00f8*/ 	.word	index@(.nv.constant0._ZN10layer_norm13ln_fwd_kernelINS_13Kernel_traitsI13__nv_bfloat16S2_fS2_fjLj512ELj1ELj4ELj1ELj16ENS_18Kernel_traits_baseILj512ES2_S2_fS2_fjLj128EEEEELb1ELb0ELb0ELb1EEEvNS_9FwdParamsE)
        /*00fc*/ 	.short	0x0210
        /*00fe*/ 	.short	0x00e8


	//----- nvinfo : EIATTR_SW_WAR
	.align		4
.L_2012:
        /*0100*/ 	.byte	0x04, 0x36
        /*0102*/ 	.short	(.L_2014 - .L_2013)
.L_2013:
        /*0104*/ 	.word	0x00000008
.L_2014:


//--------------------- .nv.info._ZN10layer_norm13ln_fwd_kernelINS_13Kernel_traitsI13__nv_bfloat16S2_fS2_fjLj512ELj1ELj4ELj1ELj16ENS_18Kernel_traits_baseILj512ES2_S2_fS2_fjLj128EEEEELb1ELb0ELb1ELb0EEEvNS_9FwdParamsE --------------------------
	.section	.nv.info._ZN10layer_norm13ln_fwd_kernelINS_13Kernel_traitsI13__nv_bfloat16S2_fS2_fjLj512ELj1ELj4ELj1ELj16ENS_18Kernel_traits_baseILj512ES2_S2_fS2_fjLj128EEEEELb1ELb0ELb1ELb0EEEvNS_9FwdParamsE,"",@"SHT_CUDA_INFO"
	.sectionflags	@""
	.align	4


	//----- nvinfo : EIATTR_CUDA_API_VERSION
	.align		4
        /*0000*/ 	.byte	0x04, 0x37
        /*0002*/ 	.short	(.L_2016 - .L_2015)
.L_2015:
        /*0004*/ 	.word	0x00000082


	//----- nvinfo : EIATTR_KPARAM_INFO
	.align		4
.L_2016:
        /*0008*/ 	.byte	0x04, 0x17
        /*000a*/ 	.short	(.L_2018 - .L_2017)
.L_2017:
        /*000c*/ 	.word	0x00000000
        /*0010*/ 	.short	0x0000
        /*0012*/ 	.short	0x0000
        /*0014*/ 	.byte	0x00, 0xf0, 0xa1, 0x03


	//----- nvinfo : EIATTR_SPARSE_MMA_MASK
	.align		4
.L_2018:
        /*0018*/ 	.byte	0x03, 0x50
        /*001a*/ 	.short	0x0000


	//----- nvinfo : EIATTR_MAXREG_COUNT
	.align		4
        /*001c*/ 	.byte	0x03, 0x1b
        /*001e*/ 	.short	0x00ff


	//----- nvinfo : EIATTR_MERCURY_ISA_VERSION
	.align		4
        /*0020*/ 	.byte	0x03, 0x5f
        /*0022*/ 	.short	0x0101


	//----- nvinfo : EIATTR_COOP_GROUP_MASK_REGIDS
	.align		4
        /*0024*/ 	.byte	0x04, 0x29
        /*0026*/ 	.short	(.L_2020 - .L_2019)


	//   ....[0]....
.L_2019:
        /*0028*/ 	.word	0xffffffff


	//   ....[1]....
        /*002c*/ 	.word	0xffffffff


	//   ....[2]....
        /*0030*/ 	.word	0xffffffff


	//   ....[3]....
        /*0034*/ 	.word	0xffffffff


	//   ....[4]....
        /*0038*/ 	.word	0xffffffff


	//   ....[5]....
        /*003c*/ 	.word	0xffffffff


	//   ....[6]....
        /*0040*/ 	.word	0xffffffff


	//   ....[7]....
        /*0044*/ 	.word	0xffffffff


	//   ....[8]....
        /*0048*/ 	.word	0xffffffff


	//   ....[9]....
        /*004c*/ 	.word	0xffffffff


	//   ....[10]....
        /*0050*/ 	.word	0x0500002e


	//   ....[11]....
        /*0054*/ 	.word	0x0500002e


	//   ....[12]....
        /*0058*/ 	.word	0x0500002e


	//   ....[13]....
        /*005c*/ 	.word	0x0500002e


	//   ....[14]....
        /*0060*/ 	.word	0x0500002e


	//   ....[15]....
        /*0064*/ 	.word	0x0500002e


	//   ....[16]....
        /*0068*/ 	.word	0x0500002e


	//   ....[17]....
        /*006c*/ 	.word	0x0500002e


	//   ....[18]....
        /*0070*/ 	.word	0x0500002e


	//   ....[19]....
        /*0074*/ 	.word	0x0500002e


	//----- nvinfo : EIATTR_COOP_GROUP_INSTR_OFFSETS
	.align		4
.L_2020:
        /*0078*/ 	.byte	0x04, 0x28
        /*007a*/ 	.short	(.L_2022 - .L_2021)


	//   ....[0]....
.L_2021:
        /*007c*/ 	.word	0x000070c0


	//   ....[1]....
        /*0080*/ 	.word	0x000070f0


	//   ....[2]....
        /*0084*/ 	.word	0x00007110


	//   ....[3]....
        /*0088*/ 	.word	0x00007130


	//   ....[4]....
        /*008c*/ 	.word	0x00007150


	//   ....[5]....
        /*0090*/ 	.word	0x00007390


	//   ....[6]....
        /*0094*/ 	.word	0x000073b0


	//   ....[7]....
        /*0098*/ 	.word	0x000073d0


	//   ....[8]....
        /*009c*/ 	.word	0x000073f0


	//   ....[9]....
        /*00a0*/ 	.word	0x00007410


	//   ....[10]....
        /*00a4*/ 	.word	0x00007ac0


	//   ....[11]....
        /*00a8*/ 	.word	0x00007b60


	//   ....[12]....
        /*00ac*/ 	.word	0x00007bc0


	//   ....[13]....
        /*00b0*/ 	.word	0x00007c20


	//   ....[14]....
        /*00b4*/ 	.word	0x00007c80


	//   ....[15]....
        /*00b8*/ 	.word	0x00007f00


	//   ....[16]....
        /*00bc*/ 	.word	0x00007f60


	//   ....[17]....
        /*00c0*/ 	.word	0x00007fc0


	//   ....[18]....
        /*00c4*/ 	.word	0x00008020


	//   ....[19]....
        /*00c8*/ 	.word	0x00008080


	//----- nvinfo : EIATTR_EXIT_INSTR_OFFSETS
	.align		4
.L_2022:
        /*00cc*/ 	.byte	0x04, 0x1c
        /*00ce*/ 	.short	(.L_2024 - .L_2023)


	//   ....[0]....
.L_2023:
        /*00d0*/ 	.word	0x00000570


	//   ....[1]....
        /*00d4*/ 	.word	0x00007a60


	//----- nvinfo : EIATTR_MAX_THREADS
	.align		4
.L_2024:
        /*00d8*/ 	.byte	0x04, 0x05
        /*00da*/ 	.short	(.L_2026 - .L_2025)
.L_2025:
        /*00dc*/ 	.word	0x00000080
        /*00e0*/ 	.word	0x00000001
        /*00e4*/ 	.word	0x00000001


	//----- nvinfo : EIATTR_CRS_STACK_SIZE
	.align		4
.L_2026:
        /*00e8*/ 	.byte	0x04, 0x1e
        /*00ea*/ 	.short	(.L_2028 - .L_2027)
.L_2027:
        /*00ec*/ 	.word	0x00000000


	//----- nvinfo : EIATTR_CBANK_PARAM_SIZE
	.align		4
.L_2028:
        /*00f0*/ 	.byte	0x03, 0x19
        /*00f2*/ 	.short	0x00e8


	//----- nvinfo : EIATTR_PARAM_CBANK
	.align		4
        /*00f4*/ 	.byte	0x04, 0x0a
        /*00f6*/ 	.short	(.L_2030 - .L_2029)
	.align		4
.L_2029:
        /*00f8*/ 	.word	index@(.nv.constant0._ZN10layer_norm13ln_fwd_kernelINS_13Kernel_traitsI13__nv_bfloat16S2_fS2_fjLj512ELj1ELj4ELj1ELj16ENS_18Kernel_traits_baseILj512ES2_S2_fS2_fjLj128EEEEELb1ELb0ELb1ELb0EEEvNS_9FwdParamsE)
        /*00fc*/ 	.short	0x0210
        /*00fe*/ 	.short	0x00e8


	//----- nvinfo : EIATTR_SW_WAR
	.align		4
.L_2030:
        /*0100*/ 	.byte	0x04, 0x36
        /*0102*/ 	.short	(.L_2032 - .L_2031)
.L_2031:
        /*0104*/ 	.word	0x00000008
.L_2032:


//--------------------- .nv.info._ZN10layer_norm13ln_fwd_kernelINS_13Kernel_traitsI13__nv_bfloat16S2_fS2_fjLj512ELj1ELj4ELj1ELj16ENS_18Kernel_traits_baseILj512ES2_S2_fS2_fjLj128EEEEELb1ELb0ELb1ELb1EEEvNS_9FwdParamsE --------------------------
	.section	.nv.info._ZN10layer_norm13ln_fwd_kernelINS_13Kernel_traitsI13__nv_bfloat16S2_fS2_fjLj512ELj1ELj4ELj1ELj16ENS_18Kernel_traits_baseILj512ES2_S2_fS2_fjLj128EEEEELb1ELb0ELb1ELb1EEEvNS_9FwdParamsE,"",@"SHT_CUDA_INFO"
	.sectionflags	@""
	.align	4


	//----- nvinfo : EIATTR_CUDA_API_VERSION
	.align		4
        /*0000*/ 	.byte	0x04, 0x37
        /*0002*/ 	.short	(.L_2034 - .L_2033)
.L_2033:
        /*0004*/ 	.word	0x00000082


	//----- nvinfo : EIATTR_KPARAM_INFO
	.align		4
.L_2034:
        /*0008*/ 	.byte	0x04, 0x17
        /*000a*/ 	.short	(.L_2036 - .L_2035)
.L_2035:
        /*000c*/ 	.word	0x00000000
        /*0010*/ 	.short	0x0000
        /*0012*/ 	.short	0x0000
        /*0014*/ 	.byte	0x00, 0xf0, 0xa1, 0x03


	//----- nvinfo : EIATTR_SPARSE_MMA_MASK
	.align		4
.L_2036:
        /*0018*/ 	.byte	0x03, 0x50
        /*001a*/ 	.short	0x0000


	//----- nvinfo : EIATTR_MAXREG_COUNT
	.align		4
        /*001c*/ 	.byte	0x03, 0x1b
        /*001e*/ 	.short	0x00ff


	//----- nvinfo : EIATTR_MERCURY_ISA_VERSION
	.align		4
        /*0020*/ 	.byte	0x03, 0x5f
        /*0022*/ 	.short	0x0101


	//----- nvinfo : EIATTR_COOP_GROUP_MASK_REGIDS
	.align		4
        /*0024*/ 	.byte	0x04, 0x29
        /*0026*/ 	.short	(.L_2038 - .L_2037)


	//   ....[0]....
.L_2037:
        /*0028*/ 	.word	0xffffffff


	//   ....[1]....
        /*002c*/ 	.word	0xffffffff


	//   ....[2]....
        /*0030*/ 	.word	0xffffffff


	//   ....[3]....
        /*0034*/ 	.word	0xffffffff


	//   ....[4]....
        /*0038*/ 	.word	0xffffffff


	//   ....[5]....
        /*003c*/ 	.word	0xffffffff


	//   ....[6]....
        /*0040*/ 	.word	0xffffffff


	//   ....[7]....
        /*0044*/ 	.word	0xffffffff


	//   ....[8]....
        /*0048*/ 	.word	0xffffffff


	//   ....[9]....
        /*004c*/ 	.word	0xffffffff


	//   ....[10]....
        /*0050*/ 	.word	0x05000055


	//   ....[11]....
        /*0054*/ 	.word	0x05000055


	//   ....[12]....
        /*0058*/ 	.word	0x05000055


	//   ....[13]....
        /*005c*/ 	.word	0x05000055


	//   ....[14]....
        /*0060*/ 	.word	0x05000055


	//   ....[15]....
        /*0064*/ 	.word	0x05000055


	//   ....[16]....
        /*0068*/ 	.word	0x05000055


	//   ....[17]....
        /*006c*/ 	.word	0x05000055


	//   ....[18]....
        /*0070*/ 	.word	0x05000055


	//   ....[19]....
        /*0074*/ 	.word	0x05000055


	//----- nvinfo : EIATTR_COOP_GROUP_INSTR_OFFSETS
	.align		4
.L_2038:
        /*0078*/ 	.byte	0x04, 0x28
        /*007a*/ 	.short	(.L_2040 - .L_2039)


	//   ....[0]....
.L_2039:
        /*007c*/ 	.word	0x00006d00


	//   ....[1]....
        /*0080*/ 	.word	0x00006d30


	//   ....[2]....
        /*0084*/ 	.word	0x00006d50


	//   ....[3]....
        /*0088*/ 	.word	0x00006d70


	//   ....[4]....
        /*008c*/ 	.word	0x00006d90


	//   ....[5]....
        /*0090*/ 	.word	0x00006fc0


	//   ....[6]....
        /*0094*/ 	.word	0x00006fe0


	//   ....[7]....
        /*0098*/ 	.word	0x00007000


	//   ....[8]....
        /*009c*/ 	.word	0x00007020


	//   ....[9]....
        /*00a0*/ 	.word	0x00007040


	//   ....[10]....
        /*00a4*/ 	.word	0x000077f0


	//   ....[11]....
        /*00a8*/ 	.word	0x000078a0


	//   ....[12]....
        /*00ac*/ 	.word	0x00007910


	//   ....[13]....
        /*00b0*/ 	.word	0x00007980


	//   ....[14]....
        /*00b4*/ 	.word	0x000079f0


	//   ....[15]....
        /*00b8*/ 	.word	0x00007c70


	//   ....[16]....
        /*00bc*/ 	.word	0x00007ce0


	//   ....[17]....
        /*00c0*/ 	.word	0x00007d50


	//   ....[18]....
        /*00c4*/ 	.word	0x00007dc0


	//   ....[19]....
        /*00c8*/ 	.word	0x00007e30


	//----- nvinfo : EIATTR_EXIT_INSTR_OFFSETS
	.align		4
.L_2040:
        /*00cc*/ 	.byte	0x04, 0x1c
        /*00ce*/ 	.short	(.L_2042 - .L_2041)


	//   ....[0]....
.L_2041:
        /*00d0*/ 	.word	0x00000210


	//   ....[1]....
        /*00d4*/ 	.word	0x00007790


	//----- nvinfo : EIATTR_MAX_THREADS
	.align		4
.L_2042:
        /*00d8*/ 	.byte	0x04, 0x05
        /*00da*/ 	.short	(.L_2044 - .L_2043)
.L_2043:
        /*00dc*/ 	.word	0x00000080
        /*00e0*/ 	.word	0x00000001
        /*00e4*/ 	.word	0x00000001


	//----- nvinfo : EIATTR_CRS_STACK_SIZE
	.align		4
.L_2044:
        /*00e8*/ 	.byte	0x04, 0x1e
        /*00ea*/ 	.short	(.L_2046 - .L_2045)
.L_2045:
        /*00ec*/ 	.word	0x00000000


	//----- nvinfo : EIATTR_CBANK_PARAM_SIZE
	.align		4
.L_2046:
        /*00f0*/ 	.byte	0x03, 0x19
        /*00f2*/ 	.short	0x00e8


	//----- nvinfo : EIATTR_PARAM_CBANK
	.align		4
        /*00f4*/ 	.byte	0x04, 0x0a
        /*00f6*/ 	.short	(.L_2048 - .L_2047)
	.align		4
.L_2047:
        /*00f8*/ 	.word	index@(.nv.constant0._ZN10layer_norm13ln_fwd_kernelINS_13Kernel_traitsI13__nv_bfloat16S2_fS2_fjLj512ELj1ELj4ELj1ELj16ENS_18Kernel_traits_baseILj512ES2_S2_fS2_fjLj128EEEEELb1ELb0ELb1ELb1EEEvNS_9FwdParamsE)
        /*00fc*/ 	.short	0x0210
        /*00fe*/ 	.short	0x00e8


	//----- nvinfo : EIATTR_SW_WAR
	.align		4
.L_2048:
        /*0100*/ 	.byte	0x04, 0x36
        /*0102*/ 	.short	(.L_2050 - .L_2049)
.L_2049:
        /*0104*/ 	.word	0x00000008
.L_2050:


//--------------------- .nv.info._ZN10layer_norm13ln_fwd_kernelINS_13Kernel_traitsI13__nv_bfloat16S2_fS2_fjLj512ELj1ELj4ELj1ELj16ENS_18Kernel_traits_baseILj512ES2_S2_fS2_fjLj128EEEEELb1ELb1ELb0ELb0EEEvNS_9FwdParamsE --------------------------
	.section	.nv.info._ZN10layer_norm13ln_fwd_kernelINS_13Kernel_traitsI13__nv_bfloat16S2_fS2_fjLj512ELj1ELj4ELj1ELj16ENS_18Kernel_traits_baseILj512ES2_S2_fS2_fjLj128EEEEELb1ELb1ELb0ELb0EEEvNS_9FwdParamsE,"",@"SHT_CUDA_INFO"
	.sectionflags	@""
	.align	4


	//----- nvinfo : EIATTR_CUDA_API_VERSION
	.align		4
        /*0000*/ 	.byte	0x04, 0x37
        /*0002*/ 	.short	(.L_2052 - .L_2051)
.L_2051:
        /*0004*/ 	.word	0x00000082


	//----- nvinfo : EIATTR_KPARAM_INFO
	.align		4
.L_2052:
        /*0008*/ 	.byte	0x04, 0x17
        /*000a*/ 	.short	(.L_2054 - .L_2053)
.L_2053:
        /*000c*/ 	.word	0x00000000
        /*0010*/ 	.short	0x0000
        /*0012*/ 	.short	0x0000
        /*0014*/ 	.byte	0x00, 0xf0, 0xa1, 0x03


	//----- nvinfo : EIATTR_SPARSE_MMA_MASK
	.align		4
.L_2054:
        /*0018*/ 	.byte	0x03, 0x50
        /*001a*/ 	.short	0x0000


	//----- nvinfo : EIATTR_MAXREG_COUNT
	.align		4
        /*001c*/ 	.byte	0x03, 0x1b
        /*001e*/ 	.short	0x00ff


	//----- nvinfo : EIATTR_MERCURY_ISA_VERSION
	.align		4
        /*0020*/ 	.byte	0x03, 0x5f
        /*0022*/ 	.short	0x0101


	//----- nvinfo : EIATTR_COOP_GROUP_MASK_REGIDS
	.align		4
        /*0024*/ 	.byte	0x04, 0x29
        /*0026*/ 	.short	(.L_2056 - .L_2055)


	//   ....[0]....
.L_2055:
        /*0028*/ 	.word	0xffffffff


	//   ....[1]....
        /*002c*/ 	.word	0xffffffff


	//   ....[2]....
        /*0030*/ 	.word	0xffffffff


	//   ....[3]....
        /*0034*/ 	.word	0xffffffff


	//   ....[4]....
        /*0038*/ 	.word	0xffffffff


	//   ....[5]....
        /*003c*/ 	.word	0xffffffff


	//   ....[6]....
        /*0040*/ 	.word	0xffffffff


	//   ....[7]....
        /*0044*/ 	.word	0xffffffff


	//   ....[8]....
        /*0048*/ 	.word	0xffffffff


	//   ....[9]....
        /*004c*/ 	.word	0xffffffff


	//   ....[10]....
        /*0050*/ 	.word	0x0500005c


	//   ....[11]....
        /*0054*/ 	.word	0x0500005c


	//   ....[12]....
        /*0058*/ 	.word	0x0500005c


	//   ....[13]....
        /*005c*/ 	.word	0x0500005c


	//   ....[14]....
        /*0060*/ 	.word	0x0500005c


	//   ....[15]....
        /*0064*/ 	.word	0x0500005c


	//   ....[16]....
        /*0068*/ 	.word	0x0500005c


	//   ....[17]....
        /*006c*/ 	.word	0x0500005c


	//   ....[18]....
        /*0070*/ 	.word	0x0500005c


	//   ....[19]....
        /*0074*/ 	.word	0x0500005c


	//----- nvinfo : EIATTR_COOP_GROUP_INSTR_OFFSETS
	.align		4
.L_2056:
        /*0078*/ 	.byte	0x04, 0x28
        /*007a*/ 	.short	(.L_2058 - .L_2057)


	//   ....[0]....
.L_2057:
        /*007c*/ 	.word	0x00006b20


	//   ....[1]....
        /*0080*/ 	.word	0x00006b50


	//   ....[2]....
        /*0084*/ 	.word	0x00006b70


	//   ....[3]....
        /*0088*/ 	.word	0x00006b90


	//   ....[4]....
        /*008c*/ 	.word	0x00006bb0


	//   ....[5]....
        /*0090*/ 	.word	0x00006df0


	//   ....[6]....
        /*0094*/ 	.word	0x00006e10


	//   ....[7]....
        /*0098*/ 	.word	0x00006e30


	//   ....[8]....
        /*009c*/ 	.word	0x00006e50


	//   ....[9]....
        /*00a0*/ 	.word	0x00006e70


	//   ....[10]....
        /*00a4*/ 	.word	0x00007490


	//   ....[11]....
        /*00a8*/ 	.word	0x00007540


	//   ....[12]....
        /*00ac*/ 	.word	0x000075b0


	//   ....[13]....
        /*00b0*/ 	.word	0x00007620


	//   ....[14]....
        /*00b4*/ 	.word	0x00007690


	//   ....[15]....
        /*00b8*/ 	.word	0x00007920


	//   ....[16]....
        /*00bc*/ 	.word	0x00007990


	//   ....[17]....
        /*00c0*/ 	.word	0x00007a00


	//   ....[18]....
        /*00c4*/ 	.word	0x00007a70


	//   ....[19]....
        /*00c8*/ 	.word	0x00007ae0


	//----- nvinfo : EIATTR_EXIT_INSTR_OFFSETS
	.align		4
.L_2058:
        /*00cc*/ 	.byte	0x04, 0x1c
        /*00ce*/ 	.short	(.L_2060 - .L_2059)


	//   ....[0]....
.L_2059:
        /*00d0*/ 	.word	0x000006a0


	//   ....[1]....
        /*00d4*/ 	.word	0x00007420


	//----- nvinfo : EIATTR_MAX_THREADS
	.align		4
.L_2060:
        /*00d8*/ 	.byte	0x04, 0x05
        /*00da*/ 	.short	(.L_2062 - .L_2061)
.L_2061:
        /*00dc*/ 	.word	0x00000080
        /*00e0*/ 	.word	0x00000001
        /*00e4*/ 	.word	0x00000001


	//----- nvinfo : EIATTR_CRS_STACK_SIZE
	.align		4
.L_2062:
        /*00e8*/ 	.byte	0x04, 0x1e
        /*00ea*/ 	.short	(.L_2064 - .L_2063)
.L_2063:
        /*00ec*/ 	.word	0x00000000


	//----- nvinfo : EIATTR_CBANK_PARAM_SIZE
	.align		4
.L_2064:
        /*00f0*/ 	.byte	0x03, 0x19
        /*00f2*/ 	.short	0x00e8


	//----- nvinfo : EIATTR_PARAM_CBANK
	.align		4
        /*00f4*/ 	.byte	0x04, 0x0a
        /*00f6*/ 	.short	(.L_2066 - .L_2065)
	.align		4
.L_2065:
        /*00f8*/ 	.word	index@(.nv.constant0._ZN10layer_norm13ln_fwd_kernelINS_13Kernel_traitsI13__nv_bfloat16S2_fS2_fjLj512ELj1ELj4ELj1ELj16ENS_18Kernel_traits_baseILj512ES2_S2_fS2_fjLj128EEEEELb1ELb1ELb0ELb0EEEvNS_9FwdParamsE)
        /*00fc*/ 	.short	0x0210
        /*00fe*/ 	.short	0x00e8


	//----- nvinfo : EIATTR_SW_WAR
	.align		4
.L_2066:
        /*0100*/ 	.byte	0x04, 0x36
        /*0102*/ 	.short	(.L_2068 - .L_2067)
.L_2067:
        /*0104*/ 	.word	0x00000008
.L_2068:


//--------------------- .nv.info._ZN10layer_norm13ln_fwd_kernelINS_13Kernel_traitsI13__nv_bfloat16S2_fS2_fjLj512ELj1ELj4ELj1ELj16ENS_18Kernel_traits_baseILj512ES2_S2_fS2_fjLj128EEEEELb1ELb1ELb0ELb1EEEvNS_9FwdParamsE --------------------------
	.section	.nv.info._ZN10layer_norm13ln_fwd_kernelINS_13Kernel_traitsI13__nv_bfloat16S2_fS2_fjLj512ELj1ELj4ELj1ELj16ENS_18Kernel_traits_baseILj512ES2_S2_fS2_fjLj128EEEEELb1ELb1ELb0ELb1EEEvNS_9FwdParamsE,"",@"SHT_CUDA_INFO"
	.sectionflags	@""
	.align	4


	//----- nvinfo : EIATTR_CUDA_API_VERSION
	.align		4
        /*0000*/ 	.byte	0x04, 0x37
        /*0002*/ 	.short	(.L_2070 - .L_2069)
.L_2069:
        /*0004*/ 	.word	0x00000082


	//----- nvinfo : EIATTR_KPARAM_INFO
	.align		4
.L_2070:
        /*0008*/ 	.byte	0x04, 0x17
        /*000a*/ 	.short	(.L_2072 - .L_2071)
.L_2071:
        /*000c*/ 	.word	0x00000000
        /*0010*/ 	.short	0x0000
        /*0012*/ 	.short	0x0000
        /*0014*/ 	.byte	0x00, 0xf0, 0xa1, 0x03


	//----- nvinfo : EIATTR_SPARSE_MMA_MASK
	.align		4
.L_2072:
        /*0018*/ 	.byte	0x03, 0x50
        /*001a*/ 	.short	0x0000


	//----- nvinfo : EIATTR_MAXREG_COUNT
	.align		4
        /*001c*/ 	.byte	0x03, 0x1b
        /*001e*/ 	.short	0x00ff


	//----- nvinfo : EIATTR_MERCURY_ISA_VERSION
	.align		4
        /*0020*/ 	.byte	0x03, 0x5f
        /*0022*/ 	.short	0x0101


	//----- nvinfo : EIATTR_COOP_GROUP_MASK_REGIDS
	.align		4
        /*0024*/ 	.byte	0x04, 0x29
        /*0026*/ 	.short	(.L_2074 - .L_2073)


	//   ....[0]....
.L_2073:
        /*0028*/ 	.word	0xffffffff


	//   ....[1]....
        /*002c*/ 	.word	0xffffffff


	//   ....[2]....
        /*0030*/ 	.word	0xffffffff


	//   ....[3]....
        /*0034*/ 	.word	0xffffffff


	//   ....[4]....
        /*0038*/ 	.word	0xffffffff


	//   ....[5]....
        /*003c*/ 	.word	0xffffffff


	//   ....[6]....
        /*0040*/ 	.word	0xffffffff


	//   ....[7]....
        /*0044*/ 	.word	0xffffffff


	//   ....[8]....
        /*0048*/ 	.word	0xffffffff


	//   ....[9]....
        /*004c*/ 	.word	0xffffffff


	//   ....[10]....
        /*0050*/ 	.word	0x05000037


	//   ....[11]....
        /*0054*/ 	.word	0x05000037


	//   ....[12]....
        /*0058*/ 	.word	0x05000037


	//   ....[13]....
        /*005c*/ 	.word	0x05000037


	//   ....[14]....
        /*0060*/ 	.word	0x05000037


	//   ....[15]....
        /*0064*/ 	.word	0x05000037


	//   ....[16]....
        /*0068*/ 	.word	0x05000037


	//   ....[17]....
        /*006c*/ 	.word	0x05000037


	//   ....[18]....
        /*0070*/ 	.word	0x05000037


	//   ....[19]....
        /*0074*/ 	.word	0x05000037


	//----- nvinfo : EIATTR_COOP_GROUP_INSTR_OFFSETS
	.align		4
.L_2074:
        /*0078*/ 	.byte	0x04, 0x28
        /*007a*/ 	.short	(.L_2076 - .L_2075)


	//   ....[0]....
.L_2075:
        /*007c*/ 	.word	0x00006910


	//   ....[1]....
        /*0080*/ 	.word	0x00006940


	//   ....[2]....
        /*0084*/ 	.word	0x00006960


	//   ....[3]....
        /*0088*/ 	.word	0x00006980


	//   ....[4]....
        /*008c*/ 	.word	0x000069a0


	//   ....[5]....
        /*0090*/ 	.word	0x00006bd0


	//   ....[6]....
        /*0094*/ 	.word	0x00006bf0


	//   ....[7]....
        /*0098*/ 	.word	0x00006c10


	//   ....[8]....
        /*009c*/ 	.word	0x00006c30


	//   ....[9]....
        /*00a0*/ 	.word	0x00006c50


	//   ....[10]....
        /*00a4*/ 	.word	0x000071f0


	//   ....[11]....
        /*00a8*/ 	.word	0x00007290


	//   ....[12]....
        /*00ac*/ 	.word	0x000072e0


	//   ....[13]....
        /*00b0*/ 	.word	0x00007340


	//   ....[14]....
        /*00b4*/ 	.word	0x000073a0


	//   ....[15]....
        /*00b8*/ 	.word	0x00007620


	//   ....[16]....
        /*00bc*/ 	.word	0x00007670


	//   ....[17]....
        /*00c0*/ 	.word	0x000076d0


	//   ....[18]....
        /*00c4*/ 	.word	0x00007730


	//   ....[19]....
        /*00c8*/ 	.word	0x00007790


	//----- nvinfo : EIATTR_EXIT_INSTR_OFFSETS
	.align		4
.L_2076:
        /*00cc*/ 	.byte	0x04, 0x1c
        /*00ce*/ 	.short	(.L_2078 - .L_2077)


	//   ....[0]....
.L_2077:
        /*00d0*/ 	.word	0x00000250


	//   ....[1]....
        /*00d4*/ 	.word	0x00007180


	//----- nvinfo : EIATTR_MAX_THREADS
	.align		4
.L_2078:
        /*00d8*/ 	.byte	0x04, 0x05
        /*00da*/ 	.short	(.L_2080 - .L_2079)
.L_2079:
        /*00dc*/ 	.word	0x00000080
        /*00e0*/ 	.word	0x00000001
        /*00e4*/ 	.word	0x00000001


	//----- nvinfo : EIATTR_CRS_STACK_SIZE
	.align		4
.L_2080:
        /*00e8*/ 	.byte	0x04, 0x1e
        /*00ea*/ 	.short	(.L_2082 - .L_2081)
.L_2081:
        /*00ec*/ 	.word	0x00000000


	//----- nvinfo : EIATTR_CBANK_PARAM_SIZE
	.align		4
.L_2082:
        /*00f0*/ 	.byte	0x03, 0x19
        /*00f2*/ 	.short	0x00e8


	//----- nvinfo : EIATTR_PARAM_CBANK
	.align		4
        /*00f4*/ 	.byte	0x04, 0x0a
        /*00f6*/ 	.short	(.L_2084 - .L_2083)
	.align		4
.L_2083:
        /*00f8*/ 	.word	index@(.nv.constant0._ZN10layer_norm13ln_fwd_kernelINS_13Kernel_traitsI13__nv_bfloat16S2_fS2_fjLj512ELj1ELj4ELj1ELj16ENS_18Kernel_traits_baseILj512ES2_S2_fS2_fjLj128EEEEELb1ELb1ELb0ELb1EEEvNS_9FwdParamsE)
        /*00fc*/ 	.short	0x0210
        /*00fe*/ 	.short	0x00e8


	//----- nvinfo : EIATTR_SW_WAR
	.align		4
.L_2084:
        /*0100*/ 	.byte	0x04, 0x36
        /*0102*/ 	.short	(.L_2086 - .L_2085)
.L_2085:
        /*0104*/ 	.word	0x00000008
.L_2086:


//--------------------- .nv.info._ZN10layer_norm13ln_fwd_kernelINS_13Kernel_traitsI13__nv_bfloat16S2_fS2_fjLj512ELj1ELj4ELj1ELj16ENS_18Kernel_traits_baseILj512ES2_S2_fS2_fjLj128EEEEELb1ELb1ELb1ELb0EEEvNS_9FwdParamsE --------------------------
	.section	.nv.info._ZN10layer_norm13ln_fwd_kernelINS_13Kernel_traitsI13__nv_bfloat16S2_fS2_fjLj512ELj1ELj4ELj1ELj16ENS_18Kernel_traits_baseILj512ES2_S2_fS2_fjLj128EEEEELb1ELb1ELb1ELb0EEEvNS_9FwdParamsE,"",@"SHT_CUDA_INFO"
	.sectionflags	@""
	.align	4


	//----- nvinfo : EIATTR_CUDA_API_VERSION
	.align		4
        /*0000*/ 	.byte	0x04, 0x37
        /*0002*/ 	.short	(.L_2088 - .L_2087)
.L_2087:
        /*0004*/ 	.word	0x00000082


	//----- nvinfo : EIATTR_KPARAM_INFO
	.align		4
.L_2088:
        /*0008*/ 	.byte	0x04, 0x17
        /*000a*/ 	.short	(.L_2090 - .L_2089)
.L_2089:
        /*000c*/ 	.word	0x00000000
        /*0010*/ 	.short	0x0000
        /*0012*/ 	.short	0x0000
        /*0014*/ 	.byte	0x00, 0xf0, 0xa1, 0x03


	//----- nvinfo : EIATTR_SPARSE_MMA_MASK
	.align		4
.L_2090:
        /*0018*/ 	.byte	0x03, 0x50
        /*001a*/ 	.short	0x0000


	//----- nvinfo : EIATTR_MAXREG_COUNT
	.align		4
        /*001c*/ 	.byte	0x03, 0x1b
        /*001e*/ 	.short	0x00ff


	//----- nvinfo : EIATTR_MERCURY_ISA_VERSION
	.align		4
        /*0020*/ 	.byte	0x03, 0x5f
        /*0022*/ 	.short	0x0101


	//----- nvinfo : EIATTR_COOP_GROUP_MASK_REGIDS
	.align		4
        /*0024*/ 	.byte	0x04, 0x29
        /*0026*/ 	.short	(.L_2092 - .L_2091)


	//   ....[0]....
.L_2091:
        /*0028*/ 	.word	0xffffffff


	//   ....[1]....
        /*002c*/ 	.word	0xffffffff


	//   ....[2]....
        /*0030*/ 	.word	0xffffffff


	//   ....[3]....
        /*0034*/ 	.word	0xffffffff


	//   ....[4]....
        /*0038*/ 	.word	0xffffffff


	//   ....[5]....
        /*003c*/ 	.word	0xffffffff


	//   ....[6]....
        /*0040*/ 	.word	0xffffffff


	//   ....[7]....
        /*0044*/ 	.word	0xffffffff


	//   ....[8]....
        /*0048*/ 	.word	0xffffffff


	//   ....[9]....
        /*004c*/ 	.word	0xffffffff


	//   ....[10]....
        /*0050*/ 	.word	0x0500006d


	//   ....[11]....
        /*0054*/ 	.word	0x0500006d


	//   ....[12]....
        /*0058*/ 	.word	0x0500006d


	//   ....[13]....
        /*005c*/ 	.word	0x0500006d


	//   ....[14]....
        /*0060*/ 	.word	0x0500006d


	//   ....[15]....
        /*0064*/ 	.word	0x0500006d


	//   ....[16]....
        /*0068*/ 	.word	0x0500006d


	//   ....[17]....
        /*006c*/ 	.word	0x0500006d


	//   ....[18]....
        /*0070*/ 	.word	0x0500006d


	//   ....[19]....
        /*0074*/ 	.word	0x0500006d


	//----- nvinfo : EIATTR_COOP_GROUP_INSTR_OFFSETS
	.align		4
.L_2092:
        /*0078*/ 	.byte	0x04, 0x28
        /*007a*/ 	.short	(.L_2094 - .L_2093)


	//   ....[0]....
.L_2093:
        /*007c*/ 	.word	0x00007360


	//   ....[1]....
        /*0080*/ 	.word	0x00007390


	//   ....[2]....
        /*0084*/ 	.word	0x000073b0


	//   ....[3]....
        /*0088*/ 	.word	0x000073d0


	//   ....[4]....
        /*008c*/ 	.word	0x000073f0


	//   ....[5]....
        /*0090*/ 	.word	0x00007630


	//   ....[6]....
        /*0094*/ 	.word	0x00007650


	//   ....[7]....
        /*0098*/ 	.word	0x00007670


	//   ....[8]....
        /*009c*/ 	.word	0x00007690


	//   ....[9]....
        /*00a0*/ 	.word	0x000076b0


	//   ....[10]....
        /*00a4*/ 	.word	0x00007d60


	//   ....[11]....
        /*00a8*/ 	.word	0x00007e10


	//   ....[12]....
        /*00ac*/ 	.word	0x00007e80


	//   ....[13]....
        /*00b0*/ 	.word	0x00007ef0


	//   ....[14]....
        /*00b4*/ 	.word	0x00007f60


	//   ....[15]....
        /*00b8*/ 	.word	0x000081f0


	//   ....[16]....
        /*00bc*/ 	.word	0x00008260


	//   ....[17]....
        /*00c0*/ 	.word	0x000082d0


	//   ....[18]....
        /*00c4*/ 	.word	0x00008340


	//   ....[19]....
        /*00c8*/ 	.word	0x000083b0


	//----- nvinfo : EIATTR_EXIT_INSTR_OFFSETS
	.align		4
.L_2094:
        /*00cc*/ 	.byte	0x04, 0x1c
        /*00ce*/ 	.short	(.L_2096 - .L_2095)


	//   ....[0]....
.L_2095:
        /*00d0*/ 	.word	0x00000690


	//   ....[1]....
        /*00d4*/ 	.word	0x00007cf0


	//----- nvinfo : EIATTR_MAX_THREADS
	.align		4
.L_2096:
        /*00d8*/ 	.byte	0x04, 0x05
        /*00da*/ 	.short	(.L_2098 - .L_2097)
.L_2097:
        /*00dc*/ 	.word	0x00000080
        /*00e0*/ 	.word	0x00000001
        /*00e4*/ 	.word	0x00000001


	//----- nvinfo : EIATTR_CRS_STACK_SIZE
	.align		4
.L_2098:
        /*00e8*/ 	.byte	0x04, 0x1e
        /*00ea*/ 	.short	(.L_2100 - .L_2099)
.L_2099:
        /*00ec*/ 	.word	0x00000000


	//----- nvinfo : EIATTR_CBANK_PARAM_SIZE
	.align		4
.L_2100:
        /*00f0*/ 	.byte	0x03, 0x19
        /*00f2*/ 	.short	0x00e8


	//----- nvinfo : EIATTR_PARAM_CBANK
	.align		4
        /*00f4*/ 	.byte	0x04, 0x0a
        /*00f6*/ 	.short	(.L_2102 - .L_2101)
	.align		4
.L_2101:
        /*00f8*/ 	.word	index@(.nv.constant0._ZN10layer_norm13ln_fwd_kernelINS_13Kernel_traitsI13__nv_bfloat16S2_fS2_fjLj512ELj1ELj4ELj1ELj16ENS_18Kernel_traits_baseILj512ES2_S2_fS2_fjLj128EEEEELb1ELb1ELb1ELb0EEEvNS_9FwdParamsE)
        /*00fc*/ 	.short	0x0210
        /*00fe*/ 	.short	0x00e8


	//----- nvinfo : EIATTR_SW_WAR
	.align		4
.L_2102:
        /*0100*/ 	.byte	0x04, 0x36
        /*0102*/ 	.short	(.L_2104 - .L_2103)
.L_2103:
        /*0104*/ 	.word	0x00000008
.L_2104:


//--------------------- .nv.info._ZN10layer_norm13ln_fwd_kernelINS_13Kernel_traitsI13__nv_bfloat16S2_fS2_fjLj512ELj1ELj4ELj1ELj16ENS_18Kernel_traits_baseILj512ES2_S2_fS2_fjLj128EEEEELb1ELb1ELb1ELb1EEEvNS_9FwdParamsE --------------------------
	.section	.nv.info._ZN10layer_norm13ln_fwd_kernelINS_13Kernel_traitsI13__nv_bfloat16S2_fS2_fjLj512ELj1ELj4ELj1ELj16ENS_18Kernel_traits_baseILj512ES2_S2_fS2_fjLj128EEEEELb1ELb1ELb1ELb1EEEvNS_9FwdParamsE,"",@"SHT_CUDA_INFO"
	.sectionflags	@""
	.align	4


	//----- nvinfo : EIATTR_CUDA_API_VERSION
	.align		4
        /*0000*/ 	.byte	0x04, 0x37
        /*0002*/ 	.short	(.L_2106 - .L_2105)
.L_2105:
        /*0004*/ 	.word	0x00000082


	//----- nvinfo : EIATTR_KPARAM_INFO
	.align		4
.L_2106:
        /*0008*/ 	.byte	0x04, 0x17
        /*000a*/ 	.short	(.L_2108 - .L_2107)
.L_2107:
        /*000c*/ 	.word	0x00000000
        /*0010*/ 	.short	0x0000
        /*0012*/ 	.short	0x0000
        /*0014*/ 	.byte	0x00, 0xf0, 0xa1, 0x03


	//----- nvinfo : EIATTR_SPARSE_MMA_MASK
	.align		4
.L_2108:
        /*0018*/ 	.byte	0x03, 0x50
        /*001a*/ 	.short	0x0000


	//----- nvinfo : EIATTR_MAXREG_COUNT
	.align		4
        /*001c*/ 	.byte	0x03, 0x1b
        /*001e*/ 	.short	0x00ff


	//----- nvinfo : EIATTR_MERCURY_ISA_VERSION
	.align		4
        /*0020*/ 	.byte	0x03, 0x5f
        /*0022*/ 	.short	0x0101


	//----- nvinfo : EIATTR_COOP_GROUP_MASK_REGIDS
	.align		4
        /*0024*/ 	.byte	0x04, 0x29
        /*0026*/ 	.short	(.L_2110 - .L_2109)


	//   ....[0]....
.L_2109:
        /*0028*/ 	.word	0xffffffff


	//   ....[1]....
        /*002c*/ 	.word	0xffffffff


	//   ....[2]....
        /*0030*/ 	.word	0xffffffff


	//   ....[3]....
        /*0034*/ 	.word	0xffffffff


	//   ....[4]....
        /*0038*/ 	.word	0xffffffff


	//   ....[5]....
        /*003c*/ 	.word	0xffffffff


	//   ....[6]....
        /*0040*/ 	.word	0xffffffff


	//   ....[7]....
        /*0044*/ 	.word	0xffffffff


	//   ....[8]....
        /*0048*/ 	.word	0xffffffff


	//   ....[9]....
        /*004c*/ 	.word	0xffffffff


	//   ....[10]....
        /*0050*/ 	.word	0x05000046


	//   ....[11]....
        /*0054*/ 	.word	0x05000046


	//   ....[12]....
        /*0058*/ 	.word	0x05000046


	//   ....[13]....
        /*005c*/ 	.word	0x05000046


	//   ....[14]....
        /*0060*/ 	.word	0x05000046


	//   ....[15]....
        /*0064*/ 	.word	0x05000046


	//   ....[16]....
        /*0068*/ 	.word	0x05000046


	//   ....[17]....
        /*006c*/ 	.word	0x05000046


	//   ....[18]....
        /*0070*/ 	.word	0x05000046


	//   ....[19]....
        /*0074*/ 	.word	0x05000046


	//----- nvinfo : EIATTR_COOP_GROUP_INSTR_OFFSETS
	.align		4
.L_2110:
        /*0078*/ 	.byte	0x04, 0x28
        /*007a*/ 	.short	(.L_2112 - .L_2111)


	//   ....[0]....
.L_2111:
        /*007c*/ 	.word	0x00006fd0


	//   ....[1]....
        /*0080*/ 	.word	0x00007000


	//   ....[2]....
        /*0084*/ 	.word	0x00007020


	//   ....[3]....
        /*0088*/ 	.word	0x00007040


	//   ....[4]....
        /*008c*/ 	.word	0x00007060


	//   ....[5]....
        /*0090*/ 	.word	0x00007290


	//   ....[6]....
        /*0094*/ 	.word	0x000072b0


	//   ....[7]....
        /*0098*/ 	.word	0x000072d0


	//   ....[8]....
        /*009c*/ 	.word	0x000072f0


	//   ....[9]....
        /*00a0*/ 	.word	0x00007310


	//   ....[10]....
        /*00a4*/ 	.word	0x00007ac0


	//   ....[11]....
        /*00a8*/ 	.word	0x00007b50


	//   ....[12]....
        /*00ac*/ 	.word	0x00007bb0


	//   ....[13]....
        /*00b0*/ 	.word	0x00007c10


	//   ....[14]....
        /*00b4*/ 	.word	0x00007c70


	//   ....[15]....
        /*00b8*/ 	.word	0x00007ee0


	//   ....[16]....
        /*00bc*/ 	.word	0x00007f40


	//   ....[17]....
        /*00c0*/ 	.word	0x00007fa0


	//   ....[18]....
        /*00c4*/ 	.word	0x00008000


	//   ....[19]....
        /*00c8*/ 	.word	0x00008060


	//----- nvinfo : EIATTR_EXIT_INSTR_OFFSETS
	.align		4
.L_2112:
        /*00cc*/ 	.byte	0x04, 0x1c
        /*00ce*/ 	.short	(.L_2114 - .L_2113)


	//   ....[0]....
.L_2113:
        /*00d0*/ 	.word	0x00000260


	//   ....[1]....
        /*00d4*/ 	.word	0x00007a50


	//----- nvinfo : EIATTR_MAX_THREADS
	.align		4
.L_2114:
        /*00d8*/ 	.byte	0x04, 0x05
        /*00da*/ 	.short	(.L_2116 - .L_2115)
.L_2115:
        /*00dc*/ 	.word	0x00000080
        /*00e0*/ 	.word	0x00000001
        /*00e4*/ 	.word	0x00000001


	//----- nvinfo : EIATTR_CRS_STACK_SIZE
	.align		4
.L_2116:
        /*00e8*/ 	.byte	0x04, 0x1e
        /*00ea*/ 	.short	(.L_2118 - .L_2117)
.L_2117:
        /*00ec*/ 	.word	0x00000000


	//----- nvinfo : EIATTR_CBANK_PARAM_SIZE
	.align		4
.L_2118:
        /*00f0*/ 	.byte	0x03, 0x19
        /*00f2*/ 	.short	0x00e8


	//----- nvinfo : EIATTR_PARAM_CBANK
	.align		4
        /*00f4*/ 	.byte	0x04, 0x0a
        /*00f6*/ 	.short	(.L_2120 - .L_2119)
	.align		4
.L_2119:
        /*00f8*/ 	.word	index@(.nv.constant0._ZN10layer_norm13ln_fwd_kernelINS_13Kernel_traitsI13__nv_bfloat16S2_fS2_fjLj512ELj1ELj4ELj1ELj16ENS_18Kernel_traits_baseILj512ES2_S2_fS2_fjLj128EEEEELb1ELb1ELb1ELb1EEEvNS_9FwdParamsE)
        /*00fc*/ 	.short	0x0210
        /*00fe*/ 	.short	0x00e8


	//----- nvinfo : EIATTR_SW_WAR
	.align		4
.L_2120:
        /*0100*/ 	.byte	0x04, 0x36
        /*0102*/ 	.short	(.L_2122 - .L_2121)
.L_2121:
        /*0104*/ 	.word	0x00000008
.L_2122:


//--------------------- .nv.info._ZN10layer_norm13ln_fwd_kernelINS_13Kernel_traitsIf13__nv_bfloat16fS2_fjLj512ELj1ELj4ELj1ELj16ENS_18Kernel_traits_baseILj512EfS2_fS2_fjLj128EEEEELb0ELb0ELb0ELb0EEEvNS_9FwdParamsE --------------------------
	.section	.nv.info._ZN10layer_norm13ln_fwd_kernelINS_13Kernel_traitsIf13__nv_bfloat16fS2_fjLj512ELj1ELj4ELj1ELj16ENS_18Kernel_traits_baseILj512EfS2_fS2_fjLj128EEEEELb0ELb0ELb0ELb0EEEvNS_9FwdParamsE,"",@"SHT_CUDA_INFO"
	.sectionflags	@""
	.align	4


	//----- nvinfo : EIATTR_CUDA_API_VERSION
	.align		4
        /*0000*/ 	.byte	0x04, 0x37
        /*0002*/ 	.short	(.L_2124 - .L_2123)
.L_2123:
        /*0004*/ 	.word	0x00000082


	//----- nvinfo : EIATTR_KPARAM_INFO
	.align		4
.L_2124:
        /*0008*/ 	.byte	0x04, 0x17
        /*000a*/ 	.short	(.L_2126 - .L_2125)
.L_2125:
        /*000c*/ 	.word	0x00000000
        /*0010*/ 	.short	0x0000
        /*0012*/ 	.short	0x0000
        /*0014*/ 	.byte	0x00, 0xf0, 0xa1, 0x03


	//----- nvinfo : EIATTR_SPARSE_MMA_MASK
	.align		4
.L_2126:
        /*0018*/ 	.byte	0x03, 0x50
        /*001a*/ 	.short	0x0000


	//----- nvinfo : EIATTR_MAXREG_COUNT
	.align		4
        /*001c*/ 	.byte	0x03, 0x1b
        /*001e*/ 	.short	0x00ff


	//----- nvinfo : EIATTR_MERCURY_ISA_VERSION
	.align		4
        /*0020*/ 	.byte	0x03, 0x5f
        /*0022*/ 	.short	0x0101


	//----- nvinfo : EIATTR_COOP_GROUP_MASK_REGIDS
	.align		4
        /*0024*/ 	.byte	0x04, 0x29
        /*0026*/ 	.short	(.L_2128 - .L_2127)


	//   ....[0]....
.L_2127:
        /*0028*/ 	.word	0xffffffff


	//   ....[1]....
        /*002c*/ 	.word	0xffffffff


	//   ....[2]....
        /*0030*/ 	.word	0xffffffff


	//   ....[3]....
        /*0034*/ 	.word	0xffffffff


	//   ....[4]....
        /*0038*/ 	.word	0xffffffff


	//   ....[5]....
        /*003c*/ 	.word	0xffffffff


	//   ....[6]....
        /*0040*/ 	.word	0xffffffff


	//   ....[7]....
        /*0044*/ 	.word	0xffffffff


	//   ....[8]....
        /*0048*/ 	.word	0xffffffff


	//   ....[9]....
        /*004c*/ 	.word	0xffffffff


	//   ....[10]....
        /*0050*/ 	.word	0x0500003c


	//   ....[11]....
        /*0054*/ 	.word	0x0500003c


	//   ....[12]....
        /*0058*/ 	.word	0x0500003c


	//   ....[13]....
        /*005c*/ 	.word	0x0500003c


	//   ....[14]....
        /*0060*/ 	.word	0x0500003c


	//   ....[15]....
        /*0064*/ 	.word	0x0500003c


	//   ....[16]....
        /*0068*/ 	.word	0x0500003c


	//   ....[17]....
        /*006c*/ 	.word	0x0500003c


	//   ....[18]....
        /*0070*/ 	.word	0x0500003c


	//   ....[19]....
        /*0074*/ 	.word	0x0500003c


	//----- nvinfo : EIATTR_COOP_GROUP_INSTR_OFFSETS
	.align		4
.L_2128:
        /*0078*/ 	.byte	0x04, 0x28
        /*007a*/ 	.short	(.L_2130 - .L_2129)


	//   ....[0]....
.L_2129:
        /*007c*/ 	.word	0x00000bd0


	//   ....[1]....
        /*0080*/ 	.word	0x00000c00


	//   ....[2]....
        /*0084*/ 	.word	0x00000c20


	//   ....[3]....
        /*0088*/ 	.word	0x00000c40


	//   ....[4]....
        /*008c*/ 	.word	0x00000c60


	//   ....[5]....
        /*0090*/ 	.word	0x00000ea0


	//   ....[6]....
        /*0094*/ 	.word	0x00000ec0


	//   ....[7]....
        /*0098*/ 	.word	0x00000ee0


	//   ....[8]....
        /*009c*/ 	.word	0x00000f00


	//   ....[9]....
        /*00a0*/ 	.word	0x00000f20


	//   ....[10]....
        /*00a4*/ 	.word	0x000014f0


	//   ....[11]....
        /*00a8*/ 	.word	0x00001590


	//   ....[12]....
        /*00ac*/ 	.word	0x000015f0


	//   ....[13]....
        /*00b0*/ 	.word	0x00001650


	//   ....[14]....
        /*00b4*/ 	.word	0x000016b0


	//   ....[15]....
        /*00b8*/ 	.word	0x00001940


	//   ....[16]....
        /*00bc*/ 	.word	0x00001990


	//   ....[17]....
        /*00c0*/ 	.word	0x000019f0


	//   ....[18]....
        /*00c4*/ 	.word	0x00001a50


	//   ....[19]....
        /*00c8*/ 	.word	0x00001ab0


	//----- nvinfo : EIATTR_EXIT_INSTR_OFFSETS
	.align		4
.L_2130:
        /*00cc*/ 	.byte	0x04, 0x1c
        /*00ce*/ 	.short	(.L_2132 - .L_2131)


	//   ....[0]....
.L_2131:
        /*00d0*/ 	.word	0x00000350


	//   ....[1]....
        /*00d4*/ 	.word	0x00001490


	//----- nvinfo : EIATTR_MAX_THREADS
	.align		4
.L_2132:
        /*00d8*/ 	.byte	0x04, 0x05
        /*00da*/ 	.short	(.L_2134 - .L_2133)
.L_2133:
        /*00dc*/ 	.word	0x00000080
        /*00e0*/ 	.word	0x00000001
        /*00e4*/ 	.word	0x00000001


	//----- nvinfo : EIATTR_CRS_STACK_SIZE
	.align		4
.L_2134:
        /*00e8*/ 	.byte	0x04, 0x1e
        /*00ea*/ 	.short	(.L_2136 - .L_2135)
.L_2135:
        /*00ec*/ 	.word	0x00000000


	//----- nvinfo : EIATTR_CBANK_PARAM_SIZE
	.align		4
.L_2136:
        /*00f0*/ 	.byte	0x03, 0x19
        /*00f2*/ 	.short	0x00e8


	//----- nvinfo : EIATTR_PARAM_CBANK
	.align		4
        /*00f4*/ 	.byte	0x04, 0x0a
        /*00f6*/ 	.short	(.L_2138 - .L_2137)
	.align		4
.L_2137:
        /*00f8*/ 	.word	index@(.nv.constant0._ZN10layer_norm13ln_fwd_kernelINS_13Kernel_traitsIf13__nv_bfloat16fS2_fjLj512ELj1ELj4ELj1ELj16ENS_18Kernel_traits_baseILj512EfS2_fS2_fjLj128EEEEELb0ELb0ELb0ELb0EEEvNS_9FwdParamsE)
        /*00fc*/ 	.short	0x0210
        /*00fe*/ 	.short	0x00e8


	//----- nvinfo : EIATTR_SW_WAR
	.align		4
.L_2138:
        /*0100*/ 	.byte	0x04, 0x36
        /*0102*/ 	.short	(.L_2140 - .L_2139)
.L_2139:
        /*0104*/ 	.word	0x00000008
.L_2140:


//--------------------- .nv.info._ZN10layer_norm13ln_fwd_kernelINS_13Kernel_traitsIf13__nv_bfloat16fS2_fjLj512ELj1ELj4ELj1ELj16ENS_18Kernel_traits_baseILj512EfS2_fS2_fjLj128EEEEELb0ELb0ELb0ELb1EEEvNS_9FwdParamsE --------------------------
	.section	.nv.info._ZN10layer_norm13ln_fwd_kernelINS_13Kernel_traitsIf13__nv_bfloat16fS2_fjLj512ELj1ELj4ELj1ELj16ENS_18Kernel_traits_baseILj512EfS2_fS2_fjLj128EEEEELb0ELb0ELb0ELb1EEEvNS_9FwdParamsE,"",@"SHT_CUDA_INFO"
	.sectionflags	@""
	.align	4


	//----- nvinfo : EIATTR_CUDA_API_VERSION
	.align		4
        /*0000*/ 	.byte	0x04, 0x37
        /*0002*/ 	.short	(.L_2142 - .L_2141)
.L_2141:
        /*0004*/ 	.word	0x00000082


	//----- nvinfo : EIATTR_KPARAM_INFO
	.align		4
.L_2142:
        /*0008*/ 	.byte	0x04, 0x17
        /*000a*/ 	.short	(.L_2144 - .L_2143)
.L_2143:
        /*000c*/ 	.word	0x00000000
        /*0010*/ 	.short	0x0000
        /*0012*/ 	.short	0x0000
        /*0014*/ 	.byte	0x00, 0xf0, 0xa1, 0x03


	//----- nvinfo : EIATTR_SPARSE_MMA_MASK
	.align		4
.L_2144:
        /*0018*/ 	.byte	0x03, 0x50
        /*001a*/ 	.short	0x0000


	//----- nvinfo : EIATTR_MAXREG_COUNT
	.align		4
        /*001c*/ 	.byte	0x03, 0x1b
        /*001e*/ 	.short	0x00ff


	//----- nvinfo : EIATTR_MERCURY_ISA_VERSION
	.align		4
        /*0020*/ 	.byte	0x03, 0x5f
        /*0022*/ 	.short	0x0101


	//----- nvinfo : EIATTR_COOP_GROUP_MASK_REGIDS
	.align		4
        /*0024*/ 	.byte	0x04, 0x29
        /*0026*/ 	.short	(.L_2146 - .L_2145)


	//   ....[0]....
.L_2145:
        /*0028*/ 	.word	0xffffffff


	//   ....[1]....
        /*002c*/ 	.word	0xffffffff


	//   ....[2]....
        /*0030*/ 	.word	0xffffffff


	//   ....[3]....
        /*0034*/ 	.word	0xffffffff


	//   ....[4]....
        /*0038*/ 	.word	0xffffffff


	//   ....[5]....
        /*003c*/ 	.word	0xffffffff


	//   ....[6]....
        /*0040*/ 	.word	0xffffffff


	//   ....[7]....
        /*0044*/ 	.word	0xffffffff


	//   ....[8]....
        /*0048*/ 	.word	0xffffffff


	//   ....[9]....
        /*004c*/ 	.word	0xffffffff


	//   ....[10]....
        /*0050*/ 	.word	0x0500003f


	//   ....[11]....
        /*0054*/ 	.word	0x0500003f


	//   ....[12]....
        /*0058*/ 	.word	0x0500003f


	//   ....[13]....
        /*005c*/ 	.word	0x0500003f


	//   ....[14]....
        /*0060*/ 	.word	0x0500003f


	//   ....[15]....
        /*0064*/ 	.word	0x0500003f


	//   ....[16]....
        /*0068*/ 	.word	0x0500003f


	//   ....[17]....
        /*006c*/ 	.word	0x0500003f


	//   ....[18]....
        /*0070*/ 	.word	0x0500003f


	//   ....[19]....
        /*0074*/ 	.word	0x0500003f


	//----- nvinfo : EIATTR_COOP_GROUP_INSTR_OFFSETS
	.align		4
.L_2146:
        /*0078*/ 	.byte	0x04, 0x28
        /*007a*/ 	.short	(.L_2148 - .L_2147)


	//   ....[0]....
.L_2147:
        /*007c*/ 	.word	0x00000aa0


	//   ....[1]....
        /*0080*/ 	.word	0x00000ad0


	//   ....[2]....
        /*0084*/ 	.word	0x00000af0


	//   ....[3]....
        /*0088*/ 	.word	0x00000b10


	//   ....[4]....
        /*008c*/ 	.word	0x00000b30


	//   ....[5]....
        /*0090*/ 	.word	0x00000d60


	//   ....[6]....
        /*0094*/ 	.word	0x00000d80


	//   ....[7]....
        /*0098*/ 	.word	0x00000da0


	//   ....[8]....
        /*009c*/ 	.word	0x00000dc0


	//   ....[9]....
        /*00a0*/ 	.word	0x00000de0


	//   ....[10]....
        /*00a4*/ 	.word	0x00001340


	//   ....[11]....
        /*00a8*/ 	.word	0x000013d0


	//   ....[12]....
        /*00ac*/ 	.word	0x00001430


	//   ....[13]....
        /*00b0*/ 	.word	0x00001490


	//   ....[14]....
        /*00b4*/ 	.word	0x000014f0


	//   ....[15]....
        /*00b8*/ 	.word	0x00001760


	//   ....[16]....
        /*00bc*/ 	.word	0x000017c0


	//   ....[17]....
        /*00c0*/ 	.word	0x00001820


	//   ....[18]....
        /*00c4*/ 	.word	0x00001880


	//   ....[19]....
        /*00c8*/ 	.word	0x000018e0


	//----- nvinfo : EIATTR_EXIT_INSTR_OFFSETS
	.align		4
.L_2148:
        /*00cc*/ 	.byte	0x04, 0x1c
        /*00ce*/ 	.short	(.L_2150 - .L_2149)


	//   ....[0]....
.L_2149:
        /*00d0*/ 	.word	0x000001e0


	//   ....[1]....
        /*00d4*/ 	.word	0x000012d0


	//----- nvinfo : EIATTR_MAX_THREADS
	.align		4
.L_2150:
        /*00d8*/ 	.byte	0x04, 0x05
        /*00da*/ 	.short	(.L_2152 - .L_2151)
.L_2151:
        /*00dc*/ 	.word	0x00000080
        /*00e0*/ 	.word	0x00000001
        /*00e4*/ 	.word	0x00000001


	//----- nvinfo : EIATTR_CRS_STACK_SIZE
	.align		4
.L_2152:
        /*00e8*/ 	.byte	0x04, 0x1e
        /*00ea*/ 	.short	(.L_2154 - .L_2153)
.L_2153:
        /*00ec*/ 	.word	0x00000000


	//----- nvinfo : EIATTR_CBANK_PARAM_SIZE
	.align		4
.L_2154:
        /*00f0*/ 	.byte	0x03, 0x19
        /*00f2*/ 	.short	0x00e8


	//----- nvinfo : EIATTR_PARAM_CBANK
	.align		4
        /*00f4*/ 	.byte	0x04, 0x0a
        /*00f6*/ 	.short	(.L_2156 - .L_2155)
	.align		4
.L_2155:
        /*00f8*/ 	.word	index@(.nv.constant0._ZN10layer_norm13ln_fwd_kernelINS_13Kernel_traitsIf13__nv_bfloat16fS2_fjLj512ELj1ELj4ELj1ELj16ENS_18Kernel_traits_baseILj512EfS2_fS2_fjLj128EEEEELb0ELb0ELb0ELb1EEEvNS_9FwdParamsE)
        /*00fc*/ 	.short	0x0210
        /*00fe*/ 	.short	0x00e8


	//----- nvinfo : EIATTR_SW_WAR
	.align		4
.L_2156:
        /*0100*/ 	.byte	0x04, 0x36
        /*0102*/ 	.short	(.L_2158 - .L_2157)
.L_2157:
        /*0104*/ 	.word	0x00000008
.L_2158:


//--------------------- .nv.info._ZN10layer_norm13ln_fwd_kernelINS_13Kernel_traitsIf13__nv_bfloat16fS2_fjLj512ELj1ELj4ELj1ELj16ENS_18Kernel_traits_baseILj512EfS2_fS2_fjLj128EEEEELb0ELb0ELb1ELb0EEEvNS_9FwdParamsE --------------------------
	.section	.nv.info._ZN10layer_norm13ln_fwd_kernelINS_13Kernel_traitsIf13__nv_bfloat16fS2_fjLj512ELj1ELj4ELj1ELj16ENS_18Kernel_traits_baseILj512EfS2_fS2_fjLj128EEEEELb0ELb0ELb1ELb0EEEvNS_9FwdParamsE,"",@"SHT_CUDA_INFO"
	.sectionflags	@""
	.align	4


	//----- nvinfo : EIATTR_CUDA_API_VERSION
	.align		4
        /*0000*/ 	.byte	0x04, 0x37
        /*0002*/ 	.short	(.L_2160 - .L_2159)
.L_2159:
        /*0004*/ 	.word	0x00000082


	//----- nvinfo : EIATTR_KPARAM_INFO
	.align		4
.L_2160:
        /*0008*/ 	.byte	0x04, 0x17
        /*000a*/ 	.short	(.L_2162 - .L_2161)
.L_2161:
        /*000c*/ 	.word	0x00000000
        /*0010*/ 	.short	0x0000
        /*0012*/ 	.short	0x0000
        /*0014*/ 	.byte	0x00, 0xf0, 0xa1, 0x03


	//----- nvinfo : EIATTR_SPARSE_MMA_MASK
	.align		4
.L_2162:
        /*0018*/ 	.byte	0x03, 0x50
        /*001a*/ 	.short	0x0000


	//----- nvinfo : EIATTR_MAXREG_COUNT
	.align		4
        /*001c*/ 	.byte	0x03, 0x1b
        /*001e*/ 	.short	0x00ff


	//----- nvinfo : EIATTR_MERCURY_ISA_VERSION
	.align		4
        /*0020*/ 	.byte	0x03, 0x5f
        /*0022*/ 	.short	0x0101


	//----- nvinfo : EIATTR_COOP_GROUP_MASK_REGIDS
	.align		4
        /*0024*/ 	.byte	0x04, 0x29
        /*0026*/ 	.short	(.L_2164 - .L_2163)


	//   ....[0]....
.L_2163:
        /*0028*/ 	.word	0xffffffff


	//   ....[1]....
        /*002c*/ 	.word	0xffffffff


	//   ....[2]....
        /*0030*/ 	.word	0xffffffff


	//   ....[3]....
        /*0034*/ 	.word	0xffffffff


	//   ....[4]....
        /*0038*/ 	.word	0xffffffff


	//   ....[5]....
        /*003c*/ 	.word	0xffffffff


	//   ....[6]....
        /*0040*/ 	.word	0xffffffff


	//   ....[7]....
        /*0044*/ 	.word	0xffffffff


	//   ....[8]....
        /*0048*/ 	.word	0xffffffff


	//   ....[9]....
        /*004c*/ 	.word	0xffffffff


	//   ....[10]....
        /*0050*/ 	.word	0x05000042


	//   ....[11]....
        /*0054*/ 	.word	0x05000042


	//   ....[12]....
        /*0058*/ 	.word	0x05000042


	//   ....[13]....
        /*005c*/ 	.word	0x05000042


	//   ....[14]....
        /*0060*/ 	.word	0x05000042


	//   ....[15]....
        /*0064*/ 	.word	0x05000042


	//   ....[16]....
        /*0068*/ 	.word	0x05000042


	//   ....[17]....
        /*006c*/ 	.word	0x05000042


	//   ....[18]....
        /*0070*/ 	.word	0x05000042


	//   ....[19]....
        /*0074*/ 	.word	0x05000042


	//----- nvinfo : EIATTR_COOP_GROUP_INSTR_OFFSETS
	.align		4
.L_2164:
        /*0078*/ 	.byte	0x04, 0x28
        /*007a*/ 	.short	(.L_2166 - .L_2165)


	//   ....[0]....
.L_2165:
        /*007c*/ 	.word	0x00001220


	//   ....[1]....
        /*0080*/ 	.word	0x00001250


	//   ....[2]....
        /*0084*/ 	.word	0x00001270


	//   ....[3]....
        /*0088*/ 	.word	0x00001290


	//   ....[4]....
        /*008c*/ 	.word	0x000012b0


	//   ....[5]....
        /*0090*/ 	.word	0x000014f0


	//   ....[6]....
        /*0094*/ 	.word	0x00001510


	//   ....[7]....
        /*0098*/ 	.word	0x00001530


	//   ....[8]....
        /*009c*/ 	.word	0x00001550


	//   ....[9]....
        /*00a0*/ 	.word	0x00001570


	//   ....[10]....
        /*00a4*/ 	.word	0x00001bf0


	//   ....[11]....
        /*00a8*/ 	.word	0x00001c80


	//   ....[12]....
        /*00ac*/ 	.word	0x00001ce0


	//   ....[13]....
        /*00b0*/ 	.word	0x00001d40


	//   ....[14]....
        /*00b4*/ 	.word	0x00001da0


	//   ....[15]....
        /*00b8*/ 	.word	0x00002030


	//   ....[16]....
        /*00bc*/ 	.word	0x00002090


	//   ....[17]....
        /*00c0*/ 	.word	0x000020e0


	//   ....[18]....
        /*00c4*/ 	.word	0x00002140


	//   ....[19]....
        /*00c8*/ 	.word	0x000021a0


	//----- nvinfo : EIATTR_EXIT_INSTR_OFFSETS
	.align		4
.L_2166:
        /*00cc*/ 	.byte	0x04, 0x1c
        /*00ce*/ 	.short	(.L_2168 - .L_2167)


	//   ....[0]....
.L_2167:
        /*00d0*/ 	.word	0x00000360


	//   ....[1]....
        /*00d4*/ 	.word	0x00001b80


	//----- nvinfo : EIATTR_MAX_THREADS
	.align		4
.L_2168:
        /*00d8*/ 	.byte	0x04, 0x05
        /*00da*/ 	.short	(.L_2170 - .L_2169)
.L_2169:
        /*00dc*/ 	.word	0x00000080
        /*00e0*/ 	.word	0x00000001
        /*00e4*/ 	.word	0x00000001


	//----- nvinfo : EIATTR_CRS_STACK_SIZE
	.align		4
.L_2170:
        /*00e8*/ 	.byte	0x04, 0x1e
        /*00ea*/ 	.short	(.L_2172 - .L_2171)
.L_2171:
        /*00ec*/ 	.word	0x00000000


	//----- nvinfo : EIATTR_CBANK_PARAM_SIZE
	.align		4
.L_2172:
        /*00f0*/ 	.byte	0x03, 0x19
        /*00f2*/ 	.short	0x00e8


	//----- nvinfo : EIATTR_PARAM_CBANK
	.align		4
        /*00f4*/ 	.byte	0x04, 0x0a
        /*00f6*/ 	.short	(.L_2174 - .L_2173)
	.align		4
.L_2173:
        /*00f8*/ 	.word	index@(.nv.constant0._ZN10layer_norm13ln_fwd_kernelINS_13Kernel_traitsIf13__nv_bfloat16fS2_fjLj512ELj1ELj4ELj1ELj16ENS_18Kernel_traits_baseILj512EfS2_fS2_fjLj128EEEEELb0ELb0ELb1ELb0EEEvNS_9FwdParamsE)
        /*00fc*/ 	.short	0x0210
        /*00fe*/ 	.short	0x00e8


	//----- nvinfo : EIATTR_SW_WAR
	.align		4
.L_2174:
        /*0100*/ 	.byte	0x04, 0x36
        /*0102*/ 	.short	(.L_2176 - .L_2175)
.L_2175:
        /*0104*/ 	.word	0x00000008
.L_2176:


//--------------------- .nv.info._ZN10layer_norm13ln_fwd_kernelINS_13Kernel_traitsIf13__nv_bfloat16fS2_fjLj512ELj1ELj4ELj1ELj16ENS_18Kernel_traits_baseILj512EfS2_fS2_fjLj128EEEEELb0ELb0ELb1ELb1EEEvNS_9FwdParamsE --------------------------
	.section	.nv.info._ZN10layer_norm13ln_fwd_kernelINS_13Kernel_traitsIf13__nv_bfloat16fS2_fjLj512ELj1ELj4ELj1ELj16ENS_18Kernel_traits_baseILj512EfS2_fS2_fjLj128EEEEELb0ELb0ELb1ELb1EEEvNS_9FwdParamsE,"",@"SHT_CUDA_INFO"
	.sectionflags	@""
	.align	4


	//----- nvinfo : EIATTR_CUDA_API_VERSION
	.align		4
        /*0000*/ 	.byte	0x04, 0x37
        /*0002*/ 	.short	(.L_2178 - .L_2177)
.L_2177:
        /*0004*/ 	.word	0x00000082


	//----- nvinfo : EIATTR_KPARAM_INFO
	.align		4
.L_2178:
        /*0008*/ 	.byte	0x04, 0x17
        /*000a*/ 	.short	(.L_2180 - .L_2179)
.L_2179:
        /*000c*/ 	.word	0x00000000
        /*0010*/ 	.short	0x0000
        /*0012*/ 	.short	0x0000
        /*0014*/ 	.byte	0x00, 0xf0, 0xa1, 0x03


	//----- nvinfo : EIATTR_SPARSE_MMA_MASK
	.align		4
.L_2180:
        /*0018*/ 	.byte	0x03, 0x50
        /*001a*/ 	.short	0x0000


	//----- nvinfo : EIATTR_MAXREG_COUNT
	.align		4
        /*001c*/ 	.byte	0x03, 0x1b
        /*001e*/ 	.short	0x00ff


	//----- nvinfo : EIATTR_MERCURY_ISA_VERSION
	.align		4
        /*0020*/ 	.byte	0x03, 0x5f
        /*0022*/ 	.short	0x0101


	//----- nvinfo : EIATTR_COOP_GROUP_MASK_REGIDS
	.align		4
        /*0024*/ 	.byte	0x04, 0x29
        /*0026*/ 	.short	(.L_2182 - .L_2181)


	//   ....[0]....
.L_2181:
        /*0028*/ 	.word	0xffffffff


	//   ....[1]....
        /*002c*/ 	.word	0xffffffff


	//   ....[2]....
        /*0030*/ 	.word	0xffffffff


	//   ....[3]....
        /*0034*/ 	.word	0xffffffff


	//   ....[4]....
        /*0038*/ 	.word	0xffffffff


	//   ....[5]....
        /*003c*/ 	.word	0xffffffff


	//   ....[6]....
        /*0040*/ 	.word	0xffffffff


	//   ....[7]....
        /*0044*/ 	.word	0xffffffff


	//   ....[8]....
        /*0048*/ 	.word	0xffffffff


	//   ....[9]....
        /*004c*/ 	.word	0xffffffff


	//   ....[10]....
        /*0050*/ 	.word	0x05000041


	//   ....[11]....
        /*0054*/ 	.word	0x05000041


	//   ....[12]....
        /*0058*/ 	.word	0x05000041


	//   ....[13]....
        /*005c*/ 	.word	0x05000041


	//   ....[14]....
        /*0060*/ 	.word	0x05000041


	//   ....[15]....
        /*0064*/ 	.word	0x05000041


	//   ....[16]....
        /*0068*/ 	.word	0x05000041


	//   ....[17]....
        /*006c*/ 	.word	0x05000041


	//   ....[18]....
        /*0070*/ 	.word	0x05000041


	//   ....[19]....
        /*0074*/ 	.word	0x05000041


	//----- nvinfo : EIATTR_COOP_GROUP_INSTR_OFFSETS
	.align		4
.L_2182:
        /*0078*/ 	.byte	0x04, 0x28
        /*007a*/ 	.short	(.L_2184 - .L_2183)


	//   ....[0]....
.L_2183:
        /*007c*/ 	.word	0x00001010


	//   ....[1]....
        /*0080*/ 	.word	0x00001040


	//   ....[2]....
        /*0084*/ 	.word	0x00001060


	//   ....[3]....
        /*0088*/ 	.word	0x00001080


	//   ....[4]....
        /*008c*/ 	.word	0x000010a0


	//   ....[5]....
        /*0090*/ 	.word	0x000012d0


	//   ....[6]....
        /*0094*/ 	.word	0x000012f0


	//   ....[7]....
        /*0098*/ 	.word	0x00001310


	//   ....[8]....
        /*009c*/ 	.word	0x00001330


	//   ....[9]....
        /*00a0*/ 	.word	0x00001350


	//   ....[10]....
        /*00a4*/ 	.word	0x00001970


	//   ....[11]....
        /*00a8*/ 	.word	0x00001a00


	//   ....[12]....
        /*00ac*/ 	.word	0x00001a60


	//   ....[13]....
        /*00b0*/ 	.word	0x00001ac0


	//   ....[14]....
        /*00b4*/ 	.word	0x00001b20


	//   ....[15]....
        /*00b8*/ 	.word	0x00001d90


	//   ....[16]....
        /*00bc*/ 	.word	0x00001df0


	//   ....[17]....
        /*00c0*/ 	.word	0x00001e50


	//   ....[18]....
        /*00c4*/ 	.word	0x00001eb0


	//   ....[19]....
        /*00c8*/ 	.word	0x00001f10


	//----- nvinfo : EIATTR_EXIT_INSTR_OFFSETS
	.align		4
.L_2184:
        /*00cc*/ 	.byte	0x04, 0x1c
        /*00ce*/ 	.short	(.L_2186 - .L_2185)


	//   ....[0]....
.L_2185:
        /*00d0*/ 	.word	0x000001e0


	//   ....[1]....
        /*00d4*/ 	.word	0x00001900


	//----- nvinfo : EIATTR_MAX_THREADS
	.align		4
.L_2186:
        /*00d8*/ 	.byte	0x04, 0x05
        /*00da*/ 	.short	(.L_2188 - .L_2187)
.L_2187:
        /*00dc*/ 	.word	0x00000080
        /*00e0*/ 	.word	0x00000001
        /*00e4*/ 	.word	0x00000001


	//----- nvinfo : EIATTR_CRS_STACK_SIZE
	.align		4
.L_2188:
        /*00e8*/ 	.byte	0x04, 0x1e
        /*00ea*/ 	.short	(.L_2190 - .L_2189)
.L_2189:
        /*00ec*/ 	.word	0x00000000


	//----- nvinfo : EIATTR_CBANK_PARAM_SIZE
	.align		4
.L_2190:
        /*00f0*/ 	.byte	0x03, 0x19
        /*00f2*/ 	.short	0x00e8


	//----- nvinfo : EIATTR_PARAM_CBANK
	.align		4
        /*00f4*/ 	.byte	0x04, 0x0a
        /*00f6*/ 	.short	(.L_2192 - .L_2191)
	.align		4
.L_2191:
        /*00f8*/ 	.word	index@(.nv.constant0._ZN10layer_norm13ln_fwd_kernelINS_13Kernel_traitsIf13__nv_bfloat16fS2_fjLj512ELj1ELj4ELj1ELj16ENS_18Kernel_traits_baseILj512EfS2_fS2_fjLj128EEEEELb0ELb0ELb1ELb1EEEvNS_9FwdParamsE)
        /*00fc*/ 	.short	0x0210
        /*00fe*/ 	.short	0x00e8


	//----- nvinfo : EIATTR_SW_WAR
	.align		4
.L_2192:
        /*0100*/ 	.byte	0x04, 0x36
        /*0102*/ 	.short	(.L_2194 - .L_2193)
.L_2193:
        /*0104*/ 	.word	0x00000008
.L_2194:


//--------------------- .nv.info._ZN10layer_norm13ln_fwd_kernelINS_13Kernel_traitsIf13__nv_bfloat16fS2_fjLj512ELj1ELj4ELj1ELj16ENS_18Kernel_traits_baseILj512EfS2_fS2_fjLj128EEEEELb0ELb1ELb0ELb0EEEvNS_9FwdParamsE --------------------------
	.section	.nv.info._ZN10layer_norm13ln_fwd_kernelINS_13Kernel_traitsIf13__nv_bfloat16fS2_fjLj512ELj1ELj4ELj1ELj16ENS_18Kernel_traits_baseILj512EfS2_fS2_fjLj128EEEEELb0ELb1ELb0ELb0EEEvNS_9FwdParamsE,"",@"SHT_CUDA_INFO"
	.sectionflags	@""
	.align	4


	//----- nvinfo : EIATTR_CUDA_API_VERSION
	.align		4
        /*0000*/ 	.byte	0x04, 0x37
        /*0002*/ 	.short	(.L_2196 - .L_2195)
.L_2195:
        /*0004*/ 	.word	0x00000082


	//----- nvinfo : EIATTR_KPARAM_INFO
	.align		4
.L_2196:
        /*0008*/ 	.byte	0x04, 0x17
        /*000a*/ 	.short	(.L_2198 - .L_2197)
.L_2197:
        /*000c*/ 	.word	0x00000000
        /*0010*/ 	.short	0x0000
        /*0012*/ 	.short	0x0000
        /*0014*/ 	.byte	0x00, 0xf0, 0xa1, 0x03


	//----- nvinfo : EIATTR_SPARSE_MMA_MASK
	.align		4
.L_2198:
        /*0018*/ 	.byte	0x03, 0x50
        /*001a*/ 	.short	0x0000


	//----- nvinfo : EIATTR_MAXREG_COUNT
	.align		4
        /*001c*/ 	.byte	0x03, 0x1b
        /*001e*/ 	.short	0x00ff


	//----- nvinfo : EIATTR_MERCURY_ISA_VERSION
	.align		4
        /*0020*/ 	.byte	0x03, 0x5f
        /*0022*/ 	.short	0x0101


	//----- nvinfo : EIATTR_COOP_GROUP_MASK_REGIDS
	.align		4
        /*0024*/ 	.byte	0x04, 0x29
        /*0026*/ 	.short	(.L_2200 - .L_2199)


	//   ....[0]....
.L_2199:
        /*0028*/ 	.word	0xffffffff


	//   ....[1]....
        /*002c*/ 	.word	0xffffffff


	//   ....[2]....
        /*0030*/ 	.word	0xffffffff


	//   ....[3]....
        /*0034*/ 	.word	0xffffffff


	//   ....[4]....
        /*0038*/ 	.word	0xffffffff


	//   ....[5]....
        /*003c*/ 	.word	0xffffffff


	//   ....[6]....
        /*0040*/ 	.word	0xffffffff


	//   ....[7]....
        /*0044*/ 	.word	0xffffffff


	//   ....[8]....
        /*0048*/ 	.word	0xffffffff


	//   ....[9]....
        /*004c*/ 	.word	0xffffffff


	//   ....[10]....
        /*0050*/ 	.word	0x05000054


	//   ....[11]....
        /*0054*/ 	.word	0x05000054


	//   ....[12]....
        /*0058*/ 	.word	0x05000054


	//   ....[13]....
        /*005c*/ 	.word	0x05000054


	//   ....[14]....
        /*0060*/ 	.word	0x05000054


	//   ....[15]....
        /*0064*/ 	.word	0x05000054


	//   ....[16]....
        /*0068*/ 	.word	0x05000054


	//   ....[17]....
        /*006c*/ 	.word	0x05000054


	//   ....[18]....
        /*0070*/ 	.word	0x05000054


	//   ....[19]....
        /*0074*/ 	.word	0x05000054


	//----- nvinfo : EIATTR_COOP_GROUP_INSTR_OFFSETS
	.align		4
.L_2200:
        /*0078*/ 	.byte	0x04, 0x28
        /*007a*/ 	.short	(.L_2202 - .L_2201)


	//   ....[0]....
.L_2201:
        /*007c*/ 	.word	0x00000d70


	//   ....[1]....
        /*0080*/ 	.word	0x00000d90


	//   ....[2]....
        /*0084*/ 	.word	0x00000db0


	//   ....[3]....
        /*0088*/ 	.word	0x00000dd0


	//   ....[4]....
        /*008c*/ 	.word	0x00000e00


	//   ....[5]....
        /*0090*/ 	.word	0x00001040


	//   ....[6]....
        /*0094*/ 	.word	0x00001060


	//   ....[7]....
        /*0098*/ 	.word	0x00001080


	//   ....[8]....
        /*009c*/ 	.word	0x000010a0


	//   ....[9]....
        /*00a0*/ 	.word	0x000010c0


	//   ....[10]....
        /*00a4*/ 	.word	0x000016a0


	//   ....[11]....
        /*00a8*/ 	.word	0x00001740


	//   ....[12]....
        /*00ac*/ 	.word	0x000017b0


	//   ....[13]....
        /*00b0*/ 	.word	0x00001820


	//   ....[14]....
        /*00b4*/ 	.word	0x000018a0


	//   ....[15]....
        /*00b8*/ 	.word	0x00001b30


	//   ....[16]....
        /*00bc*/ 	.word	0x00001ba0


	//   ....[17]....
        /*00c0*/ 	.word	0x00001c10


	//   ....[18]....
        /*00c4*/ 	.word	0x00001c80


	//   ....[19]....
        /*00c8*/ 	.word	0x00001cf0


	//----- nvinfo : EIATTR_EXIT_INSTR_OFFSETS
	.align		4
.L_2202:
        /*00cc*/ 	.byte	0x04, 0x1c
        /*00ce*/ 	.short	(.L_2204 - .L_2203)


	//   ....[0]....
.L_2203:
        /*00d0*/ 	.word	0x000003f0


	//   ....[1]....
        /*00d4*/ 	.word	0x00001630


	//----- nvinfo : EIATTR_MAX_THREADS
	.align		4
.L_2204:
        /*00d8*/ 	.byte	0x04, 0x05
        /*00da*/ 	.short	(.L_2206 - .L_2205)
.L_2205:
        /*00dc*/ 	.word	0x00000080
        /*00e0*/ 	.word	0x00000001
        /*00e4*/ 	.word	0x00000001


	//----- nvinfo : EIATTR_CRS_STACK_SIZE
	.align		4
.L_2206:
        /*00e8*/ 	.byte	0x04, 0x1e
        /*00ea*/ 	.short	(.L_2208 - .L_2207)
.L_2207:
        /*00ec*/ 	.word	0x00000000


	//----- nvinfo : EIATTR_CBANK_PARAM_SIZE
	.align		4
.L_2208:
        /*00f0*/ 	.byte	0x03, 0x19
        /*00f2*/ 	.short	0x00e8


	//----- nvinfo : EIATTR_PARAM_CBANK
	.align		4
        /*00f4*/ 	.byte	0x04, 0x0a
        /*00f6*/ 	.short	(.L_2210 - .L_2209)
	.align		4
.L_2209:
        /*00f8*/ 	.word	index@(.nv.constant0._ZN10layer_norm13ln_fwd_kernelINS_13Kernel_traitsIf13__nv_bfloat16fS2_fjLj512ELj1ELj4ELj1ELj16ENS_18Kernel_traits_baseILj512EfS2_fS2_fjLj128EEEEELb0ELb1ELb0ELb0EEEvNS_9FwdParamsE)
        /*00fc*/ 	.short	0x0210
        /*00fe*/ 	.short	0x00e8


	//----- nvinfo : EIATTR_SW_WAR
	.align		4
.L_2210:
        /*0100*/ 	.byte	0x04, 0x36
        /*0102*/ 	.short	(.L_2212 - .L_2211)
.L_2211:
        /*0104*/ 	.word	0x00000008
.L_2212:


//--------------------- .nv.info._ZN10layer_norm13ln_fwd_kernelINS_13Kernel_traitsIf13__nv_bfloat16fS2_fjLj512ELj1ELj4ELj1ELj16ENS_18Kernel_traits_baseILj512EfS2_fS2_fjLj128EEEEELb0ELb1ELb0ELb1EEEvNS_9FwdParamsE --------------------------
	.section	.nv.info._ZN10layer_norm13ln_fwd_kernelINS_13Kernel_traitsIf13__nv_bfloat16fS2_fjLj512ELj1ELj4ELj1ELj16ENS_18Kernel_traits_baseILj512EfS2_fS2_fjLj128EEEEELb0ELb1ELb0ELb1EEEvNS_9FwdParamsE,"",@"SHT_CUDA_INFO"
	.sectionflags	@""
	.align	4


	//----- nvinfo : EIATTR_CUDA_API_VERSION
	.align		4
        /*0000*/ 	.byte	0x04, 0x37
        /*0002*/ 	.short	(.L_2214 - .L_2213)
.L_2213:
        /*0004*/ 	.word	0x00000082


	//----- nvinfo : EIATTR_KPARAM_INFO
	.align		4
.L_2214:
        /*0008*/ 	.byte	0x04, 0x17
        /*000a*/ 	.short	(.L_2216 - .L_2215)
.L_2215:
        /*000c*/ 	.word	0x00000000
        /*0010*/ 	.short	0x0000
        /*0012*/ 	.short	0x0000
        /*0014*/ 	.byte	0x00, 0xf0, 0xa1, 0x03


	//----- nvinfo : EIATTR_SPARSE_MMA_MASK
	.align		4
.L_2216:
        /*0018*/ 	.byte	0x03, 0x50
        /*001a*/ 	.short	0x0000


	//----- nvinfo : EIATTR_MAXREG_COUNT
	.align		4
        /*001c*/ 	.byte	0x03, 0x1b
        /*001e*/ 	.short	0x00ff


	//----- nvinfo : EIATTR_MERCURY_ISA_VERSION
	.align		4
        /*0020*/ 	.byte	0x03, 0x5f
        /*0022*/ 	.short	0x0101


	//----- nvinfo : EIATTR_COOP_GROUP_MASK_REGIDS
	.align		4
        /*0024*/ 	.byte	0x04, 0x29
        /*0026*/ 	.short	(.L_2218 - .L_2217)


	//   ....[0]....
.L_2217:
        /*0028*/ 	.word	0xffffffff


	//   ....[1]....
        /*002c*/ 	.word	0xffffffff


	//   ....[2]....
        /*0030*/ 	.word	0xffffffff


	//   ....[3]....
        /*0034*/ 	.word	0xffffffff


	//   ....[4]....
        /*0038*/ 	.word	0xffffffff


	//   ....[5]....
        /*003c*/ 	.word	0xffffffff


	//   ....[6]....
        /*0040*/ 	.word	0xffffffff


	//   ....[7]....
        /*0044*/ 	.word	0xffffffff


	//   ....[8]....
        /*0048*/ 	.word	0xffffffff


	//   ....[9]....
        /*004c*/ 	.word	0xffffffff


	//   ....[10]....
        /*0050*/ 	.word	0x05000055


	//   ....[11]....
        /*0054*/ 	.word	0x05000055


	//   ....[12]....
        /*0058*/ 	.word	0x05000055


	//   ....[13]....
        /*005c*/ 	.word	0x05000055


	//   ....[14]....
        /*0060*/ 	.word	0x05000055


	//   ....[15]....
        /*0064*/ 	.word	0x05000055


	//   ....[16]....
        /*0068*/ 	.word	0x05000055


	//   ....[17]....
        /*006c*/ 	.word	0x05000055


	//   ....[18]....
        /*0070*/ 	.word	0x05000055


	//   ....[19]....
        /*0074*/ 	.word	0x05000055


	//----- nvinfo : EIATTR_COOP_GROUP_INSTR_OFFSETS
	.align		4
.L_2218:
        /*0078*/ 	.byte	0x04, 0x28
        /*007a*/ 	.short	(.L_2220 - .L_2219)


	//   ....[0]....
.L_2219:
        /*007c*/ 	.word	0x00000c30


	//   ....[1]....
        /*0080*/ 	.word	0x00000c50


	//   ....[2]....
        /*0084*/ 	.word	0x00000c70


	//   ....[3]....
        /*0088*/ 	.word	0x00000ca0


	//   ....[4]....
        /*008c*/ 	.word	0x00000cc0


	//   ....[5]....
        /*0090*/ 	.word	0x00000ef0


	//   ....[6]....
        /*0094*/ 	.word	0x00000f10


	//   ....[7]....
        /*0098*/ 	.word	0x00000f30


	//   ....[8]....
        /*009c*/ 	.word	0x00000f50


	//   ....[9]....
        /*00a0*/ 	.word	0x00000f70


	//   ....[10]....
        /*00a4*/ 	.word	0x000014e0


	//   ....[11]....
        /*00a8*/ 	.word	0x00001580


	//   ....[12]....
        /*00ac*/ 	.word	0x000015f0


	//   ....[13]....
        /*00b0*/ 	.word	0x00001670


	//   ....[14]....
        /*00b4*/ 	.word	0x000016e0


	//   ....[15]....
        /*00b8*/ 	.word	0x00001960


	//   ....[16]....
        /*00bc*/ 	.word	0x000019d0


	//   ....[17]....
        /*00c0*/ 	.word	0x00001a40


	//   ....[18]....
        /*00c4*/ 	.word	0x00001ab0


	//   ....[19]....
        /*00c8*/ 	.word	0x00001b20


	//----- nvinfo : EIATTR_EXIT_INSTR_OFFSETS
	.align		4
.L_2220:
        /*00cc*/ 	.byte	0x04, 0x1c
        /*00ce*/ 	.short	(.L_2222 - .L_2221)


	//   ....[0]....
.L_2221:
        /*00d0*/ 	.word	0x00000220


	//   ....[1]....
        /*00d4*/ 	.word	0x00001470


	//----- nvinfo : EIATTR_MAX_THREADS
	.align		4
.L_2222:
        /*00d8*/ 	.byte	0x04, 0x05
        /*00da*/ 	.short	(.L_2224 - .L_2223)
.L_2223:
        /*00dc*/ 	.word	0x00000080
        /*00e0*/ 	.word	0x00000001
        /*00e4*/ 	.word	0x00000001


	//----- nvinfo : EIATTR_CRS_STACK_SIZE
	.align		4
.L_2224:
        /*00e8*/ 	.byte	0x04, 0x1e
        /*00ea*/ 	.short	(.L_2226 - .L_2225)
.L_2225:
        /*00ec*/ 	.word	0x00000000


	//----- nvinfo : EIATTR_CBANK_PARAM_SIZE
	.align		4
.L_2226:
        /*00f0*/ 	.byte	0x03, 0x19
        /*00f2*/ 	.short	0x00e8


	//----- nvinfo : EIATTR_PARAM_CBANK
	.align		4
        /*00f4*/ 	.byte	0x04, 0x0a
        /*00f6*/ 	.short	(.L_2228 - .L_2227)
	.align		4
.L_2227:
        /*00f8*/ 	.word	index@(.nv.constant0._ZN10layer_norm13ln_fwd_kernelINS_13Kernel_traitsIf13__nv_bfloat16fS2_fjLj512ELj1ELj4ELj1ELj16ENS_18Kernel_traits_baseILj512EfS2_fS2_fjLj128EEEEELb0ELb1ELb0ELb1EEEvNS_9FwdParamsE)
        /*00fc*/ 	.short	0x0210
        /*00fe*/ 	.short	0x00e8


	//----- nvinfo : EIATTR_SW_WAR
	.align		4
.L_2228:
        /*0100*/ 	.byte	0x04, 0x36
        /*0102*/ 	.short	(.L_2230 - .L_2229)
.L_2229:
        /*0104*/ 	.word	0x00000008
.L_2230:


//--------------------- .nv.info._ZN10layer_norm13ln_fwd_kernelINS_13Kernel_traitsIf13__nv_bfloat16fS2_fjLj512ELj1ELj4ELj1ELj16ENS_18Kernel_traits_baseILj512EfS2_fS2_fjLj128EEEEELb0ELb1ELb1ELb0EEEvNS_9FwdParamsE --------------------------
	.section	.nv.info._ZN10layer_norm13ln_fwd_kernelINS_13Kernel_traitsIf13__nv_bfloat16fS2_fjLj512ELj1ELj4ELj1ELj16ENS_18Kernel_traits_baseILj512EfS2_fS2_fjLj128EEEEELb0ELb1ELb1ELb0EEEvNS_9FwdParamsE,"",@"SHT_CUDA_INFO"
	.sectionflags	@""
	.align	4


	//----- nvinfo : EIATTR_CUDA_API_VERSION
	.align		4
        /*0000*/ 	.byte	0x04, 0x37
        /*0002*/ 	.short	(.L_2232 - .L_2231)
.L_2231:
        /*0004*/ 	.word	0x00000082


	//----- nvinfo : EIATTR_KPARAM_INFO
	.align		4
.L_2232:
        /*0008*/ 	.byte	0x04, 0x17
        /*000a*/ 	.short	(.L_2234 - .L_2233)
.L_2233:
        /*000c*/ 	.word	0x00000000
        /*0010*/ 	.short	0x0000
        /*0012*/ 	.short	0x0000
        /*0014*/ 	.byte	0x00, 0xf0, 0xa1, 0x03


	//----- nvinfo : EIATTR_SPARSE_MMA_MASK
	.align		4
.L_2234:
        /*0018*/ 	.byte	0x03, 0x50
        /*001a*/ 	.short	0x0000


	//----- nvinfo : EIATTR_MAXREG_COUNT
	.align		4
        /*001c*/ 	.byte	0x03, 0x1b
        /*001e*/ 	.short	0x00ff


	//----- nvinfo : EIATTR_MERCURY_ISA_VERSION
	.align		4
        /*0020*/ 	.byte	0x03, 0x5f
        /*0022*/ 	.short	0x0101


	//----- nvinfo : EIATTR_COOP_GROUP_MASK_REGIDS
	.align		4
        /*0024*/ 	.byte	0x04, 0x29
        /*0026*/ 	.short	(.L_2236 - .L_2235)


	//   ....[0]....
.L_2235:
        /*0028*/ 	.word	0xffffffff


	//   ....[1]....
        /*002c*/ 	.word	0xffffffff


	//   ....[2]....
        /*0030*/ 	.word	0xffffffff


	//   ....[3]....
        /*0034*/ 	.word	0xffffffff


	//   ....[4]....
        /*0038*/ 	.word	0xffffffff


	//   ....[5]....
        /*003c*/ 	.word	0xffffffff


	//   ....[6]....
        /*0040*/ 	.word	0xffffffff


	//   ....[7]....
        /*0044*/ 	.word	0xffffffff


	//   ....[8]....
        /*0048*/ 	.word	0xffffffff


	//   ....[9]....
        /*004c*/ 	.word	0xffffffff


	//   ....[10]....
        /*0050*/ 	.word	0x05000052


	//   ....[11]....
        /*0054*/ 	.word	0x05000052


	//   ....[12]....
        /*0058*/ 	.word	0x05000052


	//   ....[13]....
        /*005c*/ 	.word	0x05000052


	//   ....[14]....
        /*0060*/ 	.word	0x05000052


	//   ....[15]....
        /*0064*/ 	.word	0x05000052


	//   ....[16]....
        /*0068*/ 	.word	0x05000052


	//   ....[17]....
        /*006c*/ 	.word	0x05000052


	//   ....[18]....
        /*0070*/ 	.word	0x05000052


	//   ....[19]....
        /*0074*/ 	.word	0x05000052


	//----- nvinfo : EIATTR_COOP_GROUP_INSTR_OFFSETS
	.align		4
.L_2236:
        /*0078*/ 	.byte	0x04, 0x28
        /*007a*/ 	.short	(.L_2238 - .L_2237)


	//   ....[0]....
.L_2237:
        /*007c*/ 	.word	0x000013c0


	//   ....[1]....
        /*0080*/ 	.word	0x000013f0


	//   ....[2]....
        /*0084*/ 	.word	0x00001410


	//   ....[3]....
        /*0088*/ 	.word	0x00001430


	//   ....[4]....
        /*008c*/ 	.word	0x00001450


	//   ....[5]....
        /*0090*/ 	.word	0x00001690


	//   ....[6]....
        /*0094*/ 	.word	0x000016b0


	//   ....[7]....
        /*0098*/ 	.word	0x000016d0


	//   ....[8]....
        /*009c*/ 	.word	0x000016f0


	//   ....[9]....
        /*00a0*/ 	.word	0x00001710


	//   ....[10]....
        /*00a4*/ 	.word	0x00001d90


	//   ....[11]....
        /*00a8*/ 	.word	0x00001e20


	//   ....[12]....
        /*00ac*/ 	.word	0x00001e80


	//   ....[13]....
        /*00b0*/ 	.word	0x00001ee0


	//   ....[14]....
        /*00b4*/ 	.word	0x00001f40


	//   ....[15]....
        /*00b8*/ 	.word	0x000021d0


	//   ....[16]....
        /*00bc*/ 	.word	0x00002230


	//   ....[17]....
        /*00c0*/ 	.word	0x00002280


	//   ....[18]....
        /*00c4*/ 	.word	0x000022e0


	//   ....[19]....
        /*00c8*/ 	.word	0x00002340


	//----- nvinfo : EIATTR_EXIT_INSTR_OFFSETS
	.align		4
.L_2238:
        /*00cc*/ 	.byte	0x04, 0x1c
        /*00ce*/ 	.short	(.L_2240 - .L_2239)


	//   ....[0]....
.L_2239:
        /*00d0*/ 	.word	0x00000400


	//   ....[1]....
        /*00d4*/ 	.word	0x00001d20


	//----- nvinfo : EIATTR_MAX_THREADS
	.align		4
.L_2240:
        /*00d8*/ 	.byte	0x04, 0x05
        /*00da*/ 	.short	(.L_2242 - .L_2241)
.L_2241:
        /*00dc*/ 	.word	0x00000080
        /*00e0*/ 	.word	0x00000001
        /*00e4*/ 	.word	0x00000001


	//----- nvinfo : EIATTR_CRS_STACK_SIZE
	.align		4
.L_2242:
        /*00e8*/ 	.byte	0x04, 0x1e
        /*00ea*/ 	.short	(.L_2244 - .L_2243)
.L_2243:
        /*00ec*/ 	.word	0x00000000


	//----- nvinfo : EIATTR_CBANK_PARAM_SIZE
	.align		4
.L_2244:
        /*00f0*/ 	.byte	0x03, 0x19
        /*00f2*/ 	.short	0x00e8


	//----- nvinfo : EIATTR_PARAM_CBANK
	.align		4
        /*00f4*/ 	.byte	0x04, 0x0a
        /*00f6*/ 	.short	(.L_2246 - .L_2245)
	.align		4
.L_2245:
        /*00f8*/ 	.word	index@(.nv.constant0._ZN10layer_norm13ln_fwd_kernelINS_13Kernel_traitsIf13__nv_bfloat16fS2_fjLj512ELj1ELj4ELj1ELj16ENS_18Kernel_traits_baseILj512EfS2_fS2_fjLj128EEEEELb0ELb1ELb1ELb0EEEvNS_9FwdParamsE)
        /*00fc*/ 	.short	0x0210
        /*00fe*/ 	.short	0x00e8


	//----- nvinfo : EIATTR_SW_WAR
	.align		4
.L_2246:
        /*0100*/ 	.byte	0x04, 0x36
        /*0102*/ 	.short	(.L_2248 - .L_2247)
.L_2247:
        /*0104*/ 	.word	0x00000008
.L_2248:


//--------------------- .nv.info._ZN10layer_norm13ln_fwd_kernelINS_13Kernel_traitsIf13__nv_bfloat16fS2_fjLj512ELj1ELj4ELj1ELj16ENS_18Kernel_traits_baseILj512EfS2_fS2_fjLj128EEEEELb0ELb1ELb1ELb1EEEvNS_9FwdParamsE --------------------------
	.section	.nv.info._ZN10layer_norm13ln_fwd_kernelINS_13Kernel_traitsIf13__nv_bfloat16fS2_fjLj512ELj1ELj4ELj1ELj16ENS_18Kernel_traits_baseILj512EfS2_fS2_fjLj128EEEEELb0ELb1ELb1ELb1EEEvNS_9FwdParamsE,"",@"SHT_CUDA_INFO"
	.sectionflags	@""
	.align	4


	//----- nvinfo : EIATTR_CUDA_API_VERSION
	.align		4
        /*0000*/ 	.byte	0x04, 0x37
        /*0002*/ 	.short	(.L_2250 - .L_2249)
.L_2249:
        /*0004*/ 	.word	0x00000082


	//----- nvinfo : EIATTR_KPARAM_INFO
	.align		4
.L_2250:
        /*0008*/ 	.byte	0x04, 0x17
        /*000a*/ 	.short	(.L_2252 - .L_2251)
.L_2251:
        /*000c*/ 	.word	0x00000000
        /*0010*/ 	.short	0x0000
        /*0012*/ 	.short	0x0000
        /*0014*/ 	.byte	0x00, 0xf0, 0xa1, 0x03


	//----- nvinfo : EIATTR_SPARSE_MMA_MASK
	.align		4
.L_2252:
        /*0018*/ 	.byte	0x03, 0x50
        /*001a*/ 	.short	0x0000


	//----- nvinfo : EIATTR_MAXREG_COUNT
	.align		4
        /*001c*/ 	.byte	0x03, 0x1b
        /*001e*/ 	.short	0x00ff


	//----- nvinfo : EIATTR_MERCURY_ISA_VERSION
	.align		4
        /*0020*/ 	.byte	0x03, 0x5f
        /*0022*/ 	.short	0x0101


	//----- nvinfo : EIATTR_COOP_GROUP_MASK_REGIDS
	.align		4
        /*0024*/ 	.byte	0x04, 0x29
        /*0026*/ 	.short	(.L_2254 - .L_2253)


	//   ....[0]....
.L_2253:
        /*0028*/ 	.word	0xffffffff


	//   ....[1]....
        /*002c*/ 	.word	0xffffffff


	//   ....[2]....
        /*0030*/ 	.word	0xffffffff


	//   ....[3]....
        /*0034*/ 	.word	0xffffffff


	//   ....[4]....
        /*0038*/ 	.word	0xffffffff


	//   ....[5]....
        /*003c*/ 	.word	0xffffffff


	//   ....[6]....
        /*0040*/ 	.word	0xffffffff


	//   ....[7]....
        /*0044*/ 	.word	0xffffffff


	//   ....[8]....
        /*0048*/ 	.word	0xffffffff


	//   ....[9]....
        /*004c*/ 	.word	0xffffffff


	//   ....[10]....
        /*0050*/ 	.word	0x05000051


	//   ....[11]....
        /*0054*/ 	.word	0x05000051


	//   ....[12]....
        /*0058*/ 	.word	0x05000051


	//   ....[13]....
        /*005c*/ 	.word	0x05000051


	//   ....[14]....
        /*0060*/ 	.word	0x05000051


	//   ....[15]....
        /*0064*/ 	.word	0x05000051


	//   ....[16]....
        /*0068*/ 	.word	0x05000051


	//   ....[17]....
        /*006c*/ 	.word	0x05000051


	//   ....[18]....
        /*0070*/ 	.word	0x05000051


	//   ....[19]....
        /*0074*/ 	.word	0x05000051


	//----- nvinfo : EIATTR_COOP_GROUP_INSTR_OFFSETS
	.align		4
.L_2254:
        /*0078*/ 	.byte	0x04, 0x28
        /*007a*/ 	.short	(.L_2256 - .L_2255)


	//   ....[0]....
.L_2255:
        /*007c*/ 	.word	0x00001180


	//   ....[1]....
        /*0080*/ 	.word	0x000011b0


	//   ....[2]....
        /*0084*/ 	.word	0x000011d0


	//   ....[3]....
        /*0088*/ 	.word	0x000011f0


	//   ....[4]....
        /*008c*/ 	.word	0x00001210


	//   ....[5]....
        /*0090*/ 	.word	0x00001440


	//   ....[6]....
        /*0094*/ 	.word	0x00001460


	//   ....[7]....
        /*0098*/ 	.word	0x00001480


	//   ....[8]....
        /*009c*/ 	.word	0x000014a0


	//   ....[9]....
        /*00a0*/ 	.word	0x000014c0


	//   ....[10]....
        /*00a4*/ 	.word	0x00001ae0


	//   ....[11]....
        /*00a8*/ 	.word	0x00001b70


	//   ....[12]....
        /*00ac*/ 	.word	0x00001bd0


	//   ....[13]....
        /*00b0*/ 	.word	0x00001c30


	//   ....[14]....
        /*00b4*/ 	.word	0x00001c90


	//   ....[15]....
        /*00b8*/ 	.word	0x00001f00


	//   ....[16]....
        /*00bc*/ 	.word	0x00001f60


	//   ....[17]....
        /*00c0*/ 	.word	0x00001fc0


	//   ....[18]....
        /*00c4*/ 	.word	0x00002020


	//   ....[19]....
        /*00c8*/ 	.word	0x00002080


	//----- nvinfo : EIATTR_EXIT_INSTR_OFFSETS
	.align		4
.L_2256:
        /*00cc*/ 	.byte	0x04, 0x1c
        /*00ce*/ 	.short	(.L_2258 - .L_2257)


	//   ....[0]....
.L_2257:
        /*00d0*/ 	.word	0x00000220


	//   ....[1]....
        /*00d4*/ 	.word	0x00001a70


	//----- nvinfo : EIATTR_MAX_THREADS
	.align		4
.L_2258:
        /*00d8*/ 	.byte	0x04, 0x05
        /*00da*/ 	.short	(.L_2260 - .L_2259)
.L_2259:
        /*00dc*/ 	.word	0x00000080
        /*00e0*/ 	.word	0x00000001
        /*00e4*/ 	.word	0x00000001


	//----- nvinfo : EIATTR_CRS_STACK_SIZE
	.align		4
.L_2260:
        /*00e8*/ 	.byte	0x04, 0x1e
        /*00ea*/ 	.short	(.L_2262 - .L_2261)
.L_2261:
        /*00ec*/ 	.word	0x00000000


	//----- nvinfo : EIATTR_CBANK_PARAM_SIZE
	.align		4
.L_2262:
        /*00f0*/ 	.byte	0x03, 0x19
        /*00f2*/ 	.short	0x00e8


	//----- nvinfo : EIATTR_PARAM_CBANK
	.align		4
        /*00f4*/ 	.byte	0x04, 0x0a
        /*00f6*/ 	.short	(.L_2264 - .L_2263)
	.align		4
.L_2263:
        /*00f8*/ 	.word	index@(.nv.constant0._ZN10layer_norm13ln_fwd_kernelINS_13Kernel_traitsIf13__nv_bfloat16fS2_fjLj512ELj1ELj4ELj1ELj16ENS_18Kernel_traits_baseILj512EfS2_fS2_fjLj128EEEEELb0ELb1ELb1ELb1EEEvNS_9FwdParamsE)
        /*00fc*/ 	.short	0x0210
        /*00fe*/ 	.short	0x00e8


	//----- nvinfo : EIATTR_SW_WAR
	.align		4
.L_2264:
        /*0100*/ 	.byte	0x04, 0x36
        /*0102*/ 	.short	(.L_2266 - .L_2265)
.L_2265:
        /*0104*/ 	.word	0x00000008
.L_2266:


//--------------------- .nv.info._ZN10layer_norm13ln_fwd_kernelINS_13Kernel_traitsIf13__nv_bfloat16fS2_fjLj512ELj1ELj4ELj1ELj16ENS_18Kernel_traits_baseILj512EfS2_fS2_fjLj128EEEEELb1ELb0ELb0ELb0EEEvNS_9FwdParamsE --------------------------
	.section	.nv.info._ZN10layer_norm13ln_fwd_kernelINS_13Kernel_traitsIf13__nv_bfloat16fS2_fjLj512ELj1ELj4ELj1ELj16ENS_18Kernel_traits_baseILj512EfS2_fS2_fjLj128EEEEELb1ELb0ELb0ELb0EEEvNS_9FwdParamsE,"",@"SHT_CUDA_INFO"
	.sectionflags	@""
	.align	4


	//----- nvinfo : EIATTR_CUDA_API_VERSION
	.align		4
        /*0000*/ 	.byte	0x04, 0x37
        /*0002*/ 	.short	(.L_2268 - .L_2267)
.L_2267:
        /*0004*/ 	.word	0x00000082


	//----- nvinfo : EIATTR_KPARAM_INFO
	.align		4
.L_2268:
        /*0008*/ 	.byte	0x04, 0x17
        /*000a*/ 	.short	(.L_2270 - .L_2269)
.L_2269:
        /*000c*/ 	.word	0x00000000
        /*0010*/ 	.short	0x0000
        /*0012*/ 	.short	0x0000
        /*0014*/ 	.byte	0x00, 0xf0, 0xa1, 0x03


	//----- nvinfo : EIATTR_SPARSE_MMA_MASK
	.align		4
.L_2270:
        /*0018*/ 	.byte	0x03, 0x50
        /*001a*/ 	.short	0x0000


	//----- nvinfo : EIATTR_MAXREG_COUNT
	.align		4
        /*001c*/ 	.byte	0x03, 0x1b
        /*001e*/ 	.short	0x00ff


	//----- nvinfo : EIATTR_MERCURY_ISA_VERSION
	.align		4
        /*0020*/ 	.byte	0x03, 0x5f
        /*0022*/ 	.short	0x0101


	//----- nvinfo : EIATTR_COOP_GROUP_MASK_REGIDS
	.align		4
        /*0024*/ 	.byte	0x04, 0x29
        /*0026*/ 	.short	(.L_2272 - .L_2271)


	//   ....[0]....
.L_2271:
        /*0028*/ 	.word	0xffffffff


	//   ....[1]....
        /*002c*/ 	.word	0xffffffff


	//   ....[2]....
        /*0030*/ 	.word	0xffffffff


	//   ....[3]....
        /*0034*/ 	.word	0xffffffff


	//   ....[4]....
        /*0038*/ 	.word	0xffffffff


	//   ....[5]....
        /*003c*/ 	.word	0xffffffff


	//   ....[6]....
        /*0040*/ 	.word	0xffffffff


	//   ....[7]....
        /*0044*/ 	.word	0xffffffff


	//   ....[8]....
        /*0048*/ 	.word	0xffffffff


	//   ....[9]....
        /*004c*/ 	.word	0xffffffff


	//   ....[10]....
        /*0050*/ 	.word	0x0500004f


	//   ....[11]....
        /*0054*/ 	.word	0x0500004f


	//   ....[12]....
        /*0058*/ 	.word	0x0500004f


	//   ....[13]....
        /*005c*/ 	.word	0x0500004f


	//   ....[14]....
        /*0060*/ 	.word	0x0500004f


	//   ....[15]....
        /*0064*/ 	.word	0x0500004f


	//   ....[16]....
        /*0068*/ 	.word	0x0500004f


	//   ....[17]....
        /*006c*/ 	.word	0x0500004f


	//   ....[18]....
        /*0070*/ 	.word	0x0500004f


	//   ....[19]....
        /*0074*/ 	.word	0x0500004f


	//----- nvinfo : EIATTR_COOP_GROUP_INSTR_OFFSETS
	.align		4
.L_2272:
        /*0078*/ 	.byte	0x04, 0x28
        /*007a*/ 	.short	(.L_2274 - .L_2273)


	//   ....[0]....
.L_2273:
        /*007c*/ 	.word	0x00006730


	//   ....[1]....
        /*0080*/ 	.word	0x00006760


	//   ....[2]....
        /*0084*/ 	.word	0x00006780


	//   ....[3]....
        /*0088*/ 	.word	0x000067a0


	//   ....[4]....
        /*008c*/ 	.word	0x000067c0


	//   ....[5]....
        /*0090*/ 	.word	0x00006a00


	//   ....[6]....
        /*0094*/ 	.word	0x00006a20


	//   ....[7]....
        /*0098*/ 	.word	0x00006a40


	//   ....[8]....
        /*009c*/ 	.word	0x00006a60


	//   ....[9]....
        /*00a0*/ 	.word	0x00006a80


	//   ....[10]....
        /*00a4*/ 	.word	0x000070a0


	//   ....[11]....
        /*00a8*/ 	.word	0x00007150


	//   ....[12]....
        /*00ac*/ 	.word	0x000071c0


	//   ....[13]....
        /*00b0*/ 	.word	0x00007230


	//   ....[14]....
        /*00b4*/ 	.word	0x000072a0


	//   ....[15]....
        /*00b8*/ 	.word	0x00007530


	//   ....[16]....
        /*00bc*/ 	.word	0x000075a0


	//   ....[17]....
        /*00c0*/ 	.word	0x00007610


	//   ....[18]....
        /*00c4*/ 	.word	0x00007680


	//   ....[19]....
        /*00c8*/ 	.word	0x000076f0


	//----- nvinfo : EIATTR_EXIT_INSTR_OFFSETS
	.align		4
.L_2274:
        /*00cc*/ 	.byte	0x04, 0x1c
        /*00ce*/ 	.short	(.L_2276 - .L_2275)


	//   ....[0]....
.L_2275:
        /*00d0*/ 	.word	0x000005c0


	//   ....[1]....
        /*00d4*/ 	.word	0x00007030


	//----- nvinfo : EIATTR_MAX_THREADS
	.align		4
.L_2276:
        /*00d8*/ 	.byte	0x04, 0x05
        /*00da*/ 	.short	(.L_2278 - .L_2277)
.L_2277:
        /*00dc*/ 	.word	0x00000080
        /*00e0*/ 	.word	0x00000001
        /*00e4*/ 	.word	0x00000001


	//----- nvinfo : EIATTR_CRS_STACK_SIZE
	.align		4
.L_2278:
        /*00e8*/ 	.byte	0x04, 0x1e
        /*00ea*/ 	.short	(.L_2280 - .L_2279)
.L_2279:
        /*00ec*/ 	.word	0x00000000


	//----- nvinfo : EIATTR_CBANK_PARAM_SIZE
	.align		4
.L_2280:
        /*00f0*/ 	.byte	0x03, 0x19
        /*00f2*/ 	.short	0x00e8


	//----- nvinfo : EIATTR_PARAM_CBANK
	.align		4
        /*00f4*/ 	.byte	0x04, 0x0a
        /*00f6*/ 	.short	(.L_2282 - .L_2281)
	.align		4
.L_2281:
        /*00f8*/ 	.word	index@(.nv.constant0._ZN10layer_norm13ln_fwd_kernelINS_13Kernel_traitsIf13__nv_bfloat16fS2_fjLj512ELj1ELj4ELj1ELj16ENS_18Kernel_traits_baseILj512EfS2_fS2_fjLj128EEEEELb1ELb0ELb0ELb0EEEvNS_9FwdParamsE)
        /*00fc*/ 	.short	0x0210
        /*00fe*/ 	.short	0x00e8


	//----- nvinfo : EIATTR_SW_WAR
	.align		4
.L_2282:
        /*0100*/ 	.byte	0x04, 0x36
        /*0102*/ 	.short	(.L_2284 - .L_2283)
.L_2283:
        /*0104*/ 	.word	0x00000008
.L_2284:


//--------------------- .nv.info._ZN10layer_norm13ln_fwd_kernelINS_13Kernel_traitsIf13__nv_bfloat16fS2_fjLj512ELj1ELj4ELj1ELj16ENS_18Kernel_traits_baseILj512EfS2_fS2_fjLj128EEEEELb1ELb0ELb0ELb1EEEvNS_9FwdParamsE --------------------------
	.section	.nv.info._ZN10layer_norm13ln_fwd_kernelINS_13Kernel_traitsIf13__nv_bfloat16fS2_fjLj512ELj1ELj4ELj1ELj16ENS_18Kernel_traits_baseILj512EfS2_fS2_fjLj128EEEEELb1ELb0ELb0ELb1EEEvNS_9FwdParamsE,"",@"SHT_CUDA_INFO"
	.sectionflags	@""
	.align	4


	//----- nvinfo : EIATTR_CUDA_API_VERSION
	.align		4
        /*0000*/ 	.byte	0x04, 0x37
        /*0002*/ 	.short	(.L_2286 - .L_2285)
.L_2285:
        /*0004*/ 	.word	0x00000082


	//----- nvinfo : EIATTR_KPARAM_INFO
	.align		4
.L_2286:
        /*0008*/ 	.byte	0x04, 0x17
        /*000a*/ 	.short	(.L_2288 - .L_2287)
.L_2287:
        /*000c*/ 	.word	0x00000000
        /*0010*/ 	.short	0x0000
        /*0012*/ 	.short	0x0000
        /*0014*/ 	.byte	0x00, 0xf0, 0xa1, 0x03


	//----- nvinfo : EIATTR_SPARSE_MMA_MASK
	.align		4
.L_2288:
        /*0018*/ 	.byte	0x03, 0x50
        /*001a*/ 	.short	0x0000


	//----- nvinfo : EIATTR_MAXREG_COUNT
	.align		4
        /*001c*/ 	.byte	0x03, 0x1b
        /*001e*/ 	.short	0x00ff


	//----- nvinfo : EIATTR_MERCURY_ISA_VERSION
	.align		4
        /*0020*/ 	.byte	0x03, 0x5f
        /*0022*/ 	.short	0x0101


	//----- nvinfo : EIATTR_COOP_GROUP_MASK_REGIDS
	.align		4
        /*0024*/ 	.byte	0x04, 0x29
        /*0026*/ 	.short	(.L_2290 - .L_2289)


	//   ....[0]....
.L_2289:
        /*0028*/ 	.word	0xffffffff


	//   ....[1]....
        /*002c*/ 	.word	0xffffffff


	//   ....[2]....
        /*0030*/ 	.word	0xffffffff


	//   ....[3]....
        /*0034*/ 	.word	0xffffffff


	//   ....[4]....
        /*0038*/ 	.word	0xffffffff


	//   ....[5]....
        /*003c*/ 	.word	0xffffffff


	//   ....[6]....
        /*0040*/ 	.word	0xffffffff


	//   ....[7]....
        /*0044*/ 	.word	0xffffffff


	//   ....[8]....
        /*0048*/ 	.word	0xffffffff


	//   ....[9]....
        /*004c*/ 	.word	0xffffffff


	//   ....[10]....
        /*0050*/ 	.word	0x0500004c


	//   ....[11]....
        /*0054*/ 	.word	0x0500004c


	//   ....[12]....
        /*0058*/ 	.word	0x0500004c


	//   ....[13]....
        /*005c*/ 	.word	0x0500004c


	//   ....[14]....
        /*0060*/ 	.word	0x0500004c


	//   ....[15]....
        /*0064*/ 	.word	0x0500004c


	//   ....[16]....
        /*0068*/ 	.word	0x0500004c


	//   ....[17]....
        /*006c*/ 	.word	0x0500004c


	//   ....[18]....
        /*0070*/ 	.word	0x0500004c


	//   ....[19]....
        /*0074*/ 	.word	0x0500004c


	//----- nvinfo : EIATTR_COOP_GROUP_INSTR_OFFSETS
	.align		4
.L_2290:
        /*0078*/ 	.byte	0x04, 0x28
        /*007a*/ 	.short	(.L_2292 - .L_2291)


	//   ....[0]....
.L_2291:
        /*007c*/ 	.word	0x00006370


	//   ....[1]....
        /*0080*/ 	.word	0x00006390


	//   ....[2]....
        /*0084*/ 	.word	0x000063b0


	//   ....[3]....
        /*0088*/ 	.word	0x000063e0


	//   ....[4]....
        /*008c*/ 	.word	0x00006400


	//   ....[5]....
        /*0090*/ 	.word	0x00006630


	//   ....[6]....
        /*0094*/ 	.word	0x00006650


	//   ....[7]....
        /*0098*/ 	.word	0x00006670


	//   ....[8]....
        /*009c*/ 	.word	0x00006690


	//   ....[9]....
        /*00a0*/ 	.word	0x000066b0


	//   ....[10]....
        /*00a4*/ 	.word	0x00006c50


	//   ....[11]....
        /*00a8*/ 	.word	0x00006cf0


	//   ....[12]....
        /*00ac*/ 	.word	0x00006d60


	//   ....[13]....
        /*00b0*/ 	.word	0x00006de0


	//   ....[14]....
        /*00b4*/ 	.word	0x00006e50


	//   ....[15]....
        /*00b8*/ 	.word	0x000070d0


	//   ....[16]....
        /*00bc*/ 	.word	0x00007140


	//   ....[17]....
        /*00c0*/ 	.word	0x000071b0


	//   ....[18]....
        /*00c4*/ 	.word	0x00007220


	//   ....[19]....
        /*00c8*/ 	.word	0x00007290


	//----- nvinfo : EIATTR_EXIT_INSTR_OFFSETS
	.align		4
.L_2292:
        /*00cc*/ 	.byte	0x04, 0x1c
        /*00ce*/ 	.short	(.L_2294 - .L_2293)


	//   ....[0]....
.L_2293:
        /*00d0*/ 	.word	0x000002b0


	//   ....[1]....
        /*00d4*/ 	.word	0x00006be0


	//----- nvinfo : EIATTR_MAX_THREADS
	.align		4
.L_2294:
        /*00d8*/ 	.byte	0x04, 0x05
        /*00da*/ 	.short	(.L_2296 - .L_2295)
.L_2295:
        /*00dc*/ 	.word	0x00000080
        /*00e0*/ 	.word	0x00000001
        /*00e4*/ 	.word	0x00000001


	//----- nvinfo : EIATTR_CRS_STACK_SIZE
	.align		4
.L_2296:
        /*00e8*/ 	.byte	0x04, 0x1e
        /*00ea*/ 	.short	(.L_2298 - .L_2297)
.L_2297:
        /*00ec*/ 	.word	0x00000000


	//----- nvinfo : EIATTR_CBANK_PARAM_SIZE
	.align		4
.L_2298:
        /*00f0*/ 	.byte	0x03, 0x19
        /*00f2*/ 	.short	0x00e8


	//----- nvinfo : EIATTR_PARAM_CBANK
	.align		4
        /*00f4*/ 	.byte	0x04, 0x0a
        /*00f6*/ 	.short	(.L_2300 - .L_2299)
	.align		4
.L_2299:
        /*00f8*/ 	.word	index@(.nv.constant0._ZN10layer_norm13ln_fwd_kernelINS_13Kernel_traitsIf13__nv_bfloat16fS2_fjLj512ELj1ELj4ELj1ELj16ENS_18Kernel_traits_baseILj512EfS2_fS2_fjLj128EEEEELb1ELb0ELb0ELb1EEEvNS_9FwdParamsE)
        /*00fc*/ 	.short	0x0210
        /*00fe*/ 	.short	0x00e8


	//----- nvinfo : EIATTR_SW_WAR
	.align		4
.L_2300:
        /*0100*/ 	.byte	0x04, 0x36
        /*0102*/ 	.short	(.L_2302 - .L_2301)
.L_2301:
        /*0104*/ 	.word	0x00000008
.L_2302:


//--------------------- .nv.info._ZN10layer_norm13ln_fwd_kernelINS_13Kernel_traitsIf13__nv_bfloat16fS2_fjLj512ELj1ELj4ELj1ELj16ENS_18Kernel_traits_baseILj512EfS2_fS2_fjLj128EEEEELb1ELb0ELb1ELb0EEEvNS_9FwdParamsE --------------------------
	.section	.nv.info._ZN10layer_norm13ln_fwd_kernelINS_13Kernel_traitsIf13__nv_bfloat16fS2_fjLj512ELj1ELj4ELj1ELj16ENS_18Kernel_traits_baseILj512EfS2_fS2_fjLj128EEEEELb1ELb0ELb1ELb0EEEvNS_9FwdParamsE,"",@"SHT_CUDA_INFO"
	.sectionflags	@""
	.align	4


	//----- nvinfo : EIATTR_CUDA_API_VERSION
	.align		4
        /*0000*/ 	.byte	0x04, 0x37
        /*0002*/ 	.short	(.L_2304 - .L_2303)
.L_2303:
        /*0004*/ 	.word	0x00000082


	//----- nvinfo : EIATTR_KPARAM_INFO
	.align		4
.L_2304:
        /*0008*/ 	.byte	0x04, 0x17
        /*000a*/ 	.short	(.L_2306 - .L_2305)
.L_2305:
        /*000c*/ 	.word	0x00000000
        /*0010*/ 	.short	0x0000
        /*0012*/ 	.short	0x0000
        /*0014*/ 	.byte	0x00, 0xf0, 0xa1, 0x03


	//----- nvinfo : EIATTR_SPARSE_MMA_MASK
	.align		4
.L_2306:
        /*0018*/ 	.byte	0x03, 0x50
        /*001a*/ 	.short	0x0000


	//----- nvinfo : EIATTR_MAXREG_COUNT
	.align		4
        /*001c*/ 	.byte	0x03, 0x1b
        /*001e*/ 	.short	0x00ff


	//----- nvinfo : EIATTR_MERCURY_ISA_VERSION
	.align		4
        /*0020*/ 	.byte	0x03, 0x5f
        /*0022*/ 	.short	0x0101


	//----- nvinfo : EIATTR_COOP_GROUP_MASK_REGIDS
	.align		4
        /*0024*/ 	.byte	0x04, 0x29
        /*0026*/ 	.short	(.L_2308 - .L_2307)


	//   ....[0]....
.L_2307:
        /*0028*/ 	.word	0xffffffff


	//   ....[1]....
        /*002c*/ 	.word	0xffffffff


	//   ....[2]....
        /*0030*/ 	.word	0xffffffff


	//   ....[3]....
        /*0034*/ 	.word	0xffffffff


	//   ....[4]....
        /*0038*/ 	.word	0xffffffff


	//   ....[5]....
        /*003c*/ 	.word	0xffffffff


	//   ....[6]....
        /*0040*/ 	.word	0xffffffff


	//   ....[7]....
        /*0044*/ 	.word	0xffffffff


	//   ....[8]....
        /*0048*/ 	.word	0xffffffff


	//   ....[9]....
        /*004c*/ 	.word	0xffffffff


	//   ....[10]....
        /*0050*/ 	.word	0x05000046


	//   ....[11]....
        /*0054*/ 	.word	0x05000046


	//   ....[12]....
        /*0058*/ 	.word	0x05000046


	//   ....[13]....
        /*005c*/ 	.word	0x05000046


	//   ....[14]....
        /*0060*/ 	.word	0x05000046


	//   ....[15]....
        /*0064*/ 	.word	0x05000046


	//   ....[16]....
        /*0068*/ 	.word	0x05000046


	//   ....[17]....
        /*006c*/ 	.word	0x05000046


	//   ....[18]....
        /*0070*/ 	.word	0x05000046


	//   ....[19]....
        /*0074*/ 	.word	0x05000046


	//----- nvinfo : EIATTR_COOP_GROUP_INSTR_OFFSETS
	.align		4
.L_2308:
        /*0078*/ 	.byte	0x04, 0x28
        /*007a*/ 	.short	(.L_2310 - .L_2309)


	//   ....[0]....
.L_2309:
        /*007c*/ 	.word	0x00006e20


	//   ....[1]....
        /*0080*/ 	.word	0x00006e50


	//   ....[2]....
        /*0084*/ 	.word	0x00006e70


	//   ....[3]....
        /*0088*/ 	.word	0x00006e90


	//   ....[4]....
        /*008c*/ 	.word	0x00006eb0


	//   ....[5]....
        /*0090*/ 	.word	0x000070f0


	//   ....[6]....
        /*0094*/ 	.word	0x00007110


	//   ....[7]....
        /*0098*/ 	.word	0x00007130


	//   ....[8]....
        /*009c*/ 	.word	0x00007150


	//   ....[9]....
        /*00a0*/ 	.word	0x00007170


	//   ....[10]....
        /*00a4*/ 	.word	0x00007830


	//   ....[11]....
        /*00a8*/ 	.word	0x000078d0


	//   ....[12]....
        /*00ac*/ 	.word	0x00007920


	//   ....[13]....
        /*00b0*/ 	.word	0x00007980


	//   ....[14]....
        /*00b4*/ 	.word	0x000079e0


	//   ....[15]....
        /*00b8*/ 	.word	0x00007c70


	//   ....[16]....
        /*00bc*/ 	.word	0x00007cc0


	//   ....[17]....
        /*00c0*/ 	.word	0x00007d20


	//   ....[18]....
        /*00c4*/ 	.word	0x00007d80


	//   ....[19]....
        /*00c8*/ 	.word	0x00007de0


	//----- nvinfo : EIATTR_EXIT_INSTR_OFFSETS
	.align		4
.L_2310:
        /*00cc*/ 	.byte	0x04, 0x1c
        /*00ce*/ 	.short	(.L_2312 - .L_2311)


	//   ....[0]....
.L_2311:
        /*00d0*/ 	.word	0x00000590


	//   ....[1]....
        /*00d4*/ 	.word	0x000077c0


	//----- nvinfo : EIATTR_MAX_THREADS
	.align		4
.L_2312:
        /*00d8*/ 	.byte	0x04, 0x05
        /*00da*/ 	.short	(.L_2314 - .L_2313)
.L_2313:
        /*00dc*/ 	.word	0x00000080
        /*00e0*/ 	.word	0x00000001
        /*00e4*/ 	.word	0x00000001


	//----- nvinfo : EIATTR_CRS_STACK_SIZE
	.align		4
.L_2314:
        /*00e8*/ 	.byte	0x04, 0x1e
        /*00ea*/ 	.short	(.L_2316 - .L_2315)
.L_2315:
        /*00ec*/ 	.word	0x00000000


	//----- nvinfo : EIATTR_CBANK_PARAM_SIZE
	.align		4
.L_2316:
        /*00f0*/ 	.byte	0x03, 0x19
        /*00f2*/ 	.short	0x00e8


	//----- nvinfo : EIATTR_PARAM_CBANK
	.align		4
        /*00f4*/ 	.byte	0x04, 0x0a
        /*00f6*/ 	.short	(.L_2318 - .L_2317)
	.align		4
.L_2317:
        /*00f8*/ 	.word	index@(.nv.constant0._ZN10layer_norm13ln_fwd_kernelINS_13Kernel_traitsIf13__nv_bfloat16fS2_fjLj512ELj1ELj4ELj1ELj16ENS_18Kernel_traits_baseILj512EfS2_fS2_fjLj128EEEEELb1ELb0ELb1ELb0EEEvNS_9FwdParamsE)
        /*00fc*/ 	.short	0x0210
        /*00fe*/ 	.short	0x00e8


	//----- nvinfo : EIATTR_SW_WAR
	.align		4
.L_2318:
        /*0100*/ 	.byte	0x04, 0x36
        /*0102*/ 	.short	(.L_2320 - .L_2319)
.L_2319:
        /*0104*/ 	.word	0x00000008
.L_2320:


//--------------------- .nv.info._ZN10layer_norm13ln_fwd_kernelINS_13Kernel_traitsIf13__nv_bfloat16fS2_fjLj512ELj1ELj4ELj1ELj16ENS_18Kernel_traits_baseILj512EfS2_fS2_fjLj128EEEEELb1ELb0ELb1ELb1EEEvNS_9FwdParamsE --------------------------
	.section	.nv.info._ZN10layer_norm13ln_fwd_kernelINS_13Kernel_traitsIf13__nv_bfloat16fS2_fjLj512ELj1ELj4ELj1ELj16ENS_18Kernel_traits_baseILj512EfS2_fS2_fjLj128EEEEELb1ELb0ELb1ELb1EEEvNS_9FwdParamsE,"",@"SHT_CUDA_INFO"
	.sectionflags	@""
	.align	4


	//----- nvinfo : EIATTR_CUDA_API_VERSION
	.align		4
        /*0000*/ 	.byte	0x04, 0x37
        /*0002*/ 	.short	(.L_2322 - .L_2321)
.L_2321:
        /*0004*/ 	.word	0x00000082


	//----- nvinfo : EIATTR_KPARAM_INFO
	.align		4
.L_2322:
        /*0008*/ 	.byte	0x04, 0x17
        /*000a*/ 	.short	(.L_2324 - .L_2323)
.L_2323:
        /*000c*/ 	.word	0x00000000
        /*0010*/ 	.short	0x0000
        /*0012*/ 	.short	0x0000
        /*0014*/ 	.byte	0x00, 0xf0, 0xa1, 0x03


	//----- nvinfo : EIATTR_SPARSE_MMA_MASK
	.align		4
.L_2324:
        /*0018*/ 	.byte	0x03, 0x50
        /*001a*/ 	.short	0x0000


	//----- nvinfo : EIATTR_MAXREG_COUNT
	.align		4
        /*001c*/ 	.byte	0x03, 0x1b
        /*001e*/ 	.short	0x00ff


	//----- nvinfo : EIATTR_MERCURY_ISA_VERSION
	.align		4
        /*0020*/ 	.byte	0x03, 0x5f
        /*0022*/ 	.short	0x0101


	//----- nvinfo : EIATTR_COOP_GROUP_MASK_REGIDS
	.align		4
        /*0024*/ 	.byte	0x04, 0x29
        /*0026*/ 	.short	(.L_2326 - .L_2325)


	//   ....[0]....
.L_2325:
        /*0028*/ 	.word	0xffffffff


	//   ....[1]....
        /*002c*/ 	.word	0xffffffff


	//   ....[2]....
        /*0030*/ 	.word	0xffffffff


	//   ....[3]....
        /*0034*/ 	.word	0xffffffff


	//   ....[4]....
        /*0038*/ 	.word	0xffffffff


	//   ....[5]....
        /*003c*/ 	.word	0xffffffff


	//   ....[6]....
        /*0040*/ 	.word	0xffffffff


	//   ....[7]....
        /*0044*/ 	.word	0xffffffff


	//   ....[8]....
        /*0048*/ 	.word	0xffffffff


	//   ....[9]....
        /*004c*/ 	.word	0xffffffff


	//   ....[10]....
        /*0050*/ 	.word	0x0500004e


	//   ....[11]....
        /*0054*/ 	.word	0x0500004e


	//   ....[12]....
        /*0058*/ 	.word	0x0500004e


	//   ....[13]....
        /*005c*/ 	.word	0x0500004e


	//   ....[14]....
        /*0060*/ 	.word	0x0500004e


	//   ....[15]....
        /*0064*/ 	.word	0x0500004e


	//   ....[16]....
        /*0068*/ 	.word	0x0500004e


	//   ....[17]....
        /*006c*/ 	.word	0x0500004e


	//   ....[18]....
        /*0070*/ 	.word	0x0500004e


	//   ....[19]....
        /*0074*/ 	.word	0x0500004e


	//----- nvinfo : EIATTR_COOP_GROUP_INSTR_OFFSETS
	.align		4
.L_2326:
        /*0078*/ 	.byte	0x04, 0x28
        /*007a*/ 	.short	(.L_2328 - .L_2327)


	//   ....[0]....
.L_2327:
        /*007c*/ 	.word	0x00006d00


	//   ....[1]....
        /*0080*/ 	.word	0x00006d30


	//   ....[2]....
        /*0084*/ 	.word	0x00006d50


	//   ....[3]....
        /*0088*/ 	.word	0x00006d70


	//   ....[4]....
        /*008c*/ 	.word	0x00006d90


	//   ....[5]....
        /*0090*/ 	.word	0x00006fc0


	//   ....[6]....
        /*0094*/ 	.word	0x00006fe0


	//   ....[7]....
        /*0098*/ 	.word	0x00007000


	//   ....[8]....
        /*009c*/ 	.word	0x00007020


	//   ....[9]....
        /*00a0*/ 	.word	0x00007040


	//   ....[10]....
        /*00a4*/ 	.word	0x00007680


	//   ....[11]....
        /*00a8*/ 	.word	0x00007710


	//   ....[12]....
        /*00ac*/ 	.word	0x00007770


	//   ....[13]....
        /*00b0*/ 	.word	0x000077d0


	//   ....[14]....
        /*00b4*/ 	.word	0x00007830


	//   ....[15]....
        /*00b8*/ 	.word	0x00007aa0


	//   ....[16]....
        /*00bc*/ 	.word	0x00007b00


	//   ....[17]....
        /*00c0*/ 	.word	0x00007b60


	//   ....[18]....
        /*00c4*/ 	.word	0x00007bc0


	//   ....[19]....
        /*00c8*/ 	.word	0x00007c20


	//----- nvinfo : EIATTR_EXIT_INSTR_OFFSETS
	.align		4
.L_2328:
        /*00cc*/ 	.byte	0x04, 0x1c
        /*00ce*/ 	.short	(.L_2330 - .L_2329)


	//   ....[0]....
.L_2329:
        /*00d0*/ 	.word	0x000002b0


	//   ....[1]....
        /*00d4*/ 	.word	0x00007610


	//----- nvinfo : EIATTR_MAX_THREADS
	.align		4
.L_2330:
        /*00d8*/ 	.byte	0x04, 0x05
        /*00da*/ 	.short	(.L_2332 - .L_2331)
.L_2331:
        /*00dc*/ 	.word	0x00000080
        /*00e0*/ 	.word	0x00000001
        /*00e4*/ 	.word	0x00000001


	//----- nvinfo : EIATTR_CRS_STACK_SIZE
	.align		4
.L_2332:
        /*00e8*/ 	.byte	0x04, 0x1e
        /*00ea*/ 	.short	(.L_2334 - .L_2333)
.L_2333:
        /*00ec*/ 	.word	0x00000000


	//----- nvinfo : EIATTR_CBANK_PARAM_SIZE
	.align		4
.L_2334:
        /*00f0*/ 	.byte	0x03, 0x19
        /*00f2*/ 	.short	0x00e8


	//----- nvinfo : EIATTR_PARAM_CBANK
	.align		4
        /*00f4*/ 	.byte	0x04, 0x0a
        /*00f6*/ 	.short	(.L_2336 - .L_2335)
	.align		4
.L_2335:
        /*00f8*/ 	.word	index@(.nv.constant0._ZN10layer_norm13ln_fwd_kernelINS_13Kernel_traitsIf13__nv_bfloat16fS2_fjLj512ELj1ELj4ELj1ELj16ENS_18Kernel_traits_baseILj512EfS2_fS2_fjLj128EEEEELb1ELb0ELb1ELb1EEEvNS_9FwdParamsE)
        /*00fc*/ 	.short	0x0210
        /*00fe*/ 	.short	0x00e8


	//----- nvinfo : EIATTR_SW_WAR
	.align		4
.L_2336:
        /*0100*/ 	.byte	0x04, 0x36
        /*0102*/ 	.short	(.L_2338 - .L_2337)
.L_2337:
        /*0104*/ 	.word	0x00000008
.L_2338:


//--------------------- .nv.info._ZN10layer_norm13ln_fwd_kernelINS_13Kernel_traitsIf13__nv_bfloat16fS2_fjLj512ELj1ELj4ELj1ELj16ENS_18Kernel_traits_baseILj512EfS2_fS2_fjLj128EEEEELb1ELb1ELb0ELb0EEEvNS_9FwdParamsE --------------------------
	.section	.nv.info._ZN10layer_norm13ln_fwd_kernelINS_13Kernel_traitsIf13__nv_bfloat16fS2_fjLj512ELj1ELj4ELj1ELj16ENS_18Kernel_traits_baseILj512EfS2_fS2_fjLj128EEEEELb1ELb1ELb0ELb0EEEvNS_9FwdParamsE,"",@"SHT_CUDA_INFO"
	.sectionflags	@""
	.align	4


	//----- nvinfo : EIATTR_CUDA_API_VERSION
	.align		4
        /*0000*/ 	.byte	0x04, 0x37
        /*0002*/ 	.short	(.L_2340 - .L_2339)
.L_2339:
        /*0004*/ 	.word	0x00000082


	//----- nvinfo : EIATTR_KPARAM_INFO
	.align		4
.L_2340:
        /*0008*/ 	.byte	0x04, 0x17
        /*000a*/ 	.short	(.L_2342 - .L_2341)
.L_2341:
        /*000c*/ 	.word	0x00000000
        /*0010*/ 	.short	0x0000
        /*0012*/ 	.short	0x0000
        /*0014*/ 	.byte	0x00, 0xf0, 0xa1, 0x03


	//----- nvinfo : EIATTR_SPARSE_MMA_MASK
	.align		4
.L_2342:
        /*0018*/ 	.byte	0x03, 0x50
        /*001a*/ 	.short	0x0000


	//----- nvinfo : EIATTR_MAXREG_COUNT
	.align		4
        /*001c*/ 	.byte	0x03, 0x1b
        /*001e*/ 	.short	0x00ff


	//----- nvinfo : EIATTR_MERCURY_ISA_VERSION
	.align		4
        /*0020*/ 	.byte	0x03, 0x5f
        /*0022*/ 	.short	0x0101


	//----- nvinfo : EIATTR_COOP_GROUP_MASK_REGIDS
	.align		4
        /*0024*/ 	.byte	0x04, 0x29
        /*0026*/ 	.short	(.L_2344 - .L_2343)


	//   ....[0]....
.L_2343:
        /*0028*/ 	.word	0xffffffff


	//   ....[1]....
        /*002c*/ 	.word	0xffffffff


	//   ....[2]....
        /*0030*/ 	.word	0xffffffff


	//   ....[3]....
        /*0034*/ 	.word	0xffffffff


	//   ....[4]....
        /*0038*/ 	.word	0xffffffff


	//   ....[5]....
        /*003c*/ 	.word	0xffffffff


	//   ....[6]....
        /*0040*/ 	.word	0xffffffff


	//   ....[7]....
        /*0044*/ 	.word	0xffffffff


	//   ....[8]....
        /*0048*/ 	.word	0xffffffff


	//   ....[9]....
        /*004c*/ 	.word	0xffffffff


	//   ....[10]....
        /*0050*/ 	.word	0x05000060


	//   ....[11]....
        /*0054*/ 	.word	0x05000060


	//   ....[12]....
        /*0058*/ 	.word	0x05000060


	//   ....[13]....
        /*005c*/ 	.word	0x05000060


	//   ....[14]....
        /*0060*/ 	.word	0x05000060


	//   ....[15]....
        /*0064*/ 	.word	0x05000060


	//   ....[16]....
        /*0068*/ 	.word	0x05000060


	//   ....[17]....
        /*006c*/ 	.word	0x05000060


	//   ....[18]....
        /*0070*/ 	.word	0x05000060


	//   ....[19]....
        /*0074*/ 	.word	0x05000060


	//----- nvinfo : EIATTR_COOP_GROUP_INSTR_OFFSETS
	.align		4
.L_2344:
        /*0078*/ 	.byte	0x04, 0x28
        /*007a*/ 	.short	(.L_2346 - .L_2345)


	//   ....[0]....
.L_2345:
        /*007c*/ 	.word	0x00006800


	//   ....[1]....
        /*0080*/ 	.word	0x00006820


	//   ....[2]....
        /*0084*/ 	.word	0x00006840


	//   ....[3]....
        /*0088*/ 	.word	0x00006870


	//   ....[4]....
        /*008c*/ 	.word	0x00006890


	//   ....[5]....
        /*0090*/ 	.word	0x00006ad0


	//   ....[6]....
        /*0094*/ 	.word	0x00006af0


	//   ....[7]....
        /*0098*/ 	.word	0x00006b10


	//   ....[8]....
        /*009c*/ 	.word	0x00006b30


	//   ....[9]....
        /*00a0*/ 	.word	0x00006b50


	//   ....[10]....
        /*00a4*/ 	.word	0x00007170


	//   ....[11]....
        /*00a8*/ 	.word	0x00007210


	//   ....[12]....
        /*00ac*/ 	.word	0x00007280


	//   ....[13]....
        /*00b0*/ 	.word	0x00007300


	//   ....[14]....
        /*00b4*/ 	.word	0x00007370


	//   ....[15]....
        /*00b8*/ 	.word	0x000075f0


	//   ....[16]....
        /*00bc*/ 	.word	0x00007660


	//   ....[17]....
        /*00c0*/ 	.word	0x000076d0


	//   ....[18]....
        /*00c4*/ 	.word	0x00007740


	//   ....[19]....
        /*00c8*/ 	.word	0x000077b0


	//----- nvinfo : EIATTR_EXIT_INSTR_OFFSETS
	.align		4
.L_2346:
        /*00cc*/ 	.byte	0x04, 0x1c
        /*00ce*/ 	.short	(.L_2348 - .L_2347)


	//   ....[0]....
.L_2347:
        /*00d0*/ 	.word	0x00000650


	//   ....[1]....
        /*00d4*/ 	.word	0x00007100


	//----- nvinfo : EIATTR_MAX_THREADS
	.align		4
.L_2348:
        /*00d8*/ 	.byte	0x04, 0x05
        /*00da*/ 	.short	(.L_2350 - .L_2349)
.L_2349:
        /*00dc*/ 	.word	0x00000080
        /*00e0*/ 	.word	0x00000001
        /*00e4*/ 	.word	0x00000001


	//----- nvinfo : EIATTR_CRS_STACK_SIZE
	.align		4
.L_2350:
        /*00e8*/ 	.byte	0x04, 0x1e
        /*00ea*/ 	.short	(.L_2352 - .L_2351)
.L_2351:
        /*00ec*/ 	.word	0x00000000


	//----- nvinfo : EIATTR_CBANK_PARAM_SIZE
	.align		4
.L_2352:
        /*00f0*/ 	.byte	0x03, 0x19
        /*00f2*/ 	.short	0x00e8


	//----- nvinfo : EIATTR_PARAM_CBANK
	.align		4
        /*00f4*/ 	.byte	0x04, 0x0a
        /*00f6*/ 	.short	(.L_2354 - .L_2353)
	.align		4
.L_2353:
        /*00f8*/ 	.word	index@(.nv.constant0._ZN10layer_norm13ln_fwd_kernelINS_13Kernel_traitsIf13__nv_bfloat16fS2_fjLj512ELj1ELj4ELj1ELj16ENS_18Kernel_traits_baseILj512EfS2_fS2_fjLj128EEEEELb1ELb1ELb0ELb0EEEvNS_9FwdParamsE)
        /*00fc*/ 	.short	0x0210
        /*00fe*/ 	.short	0x00e8


	//----- nvinfo : EIATTR_SW_WAR
	.align		4
.L_2354:
        /*0100*/ 	.byte	0x04, 0x36
        /*0102*/ 	.short	(.L_2356 - .L_2355)
.L_2355:
        /*0104*/ 	.word	0x00000008
.L_2356:


//--------------------- .nv.info._ZN10layer_norm13ln_fwd_kernelINS_13Kernel_traitsIf13__nv_bfloat16fS2_fjLj512ELj1ELj4ELj1ELj16ENS_18Kernel_traits_baseILj512EfS2_fS2_fjLj128EEEEELb1ELb1ELb0ELb1EEEvNS_9FwdParamsE --------------------------
	.section	.nv.info._ZN10layer_norm13ln_fwd_kernelINS_13Kernel_traitsIf13__nv_bfloat16fS2_fjLj512ELj1ELj4ELj1ELj16ENS_18Kernel_traits_baseILj512EfS2_fS2_fjLj128EEEEELb1ELb1ELb0ELb1EEEvNS_9FwdParamsE,"",@"SHT_CUDA_INFO"
	.sectionflags	@""
	.align	4


	//----- nvinfo : EIATTR_CUDA_API_VERSION
	.align		4
        /*0000*/ 	.byte	0x04, 0x37
        /*0002*/ 	.short	(.L_2358 - .L_2357)
.L_2357:
        /*0004*/ 	.word	0x00000082


	//----- nvinfo : EIATTR_KPARAM_INFO
	.align		4
.L_2358:
        /*0008*/ 	.byte	0x04, 0x17
        /*000a*/ 	.short	(.L_2360 - .L_2359)
.L_2359:
        /*000c*/ 	.word	0x00000000
        /*0010*/ 	.short	0x0000
        /*0012*/ 	.short	0x0000
        /*0014*/ 	.byte	0x00, 0xf0, 0xa1, 0x03


	//----- nvinfo : EIATTR_SPARSE_MMA_MASK
	.align		4
.L_2360:
        /*0018*/ 	.byte	0x03, 0x50
        /*001a*/ 	.short	0x0000


	//----- nvinfo : EIATTR_MAXREG_COUNT
	.align		4
        /*001c*/ 	.byte	0x03, 0x1b
        /*001e*/ 	.short	0x00ff


	//----- nvinfo : EIATTR_MERCURY_ISA_VERSION
	.align		4
        /*0020*/ 	.byte	0x03, 0x5f
        /*0022*/ 	.short	0x0101


	//----- nvinfo : EIATTR_COOP_GROUP_MASK_REGIDS
	.align		4
        /*0024*/ 	.byte	0x04, 0x29
        /*0026*/ 	.short	(.L_2362 - .L_2361)


	//   ....[0]....
.L_2361:
        /*0028*/ 	.word	0xffffffff


	//   ....[1]....
        /*002c*/ 	.word	0xffffffff


	//   ....[2]....
        /*0030*/ 	.word	0xffffffff


	//   ....[3]....
        /*0034*/ 	.word	0xffffffff


	//   ....[4]....
        /*0038*/ 	.word	0xffffffff


	//   ....[5]....
        /*003c*/ 	.word	0xffffffff


	//   ....[6]....
        /*0040*/ 	.word	0xffffffff


	//   ....[7]....
        /*0044*/ 	.word	0xffffffff


	//   ....[8]....
        /*0048*/ 	.word	0xffffffff


	//   ....[9]....
        /*004c*/ 	.word	0xffffffff


	//   ....[10]....
        /*0050*/ 	.word	0x0500005e


	//   ....[11]....
        /*0054*/ 	.word	0x0500005e


	//   ....[12]....
        /*0058*/ 	.word	0x0500005e


	//   ....[13]....
        /*005c*/ 	.word	0x0500005e


	//   ....[14]....
        /*0060*/ 	.word	0x0500005e


	//   ....[15]....
        /*0064*/ 	.word	0x0500005e


	//   ....[16]....
        /*0068*/ 	.word	0x0500005e


	//   ....[17]....
        /*006c*/ 	.word	0x0500005e


	//   ....[18]....
        /*0070*/ 	.word	0x0500005e


	//   ....[19]....
        /*0074*/ 	.word	0x0500005e


	//----- nvinfo : EIATTR_COOP_GROUP_INSTR_OFFSETS
	.align		4
.L_2362:
        /*0078*/ 	.byte	0x04, 0x28
        /*007a*/ 	.short	(.L_2364 - .L_2363)


	//   ....[0]....
.L_2363:
        /*007c*/ 	.word	0x00006500


	//   ....[1]....
        /*0080*/ 	.word	0x00006520


	//   ....[2]....
        /*0084*/ 	.word	0x00006540


	//   ....[3]....
        /*0088*/ 	.word	0x00006560


	//   ....[4]....
        /*008c*/ 	.word	0x00006590


	//   ....[5]....
        /*0090*/ 	.word	0x000067c0


	//   ....[6]....
        /*0094*/ 	.word	0x000067e0


	//   ....[7]....
        /*0098*/ 	.word	0x00006800


	//   ....[8]....
        /*009c*/ 	.word	0x00006820


	//   ....[9]....
        /*00a0*/ 	.word	0x00006840


	//   ....[10]....
        /*00a4*/ 	.word	0x00006de0


	//   ....[11]....
        /*00a8*/ 	.word	0x00006e80


	//   ....[12]....
        /*00ac*/ 	.word	0x00006ef0


	//   ....[13]....
        /*00b0*/ 	.word	0x00006f60


	//   ....[14]....
        /*00b4*/ 	.word	0x00006fe0


	//   ....[15]....
        /*00b8*/ 	.word	0x00007260


	//   ....[16]....
        /*00bc*/ 	.word	0x000072d0


	//   ....[17]....
        /*00c0*/ 	.word	0x00007340


	//   ....[18]....
        /*00c4*/ 	.word	0x000073b0


	//   ....[19]....
        /*00c8*/ 	.word	0x00007420


	//----- nvinfo : EIATTR_EXIT_INSTR_OFFSETS
	.align		4
.L_2364:
        /*00cc*/ 	.byte	0x04, 0x1c
        /*00ce*/ 	.short	(.L_2366 - .L_2365)


	//   ....[0]....
.L_2365:
        /*00d0*/ 	.word	0x000002f0


	//   ....[1]....
        /*00d4*/ 	.word	0x00006d70


	//----- nvinfo : EIATTR_MAX_THREADS
	.align		4
.L_2366:
        /*00d8*/ 	.byte	0x04, 0x05
        /*00da*/ 	.short	(.L_2368 - .L_2367)
.L_2367:
        /*00dc*/ 	.word	0x00000080
        /*00e0*/ 	.word	0x00000001
        /*00e4*/ 	.word	0x00000001


	//----- nvinfo : EIATTR_CRS_STACK_SIZE
	.align		4
.L_2368:
        /*00e8*/ 	.byte	0x04, 0x1e
        /*00ea*/ 	.short	(.L_2370 - .L_2369)
.L_2369:
        /*00ec*/ 	.word	0x00000000


	//----- nvinfo : EIATTR_CBANK_PARAM_SIZE
	.align		4
.L_2370:
        /*00f0*/ 	.byte	0x03, 0x19
        /*00f2*/ 	.short	0x00e8


	//----- nvinfo : EIATTR_PARAM_CBANK
	.align		4
        /*00f4*/ 	.byte	0x04, 0x0a
        /*00f6*/ 	.short	(.L_2372 - .L_2371)
	.align		4
.L_2371:
        /*00f8*/ 	.word	index@(.nv.constant0._ZN10layer_norm13ln_fwd_kernelINS_13Kernel_traitsIf13__nv_bfloat16fS2_fjLj512ELj1ELj4ELj1ELj16ENS_18Kernel_traits_baseILj512EfS2_fS2_fjLj128EEEEELb1ELb1ELb0ELb1EEEvNS_9FwdParamsE)
        /*00fc*/ 	.short	0x0210
        /*00fe*/ 	.short	0x00e8


	//----- nvinfo : EIATTR_SW_WAR
	.align		4
.L_2372:
        /*0100*/ 	.byte	0x04, 0x36
        /*0102*/ 	.short	(.L_2374 - .L_2373)
.L_2373:
        /*0104*/ 	.word	0x00000008
.L_2374:


//--------------------- .nv.info._ZN10layer_norm13ln_fwd_kernelINS_13Kernel_traitsIf13__nv_bfloat16fS2_fjLj512ELj1ELj4ELj1ELj16ENS_18Kernel_traits_baseILj512EfS2_fS2_fjLj128EEEEELb1ELb1ELb1ELb0EEEvNS_9FwdParamsE --------------------------
	.section	.nv.info._ZN10layer_norm13ln_fwd_kernelINS_13Kernel_traitsIf13__nv_bfloat16fS2_fjLj512ELj1ELj4ELj1ELj16ENS_18Kernel_traits_baseILj512EfS2_fS2_fjLj128EEEEELb1ELb1ELb1ELb0EEEvNS_9FwdParamsE,"",@"SHT_CUDA_INFO"
	.sectionflags	@""
	.align	4


	//----- nvinfo : EIATTR_CUDA_API_VERSION
	.align		4
        /*0000*/ 	.byte	0x04, 0x37
        /*0002*/ 	.short	(.L_2376 - .L_2375)
.L_2375:
        /*0004*/ 	.word	0x00000082


	//----- nvinfo : EIATTR_KPARAM_INFO
	.align		4
.L_2376:
        /*0008*/ 	.byte	0x04, 0x17
        /*000a*/ 	.short	(.L_2378 - .L_2377)
.L_2377:
        /*000c*/ 	.word	0x00000000
        /*0010*/ 	.short	0x0000
        /*0012*/ 	.short	0x0000
        /*0014*/ 	.byte	0x00, 0xf0, 0xa1, 0x03


	//----- nvinfo : EIATTR_SPARSE_MMA_MASK
	.align		4
.L_2378:
        /*0018*/ 	.byte	0x03, 0x50
        /*001a*/ 	.short	0x0000


	//----- nvinfo : EIATTR_MAXREG_COUNT
	.align		4
        /*001c*/ 	.byte	0x03, 0x1b
        /*001e*/ 	.short	0x00ff


	//----- nvinfo : EIATTR_MERCURY_ISA_VERSION
	.align		4
        /*0020*/ 	.byte	0x03, 0x5f
        /*0022*/ 	.short	0x0101


	//----- nvinfo : EIATTR_COOP_GROUP_MASK_REGIDS
	.align		4
        /*0024*/ 	.byte	0x04, 0x29
        /*0026*/ 	.short	(.L_2380 - .L_2379)


	//   ....[0]....
.L_2379:
        /*0028*/ 	.word	0xffffffff


	//   ....[1]....
        /*002c*/ 	.word	0xffffffff


	//   ....[2]....
        /*0030*/ 	.word	0xffffffff


	//   ....[3]....
        /*0034*/ 	.word	0xffffffff


	//   ....[4]....
        /*0038*/ 	.word	0xffffffff


	//   ....[5]....
        /*003c*/ 	.word	0xffffffff


	//   ....[6]....
        /*0040*/ 	.word	0xffffffff


	//   ....[7]....
        /*0044*/ 	.word	0xffffffff


	//   ....[8]....
        /*0048*/ 	.word	0xffffffff


	//   ....[9]....
        /*004c*/ 	.word	0xffffffff


	//   ....[10]....
        /*0050*/ 	.word	0x0500006d


	//   ....[11]....
        /*0054*/ 	.word	0x0500006d


	//   ....[12]....
        /*0058*/ 	.word	0x0500006d


	//   ....[13]....
        /*005c*/ 	.word	0x0500006d


	//   ....[14]....
        /*0060*/ 	.word	0x0500006d


	//   ....[15]....
        /*0064*/ 	.word	0x0500006d


	//   ....[16]....
        /*0068*/ 	.word	0x0500006d


	//   ....[17]....
        /*006c*/ 	.word	0x0500006d


	//   ....[18]....
        /*0070*/ 	.word	0x0500006d


	//   ....[19]....
        /*0074*/ 	.word	0x0500006d


	//----- nvinfo : EIATTR_COOP_GROUP_INSTR_OFFSETS
	.align		4
.L_2380:
        /*0078*/ 	.byte	0x04, 0x28
        /*007a*/ 	.short	(.L_2382 - .L_2381)


	//   ....[0]....
.L_2381:
        /*007c*/ 	.word	0x00006fb0


	//   ....[1]....
        /*0080*/ 	.word	0x00006fe0


	//   ....[2]....
        /*0084*/ 	.word	0x00007000


	//   ....[3]....
        /*0088*/ 	.word	0x00007020


	//   ....[4]....
        /*008c*/ 	.word	0x00007040


	//   ....[5]....
        /*0090*/ 	.word	0x00007280


	//   ....[6]....
        /*0094*/ 	.word	0x000072a0


	//   ....[7]....
        /*0098*/ 	.word	0x000072c0


	//   ....[8]....
        /*009c*/ 	.word	0x000072e0


	//   ....[9]....
        /*00a0*/ 	.word	0x00007300


	//   ....[10]....
        /*00a4*/ 	.word	0x000079b0


	//   ....[11]....
        /*00a8*/ 	.word	0x00007a60


	//   ....[12]....
        /*00ac*/ 	.word	0x00007ad0


	//   ....[13]....
        /*00b0*/ 	.word	0x00007b40


	//   ....[14]....
        /*00b4*/ 	.word	0x00007bb0


	//   ....[15]....
        /*00b8*/ 	.word	0x00007e40


	//   ....[16]....
        /*00bc*/ 	.word	0x00007eb0


	//   ....[17]....
        /*00c0*/ 	.word	0x00007f20


	//   ....[18]....
        /*00c4*/ 	.word	0x00007f90


	//   ....[19]....
        /*00c8*/ 	.word	0x00008000


	//----- nvinfo : EIATTR_EXIT_INSTR_OFFSETS
	.align		4
.L_2382:
        /*00cc*/ 	.byte	0x04, 0x1c
        /*00ce*/ 	.short	(.L_2384 - .L_2383)


	//   ....[0]....
.L_2383:
        /*00d0*/ 	.word	0x00000630


	//   ....[1]....
        /*00d4*/ 	.word	0x00007940


	//----- nvinfo : EIATTR_MAX_THREADS
	.align		4
.L_2384:
        /*00d8*/ 	.byte	0x04, 0x05
        /*00da*/ 	.short	(.L_2386 - .L_2385)
.L_2385:
        /*00dc*/ 	.word	0x00000080
        /*00e0*/ 	.word	0x00000001
        /*00e4*/ 	.word	0x00000001


	//----- nvinfo : EIATTR_CRS_STACK_SIZE
	.align		4
.L_2386:
        /*00e8*/ 	.byte	0x04, 0x1e
        /*00ea*/ 	.short	(.L_2388 - .L_2387)
.L_2387:
        /*00ec*/ 	.word	0x00000000


	//----- nvinfo : EIATTR_CBANK_PARAM_SIZE
	.align		4
.L_2388:
        /*00f0*/ 	.byte	0x03, 0x19
        /*00f2*/ 	.short	0x00e8


	//----- nvinfo : EIATTR_PARAM_CBANK
	.align		4
        /*00f4*/ 	.byte	0x04, 0x0a
        /*00f6*/ 	.short	(.L_2390 - .L_2389)
	.align		4
.L_2389:
        /*00f8*/ 	.word	index@(.nv.constant0._ZN10layer_norm13ln_fwd_kernelINS_13Kernel_traitsIf13__nv_bfloat16fS2_fjLj512ELj1ELj4ELj1ELj16ENS_18Kernel_traits_baseILj512EfS2_fS2_fjLj128EEEEELb1ELb1ELb1ELb0EEEvNS_9FwdParamsE)
        /*00fc*/ 	.short	0x0210
        /*00fe*/ 	.short	0x00e8


	//----- nvinfo : EIATTR_SW_WAR
	.align		4
.L_2390:
        /*0100*/ 	.byte	0x04, 0x36
        /*0102*/ 	.short	(.L_2392 - .L_2391)
.L_2391:
        /*0104*/ 	.word	0x00000008
.L_2392:


//--------------------- .nv.info._ZN10layer_norm13ln_fwd_kernelINS_13Kernel_traitsIf13__nv_bfloat16fS2_fjLj512ELj1ELj4ELj1ELj16ENS_18Kernel_traits_baseILj512EfS2_fS2_fjLj128EEEEELb1ELb1ELb1ELb1EEEvNS_9FwdParamsE --------------------------
	.section	.nv.info._ZN10layer_norm13ln_fwd_kernelINS_13Kernel_traitsIf13__nv_bfloat16fS2_fjLj512ELj1ELj4ELj1ELj16ENS_18Kernel_traits_baseILj512EfS2_fS2_fjLj128EEEEELb1ELb1ELb1ELb1EEEvNS_9FwdParamsE,"",@"SHT_CUDA_INFO"
	.sectionflags	@""
	.align	4


	//----- nvinfo : EIATTR_CUDA_API_VERSION
	.align		4
        /*0000*/ 	.byte	0x04, 0x37
        /*0002*/ 	.short	(.L_2394 - .L_2393)
.L_2393:
        /*0004*/ 	.word	0x00000082


	//----- nvinfo : EIATTR_KPARAM_INFO
	.align		4
.L_2394:
        /*0008*/ 	.byte	0x04, 0x17
        /*000a*/ 	.short	(.L_2396 - .L_2395)
.L_2395:
        /*000c*/ 	.word	0x00000000
        /*0010*/ 	.short	0x0000
        /*0012*/ 	.short	0x0000
        /*0014*/ 	.byte	0x00, 0xf0, 0xa1, 0x03


	//----- nvinfo : EIATTR_SPARSE_MMA_MASK
	.align		4
.L_2396:
        /*0018*/ 	.byte	0x03, 0x50
        /*001a*/ 	.short	0x0000


	//----- nvinfo : EIATTR_MAXREG_COUNT
	.align		4
        /*001c*/ 	.byte	0x03, 0x1b
        /*001e*/ 	.short	0x00ff


	//----- nvinfo : EIATTR_MERCURY_ISA_VERSION
	.align		4
        /*0020*/ 	.byte	0x03, 0x5f
        /*0022*/ 	.short	0x0101


	//----- nvinfo : EIATTR_COOP_GROUP_MASK_REGIDS
	.align		4
        /*0024*/ 	.byte	0x04, 0x29
        /*0026*/ 	.short	(.L_2398 - .L_2397)


	//   ....[0]....
.L_2397:
        /*0028*/ 	.word	0xffffffff


	//   ....[1]....
        /*002c*/ 	.word	0xffffffff


	//   ....[2]....
        /*0030*/ 	.word	0xffffffff


	//   ....[3]....
        /*0034*/ 	.word	0xffffffff


	//   ....[4]....
        /*0038*/ 	.word	0xffffffff


	//   ....[5]....
        /*003c*/ 	.word	0xffffffff


	//   ....[6]....
        /*0040*/ 	.word	0xffffffff


	//   ....[7]....
        /*0044*/ 	.word	0xffffffff


	//   ....[8]....
        /*0048*/ 	.word	0xffffffff


	//   ....[9]....
        /*004c*/ 	.word	0xffffffff


	//   ....[10]....
        /*0050*/ 	.word	0x0500006b


	//   ....[11]....
        /*0054*/ 	.word	0x0500006b


	//   ....[12]....
        /*0058*/ 	.word	0x0500006b


	//   ....[13]....
        /*005c*/ 	.word	0x0500006b


	//   ....[14]....
        /*0060*/ 	.word	0x0500006b


	//   ....[15]....
        /*0064*/ 	.word	0x0500006b


	//   ....[16]....
        /*0068*/ 	.word	0x0500006b


	//   ....[17]....
        /*006c*/ 	.word	0x0500006b


	//   ....[18]....
        /*0070*/ 	.word	0x0500006b


	//   ....[19]....
        /*0074*/ 	.word	0x0500006b


	//----- nvinfo : EIATTR_COOP_GROUP_INSTR_OFFSETS
	.align		4
.L_2398:
        /*0078*/ 	.byte	0x04, 0x28
        /*007a*/ 	.short	(.L_2400 - .L_2399)


	//   ....[0]....
.L_2399:
        /*007c*/ 	.word	0x00006e60


	//   ....[1]....
        /*0080*/ 	.word	0x00006e90


	//   ....[2]....
        /*0084*/ 	.word	0x00006eb0


	//   ....[3]....
        /*0088*/ 	.word	0x00006ed0


	//   ....[4]....
        /*008c*/ 	.word	0x00006ef0


	//   ....[5]....
        /*0090*/ 	.word	0x00007120


	//   ....[6]....
        /*0094*/ 	.word	0x00007140


	//   ....[7]....
        /*0098*/ 	.word	0x00007160


	//   ....[8]....
        /*009c*/ 	.word	0x00007180


	//   ....[9]....
        /*00a0*/ 	.word	0x000071a0


	//   ....[10]....
        /*00a4*/ 	.word	0x000077c0


	//   ....[11]....
        /*00a8*/ 	.word	0x00007870


	//   ....[12]....
        /*00ac*/ 	.word	0x000078e0


	//   ....[13]....
        /*00b0*/ 	.word	0x00007950


	//   ....[14]....
        /*00b4*/ 	.word	0x000079c0


	//   ....[15]....
        /*00b8*/ 	.word	0x00007c40


	//   ....[16]....
        /*00bc*/ 	.word	0x00007cb0


	//   ....[17]....
        /*00c0*/ 	.word	0x00007d20


	//   ....[18]....
        /*00c4*/ 	.word	0x00007d90


	//   ....[19]....
        /*00c8*/ 	.word	0x00007e00


	//----- nvinfo : EIATTR_EXIT_INSTR_OFFSETS
	.align		4
.L_2400:
        /*00cc*/ 	.byte	0x04, 0x1c
        /*00ce*/ 	.short	(.L_2402 - .L_2401)


	//   ....[0]....
.L_2401:
        /*00d0*/ 	.word	0x000002f0


	//   ....[1]....
        /*00d4*/ 	.word	0x00007760


	//----- nvinfo : EIATTR_MAX_THREADS
	.align		4
.L_2402:
        /*00d8*/ 	.byte	0x04, 0x05
        /*00da*/ 	.short	(.L_2404 - .L_2403)
.L_2403:
        /*00dc*/ 	.word	0x00000080
        /*00e0*/ 	.word	0x00000001
        /*00e4*/ 	.word	0x00000001


	//----- nvinfo : EIATTR_CRS_STACK_SIZE
	.align		4
.L_2404:
        /*00e8*/ 	.byte	0x04, 0x1e
        /*00ea*/ 	.short	(.L_2406 - .L_2405)
.L_2405:
        /*00ec*/ 	.word	0x00000000


	//----- nvinfo : EIATTR_CBANK_PARAM_SIZE
	.align		4
.L_2406:
        /*00f0*/ 	.byte	0x03, 0x19
        /*00f2*/ 	.short	0x00e8


	//----- nvinfo : EIATTR_PARAM_CBANK
	.align		4
        /*00f4*/ 	.byte	0x04, 0x0a
        /*00f6*/ 	.short	(.L_2408 - .L_2407)
	.align		4
.L_2407:
        /*00f8*/ 	.word	index@(.nv.constant0._ZN10layer_norm13ln_fwd_kernelINS_13Kernel_traitsIf13__nv_bfloat16fS2_fjLj512ELj1ELj4ELj1ELj16ENS_18Kernel_traits_baseILj512EfS2_fS2_fjLj128EEEEELb1ELb1ELb1ELb1EEEvNS_9FwdParamsE)
        /*00fc*/ 	.short	0x0210
        /*00fe*/ 	.short	0x00e8


	//----- nvinfo : EIATTR_SW_WAR
	.align		4
.L_2408:
        /*0100*/ 	.byte	0x04, 0x36
        /*0102*/ 	.short	(.L_2410 - .L_2409)
.L_2409:
        /*0104*/ 	.word	0x00000008
.L_2410:


//--------------------- .nv.info._ZN10layer_norm13ln_fwd_kernelINS_13Kernel_traitsIf6__halfS2_S2_fjLj512ELj1ELj4ELj1ELj16ENS_18Kernel_traits_baseILj512EfS2_S2_S2_fjLj128EEEEELb0ELb0ELb0ELb0EEEvNS_9FwdParamsE --------------------------
	.section	.nv.info._ZN10layer_norm13ln_fwd_kernelINS_13Kernel_traitsIf6__halfS2_S2_fjLj512ELj1ELj4ELj1ELj16ENS_18Kernel_traits_baseILj512EfS2_S2_S2_fjLj128EEEEELb0ELb0ELb0ELb0EEEvNS_9FwdParamsE,"",@"SHT_CUDA_INFO"
	.sectionflags	@""
	.align	4


	//----- nvinfo : EIATTR_CUDA_API_VERSION
	.align		4
        /*0000*/ 	.byte	0x04, 0x37
        /*0002*/ 	.short	(.L_2412 - .L_2411)
.L_2411:
        /*0004*/ 	.word	0x00000082


	//----- nvinfo : EIATTR_KPARAM_INFO
	.align		4
.L_2412:
        /*0008*/ 	.byte	0x04, 0x17
        /*000a*/ 	.short	(.L_2414 - .L_2413)
.L_2413:
        /*000c*/ 	.word	0x00000000
        /*0010*/ 	.short	0x0000
        /*0012*/ 	.short	0x0000
        /*0014*/ 	.byte	0x00, 0xf0, 0xa1, 0x03


	//----- nvinfo : EIATTR_SPARSE_MMA_MASK
	.align		4
.L_2414:
        /*0018*/ 	.byte	0x03, 0x50
        /*001a*/ 	.short	0x0000


	//----- nvinfo : EIATTR_MAXREG_COUNT
	.align		4
        /*001c*/ 	.byte	0x03, 0x1b
        /*001e*/ 	.short	0x00ff


	//----- nvinfo : EIATTR_MERCURY_ISA_VERSION
	.align		4
        /*0020*/ 	.byte	0x03, 0x5f
        /*0022*/ 	.short	0x0101


	//----- nvinfo : EIATTR_COOP_GROUP_MASK_REGIDS
	.align		4
        /*0024*/ 	.byte	0x04, 0x29
        /*0026*/ 	.short	(.L_2416 - .L_2415)


	//   ....[0]....
.L_2415:
        /*0028*/ 	.word	0xffffffff


	//   ....[1]....
        /*002c*/ 	.word	0xffffffff


	//   ....[2]....
        /*0030*/ 	.word	0xffffffff


	//   ....[3]....
        /*0034*/ 	.word	0xffffffff


	//   ....[4]....
        /*0038*/ 	.word	0xffffffff


	//   ....[5]....
        /*003c*/ 	.word	0xffffffff


	//   ....[6]....
        /*0040*/ 	.word	0xffffffff


	//   ....[7]....
        /*0044*/ 	.word	0xffffffff


	//   ....[8]....
        /*0048*/ 	.word	0xffffffff


	//   ....[9]....
        /*004c*/ 	.word	0xffffffff


	//   ....[10]....
        /*0050*/ 	.word	0x05000032


	//   ....[11]....
        /*0054*/ 	.word	0x05000032


	//   ....[12]....
        /*0058*/ 	.word	0x05000032


	//   ....[13]....
        /*005c*/ 	.word	0x05000032


	//   ....[14]....
        /*0060*/ 	.word	0x05000032


	//   ....[15]....
        /*0064*/ 	.word	0x05000032


	//   ....[16]....
        /*0068*/ 	.word	0x05000032


	//   ....[17]....
        /*006c*/ 	.word	0x05000032


	//   ....[18]....
        /*0070*/ 	.word	0x05000032


	//   ....[19]....
        /*0074*/ 	.word	0x05000032


	//----- nvinfo : EIATTR_COOP_GROUP_INSTR_OFFSETS
	.align		4
.L_2416:
        /*0078*/ 	.byte	0x04, 0x28
        /*007a*/ 	.short	(.L_2418 - .L_2417)


	//   ....[0]....
.L_2417:
        /*007c*/ 	.word	0x00001160


	//   ....[1]....
        /*0080*/ 	.word	0x00001190


	//   ....[2]....
        /*0084*/ 	.word	0x000011b0


	//   ....[3]....
        /*0088*/ 	.word	0x000011d0


	//   ....[4]....
        /*008c*/ 	.word	0x000011f0


	//   ....[5]....
        /*0090*/ 	.word	0x00001430


	//   ....[6]....
        /*0094*/ 	.word	0x00001450


	//   ....[7]....
        /*0098*/ 	.word	0x00001470


	//   ....[8]....
        /*009c*/ 	.word	0x00001490


	//   ....[9]....
        /*00a0*/ 	.word	0x000014b0


	//   ....[10]....
        /*00a4*/ 	.word	0x00001aa0


	//   ....[11]....
        /*00a8*/ 	.word	0x00001b30


	//   ....[12]....
        /*00ac*/ 	.word	0x00001b80


	//   ....[13]....
        /*00b0*/ 	.word	0x00001be0


	//   ....[14]....
        /*00b4*/ 	.word	0x00001c40


	//   ....[15]....
        /*00b8*/ 	.word	0x00001ed0


	//   ....[16]....
        /*00bc*/ 	.word	0x00001f30


	//   ....[17]....
        /*00c0*/ 	.word	0x00001f80


	//   ....[18]....
        /*00c4*/ 	.word	0x00001fd0


	//   ....[19]....
        /*00c8*/ 	.word	0x00002030


	//----- nvinfo : EIATTR_EXIT_INSTR_OFFSETS
	.align		4
.L_2418:
        /*00cc*/ 	.byte	0x04, 0x1c
        /*00ce*/ 	.short	(.L_2420 - .L_2419)


	//   ....[0]....
.L_2419:
        /*00d0*/ 	.word	0x00000390


	//   ....[1]....
        /*00d4*/ 	.word	0x00001a30


	//----- nvinfo : EIATTR_MAX_THREADS
	.align		4
.L_2420:
        /*00d8*/ 	.byte	0x04, 0x05
        /*00da*/ 	.short	(.L_2422 - .L_2421)
.L_2421:
        /*00dc*/ 	.word	0x00000080
        /*00e0*/ 	.word	0x00000001
        /*00e4*/ 	.word	0x00000001


	//----- nvinfo : EIATTR_CRS_STACK_SIZE
	.align		4
.L_2422:
        /*00e8*/ 	.byte	0x04, 0x1e
        /*00ea*/ 	.short	(.L_2424 - .L_2423)
.L_2423:
        /*00ec*/ 	.word	0x00000000


	//----- nvinfo : EIATTR_CBANK_PARAM_SIZE
	.align		4
.L_2424:
        /*00f0*/ 	.byte	0x03, 0x19
        /*00f2*/ 	.short	0x00e8


	//----- nvinfo : EIATTR_PARAM_CBANK
	.align		4
        /*00f4*/ 	.byte	0x04, 0x0a
        /*00f6*/ 	.short	(.L_2426 - .L_2425)
	.align		4
.L_2425:
        /*00f8*/ 	.word	index@(.nv.constant0._ZN10layer_norm13ln_fwd_kernelINS_13Kernel_traitsIf6__halfS2_S2_fjLj512ELj1ELj4ELj1ELj16ENS_18Kernel_traits_baseILj512EfS2_S2_S2_fjLj128EEEEELb0ELb0ELb0ELb0EEEvNS_9FwdParamsE)
        /*00fc*/ 	.short	0x0210
        /*00fe*/ 	.short	0x00e8


	//----- nvinfo : EIATTR_SW_WAR
	.align		4
.L_2426:
        /*0100*/ 	.byte	0x04, 0x36
        /*0102*/ 	.short	(.L_2428 - .L_2427)
.L_2427:
        /*0104*/ 	.word	0x00000008
.L_2428:


//--------------------- .nv.info._ZN10layer_norm13ln_fwd_kernelINS_13Kernel_traitsIf6__halfS2_S2_fjLj512ELj1ELj4ELj1ELj16ENS_18Kernel_traits_baseILj512EfS2_S2_S2_fjLj128EEEEELb0ELb0ELb0ELb1EEEvNS_9FwdParamsE --------------------------
	.section	.nv.info._ZN10layer_norm13ln_fwd_kernelINS_13Kernel_traitsIf6__halfS2_S2_fjLj512ELj1ELj4ELj1ELj16ENS_18Kernel_traits_baseILj512EfS2_S2_S2_fjLj128EEEEELb0ELb0ELb0ELb1EEEvNS_9FwdParamsE,"",@"SHT_CUDA_INFO"
	.sectionflags	@""
	.align	4


	//----- nvinfo : EIATTR_CUDA_API_VERSION
	.align		4
        /*0000*/ 	.byte	0x04, 0x37
        /*0002*/ 	.short	(.L_2430 - .L_2429)
.L_2429:
        /*0004*/ 	.word	0x00000082


	//----- nvinfo : EIATTR_KPARAM_INFO
	.align		4
.L_2430:
        /*0008*/ 	.byte	0x04, 0x17
        /*000a*/ 	.short	(.L_2432 - .L_2431)
.L_2431:
        /*000c*/ 	.word	0x00000000
        /*0010*/ 	.short	0x0000
        /*0012*/ 	.short	0x0000
        /*0014*/ 	.byte	0x00, 0xf0, 0xa1, 0x03


	//----- nvinfo : EIATTR_SPARSE_MMA_MASK
	.align		4
.L_2432:
        /*0018*/ 	.byte	0x03, 0x50
        /*001a*/ 	.short	0x0000


	//----- nvinfo : EIATTR_MAXREG_COUNT
	.align		4
        /*001c*/ 	.byte	0x03, 0x1b
        /*001e*/ 	.short	0x00ff


	//----- nvinfo : EIATTR_MERCURY_ISA_VERSION
	.align		4
        /*0020*/ 	.byte	0x03, 0x5f
        /*0022*/ 	.short	0x0101


	//----- nvinfo : EIATTR_COOP_GROUP_MASK_REGIDS
	.align		4
        /*0024*/ 	.byte	0x04, 0x29
        /*0026*/ 	.short	(.L_2434 - .L_2433)


	//   ....[0]....
.L_2433:
        /*0028*/ 	.word	0xffffffff


	//   ....[1]....
        /*002c*/ 	.word	0xffffffff


	//   ....[2]....
        /*0030*/ 	.word	0xffffffff


	//   ....[3]....
        /*0034*/ 	.word	0xffffffff


	//   ....[4]....
        /*0038*/ 	.word	0xffffffff


	//   ....[5]....
        /*003c*/ 	.word	0xffffffff


	//   ....[6]....
        /*0040*/ 	.word	0xffffffff


	//   ....[7]....
        /*0044*/ 	.word	0xffffffff


	//   ....[8]....
        /*0048*/ 	.word	0xffffffff


	//   ....[9]....
        /*004c*/ 	.word	0xffffffff


	//   ....[10]....
        /*0050*/ 	.word	0x0500003f


	//   ....[11]....
        /*0054*/ 	.word	0x0500003f


	//   ....[12]....
        /*0058*/ 	.word	0x0500003f


	//   ....[13]....
        /*005c*/ 	.word	0x0500003f


	//   ....[14]....
        /*0060*/ 	.word	0x0500003f


	//   ....[15]....
        /*0064*/ 	.word	0x0500003f


	//   ....[16]....
        /*0068*/ 	.word	0x0500003f


	//   ....[17]....
        /*006c*/ 	.word	0x0500003f


	//   ....[18]....
        /*0070*/ 	.word	0x0500003f


	//   ....[19]....
        /*0074*/ 	.word	0x0500003f


	//----- nvinfo : EIATTR_COOP_GROUP_INSTR_OFFSETS
	.align		4
.L_2434:
        /*0078*/ 	.byte	0x04, 0x28
        /*007a*/ 	.short	(.L_2436 - .L_2435)


	//   ....[0]....
.L_2435:
        /*007c*/ 	.word	0x00000f20


	//   ....[1]....
        /*0080*/ 	.word	0x00000f50


	//   ....[2]....
        /*0084*/ 	.word	0x00000f70


	//   ....[3]....
        /*0088*/ 	.word	0x00000f90


	//   ....[4]....
        /*008c*/ 	.word	0x00000fb0


	//   ....[5]....
        /*0090*/ 	.word	0x000011e0


	//   ....[6]....
        /*0094*/ 	.word	0x00001200


	//   ....[7]....
        /*0098*/ 	.word	0x00001220


	//   ....[8]....
        /*009c*/ 	.word	0x00001240


	//   ....[9]....
        /*00a0*/ 	.word	0x00001260


	//   ....[10]....
        /*00a4*/ 	.word	0x000017c0


	//   ....[11]....
        /*00a8*/ 	.word	0x00001850


	//   ....[12]....
        /*00ac*/ 	.word	0x000018b0


	//   ....[13]....
        /*00b0*/ 	.word	0x00001910


	//   ....[14]....
        /*00b4*/ 	.word	0x00001970


	//   ....[15]....
        /*00b8*/ 	.word	0x00001be0


	//   ....[16]....
        /*00bc*/ 	.word	0x00001c40


	//   ....[17]....
        /*00c0*/ 	.word	0x00001ca0


	//   ....[18]....
        /*00c4*/ 	.word	0x00001d00


	//   ....[19]....
        /*00c8*/ 	.word	0x00001d60


	//----- nvinfo : EIATTR_EXIT_INSTR_OFFSETS
	.align		4
.L_2436:
        /*00cc*/ 	.byte	0x04, 0x1c
        /*00ce*/ 	.short	(.L_2438 - .L_2437)


	//   ....[0]....
.L_2437:
        /*00d0*/ 	.word	0x00000220


	//   ....[1]....
        /*00d4*/ 	.word	0x00001750


	//----- nvinfo : EIATTR_MAX_THREADS
	.align		4
.L_2438:
        /*00d8*/ 	.byte	0x04, 0x05
        /*00da*/ 	.short	(.L_2440 - .L_2439)
.L_2439:
        /*00dc*/ 	.word	0x00000080
        /*00e0*/ 	.word	0x00000001
        /*00e4*/ 	.word	0x00000001


	//----- nvinfo : EIATTR_CRS_STACK_SIZE
	.align		4
.L_2440:
        /*00e8*/ 	.byte	0x04, 0x1e
        /*00ea*/ 	.short	(.L_2442 - .L_2441)
.L_2441:
        /*00ec*/ 	.word	0x00000000


	//----- nvinfo : EIATTR_CBANK_PARAM_SIZE
	.align		4
.L_2442:
        /*00f0*/ 	.byte	0x03, 0x19
        /*00f2*/ 	.short	0x00e8


	//----- nvinfo : EIATTR_PARAM_CBANK
	.align		4
        /*00f4*/ 	.byte	0x04, 0x0a
        /*00f6*/ 	.short	(.L_2444 - .L_2443)
	.align		4
.L_2443:
        /*00f8*/ 	.word	index@(.nv.constant0._ZN10layer_norm13ln_fwd_kernelINS_13Kernel_traitsIf6__halfS2_S2_fjLj512ELj1ELj4ELj1ELj16ENS_18Kernel_traits_baseILj512EfS2_S2_S2_fjLj128EEEEELb0ELb0ELb0ELb1EEEvNS_9FwdParamsE)
        /*00fc*/ 	.short	0x0210
        /*00fe*/ 	.short	0x00e8


	//----- nvinfo : EIATTR_SW_WAR
	.align		4
.L_2444:
        /*0100*/ 	.byte	0x04, 0x36
        /*0102*/ 	.short	(.L_2446 - .L_2445)
.L_2445:
        /*0104*/ 	.word	0x00000008
.L_2446:


//--------------------- .nv.info._ZN10layer_norm13ln_fwd_kernelINS_13Kernel_traitsIf6__halfS2_S2_fjLj512ELj1ELj4ELj1ELj16ENS_18Kernel_traits_baseILj512EfS2_S2_S2_fjLj128EEEEELb0ELb0ELb1ELb0EEEvNS_9FwdParamsE --------------------------
	.section	.nv.info._ZN10layer_norm13ln_fwd_kernelINS_13Kernel_traitsIf6__halfS2_S2_fjLj512ELj1ELj4ELj1ELj16ENS_18Kernel_traits_baseILj512EfS2_S2_S2_fjLj128EEEEELb0ELb0ELb1ELb0EEEvNS_9FwdParamsE,"",@"SHT_CUDA_INFO"
	.sectionflags	@""
	.align	4


	//----- nvinfo : EIATTR_CUDA_API_VERSION
	.align		4
        /*0000*/ 	.byte	0x04, 0x37
        /*0002*/ 	.short	(.L_2448 - .L_2447)
.L_2447:
        /*0004*/ 	.word	0x00000082


	//----- nvinfo : EIATTR_KPARAM_INFO
	.align		4
.L_2448:
        /*0008*/ 	.byte	0x04, 0x17
        /*000a*/ 	.short	(.L_2450 - .L_2449)
.L_2449:
        /*000c*/ 	.word	0x00000000
        /*0010*/ 	.short	0x0000
        /*0012*/ 	.short	0x0000
        /*0014*/ 	.byte	0x00, 0xf0, 0xa1, 0x03


	//----- nvinfo : EIATTR_SPARSE_MMA_MASK
	.align		4
.L_2450:
        /*0018*/ 	.byte	0x03, 0x50
        /*001a*/ 	.short	0x0000


	//----- nvinfo : EIATTR_MAXREG_COUNT
	.align		4
        /*001c*/ 	.byte	0x03, 0x1b
        /*001e*/ 	.short	0x00ff


	//----- nvinfo : EIATTR_MERCURY_ISA_VERSION
	.align		4
        /*0020*/ 	.byte	0x03, 0x5f
        /*0022*/ 	.short	0x0101


	//----- nvinfo : EIATTR_COOP_GROUP_MASK_REGIDS
	.align		4
        /*0024*/ 	.byte	0x04, 0x29
        /*0026*/ 	.short	(.L_2452 - .L_2451)


	//   ....[0]....
.L_2451:
        /*0028*/ 	.word	0xffffffff


	//   ....[1]....
        /*002c*/ 	.word	0xffffffff


	//   ....[2]....
        /*0030*/ 	.word	0xffffffff


	//   ....[3]....
        /*0034*/ 	.word	0xffffffff


	//   ....[4]....
        /*0038*/ 	.word	0xffffffff


	//   ....[5]....
        /*003c*/ 	.word	0xffffffff


	//   ....[6]....
        /*0040*/ 	.word	0xffffffff


	//   ....[7]....
        /*0044*/ 	.word	0xffffffff


	//   ....[8]....
        /*0048*/ 	.word	0xffffffff


	//   ....[9]....
        /*004c*/ 	.word	0xffffffff


	//   ....[10]....
        /*0050*/ 	.word	0x05000031


	//   ....[11]....
        /*0054*/ 	.word	0x05000031


	//   ....[12]....
        /*0058*/ 	.word	0x05000031


	//   ....[13]....
        /*005c*/ 	.word	0x05000031


	//   ....[14]....
        /*0060*/ 	.word	0x05000031


	//   ....[15]....
        /*0064*/ 	.word	0x05000031


	//   ....[16]....
        /*0068*/ 	.word	0x05000031


	//   ....[17]....
        /*006c*/ 	.word	0x05000031


	//   ....[18]....
        /*0070*/ 	.word	0x05000031


	//   ....[19]....
        /*0074*/ 	.word	0x05000031


	//----- nvinfo : EIATTR_COOP_GROUP_INSTR_OFFSETS
	.align		4
.L_2452:
        /*0078*/ 	.byte	0x04, 0x28
        /*007a*/ 	.short	(.L_2454 - .L_2453)


	//   ....[0]....
.L_2453:
        /*007c*/ 	.word	0x000013d0


	//   ....[1]....
        /*0080*/ 	.word	0x00001400


	//   ....[2]....
        /*0084*/ 	.word	0x00001420


	//   ....[3]....
        /*0088*/ 	.word	0x00001440


	//   ....[4]....
        /*008c*/ 	.word	0x00001460


	//   ....[5]....
        /*0090*/ 	.word	0x000016a0


	//   ....[6]....
        /*0094*/ 	.word	0x000016c0


	//   ....[7]....
        /*0098*/ 	.word	0x000016e0


	//   ....[8]....
        /*009c*/ 	.word	0x00001700


	//   ....[9]....
        /*00a0*/ 	.word	0x00001720


	//   ....[10]....
        /*00a4*/ 	.word	0x00001da0


	//   ....[11]....
        /*00a8*/ 	.word	0x00001e50


	//   ....[12]....
        /*00ac*/ 	.word	0x00001ec0


	//   ....[13]....
        /*00b0*/ 	.word	0x00001f30


	//   ....[14]....
        /*00b4*/ 	.word	0x00001fa0


	//   ....[15]....
        /*00b8*/ 	.word	0x00002250


	//   ....[16]....
        /*00bc*/ 	.word	0x000022c0


	//   ....[17]....
        /*00c0*/ 	.word	0x00002330


	//   ....[18]....
        /*00c4*/ 	.word	0x000023a0


	//   ....[19]....
        /*00c8*/ 	.word	0x00002410


	//----- nvinfo : EIATTR_EXIT_INSTR_OFFSETS
	.align		4
.L_2454:
        /*00cc*/ 	.byte	0x04, 0x1c
        /*00ce*/ 	.short	(.L_2456 - .L_2455)


	//   ....[0]....
.L_2455:
        /*00d0*/ 	.word	0x00000360


	//   ....[1]....
        /*00d4*/ 	.word	0x00001d30


	//----- nvinfo : EIATTR_MAX_THREADS
	.align		4
.L_2456:
        /*00d8*/ 	.byte	0x04, 0x05
        /*00da*/ 	.short	(.L_2458 - .L_2457)
.L_2457:
        /*00dc*/ 	.word	0x00000080
        /*00e0*/ 	.word	0x00000001
        /*00e4*/ 	.word	0x00000001


	//----- nvinfo : EIATTR_CRS_STACK_SIZE
	.align		4
.L_2458:
        /*00e8*/ 	.byte	0x04, 0x1e
        /*00ea*/ 	.short	(.L_2460 - .L_2459)
.L_2459:
        /*00ec*/ 	.word	0x00000000


	//----- nvinfo : EIATTR_CBANK_PARAM_SIZE
	.align		4
.L_2460:
        /*00f0*/ 	.byte	0x03, 0x19
        /*00f2*/ 	.short	0x00e8


	//----- nvinfo : EIATTR_PARAM_CBANK
	.align		4
        /*00f4*/ 	.byte	0x04, 0x0a
        /*00f6*/ 	.short	(.L_2462 - .L_2461)
	.align		4
.L_2461:
        /*00f8*/ 	.word	index@(.nv.constant0._ZN10layer_norm13ln_fwd_kernelINS_13Kernel_traitsIf6__halfS2_S2_fjLj512ELj1ELj4ELj1ELj16ENS_18Kernel_traits_baseILj512EfS2_S2_S2_fjLj128EEEEELb0ELb0ELb1ELb0EEEvNS_9FwdParamsE)
        /*00fc*/ 	.short	0x0210
        /*00fe*/ 	.short	0x00e8


	//----- nvinfo : EIATTR_SW_WAR
	.align		4
.L_2462:
        /*0100*/ 	.byte	0x04, 0x36
        /*0102*/ 	.short	(.L_2464 - .L_2463)
.L_2463:
        /*0104*/ 	.word	0x00000008
.L_2464:


//--------------------- .nv.info._ZN10layer_norm13ln_fwd_kernelINS_13Kernel_traitsIf6__halfS2_S2_fjLj512ELj1ELj4ELj1ELj16ENS_18Kernel_traits_baseILj512EfS2_S2_S2_fjLj128EEEEELb0ELb0ELb1ELb1EEEvNS_9FwdParamsE --------------------------
	.section	.nv.info._ZN10layer_norm13ln_fwd_kernelINS_13Kernel_traitsIf6__halfS2_S2_fjLj512ELj1ELj4ELj1ELj16ENS_18Kernel_traits_baseILj512EfS2_S2_S2_fjLj128EEEEELb0ELb0ELb1ELb1EEEvNS_9FwdParamsE,"",@"SHT_CUDA_INFO"
	.sectionflags	@""
	.align	4


	//----- nvinfo : EIATTR_CUDA_API_VERSION
	.align		4
        /*0000*/ 	.byte	0x04, 0x37
        /*0002*/ 	.short	(.L_2466 - .L_2465)
.L_2465:
        /*0004*/ 	.word	0x00000082


	//----- nvinfo : EIATTR_KPARAM_INFO
	.align		4
.L_2466:
        /*0008*/ 	.byte	0x04, 0x17
        /*000a*/ 	.short	(.L_2468 - .L_2467)
.L_2467:
        /*000c*/ 	.word	0x00000000
        /*0010*/ 	.short	0x0000
        /*0012*/ 	.short	0x0000
        /*0014*/ 	.byte	0x00, 0xf0, 0xa1, 0x03


	//----- nvinfo : EIATTR_SPARSE_MMA_MASK
	.align		4
.L_2468:
        /*0018*/ 	.byte	0x03, 0x50
        /*001a*/ 	.short	0x0000


	//----- nvinfo : EIATTR_MAXREG_COUNT
	.align		4
        /*001c*/ 	.byte	0x03, 0x1b
        /*001e*/ 	.short	0x00ff


	//----- nvinfo : EIATTR_MERCURY_ISA_VERSION
	.align		4
        /*0020*/ 	.byte	0x03, 0x5f
        /*0022*/ 	.short	0x0101


	//----- nvinfo : EIATTR_COOP_GROUP_MASK_REGIDS
	.align		4
        /*0024*/ 	.byte	0x04, 0x29
        /*0026*/ 	.short	(.L_2470 - .L_2469)


	//   ....[0]....
.L_2469:
        /*0028*/ 	.word	0xffffffff


	//   ....[1]....
        /*002c*/ 	.word	0xffffffff


	//   ....[2]....
        /*0030*/ 	.word	0xffffffff


	//   ....[3]....
        /*0034*/ 	.word	0xffffffff


	//   ....[4]....
        /*0038*/ 	.word	0xffffffff


	//   ....[5]....
        /*003c*/ 	.word	0xffffffff


	//   ....[6]....
        /*0040*/ 	.word	0xffffffff


	//   ....[7]....
        /*0044*/ 	.word	0xffffffff


	//   ....[8]....
        /*0048*/ 	.word	0xffffffff


	//   ....[9]....
        /*004c*/ 	.word	0xffffffff


	//   ....[10]....
        /*0050*/ 	.word	0x05000031


	//   ....[11]....
        /*0054*/ 	.word	0x05000031


	//   ....[12]....
        /*0058*/ 	.word	0x05000031


	//   ....[13]....
        /*005c*/ 	.word	0x05000031


	//   ....[14]....
        /*0060*/ 	.word	0x05000031


	//   ....[15]....
        /*0064*/ 	.word	0x05000031


	//   ....[16]....
        /*0068*/ 	.word	0x05000031


	//   ....[17]....
        /*006c*/ 	.word	0x05000031


	//   ....[18]....
        /*0070*/ 	.word	0x05000031


	//   ....[19]....
        /*0074*/ 	.word	0x05000031


	//----- nvinfo : EIATTR_COOP_GROUP_INSTR_OFFSETS
	.align		4
.L_2470:
        /*0078*/ 	.byte	0x04, 0x28
        /*007a*/ 	.short	(.L_2472 - .L_2471)


	//   ....[0]....
.L_2471:
        /*007c*/ 	.word	0x000011d0


	//   ....[1]....
        /*0080*/ 	.word	0x00001200


	//   ....[2]....
        /*0084*/ 	.word	0x00001220


	//   ....[3]....
        /*0088*/ 	.word	0x00001240


	//   ....[4]....
        /*008c*/ 	.word	0x00001260


	//   ....[5]....
        /*0090*/ 	.word	0x00001490


	//   ....[6]....
        /*0094*/ 	.word	0x000014b0


	//   ....[7]....
        /*0098*/ 	.word	0x000014d0


	//   ....[8]....
        /*009c*/ 	.word	0x000014f0


	//   ....[9]....
        /*00a0*/ 	.word	0x00001510


	//   ....[10]....
        /*00a4*/ 	.word	0x00001b30


	//   ....[11]....
        /*00a8*/ 	.word	0x00001bc0


	//   ....[12]....
        /*00ac*/ 	.word	0x00001c20


	//   ....[13]....
        /*00b0*/ 	.word	0x00001c80


	//   ....[14]....
        /*00b4*/ 	.word	0x00001cd0


	//   ....[15]....
        /*00b8*/ 	.word	0x00001f40


	//   ....[16]....
        /*00bc*/ 	.word	0x00001fa0


	//   ....[17]....
        /*00c0*/ 	.word	0x00002000


	//   ....[18]....
        /*00c4*/ 	.word	0x00002050


	//   ....[19]....
        /*00c8*/ 	.word	0x000020a0


	//----- nvinfo : EIATTR_EXIT_INSTR_OFFSETS
	.align		4
.L_2472:
        /*00cc*/ 	.byte	0x04, 0x1c
        /*00ce*/ 	.short	(.L_2474 - .L_2473)


	//   ....[0]....
.L_2473:
        /*00d0*/ 	.word	0x000001e0


	//   ....[1]....
        /*00d4*/ 	.word	0x00001ac0


	//----- nvinfo : EIATTR_MAX_THREADS
	.align		4
.L_2474:
        /*00d8*/ 	.byte	0x04, 0x05
        /*00da*/ 	.short	(.L_2476 - .L_2475)
.L_2475:
        /*00dc*/ 	.word	0x00000080
        /*00e0*/ 	.word	0x00000001
        /*00e4*/ 	.word	0x00000001


	//----- nvinfo : EIATTR_CRS_STACK_SIZE
	.align		4
.L_2476:
        /*00e8*/ 	.byte	0x04, 0x1e
        /*00ea*/ 	.short	(.L_2478 - .L_2477)
.L_2477:
        /*00ec*/ 	.word	0x00000000


	//----- nvinfo : EIATTR_CBANK_PARAM_SIZE
	.align		4
.L_2478:
        /*00f0*/ 	.byte	0x03, 0x19
        /*00f2*/ 	.short	0x00e8


	//----- nvinfo : EIATTR_PARAM_CBANK
	.align		4
        /*00f4*/ 	.byte	0x04, 0x0a
        /*00f6*/ 	.short	(.L_2480 - .L_2479)
	.align		4
.L_2479:
        /*00f8*/ 	.word	index@(.nv.constant0._ZN10layer_norm13ln_fwd_kernelINS_13Kernel_traitsIf6__halfS2_S2_fjLj512ELj1ELj4ELj1ELj16ENS_18Kernel_traits_baseILj512EfS2_S2_S2_fjLj128EEEEELb0ELb0ELb1ELb1EEEvNS_9FwdParamsE)
        /*00fc*/ 	.short	0x0210
        /*00fe*/ 	.short	0x00e8


	//----- nvinfo : EIATTR_SW_WAR
	.align		4
.L_2480:
        /*0100*/ 	.byte	0x04, 0x36
        /*0102*/ 	.short	(.L_2482 - .L_2481)
.L_2481:
        /*0104*/ 	.word	0x00000008
.L_2482:


//--------------------- .nv.info._ZN10layer_norm13ln_fwd_kernelINS_13Kernel_traitsIf6__halfS2_S2_fjLj512ELj1ELj4ELj1ELj16ENS_18Kernel_traits_baseILj512EfS2_S2_S2_fjLj128EEEEELb0ELb1ELb0ELb0EEEvNS_9FwdParamsE --------------------------
	.section	.nv.info._ZN10layer_norm13ln_fwd_kernelINS_13Kernel_traitsIf6__halfS2_S2_fjLj512ELj1ELj4ELj1ELj16ENS_18Kernel_traits_baseILj512EfS2_S2_S2_fjLj128EEEEELb0ELb1ELb0ELb0EEEvNS_9FwdParamsE,"",@"SHT_CUDA_INFO"
	.sectionflags	@""
	.align	4


	//----- nvinfo : EIATTR_CUDA_API_VERSION
	.align		4
        /*0000*/ 	.byte	0x04, 0x37
        /*0002*/ 	.short	(.L_2484 - .L_2483)
.L_2483:
        /*0004*/ 	.word	0x00000082


	//----- nvinfo : EIATTR_KPARAM_INFO
	.align		4
.L_2484:
        /*0008*/ 	.byte	0x04, 0x17
        /*000a*/ 	.short	(.L_2486 - .L_2485)
.L_2485:
        /*000c*/ 	.word	0x00000000
        /*0010*/ 	.short	0x0000
        /*0012*/ 	.short	0x0000
        /*0014*/ 	.byte	0x00, 0xf0, 0xa1, 0x03


	//----- nvinfo : EIATTR_SPARSE_MMA_MASK
	.align		4
.L_2486:
        /*0018*/ 	.byte	0x03, 0x50
        /*001a*/ 	.short	0x0000


	//----- nvinfo : EIATTR_MAXREG_COUNT
	.align		4
        /*001c*/ 	.byte	0x03, 0x1b
        /*001e*/ 	.short	0x00ff


	//----- nvinfo : EIATTR_MERCURY_ISA_VERSION
	.align		4
        /*0020*/ 	.byte	0x03, 0x5f
        /*0022*/ 	.short	0x0101


	//----- nvinfo : EIATTR_COOP_GROUP_MASK_REGIDS
	.align		4
        /*0024*/ 	.byte	0x04, 0x29
        /*0026*/ 	.short	(.L_2488 - .L_2487)


	//   ....[0]....
.L_2487:
        /*0028*/ 	.word	0xffffffff


	//   ....[1]....
        /*002c*/ 	.word	0xffffffff


	//   ....[2]....
        /*0030*/ 	.word	0xffffffff


	//   ....[3]....
        /*0034*/ 	.word	0xffffffff


	//   ....[4]....
        /*0038*/ 	.word	0xffffffff


	//   ....[5]....
        /*003c*/ 	.word	0xffffffff


	//   ....[6]....
        /*0040*/ 	.word	0xffffffff


	//   ....[7]....
        /*0044*/ 	.word	0xffffffff


	//   ....[8]....
        /*0048*/ 	.word	0xffffffff


	//   ....[9]....
        /*004c*/ 	.word	0xffffffff


	//   ....[10]....
        /*0050*/ 	.word	0x05000050


	//   ....[11]....
        /*0054*/ 	.word	0x05000050


	//   ....[12]....
        /*0058*/ 	.word	0x05000050


	//   ....[13]....
        /*005c*/ 	.word	0x05000050


	//   ....[14]....
        /*0060*/ 	.word	0x05000050


	//   ....[15]....
        /*0064*/ 	.word	0x05000050


	//   ....[16]....
        /*0068*/ 	.word	0x05000050


	//   ....[17]....
        /*006c*/ 	.word	0x05000050


	//   ....[18]....
        /*0070*/ 	.word	0x05000050


	//   ....[19]....
        /*0074*/ 	.word	0x05000050


	//----- nvinfo : EIATTR_COOP_GROUP_INSTR_OFFSETS
	.align		4
.L_2488:
        /*0078*/ 	.byte	0x04, 0x28
        /*007a*/ 	.short	(.L_2490 - .L_2489)


	//   ....[0]....
.L_2489:
        /*007c*/ 	.word	0x00000df0


	//   ....[1]....
        /*0080*/ 	.word	0x00000e20


	//   ....[2]....
        /*0084*/ 	.word	0x00000e40


	//   ....[3]....
        /*0088*/ 	.word	0x00000e60


	//   ....[4]....
        /*008c*/ 	.word	0x00000e80


	//   ....[5]....
        /*0090*/ 	.word	0x000010c0


	//   ....[6]....
        /*0094*/ 	.word	0x000010e0


	//   ....[7]....
        /*0098*/ 	.word	0x00001100


	//   ....[8]....
        /*009c*/ 	.word	0x00001120


	//   ....[9]....
        /*00a0*/ 	.word	0x00001140


	//   ....[10]....
        /*00a4*/ 	.word	0x00001720


	//   ....[11]....
        /*00a8*/ 	.word	0x000017d0


	//   ....[12]....
        /*00ac*/ 	.word	0x00001840


	//   ....[13]....
        /*00b0*/ 	.word	0x000018b0


	//   ....[14]....
        /*00b4*/ 	.word	0x00001920


	//   ....[15]....
        /*00b8*/ 	.word	0x00001bb0


	//   ....[16]....
        /*00bc*/ 	.word	0x00001c20


	//   ....[17]....
        /*00c0*/ 	.word	0x00001c90


	//   ....[18]....
        /*00c4*/ 	.word	0x00001d00


	//   ....[19]....
        /*00c8*/ 	.word	0x00001d70


	//----- nvinfo : EIATTR_EXIT_INSTR_OFFSETS
	.align		4
.L_2490:
        /*00cc*/ 	.byte	0x04, 0x1c
        /*00ce*/ 	.short	(.L_2492 - .L_2491)


	//   ....[0]....
.L_2491:
        /*00d0*/ 	.word	0x000003f0


	//   ....[1]....
        /*00d4*/ 	.word	0x000016b0


	//----- nvinfo : EIATTR_MAX_THREADS
	.align		4
.L_2492:
        /*00d8*/ 	.byte	0x04, 0x05
        /*00da*/ 	.short	(.L_2494 - .L_2493)
.L_2493:
        /*00dc*/ 	.word	0x00000080
        /*00e0*/ 	.word	0x00000001
        /*00e4*/ 	.word	0x00000001


	//----- nvinfo : EIATTR_CRS_STACK_SIZE
	.align		4
.L_2494:
        /*00e8*/ 	.byte	0x04, 0x1e
        /*00ea*/ 	.short	(.L_2496 - .L_2495)
.L_2495:
        /*00ec*/ 	.word	0x00000000


	//----- nvinfo : EIATTR_CBANK_PARAM_SIZE
	.align		4
.L_2496:
        /*00f0*/ 	.byte	0x03, 0x19
        /*00f2*/ 	.short	0x00e8


	//----- nvinfo : EIATTR_PARAM_CBANK
	.align		4
        /*00f4*/ 	.byte	0x04, 0x0a
        /*00f6*/ 	.short	(.L_2498 - .L_2497)
	.align		4
.L_2497:
        /*00f8*/ 	.word	index@(.nv.constant0._ZN10layer_norm13ln_fwd_kernelINS_13Kernel_traitsIf6__halfS2_S2_fjLj512ELj1ELj4ELj1ELj16ENS_18Kernel_traits_baseILj512EfS2_S2_S2_fjLj128EEEEELb0ELb1ELb0ELb0EEEvNS_9FwdParamsE)
        /*00fc*/ 	.short	0x0210
        /*00fe*/ 	.short	0x00e8


	//----- nvinfo : EIATTR_SW_WAR
	.align		4
.L_2498:
        /*0100*/ 	.byte	0x04, 0x36
        /*0102*/ 	.short	(.L_2500 - .L_2499)
.L_2499:
        /*0104*/ 	.word	0x00000008
.L_2500:


//--------------------- .nv.info._ZN10layer_norm13ln_fwd_kernelINS_13Kernel_traitsIf6__halfS2_S2_fjLj512ELj1ELj4ELj1ELj16ENS_18Kernel_traits_baseILj512EfS2_S2_S2_fjLj128EEEEELb0ELb1ELb0ELb1EEEvNS_9FwdParamsE --------------------------
	.section	.nv.info._ZN10layer_norm13ln_fwd_kernelINS_13Kernel_traitsIf6__halfS2_S2_fjLj512ELj1ELj4ELj1ELj16ENS_18Kernel_traits_baseILj512EfS2_S2_S2_fjLj128EEEEELb0ELb1ELb0ELb1EEEvNS_9FwdParamsE,"",@"SHT_CUDA_INFO"
	.sectionflags	@""
	.align	4


	//----- nvinfo : EIATTR_CUDA_API_VERSION
	.align		4
        /*0000*/ 	.byte	0x04, 0x37
        /*0002*/ 	.short	(.L_2502 - .L_2501)
.L_2501:
        /*0004*/ 	.word	0x00000082


	//----- nvinfo : EIATTR_KPARAM_INFO
	.align		4
.L_2502:
        /*0008*/ 	.byte	0x04, 0x17
        /*000a*/ 	.short	(.L_2504 - .L_2503)
.L_2503:
        /*000c*/ 	.word	0x00000000
        /*0010*/ 	.short	0x0000
        /*0012*/ 	.short	0x0000
        /*0014*/ 	.byte	0x00, 0xf0, 0xa1, 0x03


	//----- nvinfo : EIATTR_SPARSE_MMA_MASK
	.align		4
.L_2504:
        /*0018*/ 	.byte	0x03, 0x50
        /*001a*/ 	.short	0x0000


	//----- nvinfo : EIATTR_MAXREG_COUNT
	.align		4
        /*001c*/ 	.byte	0x03, 0x1b
        /*001e*/ 	.short	0x00ff


	//----- nvinfo : EIATTR_MERCURY_ISA_VERSION
	.align		4
        /*0020*/ 	.byte	0x03, 0x5f
        /*0022*/ 	.short	0x0101


	//----- nvinfo : EIATTR_COOP_GROUP_MASK_REGIDS
	.align		4
        /*0024*/ 	.byte	0x04, 0x29
        /*0026*/ 	.short	(.L_2506 - .L_2505)


	//   ....[0]....
.L_2505:
        /*0028*/ 	.word	0xffffffff


	//   ....[1]....
        /*002c*/ 	.word	0xffffffff


	//   ....[2]....
        /*0030*/ 	.word	0xffffffff


	//   ....[3]....
        /*0034*/ 	.word	0xffffffff


	//   ....[4]....
        /*0038*/ 	.word	0xffffffff


	//   ....[5]....
        /*003c*/ 	.word	0xffffffff


	//   ....[6]....
        /*0040*/ 	.word	0xffffffff


	//   ....[7]....
        /*0044*/ 	.word	0xffffffff


	//   ....[8]....
        /*0048*/ 	.word	0xffffffff


	//   ....[9]....
        /*004c*/ 	.word	0xffffffff


	//   ....[10]....
        /*0050*/ 	.word	0x05000052


	//   ....[11]....
        /*0054*/ 	.word	0x05000052


	//   ....[12]....
        /*0058*/ 	.word	0x05000052


	//   ....[13]....
        /*005c*/ 	.word	0x05000052


	//   ....[14]....
        /*0060*/ 	.word	0x05000052


	//   ....[15]....
        /*0064*/ 	.word	0x05000052


	//   ....[16]....
        /*0068*/ 	.word	0x05000052


	//   ....[17]....
        /*006c*/ 	.word	0x05000052


	//   ....[18]....
        /*0070*/ 	.word	0x05000052


	//   ....[19]....
        /*0074*/ 	.word	0x05000052


	//----- nvinfo : EIATTR_COOP_GROUP_INSTR_OFFSETS
	.align		4
.L_2506:
        /*0078*/ 	.byte	0x04, 0x28
        /*007a*/ 	.short	(.L_2508 - .L_2507)


	//   ....[0]....
.L_2507:
        /*007c*/ 	.word	0x00000c10


	//   ....[1]....
        /*0080*/ 	.word	0x00000c30


	//   ....[2]....
        /*0084*/ 	.word	0x00000c50


	//   ....[3]....
        /*0088*/ 	.word	0x00000c70


	//   ....[4]....
        /*008c*/ 	.word	0x00000ca0


	//   ....[5]....
        /*0090*/ 	.word	0x00000ed0


	//   ....[6]....
        /*0094*/ 	.word	0x00000ef0


	//   ....[7]....
        /*0098*/ 	.word	0x00000f10


	//   ....[8]....
        /*009c*/ 	.word	0x00000f30


	//   ....[9]....
        /*00a0*/ 	.word	0x00000f50


	//   ....[10]....
        /*00a4*/ 	.word	0x000014c0


	//   ....[11]....
        /*00a8*/ 	.word	0x00001560


	//   ....[12]....
        /*00ac*/ 	.word	0x000015d0


	//   ....[13]....
        /*00b0*/ 	.word	0x00001640


	//   ....[14]....
        /*00b4*/ 	.word	0x000016c0


	//   ....[15]....
        /*00b8*/ 	.word	0x00001930


	//   ....[16]....
        /*00bc*/ 	.word	0x000019a0


	//   ....[17]....
        /*00c0*/ 	.word	0x00001a10


	//   ....[18]....
        /*00c4*/ 	.word	0x00001a80


	//   ....[19]....
        /*00c8*/ 	.word	0x00001af0


	//----- nvinfo : EIATTR_EXIT_INSTR_OFFSETS
	.align		4
.L_2508:
        /*00cc*/ 	.byte	0x04, 0x1c
        /*00ce*/ 	.short	(.L_2510 - .L_2509)


	//   ....[0]....
.L_2509:
        /*00d0*/ 	.word	0x00000220


	//   ....[1]....
        /*00d4*/ 	.word	0x00001450


	//----- nvinfo : EIATTR_MAX_THREADS
	.align		4
.L_2510:
        /*00d8*/ 	.byte	0x04, 0x05
        /*00da*/ 	.short	(.L_2512 - .L_2511)
.L_2511:
        /*00dc*/ 	.word	0x00000080
        /*00e0*/ 	.word	0x00000001
        /*00e4*/ 	.word	0x00000001


	//----- nvinfo : EIATTR_CRS_STACK_SIZE
	.align		4
.L_2512:
        /*00e8*/ 	.byte	0x04, 0x1e
        /*00ea*/ 	.short	(.L_2514 - .L_2513)
.L_2513:
        /*00ec*/ 	.word	0x00000000


	//----- nvinfo : EIATTR_CBANK_PARAM_SIZE
	.align		4
.L_2514:
        /*00f0*/ 	.byte	0x03, 0x19
        /*00f2*/ 	.short	0x00e8


	//----- nvinfo : EIATTR_PARAM_CBANK
	.align		4
        /*00f4*/ 	.byte	0x04, 0x0a
        /*00f6*/ 	.short	(.L_2516 - .L_2515)
	.align		4
.L_2515:
        /*00f8*/ 	.word	index@(.nv.constant0._ZN10layer_norm13ln_fwd_kernelINS_13Kernel_traitsIf6__halfS2_S2_fjLj512ELj1ELj4ELj1ELj16ENS_18Kernel_traits_baseILj512EfS2_S2_S2_fjLj128EEEEELb0ELb1ELb0ELb1EEEvNS_9FwdParamsE)
        /*00fc*/ 	.short	0x0210
        /*00fe*/ 	.short	0x00e8


	//----- nvinfo : EIATTR_SW_WAR
	.align		4
.L_2516:
        /*0100*/ 	.byte	0x04, 0x36
        /*0102*/ 	.short	(.L_2518 - .L_2517)
.L_2517:
        /*0104*/ 	.word	0x00000008
.L_2518:


//--------------------- .nv.info._ZN10layer_norm13ln_fwd_kernelINS_13Kernel_traitsIf6__halfS2_S2_fjLj512ELj1ELj4ELj1ELj16ENS_18Kernel_traits_baseILj512EfS2_S2_S2_fjLj128EEEEELb0ELb1ELb1ELb0EEEvNS_9FwdParamsE --------------------------
	.section	.nv.info._ZN10layer_norm13ln_fwd_kernelINS_13Kernel_traitsIf6__halfS2_S2_fjLj512ELj1ELj4ELj1ELj16ENS_18Kernel_traits_baseILj512EfS2_S2_S2_fjLj128EEEEELb0ELb1ELb1ELb0EEEvNS_9FwdParamsE,"",@"SHT_CUDA_INFO"
	.sectionflags	@""
	.align	4


	//----- nvinfo : EIATTR_CUDA_API_VERSION
	.align		4
        /*0000*/ 	.byte	0x04, 0x37
        /*0002*/ 	.short	(.L_2520 - .L_2519)
.L_2519:
        /*0004*/ 	.word	0x00000082


	//----- nvinfo : EIATTR_KPARAM_INFO
	.align		4
.L_2520:
        /*0008*/ 	.byte	0x04, 0x17
        /*000a*/ 	.short	(.L_2522 - .L_2521)
.L_2521:
        /*000c*/ 	.word	0x00000000
        /*0010*/ 	.short	0x0000
        /*0012*/ 	.short	0x0000
        /*0014*/ 	.byte	0x00, 0xf0, 0xa1, 0x03


	//----- nvinfo : EIATTR_SPARSE_MMA_MASK
	.align		4
.L_2522:
        /*0018*/ 	.byte	0x03, 0x50
        /*001a*/ 	.short	0x0000


	//----- nvinfo : EIATTR_MAXREG_COUNT
	.align		4
        /*001c*/ 	.byte	0x03, 0x1b
        /*001e*/ 	.short	0x00ff


	//----- nvinfo : EIATTR_MERCURY_ISA_VERSION
	.align		4
        /*0020*/ 	.byte	0x03, 0x5f
        /*0022*/ 	.short	0x0101


	//----- nvinfo : EIATTR_COOP_GROUP_MASK_REGIDS
	.align		4
        /*0024*/ 	.byte	0x04, 0x29
        /*0026*/ 	.short	(.L_2524 - .L_2523)


	//   ....[0]....
.L_2523:
        /*0028*/ 	.word	0xffffffff


	//   ....[1]....
        /*002c*/ 	.word	0xffffffff


	//   ....[2]....
        /*0030*/ 	.word	0xffffffff


	//   ....[3]....
        /*0034*/ 	.word	0xffffffff


	//   ....[4]....
        /*0038*/ 	.word	0xffffffff


	//   ....[5]....
        /*003c*/ 	.word	0xffffffff


	//   ....[6]....
        /*0040*/ 	.word	0xffffffff


	//   ....[7]....
        /*0044*/ 	.word	0xffffffff


	//   ....[8]....
        /*0048*/ 	.word	0xffffffff


	//   ....[9]....
        /*004c*/ 	.word	0xffffffff


	//   ....[10]....
        /*0050*/ 	.word	0x05000042


	//   ....[11]....
        /*0054*/ 	.word	0x05000042


	//   ....[12]....
        /*0058*/ 	.word	0x05000042


	//   ....[13]....
        /*005c*/ 	.word	0x05000042


	//   ....[14]....
        /*0060*/ 	.word	0x05000042


	//   ....[15]....
        /*0064*/ 	.word	0x05000042


	//   ....[16]....
        /*0068*/ 	.word	0x05000042


	//   ....[17]....
        /*006c*/ 	.word	0x05000042


	//   ....[18]....
        /*0070*/ 	.word	0x05000042


	//   ....[19]....
        /*0074*/ 	.word	0x05000042


	//----- nvinfo : EIATTR_COOP_GROUP_INSTR_OFFSETS
	.align		4
.L_2524:
        /*0078*/ 	.byte	0x04, 0x28
        /*007a*/ 	.short	(.L_2526 - .L_2525)


	//   ....[0]....
.L_2525:
        /*007c*/ 	.word	0x00001570


	//   ....[1]....
        /*0080*/ 	.word	0x00001590


	//   ....[2]....
        /*0084*/ 	.word	0x000015b0


	//   ....[3]....
        /*0088*/ 	.word	0x000015e0


	//   ....[4]....
        /*008c*/ 	.word	0x00001600


	//   ....[5]....
        /*0090*/ 	.word	0x00001840


	//   ....[6]....
        /*0094*/ 	.word	0x00001860


	//   ....[7]....
        /*0098*/ 	.word	0x00001880


	//   ....[8]....
        /*009c*/ 	.word	0x000018a0


	//   ....[9]....
        /*00a0*/ 	.word	0x000018c0


	//   ....[10]....
        /*00a4*/ 	.word	0x00001f40


	//   ....[11]....
        /*00a8*/ 	.word	0x00001fe0


	//   ....[12]....
        /*00ac*/ 	.word	0x00002050


	//   ....[13]....
        /*00b0*/ 	.word	0x000020d0


	//   ....[14]....
        /*00b4*/ 	.word	0x00002140


	//   ....[15]....
        /*00b8*/ 	.word	0x000023f0


	//   ....[16]....
        /*00bc*/ 	.word	0x00002460


	//   ....[17]....
        /*00c0*/ 	.word	0x000024d0


	//   ....[18]....
        /*00c4*/ 	.word	0x00002540


	//   ....[19]....
        /*00c8*/ 	.word	0x000025b0


	//----- nvinfo : EIATTR_EXIT_INSTR_OFFSETS
	.align		4
.L_2526:
        /*00cc*/ 	.byte	0x04, 0x1c
        /*00ce*/ 	.short	(.L_2528 - .L_2527)


	//   ....[0]....
.L_2527:
        /*00d0*/ 	.word	0x00000400


	//   ....[1]....
        /*00d4*/ 	.word	0x00001ed0


	//----- nvinfo : EIATTR_MAX_THREADS
	.align		4
.L_2528:
        /*00d8*/ 	.byte	0x04, 0x05
        /*00da*/ 	.short	(.L_2530 - .L_2529)
.L_2529:
        /*00dc*/ 	.word	0x00000080
        /*00e0*/ 	.word	0x00000001
        /*00e4*/ 	.word	0x00000001


	//----- nvinfo : EIATTR_CRS_STACK_SIZE
	.align		4
.L_2530:
        /*00e8*/ 	.byte	0x04, 0x1e
        /*00ea*/ 	.short	(.L_2532 - .L_2531)
.L_2531:
        /*00ec*/ 	.word	0x00000000


	//----- nvinfo : EIATTR_CBANK_PARAM_SIZE
	.align		4
.L_2532:
        /*00f0*/ 	.byte	0x03, 0x19
        /*00f2*/ 	.short	0x00e8


	//----- nvinfo : EIATTR_PARAM_CBANK
	.align		4
        /*00f4*/ 	.byte	0x04, 0x0a
        /*00f6*/ 	.short	(.L_2534 - .L_2533)
	.align		4
.L_2533:
        /*00f8*/ 	.word	index@(.nv.constant0._ZN10layer_norm13ln_fwd_kernelINS_13Kernel_traitsIf6__halfS2_S2_fjLj512ELj1ELj4ELj1ELj16ENS_18Kernel_traits_baseILj512EfS2_S2_S2_fjLj128EEEEELb0ELb1ELb1ELb0EEEvNS_9FwdParamsE)
        /*00fc*/ 	.short	0x0210
        /*00fe*/ 	.short	0x00e8


	//----- nvinfo : EIATTR_SW_WAR
	.align		4
.L_2534:
        /*0100*/ 	.byte	0x04, 0x36
        /*0102*/ 	.short	(.L_2536 - .L_2535)
.L_2535:
        /*0104*/ 	.word	0x00000008
.L_2536:


//--------------------- .nv.info._ZN10layer_norm13ln_fwd_kernelINS_13Kernel_traitsIf6__halfS2_S2_fjLj512ELj1ELj4ELj1ELj16ENS_18Kernel_traits_baseILj512EfS2_S2_S2_fjLj128EEEEELb0ELb1ELb1ELb1EEEvNS_9FwdParamsE --------------------------
	.section	.nv.info._ZN10layer_norm13ln_fwd_kernelINS_13Kernel_traitsIf6__halfS2_S2_fjLj512ELj1ELj4ELj1ELj16ENS_18Kernel_traits_baseILj512EfS2_S2_S2_fjLj128EEEEELb0ELb1ELb1ELb1EEEvNS_9FwdParamsE,"",@"SHT_CUDA_INFO"
	.sectionflags	@""
	.align	4


	//----- nvinfo : EIATTR_CUDA_API_VERSION
	.align		4
        /*0000*/ 	.byte	0x04, 0x37
        /*0002*/ 	.short	(.L_2538 - .L_2537)
.L_2537:
        /*0004*/ 	.word	0x00000082


	//----- nvinfo : EIATTR_KPARAM_INFO
	.align		4
.L_2538:
        /*0008*/ 	.byte	0x04, 0x17
        /*000a*/ 	.short	(.L_2540 - .L_2539)
.L_2539:
        /*000c*/ 	.word	0x00000000
        /*0010*/ 	.short	0x0000
        /*0012*/ 	.short	0x0000
        /*0014*/ 	.byte	0x00, 0xf0, 0xa1, 0x03


	//----- nvinfo : EIATTR_SPARSE_MMA_MASK
	.align		4
.L_2540:
        /*0018*/ 	.byte	0x03, 0x50
        /*001a*/ 	.short	0x0000


	//----- nvinfo : EIATTR_MAXREG_COUNT
	.align		4
        /*001c*/ 	.byte	0x03, 0x1b
        /*001e*/ 	.short	0x00ff


	//----- nvinfo : EIATTR_MERCURY_ISA_VERSION
	.align		4
        /*0020*/ 	.byte	0x03, 0x5f
        /*0022*/ 	.short	0x0101


	//----- nvinfo : EIATTR_COOP_GROUP_MASK_REGIDS
	.align		4
        /*0024*/ 	.byte	0x04, 0x29
        /*0026*/ 	.short	(.L_2542 - .L_2541)


	//   ....[0]....
.L_2541:
        /*0028*/ 	.word	0xffffffff


	//   ....[1]....
        /*002c*/ 	.word	0xffffffff


	//   ....[2]....
        /*0030*/ 	.word	0xffffffff


	//   ....[3]....
        /*0034*/ 	.word	0xffffffff


	//   ....[4]....
        /*0038*/ 	.word	0xffffffff


	//   ....[5]....
        /*003c*/ 	.word	0xffffffff


	//   ....[6]....
        /*0040*/ 	.word	0xffffffff


	//   ....[7]....
        /*0044*/ 	.word	0xffffffff


	//   ....[8]....
        /*0048*/ 	.word	0xffffffff


	//   ....[9]....
        /*004c*/ 	.word	0xffffffff


	//   ....[10]....
        /*0050*/ 	.word	0x05000056


	//   ....[11]....
        /*0054*/ 	.word	0x05000056


	//   ....[12]....
        /*0058*/ 	.word	0x05000056


	//   ....[13]....
        /*005c*/ 	.word	0x05000056


	//   ....[14]....
        /*0060*/ 	.word	0x05000056


	//   ....[15]....
        /*0064*/ 	.word	0x05000056


	//   ....[16]....
        /*0068*/ 	.word	0x05000056


	//   ....[17]....
        /*006c*/ 	.word	0x05000056


	//   ....[18]....
        /*0070*/ 	.word	0x05000056


	//   ....[19]....
        /*0074*/ 	.word	0x05000056


	//----- nvinfo : EIATTR_COOP_GROUP_INSTR_OFFSETS
	.align		4
.L_2542:
        /*0078*/ 	.byte	0x04, 0x28
        /*007a*/ 	.short	(.L_2544 - .L_2543)


	//   ....[0]....
.L_2543:
        /*007c*/ 	.word	0x00001340


	//   ....[1]....
        /*0080*/ 	.word	0x00001370


	//   ....[2]....
        /*0084*/ 	.word	0x00001390


	//   ....[3]....
        /*0088*/ 	.word	0x000013b0


	//   ....[4]....
        /*008c*/ 	.word	0x000013d0


	//   ....[5]....
        /*0090*/ 	.word	0x00001600


	//   ....[6]....
        /*0094*/ 	.word	0x00001620


	//   ....[7]....
        /*0098*/ 	.word	0x00001640


	//   ....[8]....
        /*009c*/ 	.word	0x00001660


	//   ....[9]....
        /*00a0*/ 	.word	0x00001680


	//   ....[10]....
        /*00a4*/ 	.word	0x00001ca0


	//   ....[11]....
        /*00a8*/ 	.word	0x00001d50


	//   ....[12]....
        /*00ac*/ 	.word	0x00001dc0


	//   ....[13]....
        /*00b0*/ 	.word	0x00001e30


	//   ....[14]....
        /*00b4*/ 	.word	0x00001ea0


	//   ....[15]....
        /*00b8*/ 	.word	0x00002120


	//   ....[16]....
        /*00bc*/ 	.word	0x00002190


	//   ....[17]....
        /*00c0*/ 	.word	0x00002200


	//   ....[18]....
        /*00c4*/ 	.word	0x00002270


	//   ....[19]....
        /*00c8*/ 	.word	0x000022e0


	//----- nvinfo : EIATTR_EXIT_INSTR_OFFSETS
	.align		4
.L_2544:
        /*00cc*/ 	.byte	0x04, 0x1c
        /*00ce*/ 	.short	(.L_2546 - .L_2545)


	//   ....[0]....
.L_2545:
        /*00d0*/ 	.word	0x00000220


	//   ....[1]....
        /*00d4*/ 	.word	0x00001c30


	//----- nvinfo : EIATTR_MAX_THREADS
	.align		4
.L_2546:
        /*00d8*/ 	.byte	0x04, 0x05
        /*00da*/ 	.short	(.L_2548 - .L_2547)
.L_2547:
        /*00dc*/ 	.word	0x00000080
        /*00e0*/ 	.word	0x00000001
        /*00e4*/ 	.word	0x00000001


	//----- nvinfo : EIATTR_CRS_STACK_SIZE
	.align		4
.L_2548:
        /*00e8*/ 	.byte	0x04, 0x1e
        /*00ea*/ 	.short	(.L_2550 - .L_2549)
.L_2549:
        /*00ec*/ 	.word	0x00000000


	//----- nvinfo : EIATTR_CBANK_PARAM_SIZE
	.align		4
.L_2550:
        /*00f0*/ 	.byte	0x03, 0x19
        /*00f2*/ 	.short	0x00e8


	//----- nvinfo : EIATTR_PARAM_CBANK
	.align		4
        /*00f4*/ 	.byte	0x04, 0x0a
        /*00f6*/ 	.short	(.L_2552 - .L_2551)
	.align		4
.L_2551:
        /*00f8*/ 	.word	index@(.nv.constant0._ZN10layer_norm13ln_fwd_kernelINS_13Kernel_traitsIf6__halfS2_S2_fjLj512ELj1ELj4ELj1ELj16ENS_18Kernel_traits_baseILj512EfS2_S2_S2_fjLj128EEEEELb0ELb1ELb1ELb1EEEvNS_9FwdParamsE)
        /*00fc*/ 	.short	0x0210
        /*00fe*/ 	.short	0x00e8


	//----- nvinfo : EIATTR_SW_WAR
	.align		4
.L_2552:
        /*0100*/ 	.byte	0x04, 0x36
        /*0102*/ 	.short	(.L_2554 - .L_2553)
.L_2553:
        /*0104*/ 	.word	0x00000008
.L_2554:


//--------------------- .nv.info._ZN10layer_norm13ln_fwd_kernelINS_13Kernel_traitsIf6__halfS2_S2_fjLj512ELj1ELj4ELj1ELj16ENS_18Kernel_traits_baseILj512EfS2_S2_S2_fjLj128EEEEELb1ELb0ELb0ELb0EEEvNS_9FwdParamsE --------------------------
	.section	.nv.info._ZN10layer_norm13ln_fwd_kernelINS_13Kernel_traitsIf6__halfS2_S2_fjLj512ELj1ELj4ELj1ELj16ENS_18Kernel_traits_baseILj512EfS2_S2_S2_fjLj128EEEEELb1ELb0ELb0ELb0EEEvNS_9FwdParamsE,"",@"SHT_CUDA_INFO"
	.sectionflags	@""
	.align	4


	//----- nvinfo : EIATTR_CUDA_API_VERSION
	.align		4
        /*0000*/ 	.byte	0x04, 0x37
        /*0002*/ 	.short	(.L_2556 - .L_2555)
.L_2555:
        /*0004*/ 	.word	0x00000082


	//----- nvinfo : EIATTR_KPARAM_INFO
	.align		4
.L_2556:
        /*0008*/ 	.byte	0x04, 0x17
        /*000a*/ 	.short	(.L_2558 - .L_2557)
.L_2557:
        /*000c*/ 	.word	0x00000000
        /*0010*/ 	.short	0x0000
        /*0012*/ 	.short	0x0000
        /*0014*/ 	.byte	0x00, 0xf0, 0xa1, 0x03


	//----- nvinfo : EIATTR_SPARSE_MMA_MASK
	.align		4
.L_2558:
        /*0018*/ 	.byte	0x03, 0x50
        /*001a*/ 	.short	0x0000


	//----- nvinfo : EIATTR_MAXREG_COUNT
	.align		4
        /*001c*/ 	.byte	0x03, 0x1b
        /*001e*/ 	.short	0x00ff


	//----- nvinfo : EIATTR_MERCURY_ISA_VERSION
	.align		4
        /*0020*/ 	.byte	0x03, 0x5f
        /*0022*/ 	.short	0x0101


	//----- nvinfo : EIATTR_COOP_GROUP_MASK_REGIDS
	.align		4
        /*0024*/ 	.byte	0x04, 0x29
        /*0026*/ 	.short	(.L_2560 - .L_2559)


	//   ....[0]....
.L_2559:
        /*0028*/ 	.word	0xffffffff


	//   ....[1]....
        /*002c*/ 	.word	0xffffffff


	//   ....[2]....
        /*0030*/ 	.word	0xffffffff


	//   ....[3]....
        /*0034*/ 	.word	0xffffffff


	//   ....[4]....
        /*0038*/ 	.word	0xffffffff


	//   ....[5]....
        /*003c*/ 	.word	0xffffffff


	//   ....[6]....
        /*0040*/ 	.word	0xffffffff


	//   ....[7]....
        /*0044*/ 	.word	0xffffffff


	//   ....[8]....
        /*0048*/ 	.word	0xffffffff


	//   ....[9]....
        /*004c*/ 	.word	0xffffffff


	//   ....[10]....
        /*0050*/ 	.word	0x05000027


	//   ....[11]....
        /*0054*/ 	.word	0x05000027


	//   ....[12]....
        /*0058*/ 	.word	0x05000027


	//   ....[13]....
        /*005c*/ 	.word	0x05000027


	//   ....[14]....
        /*0060*/ 	.word	0x05000027


	//   ....[15]....
        /*0064*/ 	.word	0x05000027


	//   ....[16]....
        /*0068*/ 	.word	0x05000027


	//   ....[17]....
        /*006c*/ 	.word	0x05000027


	//   ....[18]....
        /*0070*/ 	.word	0x05000027


	//   ....[19]....
        /*0074*/ 	.word	0x05000027


	//----- nvinfo : EIATTR_COOP_GROUP_INSTR_OFFSETS
	.align		4
.L_2560:
        /*0078*/ 	.byte	0x04, 0x28
        /*007a*/ 	.short	(.L_2562 - .L_2561)


	//   ....[0]....
.L_2561:
        /*007c*/ 	.word	0x00006810


	//   ....[1]....
        /*0080*/ 	.word	0x00006840


	//   ....[2]....
        /*0084*/ 	.word	0x00006860


	//   ....[3]....
        /*0088*/ 	.word	0x00006880


	//   ....[4]....
        /*008c*/ 	.word	0x000068a0


	//   ....[5]....
        /*0090*/ 	.word	0x00006ae0


	//   ....[6]....
        /*0094*/ 	.word	0x00006b00


	//   ....[7]....
        /*0098*/ 	.word	0x00006b20


	//   ....[8]....
        /*009c*/ 	.word	0x00006b40


	//   ....[9]....
        /*00a0*/ 	.word	0x00006b60


	//   ....[10]....
        /*00a4*/ 	.word	0x00007170


	//   ....[11]....
        /*00a8*/ 	.word	0x00007210


	//   ....[12]....
        /*00ac*/ 	.word	0x00007270


	//   ....[13]....
        /*00b0*/ 	.word	0x000072d0


	//   ....[14]....
        /*00b4*/ 	.word	0x00007330


	//   ....[15]....
        /*00b8*/ 	.word	0x000075c0


	//   ....[16]....
        /*00bc*/ 	.word	0x00007610


	//   ....[17]....
        /*00c0*/ 	.word	0x00007670


	//   ....[18]....
        /*00c4*/ 	.word	0x000076d0


	//   ....[19]....
        /*00c8*/ 	.word	0x00007730


	//----- nvinfo : EIATTR_EXIT_INSTR_OFFSETS
	.align		4
.L_2562:
        /*00cc*/ 	.byte	0x04, 0x1c
        /*00ce*/ 	.short	(.L_2564 - .L_2563)


	//   ....[0]....
.L_2563:
        /*00d0*/ 	.word	0x000005a0


	//   ....[1]....
        /*00d4*/ 	.word	0x00007110


	//----- nvinfo : EIATTR_MAX_THREADS
	.align		4
.L_2564:
        /*00d8*/ 	.byte	0x04, 0x05
        /*00da*/ 	.short	(.L_2566 - .L_2565)
.L_2565:
        /*00dc*/ 	.word	0x00000080
        /*00e0*/ 	.word	0x00000001
        /*00e4*/ 	.word	0x00000001


	//----- nvinfo : EIATTR_CRS_STACK_SIZE
	.align		4
.L_2566:
        /*00e8*/ 	.byte	0x04, 0x1e
        /*00ea*/ 	.short	(.L_2568 - .L_2567)
.L_2567:
        /*00ec*/ 	.word	0x00000000


	//----- nvinfo : EIATTR_CBANK_PARAM_SIZE
	.align		4
.L_2568:
        /*00f0*/ 	.byte	0x03, 0x19
        /*00f2*/ 	.short	0x00e8


	//----- nvinfo : EIATTR_PARAM_CBANK
	.align		4
        /*00f4*/ 	.byte	0x04, 0x0a
        /*00f6*/ 	.short	(.L_2570 - .L_2569)
	.align		4
.L_2569:
        /*00f8*/ 	.word	index@(.nv.constant0._ZN10layer_norm13ln_fwd_kernelINS_13Kernel_traitsIf6__halfS2_S2_fjLj512ELj1ELj4ELj1ELj16ENS_18Kernel_traits_baseILj512EfS2_S2_S2_fjLj128EEEEELb1ELb0ELb0ELb0EEEvNS_9FwdParamsE)
        /*00fc*/ 	.short	0x0210
        /*00fe*/ 	.short	0x00e8


	//----- nvinfo : EIATTR_SW_WAR
	.align		4
.L_2570:
        /*0100*/ 	.byte	0x04, 0x36
        /*0102*/ 	.short	(.L_2572 - .L_2571)
.L_2571:
        /*0104*/ 	.word	0x00000008
.L_2572:


//--------------------- .nv.info._ZN10layer_norm13ln_fwd_kernelINS_13Kernel_traitsIf6__halfS2_S2_fjLj512ELj1ELj4ELj1ELj16ENS_18Kernel_traits_baseILj512EfS2_S2_S2_fjLj128EEEEELb1ELb0ELb0ELb1EEEvNS_9FwdParamsE --------------------------
	.section	.nv.info._ZN10layer_norm13ln_fwd_kernelINS_13Kernel_traitsIf6__halfS2_S2_fjLj512ELj1ELj4ELj1ELj16ENS_18Kernel_traits_baseILj512EfS2_S2_S2_fjLj128EEEEELb1ELb0ELb0ELb1EEEvNS_9FwdParamsE,"",@"SHT_CUDA_INFO"
	.sectionflags	@""
	.align	4


	//----- nvinfo : EIATTR_CUDA_API_VERSION
	.align		4
        /*0000*/ 	.byte	0x04, 0x37
        /*0002*/ 	.short	(.L_2574 - .L_2573)
.L_2573:
        /*0004*/ 	.word	0x00000082


	//----- nvinfo : EIATTR_KPARAM_INFO
	.align		4
.L_2574:
        /*0008*/ 	.byte	0x04, 0x17
        /*000a*/ 	.short	(.L_2576 - .L_2575)
.L_2575:
        /*000c*/ 	.word	0x00000000
        /*0010*/ 	.short	0x0000
        /*0012*/ 	.short	0x0000
        /*0014*/ 	.byte	0x00, 0xf0, 0xa1, 0x03


	//----- nvinfo : EIATTR_SPARSE_MMA_MASK
	.align		4
.L_2576:
        /*0018*/ 	.byte	0x03, 0x50
        /*001a*/ 	.short	0x0000


	//----- nvinfo : EIATTR_MAXREG_COUNT
	.align		4
        /*001c*/ 	.byte	0x03, 0x1b
        /*001e*/ 	.short	0x00ff


	//----- nvinfo : EIATTR_MERCURY_ISA_VERSION
	.align		4
        /*0020*/ 	.byte	0x03, 0x5f
        /*0022*/ 	.short	0x0101


	//----- nvinfo : EIATTR_COOP_GROUP_MASK_REGIDS
	.align		4
        /*0024*/ 	.byte	0x04, 0x29
        /*0026*/ 	.short	(.L_2578 - .L_2577)


	//   ....[0]....
.L_2577:
        /*0028*/ 	.word	0xffffffff


	//   ....[1]....
        /*002c*/ 	.word	0xffffffff


	//   ....[2]....
        /*0030*/ 	.word	0xffffffff


	//   ....[3]....
        /*0034*/ 	.word	0xffffffff


	//   ....[4]....
        /*0038*/ 	.word	0xffffffff


	//   ....[5]....
        /*003c*/ 	.word	0xffffffff


	//   ....[6]....
        /*0040*/ 	.word	0xffffffff


	//   ....[7]....
        /*0044*/ 	.word	0xffffffff


	//   ....[8]....
        /*0048*/ 	.word	0xffffffff


	//   ....[9]....
        /*004c*/ 	.word	0xffffffff


	//   ....[10]....
        /*0050*/ 	.word	0x05000042


	//   ....[11]....
        /*0054*/ 	.word	0x05000042


	//   ....[12]....
        /*0058*/ 	.word	0x05000042


	//   ....[13]....
        /*005c*/ 	.word	0x05000042


	//   ....[14]....
        /*0060*/ 	.word	0x05000042


	//   ....[15]....
        /*0064*/ 	.word	0x05000042


	//   ....[16]....
        /*0068*/ 	.word	0x05000042


	//   ....[17]....
        /*006c*/ 	.word	0x05000042


	//   ....[18]....
        /*0070*/ 	.word	0x05000042


	//   ....[19]....
        /*0074*/ 	.word	0x05000042


	//----- nvinfo : EIATTR_COOP_GROUP_INSTR_OFFSETS
	.align		4
.L_2578:
        /*0078*/ 	.byte	0x04, 0x28
        /*007a*/ 	.short	(.L_2580 - .L_2579)


	//   ....[0]....
.L_2579:
        /*007c*/ 	.word	0x00006510


	//   ....[1]....
        /*0080*/ 	.word	0x00006530


	//   ....[2]....
        /*0084*/ 	.word	0x00006550


	//   ....[3]....
        /*0088*/ 	.word	0x00006570


	//   ....[4]....
        /*008c*/ 	.word	0x000065a0


	//   ....[5]....
        /*0090*/ 	.word	0x000067d0


	//   ....[6]....
        /*0094*/ 	.word	0x000067f0


	//   ....[7]....
        /*0098*/ 	.word	0x00006810


	//   ....[8]....
        /*009c*/ 	.word	0x00006830


	//   ....[9]....
        /*00a0*/ 	.word	0x00006850


	//   ....[10]....
        /*00a4*/ 	.word	0x00006e00


	//   ....[11]....
        /*00a8*/ 	.word	0x00006ea0


	//   ....[12]....
        /*00ac*/ 	.word	0x00006f10


	//   ....[13]....
        /*00b0*/ 	.word	0x00006f80


	//   ....[14]....
        /*00b4*/ 	.word	0x00007000


	//   ....[15]....
        /*00b8*/ 	.word	0x00007280


	//   ....[16]....
        /*00bc*/ 	.word	0x000072f0


	//   ....[17]....
        /*00c0*/ 	.word	0x00007360


	//   ....[18]....
        /*00c4*/ 	.word	0x000073d0


	//   ....[19]....
        /*00c8*/ 	.word	0x00007440


	//----- nvinfo : EIATTR_EXIT_INSTR_OFFSETS
	.align		4
.L_2580:
        /*00cc*/ 	.byte	0x04, 0x1c
        /*00ce*/ 	.short	(.L_2582 - .L_2581)


	//   ....[0]....
.L_2581:
        /*00d0*/ 	.word	0x00000270


	//   ....[1]....
        /*00d4*/ 	.word	0x00006d90


	//----- nvinfo : EIATTR_MAX_THREADS
	.align		4
.L_2582:
        /*00d8*/ 	.byte	0x04, 0x05
        /*00da*/ 	.short	(.L_2584 - .L_2583)
.L_2583:
        /*00dc*/ 	.word	0x00000080
        /*00e0*/ 	.word	0x00000001
        /*00e4*/ 	.word	0x00000001


	//----- nvinfo : EIATTR_CRS_STACK_SIZE
	.align		4
.L_2584:
        /*00e8*/ 	.byte	0x04, 0x1e
        /*00ea*/ 	.short	(.L_2586 - .L_2585)
.L_2585:
        /*00ec*/ 	.word	0x00000000


	//----- nvinfo : EIATTR_CBANK_PARAM_SIZE
	.align		4
.L_2586:
        /*00f0*/ 	.byte	0x03, 0x19
        /*00f2*/ 	.short	0x00e8


	//----- nvinfo : EIATTR_PARAM_CBANK
	.align		4
        /*00f4*/ 	.byte	0x04, 0x0a
        /*00f6*/ 	.short	(.L_2588 - .L_2587)
	.align		4
.L_2587:
        /*00f8*/ 	.word	index@(.nv.constant0._ZN10layer_norm13ln_fwd_kernelINS_13Kernel_traitsIf6__halfS2_S2_fjLj512ELj1ELj4ELj1ELj16ENS_18Kernel_traits_baseILj512EfS2_S2_S2_fjLj128EEEEELb1ELb0ELb0ELb1EEEvNS_9FwdParamsE)
        /*00fc*/ 	.short	0x0210
        /*00fe*/ 	.short	0x00e8


	//----- nvinfo : EIATTR_SW_WAR
	.align		4
.L_2588:
        /*0100*/ 	.byte	0x04, 0x36
        /*0102*/ 	.short	(.L_2590 - .L_2589)
.L_2589:
        /*0104*/ 	.word	0x00000008
.L_2590:


//--------------------- .nv.info._ZN10layer_norm13ln_fwd_kernelINS_13Kernel_traitsIf6__halfS2_S2_fjLj512ELj1ELj4ELj1ELj16ENS_18Kernel_traits_baseILj512EfS2_S2_S2_fjLj128EEEEELb1ELb0ELb1ELb0EEEvNS_9FwdParamsE --------------------------
	.section	.nv.info._ZN10layer_norm13ln_fwd_kernelINS_13Kernel_traitsIf6__halfS2_S2_fjLj512ELj1ELj4ELj1ELj16ENS_18Kernel_traits_baseILj512EfS2_S2_S2_fjLj128EEEEELb1ELb0ELb1ELb0EEEvNS_9FwdParamsE,"",@"SHT_CUDA_INFO"
	.sectionflags	@""
	.align	4


	//----- nvinfo : EIATTR_CUDA_API_VERSION
	.align		4
        /*0000*/ 	.byte	0x04, 0x37
        /*0002*/ 	.short	(.L_2592 - .L_2591)
.L_2591:
        /*0004*/ 	.word	0x00000082


	//----- nvinfo : EIATTR_KPARAM_INFO
	.align		4
.L_2592:
        /*0008*/ 	.byte	0x04, 0x17
        /*000a*/ 	.short	(.L_2594 - .L_2593)
.L_2593:
        /*000c*/ 	.word	0x00000000
        /*0010*/ 	.short	0x0000
        /*0012*/ 	.short	0x0000
        /*0014*/ 	.byte	0x00, 0xf0, 0xa1, 0x03


	//----- nvinfo : EIATTR_SPARSE_MMA_MASK
	.align		4
.L_2594:
        /*0018*/ 	.byte	0x03, 0x50
        /*001a*/ 	.short	0x0000


	//----- nvinfo : EIATTR_MAXREG_COUNT
	.align		4
        /*001c*/ 	.byte	0x03, 0x1b
        /*001e*/ 	.short	0x00ff


	//----- nvinfo : EIATTR_MERCURY_ISA_VERSION
	.align		4
        /*0020*/ 	.byte	0x03, 0x5f
        /*0022*/ 	.short	0x0101


	//----- nvinfo : EIATTR_COOP_GROUP_MASK_REGIDS
	.align		4
        /*0024*/ 	.byte	0x04, 0x29
        /*0026*/ 	.short	(.L_2596 - .L_2595)


	//   ....[0]....
.L_2595:
        /*0028*/ 	.word	0xffffffff


	//   ....[1]....
        /*002c*/ 	.word	0xffffffff


	//   ....[2]....
        /*0030*/ 	.word	0xffffffff


	//   ....[3]....
        /*0034*/ 	.word	0xffffffff


	//   ....[4]....
        /*0038*/ 	.word	0xffffffff


	//   ....[5]....
        /*003c*/ 	.word	0xffffffff


	//   ....[6]....
        /*0040*/ 	.word	0xffffffff


	//   ....[7]....
        /*0044*/ 	.word	0xffffffff


	//   ....[8]....
        /*0048*/ 	.word	0xffffffff


	//   ....[9]....
        /*004c*/ 	.word	0xffffffff


	//   ....[10]....
        /*0050*/ 	.word	0x05000036


	//   ....[11]....
        /*0054*/ 	.word	0x05000036


	//   ....[12]....
        /*0058*/ 	.word	0x05000036


	//   ....[13]....
        /*005c*/ 	.word	0x05000036


	//   ....[14]....
        /*0060*/ 	.word	0x05000036


	//   ....[15]....
        /*0064*/ 	.word	0x05000036


	//   ....[16]....
        /*0068*/ 	.word	0x05000036


	//   ....[17]....
        /*006c*/ 	.word	0x05000036


	//   ....[18]....
        /*0070*/ 	.word	0x05000036


	//   ....[19]....
        /*0074*/ 	.word	0x05000036


	//----- nvinfo : EIATTR_COOP_GROUP_INSTR_OFFSETS
	.align		4
.L_2596:
        /*0078*/ 	.byte	0x04, 0x28
        /*007a*/ 	.short	(.L_2598 - .L_2597)


	//   ....[0]....
.L_2597:
        /*007c*/ 	.word	0x000070a0


	//   ....[1]....
        /*0080*/ 	.word	0x000070c0


	//   ....[2]....
        /*0084*/ 	.word	0x000070e0


	//   ....[3]....
        /*0088*/ 	.word	0x00007110


	//   ....[4]....
        /*008c*/ 	.word	0x00007130


	//   ....[5]....
        /*0090*/ 	.word	0x00007370


	//   ....[6]....
        /*0094*/ 	.word	0x00007390


	//   ....[7]....
        /*0098*/ 	.word	0x000073b0


	//   ....[8]....
        /*009c*/ 	.word	0x000073d0


	//   ....[9]....
        /*00a0*/ 	.word	0x000073f0


	//   ....[10]....
        /*00a4*/ 	.word	0x00007aa0


	//   ....[11]....
        /*00a8*/ 	.word	0x00007b40


	//   ....[12]....
        /*00ac*/ 	.word	0x00007bb0


	//   ....[13]....
        /*00b0*/ 	.word	0x00007c30


	//   ....[14]....
        /*00b4*/ 	.word	0x00007ca0


	//   ....[15]....
        /*00b8*/ 	.word	0x00007f50


	//   ....[16]....
        /*00bc*/ 	.word	0x00007fc0


	//   ....[17]....
        /*00c0*/ 	.word	0x00008030


	//   ....[18]....
        /*00c4*/ 	.word	0x000080a0


	//   ....[19]....
        /*00c8*/ 	.word	0x00008110


	//----- nvinfo : EIATTR_EXIT_INSTR_OFFSETS
	.align		4
.L_2598:
        /*00cc*/ 	.byte	0x04, 0x1c
        /*00ce*/ 	.short	(.L_2600 - .L_2599)


	//   ....[0]....
.L_2599:
        /*00d0*/ 	.word	0x00000590


	//   ....[1]....
        /*00d4*/ 	.word	0x00007a30


	//----- nvinfo : EIATTR_MAX_THREADS
	.align		4
.L_2600:
        /*00d8*/ 	.byte	0x04, 0x05
        /*00da*/ 	.short	(.L_2602 - .L_2601)
.L_2601:
        /*00dc*/ 	.word	0x00000080
        /*00e0*/ 	.word	0x00000001
        /*00e4*/ 	.word	0x00000001


	//----- nvinfo : EIATTR_CRS_STACK_SIZE
	.align		4
.L_2602:
        /*00e8*/ 	.byte	0x04, 0x1e
        /*00ea*/ 	.short	(.L_2604 - .L_2603)
.L_2603:
        /*00ec*/ 	.word	0x00000000


	//----- nvinfo : EIATTR_CBANK_PARAM_SIZE
	.align		4
.L_2604:
        /*00f0*/ 	.byte	0x03, 0x19
        /*00f2*/ 	.short	0x00e8


	//----- nvinfo : EIATTR_PARAM_CBANK
	.align		4
        /*00f4*/ 	.byte	0x04, 0x0a
        /*00f6*/ 	.short	(.L_2606 - .L_2605)
	.align		4
.L_2605:
        /*00f8*/ 	.word	index@(.nv.constant0._ZN10layer_norm13ln_fwd_kernelINS_13Kernel_traitsIf6__halfS2_S2_fjLj512ELj1ELj4ELj1ELj16ENS_18Kernel_traits_baseILj512EfS2_S2_S2_fjLj128EEEEELb1ELb0ELb1ELb0EEEvNS_9FwdParamsE)
        /*00fc*/ 	.short	0x0210
        /*00fe*/ 	.short	0x00e8


	//----- nvinfo : EIATTR_SW_WAR
	.align		4
.L_2606:
        /*0100*/ 	.byte	0x04, 0x36
        /*0102*/ 	.short	(.L_2608 - .L_2607)
.L_2607:
        /*0104*/ 	.word	0x00000008
.L_2608:


//--------------------- .nv.info._ZN10layer_norm13ln_fwd_kernelINS_13Kernel_traitsIf6__halfS2_S2_fjLj512ELj1ELj4ELj1ELj16ENS_18Kernel_traits_baseILj512EfS2_S2_S2_fjLj128EEEEELb1ELb0ELb1ELb1EEEvNS_9FwdParamsE --------------------------
	.section	.nv.info._ZN10layer_norm13ln_fwd_kernelINS_13Kernel_traitsIf6__halfS2_S2_fjLj512ELj1ELj4ELj1ELj16ENS_18Kernel_traits_baseILj512EfS2_S2_S2_fjLj128EEEEELb1ELb0ELb1ELb1EEEvNS_9FwdParamsE,"",@"SHT_CUDA_INFO"
	.sectionflags	@""
	.align	4


	//----- nvinfo : EIATTR_CUDA_API_VERSION
	.align		4
        /*0000*/ 	.byte	0x04, 0x37
        /*0002*/ 	.short	(.L_2610 - .L_2609)
.L_2609:
        /*0004*/ 	.word	0x00000082


	//----- nvinfo : EIATTR_KPARAM_INFO
	.align		4
.L_2610:
        /*0008*/ 	.byte	0x04, 0x17
        /*000a*/ 	.short	(.L_2612 - .L_2611)
.L_2611:
        /*000c*/ 	.word	0x00000000
        /*0010*/ 	.short	0x0000
        /*0012*/ 	.short	0x0000
        /*0014*/ 	.byte	0x00, 0xf0, 0xa1, 0x03


	//----- nvinfo : EIATTR_SPARSE_MMA_MASK
	.align		4
.L_2612:
        /*0018*/ 	.byte	0x03, 0x50
        /*001a*/ 	.short	0x0000


	//----- nvinfo : EIATTR_MAXREG_COUNT
	.align		4
        /*001c*/ 	.byte	0x03, 0x1b
        /*001e*/ 	.short	0x00ff


	//----- nvinfo : EIATTR_MERCURY_ISA_VERSION
	.align		4
        /*0020*/ 	.byte	0x03, 0x5f
        /*0022*/ 	.short	0x0101


	//----- nvinfo : EIATTR_COOP_GROUP_MASK_REGIDS
	.align		4
        /*0024*/ 	.byte	0x04, 0x29
        /*0026*/ 	.short	(.L_2614 - .L_2613)


	//   ....[0]....
.L_2613:
        /*0028*/ 	.word	0xffffffff


	//   ....[1]....
        /*002c*/ 	.word	0xffffffff


	//   ....[2]....
        /*0030*/ 	.word	0xffffffff


	//   ....[3]....
        /*0034*/ 	.word	0xffffffff


	//   ....[4]....
        /*0038*/ 	.word	0xffffffff


	//   ....[5]....
        /*003c*/ 	.word	0xffffffff


	//   ....[6]....
        /*0040*/ 	.word	0xffffffff


	//   ....[7]....
        /*0044*/ 	.word	0xffffffff


	//   ....[8]....
        /*0048*/ 	.word	0xffffffff


	//   ....[9]....
        /*004c*/ 	.word	0xffffffff


	//   ....[10]....
        /*0050*/ 	.word	0x05000036


	//   ....[11]....
        /*0054*/ 	.word	0x05000036


	//   ....[12]....
        /*0058*/ 	.word	0x05000036


	//   ....[13]....
        /*005c*/ 	.word	0x05000036


	//   ....[14]....
        /*0060*/ 	.word	0x05000036


	//   ....[15]....
        /*0064*/ 	.word	0x05000036


	//   ....[16]....
        /*0068*/ 	.word	0x05000036


	//   ....[17]....
        /*006c*/ 	.word	0x05000036


	//   ....[18]....
        /*0070*/ 	.word	0x05000036


	//   ....[19]....
        /*0074*/ 	.word	0x05000036


	//----- nvinfo : EIATTR_COOP_GROUP_INSTR_OFFSETS
	.align		4
.L_2614:
        /*0078*/ 	.byte	0x04, 0x28
        /*007a*/ 	.short	(.L_2616 - .L_2615)


	//   ....[0]....
.L_2615:
        /*007c*/ 	.word	0x00006ef0


	//   ....[1]....
        /*0080*/ 	.word	0x00006f10


	//   ....[2]....
        /*0084*/ 	.word	0x00006f30


	//   ....[3]....
        /*0088*/ 	.word	0x00006f50


	//   ....[4]....
        /*008c*/ 	.word	0x00006f80


	//   ....[5]....
        /*0090*/ 	.word	0x000071b0


	//   ....[6]....
        /*0094*/ 	.word	0x000071d0


	//   ....[7]....
        /*0098*/ 	.word	0x000071f0


	//   ....[8]....
        /*009c*/ 	.word	0x00007210


	//   ....[9]....
        /*00a0*/ 	.word	0x00007230


	//   ....[10]....
        /*00a4*/ 	.word	0x00007870


	//   ....[11]....
        /*00a8*/ 	.word	0x00007910


	//   ....[12]....
        /*00ac*/ 	.word	0x00007980


	//   ....[13]....
        /*00b0*/ 	.word	0x000079f0


	//   ....[14]....
        /*00b4*/ 	.word	0x00007a70


	//   ....[15]....
        /*00b8*/ 	.word	0x00007cf0


	//   ....[16]....
        /*00bc*/ 	.word	0x00007d60


	//   ....[17]....
        /*00c0*/ 	.word	0x00007dd0


	//   ....[18]....
        /*00c4*/ 	.word	0x00007e40


	//   ....[19]....
        /*00c8*/ 	.word	0x00007eb0


	//----- nvinfo : EIATTR_EXIT_INSTR_OFFSETS
	.align		4
.L_2616:
        /*00cc*/ 	.byte	0x04, 0x1c
        /*00ce*/ 	.short	(.L_2618 - .L_2617)


	//   ....[0]....
.L_2617:
        /*00d0*/ 	.word	0x000002b0


	//   ....[1]....
        /*00d4*/ 	.word	0x00007800


	//----- nvinfo : EIATTR_MAX_THREADS
	.align		4
.L_2618:
        /*00d8*/ 	.byte	0x04, 0x05
        /*00da*/ 	.short	(.L_2620 - .L_2619)
.L_2619:
        /*00dc*/ 	.word	0x00000080
        /*00e0*/ 	.word	0x00000001
        /*00e4*/ 	.word	0x00000001


	//----- nvinfo : EIATTR_CRS_STACK_SIZE
	.align		4
.L_2620:
        /*00e8*/ 	.byte	0x04, 0x1e
        /*00ea*/ 	.short	(.L_2622 - .L_2621)
.L_2621:
        /*00ec*/ 	.word	0x00000000


	//----- nvinfo : EIATTR_CBANK_PARAM_SIZE
	.align		4
.L_2622:
        /*00f0*/ 	.byte	0x03, 0x19
        /*00f2*/ 	.short	0x00e8


	//----- nvinfo : EIATTR_PARAM_CBANK
	.align		4
        /*00f4*/ 	.byte	0x04, 0x0a
        /*00f6*/ 	.short	(.L_2624 - .L_2623)
	.align		4
.L_2623:
        /*00f8*/ 	.word	index@(.nv.constant0._ZN10layer_norm13ln_fwd_kernelINS_13Kernel_traitsIf6__halfS2_S2_fjLj512ELj1ELj4ELj1ELj16ENS_18Kernel_traits_baseILj512EfS2_S2_S2_fjLj128EEEEELb1ELb0ELb1ELb1EEEvNS_9FwdParamsE)
        /*00fc*/ 	.short	0x0210
        /*00fe*/ 	.short	0x00e8


	//----- nvinfo : EIATTR_SW_WAR
	.align		4
.L_2624:
        /*0100*/ 	.byte	0x04, 0x36
        /*0102*/ 	.short	(.L_2626 - .L_2625)
.L_2625:
        /*0104*/ 	.word	0x00000008
.L_2626:


//--------------------- .nv.info._ZN10layer_norm13ln_fwd_kernelINS_13Kernel_traitsIf6__halfS2_S2_fjLj512ELj1ELj4ELj1ELj16ENS_18Kernel_traits_baseILj512EfS2_S2_S2_fjLj128EEEEELb1ELb1ELb0ELb0EEEvNS_9FwdParamsE --------------------------
	.section	.nv.info._ZN10layer_norm13ln_fwd_kernelINS_13Kernel_traitsIf6__halfS2_S2_fjLj512ELj1ELj4ELj1ELj16ENS_18Kernel_traits_baseILj512EfS2_S2_S2_fjLj128EEEEELb1ELb1ELb0ELb0EEEvNS_9FwdParamsE,"",@"SHT_CUDA_INFO"
	.sectionflags	@""
	.align	4


	//----- nvinfo : EIATTR_CUDA_API_VERSION
	.align		4
        /*0000*/ 	.byte	0x04, 0x37
        /*0002*/ 	.short	(.L_2628 - .L_2627)
.L_2627:
        /*0004*/ 	.word	0x00000082


	//----- nvinfo : EIATTR_KPARAM_INFO
	.align		4
.L_2628:
        /*0008*/ 	.byte	0x04, 0x17
        /*000a*/ 	.short	(.L_2630 - .L_2629)
.L_2629:
        /*000c*/ 	.word	0x00000000
        /*0010*/ 	.short	0x0000
        /*0012*/ 	.short	0x0000
        /*0014*/ 	.byte	0x00, 0xf0, 0xa1, 0x03


	//----- nvinfo : EIATTR_SPARSE_MMA_MASK
	.align		4
.L_2630:
        /*0018*/ 	.byte	0x03, 0x50
        /*001a*/ 	.short	0x0000


	//----- nvinfo : EIATTR_MAXREG_COUNT
	.align		4
        /*001c*/ 	.byte	0x03, 0x1b
        /*001e*/ 	.short	0x00ff


	//----- nvinfo : EIATTR_MERCURY_ISA_VERSION
	.align		4
        /*0020*/ 	.byte	0x03, 0x5f
        /*0022*/ 	.short	0x0101


	//----- nvinfo : EIATTR_COOP_GROUP_MASK_REGIDS
	.align		4
        /*0024*/ 	.byte	0x04, 0x29
        /*0026*/ 	.short	(.L_2632 - .L_2631)


	//   ....[0]....
.L_2631:
        /*0028*/ 	.word	0xffffffff


	//   ....[1]....
        /*002c*/ 	.word	0xffffffff


	//   ....[2]....
        /*0030*/ 	.word	0xffffffff


	//   ....[3]....
        /*0034*/ 	.word	0xffffffff


	//   ....[4]....
        /*0038*/ 	.word	0xffffffff


	//   ....[5]....
        /*003c*/ 	.word	0xffffffff


	//   ....[6]....
        /*0040*/ 	.word	0xffffffff


	//   ....[7]....
        /*0044*/ 	.word	0xffffffff


	//   ....[8]....
        /*0048*/ 	.word	0xffffffff


	//   ....[9]....
        /*004c*/ 	.word	0xffffffff


	//   ....[10]....
        /*0050*/ 	.word	0x05000042


	//   ....[11]....
        /*0054*/ 	.word	0x05000042


	//   ....[12]....
        /*0058*/ 	.word	0x05000042


	//   ....[13]....
        /*005c*/ 	.word	0x05000042


	//   ....[14]....
        /*0060*/ 	.word	0x05000042


	//   ....[15]....
        /*0064*/ 	.word	0x05000042


	//   ....[16]....
        /*0068*/ 	.word	0x05000042


	//   ....[17]....
        /*006c*/ 	.word	0x05000042


	//   ....[18]....
        /*0070*/ 	.word	0x05000042


	//   ....[19]....
        /*0074*/ 	.word	0x05000042


	//----- nvinfo : EIATTR_COOP_GROUP_INSTR_OFFSETS
	.align		4
.L_2632:
        /*0078*/ 	.byte	0x04, 0x28
        /*007a*/ 	.short	(.L_2634 - .L_2633)


	//   ....[0]....
.L_2633:
        /*007c*/ 	.word	0x00006740


	//   ....[1]....
        /*0080*/ 	.word	0x00006770


	//   ....[2]....
        /*0084*/ 	.word	0x00006790


	//   ....[3]....
        /*0088*/ 	.word	0x000067b0


	//   ....[4]....
        /*008c*/ 	.word	0x000067d0


	//   ....[5]....
        /*0090*/ 	.word	0x00006a10


	//   ....[6]....
        /*0094*/ 	.word	0x00006a30


	//   ....[7]....
        /*0098*/ 	.word	0x00006a50


	//   ....[8]....
        /*009c*/ 	.word	0x00006a70


	//   ....[9]....
        /*00a0*/ 	.word	0x00006a90


	//   ....[10]....
        /*00a4*/ 	.word	0x000070b0


	//   ....[11]....
        /*00a8*/ 	.word	0x00007140


	//   ....[12]....
        /*00ac*/ 	.word	0x000071a0


	//   ....[13]....
        /*00b0*/ 	.word	0x00007200


	//   ....[14]....
        /*00b4*/ 	.word	0x00007260


	//   ....[15]....
        /*00b8*/ 	.word	0x00007500


	//   ....[16]....
        /*00bc*/ 	.word	0x00007550


	//   ....[17]....
        /*00c0*/ 	.word	0x000075b0


	//   ....[18]....
        /*00c4*/ 	.word	0x00007610


	//   ....[19]....
        /*00c8*/ 	.word	0x00007670


	//----- nvinfo : EIATTR_EXIT_INSTR_OFFSETS
	.align		4
.L_2634:
        /*00cc*/ 	.byte	0x04, 0x1c
        /*00ce*/ 	.short	(.L_2636 - .L_2635)


	//   ....[0]....
.L_2635:
        /*00d0*/ 	.word	0x00000660


	//   ....[1]....
        /*00d4*/ 	.word	0x00007040


	//----- nvinfo : EIATTR_MAX_THREADS
	.align		4
.L_2636:
        /*00d8*/ 	.byte	0x04, 0x05
        /*00da*/ 	.short	(.L_2638 - .L_2637)
.L_2637:
        /*00dc*/ 	.word	0x00000080
        /*00e0*/ 	.word	0x00000001
        /*00e4*/ 	.word	0x00000001


	//----- nvinfo : EIATTR_CRS_STACK_SIZE
	.align		4
.L_2638:
        /*00e8*/ 	.byte	0x04, 0x1e
        /*00ea*/ 	.short	(.L_2640 - .L_2639)
.L_2639:
        /*00ec*/ 	.word	0x00000000


	//----- nvinfo : EIATTR_CBANK_PARAM_SIZE
	.align		4
.L_2640:
        /*00f0*/ 	.byte	0x03, 0x19
        /*00f2*/ 	.short	0x00e8


	//----- nvinfo : EIATTR_PARAM_CBANK
	.align		4
        /*00f4*/ 	.byte	0x04, 0x0a
        /*00f6*/ 	.short	(.L_2642 - .L_2641)
	.align		4
.L_2641:
        /*00f8*/ 	.word	index@(.nv.constant0._ZN10layer_norm13ln_fwd_kernelINS_13Kernel_traitsIf6__halfS2_S2_fjLj512ELj1ELj4ELj1ELj16ENS_18Kernel_traits_baseILj512EfS2_S2_S2_fjLj128EEEEELb1ELb1ELb0ELb0EEEvNS_9FwdParamsE)
        /*00fc*/ 	.short	0x0210
        /*00fe*/ 	.short	0x00e8


	//----- nvinfo : EIATTR_SW_WAR
	.align		4
.L_2642:
        /*0100*/ 	.byte	0x04, 0x36
        /*0102*/ 	.short	(.L_2644 - .L_2643)
.L_2643:
        /*0104*/ 	.word	0x00000008
.L_2644:


//--------------------- .nv.info._ZN10layer_norm13ln_fwd_kernelINS_13Kernel_traitsIf6__halfS2_S2_fjLj512ELj1ELj4ELj1ELj16ENS_18Kernel_traits_baseILj512EfS2_S2_S2_fjLj128EEEEELb1ELb1ELb0ELb1EEEvNS_9FwdParamsE --------------------------
	.section	.nv.info._ZN10layer_norm13ln_fwd_kernelINS_13Kernel_traitsIf6__halfS2_S2_fjLj512ELj1ELj4ELj1ELj16ENS_18Kernel_traits_baseILj512EfS2_S2_S2_fjLj128EEEEELb1ELb1ELb0ELb1EEEvNS_9FwdParamsE,"",@"SHT_CUDA_INFO"
	.sectionflags	@""
	.align	4


	//----- nvinfo : EIATTR_CUDA_API_VERSION
	.align		4
        /*0000*/ 	.byte	0x04, 0x37
        /*0002*/ 	.short	(.L_2646 - .L_2645)
.L_2645:
        /*0004*/ 	.word	0x00000082


	//----- nvinfo : EIATTR_KPARAM_INFO
	.align		4
.L_2646:
        /*0008*/ 	.byte	0x04, 0x17
        /*000a*/ 	.short	(.L_2648 - .L_2647)
.L_2647:
        /*000c*/ 	.word	0x00000000
        /*0010*/ 	.short	0x0000
        /*0012*/ 	.short	0x0000
        /*0014*/ 	.byte	0x00, 0xf0, 0xa1, 0x03


	//----- nvinfo : EIATTR_SPARSE_MMA_MASK
	.align		4
.L_2648:
        /*0018*/ 	.byte	0x03, 0x50
        /*001a*/ 	.short	0x0000


	//----- nvinfo : EIATTR_MAXREG_COUNT
	.align		4
        /*001c*/ 	.byte	0x03, 0x1b
        /*001e*/ 	.short	0x00ff


	//----- nvinfo : EIATTR_MERCURY_ISA_VERSION
	.align		4
        /*0020*/ 	.byte	0x03, 0x5f
        /*0022*/ 	.short	0x0101


	//----- nvinfo : EIATTR_COOP_GROUP_MASK_REGIDS
	.align		4
        /*0024*/ 	.byte	0x04, 0x29
        /*0026*/ 	.short	(.L_2650 - .L_2649)


	//   ....[0]....
.L_2649:
        /*0028*/ 	.word	0xffffffff


	//   ....[1]....
        /*002c*/ 	.word	0xffffffff


	//   ....[2]....
        /*0030*/ 	.word	0xffffffff


	//   ....[3]....
        /*0034*/ 	.word	0xffffffff


	//   ....[4]....
        /*0038*/ 	.word	0xffffffff


	//   ....[5]....
        /*003c*/ 	.word	0xffffffff


	//   ....[6]....
        /*0040*/ 	.word	0xffffffff


	//   ....[7]....
        /*0044*/ 	.word	0xffffffff


	//   ....[8]....
        /*0048*/ 	.word	0xffffffff


	//   ....[9]....
        /*004c*/ 	.word	0xffffffff


	//   ....[10]....
        /*0050*/ 	.word	0x05000050


	//   ....[11]....
        /*0054*/ 	.word	0x05000050


	//   ....[12]....
        /*0058*/ 	.word	0x05000050


	//   ....[13]....
        /*005c*/ 	.word	0x05000050


	//   ....[14]....
        /*0060*/ 	.word	0x05000050


	//   ....[15]....
        /*0064*/ 	.word	0x05000050


	//   ....[16]....
        /*0068*/ 	.word	0x05000050


	//   ....[17]....
        /*006c*/ 	.word	0x05000050


	//   ....[18]....
        /*0070*/ 	.word	0x05000050


	//   ....[19]....
        /*0074*/ 	.word	0x05000050


	//----- nvinfo : EIATTR_COOP_GROUP_INSTR_OFFSETS
	.align		4
.L_2650:
        /*0078*/ 	.byte	0x04, 0x28
        /*007a*/ 	.short	(.L_2652 - .L_2651)


	//   ....[0]....
.L_2651:
        /*007c*/ 	.word	0x000064f0


	//   ....[1]....
        /*0080*/ 	.word	0x00006510


	//   ....[2]....
        /*0084*/ 	.word	0x00006530


	//   ....[3]....
        /*0088*/ 	.word	0x00006560


	//   ....[4]....
        /*008c*/ 	.word	0x00006580


	//   ....[5]....
        /*0090*/ 	.word	0x000067b0


	//   ....[6]....
        /*0094*/ 	.word	0x000067d0


	//   ....[7]....
        /*0098*/ 	.word	0x000067f0


	//   ....[8]....
        /*009c*/ 	.word	0x00006810


	//   ....[9]....
        /*00a0*/ 	.word	0x00006830


	//   ....[10]....
        /*00a4*/ 	.word	0x00006de0


	//   ....[11]....
        /*00a8*/ 	.word	0x00006e80


	//   ....[12]....
        /*00ac*/ 	.word	0x00006ef0


	//   ....[13]....
        /*00b0*/ 	.word	0x00006f70


	//   ....[14]....
        /*00b4*/ 	.word	0x00006fe0


	//   ....[15]....
        /*00b8*/ 	.word	0x00007250


	//   ....[16]....
        /*00bc*/ 	.word	0x000072c0


	//   ....[17]....
        /*00c0*/ 	.word	0x00007330


	//   ....[18]....
        /*00c4*/ 	.word	0x000073a0


	//   ....[19]....
        /*00c8*/ 	.word	0x00007410


	//----- nvinfo : EIATTR_EXIT_INSTR_OFFSETS
	.align		4
.L_2652:
        /*00cc*/ 	.byte	0x04, 0x1c
        /*00ce*/ 	.short	(.L_2654 - .L_2653)


	//   ....[0]....
.L_2653:
        /*00d0*/ 	.word	0x000002c0


	//   ....[1]....
        /*00d4*/ 	.word	0x00006d70


	//----- nvinfo : EIATTR_MAX_THREADS
	.align		4
.L_2654:
        /*00d8*/ 	.byte	0x04, 0x05
        /*00da*/ 	.short	(.L_2656 - .L_2655)
.L_2655:
        /*00dc*/ 	.word	0x00000080
        /*00e0*/ 	.word	0x00000001
        /*00e4*/ 	.word	0x00000001


	//----- nvinfo : EIATTR_CRS_STACK_SIZE
	.align		4
.L_2656:
        /*00e8*/ 	.byte	0x04, 0x1e
        /*00ea*/ 	.short	(.L_2658 - .L_2657)
.L_2657:
        /*00ec*/ 	.word	0x00000000


	//----- nvinfo : EIATTR_CBANK_PARAM_SIZE
	.align		4
.L_2658:
        /*00f0*/ 	.byte	0x03, 0x19
        /*00f2*/ 	.short	0x00e8


	//----- nvinfo : EIATTR_PARAM_CBANK
	.align		4
        /*00f4*/ 	.byte	0x04, 0x0a
        /*00f6*/ 	.short	(.L_2660 - .L_2659)
	.align		4
.L_2659:
        /*00f8*/ 	.word	index@(.nv.constant0._ZN10layer_norm13ln_fwd_kernelINS_13Kernel_traitsIf6__halfS2_S2_fjLj512ELj1ELj4ELj1ELj16ENS_18Kernel_traits_baseILj512EfS2_S2_S2_fjLj128EEEEELb1ELb1ELb0ELb1EEEvNS_9FwdParamsE)
        /*00fc*/ 	.short	0x0210
        /*00fe*/ 	.short	0x00e8


	//----- nvinfo : EIATTR_SW_WAR
	.align		4
.L_2660:
        /*0100*/ 	.byte	0x04, 0x36
        /*0102*/ 	.short	(.L_2662 - .L_2661)
.L_2661:
        /*0104*/ 	.word	0x00000008
.L_2662:


//--------------------- .nv.info._ZN10layer_norm13ln_fwd_kernelINS_13Kernel_traitsIf6__halfS2_S2_fjLj512ELj1ELj4ELj1ELj16ENS_18Kernel_traits_baseILj512EfS2_S2_S2_fjLj128EEEEELb1ELb1ELb1ELb0EEEvNS_9FwdParamsE --------------------------
	.section	.nv.info._ZN10layer_norm13ln_fwd_kernelINS_13Kernel_traitsIf6__halfS2_S2_fjLj512ELj1ELj4ELj1ELj16ENS_18Kernel_traits_baseILj512EfS2_S2_S2_fjLj128EEEEELb1ELb1ELb1ELb0EEEvNS_9FwdParamsE,"",@"SHT_CUDA_INFO"
	.sectionflags	@""
	.align	4


	//----- nvinfo : EIATTR_CUDA_API_VERSION
	.align		4
        /*0000*/ 	.byte	0x04, 0x37
        /*0002*/ 	.short	(.L_2664 - .L_2663)
.L_2663:
        /*0004*/ 	.word	0x00000082


	//----- nvinfo : EIATTR_KPARAM_INFO
	.align		4
.L_2664:
        /*0008*/ 	.byte	0x04, 0x17
        /*000a*/ 	.short	(.L_2666 - .L_2665)
.L_2665:
        /*000c*/ 	.word	0x00000000
        /*0010*/ 	.short	0x0000
        /*0012*/ 	.short	0x0000
        /*0014*/ 	.byte	0x00, 0xf0, 0xa1, 0x03


	//----- nvinfo : EIATTR_SPARSE_MMA_MASK
	.align		4
.L_2666:
        /*0018*/ 	.byte	0x03, 0x50
        /*001a*/ 	.short	0x0000


	//----- nvinfo : EIATTR_MAXREG_COUNT
	.align		4
        /*001c*/ 	.byte	0x03, 0x1b
        /*001e*/ 	.short	0x00ff


	//----- nvinfo : EIATTR_MERCURY_ISA_VERSION
	.align		4
        /*0020*/ 	.byte	0x03, 0x5f
        /*0022*/ 	.short	0x0101


	//----- nvinfo : EIATTR_COOP_GROUP_MASK_REGIDS
	.align		4
        /*0024*/ 	.byte	0x04, 0x29
        /*0026*/ 	.short	(.L_2668 - .L_2667)


	//   ....[0]....
.L_2667:
        /*0028*/ 	.word	0xffffffff


	//   ....[1]....
        /*002c*/ 	.word	0xffffffff


	//   ....[2]....
        /*0030*/ 	.word	0xffffffff


	//   ....[3]....
        /*0034*/ 	.word	0xffffffff


	//   ....[4]....
        /*0038*/ 	.word	0xffffffff


	//   ....[5]....
        /*003c*/ 	.word	0xffffffff


	//   ....[6]....
        /*0040*/ 	.word	0xffffffff


	//   ....[7]....
        /*0044*/ 	.word	0xffffffff


	//   ....[8]....
        /*0048*/ 	.word	0xffffffff


	//   ....[9]....
        /*004c*/ 	.word	0xffffffff


	//   ....[10]....
        /*0050*/ 	.word	0x05000069


	//   ....[11]....
        /*0054*/ 	.word	0x05000069


	//   ....[12]....
        /*0058*/ 	.word	0x05000069


	//   ....[13]....
        /*005c*/ 	.word	0x05000069


	//   ....[14]....
        /*0060*/ 	.word	0x05000069


	//   ....[15]....
        /*0064*/ 	.word	0x05000069


	//   ....[16]....
        /*0068*/ 	.word	0x05000069


	//   ....[17]....
        /*006c*/ 	.word	0x05000069


	//   ....[18]....
        /*0070*/ 	.word	0x05000069


	//   ....[19]....
        /*0074*/ 	.word	0x05000069


	//----- nvinfo : EIATTR_COOP_GROUP_INSTR_OFFSETS
	.align		4
.L_2668:
        /*0078*/ 	.byte	0x04, 0x28
        /*007a*/ 	.short	(.L_2670 - .L_2669)


	//   ....[0]....
.L_2669:
        /*007c*/ 	.word	0x00007260


	//   ....[1]....
        /*0080*/ 	.word	0x00007290


	//   ....[2]....
        /*0084*/ 	.word	0x000072b0


	//   ....[3]....
        /*0088*/ 	.word	0x000072d0


	//   ....[4]....
        /*008c*/ 	.word	0x000072f0


	//   ....[5]....
        /*0090*/ 	.word	0x00007530


	//   ....[6]....
        /*0094*/ 	.word	0x00007550


	//   ....[7]....
        /*0098*/ 	.word	0x00007570


	//   ....[8]....
        /*009c*/ 	.word	0x00007590


	//   ....[9]....
        /*00a0*/ 	.word	0x000075b0


	//   ....[10]....
        /*00a4*/ 	.word	0x00007c60


	//   ....[11]....
        /*00a8*/ 	.word	0x00007d10


	//   ....[12]....
        /*00ac*/ 	.word	0x00007d80


	//   ....[13]....
        /*00b0*/ 	.word	0x00007df0


	//   ....[14]....
        /*00b4*/ 	.word	0x00007e60


	//   ....[15]....
        /*00b8*/ 	.word	0x000080f0


	//   ....[16]....
        /*00bc*/ 	.word	0x00008160


	//   ....[17]....
        /*00c0*/ 	.word	0x000081d0


	//   ....[18]....
        /*00c4*/ 	.word	0x00008240


	//   ....[19]....
        /*00c8*/ 	.word	0x000082b0


	//----- nvinfo : EIATTR_EXIT_INSTR_OFFSETS
	.align		4
.L_2670:
        /*00cc*/ 	.byte	0x04, 0x1c
        /*00ce*/ 	.short	(.L_2672 - .L_2671)


	//   ....[0]....
.L_2671:
        /*00d0*/ 	.word	0x00000640


	//   ....[1]....
        /*00d4*/ 	.word	0x00007bf0


	//----- nvinfo : EIATTR_MAX_THREADS
	.align		4
.L_2672:
        /*00d8*/ 	.byte	0x04, 0x05
        /*00da*/ 	.short	(.L_2674 - .L_2673)
.L_2673:
        /*00dc*/ 	.word	0x00000080
        /*00e0*/ 	.word	0x00000001
        /*00e4*/ 	.word	0x00000001


	//----- nvinfo : EIATTR_CRS_STACK_SIZE
	.align		4
.L_2674:
        /*00e8*/ 	.byte	0x04, 0x1e
        /*00ea*/ 	.short	(.L_2676 - .L_2675)
.L_2675:
        /*00ec*/ 	.word	0x00000000


	//----- nvinfo : EIATTR_CBANK_PARAM_SIZE
	.align		4
.L_2676:
        /*00f0*/ 	.byte	0x03, 0x19
        /*00f2*/ 	.short	0x00e8


	//----- nvinfo : EIATTR_PARAM_CBANK
	.align		4
        /*00f4*/ 	.byte	0x04, 0x0a
        /*00f6*/ 	.short	(.L_2678 - .L_2677)
	.align		4
.L_2677:
        /*00f8*/ 	.word	index@(.nv.constant0._ZN10layer_norm13ln_fwd_kernelINS_13Kernel_traitsIf6__halfS2_S2_fjLj512ELj1ELj4ELj1ELj16ENS_18Kernel_traits_baseILj512EfS2_S2_S2_fjLj128EEEEELb1ELb1ELb1ELb0EEEvNS_9FwdParamsE)
        /*00fc*/ 	.short	0x0210
        /*00fe*/ 	.short	0x00e8


	//----- nvinfo : EIATTR_SW_WAR
	.align		4
.L_2678:
        /*0100*/ 	.byte	0x04, 0x36
        /*0102*/ 	.short	(.L_2680 - .L_2679)
.L_2679:
        /*0104*/ 	.word	0x00000008
.L_2680:


//--------------------- .nv.info._ZN10layer_norm13ln_fwd_kernelINS_13Kernel_traitsIf6__halfS2_S2_fjLj512ELj1ELj4ELj1ELj16ENS_18Kernel_traits_baseILj512EfS2_S2_S2_fjLj128EEEEELb1ELb1ELb1ELb1EEEvNS_9FwdParamsE --------------------------
	.section	.nv.info._ZN10layer_norm13ln_fwd_kernelINS_13Kernel_traitsIf6__halfS2_S2_fjLj512ELj1ELj4ELj1ELj16ENS_18Kernel_traits_baseILj512EfS2_S2_S2_fjLj128EEEEELb1ELb1ELb1ELb1EEEvNS_9FwdParamsE,"",@"SHT_CUDA_INFO"
	.sectionflags	@""
	.align	4


	//----- nvinfo : EIATTR_CUDA_API_VERSION
	.align		4
        /*0000*/ 	.byte	0x04, 0x37
        /*0002*/ 	.short	(.L_2682 - .L_2681)
.L_2681:
        /*0004*/ 	.word	0x00000082


	//----- nvinfo : EIATTR_KPARAM_INFO
	.align		4
.L_2682:
        /*0008*/ 	.byte	0x04, 0x17
        /*000a*/ 	.short	(.L_2684 - .L_2683)
.L_2683:
        /*000c*/ 	.word	0x00000000
        /*0010*/ 	.short	0x0000
        /*0012*/ 	.short	0x0000
        /*0014*/ 	.byte	0x00, 0xf0, 0xa1, 0x03


	//----- nvinfo : EIATTR_SPARSE_MMA_MASK
	.align		4
.L_2684:
        /*0018*/ 	.byte	0x03, 0x50
        /*001a*/ 	.short	0x0000


	//----- nvinfo : EIATTR_MAXREG_COUNT
	.align		4
        /*001c*/ 	.byte	0x03, 0x1b
        /*001e*/ 	.short	0x00ff


	//----- nvinfo : EIATTR_MERCURY_ISA_VERSION
	.align		4
        /*0020*/ 	.byte	0x03, 0x5f
        /*0022*/ 	.short	0x0101


	//----- nvinfo : EIATTR_COOP_GROUP_MASK_REGIDS
	.align		4
        /*0024*/ 	.byte	0x04, 0x29
        /*0026*/ 	.short	(.L_2686 - .L_2685)


	//   ....[0]....
.L_2685:
        /*0028*/ 	.word	0xffffffff


	//   ....[1]....
        /*002c*/ 	.word	0xffffffff


	//   ....[2]....
        /*0030*/ 	.word	0xffffffff


	//   ....[3]....
        /*0034*/ 	.word	0xffffffff


	//   ....[4]....
        /*0038*/ 	.word	0xffffffff


	//   ....[5]....
        /*003c*/ 	.word	0xffffffff


	//   ....[6]....
        /*0040*/ 	.word	0xffffffff


	//   ....[7]....
        /*0044*/ 	.word	0xffffffff


	//   ....[8]....
        /*0048*/ 	.word	0xffffffff


	//   ....[9]....
        /*004c*/ 	.word	0xffffffff


	//   ....[10]....
        /*0050*/ 	.word	0x05000067


	//   ....[11]....
        /*0054*/ 	.word	0x05000067


	//   ....[12]....
        /*0058*/ 	.word	0x05000067


	//   ....[13]....
        /*005c*/ 	.word	0x05000067


	//   ....[14]....
        /*0060*/ 	.word	0x05000067


	//   ....[15]....
        /*0064*/ 	.word	0x05000067


	//   ....[16]....
        /*0068*/ 	.word	0x05000067


	//   ....[17]....
        /*006c*/ 	.word	0x05000067


	//   ....[18]....
        /*0070*/ 	.word	0x05000067


	//   ....[19]....
        /*0074*/ 	.word	0x05000067


	//----- nvinfo : EIATTR_COOP_GROUP_INSTR_OFFSETS
	.align		4
.L_2686:
        /*0078*/ 	.byte	0x04, 0x28
        /*007a*/ 	.short	(.L_2688 - .L_2687)


	//   ....[0]....
.L_2687:
        /*007c*/ 	.word	0x00007140


	//   ....[1]....
        /*0080*/ 	.word	0x00007170


	//   ....[2]....
        /*0084*/ 	.word	0x00007190


	//   ....[3]....
        /*0088*/ 	.word	0x000071b0


	//   ....[4]....
        /*008c*/ 	.word	0x000071d0


	//   ....[5]....
        /*0090*/ 	.word	0x00007400


	//   ....[6]....
        /*0094*/ 	.word	0x00007420


	//   ....[7]....
        /*0098*/ 	.word	0x00007440


	//   ....[8]....
        /*009c*/ 	.word	0x00007460


	//   ....[9]....
        /*00a0*/ 	.word	0x00007480


	//   ....[10]....
        /*00a4*/ 	.word	0x00007ab0


	//   ....[11]....
        /*00a8*/ 	.word	0x00007b60


	//   ....[12]....
        /*00ac*/ 	.word	0x00007bd0


	//   ....[13]....
        /*00b0*/ 	.word	0x00007c40


	//   ....[14]....
        /*00b4*/ 	.word	0x00007cb0


	//   ....[15]....
        /*00b8*/ 	.word	0x00007f30


	//   ....[16]....
        /*00bc*/ 	.word	0x00007fa0


	//   ....[17]....
        /*00c0*/ 	.word	0x00008010


	//   ....[18]....
        /*00c4*/ 	.word	0x00008080


	//   ....[19]....
        /*00c8*/ 	.word	0x000080f0


	//----- nvinfo : EIATTR_EXIT_INSTR_OFFSETS
	.align		4
.L_2688:
        /*00cc*/ 	.byte	0x04, 0x1c
        /*00ce*/ 	.short	(.L_2690 - .L_2689)


	//   ....[0]....
.L_2689:
        /*00d0*/ 	.word	0x000002f0


	//   ....[1]....
        /*00d4*/ 	.word	0x00007a40


	//----- nvinfo : EIATTR_MAX_THREADS
	.align		4
.L_2690:
        /*00d8*/ 	.byte	0x04, 0x05
        /*00da*/ 	.short	(.L_2692 - .L_2691)
.L_2691:
        /*00dc*/ 	.word	0x00000080
        /*00e0*/ 	.word	0x00000001
        /*00e4*/ 	.word	0x00000001


	//----- nvinfo : EIATTR_CRS_STACK_SIZE
	.align		4
.L_2692:
        /*00e8*/ 	.byte	0x04, 0x1e
        /*00ea*/ 	.short	(.L_2694 - .L_2693)
.L_2693:
        /*00ec*/ 	.word	0x00000000


	//----- nvinfo : EIATTR_CBANK_PARAM_SIZE
	.align		4
.L_2694:
        /*00f0*/ 	.byte	0x03, 0x19
        /*00f2*/ 	.short	0x00e8


	//----- nvinfo : EIATTR_PARAM_CBANK
	.align		4
        /*00f4*/ 	.byte	0x04, 0x0a
        /*00f6*/ 	.short	(.L_2696 - .L_2695)
	.align		4
.L_2695:
        /*00f8*/ 	.word	index@(.nv.constant0._ZN10layer_norm13ln_fwd_kernelINS_13Kernel_traitsIf6__halfS2_S2_fjLj512ELj1ELj4ELj1ELj16ENS_18Kernel_traits_baseILj512EfS2_S2_S2_fjLj128EEEEELb1ELb1ELb1ELb1EEEvNS_9FwdParamsE)
        /*00fc*/ 	.short	0x0210
        /*00fe*/ 	.short	0x00e8


	//----- nvinfo : EIATTR_SW_WAR
	.align		4
.L_2696:
        /*0100*/ 	.byte	0x04, 0x36
        /*0102*/ 	.short	(.L_2698 - .L_2697)
.L_2697:
        /*0104*/ 	.word	0x00000008
.L_2698:


//--------------------- .nv.info._ZN10layer_norm13ln_fwd_kernelINS_13Kernel_traitsI6__halfS2_fS2_fjLj512ELj1ELj4ELj1ELj16ENS_18Kernel_traits_baseILj512ES2_S2_fS2_fjLj128EEEEELb0ELb0ELb0ELb0EEEvNS_9FwdParamsE --------------------------
	.section	.nv.info._ZN10layer_norm13ln_fwd_kernelINS_13Kernel_traitsI6__halfS2_fS2_fjLj512ELj1ELj4ELj1ELj16ENS_18Kernel_traits_baseILj512ES2_S2_fS2_fjLj128EEEEELb0ELb0ELb0ELb0EEEvNS_9FwdParamsE,"",@"SHT_CUDA_INFO"
	.sectionflags	@""
	.align	4


	//----- nvinfo : EIATTR_CUDA_API_VERSION
	.align		4
        /*0000*/ 	.byte	0x04, 0x37
        /*0002*/ 	.short	(.L_2700 - .L_2699)
.L_2699:
        /*0004*/ 	.word	0x00000082


	//----- nvinfo : EIATTR_KPARAM_INFO
	.align		4
.L_2700:
        /*0008*/ 	.byte	0x04, 0x17
        /*000a*/ 	.short	(.L_2702 - .L_2701)
.L_2701:
        /*000c*/ 	.word	0x00000000
        /*0010*/ 	.short	0x0000
        /*0012*/ 	.short	0x0000
        /*0014*/ 	.byte	0x00, 0xf0, 0xa1, 0x03


	//----- nvinfo : EIATTR_SPARSE_MMA_MASK
	.align		4
.L_2702:
        /*0018*/ 	.byte	0x03, 0x50
        /*001a*/ 	.short	0x0000


	//----- nvinfo : EIATTR_MAXREG_COUNT
	.align		4
        /*001c*/ 	.byte	0x03, 0x1b
        /*001e*/ 	.short	0x00ff


	//----- nvinfo : EIATTR_MERCURY_ISA_VERSION
	.align		4
        /*0020*/ 	.byte	0x03, 0x5f
        /*0022*/ 	.short	0x0101


	//----- nvinfo : EIATTR_COOP_GROUP_MASK_REGIDS
	.align		4
        /*0024*/ 	.byte	0x04, 0x29
        /*0026*/ 	.short	(.L_2704 - .L_2703)


	//   ....[0]....
.L_2703:
        /*0028*/ 	.word	0xffffffff


	//   ....[1]....
        /*002c*/ 	.word	0xffffffff


	//   ....[2]....
        /*0030*/ 	.word	0xffffffff


	//   ....[3]....
        /*0034*/ 	.word	0xffffffff


	//   ....[4]....
        /*0038*/ 	.word	0xffffffff


	//   ....[5]....
        /*003c*/ 	.word	0xffffffff


	//   ....[6]....
        /*0040*/ 	.word	0xffffffff


	//   ....[7]....
        /*0044*/ 	.word	0xffffffff


	//   ....[8]....
        /*0048*/ 	.word	0xffffffff


	//   ....[9]....
        /*004c*/ 	.word	0xffffffff


	//   ....[10]....
        /*0050*/ 	.word	0x05000026


	//   ....[11]....
        /*0054*/ 	.word	0x05000026


	//   ....[12]....
        /*0058*/ 	.word	0x05000026


	//   ....[13]....
        /*005c*/ 	.word	0x05000026


	//   ....[14]....
        /*0060*/ 	.word	0x05000026


	//   ....[15]....
        /*0064*/ 	.word	0x05000026


	//   ....[16]....
        /*0068*/ 	.word	0x05000026


	//   ....[17]....
        /*006c*/ 	.word	0x05000026


	//   ....[18]....
        /*0070*/ 	.word	0x05000026


	//   ....[19]....
        /*0074*/ 	.word	0x05000026


	//----- nvinfo : EIATTR_COOP_GROUP_INSTR_OFFSETS
	.align		4
.L_2704:
        /*0078*/ 	.byte	0x04, 0x28
        /*007a*/ 	.short	(.L_2706 - .L_2705)


	//   ....[0]....
.L_2705:
        /*007c*/ 	.word	0x00000cd0


	//   ....[1]....
        /*0080*/ 	.word	0x00000d00


	//   ....[2]....
        /*0084*/ 	.word	0x00000d20


	//   ....[3]....
        /*0088*/ 	.word	0x00000d40


	//   ....[4]....
        /*008c*/ 	.word	0x00000d60


	//   ....[5]....
        /*0090*/ 	.word	0x00000fa0


	//   ....[6]....
        /*0094*/ 	.word	0x00000fc0


	//   ....[7]....
        /*0098*/ 	.word	0x00000fe0


	//   ....[8]....
        /*009c*/ 	.word	0x00001000


	//   ....[9]....
        /*00a0*/ 	.word	0x00001020


	//   ....[10]....
        /*00a4*/ 	.word	0x000015f0


	//   ....[11]....
        /*00a8*/ 	.word	0x00001690


	//   ....[12]....
        /*00ac*/ 	.word	0x000016f0


	//   ....[13]....
        /*00b0*/ 	.word	0x00001750


	//   ....[14]....
        /*00b4*/ 	.word	0x000017b0


	//   ....[15]....
        /*00b8*/ 	.word	0x00001a40


	//   ....[16]....
        /*00bc*/ 	.word	0x00001a90


	//   ....[17]....
        /*00c0*/ 	.word	0x00001af0


	//   ....[18]....
        /*00c4*/ 	.word	0x00001b50


	//   ....[19]....
        /*00c8*/ 	.word	0x00001bb0


	//----- nvinfo : EIATTR_EXIT_INSTR_OFFSETS
	.align		4
.L_2706:
        /*00cc*/ 	.byte	0x04, 0x1c
        /*00ce*/ 	.short	(.L_2708 - .L_2707)


	//   ....[0]....
.L_2707:
        /*00d0*/ 	.word	0x000002d0


	//   ....[1]....
        /*00d4*/ 	.word	0x00001590


	//----- nvinfo : EIATTR_MAX_THREADS
	.align		4
.L_2708:
        /*00d8*/ 	.byte	0x04, 0x05
        /*00da*/ 	.short	(.L_2710 - .L_2709)
.L_2709:
        /*00dc*/ 	.word	0x00000080
        /*00e0*/ 	.word	0x00000001
        /*00e4*/ 	.word	0x00000001


	//----- nvinfo : EIATTR_CRS_STACK_SIZE
	.align		4
.L_2710:
        /*00e8*/ 	.byte	0x04, 0x1e
        /*00ea*/ 	.short	(.L_2712 - .L_2711)
.L_2711:
        /*00ec*/ 	.word	0x00000000


	//----- nvinfo : EIATTR_CBANK_PARAM_SIZE
	.align		4
.L_2712:
        /*00f0*/ 	.byte	0x03, 0x19
        /*00f2*/ 	.short	0x00e8


	//----- nvinfo : EIATTR_PARAM_CBANK
	.align		4
        /*00f4*/ 	.byte	0x04, 0x0a
        /*00f6*/ 	.short	(.L_2714 - .L_2713)
	.align		4
.L_2713:
        /*00f8*/ 	.word	index@(.nv.constant0._ZN10layer_norm13ln_fwd_kernelINS_13Kernel_traitsI6__halfS2_fS2_fjLj512ELj1ELj4ELj1ELj16ENS_18Kernel_traits_baseILj512ES2_S2_fS2_fjLj128EEEEELb0ELb0ELb0ELb0EEEvNS_9FwdParamsE)
        /*00fc*/ 	.short	0x0210
        /*00fe*/ 	.short	0x00e8


	//----- nvinfo : EIATTR_SW_WAR
	.align		4
.L_2714:
        /*0100*/ 	.byte	0x04, 0x36
        /*0102*/ 	.short	(.L_2716 - .L_2715)
.L_2715:
        /*0104*/ 	.word	0x00000008
.L_2716:


//--------------------- .nv.info._ZN10layer_norm13ln_fwd_kernelINS_13Kernel_traitsI6__halfS2_fS2_fjLj512ELj1ELj4ELj1ELj16ENS_18Kernel_traits_baseILj512ES2_S2_fS2_fjLj128EEEEELb0ELb0ELb0ELb1EEEvNS_9FwdParamsE --------------------------
	.section	.nv.info._ZN10layer_norm13ln_fwd_kernelINS_13Kernel_traitsI6__halfS2_fS2_fjLj512ELj1ELj4ELj1ELj16ENS_18Kernel_traits_baseILj512ES2_S2_fS2_fjLj128EEEEELb0ELb0ELb0ELb1EEEvNS_9FwdParamsE,"",@"SHT_CUDA_INFO"
	.sectionflags	@""
	.align	4


	//----- nvinfo : EIATTR_CUDA_API_VERSION
	.align		4
        /*0000*/ 	.byte	0x04, 0x37
        /*0002*/ 	.short	(.L_2718 - .L_2717)
.L_2717:
        /*0004*/ 	.word	0x00000082


	//----- nvinfo : EIATTR_KPARAM_INFO
	.align		4
.L_2718:
        /*0008*/ 	.byte	0x04, 0x17
        /*000a*/ 	.short	(.L_2720 - .L_2719)
.L_2719:
        /*000c*/ 	.word	0x00000000
        /*0010*/ 	.short	0x0000
        /*0012*/ 	.short	0x0000
        /*0014*/ 	.byte	0x00, 0xf0, 0xa1, 0x03


	//----- nvinfo : EIATTR_SPARSE_MMA_MASK
	.align		4
.L_2720:
        /*0018*/ 	.byte	0x03, 0x50
        /*001a*/ 	.short	0x0000


	//----- nvinfo : EIATTR_MAXREG_COUNT
	.align		4
        /*001c*/ 	.byte	0x03, 0x1b
        /*001e*/ 	.short	0x00ff


	//----- nvinfo : EIATTR_MERCURY_ISA_VERSION
	.align		4
        /*0020*/ 	.byte	0x03, 0x5f
        /*0022*/ 	.short	0x0101


	//----- nvinfo : EIATTR_COOP_GROUP_MASK_REGIDS
	.align		4
        /*0024*/ 	.byte	0x04, 0x29
        /*0026*/ 	.short	(.L_2722 - .L_2721)


	//   ....[0]....
.L_2721:
        /*0028*/ 	.word	0xffffffff


	//   ....[1]....
        /*002c*/ 	.word	0xffffffff


	//   ....[2]....
        /*0030*/ 	.word	0xffffffff


	//   ....[3]....
        /*0034*/ 	.word	0xffffffff


	//   ....[4]....
        /*0038*/ 	.word	0xffffffff


	//   ....[5]....
        /*003c*/ 	.word	0xffffffff


	//   ....[6]....
        /*0040*/ 	.word	0xffffffff


	//   ....[7]....
        /*0044*/ 	.word	0xffffffff


	//   ....[8]....
        /*0048*/ 	.word	0xffffffff


	//   ....[9]....
        /*004c*/ 	.word	0xffffffff


	//   ....[10]....
        /*0050*/ 	.word	0x0500003f


	//   ....[11]....
        /*0054*/ 	.word	0x0500003f


	//   ....[12]....
        /*0058*/ 	.word	0x0500003f


	//   ....[13]....
        /*005c*/ 	.word	0x0500003f


	//   ....[14]....
        /*0060*/ 	.word	0x0500003f


	//   ....[15]....
        /*0064*/ 	.word	0x0500003f


	//   ....[16]....
        /*0068*/ 	.word	0x0500003f


	//   ....[17]....
        /*006c*/ 	.word	0x0500003f


	//   ....[18]....
        /*0070*/ 	.word	0x0500003f


	//   ....[19]....
        /*0074*/ 	.word	0x0500003f


	//----- nvinfo : EIATTR_COOP_GROUP_INSTR_OFFSETS
	.align		4
.L_2722:
        /*0078*/ 	.byte	0x04, 0x28
        /*007a*/ 	.short	(.L_2724 - .L_2723)


	//   ....[0]....
.L_2723:
        /*007c*/ 	.word	0x00000ba0


	//   ....[1]....
        /*0080*/ 	.word	0x00000bd0


	//   ....[2]....
        /*0084*/ 	.word	0x00000bf0


	//   ....[3]....
        /*0088*/ 	.word	0x00000c10


	//   ....[4]....
        /*008c*/ 	.word	0x00000c30


	//   ....[5]....
        /*0090*/ 	.word	0x00000e60


	//   ....[6]....
        /*0094*/ 	.word	0x00000e80


	//   ....[7]....
        /*0098*/ 	.word	0x00000ea0


	//   ....[8]....
        /*009c*/ 	.word	0x00000ec0


	//   ....[9]....
        /*00a0*/ 	.word	0x00000ee0


	//   ....[10]....
        /*00a4*/ 	.word	0x00001440


	//   ....[11]....
        /*00a8*/ 	.word	0x000014d0


	//   ....[12]....
        /*00ac*/ 	.word	0x00001530


	//   ....[13]....
        /*00b0*/ 	.word	0x00001590


	//   ....[14]....
        /*00b4*/ 	.word	0x000015f0


	//   ....[15]....
        /*00b8*/ 	.word	0x00001860


	//   ....[16]....
        /*00bc*/ 	.word	0x000018c0


	//   ....[17]....
        /*00c0*/ 	.word	0x00001920


	//   ....[18]....
        /*00c4*/ 	.word	0x00001980


	//   ....[19]....
        /*00c8*/ 	.word	0x000019e0


	//----- nvinfo : EIATTR_EXIT_INSTR_OFFSETS
	.align		4
.L_2724:
        /*00cc*/ 	.byte	0x04, 0x1c
        /*00ce*/ 	.short	(.L_2726 - .L_2725)


	//   ....[0]....
.L_2725:
        /*00d0*/ 	.word	0x00000140


	//   ....[1]....
        /*00d4*/ 	.word	0x000013d0


	//----- nvinfo : EIATTR_MAX_THREADS
	.align		4
.L_2726:
        /*00d8*/ 	.byte	0x04, 0x05
        /*00da*/ 	.short	(.L_2728 - .L_2727)
.L_2727:
        /*00dc*/ 	.word	0x00000080
        /*00e0*/ 	.word	0x00000001
        /*00e4*/ 	.word	0x00000001


	//----- nvinfo : EIATTR_CRS_STACK_SIZE
	.align		4
.L_2728:
        /*00e8*/ 	.byte	0x04, 0x1e
        /*00ea*/ 	.short	(.L_2730 - .L_2729)
.L_2729:
        /*00ec*/ 	.word	0x00000000


	//----- nvinfo : EIATTR_CBANK_PARAM_SIZE
	.align		4
.L_2730:
        /*00f0*/ 	.byte	0x03, 0x19
        /*00f2*/ 	.short	0x00e8


	//----- nvinfo : EIATTR_PARAM_CBANK
	.align		4
        /*00f4*/ 	.byte	0x04, 0x0a
        /*00f6*/ 	.short	(.L_2732 - .L_2731)
	.align		4
.L_2731:
        /*00f8*/ 	.word	index@(.nv.constant0._ZN10layer_norm13ln_fwd_kernelINS_13Kernel_traitsI6__halfS2_fS2_fjLj512ELj1ELj4ELj1ELj16ENS_18Kernel_traits_baseILj512ES2_S2_fS2_fjLj128EEEEELb0ELb0ELb0ELb1EEEvNS_9FwdParamsE)
        /*00fc*/ 	.short	0x0210
        /*00fe*/ 	.short	0x00e8


	//----- nvinfo : EIATTR_SW_WAR
	.align		4
.L_2732:
        /*0100*/ 	.byte	0x04, 0x36
        /*0102*/ 	.short	(.L_2734 - .L_2733)
.L_2733:
        /*0104*/ 	.word	0x00000008
.L_2734:


//--------------------- .nv.info._ZN10layer_norm13ln_fwd_kernelINS_13Kernel_traitsI6__halfS2_fS2_fjLj512ELj1ELj4ELj1ELj16ENS_18Kernel_traits_baseILj512ES2_S2_fS2_fjLj128EEEEELb0ELb0ELb1ELb0EEEvNS_9FwdParamsE --------------------------
	.section	.nv.info._ZN10layer_norm13ln_fwd_kernelINS_13Kernel_traitsI6__halfS2_fS2_fjLj512ELj1ELj4ELj1ELj16ENS_18Kernel_traits_baseILj512ES2_S2_fS2_fjLj128EEEEELb0ELb0ELb1ELb0EEEvNS_9FwdParamsE,"",@"SHT_CUDA_INFO"
	.sectionflags	@""
	.align	4


	//----- nvinfo : EIATTR_CUDA_API_VERSION
	.align		4
        /*0000*/ 	.byte	0x04, 0x37
        /*0002*/ 	.short	(.L_2736 - .L_2735)
.L_2735:
        /*0004*/ 	.word	0x00000082


	//----- nvinfo : EIATTR_KPARAM_INFO
	.align		4
.L_2736:
        /*0008*/ 	.byte	0x04, 0x17
        /*000a*/ 	.short	(.L_2738 - .L_2737)
.L_2737:
        /*000c*/ 	.word	0x00000000
        /*0010*/ 	.short	0x0000
        /*0012*/ 	.short	0x0000
        /*0014*/ 	.byte	0x00, 0xf0, 0xa1, 0x03


	//----- nvinfo : EIATTR_SPARSE_MMA_MASK
	.align		4
.L_2738:
        /*0018*/ 	.byte	0x03, 0x50
        /*001a*/ 	.short	0x0000


	//----- nvinfo : EIATTR_MAXREG_COUNT
	.align		4
        /*001c*/ 	.byte	0x03, 0x1b
        /*001e*/ 	.short	0x00ff


	//----- nvinfo : EIATTR_MERCURY_ISA_VERSION
	.align		4
        /*0020*/ 	.byte	0x03, 0x5f
        /*0022*/ 	.short	0x0101


	//----- nvinfo : EIATTR_COOP_GROUP_MASK_REGIDS
	.align		4
        /*0024*/ 	.byte	0x04, 0x29
        /*0026*/ 	.short	(.L_2740 - .L_2739)


	//   ....[0]....
.L_2739:
        /*0028*/ 	.word	0xffffffff


	//   ....[1]....
        /*002c*/ 	.word	0xffffffff


	//   ....[2]....
        /*0030*/ 	.word	0xffffffff


	//   ....[3]....
        /*0034*/ 	.word	0xffffffff


	//   ....[4]....
        /*0038*/ 	.word	0xffffffff


	//   ....[5]....
        /*003c*/ 	.word	0xffffffff


	//   ....[6]....
        /*0040*/ 	.word	0xffffffff


	//   ....[7]....
        /*0044*/ 	.word	0xffffffff


	//   ....[8]....
        /*0048*/ 	.word	0xffffffff


	//   ....[9]....
        /*004c*/ 	.word	0xffffffff


	//   ....[10]....
        /*0050*/ 	.word	0x0500002a


	//   ....[11]....
        /*0054*/ 	.word	0x0500002a


	//   ....[12]....
        /*0058*/ 	.word	0x0500002a


	//   ....[13]....
        /*005c*/ 	.word	0x0500002a


	//   ....[14]....
        /*0060*/ 	.word	0x0500002a


	//   ....[15]....
        /*0064*/ 	.word	0x0500002a


	//   ....[16]....
        /*0068*/ 	.word	0x0500002a


	//   ....[17]....
        /*006c*/ 	.word	0x0500002a


	//   ....[18]....
        /*0070*/ 	.word	0x0500002a


	//   ....[19]....
        /*0074*/ 	.word	0x0500002a


	//----- nvinfo : EIATTR_COOP_GROUP_INSTR_OFFSETS
	.align		4
.L_2740:
        /*0078*/ 	.byte	0x04, 0x28
        /*007a*/ 	.short	(.L_2742 - .L_2741)


	//   ....[0]....
.L_2741:
        /*007c*/ 	.word	0x00001320


	//   ....[1]....
        /*0080*/ 	.word	0x00001350


	//   ....[2]....
        /*0084*/ 	.word	0x00001370


	//   ....[3]....
        /*0088*/ 	.word	0x00001390


	//   ....[4]....
        /*008c*/ 	.word	0x000013b0


	//   ....[5]....
        /*0090*/ 	.word	0x000015f0


	//   ....[6]....
        /*0094*/ 	.word	0x00001610


	//   ....[7]....
        /*0098*/ 	.word	0x00001630


	//   ....[8]....
        /*009c*/ 	.word	0x00001650


	//   ....[9]....
        /*00a0*/ 	.word	0x00001670


	//   ....[10]....
        /*00a4*/ 	.word	0x00001ce0


	//   ....[11]....
        /*00a8*/ 	.word	0x00001d80


	//   ....[12]....
        /*00ac*/ 	.word	0x00001de0


	//   ....[13]....
        /*00b0*/ 	.word	0x00001e40


	//   ....[14]....
        /*00b4*/ 	.word	0x00001ea0


	//   ....[15]....
        /*00b8*/ 	.word	0x00002130


	//   ....[16]....
        /*00bc*/ 	.word	0x00002180


	//   ....[17]....
        /*00c0*/ 	.word	0x000021e0


	//   ....[18]....
        /*00c4*/ 	.word	0x00002240


	//   ....[19]....
        /*00c8*/ 	.word	0x000022a0


	//----- nvinfo : EIATTR_EXIT_INSTR_OFFSETS
	.align		4
.L_2742:
        /*00cc*/ 	.byte	0x04, 0x1c
        /*00ce*/ 	.short	(.L_2744 - .L_2743)


	//   ....[0]....
.L_2743:
        /*00d0*/ 	.word	0x000002e0


	//   ....[1]....
        /*00d4*/ 	.word	0x00001c80


	//----- nvinfo : EIATTR_MAX_THREADS
	.align		4
.L_2744:
        /*00d8*/ 	.byte	0x04, 0x05
        /*00da*/ 	.short	(.L_2746 - .L_2745)
.L_2745:
        /*00dc*/ 	.word	0x00000080
        /*00e0*/ 	.word	0x00000001
        /*00e4*/ 	.word	0x00000001


	//----- nvinfo : EIATTR_CRS_STACK_SIZE
	.align		4
.L_2746:
        /*00e8*/ 	.byte	0x04, 0x1e
        /*00ea*/ 	.short	(.L_2748 - .L_2747)
.L_2747:
        /*00ec*/ 	.word	0x00000000


	//----- nvinfo : EIATTR_CBANK_PARAM_SIZE
	.align		4
.L_2748:
        /*00f0*/ 	.byte	0x03, 0x19
        /*00f2*/ 	.short	0x00e8


	//----- nvinfo : EIATTR_PARAM_CBANK
	.align		4
        /*00f4*/ 	.byte	0x04, 0x0a
        /*00f6*/ 	.short	(.L_2750 - .L_2749)
	.align		4
.L_2749:
        /*00f8*/ 	.word	index@(.nv.constant0._ZN10layer_norm13ln_fwd_kernelINS_13Kernel_traitsI6__halfS2_fS2_fjLj512ELj1ELj4ELj1ELj16ENS_18Kernel_traits_baseILj512ES2_S2_fS2_fjLj128EEEEELb0ELb0ELb1ELb0EEEvNS_9FwdParamsE)
        /*00fc*/ 	.short	0x0210
        /*00fe*/ 	.short	0x00e8


	//----- nvinfo : EIATTR_SW_WAR
	.align		4
.L_2750:
        /*0100*/ 	.byte	0x04, 0x36
        /*0102*/ 	.short	(.L_2752 - .L_2751)
.L_2751:
        /*0104*/ 	.word	0x00000008
.L_2752:


//--------------------- .nv.info._ZN10layer_norm13ln_fwd_kernelINS_13Kernel_traitsI6__halfS2_fS2_fjLj512ELj1ELj4ELj1ELj16ENS_18Kernel_traits_baseILj512ES2_S2_fS2_fjLj128EEEEELb0ELb0ELb1ELb1EEEvNS_9FwdParamsE --------------------------
	.section	.nv.info._ZN10layer_norm13ln_fwd_kernelINS_13Kernel_traitsI6__halfS2_fS2_fjLj512ELj1ELj4ELj1ELj16ENS_18Kernel_traits_baseILj512ES2_S2_fS2_fjLj128EEEEELb0ELb0ELb1ELb1EEEvNS_9FwdParamsE,"",@"SHT_CUDA_INFO"
	.sectionflags	@""
	.align	4


	//----- nvinfo : EIATTR_CUDA_API_VERSION
	.align		4
        /*0000*/ 	.byte	0x04, 0x37
        /*0002*/ 	.short	(.L_2754 - .L_2753)
.L_2753:
        /*0004*/ 	.word	0x00000082


	//----- nvinfo : EIATTR_KPARAM_INFO
	.align		4
.L_2754:
        /*0008*/ 	.byte	0x04, 0x17
        /*000a*/ 	.short	(.L_2756 - .L_2755)
.L_2755:
        /*000c*/ 	.word	0x00000000
        /*0010*/ 	.short	0x0000
        /*0012*/ 	.short	0x0000
        /*0014*/ 	.byte	0x00, 0xf0, 0xa1, 0x03


	//----- nvinfo : EIATTR_SPARSE_MMA_MASK
	.align		4
.L_2756:
        /*0018*/ 	.byte	0x03, 0x50
        /*001a*/ 	.short	0x0000


	//----- nvinfo : EIATTR_MAXREG_COUNT
	.align		4
        /*001c*/ 	.byte	0x03, 0x1b
        /*001e*/ 	.short	0x00ff


	//----- nvinfo : EIATTR_MERCURY_ISA_VERSION
	.align		4
        /*0020*/ 	.byte	0x03, 0x5f
        /*0022*/ 	.short	0x0101


	//----- nvinfo : EIATTR_COOP_GROUP_MASK_REGIDS
	.align		4
        /*0024*/ 	.byte	0x04, 0x29
        /*0026*/ 	.short	(.L_2758 - .L_2757)


	//   ....[0]....
.L_2757:
        /*0028*/ 	.word	0xffffffff


	//   ....[1]....
        /*002c*/ 	.word	0xffffffff


	//   ....[2]....
        /*0030*/ 	.word	0xffffffff


	//   ....[3]....
        /*0034*/ 	.word	0xffffffff


	//   ....[4]....
        /*0038*/ 	.word	0xffffffff


	//   ....[5]....
        /*003c*/ 	.word	0xffffffff


	//   ....[6]....
        /*0040*/ 	.word	0xffffffff


	//   ....[7]....
        /*0044*/ 	.word	0xffffffff


	//   ....[8]....
        /*0048*/ 	.word	0xffffffff


	//   ....[9]....
        /*004c*/ 	.word	0xffffffff


	//   ....[10]....
        /*0050*/ 	.word	0x05000036


	//   ....[11]....
        /*0054*/ 	.word	0x05000036


	//   ....[12]....
        /*0058*/ 	.word	0x05000036


	//   ....[13]....
        /*005c*/ 	.word	0x05000036


	//   ....[14]....
        /*0060*/ 	.word	0x05000036


	//   ....[15]....
        /*0064*/ 	.word	0x05000036


	//   ....[16]....
        /*0068*/ 	.word	0x05000036


	//   ....[17]....
        /*006c*/ 	.word	0x05000036


	//   ....[18]....
        /*0070*/ 	.word	0x05000036


	//   ....[19]....
        /*0074*/ 	.word	0x05000036


	//----- nvinfo : EIATTR_COOP_GROUP_INSTR_OFFSETS
	.align		4
.L_2758:
        /*0078*/ 	.byte	0x04, 0x28
        /*007a*/ 	.short	(.L_2760 - .L_2759)


	//   ....[0]....
.L_2759:
        /*007c*/ 	.word	0x00001110


	//   ....[1]....
        /*0080*/ 	.word	0x00001140


	//   ....[2]....
        /*0084*/ 	.word	0x00001160


	//   ....[3]....
        /*0088*/ 	.word	0x00001180


	//   ....[4]....
        /*008c*/ 	.word	0x000011a0


	//   ....[5]....
        /*0090*/ 	.word	0x000013d0


	//   ....[6]....
        /*0094*/ 	.word	0x000013f0


	//   ....[7]....
        /*0098*/ 	.word	0x00001410


	//   ....[8]....
        /*009c*/ 	.word	0x00001430


	//   ....[9]....
        /*00a0*/ 	.word	0x00001450


	//   ....[10]....
        /*00a4*/ 	.word	0x00001a70


	//   ....[11]....
        /*00a8*/ 	.word	0x00001b00


	//   ....[12]....
        /*00ac*/ 	.word	0x00001b60


	//   ....[13]....
        /*00b0*/ 	.word	0x00001bc0


	//   ....[14]....
        /*00b4*/ 	.word	0x00001c20


	//   ....[15]....
        /*00b8*/ 	.word	0x00001e90


	//   ....[16]....
        /*00bc*/ 	.word	0x00001ef0


	//   ....[17]....
        /*00c0*/ 	.word	0x00001f50


	//   ....[18]....
        /*00c4*/ 	.word	0x00001fb0


	//   ....[19]....
        /*00c8*/ 	.word	0x00002010


	//----- nvinfo : EIATTR_EXIT_INSTR_OFFSETS
	.align		4
.L_2760:
        /*00cc*/ 	.byte	0x04, 0x1c
        /*00ce*/ 	.short	(.L_2762 - .L_2761)


	//   ....[0]....
.L_2761:
        /*00d0*/ 	.word	0x00000140


	//   ....[1]....
        /*00d4*/ 	.word	0x00001a00


	//----- nvinfo : EIATTR_MAX_THREADS
	.align		4
.L_2762:
        /*00d8*/ 	.byte	0x04, 0x05
        /*00da*/ 	.short	(.L_2764 - .L_2763)
.L_2763:
        /*00dc*/ 	.word	0x00000080
        /*00e0*/ 	.word	0x00000001
        /*00e4*/ 	.word	0x00000001


	//----- nvinfo : EIATTR_CRS_STACK_SIZE
	.align		4
.L_2764:
        /*00e8*/ 	.byte	0x04, 0x1e
        /*00ea*/ 	.short	(.L_2766 - .L_2765)
.L_2765:
        /*00ec*/ 	.word	0x00000000


	//----- nvinfo : EIATTR_CBANK_PARAM_SIZE
	.align		4
.L_2766:
        /*00f0*/ 	.byte	0x03, 0x19
        /*00f2*/ 	.short	0x00e8


	//----- nvinfo : EIATTR_PARAM_CBANK
	.align		4
        /*00f4*/ 	.byte	0x04, 0x0a
        /*00f6*/ 	.short	(.L_2768 - .L_2767)
	.align		4
.L_2767:
        /*00f8*/ 	.word	index@(.nv.constant0._ZN10layer_norm13ln_fwd_kernelINS_13Kernel_traitsI6__halfS2_fS2_fjLj512ELj1ELj4ELj1ELj16ENS_18Kernel_traits_baseILj512ES2_S2_fS2_fjLj128EEEEELb0ELb0ELb1ELb1EEEvNS_9FwdParamsE)
        /*00fc*/ 	.short	0x0210
        /*00fe*/ 	.short	0x00e8


	//----- nvinfo : EIATTR_SW_WAR
	.align		4
.L_2768:
        /*0100*/ 	.byte	0x04, 0x36
        /*0102*/ 	.short	(.L_2770 - .L_2769)
.L_2769:
        /*0104*/ 	.word	0x00000008
.L_2770:


//--------------------- .nv.info._ZN10layer_norm13ln_fwd_kernelINS_13Kernel_traitsI6__halfS2_fS2_fjLj512ELj1ELj4ELj1ELj16ENS_18Kernel_traits_baseILj512ES2_S2_fS2_fjLj128EEEEELb0ELb1ELb0ELb0EEEvNS_9FwdParamsE --------------------------
	.section	.nv.info._ZN10layer_norm13ln_fwd_kernelINS_13Kernel_traitsI6__halfS2_fS2_fjLj512ELj1ELj4ELj1ELj16ENS_18Kernel_traits_baseILj512ES2_S2_fS2_fjLj128EEEEELb0ELb1ELb0ELb0EEEvNS_9FwdParamsE,"",@"SHT_CUDA_INFO"
	.sectionflags	@""
	.align	4


	//----- nvinfo : EIATTR_CUDA_API_VERSION
	.align		4
        /*0000*/ 	.byte	0x04, 0x37
        /*0002*/ 	.short	(.L_2772 - .L_2771)
.L_2771:
        /*0004*/ 	.word	0x00000082


	//----- nvinfo : EIATTR_KPARAM_INFO
	.align		4
.L_2772:
        /*0008*/ 	.byte	0x04, 0x17
        /*000a*/ 	.short	(.L_2774 - .L_2773)
.L_2773:
        /*000c*/ 	.word	0x00000000
        /*0010*/ 	.short	0x0000
        /*0012*/ 	.short	0x0000
        /*0014*/ 	.byte	0x00, 0xf0, 0xa1, 0x03


	//----- nvinfo : EIATTR_SPARSE_MMA_MASK
	.align		4
.L_2774:
        /*0018*/ 	.byte	0x03, 0x50
        /*001a*/ 	.short	0x0000


	//----- nvinfo : EIATTR_MAXREG_COUNT
	.align		4
        /*001c*/ 	.byte	0x03, 0x1b
        /*001e*/ 	.short	0x00ff


	//----- nvinfo : EIATTR_MERCURY_ISA_VERSION
	.align		4
        /*0020*/ 	.byte	0x03, 0x5f
        /*0022*/ 	.short	0x0101


	//----- nvinfo : EIATTR_COOP_GROUP_MASK_REGIDS
	.align		4
        /*0024*/ 	.byte	0x04, 0x29
        /*0026*/ 	.short	(.L_2776 - .L_2775)


	//   ....[0]....
.L_2775:
        /*0028*/ 	.word	0xffffffff


	//   ....[1]....
        /*002c*/ 	.word	0xffffffff


	//   ....[2]....
        /*0030*/ 	.word	0xffffffff


	//   ....[3]....
        /*0034*/ 	.word	0xffffffff


	//   ....[4]....
        /*0038*/ 	.word	0xffffffff


	//   ....[5]....
        /*003c*/ 	.word	0xffffffff


	//   ....[6]....
        /*0040*/ 	.word	0xffffffff


	//   ....[7]....
        /*0044*/ 	.word	0xffffffff


	//   ....[8]....
        /*0048*/ 	.word	0xffffffff


	//   ....[9]....
        /*004c*/ 	.word	0xffffffff


	//   ....[10]....
        /*0050*/ 	.word	0x05000054


	//   ....[11]....
        /*0054*/ 	.word	0x05000054


	//   ....[12]....
        /*0058*/ 	.word	0x05000054


	//   ....[13]....
        /*005c*/ 	.word	0x05000054


	//   ....[14]....
        /*0060*/ 	.word	0x05000054


	//   ....[15]....
        /*0064*/ 	.word	0x05000054


	//   ....[16]....
        /*0068*/ 	.word	0x05000054


	//   ....[17]....
        /*006c*/ 	.word	0x05000054


	//   ....[18]....
        /*0070*/ 	.word	0x05000054


	//   ....[19]....
        /*0074*/ 	.word	0x05000054


	//----- nvinfo : EIATTR_COOP_GROUP_INSTR_OFFSETS
	.align		4
.L_2776:
        /*0078*/ 	.byte	0x04, 0x28
        /*007a*/ 	.short	(.L_2778 - .L_2777)


	//   ....[0]....
.L_2777:
        /*007c*/ 	.word	0x00000f50


	//   ....[1]....
        /*0080*/ 	.word	0x00000f80


	//   ....[2]....
        /*0084*/ 	.word	0x00000fa0


	//   ....[3]....
        /*0088*/ 	.word	0x00000fc0


	//   ....[4]....
        /*008c*/ 	.word	0x00000fe0


	//   ....[5]....
        /*0090*/ 	.word	0x00001220


	//   ....[6]....
        /*0094*/ 	.word	0x00001240


	//   ....[7]....
        /*0098*/ 	.word	0x00001260


	//   ....[8]....
        /*009c*/ 	.word	0x00001280


	//   ....[9]....
        /*00a0*/ 	.word	0x000012a0


	//   ....[10]....
        /*00a4*/ 	.word	0x00001880


	//   ....[11]....
        /*00a8*/ 	.word	0x00001930


	//   ....[12]....
        /*00ac*/ 	.word	0x000019a0


	//   ....[13]....
        /*00b0*/ 	.word	0x00001a10


	//   ....[14]....
        /*00b4*/ 	.word	0x00001a80


	//   ....[15]....
        /*00b8*/ 	.word	0x00001d10


	//   ....[16]....
        /*00bc*/ 	.word	0x00001d80


	//   ....[17]....
        /*00c0*/ 	.word	0x00001df0


	//   ....[18]....
        /*00c4*/ 	.word	0x00001e60


	//   ....[19]....
        /*00c8*/ 	.word	0x00001ed0


	//----- nvinfo : EIATTR_EXIT_INSTR_OFFSETS
	.align		4
.L_2778:
        /*00cc*/ 	.byte	0x04, 0x1c
        /*00ce*/ 	.short	(.L_2780 - .L_2779)


	//   ....[0]....
.L_2779:
        /*00d0*/ 	.word	0x00000350


	//   ....[1]....
        /*00d4*/ 	.word	0x00001810


	//----- nvinfo : EIATTR_MAX_THREADS
	.align		4
.L_2780:
        /*00d8*/ 	.byte	0x04, 0x05
        /*00da*/ 	.short	(.L_2782 - .L_2781)
.L_2781:
        /*00dc*/ 	.word	0x00000080
        /*00e0*/ 	.word	0x00000001
        /*00e4*/ 	.word	0x00000001


	//----- nvinfo : EIATTR_CRS_STACK_SIZE
	.align		4
.L_2782:
        /*00e8*/ 	.byte	0x04, 0x1e
        /*00ea*/ 	.short	(.L_2784 - .L_2783)
.L_2783:
        /*00ec*/ 	.word	0x00000000


	//----- nvinfo : EIATTR_CBANK_PARAM_SIZE
	.align		4
.L_2784:
        /*00f0*/ 	.byte	0x03, 0x19
        /*00f2*/ 	.short	0x00e8


	//----- nvinfo : EIATTR_PARAM_CBANK
	.align		4
        /*00f4*/ 	.byte	0x04, 0x0a
        /*00f6*/ 	.short	(.L_2786 - .L_2785)
	.align		4
.L_2785:
        /*00f8*/ 	.word	index@(.nv.constant0._ZN10layer_norm13ln_fwd_kernelINS_13Kernel_traitsI6__halfS2_fS2_fjLj512ELj1ELj4ELj1ELj16ENS_18Kernel_traits_baseILj512ES2_S2_fS2_fjLj128EEEEELb0ELb1ELb0ELb0EEEvNS_9FwdParamsE)
        /*00fc*/ 	.short	0x0210
        /*00fe*/ 	.short	0x00e8


	//----- nvinfo : EIATTR_SW_WAR
	.align		4
.L_2786:
        /*0100*/ 	.byte	0x04, 0x36
        /*0102*/ 	.short	(.L_2788 - .L_2787)
.L_2787:
        /*0104*/ 	.word	0x00000008
.L_2788:


//--------------------- .nv.info._ZN10layer_norm13ln_fwd_kernelINS_13Kernel_traitsI6__halfS2_fS2_fjLj512ELj1ELj4ELj1ELj16ENS_18Kernel_traits_baseILj512ES2_S2_fS2_fjLj128EEEEELb0ELb1ELb0ELb1EEEvNS_9FwdParamsE --------------------------
	.section	.nv.info._ZN10layer_norm13ln_fwd_kernelINS_13Kernel_traitsI6__halfS2_fS2_fjLj512ELj1ELj4ELj1ELj16ENS_18Kernel_traits_baseILj512ES2_S2_fS2_fjLj128EEEEELb0ELb1ELb0ELb1EEEvNS_9FwdParamsE,"",@"SHT_CUDA_INFO"
	.sectionflags	@""
	.align	4


	//----- nvinfo : EIATTR_CUDA_API_VERSION
	.align		4
        /*0000*/ 	.byte	0x04, 0x37
        /*0002*/ 	.short	(.L_2790 - .L_2789)
.L_2789:
        /*0004*/ 	.word	0x00000082


	//----- nvinfo : EIATTR_KPARAM_INFO
	.align		4
.L_2790:
        /*0008*/ 	.byte	0x04, 0x17
        /*000a*/ 	.short	(.L_2792 - .L_2791)
.L_2791:
        /*000c*/ 	.word	0x00000000
        /*0010*/ 	.short	0x0000
        /*0012*/ 	.short	0x0000
        /*0014*/ 	.byte	0x00, 0xf0, 0xa1, 0x03


	//----- nvinfo : EIATTR_SPARSE_MMA_MASK
	.align		4
.L_2792:
        /*0018*/ 	.byte	0x03, 0x50
        /*001a*/ 	.short	0x0000


	//----- nvinfo : EIATTR_MAXREG_COUNT
	.align		4
        /*001c*/ 	.byte	0x03, 0x1b
        /*001e*/ 	.short	0x00ff


	//----- nvinfo : EIATTR_MERCURY_ISA_VERSION
	.align		4
        /*0020*/ 	.byte	0x03, 0x5f
        /*0022*/ 	.short	0x0101


	//----- nvinfo : EIATTR_COOP_GROUP_MASK_REGIDS
	.align		4
        /*0024*/ 	.byte	0x04, 0x29
        /*0026*/ 	.short	(.L_2794 - .L_2793)


	//   ....[0]....
.L_2793:
        /*0028*/ 	.word	0xffffffff


	//   ....[1]....
        /*002c*/ 	.word	0xffffffff


	//   ....[2]....
        /*0030*/ 	.word	0xffffffff


	//   ....[3]....
        /*0034*/ 	.word	0xffffffff


	//   ....[4]....
        /*0038*/ 	.word	0xffffffff


	//   ....[5]....
        /*003c*/ 	.word	0xffffffff


	//   ....[6]....
        /*0040*/ 	.word	0xffffffff


	//   ....[7]....
        /*0044*/ 	.word	0xffffffff


	//   ....[8]....
        /*0048*/ 	.word	0xffffffff


	//   ....[9]....
        /*004c*/ 	.word	0xffffffff


	//   ....[10]....
        /*0050*/ 	.word	0x05000054


	//   ....[11]....
        /*0054*/ 	.word	0x05000054


	//   ....[12]....
        /*0058*/ 	.word	0x05000054


	//   ....[13]....
        /*005c*/ 	.word	0x05000054


	//   ....[14]....
        /*0060*/ 	.word	0x05000054


	//   ....[15]....
        /*0064*/ 	.word	0x05000054


	//   ....[16]....
        /*0068*/ 	.word	0x05000054


	//   ....[17]....
        /*006c*/ 	.word	0x05000054


	//   ....[18]....
        /*0070*/ 	.word	0x05000054


	//   ....[19]....
        /*0074*/ 	.word	0x05000054


	//----- nvinfo : EIATTR_COOP_GROUP_INSTR_OFFSETS
	.align		4
.L_2794:
        /*0078*/ 	.byte	0x04, 0x28
        /*007a*/ 	.short	(.L_2796 - .L_2795)


	//   ....[0]....
.L_2795:
        /*007c*/ 	.word	0x00000e10


	//   ....[1]....
        /*0080*/ 	.word	0x00000e30


	//   ....[2]....
        /*0084*/ 	.word	0x00000e50


	//   ....[3]....
        /*0088*/ 	.word	0x00000e80


	//   ....[4]....
        /*008c*/ 	.word	0x00000ea0


	//   ....[5]....
        /*0090*/ 	.word	0x000010d0


	//   ....[6]....
        /*0094*/ 	.word	0x000010f0


	//   ....[7]....
        /*0098*/ 	.word	0x00001110


	//   ....[8]....
        /*009c*/ 	.word	0x00001130


	//   ....[9]....
        /*00a0*/ 	.word	0x00001150


	//   ....[10]....
        /*00a4*/ 	.word	0x000016c0


	//   ....[11]....
        /*00a8*/ 	.word	0x00001760


	//   ....[12]....
        /*00ac*/ 	.word	0x000017d0


	//   ....[13]....
        /*00b0*/ 	.word	0x00001850


	//   ....[14]....
        /*00b4*/ 	.word	0x000018c0


	//   ....[15]....
        /*00b8*/ 	.word	0x00001b40


	//   ....[16]....
        /*00bc*/ 	.word	0x00001bb0


	//   ....[17]....
        /*00c0*/ 	.word	0x00001c20


	//   ....[18]....
        /*00c4*/ 	.word	0x00001c90


	//   ....[19]....
        /*00c8*/ 	.word	0x00001d00


	//----- nvinfo : EIATTR_EXIT_INSTR_OFFSETS
	.align		4
.L_2796:
        /*00cc*/ 	.byte	0x04, 0x1c
        /*00ce*/ 	.short	(.L_2798 - .L_2797)


	//   ....[0]....
.L_2797:
        /*00d0*/ 	.word	0x00000180


	//   ....[1]....
        /*00d4*/ 	.word	0x00001650


	//----- nvinfo : EIATTR_MAX_THREADS
	.align		4
.L_2798:
        /*00d8*/ 	.byte	0x04, 0x05
        /*00da*/ 	.short	(.L_2800 - .L_2799)
.L_2799:
        /*00dc*/ 	.word	0x00000080
        /*00e0*/ 	.word	0x00000001
        /*00e4*/ 	.word	0x00000001


	//----- nvinfo : EIATTR_CRS_STACK_SIZE
	.align		4
.L_2800:
        /*00e8*/ 	.byte	0x04, 0x1e
        /*00ea*/ 	.short	(.L_2802 - .L_2801)
.L_2801:
        /*00ec*/ 	.word	0x00000000


	//----- nvinfo : EIATTR_CBANK_PARAM_SIZE
	.align		4
.L_2802:
        /*00f0*/ 	.byte	0x03, 0x19
        /*00f2*/ 	.short	0x00e8


	//----- nvinfo : EIATTR_PARAM_CBANK
	.align		4
        /*00f4*/ 	.byte	0x04, 0x0a
        /*00f6*/ 	.short	(.L_2804 - .L_2803)
	.align		4
.L_2803:
        /*00f8*/ 	.word	index@(.nv.constant0._ZN10layer_norm13ln_fwd_kernelINS_13Kernel_traitsI6__halfS2_fS2_fjLj512ELj1ELj4ELj1ELj16ENS_18Kernel_traits_baseILj512ES2_S2_fS2_fjLj128EEEEELb0ELb1ELb0ELb1EEEvNS_9FwdParamsE)
        /*00fc*/ 	.short	0x0210
        /*00fe*/ 	.short	0x00e8


	//----- nvinfo : EIATTR_SW_WAR
	.align		4
.L_2804:
        /*0100*/ 	.byte	0x04, 0x36
        /*0102*/ 	.short	(.L_2806 - .L_2805)
.L_2805:
        /*0104*/ 	.word	0x00000008
.L_2806:


//--------------------- .nv.info._ZN10layer_norm13ln_fwd_kernelINS_13Kernel_traitsI6__halfS2_fS2_fjLj512ELj1ELj4ELj1ELj16ENS_18Kernel_traits_baseILj512ES2_S2_fS2_fjLj128EEEEELb0ELb1ELb1ELb0EEEvNS_9FwdParamsE --------------------------
	.section	.nv.info._ZN10layer_norm13ln_fwd_kernelINS_13Kernel_traitsI6__halfS2_fS2_fjLj512ELj1ELj4ELj1ELj16ENS_18Kernel_traits_baseILj512ES2_S2_fS2_fjLj128EEEEELb0ELb1ELb1ELb0EEEvNS_9FwdParamsE,"",@"SHT_CUDA_INFO"
	.sectionflags	@""
	.align	4


	//----- nvinfo : EIATTR_CUDA_API_VERSION
	.align		4
        /*0000*/ 	.byte	0x04, 0x37
        /*0002*/ 	.short	(.L_2808 - .L_2807)
.L_2807:
        /*0004*/ 	.word	0x00000082


	//----- nvinfo : EIATTR_KPARAM_INFO
	.align		4
.L_2808:
        /*0008*/ 	.byte	0x04, 0x17
        /*000a*/ 	.short	(.L_2810 - .L_2809)
.L_2809:
        /*000c*/ 	.word	0x00000000
        /*0010*/ 	.short	0x0000
        /*0012*/ 	.short	0x0000
        /*0014*/ 	.byte	0x00, 0xf0, 0xa1, 0x03


	//----- nvinfo : EIATTR_SPARSE_MMA_MASK
	.align		4
.L_2810:
        /*0018*/ 	.byte	0x03, 0x50
        /*001a*/ 	.short	0x0000


	//----- nvinfo : EIATTR_MAXREG_COUNT
	.align		4
        /*001c*/ 	.byte	0x03, 0x1b
        /*001e*/ 	.short	0x00ff


	//----- nvinfo : EIATTR_MERCURY_ISA_VERSION
	.align		4
        /*0020*/ 	.byte	0x03, 0x5f
        /*0022*/ 	.short	0x0101


	//----- nvinfo : EIATTR_COOP_GROUP_MASK_REGIDS
	.align		4
        /*0024*/ 	.byte	0x04, 0x29
        /*0026*/ 	.short	(.L_2812 - .L_2811)


	//   ....[0]....
.L_2811:
        /*0028*/ 	.word	0xffffffff


	//   ....[1]....
        /*002c*/ 	.word	0xffffffff


	//   ....[2]....
        /*0030*/ 	.word	0xffffffff


	//   ....[3]....
        /*0034*/ 	.word	0xffffffff


	//   ....[4]....
        /*0038*/ 	.word	0xffffffff


	//   ....[5]....
        /*003c*/ 	.word	0xffffffff


	//   ....[6]....
        /*0040*/ 	.word	0xffffffff


	//   ....[7]....
        /*0044*/ 	.word	0xffffffff


	//   ....[8]....
        /*0048*/ 	.word	0xffffffff


	//   ....[9]....
        /*004c*/ 	.word	0xffffffff


	//   ....[10]....
        /*0050*/ 	.word	0x0500002e


	//   ....[11]....
        /*0054*/ 	.word	0x0500002e


	//   ....[12]....
        /*0058*/ 	.word	0x0500002e


	//   ....[13]....
        /*005c*/ 	.word	0x0500002e


	//   ....[14]....
        /*0060*/ 	.word	0x0500002e


	//   ....[15]....
        /*0064*/ 	.word	0x0500002e


	//   ....[16]....
        /*0068*/ 	.word	0x0500002e


	//   ....[17]....
        /*006c*/ 	.word	0x0500002e


	//   ....[18]....
        /*0070*/ 	.word	0x0500002e


	//   ....[19]....
        /*0074*/ 	.word	0x0500002e


	//----- nvinfo : EIATTR_COOP_GROUP_INSTR_OFFSETS
	.align		4
.L_2812:
        /*0078*/ 	.byte	0x04, 0x28
        /*007a*/ 	.short	(.L_2814 - .L_2813)


	//   ....[0]....
.L_2813:
        /*007c*/ 	.word	0x000015a0


	//   ....[1]....
        /*0080*/ 	.word	0x000015d0


	//   ....[2]....
        /*0084*/ 	.word	0x000015f0


	//   ....[3]....
        /*0088*/ 	.word	0x00001610


	//   ....[4]....
        /*008c*/ 	.word	0x00001630


	//   ....[5]....
        /*0090*/ 	.word	0x00001870


	//   ....[6]....
        /*0094*/ 	.word	0x00001890


	//   ....[7]....
        /*0098*/ 	.word	0x000018b0


	//   ....[8]....
        /*009c*/ 	.word	0x000018d0


	//   ....[9]....
        /*00a0*/ 	.word	0x000018f0


	//   ....[10]....
        /*00a4*/ 	.word	0x00001f60


	//   ....[11]....
        /*00a8*/ 	.word	0x00002000


	//   ....[12]....
        /*00ac*/ 	.word	0x00002060


	//   ....[13]....
        /*00b0*/ 	.word	0x000020c0


	//   ....[14]....
        /*00b4*/ 	.word	0x00002120


	//   ....[15]....
        /*00b8*/ 	.word	0x000023b0


	//   ....[16]....
        /*00bc*/ 	.word	0x00002400


	//   ....[17]....
        /*00c0*/ 	.word	0x00002460


	//   ....[18]....
        /*00c4*/ 	.word	0x000024c0


	//   ....[19]....
        /*00c8*/ 	.word	0x00002520


	//----- nvinfo : EIATTR_EXIT_INSTR_OFFSETS
	.align		4
.L_2814:
        /*00cc*/ 	.byte	0x04, 0x1c
        /*00ce*/ 	.short	(.L_2816 - .L_2815)


	//   ....[0]....
.L_2815:
        /*00d0*/ 	.word	0x00000360


	//   ....[1]....
        /*00d4*/ 	.word	0x00001f00


	//----- nvinfo : EIATTR_MAX_THREADS
	.align		4
.L_2816:
        /*00d8*/ 	.byte	0x04, 0x05
        /*00da*/ 	.short	(.L_2818 - .L_2817)
.L_2817:
        /*00dc*/ 	.word	0x00000080
        /*00e0*/ 	.word	0x00000001
        /*00e4*/ 	.word	0x00000001


	//----- nvinfo : EIATTR_CRS_STACK_SIZE
	.align		4
.L_2818:
        /*00e8*/ 	.byte	0x04, 0x1e
        /*00ea*/ 	.short	(.L_2820 - .L_2819)
.L_2819:
        /*00ec*/ 	.word	0x00000000


	//----- nvinfo : EIATTR_CBANK_PARAM_SIZE
	.align		4
.L_2820:
        /*00f0*/ 	.byte	0x03, 0x19
        /*00f2*/ 	.short	0x00e8


	//----- nvinfo : EIATTR_PARAM_CBANK
	.align		4
        /*00f4*/ 	.byte	0x04, 0x0a
        /*00f6*/ 	.short	(.L_2822 - .L_2821)
	.align		4
.L_2821:
        /*00f8*/ 	.word	index@(.nv.constant0._ZN10layer_norm13ln_fwd_kernelINS_13Kernel_traitsI6__halfS2_fS2_fjLj512ELj1ELj4ELj1ELj16ENS_18Kernel_traits_baseILj512ES2_S2_fS2_fjLj128EEEEELb0ELb1ELb1ELb0EEEvNS_9FwdParamsE)
        /*00fc*/ 	.short	0x0210
        /*00fe*/ 	.short	0x00e8


	//----- nvinfo : EIATTR_SW_WAR
	.align		4
.L_2822:
        /*0100*/ 	.byte	0x04, 0x36
        /*0102*/ 	.short	(.L_2824 - .L_2823)
.L_2823:
        /*0104*/ 	.word	0x00000008
.L_2824:


//--------------------- .nv.info._ZN10layer_norm13ln_fwd_kernelINS_13Kernel_traitsI6__halfS2_fS2_fjLj512ELj1ELj4ELj1ELj16ENS_18Kernel_traits_baseILj512ES2_S2_fS2_fjLj128EEEEELb0ELb1ELb1ELb1EEEvNS_9FwdParamsE --------------------------
	.section	.nv.info._ZN10layer_norm13ln_fwd_kernelINS_13Kernel_traitsI6__halfS2_fS2_fjLj512ELj1ELj4ELj1ELj16ENS_18Kernel_traits_baseILj512ES2_S2_fS2_fjLj128EEEEELb0ELb1ELb1ELb1EEEvNS_9FwdParamsE,"",@"SHT_CUDA_INFO"
	.sectionflags	@""
	.align	4


	//----- nvinfo : EIATTR_CUDA_API_VERSION
	.align		4
        /*0000*/ 	.byte	0x04, 0x37
        /*0002*/ 	.short	(.L_2826 - .L_2825)
.L_2825:
        /*0004*/ 	.word	0x00000082


	//----- nvinfo : EIATTR_KPARAM_INFO
	.align		4
.L_2826:
        /*0008*/ 	.byte	0x04, 0x17
        /*000a*/ 	.short	(.L_2828 - .L_2827)
.L_2827:
        /*000c*/ 	.word	0x00000000
        /*0010*/ 	.short	0x0000
        /*0012*/ 	.short	0x0000
        /*0014*/ 	.byte	0x00, 0xf0, 0xa1, 0x03


	//----- nvinfo : EIATTR_SPARSE_MMA_MASK
	.align		4
.L_2828:
        /*0018*/ 	.byte	0x03, 0x50
        /*001a*/ 	.short	0x0000


	//----- nvinfo : EIATTR_MAXREG_COUNT
	.align		4
        /*001c*/ 	.byte	0x03, 0x1b
        /*001e*/ 	.short	0x00ff


	//----- nvinfo : EIATTR_MERCURY_ISA_VERSION
	.align		4
        /*0020*/ 	.byte	0x03, 0x5f
        /*0022*/ 	.short	0x0101


	//----- nvinfo : EIATTR_COOP_GROUP_MASK_REGIDS
	.align		4
        /*0024*/ 	.byte	0x04, 0x29
        /*0026*/ 	.short	(.L_2830 - .L_2829)


	//   ....[0]....
.L_2829:
        /*0028*/ 	.word	0xffffffff


	//   ....[1]....
        /*002c*/ 	.word	0xffffffff


	//   ....[2]....
        /*0030*/ 	.word	0xffffffff


	//   ....[3]....
        /*0034*/ 	.word	0xffffffff


	//   ....[4]....
        /*0038*/ 	.word	0xffffffff


	//   ....[5]....
        /*003c*/ 	.word	0xffffffff


	//   ....[6]....
        /*0040*/ 	.word	0xffffffff


	//   ....[7]....
        /*0044*/ 	.word	0xffffffff


	//   ....[8]....
        /*0048*/ 	.word	0xffffffff


	//   ....[9]....
        /*004c*/ 	.word	0xffffffff


	//   ....[10]....
        /*0050*/ 	.word	0x0500003e


	//   ....[11]....
        /*0054*/ 	.word	0x0500003e


	//   ....[12]....
        /*0058*/ 	.word	0x0500003e


	//   ....[13]....
        /*005c*/ 	.word	0x0500003e


	//   ....[14]....
        /*0060*/ 	.word	0x0500003e


	//   ....[15]....
        /*0064*/ 	.word	0x0500003e


	//   ....[16]....
        /*0068*/ 	.word	0x0500003e


	//   ....[17]....
        /*006c*/ 	.word	0x0500003e


	//   ....[18]....
        /*0070*/ 	.word	0x0500003e


	//   ....[19]....
        /*0074*/ 	.word	0x0500003e


	//----- nvinfo : EIATTR_COOP_GROUP_INSTR_OFFSETS
	.align		4
.L_2830:
        /*0078*/ 	.byte	0x04, 0x28
        /*007a*/ 	.short	(.L_2832 - .L_2831)


	//   ....[0]....
.L_2831:
        /*007c*/ 	.word	0x00001360


	//   ....[1]....
        /*0080*/ 	.word	0x00001390


	//   ....[2]....
        /*0084*/ 	.word	0x000013b0


	//   ....[3]....
        /*0088*/ 	.word	0x000013d0


	//   ....[4]....
        /*008c*/ 	.word	0x000013f0


	//   ....[5]....
        /*0090*/ 	.word	0x00001620


	//   ....[6]....
        /*0094*/ 	.word	0x00001640


	//   ....[7]....
        /*0098*/ 	.word	0x00001660


	//   ....[8]....
        /*009c*/ 	.word	0x00001680


	//   ....[9]....
        /*00a0*/ 	.word	0x000016a0


	//   ....[10]....
        /*00a4*/ 	.word	0x00001cc0


	//   ....[11]....
        /*00a8*/ 	.word	0x00001d60


	//   ....[12]....
        /*00ac*/ 	.word	0x00001dc0


	//   ....[13]....
        /*00b0*/ 	.word	0x00001e20


	//   ....[14]....
        /*00b4*/ 	.word	0x00001e80


	//   ....[15]....
        /*00b8*/ 	.word	0x00002100


	//   ....[16]....
        /*00bc*/ 	.word	0x00002160


	//   ....[17]....
        /*00c0*/ 	.word	0x000021c0


	//   ....[18]....
        /*00c4*/ 	.word	0x00002220


	//   ....[19]....
        /*00c8*/ 	.word	0x00002280


	//----- nvinfo : EIATTR_EXIT_INSTR_OFFSETS
	.align		4
.L_2832:
        /*00cc*/ 	.byte	0x04, 0x1c
        /*00ce*/ 	.short	(.L_2834 - .L_2833)


	//   ....[0]....
.L_2833:
        /*00d0*/ 	.word	0x00000180


	//   ....[1]....
        /*00d4*/ 	.word	0x00001c50


	//----- nvinfo : EIATTR_MAX_THREADS
	.align		4
.L_2834:
        /*00d8*/ 	.byte	0x04, 0x05
        /*00da*/ 	.short	(.L_2836 - .L_2835)
.L_2835:
        /*00dc*/ 	.word	0x00000080
        /*00e0*/ 	.word	0x00000001
        /*00e4*/ 	.word	0x00000001


	//----- nvinfo : EIATTR_CRS_STACK_SIZE
	.align		4
.L_2836:
        /*00e8*/ 	.byte	0x04, 0x1e
        /*00ea*/ 	.short	(.L_2838 - .L_2837)
.L_2837:
        /*00ec*/ 	.word	0x00000000


	//----- nvinfo : EIATTR_CBANK_PARAM_SIZE
	.align		4
.L_2838:
        /*00f0*/ 	.byte	0x03, 0x19
        /*00f2*/ 	.short	0x00e8


	//----- nvinfo : EIATTR_PARAM_CBANK
	.align		4
        /*00f4*/ 	.byte	0x04, 0x0a
        /*00f6*/ 	.short	(.L_2840 - .L_2839)
	.align		4
.L_2839:
        /*00f8*/ 	.word	index@(.nv.constant0._ZN10layer_norm13ln_fwd_kernelINS_13Kernel_traitsI6__halfS2_fS2_fjLj512ELj1ELj4ELj1ELj16ENS_18Kernel_traits_baseILj512ES2_S2_fS2_fjLj128EEEEELb0ELb1ELb1ELb1EEEvNS_9FwdParamsE)
        /*00fc*/ 	.short	0x0210
        /*00fe*/ 	.short	0x00e8


	//----- nvinfo : EIATTR_SW_WAR
	.align		4
.L_2840:
        /*0100*/ 	.byte	0x04, 0x36
        /*0102*/ 	.short	(.L_2842 - .L_2841)
.L_2841:
        /*0104*/ 	.word	0x00000008
.L_2842:


//--------------------- .nv.info._ZN10layer_norm13ln_fwd_kernelINS_13Kernel_traitsI6__halfS2_fS2_fjLj512ELj1ELj4ELj1ELj16ENS_18Kernel_traits_baseILj512ES2_S2_fS2_fjLj128EEEEELb1ELb0ELb0ELb0EEEvNS_9FwdParamsE --------------------------
	.section	.nv.info._ZN10layer_norm13ln_fwd_kernelINS_13Kernel_traitsI6__halfS2_fS2_fjLj512ELj1ELj4ELj1ELj16ENS_18Kernel_traits_baseILj512ES2_S2_fS2_fjLj128EEEEELb1ELb0ELb0ELb0EEEvNS_9FwdParamsE,"",@"SHT_CUDA_INFO"
	.sectionflags	@""
	.align	4


	//----- nvinfo : EIATTR_CUDA_API_VERSION
	.align		4
        /*0000*/ 	.byte	0x04, 0x37
        /*0002*/ 	.short	(.L_2844 - .L_2843)
.L_2843:
        /*0004*/ 	.word	0x00000082


	//----- nvinfo : EIATTR_KPARAM_INFO
	.align		4
.L_2844:
        /*0008*/ 	.byte	0x04, 0x17
        /*000a*/ 	.short	(.L_2846 - .L_2845)
.L_2845:
        /*000c*/ 	.word	0x00000000
        /*0010*/ 	.short	0x0000
        /*0012*/ 	.short	0x0000
        /*0014*/ 	.byte	0x00, 0xf0, 0xa1, 0x03


	//----- nvinfo : EIATTR_SPARSE_MMA_MASK
	.align		4
.L_2846:
        /*0018*/ 	.byte	0x03, 0x50
        /*001a*/ 	.short	0x0000


	//----- nvinfo : EIATTR_MAXREG_COUNT
	.align		4
        /*001c*/ 	.byte	0x03, 0x1b
        /*001e*/ 	.short	0x00ff


	//----- nvinfo : EIATTR_MERCURY_ISA_VERSION
	.align		4
        /*0020*/ 	.byte	0x03, 0x5f
        /*0022*/ 	.short	0x0101


	//----- nvinfo : EIATTR_COOP_GROUP_MASK_REGIDS
	.align		4
        /*0024*/ 	.byte	0x04, 0x29
        /*0026*/ 	.short	(.L_2848 - .L_2847)


	//   ....[0]....
.L_2847:
        /*0028*/ 	.word	0xffffffff


	//   ....[1]....
        /*002c*/ 	.word	0xffffffff


	//   ....[2]....
        /*0030*/ 	.word	0xffffffff


	//   ....[3]....
        /*0034*/ 	.word	0xffffffff


	//   ....[4]....
        /*0038*/ 	.word	0xffffffff


	//   ....[5]....
        /*003c*/ 	.word	0xffffffff


	//   ....[6]....
        /*0040*/ 	.word	0xffffffff


	//   ....[7]....
        /*0044*/ 	.word	0xffffffff


	//   ....[8]....
        /*0048*/ 	.word	0xffffffff


	//   ....[9]....
        /*004c*/ 	.word	0xffffffff


	//   ....[10]....
        /*0050*/ 	.word	0x0500004f


	//   ....[11]....
        /*0054*/ 	.word	0x0500004f


	//   ....[12]....
        /*0058*/ 	.word	0x0500004f


	//   ....[13]....
        /*005c*/ 	.word	0x0500004f


	//   ....[14]....
        /*0060*/ 	.word	0x0500004f


	//   ....[15]....
        /*0064*/ 	.word	0x0500004f


	//   ....[16]....
        /*0068*/ 	.word	0x0500004f


	//   ....[17]....
        /*006c*/ 	.word	0x0500004f


	//   ....[18]....
        /*0070*/ 	.word	0x0500004f


	//   ....[19]....
        /*0074*/ 	.word	0x0500004f


	//----- nvinfo : EIATTR_COOP_GROUP_INSTR_OFFSETS
	.align		4
.L_2848:
        /*0078*/ 	.byte	0x04, 0x28
        /*007a*/ 	.short	(.L_2850 - .L_2849)


	//   ....[0]....
.L_2849:
        /*007c*/ 	.word	0x00006720


	//   ....[1]....
        /*0080*/ 	.word	0x00006750


	//   ....[2]....
        /*0084*/ 	.word	0x00006770


	//   ....[3]....
        /*0088*/ 	.word	0x00006790


	//   ....[4]....
        /*008c*/ 	.word	0x000067b0


	//   ....[5]....
        /*0090*/ 	.word	0x000069f0


	//   ....[6]....
        /*0094*/ 	.word	0x00006a10


	//   ....[7]....
        /*0098*/ 	.word	0x00006a30


	//   ....[8]....
        /*009c*/ 	.word	0x00006a50


	//   ....[9]....
        /*00a0*/ 	.word	0x00006a70


	//   ....[10]....
        /*00a4*/ 	.word	0x00007090


	//   ....[11]....
        /*00a8*/ 	.word	0x00007140


	//   ....[12]....
        /*00ac*/ 	.word	0x000071b0


	//   ....[13]....
        /*00b0*/ 	.word	0x00007220


	//   ....[14]....
        /*00b4*/ 	.word	0x00007290


	//   ....[15]....
        /*00b8*/ 	.word	0x00007520


	//   ....[16]....
        /*00bc*/ 	.word	0x00007590


	//   ....[17]....
        /*00c0*/ 	.word	0x00007600


	//   ....[18]....
        /*00c4*/ 	.word	0x00007670


	//   ....[19]....
        /*00c8*/ 	.word	0x000076e0


	//----- nvinfo : EIATTR_EXIT_INSTR_OFFSETS
	.align		4
.L_2850:
        /*00cc*/ 	.byte	0x04, 0x1c
        /*00ce*/ 	.short	(.L_2852 - .L_2851)


	//   ....[0]....
.L_2851:
        /*00d0*/ 	.word	0x00000520


	//   ....[1]....
        /*00d4*/ 	.word	0x00007020


	//----- nvinfo : EIATTR_MAX_THREADS
	.align		4
.L_2852:
        /*00d8*/ 	.byte	0x04, 0x05
        /*00da*/ 	.short	(.L_2854 - .L_2853)
.L_2853:
        /*00dc*/ 	.word	0x00000080
        /*00e0*/ 	.word	0x00000001
        /*00e4*/ 	.word	0x00000001


	//----- nvinfo : EIATTR_CRS_STACK_SIZE
	.align		4
.L_2854:
        /*00e8*/ 	.byte	0x04, 0x1e
        /*00ea*/ 	.short	(.L_2856 - .L_2855)
.L_2855:
        /*00ec*/ 	.word	0x00000000


	//----- nvinfo : EIATTR_CBANK_PARAM_SIZE
	.align		4
.L_2856:
        /*00f0*/ 	.byte	0x03, 0x19
        /*00f2*/ 	.short	0x00e8


	//----- nvinfo : EIATTR_PARAM_CBANK
	.align		4
        /*00f4*/ 	.byte	0x04, 0x0a
        /*00f6*/ 	.short	(.L_2858 - .L_2857)
	.align		4
.L_2857:
        /*00f8*/ 	.word	index@(.nv.constant0._ZN10layer_norm13ln_fwd_kernelINS_13Kernel_traitsI6__halfS2_fS2_fjLj512ELj1ELj4ELj1ELj16ENS_18Kernel_traits_baseILj512ES2_S2_fS2_fjLj128EEEEELb1ELb0ELb0ELb0EEEvNS_9FwdParamsE)
        /*00fc*/ 	.short	0x0210
        /*00fe*/ 	.short	0x00e8


	//----- nvinfo : EIATTR_SW_WAR
	.align		4
.L_2858:
        /*0100*/ 	.byte	0x04, 0x36
        /*0102*/ 	.short	(.L_2860 - .L_2859)
.L_2859:
        /*0104*/ 	.word	0x00000008
.L_2860:


//--------------------- .nv.info._ZN10layer_norm13ln_fwd_kernelINS_13Kernel_traitsI6__halfS2_fS2_fjLj512ELj1ELj4ELj1ELj16ENS_18Kernel_traits_baseILj512ES2_S2_fS2_fjLj128EEEEELb1ELb0ELb0ELb1EEEvNS_9FwdParamsE --------------------------
	.section	.nv.info._ZN10layer_norm13ln_fwd_kernelINS_13Kernel_traitsI6__halfS2_fS2_fjLj512ELj1ELj4ELj1ELj16ENS_18Kernel_traits_baseILj512ES2_S2_fS2_fjLj128EEEEELb1ELb0ELb0ELb1EEEvNS_9FwdParamsE,"",@"SHT_CUDA_INFO"
	.sectionflags	@""
	.align	4


	//----- nvinfo : EIATTR_CUDA_API_VERSION
	.align		4
        /*0000*/ 	.byte	0x04, 0x37
        /*0002*/ 	.short	(.L_2862 - .L_2861)
.L_2861:
        /*0004*/ 	.word	0x00000082


	//----- nvinfo : EIATTR_KPARAM_INFO
	.align		4
.L_2862:
        /*0008*/ 	.byte	0x04, 0x17
        /*000a*/ 	.short	(.L_2864 - .L_2863)
.L_2863:
        /*000c*/ 	.word	0x00000000
        /*0010*/ 	.short	0x0000
        /*0012*/ 	.short	0x0000
        /*0014*/ 	.byte	0x00, 0xf0, 0xa1, 0x03


	//----- nvinfo : EIATTR_SPARSE_MMA_MASK
	.align		4
.L_2864:
        /*0018*/ 	.byte	0x03, 0x50
        /*001a*/ 	.short	0x0000


	//----- nvinfo : EIATTR_MAXREG_COUNT
	.align		4
        /*001c*/ 	.byte	0x03, 0x1b
        /*001e*/ 	.short	0x00ff


	//----- nvinfo : EIATTR_MERCURY_ISA_VERSION
	.align		4
        /*0020*/ 	.byte	0x03, 0x5f
        /*0022*/ 	.short	0x0101


	//----- nvinfo : EIATTR_COOP_GROUP_MASK_REGIDS
	.align		4
        /*0024*/ 	.byte	0x04, 0x29
        /*0026*/ 	.short	(.L_2866 - .L_2865)


	//   ....[0]....
.L_2865:
        /*0028*/ 	.word	0xffffffff


	//   ....[1]....
        /*002c*/ 	.word	0xffffffff


	//   ....[2]....
        /*0030*/ 	.word	0xffffffff


	//   ....[3]....
        /*0034*/ 	.word	0xffffffff


	//   ....[4]....
        /*0038*/ 	.word	0xffffffff


	//   ....[5]....
        /*003c*/ 	.word	0xffffffff


	//   ....[6]....
        /*0040*/ 	.word	0xffffffff


	//   ....[7]....
        /*0044*/ 	.word	0xffffffff


	//   ....[8]....
        /*0048*/ 	.word	0xffffffff


	//   ....[9]....
        /*004c*/ 	.word	0xffffffff


	//   ....[10]....
        /*0050*/ 	.word	0x0500004e


	//   ....[11]....
        /*0054*/ 	.word	0x0500004e


	//   ....[12]....
        /*0058*/ 	.word	0x0500004e


	//   ....[13]....
        /*005c*/ 	.word	0x0500004e


	//   ....[14]....
        /*0060*/ 	.word	0x0500004e


	//   ....[15]....
        /*0064*/ 	.word	0x0500004e


	//   ....[16]....
        /*0068*/ 	.word	0x0500004e


	//   ....[17]....
        /*006c*/ 	.word	0x0500004e


	//   ....[18]....
        /*0070*/ 	.word	0x0500004e


	//   ....[19]....
        /*0074*/ 	.word	0x0500004e


	//----- nvinfo : EIATTR_COOP_GROUP_INSTR_OFFSETS
	.align		4
.L_2866:
        /*0078*/ 	.byte	0x04, 0x28
        /*007a*/ 	.short	(.L_2868 - .L_2867)


	//   ....[0]....
.L_2867:
        /*007c*/ 	.word	0x00006370


	//   ....[1]....
        /*0080*/ 	.word	0x00006390


	//   ....[2]....
        /*0084*/ 	.word	0x000063b0


	//   ....[3]....
        /*0088*/ 	.word	0x000063d0


	//   ....[4]....
        /*008c*/ 	.word	0x00006400


	//   ....[5]....
        /*0090*/ 	.word	0x00006630


	//   ....[6]....
        /*0094*/ 	.word	0x00006650


	//   ....[7]....
        /*0098*/ 	.word	0x00006670


	//   ....[8]....
        /*009c*/ 	.word	0x00006690


	//   ....[9]....
        /*00a0*/ 	.word	0x000066b0


	//   ....[10]....
        /*00a4*/ 	.word	0x00006c60


	//   ....[11]....
        /*00a8*/ 	.word	0x00006d00


	//   ....[12]....
        /*00ac*/ 	.word	0x00006d70


	//   ....[13]....
        /*00b0*/ 	.word	0x00006de0


	//   ....[14]....
        /*00b4*/ 	.word	0x00006e60


	//   ....[15]....
        /*00b8*/ 	.word	0x000070e0


	//   ....[16]....
        /*00bc*/ 	.word	0x00007150


	//   ....[17]....
        /*00c0*/ 	.word	0x000071c0


	//   ....[18]....
        /*00c4*/ 	.word	0x00007230


	//   ....[19]....
        /*00c8*/ 	.word	0x000072a0


	//----- nvinfo : EIATTR_EXIT_INSTR_OFFSETS
	.align		4
.L_2868:
        /*00cc*/ 	.byte	0x04, 0x1c
        /*00ce*/ 	.short	(.L_2870 - .L_2869)


	//   ....[0]....
.L_2869:
        /*00d0*/ 	.word	0x000001d0


	//   ....[1]....
        /*00d4*/ 	.word	0x00006bf0


	//----- nvinfo : EIATTR_MAX_THREADS
	.align		4
.L_2870:
        /*00d8*/ 	.byte	0x04, 0x05
        /*00da*/ 	.short	(.L_2872 - .L_2871)
.L_2871:
        /*00dc*/ 	.word	0x00000080
        /*00e0*/ 	.word	0x00000001
        /*00e4*/ 	.word	0x00000001


	//----- nvinfo : EIATTR_CRS_STACK_SIZE
	.align		4
.L_2872:
        /*00e8*/ 	.byte	0x04, 0x1e
        /*00ea*/ 	.short	(.L_2874 - .L_2873)
.L_2873:
        /*00ec*/ 	.word	0x00000000


	//----- nvinfo : EIATTR_CBANK_PARAM_SIZE
	.align		4
.L_2874:
        /*00f0*/ 	.byte	0x03, 0x19
        /*00f2*/ 	.short	0x00e8


	//----- nvinfo : EIATTR_PARAM_CBANK
	.align		4
        /*00f4*/ 	.byte	0x04, 0x0a
        /*00f6*/ 	.short	(.L_2876 - .L_2875)
	.align		4
.L_2875:
        /*00f8*/ 	.word	index@(.nv.constant0._ZN10layer_norm13ln_fwd_kernelINS_13Kernel_traitsI6__halfS2_fS2_fjLj512ELj1ELj4ELj1ELj16ENS_18Kernel_traits_baseILj512ES2_S2_fS2_fjLj128EEEEELb1ELb0ELb0ELb1EEEvNS_9FwdParamsE)
        /*00fc*/ 	.short	0x0210
        /*00fe*/ 	.short	0x00e8


	//----- nvinfo : EIATTR_SW_WAR
	.align		4
.L_2876:
        /*0100*/ 	.byte	0x04, 0x36
        /*0102*/ 	.short	(.L_2878 - .L_2877)
.L_2877:
        /*0104*/ 	.word	0x00000008
.L_2878:


//--------------------- .nv.info._ZN10layer_norm13ln_fwd_kernelINS_13Kernel_traitsI6__halfS2_fS2_fjLj512ELj1ELj4ELj1ELj16ENS_18Kernel_traits_baseILj512ES2_S2_fS2_fjLj128EEEEELb1ELb0ELb1ELb0EEEvNS_9FwdParamsE --------------------------
	.section	.nv.info._ZN10layer_norm13ln_fwd_kernelINS_13Kernel_traitsI6__halfS2_fS2_fjLj512ELj1ELj4ELj1ELj16ENS_18Kernel_traits_baseILj512ES2_S2_fS2_fjLj128EEEEELb1ELb0ELb1ELb0EEEvNS_9FwdParamsE,"",@"SHT_CUDA_INFO"
	.sectionflags	@""
	.align	4


	//----- nvinfo : EIATTR_CUDA_API_VERSION
	.align		4
        /*0000*/ 	.byte	0x04, 0x37
        /*0002*/ 	.short	(.L_2880 - .L_2879)
.L_2879:
        /*0004*/ 	.word	0x00000082


	//----- nvinfo : EIATTR_KPARAM_INFO
	.align		4
.L_2880:
        /*0008*/ 	.byte	0x04, 0x17
        /*000a*/ 	.short	(.L_2882 - .L_2881)
.L_2881:
        /*000c*/ 	.word	0x00000000
        /*0010*/ 	.short	0x0000
        /*0012*/ 	.short	0x0000
        /*0014*/ 	.byte	0x00, 0xf0, 0xa1, 0x03


	//----- nvinfo : EIATTR_SPARSE_MMA_MASK
	.align		4
.L_2882:
        /*0018*/ 	.byte	0x03, 0x50
        /*001a*/ 	.short	0x0000


	//----- nvinfo : EIATTR_MAXREG_COUNT
	.align		4
        /*001c*/ 	.byte	0x03, 0x1b
        /*001e*/ 	.short	0x00ff


	//----- nvinfo : EIATTR_MERCURY_ISA_VERSION
	.align		4
        /*0020*/ 	.byte	0x03, 0x5f
        /*0022*/ 	.short	0x0101


	//----- nvinfo : EIATTR_COOP_GROUP_MASK_REGIDS
	.align		4
        /*0024*/ 	.byte	0x04, 0x29
        /*0026*/ 	.short	(.L_2884 - .L_2883)


	//   ....[0]....
.L_2883:
        /*0028*/ 	.word	0xffffffff


	//   ....[1]....
        /*002c*/ 	.word	0xffffffff


	//   ....[2]....
        /*0030*/ 	.word	0xffffffff


	//   ....[3]....
        /*0034*/ 	.word	0xffffffff


	//   ....[4]....
        /*0038*/ 	.word	0xffffffff


	//   ....[5]....
        /*003c*/ 	.word	0xffffffff


	//   ....[6]....
        /*0040*/ 	.word	0xffffffff


	//   ....[7]....
        /*0044*/ 	.word	0xffffffff


	//   ....[8]....
        /*0048*/ 	.word	0xffffffff


	//   ....[9]....
        /*004c*/ 	.word	0xffffffff


	//   ....[10]....
        /*0050*/ 	.word	0x0500002e


	//   ....[11]....
        /*0054*/ 	.word	0x0500002e


	//   ....[12]....
        /*0058*/ 	.word	0x0500002e


	//   ....[13]....
        /*005c*/ 	.word	0x0500002e


	//   ....[14]....
        /*0060*/ 	.word	0x0500002e


	//   ....[15]....
        /*0064*/ 	.word	0x0500002e


	//   ....[16]....
        /*0068*/ 	.word	0x0500002e


	//   ....[17]....
        /*006c*/ 	.word	0x0500002e


	//   ....[18]....
        /*0070*/ 	.word	0x0500002e


	//   ....[19]....
        /*0074*/ 	.word	0x0500002e


	//----- nvinfo : EIATTR_COOP_GROUP_INSTR_OFFSETS
	.align		4
.L_2884:
        /*0078*/ 	.byte	0x04, 0x28
        /*007a*/ 	.short	(.L_2886 - .L_2885)


	//   ....[0]....
.L_2885:
        /*007c*/ 	.word	0x00006f40


	//   ....[1]....
        /*0080*/ 	.word	0x00006f70


	//   ....[2]....
        /*0084*/ 	.word	0x00006f90


	//   ....[3]....
        /*0088*/ 	.word	0x00006fb0


	//   ....[4]....
        /*008c*/ 	.word	0x00006fd0


	//   ....[5]....
        /*0090*/ 	.word	0x00007210


	//   ....[6]....
        /*0094*/ 	.word	0x00007230


	//   ....[7]....
        /*0098*/ 	.word	0x00007250


	//   ....[8]....
        /*009c*/ 	.word	0x00007270


	//   ....[9]....
        /*00a0*/ 	.word	0x00007290


	//   ....[10]....
        /*00a4*/ 	.word	0x00007940


	//   ....[11]....
        /*00a8*/ 	.word	0x000079e0


	//   ....[12]....
        /*00ac*/ 	.word	0x00007a40


	//   ....[13]....
        /*00b0*/ 	.word	0x00007aa0


	//   ....[14]....
        /*00b4*/ 	.word	0x00007b00


	//   ....[15]....
        /*00b8*/ 	.word	0x00007d80


	//   ....[16]....
        /*00bc*/ 	.word	0x00007de0


	//   ....[17]....
        /*00c0*/ 	.word	0x00007e40


	//   ....[18]....
        /*00c4*/ 	.word	0x00007ea0


	//   ....[19]....
        /*00c8*/ 	.word	0x00007f00


	//----- nvinfo : EIATTR_EXIT_INSTR_OFFSETS
	.align		4
.L_2886:
        /*00cc*/ 	.byte	0x04, 0x1c
        /*00ce*/ 	.short	(.L_2888 - .L_2887)


	//   ....[0]....
.L_2887:
        /*00d0*/ 	.word	0x00000530


	//   ....[1]....
        /*00d4*/ 	.word	0x000078e0


	//----- nvinfo : EIATTR_MAX_THREADS
	.align		4
.L_2888:
        /*00d8*/ 	.byte	0x04, 0x05
        /*00da*/ 	.short	(.L_2890 - .L_2889)
.L_2889:
        /*00dc*/ 	.word	0x00000080
        /*00e0*/ 	.word	0x00000001
        /*00e4*/ 	.word	0x00000001


	//----- nvinfo : EIATTR_CRS_STACK_SIZE
	.align		4
.L_2890:
        /*00e8*/ 	.byte	0x04, 0x1e
        /*00ea*/ 	.short	(.L_2892 - .L_2891)
.L_2891:
        /*00ec*/ 	.word	0x00000000


	//----- nvinfo : EIATTR_CBANK_PARAM_SIZE
	.align		4
.L_2892:
        /*00f0*/ 	.byte	0x03, 0x19
        /*00f2*/ 	.short	0x00e8


	//----- nvinfo : EIATTR_PARAM_CBANK
	.align		4
        /*00f4*/ 	.byte	0x04, 0x0a
        /*00f6*/ 	.short	(.L_2894 - .L_2893)
	.align		4
.L_2893:
        /*00f8*/ 	.word	index@(.nv.constant0._ZN10layer_norm13ln_fwd_kernelINS_13Kernel_traitsI6__halfS2_fS2_fjLj512ELj1ELj4ELj1ELj16ENS_18Kernel_traits_baseILj512ES2_S2_fS2_fjLj128EEEEELb1ELb0ELb1ELb0EEEvNS_9FwdParamsE)
        /*00fc*/ 	.short	0x0210
        /*00fe*/ 	.short	0x00e8


	//----- nvinfo : EIATTR_SW_WAR
	.align		4
.L_2894:
        /*0100*/ 	.byte	0x04, 0x36
        /*0102*/ 	.short	(.L_2896 - .L_2895)
.L_2895:
        /*0104*/ 	.word	0x00000008
.L_2896:


//--------------------- .nv.info._ZN10layer_norm13ln_fwd_kernelINS_13Kernel_traitsI6__halfS2_fS2_fjLj512ELj1ELj4ELj1ELj16ENS_18Kernel_traits_baseILj512ES2_S2_fS2_fjLj128EEEEELb1ELb0ELb1ELb1EEEvNS_9FwdParamsE --------------------------
	.section	.nv.info._ZN10layer_norm13ln_fwd_kernelINS_13Kernel_traitsI6__halfS2_fS2_fjLj512ELj1ELj4ELj1ELj16ENS_18Kernel_traits_baseILj512ES2_S2_fS2_fjLj128EEEEELb1ELb0ELb1ELb1EEEvNS_9FwdParamsE,"",@"SHT_CUDA_INFO"
	.sectionflags	@""
	.align	4


	//----- nvinfo : EIATTR_CUDA_API_VERSION
	.align		4
        /*0000*/ 	.byte	0x04, 0x37
        /*0002*/ 	.short	(.L_2898 - .L_2897)
.L_2897:
        /*0004*/ 	.word	0x00000082


	//----- nvinfo : EIATTR_KPARAM_INFO
	.align		4
.L_2898:
        /*0008*/ 	.byte	0x04, 0x17
        /*000a*/ 	.short	(.L_2900 - .L_2899)
.L_2899:
        /*000c*/ 	.word	0x00000000
        /*0010*/ 	.short	0x0000
        /*0012*/ 	.short	0x0000
        /*0014*/ 	.byte	0x00, 0xf0, 0xa1, 0x03


	//----- nvinfo : EIATTR_SPARSE_MMA_MASK
	.align		4
.L_2900:
        /*0018*/ 	.byte	0x03, 0x50
        /*001a*/ 	.short	0x0000


	//----- nvinfo : EIATTR_MAXREG_COUNT
	.align		4
        /*001c*/ 	.byte	0x03, 0x1b
        /*001e*/ 	.short	0x00ff


	//----- nvinfo : EIATTR_MERCURY_ISA_VERSION
	.align		4
        /*0020*/ 	.byte	0x03, 0x5f
        /*0022*/ 	.short	0x0101


	//----- nvinfo : EIATTR_COOP_GROUP_MASK_REGIDS
	.align		4
        /*0024*/ 	.byte	0x04, 0x29
        /*0026*/ 	.short	(.L_2902 - .L_2901)


	//   ....[0]....
.L_2901:
        /*0028*/ 	.word	0xffffffff


	//   ....[1]....
        /*002c*/ 	.word	0xffffffff


	//   ....[2]....
        /*0030*/ 	.word	0xffffffff


	//   ....[3]....
        /*0034*/ 	.word	0xffffffff


	//   ....[4]....
        /*0038*/ 	.word	0xffffffff


	//   ....[5]....
        /*003c*/ 	.word	0xffffffff


	//   ....[6]....
        /*0040*/ 	.word	0xffffffff


	//   ....[7]....
        /*0044*/ 	.word	0xffffffff


	//   ....[8]....
        /*0048*/ 	.word	0xffffffff


	//   ....[9]....
        /*004c*/ 	.word	0xffffffff


	//   ....[10]....
        /*0050*/ 	.word	0x05000055


	//   ....[11]....
        /*0054*/ 	.word	0x05000055


	//   ....[12]....
        /*0058*/ 	.word	0x05000055


	//   ....[13]....
        /*005c*/ 	.word	0x05000055


	//   ....[14]....
        /*0060*/ 	.word	0x05000055


	//   ....[15]....
        /*0064*/ 	.word	0x05000055


	//   ....[16]....
        /*0068*/ 	.word	0x05000055


	//   ....[17]....
        /*006c*/ 	.word	0x05000055


	//   ....[18]....
        /*0070*/ 	.word	0x05000055


	//   ....[19]....
        /*0074*/ 	.word	0x05000055


	//----- nvinfo : EIATTR_COOP_GROUP_INSTR_OFFSETS
	.align		4
.L_2902:
        /*0078*/ 	.byte	0x04, 0x28
        /*007a*/ 	.short	(.L_2904 - .L_2903)


	//   ....[0]....
.L_2903:
        /*007c*/ 	.word	0x00006c00


	//   ....[1]....
        /*0080*/ 	.word	0x00006c30


	//   ....[2]....
        /*0084*/ 	.word	0x00006c50


	//   ....[3]....
        /*0088*/ 	.word	0x00006c70


	//   ....[4]....
        /*008c*/ 	.word	0x00006c90


	//   ....[5]....
        /*0090*/ 	.word	0x00006ec0


	//   ....[6]....
        /*0094*/ 	.word	0x00006ee0


	//   ....[7]....
        /*0098*/ 	.word	0x00006f00


	//   ....[8]....
        /*009c*/ 	.word	0x00006f20


	//   ....[9]....
        /*00a0*/ 	.word	0x00006f40


	//   ....[10]....
        /*00a4*/ 	.word	0x00007670


	//   ....[11]....
        /*00a8*/ 	.word	0x00007720


	//   ....[12]....
        /*00ac*/ 	.word	0x00007790


	//   ....[13]....
        /*00b0*/ 	.word	0x00007800


	//   ....[14]....
        /*00b4*/ 	.word	0x00007870


	//   ....[15]....
        /*00b8*/ 	.word	0x00007af0


	//   ....[16]....
        /*00bc*/ 	.word	0x00007b60


	//   ....[17]....
        /*00c0*/ 	.word	0x00007bd0


	//   ....[18]....
        /*00c4*/ 	.word	0x00007c40


	//   ....[19]....
        /*00c8*/ 	.word	0x00007cb0


	//----- nvinfo : EIATTR_EXIT_INSTR_OFFSETS
	.align		4
.L_2904:
        /*00cc*/ 	.byte	0x04, 0x1c
        /*00ce*/ 	.short	(.L_2906 - .L_2905)


	//   ....[0]....
.L_2905:
        /*00d0*/ 	.word	0x00000210


	//   ....[1]....
        /*00d4*/ 	.word	0x00007610


	//----- nvinfo : EIATTR_MAX_THREADS
	.align		4
.L_2906:
        /*00d8*/ 	.byte	0x04, 0x05
        /*00da*/ 	.short	(.L_2908 - .L_2907)
.L_2907:
        /*00dc*/ 	.word	0x00000080
        /*00e0*/ 	.word	0x00000001
        /*00e4*/ 	.word	0x00000001


	//----- nvinfo : EIATTR_CRS_STACK_SIZE
	.align		4
.L_2908:
        /*00e8*/ 	.byte	0x04, 0x1e
        /*00ea*/ 	.short	(.L_2910 - .L_2909)
.L_2909:
        /*00ec*/ 	.word	0x00000000


	//----- nvinfo : EIATTR_CBANK_PARAM_SIZE
	.align		4
.L_2910:
        /*00f0*/ 	.byte	0x03, 0x19
        /*00f2*/ 	.short	0x00e8


	//----- nvinfo : EIATTR_PARAM_CBANK
	.align		4
        /*00f4*/ 	.byte	0x04, 0x0a
        /*00f6*/ 	.short	(.L_2912 - .L_2911)
	.align		4
.L_2911:
        /*00f8*/ 	.word	index@(.nv.constant0._ZN10layer_norm13ln_fwd_kernelINS_13Kernel_traitsI6__halfS2_fS2_fjLj512ELj1ELj4ELj1ELj16ENS_18Kernel_traits_baseILj512ES2_S2_fS2_fjLj128EEEEELb1ELb0ELb1ELb1EEEvNS_9FwdParamsE)
        /*00fc*/ 	.short	0x0210
        /*00fe*/ 	.short	0x00e8


	//----- nvinfo : EIATTR_SW_WAR
	.align		4
.L_2912:
        /*0100*/ 	.byte	0x04, 0x36
        /*0102*/ 	.short	(.L_2914 - .L_2913)
.L_2913:
        /*0104*/ 	.word	0x00000008
.L_2914:


//--------------------- .nv.info._ZN10layer_norm13ln_fwd_kernelINS_13Kernel_traitsI6__halfS2_fS2_fjLj512ELj1ELj4ELj1ELj16ENS_18Kernel_traits_baseILj512ES2_S2_fS2_fjLj128EEEEELb1ELb1ELb0ELb0EEEvNS_9FwdParamsE --------------------------
	.section	.nv.info._ZN10layer_norm13ln_fwd_kernelINS_13Kernel_traitsI6__halfS2_fS2_fjLj512ELj1ELj4ELj1ELj16ENS_18Kernel_traits_baseILj512ES2_S2_fS2_fjLj128EEEEELb1ELb1ELb0ELb0EEEvNS_9FwdParamsE,"",@"SHT_CUDA_INFO"
	.sectionflags	@""
	.align	4


	//----- nvinfo : EIATTR_CUDA_API_VERSION
	.align		4
        /*0000*/ 	.byte	0x04, 0x37
        /*0002*/ 	.short	(.L_2916 - .L_2915)
.L_2915:
        /*0004*/ 	.word	0x00000082


	//----- nvinfo : EIATTR_KPARAM_INFO
	.align		4
.L_2916:
        /*0008*/ 	.byte	0x04, 0x17
        /*000a*/ 	.short	(.L_2918 - .L_2917)
.L_2917:
        /*000c*/ 	.word	0x00000000
        /*0010*/ 	.short	0x0000
        /*0012*/ 	.short	0x0000
        /*0014*/ 	.byte	0x00, 0xf0, 0xa1, 0x03


	//----- nvinfo : EIATTR_SPARSE_MMA_MASK
	.align		4
.L_2918:
        /*0018*/ 	.byte	0x03, 0x50
        /*001a*/ 	.short	0x0000


	//----- nvinfo : EIATTR_MAXREG_COUNT
	.align		4
        /*001c*/ 	.byte	0x03, 0x1b
        /*001e*/ 	.short	0x00ff


	//----- nvinfo : EIATTR_MERCURY_ISA_VERSION
	.align		4
        /*0020*/ 	.byte	0x03, 0x5f
        /*0022*/ 	.short	0x0101


	//----- nvinfo : EIATTR_COOP_GROUP_MASK_REGIDS
	.align		4
        /*0024*/ 	.byte	0x04, 0x29
        /*0026*/ 	.short	(.L_2920 - .L_2919)


	//   ....[0]....
.L_2919:
        /*0028*/ 	.word	0xffffffff


	//   ....[1]....
        /*002c*/ 	.word	0xffffffff


	//   ....[2]....
        /*0030*/ 	.word	0xffffffff


	//   ....[3]....
        /*0034*/ 	.word	0xffffffff


	//   ....[4]....
        /*0038*/ 	.word	0xffffffff


	//   ....[5]....
        /*003c*/ 	.word	0xffffffff


	//   ....[6]....
        /*0040*/ 	.word	0xffffffff


	//   ....[7]....
        /*0044*/ 	.word	0xffffffff


	//   ....[8]....
        /*0048*/ 	.word	0xffffffff


	//   ....[9]....
        /*004c*/ 	.word	0xffffffff


	//   ....[10]....
        /*0050*/ 	.word	0x0500005c


	//   ....[11]....
        /*0054*/ 	.word	0x0500005c


	//   ....[12]....
        /*0058*/ 	.word	0x0500005c


	//   ....[13]....
        /*005c*/ 	.word	0x0500005c


	//   ....[14]....
        /*0060*/ 	.word	0x0500005c


	//   ....[15]....
        /*0064*/ 	.word	0x0500005c


	//   ....[16]....
        /*0068*/ 	.word	0x0500005c


	//   ....[17]....
        /*006c*/ 	.word	0x0500005c


	//   ....[18]....
        /*0070*/ 	.word	0x0500005c


	//   ....[19]....
        /*0074*/ 	.word	0x0500005c


	//----- nvinfo : EIATTR_COOP_GROUP_INSTR_OFFSETS
	.align		4
.L_2920:
        /*0078*/ 	.byte	0x04, 0x28
        /*007a*/ 	.short	(.L_2922 - .L_2921)


	//   ....[0]....
.L_2921:
        /*007c*/ 	.word	0x00006940


	//   ....[1]....
        /*0080*/ 	.word	0x00006970


	//   ....[2]....
        /*0084*/ 	.word	0x00006990


	//   ....[3]....
        /*0088*/ 	.word	0x000069b0


	//   ....[4]....
        /*008c*/ 	.word	0x000069d0


	//   ....[5]....
        /*0090*/ 	.word	0x00006c10


	//   ....[6]....
        /*0094*/ 	.word	0x00006c30


	//   ....[7]....
        /*0098*/ 	.word	0x00006c50


	//   ....[8]....
        /*009c*/ 	.word	0x00006c70


	//   ....[9]....
        /*00a0*/ 	.word	0x00006c90


	//   ....[10]....
        /*00a4*/ 	.word	0x000072b0


	//   ....[11]....
        /*00a8*/ 	.word	0x00007360


	//   ....[12]....
        /*00ac*/ 	.word	0x000073d0


	//   ....[13]....
        /*00b0*/ 	.word	0x00007440


	//   ....[14]....
        /*00b4*/ 	.word	0x000074b0


	//   ....[15]....
        /*00b8*/ 	.word	0x00007740


	//   ....[16]....
        /*00bc*/ 	.word	0x000077b0


	//   ....[17]....
        /*00c0*/ 	.word	0x00007820


	//   ....[18]....
        /*00c4*/ 	.word	0x00007890


	//   ....[19]....
        /*00c8*/ 	.word	0x00007900


	//----- nvinfo : EIATTR_EXIT_INSTR_OFFSETS
	.align		4
.L_2922:
        /*00cc*/ 	.byte	0x04, 0x1c
        /*00ce*/ 	.short	(.L_2924 - .L_2923)


	//   ....[0]....
.L_2923:
        /*00d0*/ 	.word	0x000005a0


	//   ....[1]....
        /*00d4*/ 	.word	0x00007240


	//----- nvinfo : EIATTR_MAX_THREADS
	.align		4
.L_2924:
        /*00d8*/ 	.byte	0x04, 0x05
        /*00da*/ 	.short	(.L_2926 - .L_2925)
.L_2925:
        /*00dc*/ 	.word	0x00000080
        /*00e0*/ 	.word	0x00000001
        /*00e4*/ 	.word	0x00000001


	//----- nvinfo : EIATTR_CRS_STACK_SIZE
	.align		4
.L_2926:
        /*00e8*/ 	.byte	0x04, 0x1e
        /*00ea*/ 	.short	(.L_2928 - .L_2927)
.L_2927:
        /*00ec*/ 	.word	0x00000000


	//----- nvinfo : EIATTR_CBANK_PARAM_SIZE
	.align		4
.L_2928:
        /*00f0*/ 	.byte	0x03, 0x19
        /*00f2*/ 	.short	0x00e8


	//----- nvinfo : EIATTR_PARAM_CBANK
	.align		4
        /*00f4*/ 	.byte	0x04, 0x0a
        /*00f6*/ 	.short	(.L_2930 - .L_2929)
	.align		4
.L_2929:
        /*00f8*/ 	.word	index@(.nv.constant0._ZN10layer_norm13ln_fwd_kernelINS_13Kernel_traitsI6__halfS2_fS2_fjLj512ELj1ELj4ELj1ELj16ENS_18Kernel_traits_baseILj512ES2_S2_fS2_fjLj128EEEEELb1ELb1ELb0ELb0EEEvNS_9FwdParamsE)
        /*00fc*/ 	.short	0x0210
        /*00fe*/ 	.short	0x00e8


	//----- nvinfo : EIATTR_SW_WAR
	.align		4
.L_2930:
        /*0100*/ 	.byte	0x04, 0x36
        /*0102*/ 	.short	(.L_2932 - .L_2931)
.L_2931:
        /*0104*/ 	.word	0x00000008
.L_2932:


//--------------------- .nv.info._ZN10layer_norm13ln_fwd_kernelINS_13Kernel_traitsI6__halfS2_fS2_fjLj512ELj1ELj4ELj1ELj16ENS_18Kernel_traits_baseILj512ES2_S2_fS2_fjLj128EEEEELb1ELb1ELb0ELb1EEEvNS_9FwdParamsE --------------------------
	.section	.nv.info._ZN10layer_norm13ln_fwd_kernelINS_13Kernel_traitsI6__halfS2_fS2_fjLj512ELj1ELj4ELj1ELj16ENS_18Kernel_traits_baseILj512ES2_S2_fS2_fjLj128EEEEELb1ELb1ELb0ELb1EEEvNS_9FwdParamsE,"",@"SHT_CUDA_INFO"
	.sectionflags	@""
	.align	4


	//----- nvinfo : EIATTR_CUDA_API_VERSION
	.align		4
        /*0000*/ 	.byte	0x04, 0x37
        /*0002*/ 	.short	(.L_2934 - .L_2933)
.L_2933:
        /*0004*/ 	.word	0x00000082


	//----- nvinfo : EIATTR_KPARAM_INFO
	.align		4
.L_2934:
        /*0008*/ 	.byte	0x04, 0x17
        /*000a*/ 	.short	(.L_2936 - .L_2935)
.L_2935:
        /*000c*/ 	.word	0x00000000
        /*0010*/ 	.short	0x0000
        /*0012*/ 	.short	0x0000
        /*0014*/ 	.byte	0x00, 0xf0, 0xa1, 0x03


	//----- nvinfo : EIATTR_SPARSE_MMA_MASK
	.align		4
.L_2936:
        /*0018*/ 	.byte	0x03, 0x50
        /*001a*/ 	.short	0x0000


	//----- nvinfo : EIATTR_MAXREG_COUNT
	.align		4
        /*001c*/ 	.byte	0x03, 0x1b
        /*001e*/ 	.short	0x00ff


	//----- nvinfo : EIATTR_MERCURY_ISA_VERSION
	.align		4
        /*0020*/ 	.byte	0x03, 0x5f
        /*0022*/ 	.short	0x0101


	//----- nvinfo : EIATTR_COOP_GROUP_MASK_REGIDS
	.align		4
        /*0024*/ 	.byte	0x04, 0x29
        /*0026*/ 	.short	(.L_2938 - .L_2937)


	//   ....[0]....
.L_2937:
        /*0028*/ 	.word	0xffffffff


	//   ....[1]....
        /*002c*/ 	.word	0xffffffff


	//   ....[2]....
        /*0030*/ 	.word	0xffffffff


	//   ....[3]....
        /*0034*/ 	.word	0xffffffff


	//   ....[4]....
        /*0038*/ 	.word	0xffffffff


	//   ....[5]....
        /*003c*/ 	.word	0xffffffff


	//   ....[6]....
        /*0040*/ 	.word	0xffffffff


	//   ....[7]....
        /*0044*/ 	.word	0xffffffff


	//   ....[8]....
        /*0048*/ 	.word	0xffffffff


	//   ....[9]....
        /*004c*/ 	.word	0xffffffff


	//   ....[10]....
        /*0050*/ 	.word	0x05000037


	//   ....[11]....
        /*0054*/ 	.word	0x05000037


	//   ....[12]....
        /*0058*/ 	.word	0x05000037


	//   ....[13]....
        /*005c*/ 	.word	0x05000037


	//   ....[14]....
        /*0060*/ 	.word	0x05000037


	//   ....[15]....
        /*0064*/ 	.word	0x05000037


	//   ....[16]....
        /*0068*/ 	.word	0x05000037


	//   ....[17]....
        /*006c*/ 	.word	0x05000037


	//   ....[18]....
        /*0070*/ 	.word	0x05000037


	//   ....[19]....
        /*0074*/ 	.word	0x05000037


	//----- nvinfo : EIATTR_COOP_GROUP_INSTR_OFFSETS
	.align		4
.L_2938:
        /*0078*/ 	.byte	0x04, 0x28
        /*007a*/ 	.short	(.L_2940 - .L_2939)


	//   ....[0]....
.L_2939:
        /*007c*/ 	.word	0x00006720


	//   ....[1]....
        /*0080*/ 	.word	0x00006750


	//   ....[2]....
        /*0084*/ 	.word	0x00006770


	//   ....[3]....
        /*0088*/ 	.word	0x00006790


	//   ....[4]....
        /*008c*/ 	.word	0x000067b0


	//   ....[5]....
        /*0090*/ 	.word	0x000069e0


	//   ....[6]....
        /*0094*/ 	.word	0x00006a00


	//   ....[7]....
        /*0098*/ 	.word	0x00006a20


	//   ....[8]....
        /*009c*/ 	.word	0x00006a40


	//   ....[9]....
        /*00a0*/ 	.word	0x00006a60


	//   ....[10]....
        /*00a4*/ 	.word	0x00007000


	//   ....[11]....
        /*00a8*/ 	.word	0x000070a0


	//   ....[12]....
        /*00ac*/ 	.word	0x000070f0


	//   ....[13]....
        /*00b0*/ 	.word	0x00007150


	//   ....[14]....
        /*00b4*/ 	.word	0x000071b0


	//   ....[15]....
        /*00b8*/ 	.word	0x00007430


	//   ....[16]....
        /*00bc*/ 	.word	0x00007480


	//   ....[17]....
        /*00c0*/ 	.word	0x000074e0


	//   ....[18]....
        /*00c4*/ 	.word	0x00007540


	//   ....[19]....
        /*00c8*/ 	.word	0x000075a0


	//----- nvinfo : EIATTR_EXIT_INSTR_OFFSETS
	.align		4
.L_2940:
        /*00cc*/ 	.byte	0x04, 0x1c
        /*00ce*/ 	.short	(.L_2942 - .L_2941)


	//   ....[0]....
.L_2941:
        /*00d0*/ 	.word	0x00000250


	//   ....[1]....
        /*00d4*/ 	.word	0x00006f90


	//----- nvinfo : EIATTR_MAX_THREADS
	.align		4
.L_2942:
        /*00d8*/ 	.byte	0x04, 0x05
        /*00da*/ 	.short	(.L_2944 - .L_2943)
.L_2943:
        /*00dc*/ 	.word	0x00000080
        /*00e0*/ 	.word	0x00000001
        /*00e4*/ 	.word	0x00000001


	//----- nvinfo : EIATTR_CRS_STACK_SIZE
	.align		4
.L_2944:
        /*00e8*/ 	.byte	0x04, 0x1e
        /*00ea*/ 	.short	(.L_2946 - .L_2945)
.L_2945:
        /*00ec*/ 	.word	0x00000000


	//----- nvinfo : EIATTR_CBANK_PARAM_SIZE
	.align		4
.L_2946:
        /*00f0*/ 	.byte	0x03, 0x19
        /*00f2*/ 	.short	0x00e8


	//----- nvinfo : EIATTR_PARAM_CBANK
	.align		4
        /*00f4*/ 	.byte	0x04, 0x0a
        /*00f6*/ 	.short	(.L_2948 - .L_2947)
	.align		4
.L_2947:
        /*00f8*/ 	.word	index@(.nv.constant0._ZN10layer_norm13ln_fwd_kernelINS_13Kernel_traitsI6__halfS2_fS2_fjLj512ELj1ELj4ELj1ELj16ENS_18Kernel_traits_baseILj512ES2_S2_fS2_fjLj128EEEEELb1ELb1ELb0ELb1EEEvNS_9FwdParamsE)
        /*00fc*/ 	.short	0x0210
        /*00fe*/ 	.short	0x00e8


	//----- nvinfo : EIATTR_SW_WAR
	.align		4
.L_2948:
        /*0100*/ 	.byte	0x04, 0x36
        /*0102*/ 	.short	(.L_2950 - .L_2949)
.L_2949:
        /*0104*/ 	.word	0x00000008
.L_2950:


//--------------------- .nv.info._ZN10layer_norm13ln_fwd_kernelINS_13Kernel_traitsI6__halfS2_fS2_fjLj512ELj1ELj4ELj1ELj16ENS_18Kernel_traits_baseILj512ES2_S2_fS2_fjLj128EEEEELb1ELb1ELb1ELb0EEEvNS_9FwdParamsE --------------------------
	.section	.nv.info._ZN10layer_norm13ln_fwd_kernelINS_13Kernel_traitsI6__halfS2_fS2_fjLj512ELj1ELj4ELj1ELj16ENS_18Kernel_traits_baseILj512ES2_S2_fS2_fjLj128EEEEELb1ELb1ELb1ELb0EEEvNS_9FwdParamsE,"",@"SHT_CUDA_INFO"
	.sectionflags	@""
	.align	4


	//----- nvinfo : EIATTR_CUDA_API_VERSION
	.align		4
        /*0000*/ 	.byte	0x04, 0x37
        /*0002*/ 	.short	(.L_2952 - .L_2951)
.L_2951:
        /*0004*/ 	.word	0x00000082


	//----- nvinfo : EIATTR_KPARAM_INFO
	.align		4
.L_2952:
        /*0008*/ 	.byte	0x04, 0x17
        /*000a*/ 	.short	(.L_2954 - .L_2953)
.L_2953:
        /*000c*/ 	.word	0x00000000
        /*0010*/ 	.short	0x0000
        /*0012*/ 	.short	0x0000
        /*0014*/ 	.byte	0x00, 0xf0, 0xa1, 0x03


	//----- nvinfo : EIATTR_SPARSE_MMA_MASK
	.align		4
.L_2954:
        /*0018*/ 	.byte	0x03, 0x50
        /*001a*/ 	.short	0x0000


	//----- nvinfo : EIATTR_MAXREG_COUNT
	.align		4
        /*001c*/ 	.byte	0x03, 0x1b
        /*001e*/ 	.short	0x00ff


	//----- nvinfo : EIATTR_MERCURY_ISA_VERSION
	.align		4
        /*0020*/ 	.byte	0x03, 0x5f
        /*0022*/ 	.short	0x0101


	//----- nvinfo : EIATTR_COOP_GROUP_MASK_REGIDS
	.align		4
        /*0024*/ 	.byte	0x04, 0x29
        /*0026*/ 	.short	(.L_2956 - .L_2955)


	//   ....[0]....
.L_2955:
        /*0028*/ 	.word	0xffffffff


	//   ....[1]....
        /*002c*/ 	.word	0xffffffff


	//   ....[2]....
        /*0030*/ 	.word	0xffffffff


	//   ....[3]....
        /*0034*/ 	.word	0xffffffff


	//   ....[4]....
        /*0038*/ 	.word	0xffffffff


	//   ....[5]....
        /*003c*/ 	.word	0xffffffff


	//   ....[6]....
        /*0040*/ 	.word	0xffffffff


	//   ....[7]....
        /*0044*/ 	.word	0xffffffff


	//   ....[8]....
        /*0048*/ 	.word	0xffffffff


	//   ....[9]....
        /*004c*/ 	.word	0xffffffff


	//   ....[10]....
        /*0050*/ 	.word	0x0500006b


	//   ....[11]....
        /*0054*/ 	.word	0x0500006b


	//   ....[12]....
        /*0058*/ 	.word	0x0500006b


	//   ....[13]....
        /*005c*/ 	.word	0x0500006b


	//   ....[14]....
        /*0060*/ 	.word	0x0500006b


	//   ....[15]....
        /*0064*/ 	.word	0x0500006b


	//   ....[16]....
        /*0068*/ 	.word	0x0500006b


	//   ....[17]....
        /*006c*/ 	.word	0x0500006b


	//   ....[18]....
        /*0070*/ 	.word	0x0500006b


	//   ....[19]....
        /*0074*/ 	.word	0x0500006b


	//----- nvinfo : EIATTR_COOP_GROUP_INSTR_OFFSETS
	.align		4
.L_2956:
        /*0078*/ 	.byte	0x04, 0x28
        /*007a*/ 	.short	(.L_2958 - .L_2957)


	//   ....[0]....
.L_2957:
        /*007c*/ 	.word	0x00007160


	//   ....[1]....
        /*0080*/ 	.word	0x00007190


	//   ....[2]....
        /*0084*/ 	.word	0x000071b0


	//   ....[3]....
        /*0088*/ 	.word	0x000071d0


	//   ....[4]....
        /*008c*/ 	.word	0x000071f0


	//   ....[5]....
        /*0090*/ 	.word	0x00007430


	//   ....[6]....
        /*0094*/ 	.word	0x00007450


	//   ....[7]....
        /*0098*/ 	.word	0x00007470


	//   ....[8]....
        /*009c*/ 	.word	0x00007490


	//   ....[9]....
        /*00a0*/ 	.word	0x000074b0


	//   ....[10]....
        /*00a4*/ 	.word	0x00007b60


	//   ....[11]....
        /*00a8*/ 	.word	0x00007c10


	//   ....[12]....
        /*00ac*/ 	.word	0x00007c80


	//   ....[13]....
        /*00b0*/ 	.word	0x00007cf0


	//   ....[14]....
        /*00b4*/ 	.word	0x00007d60


	//   ....[15]....
        /*00b8*/ 	.word	0x00007ff0


	//   ....[16]....
        /*00bc*/ 	.word	0x00008060


	//   ....[17]....
        /*00c0*/ 	.word	0x000080d0


	//   ....[18]....
        /*00c4*/ 	.word	0x00008140


	//   ....[19]....
        /*00c8*/ 	.word	0x000081b0


	//----- nvinfo : EIATTR_EXIT_INSTR_OFFSETS
	.align		4
.L_2958:
        /*00cc*/ 	.byte	0x04, 0x1c
        /*00ce*/ 	.short	(.L_2960 - .L_2959)


	//   ....[0]....
.L_2959:
        /*00d0*/ 	.word	0x00000590


	//   ....[1]....
        /*00d4*/ 	.word	0x00007af0


	//----- nvinfo : EIATTR_MAX_THREADS
	.align		4
.L_2960:
        /*00d8*/ 	.byte	0x04, 0x05
        /*00da*/ 	.short	(.L_2962 - .L_2961)
.L_2961:
        /*00dc*/ 	.word	0x00000080
        /*00e0*/ 	.word	0x00000001
        /*00e4*/ 	.word	0x00000001


	//----- nvinfo : EIATTR_CRS_STACK_SIZE
	.align		4
.L_2962:
        /*00e8*/ 	.byte	0x04, 0x1e
        /*00ea*/ 	.short	(.L_2964 - .L_2963)
.L_2963:
        /*00ec*/ 	.word	0x00000000


	//----- nvinfo : EIATTR_CBANK_PARAM_SIZE
	.align		4
.L_2964:
        /*00f0*/ 	.byte	0x03, 0x19
        /*00f2*/ 	.short	0x00e8


	//----- nvinfo : EIATTR_PARAM_CBANK
	.align		4
        /*00f4*/ 	.byte	0x04, 0x0a
        /*00f6*/ 	.short	(.L_2966 - .L_2965)
	.align		4
.L_2965:
        /*00f8*/ 	.word	index@(.nv.constant0._ZN10layer_norm13ln_fwd_kernelINS_13Kernel_traitsI6__halfS2_fS2_fjLj512ELj1ELj4ELj1ELj16ENS_18Kernel_traits_baseILj512ES2_S2_fS2_fjLj128EEEEELb1ELb1ELb1ELb0EEEvNS_9FwdParamsE)
        /*00fc*/ 	.short	0x0210
        /*00fe*/ 	.short	0x00e8


	//----- nvinfo : EIATTR_SW_WAR
	.align		4
.L_2966:
        /*0100*/ 	.byte	0x04, 0x36
        /*0102*/ 	.short	(.L_2968 - .L_2967)
.L_2967:
        /*0104*/ 	.word	0x00000008
.L_2968:


//--------------------- .nv.info._ZN10layer_norm13ln_fwd_kernelINS_13Kernel_traitsI6__halfS2_fS2_fjLj512ELj1ELj4ELj1ELj16ENS_18Kernel_traits_baseILj512ES2_S2_fS2_fjLj128EEEEELb1ELb1ELb1ELb1EEEvNS_9FwdParamsE --------------------------
	.section	.nv.info._ZN10layer_norm13ln_fwd_kernelINS_13Kernel_traitsI6__halfS2_fS2_fjLj512ELj1ELj4ELj1ELj16ENS_18Kernel_traits_baseILj512ES2_S2_fS2_fjLj128EEEEELb1ELb1ELb1ELb1EEEvNS_9FwdParamsE,"",@"SHT_CUDA_INFO"
	.sectionflags	@""
	.align	4


	//----- nvinfo : EIATTR_CUDA_API_VERSION
	.align		4
        /*0000*/ 	.byte	0x04, 0x37
        /*0002*/ 	.short	(.L_2970 - .L_2969)
.L_2969:
        /*0004*/ 	.word	0x00000082


	//----- nvinfo : EIATTR_KPARAM_INFO
	.align		4
.L_2970:
        /*0008*/ 	.byte	0x04, 0x17
        /*000a*/ 	.short	(.L_2972 - .L_2971)
.L_2971:
        /*000c*/ 	.word	0x00000000
        /*0010*/ 	.short	0x0000
        /*0012*/ 	.short	0x0000
        /*0014*/ 	.byte	0x00, 0xf0, 0xa1, 0x03


	//----- nvinfo : EIATTR_SPARSE_MMA_MASK
	.align		4
.L_2972:
        /*0018*/ 	.byte	0x03, 0x50
        /*001a*/ 	.short	0x0000


	//----- nvinfo : EIATTR_MAXREG_COUNT
	.align		4
        /*001c*/ 	.byte	0x03, 0x1b
        /*001e*/ 	.short	0x00ff


	//----- nvinfo : EIATTR_MERCURY_ISA_VERSION
	.align		4
        /*0020*/ 	.byte	0x03, 0x5f
        /*0022*/ 	.short	0x0101


	//----- nvinfo : EIATTR_COOP_GROUP_MASK_REGIDS
	.align		4
        /*0024*/ 	.byte	0x04, 0x29
        /*0026*/ 	.short	(.L_2974 - .L_2973)


	//   ....[0]....
.L_2973:
        /*0028*/ 	.word	0xffffffff


	//   ....[1]....
        /*002c*/ 	.word	0xffffffff


	//   ....[2]....
        /*0030*/ 	.word	0xffffffff


	//   ....[3]....
        /*0034*/ 	.word	0xffffffff


	//   ....[4]....
        /*0038*/ 	.word	0xffffffff


	//   ....[5]....
        /*003c*/ 	.word	0xffffffff


	//   ....[6]....
        /*0040*/ 	.word	0xffffffff


	//   ....[7]....
        /*0044*/ 	.word	0xffffffff


	//   ....[8]....
        /*0048*/ 	.word	0xffffffff


	//   ....[9]....
        /*004c*/ 	.word	0xffffffff


	//   ....[10]....
        /*0050*/ 	.word	0x05000046


	//   ....[11]....
        /*0054*/ 	.word	0x05000046


	//   ....[12]....
        /*0058*/ 	.word	0x05000046


	//   ....[13]....
        /*005c*/ 	.word	0x05000046


	//   ....[14]....
        /*0060*/ 	.word	0x05000046


	//   ....[15]....
        /*0064*/ 	.word	0x05000046


	//   ....[16]....
        /*0068*/ 	.word	0x05000046


	//   ....[17]....
        /*006c*/ 	.word	0x05000046


	//   ....[18]....
        /*0070*/ 	.word	0x05000046


	//   ....[19]....
        /*0074*/ 	.word	0x05000046


	//----- nvinfo : EIATTR_COOP_GROUP_INSTR_OFFSETS
	.align		4
.L_2974:
        /*0078*/ 	.byte	0x04, 0x28
        /*007a*/ 	.short	(.L_2976 - .L_2975)


	//   ....[0]....
.L_2975:
        /*007c*/ 	.word	0x00006e40


	//   ....[1]....
        /*0080*/ 	.word	0x00006e70


	//   ....[2]....
        /*0084*/ 	.word	0x00006e90


	//   ....[3]....
        /*0088*/ 	.word	0x00006eb0


	//   ....[4]....
        /*008c*/ 	.word	0x00006ed0


	//   ....[5]....
        /*0090*/ 	.word	0x00007100


	//   ....[6]....
        /*0094*/ 	.word	0x00007120


	//   ....[7]....
        /*0098*/ 	.word	0x00007140


	//   ....[8]....
        /*009c*/ 	.word	0x00007160


	//   ....[9]....
        /*00a0*/ 	.word	0x00007180


	//   ....[10]....
        /*00a4*/ 	.word	0x000078a0


	//   ....[11]....
        /*00a8*/ 	.word	0x00007940


	//   ....[12]....
        /*00ac*/ 	.word	0x000079a0


	//   ....[13]....
        /*00b0*/ 	.word	0x00007a00


	//   ....[14]....
        /*00b4*/ 	.word	0x00007a60


	//   ....[15]....
        /*00b8*/ 	.word	0x00007cd0


	//   ....[16]....
        /*00bc*/ 	.word	0x00007d30


	//   ....[17]....
        /*00c0*/ 	.word	0x00007d90


	//   ....[18]....
        /*00c4*/ 	.word	0x00007df0


	//   ....[19]....
        /*00c8*/ 	.word	0x00007e50


	//----- nvinfo : EIATTR_EXIT_INSTR_OFFSETS
	.align		4
.L_2976:
        /*00cc*/ 	.byte	0x04, 0x1c
        /*00ce*/ 	.short	(.L_2978 - .L_2977)


	//   ....[0]....
.L_2977:
        /*00d0*/ 	.word	0x00000250


	//   ....[1]....
        /*00d4*/ 	.word	0x00007840


	//----- nvinfo : EIATTR_MAX_THREADS
	.align		4
.L_2978:
        /*00d8*/ 	.byte	0x04, 0x05
        /*00da*/ 	.short	(.L_2980 - .L_2979)
.L_2979:
        /*00dc*/ 	.word	0x00000080
        /*00e0*/ 	.word	0x00000001
        /*00e4*/ 	.word	0x00000001


	//----- nvinfo : EIATTR_CRS_STACK_SIZE
	.align		4
.L_2980:
        /*00e8*/ 	.byte	0x04, 0x1e
        /*00ea*/ 	.short	(.L_2982 - .L_2981)
.L_2981:
        /*00ec*/ 	.word	0x00000000


	//----- nvinfo : EIATTR_CBANK_PARAM_SIZE
	.align		4
.L_2982:
        /*00f0*/ 	.byte	0x03, 0x19
        /*00f2*/ 	.short	0x00e8


	//----- nvinfo : EIATTR_PARAM_CBANK
	.align		4
        /*00f4*/ 	.byte	0x04, 0x0a
        /*00f6*/ 	.short	(.L_2984 - .L_2983)
	.align		4
.L_2983:
        /*00f8*/ 	.word	index@(.nv.constant0._ZN10layer_norm13ln_fwd_kernelINS_13Kernel_traitsI6__halfS2_fS2_fjLj512ELj1ELj4ELj1ELj16ENS_18Kernel_traits_baseILj512ES2_S2_fS2_fjLj128EEEEELb1ELb1ELb1ELb1EEEvNS_9FwdParamsE)
        /*00fc*/ 	.short	0x0210
        /*00fe*/ 	.short	0x00e8


	//----- nvinfo : EIATTR_SW_WAR
	.align		4
.L_2984:
        /*0100*/ 	.byte	0x04, 0x36
        /*0102*/ 	.short	(.L_2986 - .L_2985)
.L_2985:
        /*0104*/ 	.word	0x00000008
.L_2986:


//--------------------- .nv.info._ZN10layer_norm13ln_fwd_kernelINS_13Kernel_traitsIf6__halffS2_fjLj512ELj1ELj4ELj1ELj16ENS_18Kernel_traits_baseILj512EfS2_fS2_fjLj128EEEEELb0ELb0ELb0ELb0EEEvNS_9FwdParamsE --------------------------
	.section	.nv.info._ZN10layer_norm13ln_fwd_kernelINS_13Kernel_traitsIf6__halffS2_fjLj512ELj1ELj4ELj1ELj16ENS_18Kernel_traits_baseILj512EfS2_fS2_fjLj128EEEEELb0ELb0ELb0ELb0EEEvNS_9FwdParamsE,"",@"SHT_CUDA_INFO"
	.sectionflags	@""
	.align	4


	//----- nvinfo : EIATTR_CUDA_API_VERSION
	.align		4
        /*0000*/ 	.byte	0x04, 0x37
        /*0002*/ 	.short	(.L_2988 - .L_2987)
.L_2987:
        /*0004*/ 	.word	0x00000082


	//----- nvinfo : EIATTR_KPARAM_INFO
	.align		4
.L_2988:
        /*0008*/ 	.byte	0x04, 0x17
        /*000a*/ 	.short	(.L_2990 - .L_2989)
.L_2989:
        /*000c*/ 	.word	0x00000000
        /*0010*/ 	.short	0x0000
        /*0012*/ 	.short	0x0000
        /*0014*/ 	.byte	0x00, 0xf0, 0xa1, 0x03


	//----- nvinfo : EIATTR_SPARSE_MMA_MASK
	.align		4
.L_2990:
        /*0018*/ 	.byte	0x03, 0x50
        /*001a*/ 	.short	0x0000


	//----- nvinfo : EIATTR_MAXREG_COUNT
	.align		4
        /*001c*/ 	.byte	0x03, 0x1b
        /*001e*/ 	.short	0x00ff


	//----- nvinfo : EIATTR_MERCURY_ISA_VERSION
	.align		4
        /*0020*/ 	.byte	0x03, 0x5f
        /*0022*/ 	.short	0x0101


	//----- nvinfo : EIATTR_COOP_GROUP_MASK_REGIDS
	.align		4
        /*0024*/ 	.byte	0x04, 0x29
        /*0026*/ 	.short	(.L_2992 - .L_2991)


	//   ....[0]....
.L_2991:
        /*0028*/ 	.word	0xffffffff


	//   ....[1]....
        /*002c*/ 	.word	0xffffffff


	//   ....[2]....
        /*0030*/ 	.word	0xffffffff


	//   ....[3]....
        /*0034*/ 	.word	0xffffffff


	//   ....[4]....
        /*0038*/ 	.word	0xffffffff


	//   ....[5]....
        /*003c*/ 	.word	0xffffffff


	//   ....[6]....
        /*0040*/ 	.word	0xffffffff


	//   ....[7]....
        /*0044*/ 	.word	0xffffffff


	//   ....[8]....
        /*0048*/ 	.word	0xffffffff


	//   ....[9]....
        /*004c*/ 	.word	0xffffffff


	//   ....[10]....
        /*0050*/ 	.word	0x0500003c


	//   ....[11]....
        /*0054*/ 	.word	0x0500003c


	//   ....[12]....
        /*0058*/ 	.word	0x0500003c


	//   ....[13]....
        /*005c*/ 	.word	0x0500003c


	//   ....[14]....
        /*0060*/ 	.word	0x0500003c


	//   ....[15]....
        /*0064*/ 	.word	0x0500003c


	//   ....[16]....
        /*0068*/ 	.word	0x0500003c


	//   ....[17]....
        /*006c*/ 	.word	0x0500003c


	//   ....[18]....
        /*0070*/ 	.word	0x0500003c


	//   ....[19]....
        /*0074*/ 	.word	0x0500003c


	//----- nvinfo : EIATTR_COOP_GROUP_INSTR_OFFSETS
	.align		4
.L_2992:
        /*0078*/ 	.byte	0x04, 0x28
        /*007a*/ 	.short	(.L_2994 - .L_2993)


	//   ....[0]....
.L_2993:
        /*007c*/ 	.word	0x00000b50


	//   ....[1]....
        /*0080*/ 	.word	0x00000b80


	//   ....[2]....
        /*0084*/ 	.word	0x00000ba0


	//   ....[3]....
        /*0088*/ 	.word	0x00000bc0


	//   ....[4]....
        /*008c*/ 	.word	0x00000be0


	//   ....[5]....
        /*0090*/ 	.word	0x00000e20


	//   ....[6]....
        /*0094*/ 	.word	0x00000e40


	//   ....[7]....
        /*0098*/ 	.word	0x00000e60


	//   ....[8]....
        /*009c*/ 	.word	0x00000e80


	//   ....[9]....
        /*00a0*/ 	.word	0x00000ea0


	//   ....[10]....
        /*00a4*/ 	.word	0x00001470


	//   ....[11]....
        /*00a8*/ 	.word	0x00001510


	//   ....[12]....
        /*00ac*/ 	.word	0x00001570


	//   ....[13]....
        /*00b0*/ 	.word	0x000015d0


	//   ....[14]....
        /*00b4*/ 	.word	0x00001630


	//   ....[15]....
        /*00b8*/ 	.word	0x000018c0


	//   ....[16]....
        /*00bc*/ 	.word	0x00001910


	//   ....[17]....
        /*00c0*/ 	.word	0x00001970


	//   ....[18]....
        /*00c4*/ 	.word	0x000019d0


	//   ....[19]....
        /*00c8*/ 	.word	0x00001a30


	//----- nvinfo : EIATTR_EXIT_INSTR_OFFSETS
	.align		4
.L_2994:
        /*00cc*/ 	.byte	0x04, 0x1c
        /*00ce*/ 	.short	(.L_2996 - .L_2995)


	//   ....[0]....
.L_2995:
        /*00d0*/ 	.word	0x00000350


	//   ....[1]....
        /*00d4*/ 	.word	0x00001410


	//----- nvinfo : EIATTR_MAX_THREADS
	.align		4
.L_2996:
        /*00d8*/ 	.byte	0x04, 0x05
        /*00da*/ 	.short	(.L_2998 - .L_2997)
.L_2997:
        /*00dc*/ 	.word	0x00000080
        /*00e0*/ 	.word	0x00000001
        /*00e4*/ 	.word	0x00000001


	//----- nvinfo : EIATTR_CRS_STACK_SIZE
	.align		4
.L_2998:
        /*00e8*/ 	.byte	0x04, 0x1e
        /*00ea*/ 	.short	(.L_3000 - .L_2999)
.L_2999:
        /*00ec*/ 	.word	0x00000000


	//----- nvinfo : EIATTR_CBANK_PARAM_SIZE
	.align		4
.L_3000:
        /*00f0*/ 	.byte	0x03, 0x19
        /*00f2*/ 	.short	0x00e8


	//----- nvinfo : EIATTR_PARAM_CBANK
	.align		4
        /*00f4*/ 	.byte	0x04, 0x0a
        /*00f6*/ 	.short	(.L_3002 - .L_3001)
	.align		4
.L_3001:
        /*00f8*/ 	.word	index@(.nv.constant0._ZN10layer_norm13ln_fwd_kernelINS_13Kernel_traitsIf6__halffS2_fjLj512ELj1ELj4ELj1ELj16ENS_18Kernel_traits_baseILj512EfS2_fS2_fjLj128EEEEELb0ELb0ELb0ELb0EEEvNS_9FwdParamsE)
        /*00fc*/ 	.short	0x0210
        /*00fe*/ 	.short	0x00e8


	//----- nvinfo : EIATTR_SW_WAR
	.align		4
.L_3002:
        /*0100*/ 	.byte	0x04, 0x36
        /*0102*/ 	.short	(.L_3004 - .L_3003)
.L_3003:
        /*0104*/ 	.word	0x00000008
.L_3004:


//--------------------- .nv.info._ZN10layer_norm13ln_fwd_kernelINS_13Kernel_traitsIf6__halffS2_fjLj512ELj1ELj4ELj1ELj16ENS_18Kernel_traits_baseILj512EfS2_fS2_fjLj128EEEEELb0ELb0ELb0ELb1EEEvNS_9FwdParamsE --------------------------
	.section	.nv.info._ZN10layer_norm13ln_fwd_kernelINS_13Kernel_traitsIf6__halffS2_fjLj512ELj1ELj4ELj1ELj16ENS_18Kernel_traits_baseILj512EfS2_fS2_fjLj128EEEEELb0ELb0ELb0ELb1EEEvNS_9FwdParamsE,"",@"SHT_CUDA_INFO"
	.sectionflags	@""
	.align	4


	//----- nvinfo : EIATTR_CUDA_API_VERSION
	.align		4
        /*0000*/ 	.byte	0x04, 0x37
        /*0002*/ 	.short	(.L_3006 - .L_3005)
.L_3005:
        /*0004*/ 	.word	0x00000082


	//----- nvinfo : EIATTR_KPARAM_INFO
	.align		4
.L_3006:
        /*0008*/ 	.byte	0x04, 0x17
        /*000a*/ 	.short	(.L_3008 - .L_3007)
.L_3007:
        /*000c*/ 	.word	0x00000000
        /*0010*/ 	.short	0x0000
        /*0012*/ 	.short	0x0000
        /*0014*/ 	.byte	0x00, 0xf0, 0xa1, 0x03


	//----- nvinfo : EIATTR_SPARSE_MMA_MASK
	.align		4
.L_3008:
        /*0018*/ 	.byte	0x03, 0x50
        /*001a*/ 	.short	0x0000


	//----- nvinfo : EIATTR_MAXREG_COUNT
	.align		4
        /*001c*/ 	.byte	0x03, 0x1b
        /*001e*/ 	.short	0x00ff


	//----- nvinfo : EIATTR_MERCURY_ISA_VERSION
	.align		4
        /*0020*/ 	.byte	0x03, 0x5f
        /*0022*/ 	.short	0x0101


	//----- nvinfo : EIATTR_COOP_GROUP_MASK_REGIDS
	.align		4
        /*0024*/ 	.byte	0x04, 0x29
        /*0026*/ 	.short	(.L_3010 - .L_3009)


	//   ....[0]....
.L_3009:
        /*0028*/ 	.word	0xffffffff


	//   ....[1]....
        /*002c*/ 	.word	0xffffffff


	//   ....[2]....
        /*0030*/ 	.word	0xffffffff


	//   ....[3]....
        /*0034*/ 	.word	0xffffffff


	//   ....[4]....
        /*0038*/ 	.word	0xffffffff


	//   ....[5]....
        /*003c*/ 	.word	0xffffffff


	//   ....[6]....
        /*0040*/ 	.word	0xffffffff


	//   ....[7]....
        /*0044*/ 	.word	0xffffffff


	//   ....[8]....
        /*0048*/ 	.word	0xffffffff


	//   ....[9]....
        /*004c*/ 	.word	0xffffffff


	//   ....[10]....
        /*0050*/ 	.word	0x0500003f


	//   ....[11]....
        /*0054*/ 	.word	0x0500003f


	//   ....[12]....
        /*0058*/ 	.word	0x0500003f


	//   ....[13]....
        /*005c*/ 	.word	0x0500003f


	//   ....[14]....
        /*0060*/ 	.word	0x0500003f


	//   ....[15]....
        /*0064*/ 	.word	0x0500003f


	//   ....[16]....
        /*0068*/ 	.word	0x0500003f


	//   ....[17]....
        /*006c*/ 	.word	0x0500003f


	//   ....[18]....
        /*0070*/ 	.word	0x0500003f


	//   ....[19]....
        /*0074*/ 	.word	0x0500003f


	//----- nvinfo : EIATTR_COOP_GROUP_INSTR_OFFSETS
	.align		4
.L_3010:
        /*0078*/ 	.byte	0x04, 0x28
        /*007a*/ 	.short	(.L_3012 - .L_3011)


	//   ....[0]....
.L_3011:
        /*007c*/ 	.word	0x00000a20


	//   ....[1]....
        /*0080*/ 	.word	0x00000a50


	//   ....[2]....
        /*0084*/ 	.word	0x00000a70


	//   ....[3]....
        /*0088*/ 	.word	0x00000a90


	//   ....[4]....
        /*008c*/ 	.word	0x00000ab0


	//   ....[5]....
        /*0090*/ 	.word	0x00000ce0


	//   ....[6]....
        /*0094*/ 	.word	0x00000d00


	//   ....[7]....
        /*0098*/ 	.word	0x00000d20


	//   ....[8]....
        /*009c*/ 	.word	0x00000d40


	//   ....[9]....
        /*00a0*/ 	.word	0x00000d60


	//   ....[10]....
        /*00a4*/ 	.word	0x000012c0


	//   ....[11]....
        /*00a8*/ 	.word	0x00001350


	//   ....[12]....
        /*00ac*/ 	.word	0x000013b0


	//   ....[13]....
        /*00b0*/ 	.word	0x00001410


	//   ....[14]....
        /*00b4*/ 	.word	0x00001470


	//   ....[15]....
        /*00b8*/ 	.word	0x000016e0


	//   ....[16]....
        /*00bc*/ 	.word	0x00001740


	//   ....[17]....
        /*00c0*/ 	.word	0x000017a0


	//   ....[18]....
        /*00c4*/ 	.word	0x00001800


	//   ....[19]....
        /*00c8*/ 	.word	0x00001860


	//----- nvinfo : EIATTR_EXIT_INSTR_OFFSETS
	.align		4
.L_3012:
        /*00cc*/ 	.byte	0x04, 0x1c
        /*00ce*/ 	.short	(.L_3014 - .L_3013)


	//   ....[0]....
.L_3013:
        /*00d0*/ 	.word	0x000001e0


	//   ....[1]....
        /*00d4*/ 	.word	0x00001250


	//----- nvinfo : EIATTR_MAX_THREADS
	.align		4
.L_3014:
        /*00d8*/ 	.byte	0x04, 0x05
        /*00da*/ 	.short	(.L_3016 - .L_3015)
.L_3015:
        /*00dc*/ 	.word	0x00000080
        /*00e0*/ 	.word	0x00000001
        /*00e4*/ 	.word	0x00000001


	//----- nvinfo : EIATTR_CRS_STACK_SIZE
	.align		4
.L_3016:
        /*00e8*/ 	.byte	0x04, 0x1e
        /*00ea*/ 	.short	(.L_3018 - .L_3017)
.L_3017:
        /*00ec*/ 	.word	0x00000000


	//----- nvinfo : EIATTR_CBANK_PARAM_SIZE
	.align		4
.L_3018:
        /*00f0*/ 	.byte	0x03, 0x19
        /*00f2*/ 	.short	0x00e8


	//----- nvinfo : EIATTR_PARAM_CBANK
	.align		4
        /*00f4*/ 	.byte	0x04, 0x0a
        /*00f6*/ 	.short	(.L_3020 - .L_3019)
	.align		4
.L_3019:
        /*00f8*/ 	.word	index@(.nv.constant0._ZN10layer_norm13ln_fwd_kernelINS_13Kernel_traitsIf6__halffS2_fjLj512ELj1ELj4ELj1ELj16ENS_18Kernel_traits_baseILj512EfS2_fS2_fjLj128EEEEELb0ELb0ELb0ELb1EEEvNS_9FwdParamsE)
        /*00fc*/ 	.short	0x0210
        /*00fe*/ 	.short	0x00e8


	//----- nvinfo : EIATTR_SW_WAR
	.align		4
.L_3020:
        /*0100*/ 	.byte	0x04, 0x36
        /*0102*/ 	.short	(.L_3022 - .L_3021)
.L_3021:
        /*0104*/ 	.word	0x00000008
.L_3022:


//--------------------- .nv.info._ZN10layer_norm13ln_fwd_kernelINS_13Kernel_traitsIf6__halffS2_fjLj512ELj1ELj4ELj1ELj16ENS_18Kernel_traits_baseILj512EfS2_fS2_fjLj128EEEEELb0ELb0ELb1ELb0EEEvNS_9FwdParamsE --------------------------
	.section	.nv.info._ZN10layer_norm13ln_fwd_kernelINS_13Kernel_traitsIf6__halffS2_fjLj512ELj1ELj4ELj1ELj16ENS_18Kernel_traits_baseILj512EfS2_fS2_fjLj128EEEEELb0ELb0ELb1ELb0EEEvNS_9FwdParamsE,"",@"SHT_CUDA_INFO"
	.sectionflags	@""
	.align	4


	//----- nvinfo : EIATTR_CUDA_API_VERSION
	.align		4
        /*0000*/ 	.byte	0x04, 0x37
        /*0002*/ 	.short	(.L_3024 - .L_3023)
.L_3023:
        /*0004*/ 	.word	0x00000082


	//----- nvinfo : EIATTR_KPARAM_INFO
	.align		4
.L_3024:
        /*0008*/ 	.byte	0x04, 0x17
        /*000a*/ 	.short	(.L_3026 - .L_3025)
.L_3025:
        /*000c*/ 	.word	0x00000000
        /*0010*/ 	.short	0x0000
        /*0012*/ 	.short	0x0000
        /*0014*/ 	.byte	0x00, 0xf0, 0xa1, 0x03


	//----- nvinfo : EIATTR_SPARSE_MMA_MASK
	.align		4
.L_3026:
        /*0018*/ 	.byte	0x03, 0x50
        /*001a*/ 	.short	0x0000


	//----- nvinfo : EIATTR_MAXREG_COUNT
	.align		4
        /*001c*/ 	.byte	0x03, 0x1b
        /*001e*/ 	.short	0x00ff


	//----- nvinfo : EIATTR_MERCURY_ISA_VERSION
	.align		4
        /*0020*/ 	.byte	0x03, 0x5f
        /*0022*/ 	.short	0x0101


	//----- nvinfo : EIATTR_COOP_GROUP_MASK_REGIDS
	.align		4
        /*0024*/ 	.byte	0x04, 0x29
        /*0026*/ 	.short	(.L_3028 - .L_3027)


	//   ....[0]....
.L_3027:
        /*0028*/ 	.word	0xffffffff


	//   ....[1]....
        /*002c*/ 	.word	0xffffffff


	//   ....[2]....
        /*0030*/ 	.word	0xffffffff


	//   ....[3]....
        /*0034*/ 	.word	0xffffffff


	//   ....[4]....
        /*0038*/ 	.word	0xffffffff


	//   ....[5]....
        /*003c*/ 	.word	0xffffffff


	//   ....[6]....
        /*0040*/ 	.word	0xffffffff


	//   ....[7]....
        /*0044*/ 	.word	0xffffffff


	//   ....[8]....
        /*0048*/ 	.word	0xffffffff


	//   ....[9]....
        /*004c*/ 	.word	0xffffffff


	//   ....[10]....
        /*0050*/ 	.word	0x05000042


	//   ....[11]....
        /*0054*/ 	.word	0x05000042


	//   ....[12]....
        /*0058*/ 	.word	0x05000042


	//   ....[13]....
        /*005c*/ 	.word	0x05000042


	//   ....[14]....
        /*0060*/ 	.word	0x05000042


	//   ....[15]....
        /*0064*/ 	.word	0x05000042


	//   ....[16]....
        /*0068*/ 	.word	0x05000042


	//   ....[17]....
        /*006c*/ 	.word	0x05000042


	//   ....[18]....
        /*0070*/ 	.word	0x05000042


	//   ....[19]....
        /*0074*/ 	.word	0x05000042


	//----- nvinfo : EIATTR_COOP_GROUP_INSTR_OFFSETS
	.align		4
.L_3028:
        /*0078*/ 	.byte	0x04, 0x28
        /*007a*/ 	.short	(.L_3030 - .L_3029)


	//   ....[0]....
.L_3029:
        /*007c*/ 	.word	0x000011a0


	//   ....[1]....
        /*0080*/ 	.word	0x000011d0


	//   ....[2]....
        /*0084*/ 	.word	0x000011f0


	//   ....[3]....
        /*0088*/ 	.word	0x00001210


	//   ....[4]....
        /*008c*/ 	.word	0x00001230


	//   ....[5]....
        /*0090*/ 	.word	0x00001470


	//   ....[6]....
        /*0094*/ 	.word	0x00001490


	//   ....[7]....
        /*0098*/ 	.word	0x000014b0


	//   ....[8]....
        /*009c*/ 	.word	0x000014d0


	//   ....[9]....
        /*00a0*/ 	.word	0x000014f0


	//   ....[10]....
        /*00a4*/ 	.word	0x00001b70


	//   ....[11]....
        /*00a8*/ 	.word	0x00001c00


	//   ....[12]....
        /*00ac*/ 	.word	0x00001c60


	//   ....[13]....
        /*00b0*/ 	.word	0x00001cc0


	//   ....[14]....
        /*00b4*/ 	.word	0x00001d20


	//   ....[15]....
        /*00b8*/ 	.word	0x00001fb0


	//   ....[16]....
        /*00bc*/ 	.word	0x00002010


	//   ....[17]....
        /*00c0*/ 	.word	0x00002060


	//   ....[18]....
        /*00c4*/ 	.word	0x000020c0


	//   ....[19]....
        /*00c8*/ 	.word	0x00002120


	//----- nvinfo : EIATTR_EXIT_INSTR_OFFSETS
	.align		4
.L_3030:
        /*00cc*/ 	.byte	0x04, 0x1c
        /*00ce*/ 	.short	(.L_3032 - .L_3031)


	//   ....[0]....
.L_3031:
        /*00d0*/ 	.word	0x00000360


	//   ....[1]....
        /*00d4*/ 	.word	0x00001b00


	//----- nvinfo : EIATTR_MAX_THREADS
	.align		4
.L_3032:
        /*00d8*/ 	.byte	0x04, 0x05
        /*00da*/ 	.short	(.L_3034 - .L_3033)
.L_3033:
        /*00dc*/ 	.word	0x00000080
        /*00e0*/ 	.word	0x00000001
        /*00e4*/ 	.word	0x00000001


	//----- nvinfo : EIATTR_CRS_STACK_SIZE
	.align		4
.L_3034:
        /*00e8*/ 	.byte	0x04, 0x1e
        /*00ea*/ 	.short	(.L_3036 - .L_3035)
.L_3035:
        /*00ec*/ 	.word	0x00000000


	//----- nvinfo : EIATTR_CBANK_PARAM_SIZE
	.align		4
.L_3036:
        /*00f0*/ 	.byte	0x03, 0x19
        /*00f2*/ 	.short	0x00e8


	//----- nvinfo : EIATTR_PARAM_CBANK
	.align		4
        /*00f4*/ 	.byte	0x04, 0x0a
        /*00f6*/ 	.short	(.L_3038 - .L_3037)
	.align		4
.L_3037:
        /*00f8*/ 	.word	index@(.nv.constant0._ZN10layer_norm13ln_fwd_kernelINS_13Kernel_traitsIf6__halffS2_fjLj512ELj1ELj4ELj1ELj16ENS_18Kernel_traits_baseILj512EfS2_fS2_fjLj128EEEEELb0ELb0ELb1ELb0EEEvNS_9FwdParamsE)
        /*00fc*/ 	.short	0x0210
        /*00fe*/ 	.short	0x00e8


	//----- nvinfo : EIATTR_SW_WAR
	.align		4
.L_3038:
        /*0100*/ 	.byte	0x04, 0x36
        /*0102*/ 	.short	(.L_3040 - .L_3039)
.L_3039:
        /*0104*/ 	.word	0x00000008
.L_3040:


//--------------------- .nv.info._ZN10layer_norm13ln_fwd_kernelINS_13Kernel_traitsIf6__halffS2_fjLj512ELj1ELj4ELj1ELj16ENS_18Kernel_traits_baseILj512EfS2_fS2_fjLj128EEEEELb0ELb0ELb1ELb1EEEvNS_9FwdParamsE --------------------------
	.section	.nv.info._ZN10layer_norm13ln_fwd_kernelINS_13Kernel_traitsIf6__halffS2_fjLj512ELj1ELj4ELj1ELj16ENS_18Kernel_traits_baseILj512EfS2_fS2_fjLj128EEEEELb0ELb0ELb1ELb1EEEvNS_9FwdParamsE,"",@"SHT_CUDA_INFO"
	.sectionflags	@""
	.align	4


	//----- nvinfo : EIATTR_CUDA_API_VERSION
	.align		4
        /*0000*/ 	.byte	0x04, 0x37
        /*0002*/ 	.short	(.L_3042 - .L_3041)
.L_3041:
        /*0004*/ 	.word	0x00000082


	//----- nvinfo : EIATTR_KPARAM_INFO
	.align		4
.L_3042:
        /*0008*/ 	.byte	0x04, 0x17
        /*000a*/ 	.short	(.L_3044 - .L_3043)
.L_3043:
        /*000c*/ 	.word	0x00000000
        /*0010*/ 	.short	0x0000
        /*0012*/ 	.short	0x0000
        /*0014*/ 	.byte	0x00, 0xf0, 0xa1, 0x03


	//----- nvinfo : EIATTR_SPARSE_MMA_MASK
	.align		4
.L_3044:
        /*0018*/ 	.byte	0x03, 0x50
        /*001a*/ 	.short	0x0000


	//----- nvinfo : EIATTR_MAXREG_COUNT
	.align		4
        /*001c*/ 	.byte	0x03, 0x1b
        /*001e*/ 	.short	0x00ff


	//----- nvinfo : EIATTR_MERCURY_ISA_VERSION
	.align		4
        /*0020*/ 	.byte	0x03, 0x5f
        /*0022*/ 	.short	0x0101


	//----- nvinfo : EIATTR_COOP_GROUP_MASK_REGIDS
	.align		4
        /*0024*/ 	.byte	0x04, 0x29
        /*0026*/ 	.short	(.L_3046 - .L_3045)


	//   ....[0]....
.L_3045:
        /*0028*/ 	.word	0xffffffff


	//   ....[1]....
        /*002c*/ 	.word	0xffffffff


	//   ....[2]....
        /*0030*/ 	.word	0xffffffff


	//   ....[3]....
        /*0034*/ 	.word	0xffffffff


	//   ....[4]....
        /*0038*/ 	.word	0xffffffff


	//   ....[5]....
        /*003c*/ 	.word	0xffffffff


	//   ....[6]....
        /*0040*/ 	.word	0xffffffff


	//   ....[7]....
        /*0044*/ 	.word	0xffffffff


	//   ....[8]....
        /*0048*/ 	.word	0xffffffff


	//   ....[9]....
        /*004c*/ 	.word	0xffffffff


	//   ....[10]....
        /*0050*/ 	.word	0x05000041


	//   ....[11]....
        /*0054*/ 	.word	0x05000041


	//   ....[12]....
        /*0058*/ 	.word	0x05000041


	//   ....[13]....
        /*005c*/ 	.word	0x05000041


	//   ....[14]....
        /*0060*/ 	.word	0x05000041


	//   ....[15]....
        /*0064*/ 	.word	0x05000041


	//   ....[16]....
        /*0068*/ 	.word	0x05000041


	//   ....[17]....
        /*006c*/ 	.word	0x05000041


	//   ....[18]....
        /*0070*/ 	.word	0x05000041


	//   ....[19]....
        /*0074*/ 	.word	0x05000041


	//----- nvinfo : EIATTR_COOP_GROUP_INSTR_OFFSETS
	.align		4
.L_3046:
        /*0078*/ 	.byte	0x04, 0x28
        /*007a*/ 	.short	(.L_3048 - .L_3047)


	//   ....[0]....
.L_3047:
        /*007c*/ 	.word	0x00000f90


	//   ....[1]....
        /*0080*/ 	.word	0x00000fc0


	//   ....[2]....
        /*0084*/ 	.word	0x00000fe0


	//   ....[3]....
        /*0088*/ 	.word	0x00001000


	//   ....[4]....
        /*008c*/ 	.word	0x00001020


	//   ....[5]....
        /*0090*/ 	.word	0x00001250


	//   ....[6]....
        /*0094*/ 	.word	0x00001270


	//   ....[7]....
        /*0098*/ 	.word	0x00001290


	//   ....[8]....
        /*009c*/ 	.word	0x000012b0


	//   ....[9]....
        /*00a0*/ 	.word	0x000012d0


	//   ....[10]....
        /*00a4*/ 	.word	0x000018f0


	//   ....[11]....
        /*00a8*/ 	.word	0x00001980


	//   ....[12]....
        /*00ac*/ 	.word	0x000019e0


	//   ....[13]....
        /*00b0*/ 	.word	0x00001a40


	//   ....[14]....
        /*00b4*/ 	.word	0x00001aa0


	//   ....[15]....
        /*00b8*/ 	.word	0x00001d10


	//   ....[16]....
        /*00bc*/ 	.word	0x00001d70


	//   ....[17]....
        /*00c0*/ 	.word	0x00001dd0


	//   ....[18]....
        /*00c4*/ 	.word	0x00001e30


	//   ....[19]....
        /*00c8*/ 	.word	0x00001e90


	//----- nvinfo : EIATTR_EXIT_INSTR_OFFSETS
	.align		4
.L_3048:
        /*00cc*/ 	.byte	0x04, 0x1c
        /*00ce*/ 	.short	(.L_3050 - .L_3049)


	//   ....[0]....
.L_3049:
        /*00d0*/ 	.word	0x000001e0


	//   ....[1]....
        /*00d4*/ 	.word	0x00001880


	//----- nvinfo : EIATTR_MAX_THREADS
	.align		4
.L_3050:
        /*00d8*/ 	.byte	0x04, 0x05
        /*00da*/ 	.short	(.L_3052 - .L_3051)
.L_3051:
        /*00dc*/ 	.word	0x00000080
        /*00e0*/ 	.word	0x00000001
        /*00e4*/ 	.word	0x00000001


	//----- nvinfo : EIATTR_CRS_STACK_SIZE
	.align		4
.L_3052:
        /*00e8*/ 	.byte	0x04, 0x1e
        /*00ea*/ 	.short	(.L_3054 - .L_3053)
.L_3053:
        /*00ec*/ 	.word	0x00000000


	//----- nvinfo : EIATTR_CBANK_PARAM_SIZE
	.align		4
.L_3054:
        /*00f0*/ 	.byte	0x03, 0x19
        /*00f2*/ 	.short	0x00e8


	//----- nvinfo : EIATTR_PARAM_CBANK
	.align		4
        /*00f4*/ 	.byte	0x04, 0x0a
        /*00f6*/ 	.short	(.L_3056 - .L_3055)
	.align		4
.L_3055:
        /*00f8*/ 	.word	index@(.nv.constant0._ZN10layer_norm13ln_fwd_kernelINS_13Kernel_traitsIf6__halffS2_fjLj512ELj1ELj4ELj1ELj16ENS_18Kernel_traits_baseILj512EfS2_fS2_fjLj128EEEEELb0ELb0ELb1ELb1EEEvNS_9FwdParamsE)
        /*00fc*/ 	.short	0x0210
        /*00fe*/ 	.short	0x00e8


	//----- nvinfo : EIATTR_SW_WAR
	.align		4
.L_3056:
        /*0100*/ 	.byte	0x04, 0x36
        /*0102*/ 	.short	(.L_3058 - .L_3057)
.L_3057:
        /*0104*/ 	.word	0x00000008
.L_3058:


//--------------------- .nv.info._ZN10layer_norm13ln_fwd_kernelINS_13Kernel_traitsIf6__halffS2_fjLj512ELj1ELj4ELj1ELj16ENS_18Kernel_traits_baseILj512EfS2_fS2_fjLj128EEEEELb0ELb1ELb0ELb0EEEvNS_9FwdParamsE --------------------------
	.section	.nv.info._ZN10layer_norm13ln_fwd_kernelINS_13Kernel_traitsIf6__halffS2_fjLj512ELj1ELj4ELj1ELj16ENS_18Kernel_traits_baseILj512EfS2_fS2_fjLj128EEEEELb0ELb1ELb0ELb0EEEvNS_9FwdParamsE,"",@"SHT_CUDA_INFO"
	.sectionflags	@""
	.align	4


	//----- nvinfo : EIATTR_CUDA_API_VERSION
	.align		4
        /*0000*/ 	.byte	0x04, 0x37
        /*0002*/ 	.short	(.L_3060 - .L_3059)
.L_3059:
        /*0004*/ 	.word	0x00000082


	//----- nvinfo : EIATTR_KPARAM_INFO
	.align		4
.L_3060:
        /*0008*/ 	.byte	0x04, 0x17
        /*000a*/ 	.short	(.L_3062 - .L_3061)
.L_3061:
        /*000c*/ 	.word	0x00000000
        /*0010*/ 	.short	0x0000
        /*0012*/ 	.short	0x0000
        /*0014*/ 	.byte	0x00, 0xf0, 0xa1, 0x03


	//----- nvinfo : EIATTR_SPARSE_MMA_MASK
	.align		4
.L_3062:
        /*0018*/ 	.byte	0x03, 0x50
        /*001a*/ 	.short	0x0000


	//----- nvinfo : EIATTR_MAXREG_COUNT
	.align		4
        /*001c*/ 	.byte	0x03, 0x1b
        /*001e*/ 	.short	0x00ff


	//----- nvinfo : EIATTR_MERCURY_ISA_VERSION
	.align		4
        /*0020*/ 	.byte	0x03, 0x5f
        /*0022*/ 	.short	0x0101


	//----- nvinfo : EIATTR_COOP_GROUP_MASK_REGIDS
	.align		4
        /*0024*/ 	.byte	0x04, 0x29
        /*0026*/ 	.short	(.L_3064 - .L_3063)


	//   ....[0]....
.L_3063:
        /*0028*/ 	.word	0xffffffff


	//   ....[1]....
        /*002c*/ 	.word	0xffffffff


	//   ....[2]....
        /*0030*/ 	.word	0xffffffff


	//   ....[3]....
        /*0034*/ 	.word	0xffffffff


	//   ....[4]....
        /*0038*/ 	.word	0xffffffff


	//   ....[5]....
        /*003c*/ 	.word	0xffffffff


	//   ....[6]....
        /*0040*/ 	.word	0xffffffff


	//   ....[7]....
        /*0044*/ 	.word	0xffffffff


	//   ....[8]....
        /*0048*/ 	.word	0xffffffff


	//   ....[9]....
        /*004c*/ 	.word	0xffffffff


	//   ....[10]....
        /*0050*/ 	.word	0x05000054


	//   ....[11]....
        /*0054*/ 	.word	0x05000054


	//   ....[12]....
        /*0058*/ 	.word	0x05000054


	//   ....[13]....
        /*005c*/ 	.word	0x05000054


	//   ....[14]....
        /*0060*/ 	.word	0x05000054


	//   ....[15]....
        /*0064*/ 	.word	0x05000054


	//   ....[16]....
        /*0068*/ 	.word	0x05000054


	//   ....[17]....
        /*006c*/ 	.word	0x05000054


	//   ....[18]....
        /*0070*/ 	.word	0x05000054


	//   ....[19]....
        /*0074*/ 	.word	0x05000054


	//----- nvinfo : EIATTR_COOP_GROUP_INSTR_OFFSETS
	.align		4
.L_3064:
        /*0078*/ 	.byte	0x04, 0x28
        /*007a*/ 	.short	(.L_3066 - .L_3065)


	//   ....[0]....
.L_3065:
        /*007c*/ 	.word	0x00000cf0


	//   ....[1]....
        /*0080*/ 	.word	0x00000d10


	//   ....[2]....
        /*0084*/ 	.word	0x00000d30


	//   ....[3]....
        /*0088*/ 	.word	0x00000d50


	//   ....[4]....
        /*008c*/ 	.word	0x00000d80


	//   ....[5]....
        /*0090*/ 	.word	0x00000fc0


	//   ....[6]....
        /*0094*/ 	.word	0x00000fe0


	//   ....[7]....
        /*0098*/ 	.word	0x00001000


	//   ....[8]....
        /*009c*/ 	.word	0x00001020


	//   ....[9]....
        /*00a0*/ 	.word	0x00001040


	//   ....[10]....
        /*00a4*/ 	.word	0x00001620


	//   ....[11]....
        /*00a8*/ 	.word	0x000016c0


	//   ....[12]....
        /*00ac*/ 	.word	0x00001730


	//   ....[13]....
        /*00b0*/ 	.word	0x000017a0


	//   ....[14]....
        /*00b4*/ 	.word	0x00001820


	//   ....[15]....
        /*00b8*/ 	.word	0x00001ab0


	//   ....[16]....
        /*00bc*/ 	.word	0x00001b20


	//   ....[17]....
        /*00c0*/ 	.word	0x00001b90


	//   ....[18]....
        /*00c4*/ 	.word	0x00001c00


	//   ....[19]....
        /*00c8*/ 	.word	0x00001c70


	//----- nvinfo : EIATTR_EXIT_INSTR_OFFSETS
	.align		4
.L_3066:
        /*00cc*/ 	.byte	0x04, 0x1c
        /*00ce*/ 	.short	(.L_3068 - .L_3067)


	//   ....[0]....
.L_3067:
        /*00d0*/ 	.word	0x000003f0


	//   ....[1]....
        /*00d4*/ 	.word	0x000015b0


	//----- nvinfo : EIATTR_MAX_THREADS
	.align		4
.L_3068:
        /*00d8*/ 	.byte	0x04, 0x05
        /*00da*/ 	.short	(.L_3070 - .L_3069)
.L_3069:
        /*00dc*/ 	.word	0x00000080
        /*00e0*/ 	.word	0x00000001
        /*00e4*/ 	.word	0x00000001


	//----- nvinfo : EIATTR_CRS_STACK_SIZE
	.align		4
.L_3070:
        /*00e8*/ 	.byte	0x04, 0x1e
        /*00ea*/ 	.short	(.L_3072 - .L_3071)
.L_3071:
        /*00ec*/ 	.word	0x00000000


	//----- nvinfo : EIATTR_CBANK_PARAM_SIZE
	.align		4
.L_3072:
        /*00f0*/ 	.byte	0x03, 0x19
        /*00f2*/ 	.short	0x00e8


	//----- nvinfo : EIATTR_PARAM_CBANK
	.align		4
        /*00f4*/ 	.byte	0x04, 0x0a
        /*00f6*/ 	.short	(.L_3074 - .L_3073)
	.align		4
.L_3073:
        /*00f8*/ 	.word	index@(.nv.constant0._ZN10layer_norm13ln_fwd_kernelINS_13Kernel_traitsIf6__halffS2_fjLj512ELj1ELj4ELj1ELj16ENS_18Kernel_traits_baseILj512EfS2_fS2_fjLj128EEEEELb0ELb1ELb0ELb0EEEvNS_9FwdParamsE)
        /*00fc*/ 	.short	0x0210
        /*00fe*/ 	.short	0x00e8


	//----- nvinfo : EIATTR_SW_WAR
	.align		4
.L_3074:
        /*0100*/ 	.byte	0x04, 0x36
        /*0102*/ 	.short	(.L_3076 - .L_3075)
.L_3075:
        /*0104*/ 	.word	0x00000008
.L_3076:


//--------------------- .nv.info._ZN10layer_norm13ln_fwd_kernelINS_13Kernel_traitsIf6__halffS2_fjLj512ELj1ELj4ELj1ELj16ENS_18Kernel_traits_baseILj512EfS2_fS2_fjLj128EEEEELb0ELb1ELb0ELb1EEEvNS_9FwdParamsE --------------------------
	.section	.nv.info._ZN10layer_norm13ln_fwd_kernelINS_13Kernel_traitsIf6__halffS2_fjLj512ELj1ELj4ELj1ELj16ENS_18Kernel_traits_baseILj512EfS2_fS2_fjLj128EEEEELb0ELb1ELb0ELb1EEEvNS_9FwdParamsE,"",@"SHT_CUDA_INFO"
	.sectionflags	@""
	.align	4


	//----- nvinfo : EIATTR_CUDA_API_VERSION
	.align		4
        /*0000*/ 	.byte	0x04, 0x37
        /*0002*/ 	.short	(.L_3078 - .L_3077)
.L_3077:
        /*0004*/ 	.word	0x00000082


	//----- nvinfo : EIATTR_KPARAM_INFO
	.align		4
.L_3078:
        /*0008*/ 	.byte	0x04, 0x17
        /*000a*/ 	.short	(.L_3080 - .L_3079)
.L_3079:
        /*000c*/ 	.word	0x00000000
        /*0010*/ 	.short	0x0000
        /*0012*/ 	.short	0x0000
        /*0014*/ 	.byte	0x00, 0xf0, 0xa1, 0x03


	//----- nvinfo : EIATTR_SPARSE_MMA_MASK
	.align		4
.L_3080:
        /*0018*/ 	.byte	0x03, 0x50
        /*001a*/ 	.short	0x0000


	//----- nvinfo : EIATTR_MAXREG_COUNT
	.align		4
        /*001c*/ 	.byte	0x03, 0x1b
        /*001e*/ 	.short	0x00ff


	//----- nvinfo : EIATTR_MERCURY_ISA_VERSION
	.align		4
        /*0020*/ 	.byte	0x03, 0x5f
        /*0022*/ 	.short	0x0101


	//----- nvinfo : EIATTR_COOP_GROUP_MASK_REGIDS
	.align		4
        /*0024*/ 	.byte	0x04, 0x29
        /*0026*/ 	.short	(.L_3082 - .L_3081)


	//   ....[0]....
.L_3081:
        /*0028*/ 	.word	0xffffffff


	//   ....[1]....
        /*002c*/ 	.word	0xffffffff


	//   ....[2]....
        /*0030*/ 	.word	0xffffffff


	//   ....[3]....
        /*0034*/ 	.word	0xffffffff


	//   ....[4]....
        /*0038*/ 	.word	0xffffffff


	//   ....[5]....
        /*003c*/ 	.word	0xffffffff


	//   ....[6]....
        /*0040*/ 	.word	0xffffffff


	//   ....[7]....
        /*0044*/ 	.word	0xffffffff


	//   ....[8]....
        /*0048*/ 	.word	0xffffffff


	//   ....[9]....
        /*004c*/ 	.word	0xffffffff


	//   ....[10]....
        /*0050*/ 	.word	0x05000055


	//   ....[11]....
        /*0054*/ 	.word	0x05000055


	//   ....[12]....
        /*0058*/ 	.word	0x05000055


	//   ....[13]....
        /*005c*/ 	.word	0x05000055


	//   ....[14]....
        /*0060*/ 	.word	0x05000055


	//   ....[15]....
        /*0064*/ 	.word	0x05000055


	//   ....[16]....
        /*0068*/ 	.word	0x05000055


	//   ....[17]....
        /*006c*/ 	.word	0x05000055


	//   ....[18]....
        /*0070*/ 	.word	0x05000055


	//   ....[19]....
        /*0074*/ 	.word	0x05000055


	//----- nvinfo : EIATTR_COOP_GROUP_INSTR_OFFSETS
	.align		4
.L_3082:
        /*0078*/ 	.byte	0x04, 0x28
        /*007a*/ 	.short	(.L_3084 - .L_3083)


	//   ....[0]....
.L_3083:
        /*007c*/ 	.word	0x00000bb0


	//   ....[1]....
        /*0080*/ 	.word	0x00000bd0


	//   ....[2]....
        /*0084*/ 	.word	0x00000bf0


	//   ....[3]....
        /*0088*/ 	.word	0x00000c20


	//   ....[4]....
        /*008c*/ 	.word	0x00000c40


	//   ....[5]....
        /*0090*/ 	.word	0x00000e70


	//   ....[6]....
        /*0094*/ 	.word	0x00000e90


	//   ....[7]....
        /*0098*/ 	.word	0x00000eb0


	//   ....[8]....
        /*009c*/ 	.word	0x00000ed0


	//   ....[9]....
        /*00a0*/ 	.word	0x00000ef0


	//   ....[10]....
        /*00a4*/ 	.word	0x00001460


	//   ....[11]....
        /*00a8*/ 	.word	0x00001500


	//   ....[12]....
        /*00ac*/ 	.word	0x00001570


	//   ....[13]....
        /*00b0*/ 	.word	0x000015f0


	//   ....[14]....
        /*00b4*/ 	.word	0x00001660


	//   ....[15]....
        /*00b8*/ 	.word	0x000018e0


	//   ....[16]....
        /*00bc*/ 	.word	0x00001950


	//   ....[17]....
        /*00c0*/ 	.word	0x000019c0


	//   ....[18]....
        /*00c4*/ 	.word	0x00001a30


	//   ....[19]....
        /*00c8*/ 	.word	0x00001aa0


	//----- nvinfo : EIATTR_EXIT_INSTR_OFFSETS
	.align		4
.L_3084:
        /*00cc*/ 	.byte	0x04, 0x1c
        /*00ce*/ 	.short	(.L_3086 - .L_3085)


	//   ....[0]....
.L_3085:
        /*00d0*/ 	.word	0x00000220


	//   ....[1]....
        /*00d4*/ 	.word	0x000013f0


	//----- nvinfo : EIATTR_MAX_THREADS
	.align		4
.L_3086:
        /*00d8*/ 	.byte	0x04, 0x05
        /*00da*/ 	.short	(.L_3088 - .L_3087)
.L_3087:
        /*00dc*/ 	.word	0x00000080
        /*00e0*/ 	.word	0x00000001
        /*00e4*/ 	.word	0x00000001


	//----- nvinfo : EIATTR_CRS_STACK_SIZE
	.align		4
.L_3088:
        /*00e8*/ 	.byte	0x04, 0x1e
        /*00ea*/ 	.short	(.L_3090 - .L_3089)
.L_3089:
        /*00ec*/ 	.word	0x00000000


	//----- nvinfo : EIATTR_CBANK_PARAM_SIZE
	.align		4
.L_3090:
        /*00f0*/ 	.byte	0x03, 0x19
        /*00f2*/ 	.short	0x00e8


	//----- nvinfo : EIATTR_PARAM_CBANK
	.align		4
        /*00f4*/ 	.byte	0x04, 0x0a
        /*00f6*/ 	.short	(.L_3092 - .L_3091)
	.align		4
.L_3091:
        /*00f8*/ 	.word	index@(.nv.constant0._ZN10layer_norm13ln_fwd_kernelINS_13Kernel_traitsIf6__halffS2_fjLj512ELj1ELj4ELj1ELj16ENS_18Kernel_traits_baseILj512EfS2_fS2_fjLj128EEEEELb0ELb1ELb0ELb1EEEvNS_9FwdParamsE)
        /*00fc*/ 	.short	0x0210
        /*00fe*/ 	.short	0x00e8


	//----- nvinfo : EIATTR_SW_WAR
	.align		4
.L_3092:
        /*0100*/ 	.byte	0x04, 0x36
        /*0102*/ 	.short	(.L_3094 - .L_3093)
.L_3093:
        /*0104*/ 	.word	0x00000008
.L_3094:


//--------------------- .nv.info._ZN10layer_norm13ln_fwd_kernelINS_13Kernel_traitsIf6__halffS2_fjLj512ELj1ELj4ELj1ELj16ENS_18Kernel_traits_baseILj512EfS2_fS2_fjLj128EEEEELb0ELb1ELb1ELb0EEEvNS_9FwdParamsE --------------------------
	.section	.nv.info._ZN10layer_norm13ln_fwd_kernelINS_13Kernel_traitsIf6__halffS2_fjLj512ELj1ELj4ELj1ELj16ENS_18Kernel_traits_baseILj512EfS2_fS2_fjLj128EEEEELb0ELb1ELb1ELb0EEEvNS_9FwdParamsE,"",@"SHT_CUDA_INFO"
	.sectionflags	@""
	.align	4


	//----- nvinfo : EIATTR_CUDA_API_VERSION
	.align		4
        /*0000*/ 	.byte	0x04, 0x37
        /*0002*/ 	.short	(.L_3096 - .L_3095)
.L_3095:
        /*0004*/ 	.word	0x00000082


	//----- nvinfo : EIATTR_KPARAM_INFO
	.align		4
.L_3096:
        /*0008*/ 	.byte	0x04, 0x17
        /*000a*/ 	.short	(.L_3098 - .L_3097)
.L_3097:
        /*000c*/ 	.word	0x00000000
        /*0010*/ 	.short	0x0000
        /*0012*/ 	.short	0x0000
        /*0014*/ 	.byte	0x00, 0xf0, 0xa1, 0x03


	//----- nvinfo : EIATTR_SPARSE_MMA_MASK
	.align		4
.L_3098:
        /*0018*/ 	.byte	0x03, 0x50
        /*001a*/ 	.short	0x0000


	//----- nvinfo : EIATTR_MAXREG_COUNT
	.align		4
        /*001c*/ 	.byte	0x03, 0x1b
        /*001e*/ 	.short	0x00ff


	//----- nvinfo : EIATTR_MERCURY_ISA_VERSION
	.align		4
        /*0020*/ 	.byte	0x03, 0x5f
        /*0022*/ 	.short	0x0101


	//----- nvinfo : EIATTR_COOP_GROUP_MASK_REGIDS
	.align		4
        /*0024*/ 	.byte	0x04, 0x29
        /*0026*/ 	.short	(.L_3100 - .L_3099)


	//   ....[0]....
.L_3099:
        /*0028*/ 	.word	0xffffffff


	//   ....[1]....
        /*002c*/ 	.word	0xffffffff


	//   ....[2]....
        /*0030*/ 	.word	0xffffffff


	//   ....[3]....
        /*0034*/ 	.word	0xffffffff


	//   ....[4]....
        /*0038*/ 	.word	0xffffffff


	//   ....[5]....
        /*003c*/ 	.word	0xffffffff


	//   ....[6]....
        /*0040*/ 	.word	0xffffffff


	//   ....[7]....
        /*0044*/ 	.word	0xffffffff


	//   ....[8]....
        /*0048*/ 	.word	0xffffffff


	//   ....[9]....
        /*004c*/ 	.word	0xffffffff


	//   ....[10]....
        /*0050*/ 	.word	0x05000052


	//   ....[11]....
        /*0054*/ 	.word	0x05000052


	//   ....[12]....
        /*0058*/ 	.word	0x05000052


	//   ....[13]....
        /*005c*/ 	.word	0x05000052


	//   ....[14]....
        /*0060*/ 	.word	0x05000052


	//   ....[15]....
        /*0064*/ 	.word	0x05000052


	//   ....[16]....
        /*0068*/ 	.word	0x05000052


	//   ....[17]....
        /*006c*/ 	.word	0x05000052


	//   ....[18]....
        /*0070*/ 	.word	0x05000052


	//   ....[19]....
        /*0074*/ 	.word	0x05000052


	//----- nvinfo : EIATTR_COOP_GROUP_INSTR_OFFSETS
	.align		4
.L_3100:
        /*0078*/ 	.byte	0x04, 0x28
        /*007a*/ 	.short	(.L_3102 - .L_3101)


	//   ....[0]....
.L_3101:
        /*007c*/ 	.word	0x00001340


	//   ....[1]....
        /*0080*/ 	.word	0x00001370


	//   ....[2]....
        /*0084*/ 	.word	0x00001390


	//   ....[3]....
        /*0088*/ 	.word	0x000013b0


	//   ....[4]....
        /*008c*/ 	.word	0x000013d0


	//   ....[5]....
        /*0090*/ 	.word	0x00001610


	//   ....[6]....
        /*0094*/ 	.word	0x00001630


	//   ....[7]....
        /*0098*/ 	.word	0x00001650


	//   ....[8]....
        /*009c*/ 	.word	0x00001670


	//   ....[9]....
        /*00a0*/ 	.word	0x00001690


	//   ....[10]....
        /*00a4*/ 	.word	0x00001d10


	//   ....[11]....
        /*00a8*/ 	.word	0x00001da0


	//   ....[12]....
        /*00ac*/ 	.word	0x00001e00


	//   ....[13]....
        /*00b0*/ 	.word	0x00001e60


	//   ....[14]....
        /*00b4*/ 	.word	0x00001ec0


	//   ....[15]....
        /*00b8*/ 	.word	0x00002150


	//   ....[16]....
        /*00bc*/ 	.word	0x000021b0


	//   ....[17]....
        /*00c0*/ 	.word	0x00002200


	//   ....[18]....
        /*00c4*/ 	.word	0x00002260


	//   ....[19]....
        /*00c8*/ 	.word	0x000022c0


	//----- nvinfo : EIATTR_EXIT_INSTR_OFFSETS
	.align		4
.L_3102:
        /*00cc*/ 	.byte	0x04, 0x1c
        /*00ce*/ 	.short	(.L_3104 - .L_3103)


	//   ....[0]....
.L_3103:
        /*00d0*/ 	.word	0x00000400


	//   ....[1]....
        /*00d4*/ 	.word	0x00001ca0


	//----- nvinfo : EIATTR_MAX_THREADS
	.align		4
.L_3104:
        /*00d8*/ 	.byte	0x04, 0x05
        /*00da*/ 	.short	(.L_3106 - .L_3105)
.L_3105:
        /*00dc*/ 	.word	0x00000080
        /*00e0*/ 	.word	0x00000001
        /*00e4*/ 	.word	0x00000001


	//----- nvinfo : EIATTR_CRS_STACK_SIZE
	.align		4
.L_3106:
        /*00e8*/ 	.byte	0x04, 0x1e
        /*00ea*/ 	.short	(.L_3108 - .L_3107)
.L_3107:
        /*00ec*/ 	.word	0x00000000


	//----- nvinfo : EIATTR_CBANK_PARAM_SIZE
	.align		4
.L_3108:
        /*00f0*/ 	.byte	0x03, 0x19
        /*00f2*/ 	.short	0x00e8


	//----- nvinfo : EIATTR_PARAM_CBANK
	.align		4
        /*00f4*/ 	.byte	0x04, 0x0a
        /*00f6*/ 	.short	(.L_3110 - .L_3109)
	.align		4
.L_3109:
        /*00f8*/ 	.word	index@(.nv.constant0._ZN10layer_norm13ln_fwd_kernelINS_13Kernel_traitsIf6__halffS2_fjLj512ELj1ELj4ELj1ELj16ENS_18Kernel_traits_baseILj512EfS2_fS2_fjLj128EEEEELb0ELb1ELb1ELb0EEEvNS_9FwdParamsE)
        /*00fc*/ 	.short	0x0210
        /*00fe*/ 	.short	0x00e8


	//----- nvinfo : EIATTR_SW_WAR
	.align		4
.L_3110:
        /*0100*/ 	.byte	0x04, 0x36
        /*0102*/ 	.short	(.L_3112 - .L_3111)
.L_3111:
        /*0104*/ 	.word	0x00000008
.L_3112:


//--------------------- .nv.info._ZN10layer_norm13ln_fwd_kernelINS_13Kernel_traitsIf6__halffS2_fjLj512ELj1ELj4ELj1ELj16ENS_18Kernel_traits_baseILj512EfS2_fS2_fjLj128EEEEELb0ELb1ELb1ELb1EEEvNS_9FwdParamsE --------------------------
	.section	.nv.info._ZN10layer_norm13ln_fwd_kernelINS_13Kernel_traitsIf6__halffS2_fjLj512ELj1ELj4ELj1ELj16ENS_18Kernel_traits_baseILj512EfS2_fS2_fjLj128EEEEELb0ELb1ELb1ELb1EEEvNS_9FwdParamsE,"",@"SHT_CUDA_INFO"
	.sectionflags	@""
	.align	4


	//----- nvinfo : EIATTR_CUDA_API_VERSION
	.align		4
        /*0000*/ 	.byte	0x04, 0x37
        /*0002*/ 	.short	(.L_3114 - .L_3113)
.L_3113:
        /*0004*/ 	.word	0x00000082


	//----- nvinfo : EIATTR_KPARAM_INFO
	.align		4
.L_3114:
        /*0008*/ 	.byte	0x04, 0x17
        /*000a*/ 	.short	(.L_3116 - .L_3115)
.L_3115:
        /*000c*/ 	.word	0x00000000
        /*0010*/ 	.short	0x0000
        /*0012*/ 	.short	0x0000
        /*0014*/ 	.byte	0x00, 0xf0, 0xa1, 0x03


	//----- nvinfo : EIATTR_SPARSE_MMA_MASK
	.align		4
.L_3116:
        /*0018*/ 	.byte	0x03, 0x50
        /*001a*/ 	.short	0x0000


	//----- nvinfo : EIATTR_MAXREG_COUNT
	.align		4
        /*001c*/ 	.byte	0x03, 0x1b
        /*001e*/ 	.short	0x00ff


	//----- nvinfo : EIATTR_MERCURY_ISA_VERSION
	.align		4
        /*0020*/ 	.byte	0x03, 0x5f
        /*0022*/ 	.short	0x0101


	//----- nvinfo : EIATTR_COOP_GROUP_MASK_REGIDS
	.align		4
        /*0024*/ 	.byte	0x04, 0x29
        /*0026*/ 	.short	(.L_3118 - .L_3117)


	//   ....[0]....
.L_3117:
        /*0028*/ 	.word	0xffffffff


	//   ....[1]....
        /*002c*/ 	.word	0xffffffff


	//   ....[2]....
        /*0030*/ 	.word	0xffffffff


	//   ....[3]....
        /*0034*/ 	.word	0xffffffff


	//   ....[4]....
        /*0038*/ 	.word	0xffffffff


	//   ....[5]....
        /*003c*/ 	.word	0xffffffff


	//   ....[6]....
        /*0040*/ 	.word	0xffffffff


	//   ....[7]....
        /*0044*/ 	.word	0xffffffff


	//   ....[8]....
        /*0048*/ 	.word	0xffffffff


	//   ....[9]....
        /*004c*/ 	.word	0xffffffff


	//   ....[10]....
        /*0050*/ 	.word	0x05000051


	//   ....[11]....
        /*0054*/ 	.word	0x05000051


	//   ....[12]....
        /*0058*/ 	.word	0x05000051


	//   ....[13]....
        /*005c*/ 	.word	0x05000051


	//   ....[14]....
        /*0060*/ 	.word	0x05000051


	//   ....[15]....
        /*0064*/ 	.word	0x05000051


	//   ....[16]....
        /*0068*/ 	.word	0x05000051


	//   ....[17]....
        /*006c*/ 	.word	0x05000051


	//   ....[18]....
        /*0070*/ 	.word	0x05000051


	//   ....[19]....
        /*0074*/ 	.word	0x05000051


	//----- nvinfo : EIATTR_COOP_GROUP_INSTR_OFFSETS
	.align		4
.L_3118:
        /*0078*/ 	.byte	0x04, 0x28
        /*007a*/ 	.short	(.L_3120 - .L_3119)


	//   ....[0]....
.L_3119:
        /*007c*/ 	.word	0x00001100


	//   ....[1]....
        /*0080*/ 	.word	0x00001130


	//   ....[2]....
        /*0084*/ 	.word	0x00001150


	//   ....[3]....
        /*0088*/ 	.word	0x00001170


	//   ....[4]....
        /*008c*/ 	.word	0x00001190


	//   ....[5]....
        /*0090*/ 	.word	0x000013c0


	//   ....[6]....
        /*0094*/ 	.word	0x000013e0


	//   ....[7]....
        /*0098*/ 	.word	0x00001400


	//   ....[8]....
        /*009c*/ 	.word	0x00001420


	//   ....[9]....
        /*00a0*/ 	.word	0x00001440


	//   ....[10]....
        /*00a4*/ 	.word	0x00001a60


	//   ....[11]....
        /*00a8*/ 	.word	0x00001af0


	//   ....[12]....
        /*00ac*/ 	.word	0x00001b50


	//   ....[13]....
        /*00b0*/ 	.word	0x00001bb0


	//   ....[14]....
        /*00b4*/ 	.word	0x00001c10


	//   ....[15]....
        /*00b8*/ 	.word	0x00001e80


	//   ....[16]....
        /*00bc*/ 	.word	0x00001ee0


	//   ....[17]....
        /*00c0*/ 	.word	0x00001f40


	//   ....[18]....
        /*00c4*/ 	.word	0x00001fa0


	//   ....[19]....
        /*00c8*/ 	.word	0x00002000


	//----- nvinfo : EIATTR_EXIT_INSTR_OFFSETS
	.align		4
.L_3120:
        /*00cc*/ 	.byte	0x04, 0x1c
        /*00ce*/ 	.short	(.L_3122 - .L_3121)


	//   ....[0]....
.L_3121:
        /*00d0*/ 	.word	0x00000220


	//   ....[1]....
        /*00d4*/ 	.word	0x000019f0


	//----- nvinfo : EIATTR_MAX_THREADS
	.align		4
.L_3122:
        /*00d8*/ 	.byte	0x04, 0x05
        /*00da*/ 	.short	(.L_3124 - .L_3123)
.L_3123:
        /*00dc*/ 	.word	0x00000080
        /*00e0*/ 	.word	0x00000001
        /*00e4*/ 	.word	0x00000001


	//----- nvinfo : EIATTR_CRS_STACK_SIZE
	.align		4
.L_3124:
        /*00e8*/ 	.byte	0x04, 0x1e
        /*00ea*/ 	.short	(.L_3126 - .L_3125)
.L_3125:
        /*00ec*/ 	.word	0x00000000


	//----- nvinfo : EIATTR_CBANK_PARAM_SIZE
	.align		4
.L_3126:
        /*00f0*/ 	.byte	0x03, 0x19
        /*00f2*/ 	.short	0x00e8


	//----- nvinfo : EIATTR_PARAM_CBANK
	.align		4
        /*00f4*/ 	.byte	0x04, 0x0a
        /*00f6*/ 	.short	(.L_3128 - .L_3127)
	.align		4
.L_3127:
        /*00f8*/ 	.word	index@(.nv.constant0._ZN10layer_norm13ln_fwd_kernelINS_13Kernel_traitsIf6__halffS2_fjLj512ELj1ELj4ELj1ELj16ENS_18Kernel_traits_baseILj512EfS2_fS2_fjLj128EEEEELb0ELb1ELb1ELb1EEEvNS_9FwdParamsE)
        /*00fc*/ 	.short	0x0210
        /*00fe*/ 	.short	0x00e8


	//----- nvinfo : EIATTR_SW_WAR
	.align		4
.L_3128:
        /*0100*/ 	.byte	0x04, 0x36
        /*0102*/ 	.short	(.L_3130 - .L_3129)
.L_3129:
        /*0104*/ 	.word	0x00000008
.L_3130:


//--------------------- .nv.info._ZN10layer_norm13ln_fwd_kernelINS_13Kernel_traitsIf6__halffS2_fjLj512ELj1ELj4ELj1ELj16ENS_18Kernel_traits_baseILj512EfS2_fS2_fjLj128EEEEELb1ELb0ELb0ELb0EEEvNS_9FwdParamsE --------------------------
	.section	.nv.info._ZN10layer_norm13ln_fwd_kernelINS_13Kernel_traitsIf6__halffS2_fjLj512ELj1ELj4ELj1ELj16ENS_18Kernel_traits_baseILj512EfS2_fS2_fjLj128EEEEELb1ELb0ELb0ELb0EEEvNS_9FwdParamsE,"",@"SHT_CUDA_INFO"
	.sectionflags	@""
	.align	4


	//----- nvinfo : EIATTR_CUDA_API_VERSION
	.align		4
        /*0000*/ 	.byte	0x04, 0x37
        /*0002*/ 	.short	(.L_3132 - .L_3131)
.L_3131:
        /*0004*/ 	.word	0x00000082


	//----- nvinfo : EIATTR_KPARAM_INFO
	.align		4
.L_3132:
        /*0008*/ 	.byte	0x04, 0x17
        /*000a*/ 	.short	(.L_3134 - .L_3133)
.L_3133:
        /*000c*/ 	.word	0x00000000
        /*0010*/ 	.short	0x0000
        /*0012*/ 	.short	0x0000
        /*0014*/ 	.byte	0x00, 0xf0, 0xa1, 0x03


	//----- nvinfo : EIATTR_SPARSE_MMA_MASK
	.align		4
.L_3134:
        /*0018*/ 	.byte	0x03, 0x50
        /*001a*/ 	.short	0x0000


	//----- nvinfo : EIATTR_MAXREG_COUNT
	.align		4
        /*001c*/ 	.byte	0x03, 0x1b
        /*001e*/ 	.short	0x00ff


	//----- nvinfo : EIATTR_MERCURY_ISA_VERSION
	.align		4
        /*0020*/ 	.byte	0x03, 0x5f
        /*0022*/ 	.short	0x0101


	//----- nvinfo : EIATTR_COOP_GROUP_MASK_REGIDS
	.align		4
        /*0024*/ 	.byte	0x04, 0x29
        /*0026*/ 	.short	(.L_3136 - .L_3135)


	//   ....[0]....
.L_3135:
        /*0028*/ 	.word	0xffffffff


	//   ....[1]....
        /*002c*/ 	.word	0xffffffff


	//   ....[2]....
        /*0030*/ 	.word	0xffffffff


	//   ....[3]....
        /*0034*/ 	.word	0xffffffff


	//   ....[4]....
        /*0038*/ 	.word	0xffffffff


	//   ....[5]....
        /*003c*/ 	.word	0xffffffff


	//   ....[6]....
        /*0040*/ 	.word	0xffffffff


	//   ....[7]....
        /*0044*/ 	.word	0xffffffff


	//   ....[8]....
        /*0048*/ 	.word	0xffffffff


	//   ....[9]....
        /*004c*/ 	.word	0xffffffff


	//   ....[10]....
        /*0050*/ 	.word	0x0500004f


	//   ....[11]....
        /*0054*/ 	.word	0x0500004f


	//   ....[12]....
        /*0058*/ 	.word	0x0500004f


	//   ....[13]....
        /*005c*/ 	.word	0x0500004f


	//   ....[14]....
        /*0060*/ 	.word	0x0500004f


	//   ....[15]....
        /*0064*/ 	.word	0x0500004f


	//   ....[16]....
        /*0068*/ 	.word	0x0500004f


	//   ....[17]....
        /*006c*/ 	.word	0x0500004f


	//   ....[18]....
        /*0070*/ 	.word	0x0500004f


	//   ....[19]....
        /*0074*/ 	.word	0x0500004f


	//----- nvinfo : EIATTR_COOP_GROUP_INSTR_OFFSETS
	.align		4
.L_3136:
        /*0078*/ 	.byte	0x04, 0x28
        /*007a*/ 	.short	(.L_3138 - .L_3137)


	//   ....[0]....
.L_3137:
        /*007c*/ 	.word	0x000065d0


	//   ....[1]....
        /*0080*/ 	.word	0x00006600


	//   ....[2]....
        /*0084*/ 	.word	0x00006620


	//   ....[3]....
        /*0088*/ 	.word	0x00006640


	//   ....[4]....
        /*008c*/ 	.word	0x00006660


	//   ....[5]....
        /*0090*/ 	.word	0x000068a0


	//   ....[6]....
        /*0094*/ 	.word	0x000068c0


	//   ....[7]....
        /*0098*/ 	.word	0x000068e0


	//   ....[8]....
        /*009c*/ 	.word	0x00006900


	//   ....[9]....
        /*00a0*/ 	.word	0x00006920


	//   ....[10]....
        /*00a4*/ 	.word	0x00006f40


	//   ....[11]....
        /*00a8*/ 	.word	0x00006ff0


	//   ....[12]....
        /*00ac*/ 	.word	0x00007060


	//   ....[13]....
        /*00b0*/ 	.word	0x000070d0


	//   ....[14]....
        /*00b4*/ 	.word	0x00007140


	//   ....[15]....
        /*00b8*/ 	.word	0x000073d0


	//   ....[16]....
        /*00bc*/ 	.word	0x00007440


	//   ....[17]....
        /*00c0*/ 	.word	0x000074b0


	//   ....[18]....
        /*00c4*/ 	.word	0x00007520


	//   ....[19]....
        /*00c8*/ 	.word	0x00007590


	//----- nvinfo : EIATTR_EXIT_INSTR_OFFSETS
	.align		4
.L_3138:
        /*00cc*/ 	.byte	0x04, 0x1c
        /*00ce*/ 	.short	(.L_3140 - .L_3139)


	//   ....[0]....
.L_3139:
        /*00d0*/ 	.word	0x000005c0


	//   ....[1]....
        /*00d4*/ 	.word	0x00006ed0


	//----- nvinfo : EIATTR_MAX_THREADS
	.align		4
.L_3140:
        /*00d8*/ 	.byte	0x04, 0x05
        /*00da*/ 	.short	(.L_3142 - .L_3141)
.L_3141:
        /*00dc*/ 	.word	0x00000080
        /*00e0*/ 	.word	0x00000001
        /*00e4*/ 	.word	0x00000001


	//----- nvinfo : EIATTR_CRS_STACK_SIZE
	.align		4
.L_3142:
        /*00e8*/ 	.byte	0x04, 0x1e
        /*00ea*/ 	.short	(.L_3144 - .L_3143)
.L_3143:
        /*00ec*/ 	.word	0x00000000


	//----- nvinfo : EIATTR_CBANK_PARAM_SIZE
	.align		4
.L_3144:
        /*00f0*/ 	.byte	0x03, 0x19
        /*00f2*/ 	.short	0x00e8


	//----- nvinfo : EIATTR_PARAM_CBANK
	.align		4
        /*00f4*/ 	.byte	0x04, 0x0a
        /*00f6*/ 	.short	(.L_3146 - .L_3145)
	.align		4
.L_3145:
        /*00f8*/ 	.word	index@(.nv.constant0._ZN10layer_norm13ln_fwd_kernelINS_13Kernel_traitsIf6__halffS2_fjLj512ELj1ELj4ELj1ELj16ENS_18Kernel_traits_baseILj512EfS2_fS2_fjLj128EEEEELb1ELb0ELb0ELb0EEEvNS_9FwdParamsE)
        /*00fc*/ 	.short	0x0210
        /*00fe*/ 	.short	0x00e8


	//----- nvinfo : EIATTR_SW_WAR
	.align		4
.L_3146:
        /*0100*/ 	.byte	0x04, 0x36
        /*0102*/ 	.short	(.L_3148 - .L_3147)
.L_3147:
        /*0104*/ 	.word	0x00000008
.L_3148:


//--------------------- .nv.info._ZN10layer_norm13ln_fwd_kernelINS_13Kernel_traitsIf6__halffS2_fjLj512ELj1ELj4ELj1ELj16ENS_18Kernel_traits_baseILj512EfS2_fS2_fjLj128EEEEELb1ELb0ELb0ELb1EEEvNS_9FwdParamsE --------------------------
	.section	.nv.info._ZN10layer_norm13ln_fwd_kernelINS_13Kernel_traitsIf6__halffS2_fjLj512ELj1ELj4ELj1ELj16ENS_18Kernel_traits_baseILj512EfS2_fS2_fjLj128EEEEELb1ELb0ELb0ELb1EEEvNS_9FwdParamsE,"",@"SHT_CUDA_INFO"
	.sectionflags	@""
	.align	4


	//----- nvinfo : EIATTR_CUDA_API_VERSION
	.align		4
        /*0000*/ 	.byte	0x04, 0x37
        /*0002*/ 	.short	(.L_3150 - .L_3149)
.L_3149:
        /*0004*/ 	.word	0x00000082


	//----- nvinfo : EIATTR_KPARAM_INFO
	.align		4
.L_3150:
        /*0008*/ 	.byte	0x04, 0x17
        /*000a*/ 	.short	(.L_3152 - .L_3151)
.L_3151:
        /*000c*/ 	.word	0x00000000
        /*0010*/ 	.short	0x0000
        /*0012*/ 	.short	0x0000
        /*0014*/ 	.byte	0x00, 0xf0, 0xa1, 0x03


	//----- nvinfo : EIATTR_SPARSE_MMA_MASK
	.align		4
.L_3152:
        /*0018*/ 	.byte	0x03, 0x50
        /*001a*/ 	.short	0x0000


	//----- nvinfo : EIATTR_MAXREG_COUNT
	.align		4
        /*001c*/ 	.byte	0x03, 0x1b
        /*001e*/ 	.short	0x00ff


	//----- nvinfo : EIATTR_MERCURY_ISA_VERSION
	.align		4
        /*0020*/ 	.byte	0x03, 0x5f
        /*0022*/ 	.short	0x0101


	//----- nvinfo : EIATTR_COOP_GROUP_MASK_REGIDS
	.align		4
        /*0024*/ 	.byte	0x04, 0x29
        /*0026*/ 	.short	(.L_3154 - .L_3153)


	//   ....[0]....
.L_3153:
        /*0028*/ 	.word	0xffffffff


	//   ....[1]....
        /*002c*/ 	.word	0xffffffff


	//   ....[2]....
        /*0030*/ 	.word	0xffffffff


	//   ....[3]....
        /*0034*/ 	.word	0xffffffff


	//   ....[4]....
        /*0038*/ 	.word	0xffffffff


	//   ....[5]....
        /*003c*/ 	.word	0xffffffff


	//   ....[6]....
        /*0040*/ 	.word	0xffffffff


	//   ....[7]....
        /*0044*/ 	.word	0xffffffff


	//   ....[8]....
        /*0048*/ 	.word	0xffffffff


	//   ....[9]....
        /*004c*/ 	.word	0xffffffff


	//   ....[10]....
        /*0050*/ 	.word	0x05000046


	//   ....[11]....
        /*0054*/ 	.word	0x05000046


	//   ....[12]....
        /*0058*/ 	.word	0x05000046


	//   ....[13]....
        /*005c*/ 	.word	0x05000046


	//   ....[14]....
        /*0060*/ 	.word	0x05000046


	//   ....[15]....
        /*0064*/ 	.word	0x05000046


	//   ....[16]....
        /*0068*/ 	.word	0x05000046


	//   ....[17]....
        /*006c*/ 	.word	0x05000046


	//   ....[18]....
        /*0070*/ 	.word	0x05000046


	//   ....[19]....
        /*0074*/ 	.word	0x05000046


	//----- nvinfo : EIATTR_COOP_GROUP_INSTR_OFFSETS
	.align		4
.L_3154:
        /*0078*/ 	.byte	0x04, 0x28
        /*007a*/ 	.short	(.L_3156 - .L_3155)


	//   ....[0]....
.L_3155:
        /*007c*/ 	.word	0x000062c0


	//   ....[1]....
        /*0080*/ 	.word	0x000062e0


	//   ....[2]....
        /*0084*/ 	.word	0x00006300


	//   ....[3]....
        /*0088*/ 	.word	0x00006320


	//   ....[4]....
        /*008c*/ 	.word	0x00006350


	//   ....[5]....
        /*0090*/ 	.word	0x00006580


	//   ....[6]....
        /*0094*/ 	.word	0x000065a0


	//   ....[7]....
        /*0098*/ 	.word	0x000065c0


	//   ....[8]....
        /*009c*/ 	.word	0x000065e0


	//   ....[9]....
        /*00a0*/ 	.word	0x00006600


	//   ....[10]....
        /*00a4*/ 	.word	0x00006ba0


	//   ....[11]....
        /*00a8*/ 	.word	0x00006c40


	//   ....[12]....
        /*00ac*/ 	.word	0x00006cb0


	//   ....[13]....
        /*00b0*/ 	.word	0x00006d20


	//   ....[14]....
        /*00b4*/ 	.word	0x00006da0


	//   ....[15]....
        /*00b8*/ 	.word	0x00007020


	//   ....[16]....
        /*00bc*/ 	.word	0x00007090


	//   ....[17]....
        /*00c0*/ 	.word	0x00007100


	//   ....[18]....
        /*00c4*/ 	.word	0x00007170


	//   ....[19]....
        /*00c8*/ 	.word	0x000071e0


	//----- nvinfo : EIATTR_EXIT_INSTR_OFFSETS
	.align		4
.L_3156:
        /*00cc*/ 	.byte	0x04, 0x1c
        /*00ce*/ 	.short	(.L_3158 - .L_3157)


	//   ....[0]....
.L_3157:
        /*00d0*/ 	.word	0x000002b0


	//   ....[1]....
        /*00d4*/ 	.word	0x00006b30


	//----- nvinfo : EIATTR_MAX_THREADS
	.align		4
.L_3158:
        /*00d8*/ 	.byte	0x04, 0x05
        /*00da*/ 	.short	(.L_3160 - .L_3159)
.L_3159:
        /*00dc*/ 	.word	0x00000080
        /*00e0*/ 	.word	0x00000001
        /*00e4*/ 	.word	0x00000001


	//----- nvinfo : EIATTR_CRS_STACK_SIZE
	.align		4
.L_3160:
        /*00e8*/ 	.byte	0x04, 0x1e
        /*00ea*/ 	.short	(.L_3162 - .L_3161)
.L_3161:
        /*00ec*/ 	.word	0x00000000


	//----- nvinfo : EIATTR_CBANK_PARAM_SIZE
	.align		4
.L_3162:
        /*00f0*/ 	.byte	0x03, 0x19
        /*00f2*/ 	.short	0x00e8


	//----- nvinfo : EIATTR_PARAM_CBANK
	.align		4
        /*00f4*/ 	.byte	0x04, 0x0a
        /*00f6*/ 	.short	(.L_3164 - .L_3163)
	.align		4
.L_3163:
        /*00f8*/ 	.word	index@(.nv.constant0._ZN10layer_norm13ln_fwd_kernelINS_13Kernel_traitsIf6__halffS2_fjLj512ELj1ELj4ELj1ELj16ENS_18Kernel_traits_baseILj512EfS2_fS2_fjLj128EEEEELb1ELb0ELb0ELb1EEEvNS_9FwdParamsE)
        /*00fc*/ 	.short	0x0210
        /*00fe*/ 	.short	0x00e8


	//----- nvinfo : EIATTR_SW_WAR
	.align		4
.L_3164:
        /*0100*/ 	.byte	0x04, 0x36
        /*0102*/ 	.short	(.L_3166 - .L_3165)
.L_3165:
        /*0104*/ 	.word	0x00000008
.L_3166:


//--------------------- .nv.info._ZN10layer_norm13ln_fwd_kernelINS_13Kernel_traitsIf6__halffS2_fjLj512ELj1ELj4ELj1ELj16ENS_18Kernel_traits_baseILj512EfS2_fS2_fjLj128EEEEELb1ELb0ELb1ELb0EEEvNS_9FwdParamsE --------------------------
	.section	.nv.info._ZN10layer_norm13ln_fwd_kernelINS_13Kernel_traitsIf6__halffS2_fjLj512ELj1ELj4ELj1ELj16ENS_18Kernel_traits_baseILj512EfS2_fS2_fjLj128EEEEELb1ELb0ELb1ELb0EEEvNS_9FwdParamsE,"",@"SHT_CUDA_INFO"
	.sectionflags	@""
	.align	4


	//----- nvinfo : EIATTR_CUDA_API_VERSION
	.align		4
        /*0000*/ 	.byte	0x04, 0x37
        /*0002*/ 	.short	(.L_3168 - .L_3167)
.L_3167:
        /*0004*/ 	.word	0x00000082


	//----- nvinfo : EIATTR_KPARAM_INFO
	.align		4
.L_3168:
        /*0008*/ 	.byte	0x04, 0x17
        /*000a*/ 	.short	(.L_3170 - .L_3169)
.L_3169:
        /*000c*/ 	.word	0x00000000
        /*0010*/ 	.short	0x0000
        /*0012*/ 	.short	0x0000
        /*0014*/ 	.byte	0x00, 0xf0, 0xa1, 0x03


	//----- nvinfo : EIATTR_SPARSE_MMA_MASK
	.align		4
.L_3170:
        /*0018*/ 	.byte	0x03, 0x50
        /*001a*/ 	.short	0x0000


	//----- nvinfo : EIATTR_MAXREG_COUNT
	.align		4
        /*001c*/ 	.byte	0x03, 0x1b
        /*001e*/ 	.short	0x00ff


	//----- nvinfo : EIATTR_MERCURY_ISA_VERSION
	.align		4
        /*0020*/ 	.byte	0x03, 0x5f
        /*0022*/ 	.short	0x0101


	//----- nvinfo : EIATTR_COOP_GROUP_MASK_REGIDS
	.align		4
        /*0024*/ 	.byte	0x04, 0x29
        /*0026*/ 	.short	(.L_3172 - .L_3171)


	//   ....[0]....
.L_3171:
        /*0028*/ 	.word	0xffffffff


	//   ....[1]....
        /*002c*/ 	.word	0xffffffff


	//   ....[2]....
        /*0030*/ 	.word	0xffffffff


	//   ....[3]....
        /*0034*/ 	.word	0xffffffff


	//   ....[4]....
        /*0038*/ 	.word	0xffffffff


	//   ....[5]....
        /*003c*/ 	.word	0xffffffff


	//   ....[6]....
        /*0040*/ 	.word	0xffffffff


	//   ....[7]....
        /*0044*/ 	.word	0xffffffff


	//   ....[8]....
        /*0048*/ 	.word	0xffffffff


	//   ....[9]....
        /*004c*/ 	.word	0xffffffff


	//   ....[10]....
        /*0050*/ 	.word	0x05000046


	//   ....[11]....
        /*0054*/ 	.word	0x05000046


	//   ....[12]....
        /*0058*/ 	.word	0x05000046


	//   ....[13]....
        /*005c*/ 	.word	0x05000046


	//   ....[14]....
        /*0060*/ 	.word	0x05000046


	//   ....[15]....
        /*0064*/ 	.word	0x05000046


	//   ....[16]....
        /*0068*/ 	.word	0x05000046


	//   ....[17]....
        /*006c*/ 	.word	0x05000046


	//   ....[18]....
        /*0070*/ 	.word	0x05000046


	//   ....[19]....
        /*0074*/ 	.word	0x05000046


	//----- nvinfo : EIATTR_COOP_GROUP_INSTR_OFFSETS
	.align		4
.L_3172:
        /*0078*/ 	.byte	0x04, 0x28
        /*007a*/ 	.short	(.L_3174 - .L_3173)


	//   ....[0]....
.L_3173:
        /*007c*/ 	.word	0x00006da0


	//   ....[1]....
        /*0080*/ 	.word	0x00006dd0


	//   ....[2]....
        /*0084*/ 	.word	0x00006df0


	//   ....[3]....
        /*0088*/ 	.word	0x00006e10


	//   ....[4]....
        /*008c*/ 	.word	0x00006e30


	//   ....[5]....
        /*0090*/ 	.word	0x00007070


	//   ....[6]....
        /*0094*/ 	.word	0x00007090


	//   ....[7]....
        /*0098*/ 	.word	0x000070b0


	//   ....[8]....
        /*009c*/ 	.word	0x000070d0


	//   ....[9]....
        /*00a0*/ 	.word	0x000070f0


	//   ....[10]....
        /*00a4*/ 	.word	0x000077b0


	//   ....[11]....
        /*00a8*/ 	.word	0x00007850


	//   ....[12]....
        /*00ac*/ 	.word	0x000078a0


	//   ....[13]....
        /*00b0*/ 	.word	0x00007900


	//   ....[14]....
        /*00b4*/ 	.word	0x00007960


	//   ....[15]....
        /*00b8*/ 	.word	0x00007bf0


	//   ....[16]....
        /*00bc*/ 	.word	0x00007c40


	//   ....[17]....
        /*00c0*/ 	.word	0x00007ca0


	//   ....[18]....
        /*00c4*/ 	.word	0x00007d00


	//   ....[19]....
        /*00c8*/ 	.word	0x00007d60


	//----- nvinfo : EIATTR_EXIT_INSTR_OFFSETS
	.align		4
.L_3174:
        /*00cc*/ 	.byte	0x04, 0x1c
        /*00ce*/ 	.short	(.L_3176 - .L_3175)


	//   ....[0]....
.L_3175:
        /*00d0*/ 	.word	0x00000590


	//   ....[1]....
        /*00d4*/ 	.word	0x00007740


	//----- nvinfo : EIATTR_MAX_THREADS
	.align		4
.L_3176:
        /*00d8*/ 	.byte	0x04, 0x05
        /*00da*/ 	.short	(.L_3178 - .L_3177)
.L_3177:
        /*00dc*/ 	.word	0x00000080
        /*00e0*/ 	.word	0x00000001
        /*00e4*/ 	.word	0x00000001


	//----- nvinfo : EIATTR_CRS_STACK_SIZE
	.align		4
.L_3178:
        /*00e8*/ 	.byte	0x04, 0x1e
        /*00ea*/ 	.short	(.L_3180 - .L_3179)
.L_3179:
        /*00ec*/ 	.word	0x00000000


	//----- nvinfo : EIATTR_CBANK_PARAM_SIZE
	.align		4
.L_3180:
        /*00f0*/ 	.byte	0x03, 0x19
        /*00f2*/ 	.short	0x00e8


	//----- nvinfo : EIATTR_PARAM_CBANK
	.align		4
        /*00f4*/ 	.byte	0x04, 0x0a
        /*00f6*/ 	.short	(.L_3182 - .L_3181)
	.align		4
.L_3181:
        /*00f8*/ 	.word	index@(.nv.constant0._ZN10layer_norm13ln_fwd_kernelINS_13Kernel_traitsIf6__halffS2_fjLj512ELj1ELj4ELj1ELj16ENS_18Kernel_traits_baseILj512EfS2_fS2_fjLj128EEEEELb1ELb0ELb1ELb0EEEvNS_9FwdParamsE)
        /*00fc*/ 	.short	0x0210
        /*00fe*/ 	.short	0x00e8


	//----- nvinfo : EIATTR_SW_WAR
	.align		4
.L_3182:
        /*0100*/ 	.byte	0x04, 0x36
        /*0102*/ 	.short	(.L_3184 - .L_3183)
.L_3183:
        /*0104*/ 	.word	0x00000008
.L_3184:


//--------------------- .nv.info._ZN10layer_norm13ln_fwd_kernelINS_13Kernel_traitsIf6__halffS2_fjLj512ELj1ELj4ELj1ELj16ENS_18Kernel_traits_baseILj512EfS2_fS2_fjLj128EEEEELb1ELb0ELb1ELb1EEEvNS_9FwdParamsE --------------------------
	.section	.nv.info._ZN10layer_norm13ln_fwd_kernelINS_13Kernel_traitsIf6__halffS2_fjLj512ELj1ELj4ELj1ELj16ENS_18Kernel_traits_baseILj512EfS2_fS2_fjLj128EEEEELb1ELb0ELb1ELb1EEEvNS_9FwdParamsE,"",@"SHT_CUDA_INFO"
	.sectionflags	@""
	.align	4


	//----- nvinfo : EIATTR_CUDA_API_VERSION
	.align		4
        /*0000*/ 	.byte	0x04, 0x37
        /*0002*/ 	.short	(.L_3186 - .L_3185)
.L_3185:
        /*0004*/ 	.word	0x00000082


	//----- nvinfo : EIATTR_KPARAM_INFO
	.align		4
.L_3186:
        /*0008*/ 	.byte	0x04, 0x17
        /*000a*/ 	.short	(.L_3188 - .L_3187)
.L_3187:
        /*000c*/ 	.word	0x00000000
        /*0010*/ 	.short	0x0000
        /*0012*/ 	.short	0x0000
        /*0014*/ 	.byte	0x00, 0xf0, 0xa1, 0x03


	//----- nvinfo : EIATTR_SPARSE_MMA_MASK
	.align		4
.L_3188:
        /*0018*/ 	.byte	0x03, 0x50
        /*001a*/ 	.short	0x0000


	//----- nvinfo : EIATTR_MAXREG_COUNT
	.align		4
        /*001c*/ 	.byte	0x03, 0x1b
        /*001e*/ 	.short	0x00ff


	//----- nvinfo : EIATTR_MERCURY_ISA_VERSION
	.align		4
        /*0020*/ 	.byte	0x03, 0x5f
        /*0022*/ 	.short	0x0101


	//----- nvinfo : EIATTR_COOP_GROUP_MASK_REGIDS
	.align		4
        /*0024*/ 	.byte	0x04, 0x29
        /*0026*/ 	.short	(.L_3190 - .L_3189)


	//   ....[0]....
.L_3189:
        /*0028*/ 	.word	0xffffffff


	//   ....[1]....
        /*002c*/ 	.word	0xffffffff


	//   ....[2]....
        /*0030*/ 	.word	0xffffffff


	//   ....[3]....
        /*0034*/ 	.word	0xffffffff


	//   ....[4]....
        /*0038*/ 	.word	0xffffffff


	//   ....[5]....
        /*003c*/ 	.word	0xffffffff


	//   ....[6]....
        /*0040*/ 	.word	0xffffffff


	//   ....[7]....
        /*0044*/ 	.word	0xffffffff


	//   ....[8]....
        /*0048*/ 	.word	0xffffffff


	//   ....[9]....
        /*004c*/ 	.word	0xffffffff


	//   ....[10]....
        /*0050*/ 	.word	0x0500004e


	//   ....[11]....
        /*0054*/ 	.word	0x0500004e


	//   ....[12]....
        /*0058*/ 	.word	0x0500004e


	//   ....[13]....
        /*005c*/ 	.word	0x0500004e


	//   ....[14]....
        /*0060*/ 	.word	0x0500004e


	//   ....[15]....
        /*0064*/ 	.word	0x0500004e


	//   ....[16]....
        /*0068*/ 	.word	0x0500004e


	//   ....[17]....
        /*006c*/ 	.word	0x0500004e


	//   ....[18]....
        /*0070*/ 	.word	0x0500004e


	//   ....[19]....
        /*0074*/ 	.word	0x0500004e


	//----- nvinfo : EIATTR_COOP_GROUP_INSTR_OFFSETS
	.align		4
.L_3190:
        /*0078*/ 	.byte	0x04, 0x28
        /*007a*/ 	.short	(.L_3192 - .L_3191)


	//   ....[0]....
.L_3191:
        /*007c*/ 	.word	0x00006c80


	//   ....[1]....
        /*0080*/ 	.word	0x00006cb0


	//   ....[2]....
        /*0084*/ 	.word	0x00006cd0


	//   ....[3]....
        /*0088*/ 	.word	0x00006cf0


	//   ....[4]....
        /*008c*/ 	.word	0x00006d10


	//   ....[5]....
        /*0090*/ 	.word	0x00006f40


	//   ....[6]....
        /*0094*/ 	.word	0x00006f60


	//   ....[7]....
        /*0098*/ 	.word	0x00006f80


	//   ....[8]....
        /*009c*/ 	.word	0x00006fa0


	//   ....[9]....
        /*00a0*/ 	.word	0x00006fc0


	//   ....[10]....
        /*00a4*/ 	.word	0x00007600


	//   ....[11]....
        /*00a8*/ 	.word	0x00007690


	//   ....[12]....
        /*00ac*/ 	.word	0x000076f0


	//   ....[13]....
        /*00b0*/ 	.word	0x00007750


	//   ....[14]....
        /*00b4*/ 	.word	0x000077b0


	//   ....[15]....
        /*00b8*/ 	.word	0x00007a20


	//   ....[16]....
        /*00bc*/ 	.word	0x00007a80


	//   ....[17]....
        /*00c0*/ 	.word	0x00007ae0


	//   ....[18]....
        /*00c4*/ 	.word	0x00007b40


	//   ....[19]....
        /*00c8*/ 	.word	0x00007ba0


	//----- nvinfo : EIATTR_EXIT_INSTR_OFFSETS
	.align		4
.L_3192:
        /*00cc*/ 	.byte	0x04, 0x1c
        /*00ce*/ 	.short	(.L_3194 - .L_3193)


	//   ....[0]....
.L_3193:
        /*00d0*/ 	.word	0x000002b0


	//   ....[1]....
        /*00d4*/ 	.word	0x00007590


	//----- nvinfo : EIATTR_MAX_THREADS
	.align		4
.L_3194:
        /*00d8*/ 	.byte	0x04, 0x05
        /*00da*/ 	.short	(.L_3196 - .L_3195)
.L_3195:
        /*00dc*/ 	.word	0x00000080
        /*00e0*/ 	.word	0x00000001
        /*00e4*/ 	.word	0x00000001


	//----- nvinfo : EIATTR_CRS_STACK_SIZE
	.align		4
.L_3196:
        /*00e8*/ 	.byte	0x04, 0x1e
        /*00ea*/ 	.short	(.L_3198 - .L_3197)
.L_3197:
        /*00ec*/ 	.word	0x00000000


	//----- nvinfo : EIATTR_CBANK_PARAM_SIZE
	.align		4
.L_3198:
        /*00f0*/ 	.byte	0x03, 0x19
        /*00f2*/ 	.short	0x00e8


	//----- nvinfo : EIATTR_PARAM_CBANK
	.align		4
        /*00f4*/ 	.byte	0x04, 0x0a
        /*00f6*/ 	.short	(.L_3200 - .L_3199)
	.align		4
.L_3199:
        /*00f8*/ 	.word	index@(.nv.constant0._ZN10layer_norm13ln_fwd_kernelINS_13Kernel_traitsIf6__halffS2_fjLj512ELj1ELj4ELj1ELj16ENS_18Kernel_traits_baseILj512EfS2_fS2_fjLj128EEEEELb1ELb0ELb1ELb1EEEvNS_9FwdParamsE)
        /*00fc*/ 	.short	0x0210
        /*00fe*/ 	.short	0x00e8


	//----- nvinfo : EIATTR_SW_WAR
	.align		4
.L_3200:
        /*0100*/ 	.byte	0x04, 0x36
        /*0102*/ 	.short	(.L_3202 - .L_3201)
.L_3201:
        /*0104*/ 	.word	0x00000008
.L_3202:


//--------------------- .nv.info._ZN10layer_norm13ln_fwd_kernelINS_13Kernel_traitsIf6__halffS2_fjLj512ELj1ELj4ELj1ELj16ENS_18Kernel_traits_baseILj512EfS2_fS2_fjLj128EEEEELb1ELb1ELb0ELb0EEEvNS_9FwdParamsE --------------------------
	.section	.nv.info._ZN10layer_norm13ln_fwd_kernelINS_13Kernel_traitsIf6__halffS2_fjLj512ELj1ELj4ELj1ELj16ENS_18Kernel_traits_baseILj512EfS2_fS2_fjLj128EEEEELb1ELb1ELb0ELb0EEEvNS_9FwdParamsE,"",@"SHT_CUDA_INFO"
	.sectionflags	@""
	.align	4


	//----- nvinfo : EIATTR_CUDA_API_VERSION
	.align		4
        /*0000*/ 	.byte	0x04, 0x37
        /*0002*/ 	.short	(.L_3204 - .L_3203)
.L_3203:
        /*0004*/ 	.word	0x00000082


	//----- nvinfo : EIATTR_KPARAM_INFO
	.align		4
.L_3204:
        /*0008*/ 	.byte	0x04, 0x17
        /*000a*/ 	.short	(.L_3206 - .L_3205)
.L_3205:
        /*000c*/ 	.word	0x00000000
        /*0010*/ 	.short	0x0000
        /*0012*/ 	.short	0x0000
        /*0014*/ 	.byte	0x00, 0xf0, 0xa1, 0x03


	//----- nvinfo : EIATTR_SPARSE_MMA_MASK
	.align		4
.L_3206:
        /*0018*/ 	.byte	0x03, 0x50
        /*001a*/ 	.short	0x0000


	//----- nvinfo : EIATTR_MAXREG_COUNT
	.align		4
        /*001c*/ 	.byte	0x03, 0x1b
        /*001e*/ 	.short	0x00ff


	//----- nvinfo : EIATTR_MERCURY_ISA_VERSION
	.align		4
        /*0020*/ 	.byte	0x03, 0x5f
        /*0022*/ 	.short	0x0101


	//----- nvinfo : EIATTR_COOP_GROUP_MASK_REGIDS
	.align		4
        /*0024*/ 	.byte	0x04, 0x29
        /*0026*/ 	.short	(.L_3208 - .L_3207)


	//   ....[0]....
.L_3207:
        /*0028*/ 	.word	0xffffffff


	//   ....[1]....
        /*002c*/ 	.word	0xffffffff


	//   ....[2]....
        /*0030*/ 	.word	0xffffffff


	//   ....[3]....
        /*0034*/ 	.word	0xffffffff


	//   ....[4]....
        /*0038*/ 	.word	0xffffffff


	//   ....[5]....
        /*003c*/ 	.word	0xffffffff


	//   ....[6]....
        /*0040*/ 	.word	0xffffffff


	//   ....[7]....
        /*0044*/ 	.word	0xffffffff


	//   ....[8]....
        /*0048*/ 	.word	0xffffffff


	//   ....[9]....
        /*004c*/ 	.word	0xffffffff


	//   ....[10]....
        /*0050*/ 	.word	0x05000060


	//   ....[11]....
        /*0054*/ 	.word	0x05000060


	//   ....[12]....
        /*0058*/ 	.word	0x05000060


	//   ....[13]....
        /*005c*/ 	.word	0x05000060


	//   ....[14]....
        /*0060*/ 	.word	0x05000060


	//   ....[15]....
        /*0064*/ 	.word	0x05000060


	//   ....[16]....
        /*0068*/ 	.word	0x05000060


	//   ....[17]....
        /*006c*/ 	.word	0x05000060


	//   ....[18]....
        /*0070*/ 	.word	0x05000060


	//   ....[19]....
        /*0074*/ 	.word	0x05000060


	//----- nvinfo : EIATTR_COOP_GROUP_INSTR_OFFSETS
	.align		4
.L_3208:
        /*0078*/ 	.byte	0x04, 0x28
        /*007a*/ 	.short	(.L_3210 - .L_3209)


	//   ....[0]....
.L_3209:
        /*007c*/ 	.word	0x00006770


	//   ....[1]....
        /*0080*/ 	.word	0x00006790


	//   ....[2]....
        /*0084*/ 	.word	0x000067b0


	//   ....[3]....
        /*0088*/ 	.word	0x000067e0


	//   ....[4]....
        /*008c*/ 	.word	0x00006800


	//   ....[5]....
        /*0090*/ 	.word	0x00006a40


	//   ....[6]....
        /*0094*/ 	.word	0x00006a60


	//   ....[7]....
        /*0098*/ 	.word	0x00006a80


	//   ....[8]....
        /*009c*/ 	.word	0x00006aa0


	//   ....[9]....
        /*00a0*/ 	.word	0x00006ac0


	//   ....[10]....
        /*00a4*/ 	.word	0x000070e0


	//   ....[11]....
        /*00a8*/ 	.word	0x00007180


	//   ....[12]....
        /*00ac*/ 	.word	0x000071f0


	//   ....[13]....
        /*00b0*/ 	.word	0x00007270


	//   ....[14]....
        /*00b4*/ 	.word	0x000072e0


	//   ....[15]....
        /*00b8*/ 	.word	0x00007560


	//   ....[16]....
        /*00bc*/ 	.word	0x000075d0


	//   ....[17]....
        /*00c0*/ 	.word	0x00007640


	//   ....[18]....
        /*00c4*/ 	.word	0x000076b0


	//   ....[19]....
        /*00c8*/ 	.word	0x00007720


	//----- nvinfo : EIATTR_EXIT_INSTR_OFFSETS
	.align		4
.L_3210:
        /*00cc*/ 	.byte	0x04, 0x1c
        /*00ce*/ 	.short	(.L_3212 - .L_3211)


	//   ....[0]....
.L_3211:
        /*00d0*/ 	.word	0x00000650


	//   ....[1]....
        /*00d4*/ 	.word	0x00007070


	//----- nvinfo : EIATTR_MAX_THREADS
	.align		4
.L_3212:
        /*00d8*/ 	.byte	0x04, 0x05
        /*00da*/ 	.short	(.L_3214 - .L_3213)
.L_3213:
        /*00dc*/ 	.word	0x00000080
        /*00e0*/ 	.word	0x00000001
        /*00e4*/ 	.word	0x00000001


	//----- nvinfo : EIATTR_CRS_STACK_SIZE
	.align		4
.L_3214:
        /*00e8*/ 	.byte	0x04, 0x1e
        /*00ea*/ 	.short	(.L_3216 - .L_3215)
.L_3215:
        /*00ec*/ 	.word	0x00000000


	//----- nvinfo : EIATTR_CBANK_PARAM_SIZE
	.align		4
.L_3216:
        /*00f0*/ 	.byte	0x03, 0x19
        /*00f2*/ 	.short	0x00e8


	//----- nvinfo : EIATTR_PARAM_CBANK
	.align		4
        /*00f4*/ 	.byte	0x04, 0x0a
        /*00f6*/ 	.short	(.L_3218 - .L_3217)
	.align		4
.L_3217:
        /*00f8*/ 	.word	index@(.nv.constant0._ZN10layer_norm13ln_fwd_kernelINS_13Kernel_traitsIf6__halffS2_fjLj512ELj1ELj4ELj1ELj16ENS_18Kernel_traits_baseILj512EfS2_fS2_fjLj128EEEEELb1ELb1ELb0ELb0EEEvNS_9FwdParamsE)
        /*00fc*/ 	.short	0x0210
        /*00fe*/ 	.short	0x00e8


	//----- nvinfo : EIATTR_SW_WAR
	.align		4
.L_3218:
        /*0100*/ 	.byte	0x04, 0x36
        /*0102*/ 	.short	(.L_3220 - .L_3219)
.L_3219:
        /*0104*/ 	.word	0x00000008
.L_3220:


//--------------------- .nv.info._ZN10layer_norm13ln_fwd_kernelINS_13Kernel_traitsIf6__halffS2_fjLj512ELj1ELj4ELj1ELj16ENS_18Kernel_traits_baseILj512EfS2_fS2_fjLj128EEEEELb1ELb1ELb0ELb1EEEvNS_9FwdParamsE --------------------------
	.section	.nv.info._ZN10layer_norm13ln_fwd_kernelINS_13Kernel_traitsIf6__halffS2_fjLj512ELj1ELj4ELj1ELj16ENS_18Kernel_traits_baseILj512EfS2_fS2_fjLj128EEEEELb1ELb1ELb0ELb1EEEvNS_9FwdParamsE,"",@"SHT_CUDA_INFO"
	.sectionflags	@""
	.align	4


	//----- nvinfo : EIATTR_CUDA_API_VERSION
	.align		4
        /*0000*/ 	.byte	0x04, 0x37
        /*0002*/ 	.short	(.L_3222 - .L_3221)
.L_3221:
        /*0004*/ 	.word	0x00000082


	//----- nvinfo : EIATTR_KPARAM_INFO
	.align		4
.L_3222:
        /*0008*/ 	.byte	0x04, 0x17
        /*000a*/ 	.short	(.L_3224 - .L_3223)
.L_3223:
        /*000c*/ 	.word	0x00000000
        /*0010*/ 	.short	0x0000
        /*0012*/ 	.short	0x0000
        /*0014*/ 	.byte	0x00, 0xf0, 0xa1, 0x03


	//----- nvinfo : EIATTR_SPARSE_MMA_MASK
	.align		4
.L_3224:
        /*0018*/ 	.byte	0x03, 0x50
        /*001a*/ 	.short	0x0000


	//----- nvinfo : EIATTR_MAXREG_COUNT
	.align		4
        /*001c*/ 	.byte	0x03, 0x1b
        /*001e*/ 	.short	0x00ff


	//----- nvinfo : EIATTR_MERCURY_ISA_VERSION
	.align		4
        /*0020*/ 	.byte	0x03, 0x5f
        /*0022*/ 	.short	0x0101


	//----- nvinfo : EIATTR_COOP_GROUP_MASK_REGIDS
	.align		4
        /*0024*/ 	.byte	0x04, 0x29
        /*0026*/ 	.short	(.L_3226 - .L_3225)


	//   ....[0]....
.L_3225:
        /*0028*/ 	.word	0xffffffff


	//   ....[1]....
        /*002c*/ 	.word	0xffffffff


	//   ....[2]....
        /*0030*/ 	.word	0xffffffff


	//   ....[3]....
        /*0034*/ 	.word	0xffffffff


	//   ....[4]....
        /*0038*/ 	.word	0xffffffff


	//   ....[5]....
        /*003c*/ 	.word	0xffffffff


	//   ....[6]....
        /*0040*/ 	.word	0xffffffff


	//   ....[7]....
        /*0044*/ 	.word	0xffffffff


	//   ....[8]....
        /*0048*/ 	.word	0xffffffff


	//   ....[9]....
        /*004c*/ 	.word	0xffffffff


	//   ....[10]....
        /*0050*/ 	.word	0x0500005e


	//   ....[11]....
        /*0054*/ 	.word	0x0500005e


	//   ....[12]....
        /*0058*/ 	.word	0x0500005e


	//   ....[13]....
        /*005c*/ 	.word	0x0500005e


	//   ....[14]....
        /*0060*/ 	.word	0x0500005e


	//   ....[15]....
        /*0064*/ 	.word	0x0500005e


	//   ....[16]....
        /*0068*/ 	.word	0x0500005e


	//   ....[17]....
        /*006c*/ 	.word	0x0500005e


	//   ....[18]....
        /*0070*/ 	.word	0x0500005e


	//   ....[19]....
        /*0074*/ 	.word	0x0500005e


	//----- nvinfo : EIATTR_COOP_GROUP_INSTR_OFFSETS
	.align		4
.L_3226:
        /*0078*/ 	.byte	0x04, 0x28
        /*007a*/ 	.short	(.L_3228 - .L_3227)


	//   ....[0]....
.L_3227:
        /*007c*/ 	.word	0x000064d0


	//   ....[1]....
        /*0080*/ 	.word	0x000064f0


	//   ....[2]....
        /*0084*/ 	.word	0x00006510


	//   ....[3]....
        /*0088*/ 	.word	0x00006530


	//   ....[4]....
        /*008c*/ 	.word	0x00006560


	//   ....[5]....
        /*0090*/ 	.word	0x00006790


	//   ....[6]....
        /*0094*/ 	.word	0x000067b0


	//   ....[7]....
        /*0098*/ 	.word	0x000067d0


	//   ....[8]....
        /*009c*/ 	.word	0x000067f0


	//   ....[9]....
        /*00a0*/ 	.word	0x00006810


	//   ....[10]....
        /*00a4*/ 	.word	0x00006db0


	//   ....[11]....
        /*00a8*/ 	.word	0x00006e50


	//   ....[12]....
        /*00ac*/ 	.word	0x00006ec0


	//   ....[13]....
        /*00b0*/ 	.word	0x00006f30


	//   ....[14]....
        /*00b4*/ 	.word	0x00006fb0


	//   ....[15]....
        /*00b8*/ 	.word	0x00007230


	//   ....[16]....
        /*00bc*/ 	.word	0x000072a0


	//   ....[17]....
        /*00c0*/ 	.word	0x00007310


	//   ....[18]....
        /*00c4*/ 	.word	0x00007380


	//   ....[19]....
        /*00c8*/ 	.word	0x000073f0


	//----- nvinfo : EIATTR_EXIT_INSTR_OFFSETS
	.align		4
.L_3228:
        /*00cc*/ 	.byte	0x04, 0x1c
        /*00ce*/ 	.short	(.L_3230 - .L_3229)


	//   ....[0]....
.L_3229:
        /*00d0*/ 	.word	0x00000310


	//   ....[1]....
        /*00d4*/ 	.word	0x00006d40


	//----- nvinfo : EIATTR_MAX_THREADS
	.align		4
.L_3230:
        /*00d8*/ 	.byte	0x04, 0x05
        /*00da*/ 	.short	(.L_3232 - .L_3231)
.L_3231:
        /*00dc*/ 	.word	0x00000080
        /*00e0*/ 	.word	0x00000001
        /*00e4*/ 	.word	0x00000001


	//----- nvinfo : EIATTR_CRS_STACK_SIZE
	.align		4
.L_3232:
        /*00e8*/ 	.byte	0x04, 0x1e
        /*00ea*/ 	.short	(.L_3234 - .L_3233)
.L_3233:
        /*00ec*/ 	.word	0x00000000


	//----- nvinfo : EIATTR_CBANK_PARAM_SIZE
	.align		4
.L_3234:
        /*00f0*/ 	.byte	0x03, 0x19
        /*00f2*/ 	.short	0x00e8


	//----- nvinfo : EIATTR_PARAM_CBANK
	.align		4
        /*00f4*/ 	.byte	0x04, 0x0a
        /*00f6*/ 	.short	(.L_3236 - .L_3235)
	.align		4
.L_3235:
        /*00f8*/ 	.word	index@(.nv.constant0._ZN10layer_norm13ln_fwd_kernelINS_13Kernel_traitsIf6__halffS2_fjLj512ELj1ELj4ELj1ELj16ENS_18Kernel_traits_baseILj512EfS2_fS2_fjLj128EEEEELb1ELb1ELb0ELb1EEEvNS_9FwdParamsE)
        /*00fc*/ 	.short	0x0210
        /*00fe*/ 	.short	0x00e8


	//----- nvinfo : EIATTR_SW_WAR
	.align		4
.L_3236:
        /*0100*/ 	.byte	0x04, 0x36
        /*0102*/ 	.short	(.L_3238 - .L_3237)
.L_3237:
        /*0104*/ 	.word	0x00000008
.L_3238:


//--------------------- .nv.info._ZN10layer_norm13ln_fwd_kernelINS_13Kernel_traitsIf6__halffS2_fjLj512ELj1ELj4ELj1ELj16ENS_18Kernel_traits_baseILj512EfS2_fS2_fjLj128EEEEELb1ELb1ELb1ELb0EEEvNS_9FwdParamsE --------------------------
	.section	.nv.info._ZN10layer_norm13ln_fwd_kernelINS_13Kernel_traitsIf6__halffS2_fjLj512ELj1ELj4ELj1ELj16ENS_18Kernel_traits_baseILj512EfS2_fS2_fjLj128EEEEELb1ELb1ELb1ELb0EEEvNS_9FwdParamsE,"",@"SHT_CUDA_INFO"
	.sectionflags	@""
	.align	4


	//----- nvinfo : EIATTR_CUDA_API_VERSION
	.align		4
        /*0000*/ 	.byte	0x04, 0x37
        /*0002*/ 	.short	(.L_3240 - .L_3239)
.L_3239:
        /*0004*/ 	.word	0x00000082


	//----- nvinfo : EIATTR_KPARAM_INFO
	.align		4
.L_3240:
        /*0008*/ 	.byte	0x04, 0x17
        /*000a*/ 	.short	(.L_3242 - .L_3241)
.L_3241:
        /*000c*/ 	.word	0x00000000
        /*0010*/ 	.short	0x0000
        /*0012*/ 	.short	0x0000
        /*0014*/ 	.byte	0x00, 0xf0, 0xa1, 0x03


	//----- nvinfo : EIATTR_SPARSE_MMA_MASK
	.align		4
.L_3242:
        /*0018*/ 	.byte	0x03, 0x50
        /*001a*/ 	.short	0x0000


	//----- nvinfo : EIATTR_MAXREG_COUNT
	.align		4
        /*001c*/ 	.byte	0x03, 0x1b
        /*001e*/ 	.short	0x00ff


	//----- nvinfo : EIATTR_MERCURY_ISA_VERSION
	.align		4
        /*0020*/ 	.byte	0x03, 0x5f
        /*0022*/ 	.short	0x0101


	//----- nvinfo : EIATTR_COOP_GROUP_MASK_REGIDS
	.align		4
        /*0024*/ 	.byte	0x04, 0x29
        /*0026*/ 	.short	(.L_3244 - .L_3243)


	//   ....[0]....
.L_3243:
        /*0028*/ 	.word	0xffffffff


	//   ....[1]....
        /*002c*/ 	.word	0xffffffff


	//   ....[2]....
        /*0030*/ 	.word	0xffffffff


	//   ....[3]....
        /*0034*/ 	.word	0xffffffff


	//   ....[4]....
        /*0038*/ 	.word	0xffffffff


	//   ....[5]....
        /*003c*/ 	.word	0xffffffff


	//   ....[6]....
        /*0040*/ 	.word	0xffffffff


	//   ....[7]....
        /*0044*/ 	.word	0xffffffff


	//   ....[8]....
        /*0048*/ 	.word	0xffffffff


	//   ....[9]....
        /*004c*/ 	.word	0xffffffff


	//   ....[10]....
        /*0050*/ 	.word	0x0500006d


	//   ....[11]....
        /*0054*/ 	.word	0x0500006d


	//   ....[12]....
        /*0058*/ 	.word	0x0500006d


	//   ....[13]....
        /*005c*/ 	.word	0x0500006d


	//   ....[14]....
        /*0060*/ 	.word	0x0500006d


	//   ....[15]....
        /*0064*/ 	.word	0x0500006d


	//   ....[16]....
        /*0068*/ 	.word	0x0500006d


	//   ....[17]....
        /*006c*/ 	.word	0x0500006d


	//   ....[18]....
        /*0070*/ 	.word	0x0500006d


	//   ....[19]....
        /*0074*/ 	.word	0x0500006d


	//----- nvinfo : EIATTR_COOP_GROUP_INSTR_OFFSETS
	.align		4
.L_3244:
        /*0078*/ 	.byte	0x04, 0x28
        /*007a*/ 	.short	(.L_3246 - .L_3245)


	//   ....[0]....
.L_3245:
        /*007c*/ 	.word	0x00006f30


	//   ....[1]....
        /*0080*/ 	.word	0x00006f60


	//   ....[2]....
        /*0084*/ 	.word	0x00006f80


	//   ....[3]....
        /*0088*/ 	.word	0x00006fa0


	//   ....[4]....
        /*008c*/ 	.word	0x00006fc0


	//   ....[5]....
        /*0090*/ 	.word	0x00007200


	//   ....[6]....
        /*0094*/ 	.word	0x00007220


	//   ....[7]....
        /*0098*/ 	.word	0x00007240


	//   ....[8]....
        /*009c*/ 	.word	0x00007260


	//   ....[9]....
        /*00a0*/ 	.word	0x00007280


	//   ....[10]....
        /*00a4*/ 	.word	0x00007930


	//   ....[11]....
        /*00a8*/ 	.word	0x000079e0


	//   ....[12]....
        /*00ac*/ 	.word	0x00007a50


	//   ....[13]....
        /*00b0*/ 	.word	0x00007ac0


	//   ....[14]....
        /*00b4*/ 	.word	0x00007b30


	//   ....[15]....
        /*00b8*/ 	.word	0x00007dc0


	//   ....[16]....
        /*00bc*/ 	.word	0x00007e30


	//   ....[17]....
        /*00c0*/ 	.word	0x00007ea0


	//   ....[18]....
        /*00c4*/ 	.word	0x00007f10


	//   ....[19]....
        /*00c8*/ 	.word	0x00007f80


	//----- nvinfo : EIATTR_EXIT_INSTR_OFFSETS
	.align		4
.L_3246:
        /*00cc*/ 	.byte	0x04, 0x1c
        /*00ce*/ 	.short	(.L_3248 - .L_3247)


	//   ....[0]....
.L_3247:
        /*00d0*/ 	.word	0x00000630


	//   ....[1]....
        /*00d4*/ 	.word	0x000078c0


	//----- nvinfo : EIATTR_MAX_THREADS
	.align		4
.L_3248:
        /*00d8*/ 	.byte	0x04, 0x05
        /*00da*/ 	.short	(.L_3250 - .L_3249)
.L_3249:
        /*00dc*/ 	.word	0x00000080
        /*00e0*/ 	.word	0x00000001
        /*00e4*/ 	.word	0x00000001


	//----- nvinfo : EIATTR_CRS_STACK_SIZE
	.align		4
.L_3250:
        /*00e8*/ 	.byte	0x04, 0x1e
        /*00ea*/ 	.short	(.L_3252 - .L_3251)
.L_3251:
        /*00ec*/ 	.word	0x00000000


	//----- nvinfo : EIATTR_CBANK_PARAM_SIZE
	.align		4
.L_3252:
        /*00f0*/ 	.byte	0x03, 0x19
        /*00f2*/ 	.short	0x00e8


	//----- nvinfo : EIATTR_PARAM_CBANK
	.align		4
        /*00f4*/ 	.byte	0x04, 0x0a
        /*00f6*/ 	.short	(.L_3254 - .L_3253)
	.align		4
.L_3253:
        /*00f8*/ 	.word	index@(.nv.constant0._ZN10layer_norm13ln_fwd_kernelINS_13Kernel_traitsIf6__halffS2_fjLj512ELj1ELj4ELj1ELj16ENS_18Kernel_traits_baseILj512EfS2_fS2_fjLj128EEEEELb1ELb1ELb1ELb0EEEvNS_9FwdParamsE)
        /*00fc*/ 	.short	0x0210
        /*00fe*/ 	.short	0x00e8


	//----- nvinfo : EIATTR_SW_WAR
	.align		4
.L_3254:
        /*0100*/ 	.byte	0x04, 0x36
        /*0102*/ 	.short	(.L_3256 - .L_3255)
.L_3255:
        /*0104*/ 	.word	0x00000008
.L_3256:


//--------------------- .nv.info._ZN10layer_norm13ln_fwd_kernelINS_13Kernel_traitsIf6__halffS2_fjLj512ELj1ELj4ELj1ELj16ENS_18Kernel_traits_baseILj512EfS2_fS2_fjLj128EEEEELb1ELb1ELb1ELb1EEEvNS_9FwdParamsE --------------------------
	.section	.nv.info._ZN10layer_norm13ln_fwd_kernelINS_13Kernel_traitsIf6__halffS2_fjLj512ELj1ELj4ELj1ELj16ENS_18Kernel_traits_baseILj512EfS2_fS2_fjLj128EEEEELb1ELb1ELb1ELb1EEEvNS_9FwdParamsE,"",@"SHT_CUDA_INFO"
	.sectionflags	@""
	.align	4


	//----- nvinfo : EIATTR_CUDA_API_VERSION
	.align		4
        /*0000*/ 	.byte	0x04, 0x37
        /*0002*/ 	.short	(.L_3258 - .L_3257)
.L_3257:
        /*0004*/ 	.word	0x00000082


	//----- nvinfo : EIATTR_KPARAM_INFO
	.align		4
.L_3258:
        /*0008*/ 	.byte	0x04, 0x17
        /*000a*/ 	.short	(.L_3260 - .L_3259)
.L_3259:
        /*000c*/ 	.word	0x00000000
        /*0010*/ 	.short	0x0000
        /*0012*/ 	.short	0x0000
        /*0014*/ 	.byte	0x00, 0xf0, 0xa1, 0x03


	//----- nvinfo : EIATTR_SPARSE_MMA_MASK
	.align		4
.L_3260:
        /*0018*/ 	.byte	0x03, 0x50
        /*001a*/ 	.short	0x0000


	//----- nvinfo : EIATTR_MAXREG_COUNT
	.align		4
        /*001c*/ 	.byte	0x03, 0x1b
        /*001e*/ 	.short	0x00ff


	//----- nvinfo : EIATTR_MERCURY_ISA_VERSION
	.align		4
        /*0020*/ 	.byte	0x03, 0x5f
        /*0022*/ 	.short	0x0101


	//----- nvinfo : EIATTR_COOP_GROUP_MASK_REGIDS
	.align		4
        /*0024*/ 	.byte	0x04, 0x29
        /*0026*/ 	.short	(.L_3262 - .L_3261)


	//   ....[0]....
.L_3261:
        /*0028*/ 	.word	0xffffffff


	//   ....[1]....
        /*002c*/ 	.word	0xffffffff


	//   ....[2]....
        /*0030*/ 	.word	0xffffffff


	//   ....[3]....
        /*0034*/ 	.word	0xffffffff


	//   ....[4]....
        /*0038*/ 	.word	0xffffffff


	//   ....[5]....
        /*003c*/ 	.word	0xffffffff


	//   ....[6]....
        /*0040*/ 	.word	0xffffffff


	//   ....[7]....
        /*0044*/ 	.word	0xffffffff


	//   ....[8]....
        /*0048*/ 	.word	0xffffffff


	//   ....[9]....
        /*004c*/ 	.word	0xffffffff


	//   ....[10]....
        /*0050*/ 	.word	0x0500006b


	//   ....[11]....
        /*0054*/ 	.word	0x0500006b


	//   ....[12]....
        /*0058*/ 	.word	0x0500006b


	//   ....[13]....
        /*005c*/ 	.word	0x0500006b


	//   ....[14]....
        /*0060*/ 	.word	0x0500006b


	//   ....[15]....
        /*0064*/ 	.word	0x0500006b


	//   ....[16]....
        /*0068*/ 	.word	0x0500006b


	//   ....[17]....
        /*006c*/ 	.word	0x0500006b


	//   ....[18]....
        /*0070*/ 	.word	0x0500006b


	//   ....[19]....
        /*0074*/ 	.word	0x0500006b


	//----- nvinfo : EIATTR_COOP_GROUP_INSTR_OFFSETS
	.align		4
.L_3262:
        /*0078*/ 	.byte	0x04, 0x28
        /*007a*/ 	.short	(.L_3264 - .L_3263)


	//   ....[0]....
.L_3263:
        /*007c*/ 	.word	0x00006de0


	//   ....[1]....
        /*0080*/ 	.word	0x00006e10


	//   ....[2]....
        /*0084*/ 	.word	0x00006e30


	//   ....[3]....
        /*0088*/ 	.word	0x00006e50


	//   ....[4]....
        /*008c*/ 	.word	0x00006e70


	//   ....[5]....
        /*0090*/ 	.word	0x000070a0


	//   ....[6]....
        /*0094*/ 	.word	0x000070c0


	//   ....[7]....
        /*0098*/ 	.word	0x000070e0


	//   ....[8]....
        /*009c*/ 	.word	0x00007100


	//   ....[9]....
        /*00a0*/ 	.word	0x00007120


	//   ....[10]....
        /*00a4*/ 	.word	0x00007740


	//   ....[11]....
        /*00a8*/ 	.word	0x000077f0


	//   ....[12]....
        /*00ac*/ 	.word	0x00007860


	//   ....[13]....
        /*00b0*/ 	.word	0x000078d0


	//   ....[14]....
        /*00b4*/ 	.word	0x00007940


	//   ....[15]....
        /*00b8*/ 	.word	0x00007bc0


	//   ....[16]....
        /*00bc*/ 	.word	0x00007c30


	//   ....[17]....
        /*00c0*/ 	.word	0x00007ca0


	//   ....[18]....
        /*00c4*/ 	.word	0x00007d10


	//   ....[19]....
        /*00c8*/ 	.word	0x00007d80


	//----- nvinfo : EIATTR_EXIT_INSTR_OFFSETS
	.align		4
.L_3264:
        /*00cc*/ 	.byte	0x04, 0x1c
        /*00ce*/ 	.short	(.L_3266 - .L_3265)


	//   ....[0]....
.L_3265:
        /*00d0*/ 	.word	0x000002f0


	//   ....[1]....
        /*00d4*/ 	.word	0x000076e0


	//----- nvinfo : EIATTR_MAX_THREADS
	.align		4
.L_3266:
        /*00d8*/ 	.byte	0x04, 0x05
        /*00da*/ 	.short	(.L_3268 - .L_3267)
.L_3267:
        /*00dc*/ 	.word	0x00000080
        /*00e0*/ 	.word	0x00000001
        /*00e4*/ 	.word	0x00000001


	//----- nvinfo : EIATTR_CRS_STACK_SIZE
	.align		4
.L_3268:
        /*00e8*/ 	.byte	0x04, 0x1e
        /*00ea*/ 	.short	(.L_3270 - .L_3269)
.L_3269:
        /*00ec*/ 	.word	0x00000000


	//----- nvinfo : EIATTR_CBANK_PARAM_SIZE
	.align		4
.L_3270:
        /*00f0*/ 	.byte	0x03, 0x19
        /*00f2*/ 	.short	0x00e8


	//----- nvinfo : EIATTR_PARAM_CBANK
	.align		4
        /*00f4*/ 	.byte	0x04, 0x0a
        /*00f6*/ 	.short	(.L_3272 - .L_3271)
	.align		4
.L_3271:
        /*00f8*/ 	.word	index@(.nv.constant0._ZN10layer_norm13ln_fwd_kernelINS_13Kernel_traitsIf6__halffS2_fjLj512ELj1ELj4ELj1ELj16ENS_18Kernel_traits_baseILj512EfS2_fS2_fjLj128EEEEELb1ELb1ELb1ELb1EEEvNS_9FwdParamsE)
        /*00fc*/ 	.short	0x0210
        /*00fe*/ 	.short	0x00e8


	//----- nvinfo : EIATTR_SW_WAR
	.align		4
.L_3272:
        /*0100*/ 	.byte	0x04, 0x36
        /*0102*/ 	.short	(.L_3274 - .L_3273)
.L_3273:
        /*0104*/ 	.word	0x00000008
.L_3274:


//--------------------- .nv.info._ZN10layer_norm13ln_fwd_kernelINS_13Kernel_traitsI6__halfffffjLj512ELj1ELj4ELj1ELj16ENS_18Kernel_traits_baseILj512ES2_ffffjLj128EEEEELb0ELb0ELb0ELb0EEEvNS_9FwdParamsE --------------------------
	.section	.nv.info._ZN10layer_norm13ln_fwd_kernelINS_13Kernel_traitsI6__halfffffjLj512ELj1ELj4ELj1ELj16ENS_18Kernel_traits_baseILj512ES2_ffffjLj128EEEEELb0ELb0ELb0ELb0EEEvNS_9FwdParamsE,"",@"SHT_CUDA_INFO"
	.sectionflags	@""
	.align	4


	//----- nvinfo : EIATTR_CUDA_API_VERSION
	.align		4
        /*0000*/ 	.byte	0x04, 0x37
        /*0002*/ 	.short	(.L_3276 - .L_3275)
.L_3275:
        /*0004*/ 	.word	0x00000082


	//----- nvinfo : EIATTR_KPARAM_INFO
	.align		4
.L_3276:
        /*0008*/ 	.byte	0x04, 0x17
        /*000a*/ 	.short	(.L_3278 - .L_3277)
.L_3277:
        /*000c*/ 	.word	0x00000000
        /*0010*/ 	.short	0x0000
        /*0012*/ 	.short	0x0000
        /*0014*/ 	.byte	0x00, 0xf0, 0xa1, 0x03


	//----- nvinfo : EIATTR_SPARSE_MMA_MASK
	.align		4
.L_3278:
        /*0018*/ 	.byte	0x03, 0x50
        /*001a*/ 	.short	0x0000


	//----- nvinfo : EIATTR_MAXREG_COUNT
	.align		4
        /*001c*/ 	.byte	0x03, 0x1b
        /*001e*/ 	.short	0x00ff


	//----- nvinfo : EIATTR_MERCURY_ISA_VERSION
	.align		4
        /*0020*/ 	.byte	0x03, 0x5f
        /*0022*/ 	.short	0x0101


	//----- nvinfo : EIATTR_COOP_GROUP_MASK_REGIDS
	.align		4
        /*0024*/ 	.byte	0x04, 0x29
        /*0026*/ 	.short	(.L_3280 - .L_3279)


	//   ....[0]....
.L_3279:
        /*0028*/ 	.word	0xffffffff


	//   ....[1]....
        /*002c*/ 	.word	0xffffffff


	//   ....[2]....
        /*0030*/ 	.word	0xffffffff


	//   ....[3]....
        /*0034*/ 	.word	0xffffffff


	//   ....[4]....
        /*0038*/ 	.word	0xffffffff


	//   ....[5]....
        /*003c*/ 	.word	0xffffffff


	//   ....[6]....
        /*0040*/ 	.word	0xffffffff


	//   ....[7]....
        /*0044*/ 	.word	0xffffffff


	//   ....[8]....
        /*0048*/ 	.word	0xffffffff


	//   ....[9]....
        /*004c*/ 	.word	0xffffffff


	//   ....[10]....
        /*0050*/ 	.word	0x05000019


	//   ....[11]....
        /*0054*/ 	.word	0x05000019


	//   ....[12]....
        /*0058*/ 	.word	0x05000019


	//   ....[13]....
        /*005c*/ 	.word	0x05000019


	//   ....[14]....
        /*0060*/ 	.word	0x05000019


	//   ....[15]....
        /*0064*/ 	.word	0x05000019


	//   ....[16]....
        /*0068*/ 	.word	0x05000019


	//   ....[17]....
        /*006c*/ 	.word	0x05000019


	//   ....[18]....
        /*0070*/ 	.word	0x05000019


	//   ....[19]....
        /*0074*/ 	.word	0x05000019


	//----- nvinfo : EIATTR_COOP_GROUP_INSTR_OFFSETS
	.align		4
.L_3280:
        /*0078*/ 	.byte	0x04, 0x28
        /*007a*/ 	.short	(.L_3282 - .L_3281)


	//   ....[0]....
.L_3281:
        /*007c*/ 	.word	0x000017d0


	//   ....[1]....
        /*0080*/ 	.word	0x00001800


	//   ....[2]....
        /*0084*/ 	.word	0x00001820


	//   ....[3]....
        /*0088*/ 	.word	0x00001840


	//   ....[4]....
        /*008c*/ 	.word	0x00001860


	//   ....[5]....
        /*0090*/ 	.word	0x00001aa0


	//   ....[6]....
        /*0094*/ 	.word	0x00001ac0


	//   ....[7]....
        /*0098*/ 	.word	0x00001ae0


	//   ....[8]....
        /*009c*/ 	.word	0x00001b00


	//   ....[9]....
        /*00a0*/ 	.word	0x00001b20


	//   ....[10]....
        /*00a4*/ 	.word	0x000021a0


	//   ....[11]....
        /*00a8*/ 	.word	0x00002230


	//   ....[12]....
        /*00ac*/ 	.word	0x00002290


	//   ....[13]....
        /*00b0*/ 	.word	0x000022f0


	//   ....[14]....
        /*00b4*/ 	.word	0x00002350


	//   ....[15]....
        /*00b8*/ 	.word	0x000025f0


	//   ....[16]....
        /*00bc*/ 	.word	0x00002640


	//   ....[17]....
        /*00c0*/ 	.word	0x000026a0


	//   ....[18]....
        /*00c4*/ 	.word	0x00002700


	//   ....[19]....
        /*00c8*/ 	.word	0x00002760


	//----- nvinfo : EIATTR_EXIT_INSTR_OFFSETS
	.align		4
.L_3282:
        /*00cc*/ 	.byte	0x04, 0x1c
        /*00ce*/ 	.short	(.L_3284 - .L_3283)


	//   ....[0]....
.L_3283:
        /*00d0*/ 	.word	0x000004f0


	//   ....[1]....
        /*00d4*/ 	.word	0x00002130


	//----- nvinfo : EIATTR_MAX_THREADS
	.align		4
.L_3284:
        /*00d8*/ 	.byte	0x04, 0x05
        /*00da*/ 	.short	(.L_3286 - .L_3285)
.L_3285:
        /*00dc*/ 	.word	0x00000080
        /*00e0*/ 	.word	0x00000001
        /*00e4*/ 	.word	0x00000001


	//----- nvinfo : EIATTR_CRS_STACK_SIZE
	.align		4
.L_3286:
        /*00e8*/ 	.byte	0x04, 0x1e
        /*00ea*/ 	.short	(.L_3288 - .L_3287)
.L_3287:
        /*00ec*/ 	.word	0x00000000


	//----- nvinfo : EIATTR_CBANK_PARAM_SIZE
	.align		4
.L_3288:
        /*00f0*/ 	.byte	0x03, 0x19
        /*00f2*/ 	.short	0x00e8


	//----- nvinfo : EIATTR_PARAM_CBANK
	.align		4
        /*00f4*/ 	.byte	0x04, 0x0a
        /*00f6*/ 	.short	(.L_3290 - .L_3289)
	.align		4
.L_3289:
        /*00f8*/ 	.word	index@(.nv.constant0._ZN10layer_norm13ln_fwd_kernelINS_13Kernel_traitsI6__halfffffjLj512ELj1ELj4ELj1ELj16ENS_18Kernel_traits_baseILj512ES2_ffffjLj128EEEEELb0ELb0ELb0ELb0EEEvNS_9FwdParamsE)
        /*00fc*/ 	.short	0x0210
        /*00fe*/ 	.short	0x00e8


	//----- nvinfo : EIATTR_SW_WAR
	.align		4
.L_3290:
        /*0100*/ 	.byte	0x04, 0x36
        /*0102*/ 	.short	(.L_3292 - .L_3291)
.L_3291:
        /*0104*/ 	.word	0x00000008
.L_3292:


//--------------------- .nv.info._ZN10layer_norm13ln_fwd_kernelINS_13Kernel_traitsI6__halfffffjLj512ELj1ELj4ELj1ELj16ENS_18Kernel_traits_baseILj512ES2_ffffjLj128EEEEELb0ELb0ELb0ELb1EEEvNS_9FwdParamsE --------------------------
	.section	.nv.info._ZN10layer_norm13ln_fwd_kernelINS_13Kernel_traitsI6__halfffffjLj512ELj1ELj4ELj1ELj16ENS_18Kernel_traits_baseILj512ES2_ffffjLj128EEEEELb0ELb0ELb0ELb1EEEvNS_9FwdParamsE,"",@"SHT_CUDA_INFO"
	.sectionflags	@""
	.align	4


	//----- nvinfo : EIATTR_CUDA_API_VERSION
	.align		4
        /*0000*/ 	.byte	0x04, 0x37
        /*0002*/ 	.short	(.L_3294 - .L_3293)
.L_3293:
        /*0004*/ 	.word	0x00000082


	//----- nvinfo : EIATTR_KPARAM_INFO
	.align		4
.L_3294:
        /*0008*/ 	.byte	0x04, 0x17
        /*000a*/ 	.short	(.L_3296 - .L_3295)
.L_3295:
        /*000c*/ 	.word	0x00000000
        /*0010*/ 	.short	0x0000
        /*0012*/ 	.short	0x0000
        /*0014*/ 	.byte	0x00, 0xf0, 0xa1, 0x03


	//----- nvinfo : EIATTR_SPARSE_MMA_MASK
	.align		4
.L_3296:
        /*0018*/ 	.byte	0x03, 0x50
        /*001a*/ 	.short	0x0000


	//----- nvinfo : EIATTR_MAXREG_COUNT
	.align		4
        /*001c*/ 	.byte	0x03, 0x1b
        /*001e*/ 	.short	0x00ff


	//----- nvinfo : EIATTR_MERCURY_ISA_VERSION
	.align		4
        /*0020*/ 	.byte	0x03, 0x5f
        /*0022*/ 	.short	0x0101


	//----- nvinfo : EIATTR_COOP_GROUP_MASK_REGIDS
	.align		4
        /*0024*/ 	.byte	0x04, 0x29
        /*0026*/ 	.short	(.L_3298 - .L_3297)


	//   ....[0]....
.L_3297:
        /*0028*/ 	.word	0xffffffff


	//   ....[1]....
        /*002c*/ 	.word	0xffffffff


	//   ....[2]....
        /*0030*/ 	.word	0xffffffff


	//   ....[3]....
        /*0034*/ 	.word	0xffffffff


	//   ....[4]....
        /*0038*/ 	.word	0xffffffff


	//   ....[5]....
        /*003c*/ 	.word	0xffffffff


	//   ....[6]....
        /*0040*/ 	.word	0xffffffff


	//   ....[7]....
        /*0044*/ 	.word	0xffffffff


	//   ....[8]....
        /*0048*/ 	.word	0xffffffff


	//   ....[9]....
        /*004c*/ 	.word	0xffffffff


	//   ....[10]....
        /*0050*/ 	.word	0x0500001f


	//   ....[11]....
        /*0054*/ 	.word	0x0500001f


	//   ....[12]....
        /*0058*/ 	.word	0x0500001f


	//   ....[13]....
        /*005c*/ 	.word	0x0500001f


	//   ....[14]....
        /*0060*/ 	.word	0x0500001f


	//   ....[15]....
        /*0064*/ 	.word	0x0500001f


	//   ....[16]....
        /*0068*/ 	.word	0x0500001f


	//   ....[17]....
        /*006c*/ 	.word	0x0500001f


	//   ....[18]....
        /*0070*/ 	.word	0x0500001f


	//   ....[19]....
        /*0074*/ 	.word	0x0500001f


	//----- nvinfo : EIATTR_COOP_GROUP_INSTR_OFFSETS
	.align		4
.L_3298:
        /*0078*/ 	.byte	0x04, 0x28
        /*007a*/ 	.short	(.L_3300 - .L_3299)


	//   ....[0]....
.L_3299:
        /*007c*/ 	.word	0x00001030


	//   ....[1]....
        /*0080*/ 	.word	0x00001060


	//   ....[2]....
        /*0084*/ 	.word	0x00001080


	//   ....[3]....
        /*0088*/ 	.word	0x000010a0


	//   ....[4]....
        /*008c*/ 	.word	0x000010c0


	//   ....[5]....
        /*0090*/ 	.word	0x000012f0


	//   ....[6]....
        /*0094*/ 	.word	0x00001310


	//   ....[7]....
        /*0098*/ 	.word	0x00001330


	//   ....[8]....
        /*009c*/ 	.word	0x00001350


	//   ....[9]....
        /*00a0*/ 	.word	0x00001370


	//   ....[10]....
        /*00a4*/ 	.word	0x000018c0


	//   ....[11]....
        /*00a8*/ 	.word	0x00001960


	//   ....[12]....
        /*00ac*/ 	.word	0x000019c0


	//   ....[13]....
        /*00b0*/ 	.word	0x00001a20


	//   ....[14]....
        /*00b4*/ 	.word	0x00001a80


	//   ....[15]....
        /*00b8*/ 	.word	0x00001d00


	//   ....[16]....
        /*00bc*/ 	.word	0x00001d60


	//   ....[17]....
        /*00c0*/ 	.word	0x00001dc0


	//   ....[18]....
        /*00c4*/ 	.word	0x00001e20


	//   ....[19]....
        /*00c8*/ 	.word	0x00001e80


	//----- nvinfo : EIATTR_EXIT_INSTR_OFFSETS
	.align		4
.L_3300:
        /*00cc*/ 	.byte	0x04, 0x1c
        /*00ce*/ 	.short	(.L_3302 - .L_3301)


	//   ....[0]....
.L_3301:
        /*00d0*/ 	.word	0x000001a0


	//   ....[1]....
        /*00d4*/ 	.word	0x00001850


	//----- nvinfo : EIATTR_MAX_THREADS
	.align		4
.L_3302:
        /*00d8*/ 	.byte	0x04, 0x05
        /*00da*/ 	.short	(.L_3304 - .L_3303)
.L_3303:
        /*00dc*/ 	.word	0x00000080
        /*00e0*/ 	.word	0x00000001
        /*00e4*/ 	.word	0x00000001


	//----- nvinfo : EIATTR_CRS_STACK_SIZE
	.align		4
.L_3304:
        /*00e8*/ 	.byte	0x04, 0x1e
        /*00ea*/ 	.short	(.L_3306 - .L_3305)
.L_3305:
        /*00ec*/ 	.word	0x00000000


	//----- nvinfo : EIATTR_CBANK_PARAM_SIZE
	.align		4
.L_3306:
        /*00f0*/ 	.byte	0x03, 0x19
        /*00f2*/ 	.short	0x00e8


	//----- nvinfo : EIATTR_PARAM_CBANK
	.align		4
        /*00f4*/ 	.byte	0x04, 0x0a
        /*00f6*/ 	.short	(.L_3308 - .L_3307)
	.align		4
.L_3307:
        /*00f8*/ 	.word	index@(.nv.constant0._ZN10layer_norm13ln_fwd_kernelINS_13Kernel_traitsI6__halfffffjLj512ELj1ELj4ELj1ELj16ENS_18Kernel_traits_baseILj512ES2_ffffjLj128EEEEELb0ELb0ELb0ELb1EEEvNS_9FwdParamsE)
        /*00fc*/ 	.short	0x0210
        /*00fe*/ 	.short	0x00e8


	//----- nvinfo : EIATTR_SW_WAR
	.align		4
.L_3308:
        /*0100*/ 	.byte	0x04, 0x36
        /*0102*/ 	.short	(.L_3310 - .L_3309)
.L_3309:
        /*0104*/ 	.word	0x00000008
.L_3310:


//--------------------- .nv.info._ZN10layer_norm13ln_fwd_kernelINS_13Kernel_traitsI6__halfffffjLj512ELj1ELj4ELj1ELj16ENS_18Kernel_traits_baseILj512ES2_ffffjLj128EEEEELb0ELb0ELb1ELb0EEEvNS_9FwdParamsE --------------------------
	.section	.nv.info._ZN10layer_norm13ln_fwd_kernelINS_13Kernel_traitsI6__halfffffjLj512ELj1ELj4ELj1ELj16ENS_18Kernel_traits_baseILj512ES2_ffffjLj128EEEEELb0ELb0ELb1ELb0EEEvNS_9FwdParamsE,"",@"SHT_CUDA_INFO"
	.sectionflags	@""
	.align	4


	//----- nvinfo : EIATTR_CUDA_API_VERSION
	.align		4
        /*0000*/ 	.byte	0x04, 0x37
        /*0002*/ 	.short	(.L_3312 - .L_3311)
.L_3311:
        /*0004*/ 	.word	0x00000082


	//----- nvinfo : EIATTR_KPARAM_INFO
	.align		4
.L_3312:
        /*0008*/ 	.byte	0x04, 0x17
        /*000a*/ 	.short	(.L_3314 - .L_3313)
.L_3313:
        /*000c*/ 	.word	0x00000000
        /*0010*/ 	.short	0x0000
        /*0012*/ 	.short	0x0000
        /*0014*/ 	.byte	0x00, 0xf0, 0xa1, 0x03


	//----- nvinfo : EIATTR_SPARSE_MMA_MASK
	.align		4
.L_3314:
        /*0018*/ 	.byte	0x03, 0x50
        /*001a*/ 	.short	0x0000


	//----- nvinfo : EIATTR_MAXREG_COUNT
	.align		4
        /*001c*/ 	.byte	0x03, 0x1b
        /*001e*/ 	.short	0x00ff


	//----- nvinfo : EIATTR_MERCURY_ISA_VERSION
	.align		4
        /*0020*/ 	.byte	0x03, 0x5f
        /*0022*/ 	.short	0x0101


	//----- nvinfo : EIATTR_COOP_GROUP_MASK_REGIDS
	.align		4
        /*0024*/ 	.byte	0x04, 0x29
        /*0026*/ 	.short	(.L_3316 - .L_3315)


	//   ....[0]....
.L_3315:
        /*0028*/ 	.word	0xffffffff


	//   ....[1]....
        /*002c*/ 	.word	0xffffffff


	//   ....[2]....
        /*0030*/ 	.word	0xffffffff


	//   ....[3]....
        /*0034*/ 	.word	0xffffffff


	//   ....[4]....
        /*0038*/ 	.word	0xffffffff


	//   ....[5]....
        /*003c*/ 	.word	0xffffffff


	//   ....[6]....
        /*0040*/ 	.word	0xffffffff


	//   ....[7]....
        /*0044*/ 	.word	0xffffffff


	//   ....[8]....
        /*0048*/ 	.word	0xffffffff


	//   ....[9]....
        /*004c*/ 	.word	0xffffffff


	//   ....[10]....
        /*0050*/ 	.word	0x05000046


	//   ....[11]....
        /*0054*/ 	.word	0x05000046


	//   ....[12]....
        /*0058*/ 	.word	0x05000046


	//   ....[13]....
        /*005c*/ 	.word	0x05000046


	//   ....[14]....
        /*0060*/ 	.word	0x05000046


	//   ....[15]....
        /*0064*/ 	.word	0x05000046


	//   ....[16]....
        /*0068*/ 	.word	0x05000046


	//   ....[17]....
        /*006c*/ 	.word	0x05000046


	//   ....[18]....
        /*0070*/ 	.word	0x05000046


	//   ....[19]....
        /*0074*/ 	.word	0x05000046


	//----- nvinfo : EIATTR_COOP_GROUP_INSTR_OFFSETS
	.align		4
.L_3316:
        /*0078*/ 	.byte	0x04, 0x28
        /*007a*/ 	.short	(.L_3318 - .L_3317)


	//   ....[0]....
.L_3317:
        /*007c*/ 	.word	0x000017c0


	//   ....[1]....
        /*0080*/ 	.word	0x000017f0


	//   ....[2]....
        /*0084*/ 	.word	0x00001810


	//   ....[3]....
        /*0088*/ 	.word	0x00001830


	//   ....[4]....
        /*008c*/ 	.word	0x00001850


	//   ....[5]....
        /*0090*/ 	.word	0x00001a90


	//   ....[6]....
        /*0094*/ 	.word	0x00001ab0


	//   ....[7]....
        /*0098*/ 	.word	0x00001ad0


	//   ....[8]....
        /*009c*/ 	.word	0x00001af0


	//   ....[9]....
        /*00a0*/ 	.word	0x00001b10


	//   ....[10]....
        /*00a4*/ 	.word	0x00002230


	//   ....[11]....
        /*00a8*/ 	.word	0x000022d0


	//   ....[12]....
        /*00ac*/ 	.word	0x00002330


	//   ....[13]....
        /*00b0*/ 	.word	0x00002390


	//   ....[14]....
        /*00b4*/ 	.word	0x000023e0


	//   ....[15]....
        /*00b8*/ 	.word	0x00002670


	//   ....[16]....
        /*00bc*/ 	.word	0x000026d0


	//   ....[17]....
        /*00c0*/ 	.word	0x00002730


	//   ....[18]....
        /*00c4*/ 	.word	0x00002790


	//   ....[19]....
        /*00c8*/ 	.word	0x000027f0


	//----- nvinfo : EIATTR_EXIT_INSTR_OFFSETS
	.align		4
.L_3318:
        /*00cc*/ 	.byte	0x04, 0x1c
        /*00ce*/ 	.short	(.L_3320 - .L_3319)


	//   ....[0]....
.L_3319:
        /*00d0*/ 	.word	0x000004c0


	//   ....[1]....
        /*00d4*/ 	.word	0x000021c0


	//----- nvinfo : EIATTR_MAX_THREADS
	.align		4
.L_3320:
        /*00d8*/ 	.byte	0x04, 0x05
        /*00da*/ 	.short	(.L_3322 - .L_3321)
.L_3321:
        /*00dc*/ 	.word	0x00000080
        /*00e0*/ 	.word	0x00000001
        /*00e4*/ 	.word	0x00000001


	//----- nvinfo : EIATTR_CRS_STACK_SIZE
	.align		4
.L_3322:
        /*00e8*/ 	.byte	0x04, 0x1e
        /*00ea*/ 	.short	(.L_3324 - .L_3323)
.L_3323:
        /*00ec*/ 	.word	0x00000000


	//----- nvinfo : EIATTR_CBANK_PARAM_SIZE
	.align		4
.L_3324:
        /*00f0*/ 	.byte	0x03, 0x19
        /*00f2*/ 	.short	0x00e8


	//----- nvinfo : EIATTR_PARAM_CBANK
	.align		4
        /*00f4*/ 	.byte	0x04, 0x0a
        /*00f6*/ 	.short	(.L_3326 - .L_3325)
	.align		4
.L_3325:
        /*00f8*/ 	.word	index@(.nv.constant0._ZN10layer_norm13ln_fwd_kernelINS_13Kernel_traitsI6__halfffffjLj512ELj1ELj4ELj1ELj16ENS_18Kernel_traits_baseILj512ES2_ffffjLj128EEEEELb0ELb0ELb1ELb0EEEvNS_9FwdParamsE)
        /*00fc*/ 	.short	0x0210
        /*00fe*/ 	.short	0x00e8


	//----- nvinfo : EIATTR_SW_WAR
	.align		4
.L_3326:
        /*0100*/ 	.byte	0x04, 0x36
        /*0102*/ 	.short	(.L_3328 - .L_3327)
.L_3327:
        /*0104*/ 	.word	0x00000008
.L_3328:


//--------------------- .nv.info._ZN10layer_norm13ln_fwd_kernelINS_13Kernel_traitsI6__halfffffjLj512ELj1ELj4ELj1ELj16ENS_18Kernel_traits_baseILj512ES2_ffffjLj128EEEEELb0ELb0ELb1ELb1EEEvNS_9FwdParamsE --------------------------
	.section	.nv.info._ZN10layer_norm13ln_fwd_kernelINS_13Kernel_traitsI6__halfffffjLj512ELj1ELj4ELj1ELj16ENS_18Kernel_traits_baseILj512ES2_ffffjLj128EEEEELb0ELb0ELb1ELb1EEEvNS_9FwdParamsE,"",@"SHT_CUDA_INFO"
	.sectionflags	@""
	.align	4


	//----- nvinfo : EIATTR_CUDA_API_VERSION
	.align		4
        /*0000*/ 	.byte	0x04, 0x37
        /*0002*/ 	.short	(.L_3330 - .L_3329)
.L_3329:
        /*0004*/ 	.word	0x00000082


	//----- nvinfo : EIATTR_KPARAM_INFO
	.align		4
.L_3330:
        /*0008*/ 	.byte	0x04, 0x17
        /*000a*/ 	.short	(.L_3332 - .L_3331)
.L_3331:
        /*000c*/ 	.word	0x00000000
        /*0010*/ 	.short	0x0000
        /*0012*/ 	.short	0x0000
        /*0014*/ 	.byte	0x00, 0xf0, 0xa1, 0x03


	//----- nvinfo : EIATTR_SPARSE_MMA_MASK
	.align		4
.L_3332:
        /*0018*/ 	.byte	0x03, 0x50
        /*001a*/ 	.short	0x0000


	//----- nvinfo : EIATTR_MAXREG_COUNT
	.align		4
        /*001c*/ 	.byte	0x03, 0x1b
        /*001e*/ 	.short	0x00ff


	//----- nvinfo : EIATTR_MERCURY_ISA_VERSION
	.align		4
        /*0020*/ 	.byte	0x03, 0x5f
        /*0022*/ 	.short	0x0101


	//----- nvinfo : EIATTR_COOP_GROUP_MASK_REGIDS
	.align		4
        /*0024*/ 	.byte	0x04, 0x29
        /*0026*/ 	.short	(.L_3334 - .L_3333)


	//   ....[0]....
.L_3333:
        /*0028*/ 	.word	0xffffffff


	//   ....[1]....
        /*002c*/ 	.word	0xffffffff


	//   ....[2]....
        /*0030*/ 	.word	0xffffffff


	//   ....[3]....
        /*0034*/ 	.word	0xffffffff


	//   ....[4]....
        /*0038*/ 	.word	0xffffffff


	//   ....[5]....
        /*003c*/ 	.word	0xffffffff


	//   ....[6]....
        /*0040*/ 	.word	0xffffffff


	//   ....[7]....
        /*0044*/ 	.word	0xffffffff


	//   ....[8]....
        /*0048*/ 	.word	0xffffffff


	//   ....[9]....
        /*004c*/ 	.word	0xffffffff


	//   ....[10]....
        /*0050*/ 	.word	0x0500003e


	//   ....[11]....
        /*0054*/ 	.word	0x0500003e


	//   ....[12]....
        /*0058*/ 	.word	0x0500003e


	//   ....[13]....
        /*005c*/ 	.word	0x0500003e


	//   ....[14]....
        /*0060*/ 	.word	0x0500003e


	//   ....[15]....
        /*0064*/ 	.word	0x0500003e


	//   ....[16]....
        /*0068*/ 	.word	0x0500003e


	//   ....[17]....
        /*006c*/ 	.word	0x0500003e


	//   ....[18]....
        /*0070*/ 	.word	0x0500003e


	//   ....[19]....
        /*0074*/ 	.word	0x0500003e


	//----- nvinfo : EIATTR_COOP_GROUP_INSTR_OFFSETS
	.align		4
.L_3334:
        /*0078*/ 	.byte	0x04, 0x28
        /*007a*/ 	.short	(.L_3336 - .L_3335)


	//   ....[0]....
.L_3335:
        /*007c*/ 	.word	0x00001260


	//   ....[1]....
        /*0080*/ 	.word	0x00001280


	//   ....[2]....
        /*0084*/ 	.word	0x000012a0


	//   ....[3]....
        /*0088*/ 	.word	0x000012c0


	//   ....[4]....
        /*008c*/ 	.word	0x000012f0


	//   ....[5]....
        /*0090*/ 	.word	0x00001520


	//   ....[6]....
        /*0094*/ 	.word	0x00001540


	//   ....[7]....
        /*0098*/ 	.word	0x00001560


	//   ....[8]....
        /*009c*/ 	.word	0x00001580


	//   ....[9]....
        /*00a0*/ 	.word	0x000015a0


	//   ....[10]....
        /*00a4*/ 	.word	0x00001bb0


	//   ....[11]....
        /*00a8*/ 	.word	0x00001c30


	//   ....[12]....
        /*00ac*/ 	.word	0x00001c80


	//   ....[13]....
        /*00b0*/ 	.word	0x00001ce0


	//   ....[14]....
        /*00b4*/ 	.word	0x00001d50


	//   ....[15]....
        /*00b8*/ 	.word	0x00001fc0


	//   ....[16]....
        /*00bc*/ 	.word	0x00002010


	//   ....[17]....
        /*00c0*/ 	.word	0x00002060


	//   ....[18]....
        /*00c4*/ 	.word	0x000020b0


	//   ....[19]....
        /*00c8*/ 	.word	0x00002100


	//----- nvinfo : EIATTR_EXIT_INSTR_OFFSETS
	.align		4
.L_3336:
        /*00cc*/ 	.byte	0x04, 0x1c
        /*00ce*/ 	.short	(.L_3338 - .L_3337)


	//   ....[0]....
.L_3337:
        /*00d0*/ 	.word	0x00000160


	//   ....[1]....
        /*00d4*/ 	.word	0x00001b40


	//----- nvinfo : EIATTR_MAX_THREADS
	.align		4
.L_3338:
        /*00d8*/ 	.byte	0x04, 0x05
        /*00da*/ 	.short	(.L_3340 - .L_3339)
.L_3339:
        /*00dc*/ 	.word	0x00000080
        /*00e0*/ 	.word	0x00000001
        /*00e4*/ 	.word	0x00000001


	//----- nvinfo : EIATTR_CRS_STACK_SIZE
	.align		4
.L_3340:
        /*00e8*/ 	.byte	0x04, 0x1e
        /*00ea*/ 	.short	(.L_3342 - .L_3341)
.L_3341:
        /*00ec*/ 	.word	0x00000000


	//----- nvinfo : EIATTR_CBANK_PARAM_SIZE
	.align		4
.L_3342:
        /*00f0*/ 	.byte	0x03, 0x19
        /*00f2*/ 	.short	0x00e8


	//----- nvinfo : EIATTR_PARAM_CBANK
	.align		4
        /*00f4*/ 	.byte	0x04, 0x0a
        /*00f6*/ 	.short	(.L_3344 - .L_3343)
	.align		4
.L_3343:
        /*00f8*/ 	.word	index@(.nv.constant0._ZN10layer_norm13ln_fwd_kernelINS_13Kernel_traitsI6__halfffffjLj512ELj1ELj4ELj1ELj16ENS_18Kernel_traits_baseILj512ES2_ffffjLj128EEEEELb0ELb0ELb1ELb1EEEvNS_9FwdParamsE)
        /*00fc*/ 	.short	0x0210
        /*00fe*/ 	.short	0x00e8


	//----- nvinfo : EIATTR_SW_WAR
	.align		4
.L_3344:
        /*0100*/ 	.byte	0x04, 0x36
        /*0102*/ 	.short	(.L_3346 - .L_3345)
.L_3345:
        /*0104*/ 	.word	0x00000008
.L_3346:


//--------------------- .nv.info._ZN10layer_norm13ln_fwd_kernelINS_13Kernel_traitsI6__halfffffjLj512ELj1ELj4ELj1ELj16ENS_18Kernel_traits_baseILj512ES2_ffffjLj128EEEEELb0ELb1ELb0ELb0EEEvNS_9FwdParamsE --------------------------
	.section	.nv.info._ZN10layer_norm13ln_fwd_kernelINS_13Kernel_traitsI6__halfffffjLj512ELj1ELj4ELj1ELj16ENS_18Kernel_traits_baseILj512ES2_ffffjLj128EEEEELb0ELb1ELb0ELb0EEEvNS_9FwdParamsE,"",@"SHT_CUDA_INFO"
	.sectionflags	@""
	.align	4


	//----- nvinfo : EIATTR_CUDA_API_VERSION
	.align		4
        /*0000*/ 	.byte	0x04, 0x37
        /*0002*/ 	.short	(.L_3348 - .L_3347)
.L_3347:
        /*0004*/ 	.word	0x00000082


	//----- nvinfo : EIATTR_KPARAM_INFO
	.align		4
.L_3348:
        /*0008*/ 	.byte	0x04, 0x17
        /*000a*/ 	.short	(.L_3350 - .L_3349)
.L_3349:
        /*000c*/ 	.word	0x00000000
        /*0010*/ 	.short	0x0000
        /*0012*/ 	.short	0x0000
        /*0014*/ 	.byte	0x00, 0xf0, 0xa1, 0x03


	//----- nvinfo : EIATTR_SPARSE_MMA_MASK
	.align		4
.L_3350:
        /*0018*/ 	.byte	0x03, 0x50
        /*001a*/ 	.short	0x0000


	//----- nvinfo : EIATTR_MAXREG_COUNT
	.align		4
        /*001c*/ 	.byte	0x03, 0x1b
        /*001e*/ 	.short	0x00ff


	//----- nvinfo : EIATTR_MERCURY_ISA_VERSION
	.align		4
        /*0020*/ 	.byte	0x03, 0x5f
        /*0022*/ 	.short	0x0101


	//----- nvinfo : EIATTR_COOP_GROUP_MASK_REGIDS
	.align		4
        /*0024*/ 	.byte	0x04, 0x29
        /*0026*/ 	.short	(.L_3352 - .L_3351)


	//   ....[0]....
.L_3351:
        /*0028*/ 	.word	0xffffffff


	//   ....[1]....
        /*002c*/ 	.word	0xffffffff


	//   ....[2]....
        /*0030*/ 	.word	0xffffffff


	//   ....[3]....
        /*0034*/ 	.word	0xffffffff


	//   ....[4]....
        /*0038*/ 	.word	0xffffffff


	//   ....[5]....
        /*003c*/ 	.word	0xffffffff


	//   ....[6]....
        /*0040*/ 	.word	0xffffffff


	//   ....[7]....
        /*0044*/ 	.word	0xffffffff


	//   ....[8]....
        /*0048*/ 	.word	0xffffffff


	//   ....[9]....
        /*004c*/ 	.word	0xffffffff


	//   ....[10]....
        /*0050*/ 	.word	0x05000052


	//   ....[11]....
        /*0054*/ 	.word	0x05000052


	//   ....[12]....
        /*0058*/ 	.word	0x05000052


	//   ....[13]....
        /*005c*/ 	.word	0x05000052


	//   ....[14]....
        /*0060*/ 	.word	0x05000052


	//   ....[15]....
        /*0064*/ 	.word	0x05000052


	//   ....[16]....
        /*0068*/ 	.word	0x05000052


	//   ....[17]....
        /*006c*/ 	.word	0x05000052


	//   ....[18]....
        /*0070*/ 	.word	0x05000052


	//   ....[19]....
        /*0074*/ 	.word	0x05000052


	//----- nvinfo : EIATTR_COOP_GROUP_INSTR_OFFSETS
	.align		4
.L_3352:
        /*0078*/ 	.byte	0x04, 0x28
        /*007a*/ 	.short	(.L_3354 - .L_3353)


	//   ....[0]....
.L_3353:
        /*007c*/ 	.word	0x00001580


	//   ....[1]....
        /*0080*/ 	.word	0x000015a0


	//   ....[2]....
        /*0084*/ 	.word	0x000015c0


	//   ....[3]....
        /*0088*/ 	.word	0x000015e0


	//   ....[4]....
        /*008c*/ 	.word	0x00001610


	//   ....[5]....
        /*0090*/ 	.word	0x00001850


	//   ....[6]....
        /*0094*/ 	.word	0x00001870


	//   ....[7]....
        /*0098*/ 	.word	0x00001890


	//   ....[8]....
        /*009c*/ 	.word	0x000018b0


	//   ....[9]....
        /*00a0*/ 	.word	0x000018d0


	//   ....[10]....
        /*00a4*/ 	.word	0x00001f40


	//   ....[11]....
        /*00a8*/ 	.word	0x00001fe0


	//   ....[12]....
        /*00ac*/ 	.word	0x00002050


	//   ....[13]....
        /*00b0*/ 	.word	0x000020c0


	//   ....[14]....
        /*00b4*/ 	.word	0x00002140


	//   ....[15]....
        /*00b8*/ 	.word	0x000023d0


	//   ....[16]....
        /*00bc*/ 	.word	0x00002440


	//   ....[17]....
        /*00c0*/ 	.word	0x000024b0


	//   ....[18]....
        /*00c4*/ 	.word	0x00002520


	//   ....[19]....
        /*00c8*/ 	.word	0x00002590


	//----- nvinfo : EIATTR_EXIT_INSTR_OFFSETS
	.align		4
.L_3354:
        /*00cc*/ 	.byte	0x04, 0x1c
        /*00ce*/ 	.short	(.L_3356 - .L_3355)


	//   ....[0]....
.L_3355:
        /*00d0*/ 	.word	0x000005b0


	//   ....[1]....
        /*00d4*/ 	.word	0x00001ed0


	//----- nvinfo : EIATTR_MAX_THREADS
	.align		4
.L_3356:
        /*00d8*/ 	.byte	0x04, 0x05
        /*00da*/ 	.short	(.L_3358 - .L_3357)
.L_3357:
        /*00dc*/ 	.word	0x00000080
        /*00e0*/ 	.word	0x00000001
        /*00e4*/ 	.word	0x00000001


	//----- nvinfo : EIATTR_CRS_STACK_SIZE
	.align		4
.L_3358:
        /*00e8*/ 	.byte	0x04, 0x1e
        /*00ea*/ 	.short	(.L_3360 - .L_3359)
.L_3359:
        /*00ec*/ 	.word	0x00000000


	//----- nvinfo : EIATTR_CBANK_PARAM_SIZE
	.align		4
.L_3360:
        /*00f0*/ 	.byte	0x03, 0x19
        /*00f2*/ 	.short	0x00e8


	//----- nvinfo : EIATTR_PARAM_CBANK
	.align		4
        /*00f4*/ 	.byte	0x04, 0x0a
        /*00f6*/ 	.short	(.L_3362 - .L_3361)
	.align		4
.L_3361:
        /*00f8*/ 	.word	index@(.nv.constant0._ZN10layer_norm13ln_fwd_kernelINS_13Kernel_traitsI6__halfffffjLj512ELj1ELj4ELj1ELj16ENS_18Kernel_traits_baseILj512ES2_ffffjLj128EEEEELb0ELb1ELb0ELb0EEEvNS_9FwdParamsE)
        /*00fc*/ 	.short	0x0210
        /*00fe*/ 	.short	0x00e8


	//----- nvinfo : EIATTR_SW_WAR
	.align		4
.L_3362:
        /*0100*/ 	.byte	0x04, 0x36
        /*0102*/ 	.short	(.L_3364 - .L_3363)
.L_3363:
        /*0104*/ 	.word	0x00000008
.L_3364:


//--------------------- .nv.info._ZN10layer_norm13ln_fwd_kernelINS_13Kernel_traitsI6__halfffffjLj512ELj1ELj4ELj1ELj16ENS_18Kernel_traits_baseILj512ES2_ffffjLj128EEEEELb0ELb1ELb0ELb1EEEvNS_9FwdParamsE --------------------------
	.section	.nv.info._ZN10layer_norm13ln_fwd_kernelINS_13Kernel_traitsI6__halfffffjLj512ELj1ELj4ELj1ELj16ENS_18Kernel_traits_baseILj512ES2_ffffjLj128EEEEELb0ELb1ELb0ELb1EEEvNS_9FwdParamsE,"",@"SHT_CUDA_INFO"
	.sectionflags	@""
	.align	4


	//----- nvinfo : EIATTR_CUDA_API_VERSION
	.align		4
        /*0000*/ 	.byte	0x04, 0x37
        /*0002*/ 	.short	(.L_3366 - .L_3365)
.L_3365:
        /*0004*/ 	.word	0x00000082


	//----- nvinfo : EIATTR_KPARAM_INFO
	.align		4
.L_3366:
        /*0008*/ 	.byte	0x04, 0x17
        /*000a*/ 	.short	(.L_3368 - .L_3367)
.L_3367:
        /*000c*/ 	.word	0x00000000
        /*0010*/ 	.short	0x0000
        /*0012*/ 	.short	0x0000
        /*0014*/ 	.byte	0x00, 0xf0, 0xa1, 0x03


	//----- nvinfo : EIATTR_SPARSE_MMA_MASK
	.align		4
.L_3368:
        /*0018*/ 	.byte	0x03, 0x50
        /*001a*/ 	.short	0x0000


	//----- nvinfo : EIATTR_MAXREG_COUNT
	.align		4
        /*001c*/ 	.byte	0x03, 0x1b
        /*001e*/ 	.short	0x00ff


	//----- nvinfo : EIATTR_MERCURY_ISA_VERSION
	.align		4
        /*0020*/ 	.byte	0x03, 0x5f
        /*0022*/ 	.short	0x0101


	//----- nvinfo : EIATTR_COOP_GROUP_MASK_REGIDS
	.align		4
        /*0024*/ 	.byte	0x04, 0x29
        /*0026*/ 	.short	(.L_3370 - .L_3369)


	//   ....[0]....
.L_3369:
        /*0028*/ 	.word	0xffffffff


	//   ....[1]....
        /*002c*/ 	.word	0xffffffff


	//   ....[2]....
        /*0030*/ 	.word	0xffffffff


	//   ....[3]....
        /*0034*/ 	.word	0xffffffff


	//   ....[4]....
        /*0038*/ 	.word	0xffffffff


	//   ....[5]....
        /*003c*/ 	.word	0xffffffff


	//   ....[6]....
        /*0040*/ 	.word	0xffffffff


	//   ....[7]....
        /*0044*/ 	.word	0xffffffff


	//   ....[8]....
        /*0048*/ 	.word	0xffffffff


	//   ....[9]....
        /*004c*/ 	.word	0xffffffff


	//   ....[10]....
        /*0050*/ 	.word	0x05000051


	//   ....[11]....
        /*0054*/ 	.word	0x05000051


	//   ....[12]....
        /*0058*/ 	.word	0x05000051


	//   ....[13]....
        /*005c*/ 	.word	0x05000051


	//   ....[14]....
        /*0060*/ 	.word	0x05000051


	//   ....[15]....
        /*0064*/ 	.word	0x05000051


	//   ....[16]....
        /*0068*/ 	.word	0x05000051


	//   ....[17]....
        /*006c*/ 	.word	0x05000051


	//   ....[18]....
        /*0070*/ 	.word	0x05000051


	//   ....[19]....
        /*0074*/ 	.word	0x05000051


	//----- nvinfo : EIATTR_COOP_GROUP_INSTR_OFFSETS
	.align		4
.L_3370:
        /*0078*/ 	.byte	0x04, 0x28
        /*007a*/ 	.short	(.L_3372 - .L_3371)


	//   ....[0]....
.L_3371:
        /*007c*/ 	.word	0x00000f80


	//   ....[1]....
        /*0080*/ 	.word	0x00000fa0


	//   ....[2]....
        /*0084*/ 	.word	0x00000fc0


	//   ....[3]....
        /*0088*/ 	.word	0x00000fe0


	//   ....[4]....
        /*008c*/ 	.word	0x00001010


	//   ....[5]....
        /*0090*/ 	.word	0x00001240


	//   ....[6]....
        /*0094*/ 	.word	0x00001260


	//   ....[7]....
        /*0098*/ 	.word	0x00001280


	//   ....[8]....
        /*009c*/ 	.word	0x000012a0


	//   ....[9]....
        /*00a0*/ 	.word	0x000012c0


	//   ....[10]....
        /*00a4*/ 	.word	0x000017e0


	//   ....[11]....
        /*00a8*/ 	.word	0x00001880


	//   ....[12]....
        /*00ac*/ 	.word	0x000018f0


	//   ....[13]....
        /*00b0*/ 	.word	0x00001960


	//   ....[14]....
        /*00b4*/ 	.word	0x000019e0


	//   ....[15]....
        /*00b8*/ 	.word	0x00001c60


	//   ....[16]....
        /*00bc*/ 	.word	0x00001cd0


	//   ....[17]....
        /*00c0*/ 	.word	0x00001d40


	//   ....[18]....
        /*00c4*/ 	.word	0x00001db0


	//   ....[19]....
        /*00c8*/ 	.word	0x00001e20


	//----- nvinfo : EIATTR_EXIT_INSTR_OFFSETS
	.align		4
.L_3372:
        /*00cc*/ 	.byte	0x04, 0x1c
        /*00ce*/ 	.short	(.L_3374 - .L_3373)


	//   ....[0]....
.L_3373:
        /*00d0*/ 	.word	0x000001a0


	//   ....[1]....
        /*00d4*/ 	.word	0x00001770


	//----- nvinfo : EIATTR_MAX_THREADS
	.align		4
.L_3374:
        /*00d8*/ 	.byte	0x04, 0x05
        /*00da*/ 	.short	(.L_3376 - .L_3375)
.L_3375:
        /*00dc*/ 	.word	0x00000080
        /*00e0*/ 	.word	0x00000001
        /*00e4*/ 	.word	0x00000001


	//----- nvinfo : EIATTR_CRS_STACK_SIZE
	.align		4
.L_3376:
        /*00e8*/ 	.byte	0x04, 0x1e
        /*00ea*/ 	.short	(.L_3378 - .L_3377)
.L_3377:
        /*00ec*/ 	.word	0x00000000


	//----- nvinfo : EIATTR_CBANK_PARAM_SIZE
	.align		4
.L_3378:
        /*00f0*/ 	.byte	0x03, 0x19
        /*00f2*/ 	.short	0x00e8


	//----- nvinfo : EIATTR_PARAM_CBANK
	.align		4
        /*00f4*/ 	.byte	0x04, 0x0a
        /*00f6*/ 	.short	(.L_3380 - .L_3379)
	.align		4
.L_3379:
        /*00f8*/ 	.word	index@(.nv.constant0._ZN10layer_norm13ln_fwd_kernelINS_13Kernel_traitsI6__halfffffjLj512ELj1ELj4ELj1ELj16ENS_18Kernel_traits_baseILj512ES2_ffffjLj128EEEEELb0ELb1ELb0ELb1EEEvNS_9FwdParamsE)
        /*00fc*/ 	.short	0x0210
        /*00fe*/ 	.short	0x00e8


	//----- nvinfo : EIATTR_SW_WAR
	.align		4
.L_3380:
        /*0100*/ 	.byte	0x04, 0x36
        /*0102*/ 	.short	(.L_3382 - .L_3381)
.L_3381:
        /*0104*/ 	.word	0x00000008
.L_3382:


//--------------------- .nv.info._ZN10layer_norm13ln_fwd_kernelINS_13Kernel_traitsI6__halfffffjLj512ELj1ELj4ELj1ELj16ENS_18Kernel_traits_baseILj512ES2_ffffjLj128EEEEELb0ELb1ELb1ELb0EEEvNS_9FwdParamsE --------------------------
	.section	.nv.info._ZN10layer_norm13ln_fwd_kernelINS_13Kernel_traitsI6__halfffffjLj512ELj1ELj4ELj1ELj16ENS_18Kernel_traits_baseILj512ES2_ffffjLj128EEEEELb0ELb1ELb1ELb0EEEvNS_9FwdParamsE,"",@"SHT_CUDA_INFO"
	.sectionflags	@""
	.align	4


	//----- nvinfo : EIATTR_CUDA_API_VERSION
	.align		4
        /*0000*/ 	.byte	0x04, 0x37
        /*0002*/ 	.short	(.L_3384 - .L_3383)
.L_3383:
        /*0004*/ 	.word	0x00000082


	//----- nvinfo : EIATTR_KPARAM_INFO
	.align		4
.L_3384:
        /*0008*/ 	.byte	0x04, 0x17
        /*000a*/ 	.short	(.L_3386 - .L_3385)
.L_3385:
        /*000c*/ 	.word	0x00000000
        /*0010*/ 	.short	0x0000
        /*0012*/ 	.short	0x0000
        /*0014*/ 	.byte	0x00, 0xf0, 0xa1, 0x03


	//----- nvinfo : EIATTR_SPARSE_MMA_MASK
	.align		4
.L_3386:
        /*0018*/ 	.byte	0x03, 0x50
        /*001a*/ 	.short	0x0000


	//----- nvinfo : EIATTR_MAXREG_COUNT
	.align		4
        /*001c*/ 	.byte	0x03, 0x1b
        /*001e*/ 	.short	0x00ff


	//----- nvinfo : EIATTR_MERCURY_ISA_VERSION
	.align		4
        /*0020*/ 	.byte	0x03, 0x5f
        /*0022*/ 	.short	0x0101


	//----- nvinfo : EIATTR_COOP_GROUP_MASK_REGIDS
	.align		4
        /*0024*/ 	.byte	0x04, 0x29
        /*0026*/ 	.short	(.L_3388 - .L_3387)


	//   ....[0]....
.L_3387:
        /*0028*/ 	.word	0xffffffff


	//   ....[1]....
        /*002c*/ 	.word	0xffffffff


	//   ....[2]....
        /*0030*/ 	.word	0xffffffff


	//   ....[3]....
        /*0034*/ 	.word	0xffffffff


	//   ....[4]....
        /*0038*/ 	.word	0xffffffff


	//   ....[5]....
        /*003c*/ 	.word	0xffffffff


	//   ....[6]....
        /*0040*/ 	.word	0xffffffff


	//   ....[7]....
        /*0044*/ 	.word	0xffffffff


	//   ....[8]....
        /*0048*/ 	.word	0xffffffff


	//   ....[9]....
        /*004c*/ 	.word	0xffffffff


	//   ....[10]....
        /*0050*/ 	.word	0x0500002b


	//   ....[11]....
        /*0054*/ 	.word	0x0500002b


	//   ....[12]....
        /*0058*/ 	.word	0x0500002b


	//   ....[13]....
        /*005c*/ 	.word	0x0500002b


	//   ....[14]....
        /*0060*/ 	.word	0x0500002b


	//   ....[15]....
        /*0064*/ 	.word	0x0500002b


	//   ....[16]....
        /*0068*/ 	.word	0x0500002b


	//   ....[17]....
        /*006c*/ 	.word	0x0500002b


	//   ....[18]....
        /*0070*/ 	.word	0x0500002b


	//   ....[19]....
        /*0074*/ 	.word	0x0500002b


	//----- nvinfo : EIATTR_COOP_GROUP_INSTR_OFFSETS
	.align		4
.L_3388:
        /*0078*/ 	.byte	0x04, 0x28
        /*007a*/ 	.short	(.L_3390 - .L_3389)


	//   ....[0]....
.L_3389:
        /*007c*/ 	.word	0x00001bc0


	//   ....[1]....
        /*0080*/ 	.word	0x00001bf0


	//   ....[2]....
        /*0084*/ 	.word	0x00001c10


	//   ....[3]....
        /*0088*/ 	.word	0x00001c30


	//   ....[4]....
        /*008c*/ 	.word	0x00001c50


	//   ....[5]....
        /*0090*/ 	.word	0x00001e90


	//   ....[6]....
        /*0094*/ 	.word	0x00001eb0


	//   ....[7]....
        /*0098*/ 	.word	0x00001ed0


	//   ....[8]....
        /*009c*/ 	.word	0x00001ef0


	//   ....[9]....
        /*00a0*/ 	.word	0x00001f10


	//   ....[10]....
        /*00a4*/ 	.word	0x00002630


	//   ....[11]....
        /*00a8*/ 	.word	0x000026c0


	//   ....[12]....
        /*00ac*/ 	.word	0x00002720


	//   ....[13]....
        /*00b0*/ 	.word	0x00002780


	//   ....[14]....
        /*00b4*/ 	.word	0x000027e0


	//   ....[15]....
        /*00b8*/ 	.word	0x00002a70


	//   ....[16]....
        /*00bc*/ 	.word	0x00002ad0


	//   ....[17]....
        /*00c0*/ 	.word	0x00002b20


	//   ....[18]....
        /*00c4*/ 	.word	0x00002b80


	//   ....[19]....
        /*00c8*/ 	.word	0x00002be0


	//----- nvinfo : EIATTR_EXIT_INSTR_OFFSETS
	.align		4
.L_3390:
        /*00cc*/ 	.byte	0x04, 0x1c
        /*00ce*/ 	.short	(.L_3392 - .L_3391)


	//   ....[0]....
.L_3391:
        /*00d0*/ 	.word	0x000005c0


	//   ....[1]....
        /*00d4*/ 	.word	0x000025c0


	//----- nvinfo : EIATTR_MAX_THREADS
	.align		4
.L_3392:
        /*00d8*/ 	.byte	0x04, 0x05
        /*00da*/ 	.short	(.L_3394 - .L_3393)
.L_3393:
        /*00dc*/ 	.word	0x00000080
        /*00e0*/ 	.word	0x00000001
        /*00e4*/ 	.word	0x00000001


	//----- nvinfo : EIATTR_CRS_STACK_SIZE
	.align		4
.L_3394:
        /*00e8*/ 	.byte	0x04, 0x1e
        /*00ea*/ 	.short	(.L_3396 - .L_3395)
.L_3395:
        /*00ec*/ 	.word	0x00000000


	//----- nvinfo : EIATTR_CBANK_PARAM_SIZE
	.align		4
.L_3396:
        /*00f0*/ 	.byte	0x03, 0x19
        /*00f2*/ 	.short	0x00e8


	//----- nvinfo : EIATTR_PARAM_CBANK
	.align		4
        /*00f4*/ 	.byte	0x04, 0x0a
        /*00f6*/ 	.short	(.L_3398 - .L_3397)
	.align		4
.L_3397:
        /*00f8*/ 	.word	index@(.nv.constant0._ZN10layer_norm13ln_fwd_kernelINS_13Kernel_traitsI6__halfffffjLj512ELj1ELj4ELj1ELj16ENS_18Kernel_traits_baseILj512ES2_ffffjLj128EEEEELb0ELb1ELb1ELb0EEEvNS_9FwdParamsE)
        /*00fc*/ 	.short	0x0210
        /*00fe*/ 	.short	0x00e8


	//----- nvinfo : EIATTR_SW_WAR
	.align		4
.L_3398:
        /*0100*/ 	.byte	0x04, 0x36
        /*0102*/ 	.short	(.L_3400 - .L_3399)
.L_3399:
        /*0104*/ 	.word	0x00000008
.L_3400:


//--------------------- .nv.info._ZN10layer_norm13ln_fwd_kernelINS_13Kernel_traitsI6__halfffffjLj512ELj1ELj4ELj1ELj16ENS_18Kernel_traits_baseILj512ES2_ffffjLj128EEEEELb0ELb1ELb1ELb1EEEvNS_9FwdParamsE --------------------------
	.section	.nv.info._ZN10layer_norm13ln_fwd_kernelINS_13Kernel_traitsI6__halfffffjLj512ELj1ELj4ELj1ELj16ENS_18Kernel_traits_baseILj512ES2_ffffjLj128EEEEELb0ELb1ELb1ELb1EEEvNS_9FwdParamsE,"",@"SHT_CUDA_INFO"
	.sectionflags	@""
	.align	4


	//----- nvinfo : EIATTR_CUDA_API_VERSION
	.align		4
        /*0000*/ 	.byte	0x04, 0x37
        /*0002*/ 	.short	(.L_3402 - .L_3401)
.L_3401:
        /*0004*/ 	.word	0x00000082


	//----- nvinfo : EIATTR_KPARAM_INFO
	.align		4
.L_3402:
        /*0008*/ 	.byte	0x04, 0x17
        /*000a*/ 	.short	(.L_3404 - .L_3403)
.L_3403:
        /*000c*/ 	.word	0x00000000
        /*0010*/ 	.short	0x0000
        /*0012*/ 	.short	0x0000
        /*0014*/ 	.byte	0x00, 0xf0, 0xa1, 0x03


	//----- nvinfo : EIATTR_SPARSE_MMA_MASK
	.align		4
.L_3404:
        /*0018*/ 	.byte	0x03, 0x50
        /*001a*/ 	.short	0x0000


	//----- nvinfo : EIATTR_MAXREG_COUNT
	.align		4
        /*001c*/ 	.byte	0x03, 0x1b
        /*001e*/ 	.short	0x00ff


	//----- nvinfo : EIATTR_MERCURY_ISA_VERSION
	.align		4
        /*0020*/ 	.byte	0x03, 0x5f
        /*0022*/ 	.short	0x0101


	//----- nvinfo : EIATTR_COOP_GROUP_MASK_REGIDS
	.align		4
        /*0024*/ 	.byte	0x04, 0x29
        /*0026*/ 	.short	(.L_3406 - .L_3405)


	//   ....[0]....
.L_3405:
        /*0028*/ 	.word	0xffffffff


	//   ....[1]....
        /*002c*/ 	.word	0xffffffff


	//   ....[2]....
        /*0030*/ 	.word	0xffffffff


	//   ....[3]....
        /*0034*/ 	.word	0xffffffff


	//   ....[4]....
        /*0038*/ 	.word	0xffffffff


	//   ....[5]....
        /*003c*/ 	.word	0xffffffff


	//   ....[6]....
        /*0040*/ 	.word	0xffffffff


	//   ....[7]....
        /*0044*/ 	.word	0xffffffff


	//   ....[8]....
        /*0048*/ 	.word	0xffffffff


	//   ....[9]....
        /*004c*/ 	.word	0xffffffff


	//   ....[10]....
        /*0050*/ 	.word	0x05000056


	//   ....[11]....
        /*0054*/ 	.word	0x05000056


	//   ....[12]....
        /*0058*/ 	.word	0x05000056


	//   ....[13]....
        /*005c*/ 	.word	0x05000056


	//   ....[14]....
        /*0060*/ 	.word	0x05000056


	//   ....[15]....
        /*0064*/ 	.word	0x05000056


	//   ....[16]....
        /*0068*/ 	.word	0x05000056


	//   ....[17]....
        /*006c*/ 	.word	0x05000056


	//   ....[18]....
        /*0070*/ 	.word	0x05000056


	//   ....[19]....
        /*0074*/ 	.word	0x05000056


	//----- nvinfo : EIATTR_COOP_GROUP_INSTR_OFFSETS
	.align		4
.L_3406:
        /*0078*/ 	.byte	0x04, 0x28
        /*007a*/ 	.short	(.L_3408 - .L_3407)


	//   ....[0]....
.L_3407:
        /*007c*/ 	.word	0x00001550


	//   ....[1]....
        /*0080*/ 	.word	0x00001570


	//   ....[2]....
        /*0084*/ 	.word	0x00001590


	//   ....[3]....
        /*0088*/ 	.word	0x000015b0


	//   ....[4]....
        /*008c*/ 	.word	0x000015e0


	//   ....[5]....
        /*0090*/ 	.word	0x00001810


	//   ....[6]....
        /*0094*/ 	.word	0x00001830


	//   ....[7]....
        /*0098*/ 	.word	0x00001850


	//   ....[8]....
        /*009c*/ 	.word	0x00001870


	//   ....[9]....
        /*00a0*/ 	.word	0x00001890


	//   ....[10]....
        /*00a4*/ 	.word	0x00001e90


	//   ....[11]....
        /*00a8*/ 	.word	0x00001f30


	//   ....[12]....
        /*00ac*/ 	.word	0x00001fa0


	//   ....[13]....
        /*00b0*/ 	.word	0x00002010


	//   ....[14]....
        /*00b4*/ 	.word	0x00002090


	//   ....[15]....
        /*00b8*/ 	.word	0x00002310


	//   ....[16]....
        /*00bc*/ 	.word	0x00002380


	//   ....[17]....
        /*00c0*/ 	.word	0x000023f0


	//   ....[18]....
        /*00c4*/ 	.word	0x00002460


	//   ....[19]....
        /*00c8*/ 	.word	0x000024d0


	//----- nvinfo : EIATTR_EXIT_INSTR_OFFSETS
	.align		4
.L_3408:
        /*00cc*/ 	.byte	0x04, 0x1c
        /*00ce*/ 	.short	(.L_3410 - .L_3409)


	//   ....[0]....
.L_3409:
        /*00d0*/ 	.word	0x000001a0


	//   ....[1]....
        /*00d4*/ 	.word	0x00001e20


	//----- nvinfo : EIATTR_MAX_THREADS
	.align		4
.L_3410:
        /*00d8*/ 	.byte	0x04, 0x05
        /*00da*/ 	.short	(.L_3412 - .L_3411)
.L_3411:
        /*00dc*/ 	.word	0x00000080
        /*00e0*/ 	.word	0x00000001
        /*00e4*/ 	.word	0x00000001


	//----- nvinfo : EIATTR_CRS_STACK_SIZE
	.align		4
.L_3412:
        /*00e8*/ 	.byte	0x04, 0x1e
        /*00ea*/ 	.short	(.L_3414 - .L_3413)
.L_3413:
        /*00ec*/ 	.word	0x00000000


	//----- nvinfo : EIATTR_CBANK_PARAM_SIZE
	.align		4
.L_3414:
        /*00f0*/ 	.byte	0x03, 0x19
        /*00f2*/ 	.short	0x00e8


	//----- nvinfo : EIATTR_PARAM_CBANK
	.align		4
        /*00f4*/ 	.byte	0x04, 0x0a
        /*00f6*/ 	.short	(.L_3416 - .L_3415)
	.align		4
.L_3415:
        /*00f8*/ 	.word	index@(.nv.constant0._ZN10layer_norm13ln_fwd_kernelINS_13Kernel_traitsI6__halfffffjLj512ELj1ELj4ELj1ELj16ENS_18Kernel_traits_baseILj512ES2_ffffjLj128EEEEELb0ELb1ELb1ELb1EEEvNS_9FwdParamsE)
        /*00fc*/ 	.short	0x0210
        /*00fe*/ 	.short	0x00e8


	//----- nvinfo : EIATTR_SW_WAR
	.align		4
.L_3416:
        /*0100*/ 	.byte	0x04, 0x36
        /*0102*/ 	.short	(.L_3418 - .L_3417)
.L_3417:
        /*0104*/ 	.word	0x00000008
.L_3418:


//--------------------- .nv.info._ZN10layer_norm13ln_fwd_kernelINS_13Kernel_traitsI6__halfffffjLj512ELj1ELj4ELj1ELj16ENS_18Kernel_traits_baseILj512ES2_ffffjLj128EEEEELb1ELb0ELb0ELb0EEEvNS_9FwdParamsE --------------------------
	.section	.nv.info._ZN10layer_norm13ln_fwd_kernelINS_13Kernel_traitsI6__halfffffjLj512ELj1ELj4ELj1ELj16ENS_18Kernel_traits_baseILj512ES2_ffffjLj128EEEEELb1ELb0ELb0ELb0EEEvNS_9FwdParamsE,"",@"SHT_CUDA_INFO"
	.sectionflags	@""
	.align	4


	//----- nvinfo : EIATTR_CUDA_API_VERSION
	.align		4
        /*0000*/ 	.byte	0x04, 0x37
        /*0002*/ 	.short	(.L_3420 - .L_3419)
.L_3419:
        /*0004*/ 	.word	0x00000082


	//----- nvinfo : EIATTR_KPARAM_INFO
	.align		4
.L_3420:
        /*0008*/ 	.byte	0x04, 0x17
        /*000a*/ 	.short	(.L_3422 - .L_3421)
.L_3421:
        /*000c*/ 	.word	0x00000000
        /*0010*/ 	.short	0x0000
        /*0012*/ 	.short	0x0000
        /*0014*/ 	.byte	0x00, 0xf0, 0xa1, 0x03


	//----- nvinfo : EIATTR_SPARSE_MMA_MASK
	.align		4
.L_3422:
        /*0018*/ 	.byte	0x03, 0x50
        /*001a*/ 	.short	0x0000


	//----- nvinfo : EIATTR_MAXREG_COUNT
	.align		4
        /*001c*/ 	.byte	0x03, 0x1b
        /*001e*/ 	.short	0x00ff


	//----- nvinfo : EIATTR_MERCURY_ISA_VERSION
	.align		4
        /*0020*/ 	.byte	0x03, 0x5f
        /*0022*/ 	.short	0x0101


	//----- nvinfo : EIATTR_COOP_GROUP_MASK_REGIDS
	.align		4
        /*0024*/ 	.byte	0x04, 0x29
        /*0026*/ 	.short	(.L_3424 - .L_3423)


	//   ....[0]....
.L_3423:
        /*0028*/ 	.word	0xffffffff


	//   ....[1]....
        /*002c*/ 	.word	0xffffffff


	//   ....[2]....
        /*0030*/ 	.word	0xffffffff


	//   ....[3]....
        /*0034*/ 	.word	0xffffffff


	//   ....[4]....
        /*0038*/ 	.word	0xffffffff


	//   ....[5]....
        /*003c*/ 	.word	0xffffffff


	//   ....[6]....
        /*0040*/ 	.word	0xffffffff


	//   ....[7]....
        /*0044*/ 	.word	0xffffffff


	//   ....[8]....
        /*0048*/ 	.word	0xffffffff


	//   ....[9]....
        /*004c*/ 	.word	0xffffffff


	//   ....[10]....
        /*0050*/ 	.word	0x05000026


	//   ....[11]....
        /*0054*/ 	.word	0x05000026


	//   ....[12]....
        /*0058*/ 	.word	0x05000026


	//   ....[13]....
        /*005c*/ 	.word	0x05000026


	//   ....[14]....
        /*0060*/ 	.word	0x05000026


	//   ....[15]....
        /*0064*/ 	.word	0x05000026


	//   ....[16]....
        /*0068*/ 	.word	0x05000026


	//   ....[17]....
        /*006c*/ 	.word	0x05000026


	//   ....[18]....
        /*0070*/ 	.word	0x05000026


	//   ....[19]....
        /*0074*/ 	.word	0x05000026


	//----- nvinfo : EIATTR_COOP_GROUP_INSTR_OFFSETS
	.align		4
.L_3424:
        /*0078*/ 	.byte	0x04, 0x28
        /*007a*/ 	.short	(.L_3426 - .L_3425)


	//   ....[0]....
.L_3425:
        /*007c*/ 	.word	0x00006ab0


	//   ....[1]....
        /*0080*/ 	.word	0x00006ae0


	//   ....[2]....
        /*0084*/ 	.word	0x00006b00


	//   ....[3]....
        /*0088*/ 	.word	0x00006b20


	//   ....[4]....
        /*008c*/ 	.word	0x00006b40


	//   ....[5]....
        /*0090*/ 	.word	0x00006d80


	//   ....[6]....
        /*0094*/ 	.word	0x00006da0


	//   ....[7]....
        /*0098*/ 	.word	0x00006dc0


	//   ....[8]....
        /*009c*/ 	.word	0x00006de0


	//   ....[9]....
        /*00a0*/ 	.word	0x00006e00


	//   ....[10]....
        /*00a4*/ 	.word	0x000074a0


	//   ....[11]....
        /*00a8*/ 	.word	0x00007530


	//   ....[12]....
        /*00ac*/ 	.word	0x00007590


	//   ....[13]....
        /*00b0*/ 	.word	0x000075f0


	//   ....[14]....
        /*00b4*/ 	.word	0x00007650


	//   ....[15]....
        /*00b8*/ 	.word	0x000078e0


	//   ....[16]....
        /*00bc*/ 	.word	0x00007940


	//   ....[17]....
        /*00c0*/ 	.word	0x00007990


	//   ....[18]....
        /*00c4*/ 	.word	0x000079f0


	//   ....[19]....
        /*00c8*/ 	.word	0x00007a50


	//----- nvinfo : EIATTR_EXIT_INSTR_OFFSETS
	.align		4
.L_3426:
        /*00cc*/ 	.byte	0x04, 0x1c
        /*00ce*/ 	.short	(.L_3428 - .L_3427)


	//   ....[0]....
.L_3427:
        /*00d0*/ 	.word	0x00000960


	//   ....[1]....
        /*00d4*/ 	.word	0x00007430


	//----- nvinfo : EIATTR_MAX_THREADS
	.align		4
.L_3428:
        /*00d8*/ 	.byte	0x04, 0x05
        /*00da*/ 	.short	(.L_3430 - .L_3429)
.L_3429:
        /*00dc*/ 	.word	0x00000080
        /*00e0*/ 	.word	0x00000001
        /*00e4*/ 	.word	0x00000001


	//----- nvinfo : EIATTR_CRS_STACK_SIZE
	.align		4
.L_3430:
        /*00e8*/ 	.byte	0x04, 0x1e
        /*00ea*/ 	.short	(.L_3432 - .L_3431)
.L_3431:
        /*00ec*/ 	.word	0x00000000


	//----- nvinfo : EIATTR_CBANK_PARAM_SIZE
	.align		4
.L_3432:
        /*00f0*/ 	.byte	0x03, 0x19
        /*00f2*/ 	.short	0x00e8


	//----- nvinfo : EIATTR_PARAM_CBANK
	.align		4
        /*00f4*/ 	.byte	0x04, 0x0a
        /*00f6*/ 	.short	(.L_3434 - .L_3433)
	.align		4
.L_3433:
        /*00f8*/ 	.word	index@(.nv.constant0._ZN10layer_norm13ln_fwd_kernelINS_13Kernel_traitsI6__halfffffjLj512ELj1ELj4ELj1ELj16ENS_18Kernel_traits_baseILj512ES2_ffffjLj128EEEEELb1ELb0ELb0ELb0EEEvNS_9FwdParamsE)
        /*00fc*/ 	.short	0x0210
        /*00fe*/ 	.short	0x00e8


	//----- nvinfo : EIATTR_SW_WAR
	.align		4
.L_3434:
        /*0100*/ 	.byte	0x04, 0x36
        /*0102*/ 	.short	(.L_3436 - .L_3435)
.L_3435:
        /*0104*/ 	.word	0x00000008
.L_3436:


//--------------------- .nv.info._ZN10layer_norm13ln_fwd_kernelINS_13Kernel_traitsI6__halfffffjLj512ELj1ELj4ELj1ELj16ENS_18Kernel_traits_baseILj512ES2_ffffjLj128EEEEELb1ELb0ELb0ELb1EEEvNS_9FwdParamsE --------------------------
	.section	.nv.info._ZN10layer_norm13ln_fwd_kernelINS_13Kernel_traitsI6__halfffffjLj512ELj1ELj4ELj1ELj16ENS_18Kernel_traits_baseILj512ES2_ffffjLj128EEEEELb1ELb0ELb0ELb1EEEvNS_9FwdParamsE,"",@"SHT_CUDA_INFO"
	.sectionflags	@""
	.align	4


	//----- nvinfo : EIATTR_CUDA_API_VERSION
	.align		4
        /*0000*/ 	.byte	0x04, 0x37
        /*0002*/ 	.short	(.L_3438 - .L_3437)
.L_3437:
        /*0004*/ 	.word	0x00000082


	//----- nvinfo : EIATTR_KPARAM_INFO
	.align		4
.L_3438:
        /*0008*/ 	.byte	0x04, 0x17
        /*000a*/ 	.short	(.L_3440 - .L_3439)
.L_3439:
        /*000c*/ 	.word	0x00000000
        /*0010*/ 	.short	0x0000
        /*0012*/ 	.short	0x0000
        /*0014*/ 	.byte	0x00, 0xf0, 0xa1, 0x03


	//----- nvinfo : EIATTR_SPARSE_MMA_MASK
	.align		4
.L_3440:
        /*0018*/ 	.byte	0x03, 0x50
        /*001a*/ 	.short	0x0000


	//----- nvinfo : EIATTR_MAXREG_COUNT
	.align		4
        /*001c*/ 	.byte	0x03, 0x1b
        /*001e*/ 	.short	0x00ff


	//----- nvinfo : EIATTR_MERCURY_ISA_VERSION
	.align		4
        /*0020*/ 	.byte	0x03, 0x5f
        /*0022*/ 	.short	0x0101


	//----- nvinfo : EIATTR_COOP_GROUP_MASK_REGIDS
	.align		4
        /*0024*/ 	.byte	0x04, 0x29
        /*0026*/ 	.short	(.L_3442 - .L_3441)


	//   ....[0]....
.L_3441:
        /*0028*/ 	.word	0xffffffff


	//   ....[1]....
        /*002c*/ 	.word	0xffffffff


	//   ....[2]....
        /*0030*/ 	.word	0xffffffff


	//   ....[3]....
        /*0034*/ 	.word	0xffffffff


	//   ....[4]....
        /*0038*/ 	.word	0xffffffff


	//   ....[5]....
        /*003c*/ 	.word	0xffffffff


	//   ....[6]....
        /*0040*/ 	.word	0xffffffff


	//   ....[7]....
        /*0044*/ 	.word	0xffffffff


	//   ....[8]....
        /*0048*/ 	.word	0xffffffff


	//   ....[9]....
        /*004c*/ 	.word	0xffffffff


	//   ....[10]....
        /*0050*/ 	.word	0x05000030


	//   ....[11]....
        /*0054*/ 	.word	0x05000030


	//   ....[12]....
        /*0058*/ 	.word	0x05000030


	//   ....[13]....
        /*005c*/ 	.word	0x05000030


	//   ....[14]....
        /*0060*/ 	.word	0x05000030


	//   ....[15]....
        /*0064*/ 	.word	0x05000030


	//   ....[16]....
        /*0068*/ 	.word	0x05000030


	//   ....[17]....
        /*006c*/ 	.word	0x05000030


	//   ....[18]....
        /*0070*/ 	.word	0x05000030


	//   ....[19]....
        /*0074*/ 	.word	0x05000030


	//----- nvinfo : EIATTR_COOP_GROUP_INSTR_OFFSETS
	.align		4
.L_3442:
        /*0078*/ 	.byte	0x04, 0x28
        /*007a*/ 	.short	(.L_3444 - .L_3443)


	//   ....[0]....
.L_3443:
        /*007c*/ 	.word	0x000064e0


	//   ....[1]....
        /*0080*/ 	.word	0x00006510


	//   ....[2]....
        /*0084*/ 	.word	0x00006530


	//   ....[3]....
        /*0088*/ 	.word	0x00006550


	//   ....[4]....
        /*008c*/ 	.word	0x00006570


	//   ....[5]....
        /*0090*/ 	.word	0x000067a0


	//   ....[6]....
        /*0094*/ 	.word	0x000067c0


	//   ....[7]....
        /*0098*/ 	.word	0x000067e0


	//   ....[8]....
        /*009c*/ 	.word	0x00006800


	//   ....[9]....
        /*00a0*/ 	.word	0x00006820


	//   ....[10]....
        /*00a4*/ 	.word	0x00006d80


	//   ....[11]....
        /*00a8*/ 	.word	0x00006e20


	//   ....[12]....
        /*00ac*/ 	.word	0x00006e80


	//   ....[13]....
        /*00b0*/ 	.word	0x00006ee0


	//   ....[14]....
        /*00b4*/ 	.word	0x00006f40


	//   ....[15]....
        /*00b8*/ 	.word	0x000071b0


	//   ....[16]....
        /*00bc*/ 	.word	0x00007210


	//   ....[17]....
        /*00c0*/ 	.word	0x00007270


	//   ....[18]....
        /*00c4*/ 	.word	0x000072d0


	//   ....[19]....
        /*00c8*/ 	.word	0x00007330


	//----- nvinfo : EIATTR_EXIT_INSTR_OFFSETS
	.align		4
.L_3444:
        /*00cc*/ 	.byte	0x04, 0x1c
        /*00ce*/ 	.short	(.L_3446 - .L_3445)


	//   ....[0]....
.L_3445:
        /*00d0*/ 	.word	0x000005e0


	//   ....[1]....
        /*00d4*/ 	.word	0x00006d20


	//----- nvinfo : EIATTR_MAX_THREADS
	.align		4
.L_3446:
        /*00d8*/ 	.byte	0x04, 0x05
        /*00da*/ 	.short	(.L_3448 - .L_3447)
.L_3447:
        /*00dc*/ 	.word	0x00000080
        /*00e0*/ 	.word	0x00000001
        /*00e4*/ 	.word	0x00000001


	//----- nvinfo : EIATTR_CRS_STACK_SIZE
	.align		4
.L_3448:
        /*00e8*/ 	.byte	0x04, 0x1e
        /*00ea*/ 	.short	(.L_3450 - .L_3449)
.L_3449:
        /*00ec*/ 	.word	0x00000000


	//----- nvinfo : EIATTR_CBANK_PARAM_SIZE
	.align		4
.L_3450:
        /*00f0*/ 	.byte	0x03, 0x19
        /*00f2*/ 	.short	0x00e8


	//----- nvinfo : EIATTR_PARAM_CBANK
	.align		4
        /*00f4*/ 	.byte	0x04, 0x0a
        /*00f6*/ 	.short	(.L_3452 - .L_3451)
	.align		4
.L_3451:
        /*00f8*/ 	.word	index@(.nv.constant0._ZN10layer_norm13ln_fwd_kernelINS_13Kernel_traitsI6__halfffffjLj512ELj1ELj4ELj1ELj16ENS_18Kernel_traits_baseILj512ES2_ffffjLj128EEEEELb1ELb0ELb0ELb1EEEvNS_9FwdParamsE)
        /*00fc*/ 	.short	0x0210
        /*00fe*/ 	.short	0x00e8


	//----- nvinfo : EIATTR_SW_WAR
	.align		4
.L_3452:
        /*0100*/ 	.byte	0x04, 0x36
        /*0102*/ 	.short	(.L_3454 - .L_3453)
.L_3453:
        /*0104*/ 	.word	0x00000008
.L_3454:


//--------------------- .nv.info._ZN10layer_norm13ln_fwd_kernelINS_13Kernel_traitsI6__halfffffjLj512ELj1ELj4ELj1ELj16ENS_18Kernel_traits_baseILj512ES2_ffffjLj128EEEEELb1ELb0ELb1ELb0EEEvNS_9FwdParamsE --------------------------
	.section	.nv.info._ZN10layer_norm13ln_fwd_kernelINS_13Kernel_traitsI6__halfffffjLj512ELj1ELj4ELj1ELj16ENS_18Kernel_traits_baseILj512ES2_ffffjLj128EEEEELb1ELb0ELb1ELb0EEEvNS_9FwdParamsE,"",@"SHT_CUDA_INFO"
	.sectionflags	@""
	.align	4


	//----- nvinfo : EIATTR_CUDA_API_VERSION
	.align		4
        /*0000*/ 	.byte	0x04, 0x37
        /*0002*/ 	.short	(.L_3456 - .L_3455)
.L_3455:
        /*0004*/ 	.word	0x00000082


	//----- nvinfo : EIATTR_KPARAM_INFO
	.align		4
.L_3456:
        /*0008*/ 	.byte	0x04, 0x17
        /*000a*/ 	.short	(.L_3458 - .L_3457)
.L_3457:
        /*000c*/ 	.word	0x00000000
        /*0010*/ 	.short	0x0000
        /*0012*/ 	.short	0x0000
        /*0014*/ 	.byte	0x00, 0xf0, 0xa1, 0x03


	//----- nvinfo : EIATTR_SPARSE_MMA_MASK
	.align		4
.L_3458:
        /*0018*/ 	.byte	0x03, 0x50
        /*001a*/ 	.short	0x0000


	//----- nvinfo : EIATTR_MAXREG_COUNT
	.align		4
        /*001c*/ 	.byte	0x03, 0x1b
        /*001e*/ 	.short	0x00ff


	//----- nvinfo : EIATTR_MERCURY_ISA_VERSION
	.align		4
        /*0020*/ 	.byte	0x03, 0x5f
        /*0022*/ 	.short	0x0101


	//----- nvinfo : EIATTR_COOP_GROUP_MASK_REGIDS
	.align		4
        /*0024*/ 	.byte	0x04, 0x29
        /*0026*/ 	.short	(.L_3460 - .L_3459)


	//   ....[0]....
.L_3459:
        /*0028*/ 	.word	0xffffffff


	//   ....[1]....
        /*002c*/ 	.word	0xffffffff


	//   ....[2]....
        /*0030*/ 	.word	0xffffffff


	//   ....[3]....
        /*0034*/ 	.word	0xffffffff


	//   ....[4]....
        /*0038*/ 	.word	0xffffffff


	//   ....[5]....
        /*003c*/ 	.word	0xffffffff


	//   ....[6]....
        /*0040*/ 	.word	0xffffffff


	//   ....[7]....
        /*0044*/ 	.word	0xffffffff


	//   ....[8]....
        /*0048*/ 	.word	0xffffffff


	//   ....[9]....
        /*004c*/ 	.word	0xffffffff


	//   ....[10]....
        /*0050*/ 	.word	0x0500002b


	//   ....[11]....
        /*0054*/ 	.word	0x0500002b


	//   ....[12]....
        /*0058*/ 	.word	0x0500002b


	//   ....[13]....
        /*005c*/ 	.word	0x0500002b


	//   ....[14]....
        /*0060*/ 	.word	0x0500002b


	//   ....[15]....
        /*0064*/ 	.word	0x0500002b


	//   ....[16]....
        /*0068*/ 	.word	0x0500002b


	//   ....[17]....
        /*006c*/ 	.word	0x0500002b


	//   ....[18]....
        /*0070*/ 	.word	0x0500002b


	//   ....[19]....
        /*0074*/ 	.word	0x0500002b


	//----- nvinfo : EIATTR_COOP_GROUP_INSTR_OFFSETS
	.align		4
.L_3460:
        /*0078*/ 	.byte	0x04, 0x28
        /*007a*/ 	.short	(.L_3462 - .L_3461)


	//   ....[0]....
.L_3461:
        /*007c*/ 	.word	0x00007480


	//   ....[1]....
        /*0080*/ 	.word	0x000074b0


	//   ....[2]....
        /*0084*/ 	.word	0x000074d0


	//   ....[3]....
        /*0088*/ 	.word	0x000074f0


	//   ....[4]....
        /*008c*/ 	.word	0x00007510


	//   ....[5]....
        /*0090*/ 	.word	0x00007750


	//   ....[6]....
        /*0094*/ 	.word	0x00007770


	//   ....[7]....
        /*0098*/ 	.word	0x00007790


	//   ....[8]....
        /*009c*/ 	.word	0x000077b0


	//   ....[9]....
        /*00a0*/ 	.word	0x000077d0


	//   ....[10]....
        /*00a4*/ 	.word	0x00007f00


	//   ....[11]....
        /*00a8*/ 	.word	0x00007fb0


	//   ....[12]....
        /*00ac*/ 	.word	0x00008020


	//   ....[13]....
        /*00b0*/ 	.word	0x00008090


	//   ....[14]....
        /*00b4*/ 	.word	0x00008100


	//   ....[15]....
        /*00b8*/ 	.word	0x000083a0


	//   ....[16]....
        /*00bc*/ 	.word	0x00008410


	//   ....[17]....
        /*00c0*/ 	.word	0x00008480


	//   ....[18]....
        /*00c4*/ 	.word	0x000084f0


	//   ....[19]....
        /*00c8*/ 	.word	0x00008560


	//----- nvinfo : EIATTR_EXIT_INSTR_OFFSETS
	.align		4
.L_3462:
        /*00cc*/ 	.byte	0x04, 0x1c
        /*00ce*/ 	.short	(.L_3464 - .L_3463)


	//   ....[0]....
.L_3463:
        /*00d0*/ 	.word	0x00000960


	//   ....[1]....
        /*00d4*/ 	.word	0x00007e90


	//----- nvinfo : EIATTR_MAX_THREADS
	.align		4
.L_3464:
        /*00d8*/ 	.byte	0x04, 0x05
        /*00da*/ 	.short	(.L_3466 - .L_3465)
.L_3465:
        /*00dc*/ 	.word	0x00000080
        /*00e0*/ 	.word	0x00000001
        /*00e4*/ 	.word	0x00000001


	//----- nvinfo : EIATTR_CRS_STACK_SIZE
	.align		4
.L_3466:
        /*00e8*/ 	.byte	0x04, 0x1e
        /*00ea*/ 	.short	(.L_3468 - .L_3467)
.L_3467:
        /*00ec*/ 	.word	0x00000000


	//----- nvinfo : EIATTR_CBANK_PARAM_SIZE
	.align		4
.L_3468:
        /*00f0*/ 	.byte	0x03, 0x19
        /*00f2*/ 	.short	0x00e8


	//----- nvinfo : EIATTR_PARAM_CBANK
	.align		4
        /*00f4*/ 	.byte	0x04, 0x0a
        /*00f6*/ 	.short	(.L_3470 - .L_3469)
	.align		4
.L_3469:
        /*00f8*/ 	.word	index@(.nv.constant0._ZN10layer_norm13ln_fwd_kernelINS_13Kernel_traitsI6__halfffffjLj512ELj1ELj4ELj1ELj16ENS_18Kernel_traits_baseILj512ES2_ffffjLj128EEEEELb1ELb0ELb1ELb0EEEvNS_9FwdParamsE)
        /*00fc*/ 	.short	0x0210
        /*00fe*/ 	.short	0x00e8


	//----- nvinfo : EIATTR_SW_WAR
	.align		4
.L_3470:
        /*0100*/ 	.byte	0x04, 0x36
        /*0102*/ 	.short	(.L_3472 - .L_3471)
.L_3471:
        /*0104*/ 	.word	0x00000008
.L_3472:


//--------------------- .nv.info._ZN10layer_norm13ln_fwd_kernelINS_13Kernel_traitsI6__halfffffjLj512ELj1ELj4ELj1ELj16ENS_18Kernel_traits_baseILj512ES2_ffffjLj128EEEEELb1ELb0ELb1ELb1EEEvNS_9FwdParamsE --------------------------
	.section	.nv.info._ZN10layer_norm13ln_fwd_kernelINS_13Kernel_traitsI6__halfffffjLj512ELj1ELj4ELj1ELj16ENS_18Kernel_traits_baseILj512ES2_ffffjLj128EEEEELb1ELb0ELb1ELb1EEEvNS_9FwdParamsE,"",@"SHT_CUDA_INFO"
	.sectionflags	@""
	.align	4


	//----- nvinfo : EIATTR_CUDA_API_VERSION
	.align		4
        /*0000*/ 	.byte	0x04, 0x37
        /*0002*/ 	.short	(.L_3474 - .L_3473)
.L_3473:
        /*0004*/ 	.word	0x00000082


	//----- nvinfo : EIATTR_KPARAM_INFO
	.align		4
.L_3474:
        /*0008*/ 	.byte	0x04, 0x17
        /*000a*/ 	.short	(.L_3476 - .L_3475)
.L_3475:
        /*000c*/ 	.word	0x00000000
        /*0010*/ 	.short	0x0000
        /*0012*/ 	.short	0x0000
        /*0014*/ 	.byte	0x00, 0xf0, 0xa1, 0x03


	//----- nvinfo : EIATTR_SPARSE_MMA_MASK
	.align		4
.L_3476:
        /*0018*/ 	.byte	0x03, 0x50
        /*001a*/ 	.short	0x0000


	//----- nvinfo : EIATTR_MAXREG_COUNT
	.align		4
        /*001c*/ 	.byte	0x03, 0x1b
        /*001e*/ 	.short	0x00ff


	//----- nvinfo : EIATTR_MERCURY_ISA_VERSION
	.align		4
        /*0020*/ 	.byte	0x03, 0x5f
        /*0022*/ 	.short	0x0101


	//----- nvinfo : EIATTR_COOP_GROUP_MASK_REGIDS
	.align		4
        /*0024*/ 	.byte	0x04, 0x29
        /*0026*/ 	.short	(.L_3478 - .L_3477)


	//   ....[0]....
.L_3477:
        /*0028*/ 	.word	0xffffffff


	//   ....[1]....
        /*002c*/ 	.word	0xffffffff


	//   ....[2]....
        /*0030*/ 	.word	0xffffffff


	//   ....[3]....
        /*0034*/ 	.word	0xffffffff


	//   ....[4]....
        /*0038*/ 	.word	0xffffffff


	//   ....[5]....
        /*003c*/ 	.word	0xffffffff


	//   ....[6]....
        /*0040*/ 	.word	0xffffffff


	//   ....[7]....
        /*0044*/ 	.word	0xffffffff


	//   ....[8]....
        /*0048*/ 	.word	0xffffffff


	//   ....[9]....
        /*004c*/ 	.word	0xffffffff


	//   ....[10]....
        /*0050*/ 	.word	0x05000054


	//   ....[11]....
        /*0054*/ 	.word	0x05000054


	//   ....[12]....
        /*0058*/ 	.word	0x05000054


	//   ....[13]....
        /*005c*/ 	.word	0x05000054


	//   ....[14]....
        /*0060*/ 	.word	0x05000054


	//   ....[15]....
        /*0064*/ 	.word	0x05000054


	//   ....[16]....
        /*0068*/ 	.word	0x05000054


	//   ....[17]....
        /*006c*/ 	.word	0x05000054


	//   ....[18]....
        /*0070*/ 	.word	0x05000054


	//   ....[19]....
        /*0074*/ 	.word	0x05000054


	//----- nvinfo : EIATTR_COOP_GROUP_INSTR_OFFSETS
	.align		4
.L_3478:
        /*0078*/ 	.byte	0x04, 0x28
        /*007a*/ 	.short	(.L_3480 - .L_3479)


	//   ....[0]....
.L_3479:
        /*007c*/ 	.word	0x00006f40


	//   ....[1]....
        /*0080*/ 	.word	0x00006f60


	//   ....[2]....
        /*0084*/ 	.word	0x00006f80


	//   ....[3]....
        /*0088*/ 	.word	0x00006fa0


	//   ....[4]....
        /*008c*/ 	.word	0x00006fd0


	//   ....[5]....
        /*0090*/ 	.word	0x00007200


	//   ....[6]....
        /*0094*/ 	.word	0x00007220


	//   ....[7]....
        /*0098*/ 	.word	0x00007240


	//   ....[8]....
        /*009c*/ 	.word	0x00007260


	//   ....[9]....
        /*00a0*/ 	.word	0x00007280


	//   ....[10]....
        /*00a4*/ 	.word	0x000078a0


	//   ....[11]....
        /*00a8*/ 	.word	0x00007940


	//   ....[12]....
        /*00ac*/ 	.word	0x000079b0


	//   ....[13]....
        /*00b0*/ 	.word	0x00007a20


	//   ....[14]....
        /*00b4*/ 	.word	0x00007aa0


	//   ....[15]....
        /*00b8*/ 	.word	0x00007d20


	//   ....[16]....
        /*00bc*/ 	.word	0x00007d90


	//   ....[17]....
        /*00c0*/ 	.word	0x00007e00


	//   ....[18]....
        /*00c4*/ 	.word	0x00007e70


	//   ....[19]....
        /*00c8*/ 	.word	0x00007ee0


	//----- nvinfo : EIATTR_EXIT_INSTR_OFFSETS
	.align		4
.L_3480:
        /*00cc*/ 	.byte	0x04, 0x1c
        /*00ce*/ 	.short	(.L_3482 - .L_3481)


	//   ....[0]....
.L_3481:
        /*00d0*/ 	.word	0x000005e0


	//   ....[1]....
        /*00d4*/ 	.word	0x00007830


	//----- nvinfo : EIATTR_MAX_THREADS
	.align		4
.L_3482:
        /*00d8*/ 	.byte	0x04, 0x05
        /*00da*/ 	.short	(.L_3484 - .L_3483)
.L_3483:
        /*00dc*/ 	.word	0x00000080
        /*00e0*/ 	.word	0x00000001
        /*00e4*/ 	.word	0x00000001


	//----- nvinfo : EIATTR_CRS_STACK_SIZE
	.align		4
.L_3484:
        /*00e8*/ 	.byte	0x04, 0x1e
        /*00ea*/ 	.short	(.L_3486 - .L_3485)
.L_3485:
        /*00ec*/ 	.word	0x00000000


	//----- nvinfo : EIATTR_CBANK_PARAM_SIZE
	.align		4
.L_3486:
        /*00f0*/ 	.byte	0x03, 0x19
        /*00f2*/ 	.short	0x00e8


	//----- nvinfo : EIATTR_PARAM_CBANK
	.align		4
        /*00f4*/ 	.byte	0x04, 0x0a
        /*00f6*/ 	.short	(.L_3488 - .L_3487)
	.align		4
.L_3487:
        /*00f8*/ 	.word	index@(.nv.constant0._ZN10layer_norm13ln_fwd_kernelINS_13Kernel_traitsI6__halfffffjLj512ELj1ELj4ELj1ELj16ENS_18Kernel_traits_baseILj512ES2_ffffjLj128EEEEELb1ELb0ELb1ELb1EEEvNS_9FwdParamsE)
        /*00fc*/ 	.short	0x0210
        /*00fe*/ 	.short	0x00e8


	//----- nvinfo : EIATTR_SW_WAR
	.align		4
.L_3488:
        /*0100*/ 	.byte	0x04, 0x36
        /*0102*/ 	.short	(.L_3490 - .L_3489)
.L_3489:
        /*0104*/ 	.word	0x00000008
.L_3490:


//--------------------- .nv.info._ZN10layer_norm13ln_fwd_kernelINS_13Kernel_traitsI6__halfffffjLj512ELj1ELj4ELj1ELj16ENS_18Kernel_traits_baseILj512ES2_ffffjLj128EEEEELb1ELb1ELb0ELb0EEEvNS_9FwdParamsE --------------------------
	.section	.nv.info._ZN10layer_norm13ln_fwd_kernelINS_13Kernel_traitsI6__halfffffjLj512ELj1ELj4ELj1ELj16ENS_18Kernel_traits_baseILj512ES2_ffffjLj128EEEEELb1ELb1ELb0ELb0EEEvNS_9FwdParamsE,"",@"SHT_CUDA_INFO"
	.sectionflags	@""
	.align	4


	//----- nvinfo : EIATTR_CUDA_API_VERSION
	.align		4
        /*0000*/ 	.byte	0x04, 0x37
        /*0002*/ 	.short	(.L_3492 - .L_3491)
.L_3491:
        /*0004*/ 	.word	0x00000082


	//----- nvinfo : EIATTR_KPARAM_INFO
	.align		4
.L_3492:
        /*0008*/ 	.byte	0x04, 0x17
        /*000a*/ 	.short	(.L_3494 - .L_3493)
.L_3493:
        /*000c*/ 	.word	0x00000000
        /*0010*/ 	.short	0x0000
        /*0012*/ 	.short	0x0000
        /*0014*/ 	.byte	0x00, 0xf0, 0xa1, 0x03


	//----- nvinfo : EIATTR_SPARSE_MMA_MASK
	.align		4
.L_3494:
        /*0018*/ 	.byte	0x03, 0x50
        /*001a*/ 	.short	0x0000


	//----- nvinfo : EIATTR_MAXREG_COUNT
	.align		4
        /*001c*/ 	.byte	0x03, 0x1b
        /*001e*/ 	.short	0x00ff


	//----- nvinfo : EIATTR_MERCURY_ISA_VERSION
	.align		4
        /*0020*/ 	.byte	0x03, 0x5f
        /*0022*/ 	.short	0x0101


	//----- nvinfo : EIATTR_COOP_GROUP_MASK_REGIDS
	.align		4
        /*0024*/ 	.byte	0x04, 0x29
        /*0026*/ 	.short	(.L_3496 - .L_3495)


	//   ....[0]....
.L_3495:
        /*0028*/ 	.word	0xffffffff


	//   ....[1]....
        /*002c*/ 	.word	0xffffffff


	//   ....[2]....
        /*0030*/ 	.word	0xffffffff


	//   ....[3]....
        /*0034*/ 	.word	0xffffffff


	//   ....[4]....
        /*0038*/ 	.word	0xffffffff


	//   ....[5]....
        /*003c*/ 	.word	0xffffffff


	//   ....[6]....
        /*0040*/ 	.word	0xffffffff


	//   ....[7]....
        /*0044*/ 	.word	0xffffffff


	//   ....[8]....
        /*0048*/ 	.word	0xffffffff


	//   ....[9]....
        /*004c*/ 	.word	0xffffffff


	//   ....[10]....
        /*0050*/ 	.word	0x0500002a


	//   ....[11]....
        /*0054*/ 	.word	0x0500002a


	//   ....[12]....
        /*0058*/ 	.word	0x0500002a


	//   ....[13]....
        /*005c*/ 	.word	0x0500002a


	//   ....[14]....
        /*0060*/ 	.word	0x0500002a


	//   ....[15]....
        /*0064*/ 	.word	0x0500002a


	//   ....[16]....
        /*0068*/ 	.word	0x0500002a


	//   ....[17]....
        /*006c*/ 	.word	0x0500002a


	//   ....[18]....
        /*0070*/ 	.word	0x0500002a


	//   ....[19]....
        /*0074*/ 	.word	0x0500002a


	//----- nvinfo : EIATTR_COOP_GROUP_INSTR_OFFSETS
	.align		4
.L_3496:
        /*0078*/ 	.byte	0x04, 0x28
        /*007a*/ 	.short	(.L_3498 - .L_3497)


	//   ....[0]....
.L_3497:
        /*007c*/ 	.word	0x00006e40


	//   ....[1]....
        /*0080*/ 	.word	0x00006e70


	//   ....[2]....
        /*0084*/ 	.word	0x00006e90


	//   ....[3]....
        /*0088*/ 	.word	0x00006eb0


	//   ....[4]....
        /*008c*/ 	.word	0x00006ed0


	//   ....[5]....
        /*0090*/ 	.word	0x00007110


	//   ....[6]....
        /*0094*/ 	.word	0x00007130


	//   ....[7]....
        /*0098*/ 	.word	0x00007150


	//   ....[8]....
        /*009c*/ 	.word	0x00007170


	//   ....[9]....
        /*00a0*/ 	.word	0x00007190


	//   ....[10]....
        /*00a4*/ 	.word	0x00007820


	//   ....[11]....
        /*00a8*/ 	.word	0x000078c0


	//   ....[12]....
        /*00ac*/ 	.word	0x00007920


	//   ....[13]....
        /*00b0*/ 	.word	0x00007980


	//   ....[14]....
        /*00b4*/ 	.word	0x000079e0


	//   ....[15]....
        /*00b8*/ 	.word	0x00007c70


	//   ....[16]....
        /*00bc*/ 	.word	0x00007cc0


	//   ....[17]....
        /*00c0*/ 	.word	0x00007d20


	//   ....[18]....
        /*00c4*/ 	.word	0x00007d80


	//   ....[19]....
        /*00c8*/ 	.word	0x00007de0


	//----- nvinfo : EIATTR_EXIT_INSTR_OFFSETS
	.align		4
.L_3498:
        /*00cc*/ 	.byte	0x04, 0x1c
        /*00ce*/ 	.short	(.L_3500 - .L_3499)


	//   ....[0]....
.L_3499:
        /*00d0*/ 	.word	0x00000a60


	//   ....[1]....
        /*00d4*/ 	.word	0x000077c0


	//----- nvinfo : EIATTR_MAX_THREADS
	.align		4
.L_3500:
        /*00d8*/ 	.byte	0x04, 0x05
        /*00da*/ 	.short	(.L_3502 - .L_3501)
.L_3501:
        /*00dc*/ 	.word	0x00000080
        /*00e0*/ 	.word	0x00000001
        /*00e4*/ 	.word	0x00000001


	//----- nvinfo : EIATTR_CRS_STACK_SIZE
	.align		4
.L_3502:
        /*00e8*/ 	.byte	0x04, 0x1e
        /*00ea*/ 	.short	(.L_3504 - .L_3503)
.L_3503:
        /*00ec*/ 	.word	0x00000000


	//----- nvinfo : EIATTR_CBANK_PARAM_SIZE
	.align		4
.L_3504:
        /*00f0*/ 	.byte	0x03, 0x19
        /*00f2*/ 	.short	0x00e8


	//----- nvinfo : EIATTR_PARAM_CBANK
	.align		4
        /*00f4*/ 	.byte	0x04, 0x0a
        /*00f6*/ 	.short	(.L_3506 - .L_3505)
	.align		4
.L_3505:
        /*00f8*/ 	.word	index@(.nv.constant0._ZN10layer_norm13ln_fwd_kernelINS_13Kernel_traitsI6__halfffffjLj512ELj1ELj4ELj1ELj16ENS_18Kernel_traits_baseILj512ES2_ffffjLj128EEEEELb1ELb1ELb0ELb0EEEvNS_9FwdParamsE)
        /*00fc*/ 	.short	0x0210
        /*00fe*/ 	.short	0x00e8


	//----- nvinfo : EIATTR_SW_WAR
	.align		4
.L_3506:
        /*0100*/ 	.byte	0x04, 0x36
        /*0102*/ 	.short	(.L_3508 - .L_3507)
.L_3507:
        /*0104*/ 	.word	0x00000008
.L_3508:


//--------------------- .nv.info._ZN10layer_norm13ln_fwd_kernelINS_13Kernel_traitsI6__halfffffjLj512ELj1ELj4ELj1ELj16ENS_18Kernel_traits_baseILj512ES2_ffffjLj128EEEEELb1ELb1ELb0ELb1EEEvNS_9FwdParamsE --------------------------
	.section	.nv.info._ZN10layer_norm13ln_fwd_kernelINS_13Kernel_traitsI6__halfffffjLj512ELj1ELj4ELj1ELj16ENS_18Kernel_traits_baseILj512ES2_ffffjLj128EEEEELb1ELb1ELb0ELb1EEEvNS_9FwdParamsE,"",@"SHT_CUDA_INFO"
	.sectionflags	@""
	.align	4


	//----- nvinfo : EIATTR_CUDA_API_VERSION
	.align		4
        /*0000*/ 	.byte	0x04, 0x37
        /*0002*/ 	.short	(.L_3510 - .L_3509)
.L_3509:
        /*0004*/ 	.word	0x00000082


	//----- nvinfo : EIATTR_KPARAM_INFO
	.align		4
.L_3510:
        /*0008*/ 	.byte	0x04, 0x17
        /*000a*/ 	.short	(.L_3512 - .L_3511)
.L_3511:
        /*000c*/ 	.word	0x00000000
        /*0010*/ 	.short	0x0000
        /*0012*/ 	.short	0x0000
        /*0014*/ 	.byte	0x00, 0xf0, 0xa1, 0x03


	//----- nvinfo : EIATTR_SPARSE_MMA_MASK
	.align		4
.L_3512:
        /*0018*/ 	.byte	0x03, 0x50
        /*001a*/ 	.short	0x0000


	//----- nvinfo : EIATTR_MAXREG_COUNT
	.align		4
        /*001c*/ 	.byte	0x03, 0x1b
        /*001e*/ 	.short	0x00ff


	//----- nvinfo : EIATTR_MERCURY_ISA_VERSION
	.align		4
        /*0020*/ 	.byte	0x03, 0x5f
        /*0022*/ 	.short	0x0101


	//----- nvinfo : EIATTR_COOP_GROUP_MASK_REGIDS
	.align		4
        /*0024*/ 	.byte	0x04, 0x29
        /*0026*/ 	.short	(.L_3514 - .L_3513)


	//   ....[0]....
.L_3513:
        /*0028*/ 	.word	0xffffffff


	//   ....[1]....
        /*002c*/ 	.word	0xffffffff


	//   ....[2]....
        /*0030*/ 	.word	0xffffffff


	//   ....[3]....
        /*0034*/ 	.word	0xffffffff


	//   ....[4]....
        /*0038*/ 	.word	0xffffffff


	//   ....[5]....
        /*003c*/ 	.word	0xffffffff


	//   ....[6]....
        /*0040*/ 	.word	0xffffffff


	//   ....[7]....
        /*0044*/ 	.word	0xffffffff


	//   ....[8]....
        /*0048*/ 	.word	0xffffffff


	//   ....[9]....
        /*004c*/ 	.word	0xffffffff


	//   ....[10]....
        /*0050*/ 	.word	0x05000038


	//   ....[11]....
        /*0054*/ 	.word	0x05000038


	//   ....[12]....
        /*0058*/ 	.word	0x05000038


	//   ....[13]....
        /*005c*/ 	.word	0x05000038


	//   ....[14]....
        /*0060*/ 	.word	0x05000038


	//   ....[15]....
        /*0064*/ 	.word	0x05000038


	//   ....[16]....
        /*0068*/ 	.word	0x05000038


	//   ....[17]....
        /*006c*/ 	.word	0x05000038


	//   ....[18]....
        /*0070*/ 	.word	0x05000038


	//   ....[19]....
        /*0074*/ 	.word	0x05000038


	//----- nvinfo : EIATTR_COOP_GROUP_INSTR_OFFSETS
	.align		4
.L_3514:
        /*0078*/ 	.byte	0x04, 0x28
        /*007a*/ 	.short	(.L_3516 - .L_3515)


	//   ....[0]....
.L_3515:
        /*007c*/ 	.word	0x000067c0


	//   ....[1]....
        /*0080*/ 	.word	0x000067f0


	//   ....[2]....
        /*0084*/ 	.word	0x00006810


	//   ....[3]....
        /*0088*/ 	.word	0x00006830


	//   ....[4]....
        /*008c*/ 	.word	0x00006850


	//   ....[5]....
        /*0090*/ 	.word	0x00006a80


	//   ....[6]....
        /*0094*/ 	.word	0x00006aa0


	//   ....[7]....
        /*0098*/ 	.word	0x00006ac0


	//   ....[8]....
        /*009c*/ 	.word	0x00006ae0


	//   ....[9]....
        /*00a0*/ 	.word	0x00006b00


	//   ....[10]....
        /*00a4*/ 	.word	0x00007060


	//   ....[11]....
        /*00a8*/ 	.word	0x00007100


	//   ....[12]....
        /*00ac*/ 	.word	0x00007160


	//   ....[13]....
        /*00b0*/ 	.word	0x000071c0


	//   ....[14]....
        /*00b4*/ 	.word	0x00007220


	//   ....[15]....
        /*00b8*/ 	.word	0x00007490


	//   ....[16]....
        /*00bc*/ 	.word	0x000074f0


	//   ....[17]....
        /*00c0*/ 	.word	0x00007550


	//   ....[18]....
        /*00c4*/ 	.word	0x000075b0


	//   ....[19]....
        /*00c8*/ 	.word	0x00007610


	//----- nvinfo : EIATTR_EXIT_INSTR_OFFSETS
	.align		4
.L_3516:
        /*00cc*/ 	.byte	0x04, 0x1c
        /*00ce*/ 	.short	(.L_3518 - .L_3517)


	//   ....[0]....
.L_3517:
        /*00d0*/ 	.word	0x00000620


	//   ....[1]....
        /*00d4*/ 	.word	0x00007000


	//----- nvinfo : EIATTR_MAX_THREADS
	.align		4
.L_3518:
        /*00d8*/ 	.byte	0x04, 0x05
        /*00da*/ 	.short	(.L_3520 - .L_3519)
.L_3519:
        /*00dc*/ 	.word	0x00000080
        /*00e0*/ 	.word	0x00000001
        /*00e4*/ 	.word	0x00000001


	//----- nvinfo : EIATTR_CRS_STACK_SIZE
	.align		4
.L_3520:
        /*00e8*/ 	.byte	0x04, 0x1e
        /*00ea*/ 	.short	(.L_3522 - .L_3521)
.L_3521:
        /*00ec*/ 	.word	0x00000000


	//----- nvinfo : EIATTR_CBANK_PARAM_SIZE
	.align		4
.L_3522:
        /*00f0*/ 	.byte	0x03, 0x19
        /*00f2*/ 	.short	0x00e8


	//----- nvinfo : EIATTR_PARAM_CBANK
	.align		4
        /*00f4*/ 	.byte	0x04, 0x0a
        /*00f6*/ 	.short	(.L_3524 - .L_3523)
	.align		4
.L_3523:
        /*00f8*/ 	.word	index@(.nv.constant0._ZN10layer_norm13ln_fwd_kernelINS_13Kernel_traitsI6__halfffffjLj512ELj1ELj4ELj1ELj16ENS_18Kernel_traits_baseILj512ES2_ffffjLj128EEEEELb1ELb1ELb0ELb1EEEvNS_9FwdParamsE)
        /*00fc*/ 	.short	0x0210
        /*00fe*/ 	.short	0x00e8


	//----- nvinfo : EIATTR_SW_WAR
	.align		4
.L_3524:
        /*0100*/ 	.byte	0x04, 0x36
        /*0102*/ 	.short	(.L_3526 - .L_3525)
.L_3525:
        /*0104*/ 	.word	0x00000008
.L_3526:


//--------------------- .nv.info._ZN10layer_norm13ln_fwd_kernelINS_13Kernel_traitsI6__halfffffjLj512ELj1ELj4ELj1ELj16ENS_18Kernel_traits_baseILj512ES2_ffffjLj128EEEEELb1ELb1ELb1ELb0EEEvNS_9FwdParamsE --------------------------
	.section	.nv.info._ZN10layer_norm13ln_fwd_kernelINS_13Kernel_traitsI6__halfffffjLj512ELj1ELj4ELj1ELj16ENS_18Kernel_traits_baseILj512ES2_ffffjLj128EEEEELb1ELb1ELb1ELb0EEEvNS_9FwdParamsE,"",@"SHT_CUDA_INFO"
	.sectionflags	@""
	.align	4


	//----- nvinfo : EIATTR_CUDA_API_VERSION
	.align		4
        /*0000*/ 	.byte	0x04, 0x37
        /*0002*/ 	.short	(.L_3528 - .L_3527)
.L_3527:
        /*0004*/ 	.word	0x00000082


	//----- nvinfo : EIATTR_KPARAM_INFO
	.align		4
.L_3528:
        /*0008*/ 	.byte	0x04, 0x17
        /*000a*/ 	.short	(.L_3530 - .L_3529)
.L_3529:
        /*000c*/ 	.word	0x00000000
        /*0010*/ 	.short	0x0000
        /*0012*/ 	.short	0x0000
        /*0014*/ 	.byte	0x00, 0xf0, 0xa1, 0x03


	//----- nvinfo : EIATTR_SPARSE_MMA_MASK
	.align		4
.L_3530:
        /*0018*/ 	.byte	0x03, 0x50
        /*001a*/ 	.short	0x0000


	//----- nvinfo : EIATTR_MAXREG_COUNT
	.align		4
        /*001c*/ 	.byte	0x03, 0x1b
        /*001e*/ 	.short	0x00ff


	//----- nvinfo : EIATTR_MERCURY_ISA_VERSION
	.align		4
        /*0020*/ 	.byte	0x03, 0x5f
        /*0022*/ 	.short	0x0101


	//----- nvinfo : EIATTR_COOP_GROUP_MASK_REGIDS
	.align		4
        /*0024*/ 	.byte	0x04, 0x29
        /*0026*/ 	.short	(.L_3532 - .L_3531)


	//   ....[0]....
.L_3531:
        /*0028*/ 	.word	0xffffffff


	//   ....[1]....
        /*002c*/ 	.word	0xffffffff


	//   ....[2]....
        /*0030*/ 	.word	0xffffffff


	//   ....[3]....
        /*0034*/ 	.word	0xffffffff


	//   ....[4]....
        /*0038*/ 	.word	0xffffffff


	//   ....[5]....
        /*003c*/ 	.word	0xffffffff


	//   ....[6]....
        /*0040*/ 	.word	0xffffffff


	//   ....[7]....
        /*0044*/ 	.word	0xffffffff


	//   ....[8]....
        /*0048*/ 	.word	0xffffffff


	//   ....[9]....
        /*004c*/ 	.word	0xffffffff


	//   ....[10]....
        /*0050*/ 	.word	0x05000066


	//   ....[11]....
        /*0054*/ 	.word	0x05000066


	//   ....[12]....
        /*0058*/ 	.word	0x05000066


	//   ....[13]....
        /*005c*/ 	.word	0x05000066


	//   ....[14]....
        /*0060*/ 	.word	0x05000066


	//   ....[15]....
        /*0064*/ 	.word	0x05000066


	//   ....[16]....
        /*0068*/ 	.word	0x05000066


	//   ....[17]....
        /*006c*/ 	.word	0x05000066


	//   ....[18]....
        /*0070*/ 	.word	0x05000066


	//   ....[19]....
        /*0074*/ 	.word	0x05000066


	//----- nvinfo : EIATTR_COOP_GROUP_INSTR_OFFSETS
	.align		4
.L_3532:
        /*0078*/ 	.byte	0x04, 0x28
        /*007a*/ 	.short	(.L_3534 - .L_3533)


	//   ....[0]....
.L_3533:
        /*007c*/ 	.word	0x00007870


	//   ....[1]....
        /*0080*/ 	.word	0x000078b0


	//   ....[2]....
        /*0084*/ 	.word	0x000078d0


	//   ....[3]....
        /*0088*/ 	.word	0x000078f0


	//   ....[4]....
        /*008c*/ 	.word	0x00007910


	//   ....[5]....
        /*0090*/ 	.word	0x00007b50


	//   ....[6]....
        /*0094*/ 	.word	0x00007b70


	//   ....[7]....
        /*0098*/ 	.word	0x00007b90


	//   ....[8]....
        /*009c*/ 	.word	0x00007bb0


	//   ....[9]....
        /*00a0*/ 	.word	0x00007bd0


	//   ....[10]....
        /*00a4*/ 	.word	0x00008300


	//   ....[11]....
        /*00a8*/ 	.word	0x000083c0


	//   ....[12]....
        /*00ac*/ 	.word	0x00008430


	//   ....[13]....
        /*00b0*/ 	.word	0x000084a0


	//   ....[14]....
        /*00b4*/ 	.word	0x00008510


	//   ....[15]....
        /*00b8*/ 	.word	0x000087a0


	//   ....[16]....
        /*00bc*/ 	.word	0x00008810


	//   ....[17]....
        /*00c0*/ 	.word	0x00008880


	//   ....[18]....
        /*00c4*/ 	.word	0x000088f0


	//   ....[19]....
        /*00c8*/ 	.word	0x00008960


	//----- nvinfo : EIATTR_EXIT_INSTR_OFFSETS
	.align		4
.L_3534:
        /*00cc*/ 	.byte	0x04, 0x1c
        /*00ce*/ 	.short	(.L_3536 - .L_3535)


	//   ....[0]....
.L_3535:
        /*00d0*/ 	.word	0x00000a60


	//   ....[1]....
        /*00d4*/ 	.word	0x00008290


	//----- nvinfo : EIATTR_MAX_THREADS
	.align		4
.L_3536:
        /*00d8*/ 	.byte	0x04, 0x05
        /*00da*/ 	.short	(.L_3538 - .L_3537)
.L_3537:
        /*00dc*/ 	.word	0x00000080
        /*00e0*/ 	.word	0x00000001
        /*00e4*/ 	.word	0x00000001


	//----- nvinfo : EIATTR_CRS_STACK_SIZE
	.align		4
.L_3538:
        /*00e8*/ 	.byte	0x04, 0x1e
        /*00ea*/ 	.short	(.L_3540 - .L_3539)
.L_3539:
        /*00ec*/ 	.word	0x00000000


	//----- nvinfo : EIATTR_CBANK_PARAM_SIZE
	.align		4
.L_3540:
        /*00f0*/ 	.byte	0x03, 0x19
        /*00f2*/ 	.short	0x00e8


	//----- nvinfo : EIATTR_PARAM_CBANK
	.align		4
        /*00f4*/ 	.byte	0x04, 0x0a
        /*00f6*/ 	.short	(.L_3542 - .L_3541)
	.align		4
.L_3541:
        /*00f8*/ 	.word	index@(.nv.constant0._ZN10layer_norm13ln_fwd_kernelINS_13Kernel_traitsI6__halfffffjLj512ELj1ELj4ELj1ELj16ENS_18Kernel_traits_baseILj512ES2_ffffjLj128EEEEELb1ELb1ELb1ELb0EEEvNS_9FwdParamsE)
        /*00fc*/ 	.short	0x0210
        /*00fe*/ 	.short	0x00e8


	//----- nvinfo : EIATTR_SW_WAR
	.align		4
.L_3542:
        /*0100*/ 	.byte	0x04, 0x36
        /*0102*/ 	.short	(.L_3544 - .L_3543)
.L_3543:
        /*0104*/ 	.word	0x00000008
.L_3544:


//--------------------- .nv.info._ZN10layer_norm13ln_fwd_kernelINS_13Kernel_traitsI6__halfffffjLj512ELj1ELj4ELj1ELj16ENS_18Kernel_traits_baseILj512ES2_ffffjLj128EEEEELb1ELb1ELb1ELb1EEEvNS_9FwdParamsE --------------------------
	.section	.nv.info._ZN10layer_norm13ln_fwd_kernelINS_13Kernel_traitsI6__halfffffjLj512ELj1ELj4ELj1ELj16ENS_18Kernel_traits_baseILj512ES2_ffffjLj128EEEEELb1ELb1ELb1ELb1EEEvNS_9FwdParamsE,"",@"SHT_CUDA_INFO"
	.sectionflags	@""
	.align	4


	//----- nvinfo : EIATTR_CUDA_API_VERSION
	.align		4
        /*0000*/ 	.byte	0x04, 0x37
        /*0002*/ 	.short	(.L_3546 - .L_3545)
.L_3545:
        /*0004*/ 	.word	0x00000082


	//----- nvinfo : EIATTR_KPARAM_INFO
	.align		4
.L_3546:
        /*0008*/ 	.byte	0x04, 0x17
        /*000a*/ 	.short	(.L_3548 - .L_3547)
.L_3547:
        /*000c*/ 	.word	0x00000000
        /*0010*/ 	.short	0x0000
        /*0012*/ 	.short	0x0000
        /*0014*/ 	.byte	0x00, 0xf0, 0xa1, 0x03


	//----- nvinfo : EIATTR_SPARSE_MMA_MASK
	.align		4
.L_3548:
        /*0018*/ 	.byte	0x03, 0x50
        /*001a*/ 	.short	0x0000


	//----- nvinfo : EIATTR_MAXREG_COUNT
	.align		4
        /*001c*/ 	.byte	0x03, 0x1b
        /*001e*/ 	.short	0x00ff


	//----- nvinfo : EIATTR_MERCURY_ISA_VERSION
	.align		4
        /*0020*/ 	.byte	0x03, 0x5f
        /*0022*/ 	.short	0x0101


	//----- nvinfo : EIATTR_COOP_GROUP_MASK_REGIDS
	.align		4
        /*0024*/ 	.byte	0x04, 0x29
        /*0026*/ 	.short	(.L_3550 - .L_3549)


	//   ....[0]....
.L_3549:
        /*0028*/ 	.word	0xffffffff


	//   ....[1]....
        /*002c*/ 	.word	0xffffffff


	//   ....[2]....
        /*0030*/ 	.word	0xffffffff


	//   ....[3]....
        /*0034*/ 	.word	0xffffffff


	//   ....[4]....
        /*0038*/ 	.word	0xffffffff


	//   ....[5]....
        /*003c*/ 	.word	0xffffffff


	//   ....[6]....
        /*0040*/ 	.word	0xffffffff


	//   ....[7]....
        /*0044*/ 	.word	0xffffffff


	//   ....[8]....
        /*0048*/ 	.word	0xffffffff


	//   ....[9]....
        /*004c*/ 	.word	0xffffffff


	//   ....[10]....
        /*0050*/ 	.word	0x05000063


	//   ....[11]....
        /*0054*/ 	.word	0x05000063


	//   ....[12]....
        /*0058*/ 	.word	0x05000063


	//   ....[13]....
        /*005c*/ 	.word	0x05000063


	//   ....[14]....
        /*0060*/ 	.word	0x05000063


	//   ....[15]....
        /*0064*/ 	.word	0x05000063


	//   ....[16]....
        /*0068*/ 	.word	0x05000063


	//   ....[17]....
        /*006c*/ 	.word	0x05000063


	//   ....[18]....
        /*0070*/ 	.word	0x05000063


	//   ....[19]....
        /*0074*/ 	.word	0x05000063


	//----- nvinfo : EIATTR_COOP_GROUP_INSTR_OFFSETS
	.align		4
.L_3550:
        /*0078*/ 	.byte	0x04, 0x28
        /*007a*/ 	.short	(.L_3552 - .L_3551)


	//   ....[0]....
.L_3551:
        /*007c*/ 	.word	0x00007220


	//   ....[1]....
        /*0080*/ 	.word	0x00007240


	//   ....[2]....
        /*0084*/ 	.word	0x00007260


	//   ....[3]....
        /*0088*/ 	.word	0x00007280


	//   ....[4]....
        /*008c*/ 	.word	0x000072b0


	//   ....[5]....
        /*0090*/ 	.word	0x000074e0


	//   ....[6]....
        /*0094*/ 	.word	0x00007500


	//   ....[7]....
        /*0098*/ 	.word	0x00007520


	//   ....[8]....
        /*009c*/ 	.word	0x00007540


	//   ....[9]....
        /*00a0*/ 	.word	0x00007560


	//   ....[10]....
        /*00a4*/ 	.word	0x00007b70


	//   ....[11]....
        /*00a8*/ 	.word	0x00007c10


	//   ....[12]....
        /*00ac*/ 	.word	0x00007c80


	//   ....[13]....
        /*00b0*/ 	.word	0x00007cf0


	//   ....[14]....
        /*00b4*/ 	.word	0x00007d70


	//   ....[15]....
        /*00b8*/ 	.word	0x00007ff0


	//   ....[16]....
        /*00bc*/ 	.word	0x00008060


	//   ....[17]....
        /*00c0*/ 	.word	0x000080d0


	//   ....[18]....
        /*00c4*/ 	.word	0x00008140


	//   ....[19]....
        /*00c8*/ 	.word	0x000081b0


	//----- nvinfo : EIATTR_EXIT_INSTR_OFFSETS
	.align		4
.L_3552:
        /*00cc*/ 	.byte	0x04, 0x1c
        /*00ce*/ 	.short	(.L_3554 - .L_3553)


	//   ....[0]....
.L_3553:
        /*00d0*/ 	.word	0x00000620


	//   ....[1]....
        /*00d4*/ 	.word	0x00007b00


	//----- nvinfo : EIATTR_MAX_THREADS
	.align		4
.L_3554:
        /*00d8*/ 	.byte	0x04, 0x05
        /*00da*/ 	.short	(.L_3556 - .L_3555)
.L_3555:
        /*00dc*/ 	.word	0x00000080
        /*00e0*/ 	.word	0x00000001
        /*00e4*/ 	.word	0x00000001


	//----- nvinfo : EIATTR_CRS_STACK_SIZE
	.align		4
.L_3556:
        /*00e8*/ 	.byte	0x04, 0x1e
        /*00ea*/ 	.short	(.L_3558 - .L_3557)
.L_3557:
        /*00ec*/ 	.word	0x00000000


	//----- nvinfo : EIATTR_CBANK_PARAM_SIZE
	.align		4
.L_3558:
        /*00f0*/ 	.byte	0x03, 0x19
        /*00f2*/ 	.short	0x00e8


	//----- nvinfo : EIATTR_PARAM_CBANK
	.align		4
        /*00f4*/ 	.byte	0x04, 0x0a
        /*00f6*/ 	.short	(.L_3560 - .L_3559)
	.align		4
.L_3559:
        /*00f8*/ 	.word	index@(.nv.constant0._ZN10layer_norm13ln_fwd_kernelINS_13Kernel_traitsI6__halfffffjLj512ELj1ELj4ELj1ELj16ENS_18Kernel_traits_baseILj512ES2_ffffjLj128EEEEELb1ELb1ELb1ELb1EEEvNS_9FwdParamsE)
        /*00fc*/ 	.short	0x0210
        /*00fe*/ 	.short	0x00e8


	//----- nvinfo : EIATTR_SW_WAR
	.align		4
.L_3560:
        /*0100*/ 	.byte	0x04, 0x36
        /*0102*/ 	.short	(.L_3562 - .L_3561)
.L_3561:
        /*0104*/ 	.word	0x00000008
.L_3562:


//--------------------- .nv.info._ZN10layer_norm13ln_fwd_kernelINS_13Kernel_traitsIfffffjLj512ELj1ELj4ELj1ELj16ENS_18Kernel_traits_baseILj512EfffffjLj128EEEEELb0ELb0ELb0ELb0EEEvNS_9FwdParamsE --------------------------
	.section	.nv.info._ZN10layer_norm13ln_fwd_kernelINS_13Kernel_traitsIfffffjLj512ELj1ELj4ELj1ELj16ENS_18Kernel_traits_baseILj512EfffffjLj128EEEEELb0ELb0ELb0ELb0EEEvNS_9FwdParamsE,"",@"SHT_CUDA_INFO"
	.sectionflags	@""
	.align	4


	//----- nvinfo : EIATTR_CUDA_API_VERSION
	.align		4
        /*0000*/ 	.byte	0x04, 0x37
        /*0002*/ 	.short	(.L_3564 - .L_3563)
.L_3563:
        /*0004*/ 	.word	0x00000082


	//----- nvinfo : EIATTR_KPARAM_INFO
	.align		4
.L_3564:
        /*0008*/ 	.byte	0x04, 0x17
        /*000a*/ 	.short	(.L_3566 - .L_3565)
.L_3565:
        /*000c*/ 	.word	0x00000000
        /*0010*/ 	.short	0x0000
        /*0012*/ 	.short	0x0000
        /*0014*/ 	.byte	0x00, 0xf0, 0xa1, 0x03


	//----- nvinfo : EIATTR_SPARSE_MMA_MASK
	.align		4
.L_3566:
        /*0018*/ 	.byte	0x03, 0x50
        /*001a*/ 	.short	0x0000


	//----- nvinfo : EIATTR_MAXREG_COUNT
	.align		4
        /*001c*/ 	.byte	0x03, 0x1b
        /*001e*/ 	.short	0x00ff


	//----- nvinfo : EIATTR_MERCURY_ISA_VERSION
	.align		4
        /*0020*/ 	.byte	0x03, 0x5f
        /*0022*/ 	.short	0x0101


	//----- nvinfo : EIATTR_COOP_GROUP_MASK_REGIDS
	.align		4
        /*0024*/ 	.byte	0x04, 0x29
        /*0026*/ 	.short	(.L_3568 - .L_3567)


	//   ....[0]....
.L_3567:
        /*0028*/ 	.word	0xffffffff


	//   ....[1]....
        /*002c*/ 	.word	0xffffffff


	//   ....[2]....
        /*0030*/ 	.word	0xffffffff


	//   ....[3]....
        /*0034*/ 	.word	0xffffffff


	//   ....[4]....
        /*0038*/ 	.word	0xffffffff


	//   ....[5]....
        /*003c*/ 	.word	0xffffffff


	//   ....[6]....
        /*0040*/ 	.word	0xffffffff


	//   ....[7]....
        /*0044*/ 	.word	0xffffffff


	//   ....[8]....
        /*0048*/ 	.word	0xffffffff


	//   ....[9]....
        /*004c*/ 	.word	0xffffffff


	//   ....[10]....
        /*0050*/ 	.word	0x05000031


	//   ....[11]....
        /*0054*/ 	.word	0x05000031


	//   ....[12]....
        /*0058*/ 	.word	0x05000031


	//   ....[13]....
        /*005c*/ 	.word	0x05000031


	//   ....[14]....
        /*0060*/ 	.word	0x05000031


	//   ....[15]....
        /*0064*/ 	.word	0x05000031


	//   ....[16]....
        /*0068*/ 	.word	0x05000031


	//   ....[17]....
        /*006c*/ 	.word	0x05000031


	//   ....[18]....
        /*0070*/ 	.word	0x05000031


	//   ....[19]....
        /*0074*/ 	.word	0x05000031


	//----- nvinfo : EIATTR_COOP_GROUP_INSTR_OFFSETS
	.align		4
.L_3568:
        /*0078*/ 	.byte	0x04, 0x28
        /*007a*/ 	.short	(.L_3570 - .L_3569)


	//   ....[0]....
.L_3569:
        /*007c*/ 	.word	0x000014a0


	//   ....[1]....
        /*0080*/ 	.word	0x000014d0


	//   ....[2]....
        /*0084*/ 	.word	0x000014f0


	//   ....[3]....
        /*0088*/ 	.word	0x00001510


	//   ....[4]....
        /*008c*/ 	.word	0x00001530


	//   ....[5]....
        /*0090*/ 	.word	0x00001770


	//   ....[6]....
        /*0094*/ 	.word	0x00001790


	//   ....[7]....
        /*0098*/ 	.word	0x000017b0


	//   ....[8]....
        /*009c*/ 	.word	0x000017d0


	//   ....[9]....
        /*00a0*/ 	.word	0x000017f0


	//   ....[10]....
        /*00a4*/ 	.word	0x00001e70


	//   ....[11]....
        /*00a8*/ 	.word	0x00001f00


	//   ....[12]....
        /*00ac*/ 	.word	0x00001f60


	//   ....[13]....
        /*00b0*/ 	.word	0x00001fc0


	//   ....[14]....
        /*00b4*/ 	.word	0x00002020


	//   ....[15]....
        /*00b8*/ 	.word	0x000022c0


	//   ....[16]....
        /*00bc*/ 	.word	0x00002310


	//   ....[17]....
        /*00c0*/ 	.word	0x00002370


	//   ....[18]....
        /*00c4*/ 	.word	0x000023d0


	//   ....[19]....
        /*00c8*/ 	.word	0x00002430


	//----- nvinfo : EIATTR_EXIT_INSTR_OFFSETS
	.align		4
.L_3570:
        /*00cc*/ 	.byte	0x04, 0x1c
        /*00ce*/ 	.short	(.L_3572 - .L_3571)


	//   ....[0]....
.L_3571:
        /*00d0*/ 	.word	0x00000530


	//   ....[1]....
        /*00d4*/ 	.word	0x00001e00


	//----- nvinfo : EIATTR_MAX_THREADS
	.align		4
.L_3572:
        /*00d8*/ 	.byte	0x04, 0x05
        /*00da*/ 	.short	(.L_3574 - .L_3573)
.L_3573:
        /*00dc*/ 	.word	0x00000080
        /*00e0*/ 	.word	0x00000001
        /*00e4*/ 	.word	0x00000001


	//----- nvinfo : EIATTR_CRS_STACK_SIZE
	.align		4
.L_3574:
        /*00e8*/ 	.byte	0x04, 0x1e
        /*00ea*/ 	.short	(.L_3576 - .L_3575)
.L_3575:
        /*00ec*/ 	.word	0x00000000


	//----- nvinfo : EIATTR_CBANK_PARAM_SIZE
	.align		4
.L_3576:
        /*00f0*/ 	.byte	0x03, 0x19
        /*00f2*/ 	.short	0x00e8


	//----- nvinfo : EIATTR_PARAM_CBANK
	.align		4
        /*00f4*/ 	.byte	0x04, 0x0a
        /*00f6*/ 	.short	(.L_3578 - .L_3577)
	.align		4
.L_3577:
        /*00f8*/ 	.word	index@(.nv.constant0._ZN10layer_norm13ln_fwd_kernelINS_13Kernel_traitsIfffffjLj512ELj1ELj4ELj1ELj16ENS_18Kernel_traits_baseILj512EfffffjLj128EEEEELb0ELb0ELb0ELb0EEEvNS_9FwdParamsE)
        /*00fc*/ 	.short	0x0210
        /*00fe*/ 	.short	0x00e8


	//----- nvinfo : EIATTR_SW_WAR
	.align		4
.L_3578:
        /*0100*/ 	.byte	0x04, 0x36
        /*0102*/ 	.short	(.L_3580 - .L_3579)
.L_3579:
        /*0104*/ 	.word	0x00000008
.L_3580:


//--------------------- .nv.info._ZN10layer_norm13ln_fwd_kernelINS_13Kernel_traitsIfffffjLj512ELj1ELj4ELj1ELj16ENS_18Kernel_traits_baseILj512EfffffjLj128EEEEELb0ELb0ELb0ELb1EEEvNS_9FwdParamsE --------------------------
	.section	.nv.info._ZN10layer_norm13ln_fwd_kernelINS_13Kernel_traitsIfffffjLj512ELj1ELj4ELj1ELj16ENS_18Kernel_traits_baseILj512EfffffjLj128EEEEELb0ELb0ELb0ELb1EEEvNS_9FwdParamsE,"",@"SHT_CUDA_INFO"
	.sectionflags	@""
	.align	4


	//----- nvinfo : EIATTR_CUDA_API_VERSION
	.align		4
        /*0000*/ 	.byte	0x04, 0x37
        /*0002*/ 	.short	(.L_3582 - .L_3581)
.L_3581:
        /*0004*/ 	.word	0x00000082


	//----- nvinfo : EIATTR_KPARAM_INFO
	.align		4
.L_3582:
        /*0008*/ 	.byte	0x04, 0x17
        /*000a*/ 	.short	(.L_3584 - .L_3583)
.L_3583:
        /*000c*/ 	.word	0x00000000
        /*0010*/ 	.short	0x0000
        /*0012*/ 	.short	0x0000
        /*0014*/ 	.byte	0x00, 0xf0, 0xa1, 0x03


	//----- nvinfo : EIATTR_SPARSE_MMA_MASK
	.align		4
.L_3584:
        /*0018*/ 	.byte	0x03, 0x50
        /*001a*/ 	.short	0x0000


	//----- nvinfo : EIATTR_MAXREG_COUNT
	.align		4
        /*001c*/ 	.byte	0x03, 0x1b
        /*001e*/ 	.short	0x00ff


	//----- nvinfo : EIATTR_MERCURY_ISA_VERSION
	.align		4
        /*0020*/ 	.byte	0x03, 0x5f
        /*0022*/ 	.short	0x0101


	//----- nvinfo : EIATTR_COOP_GROUP_MASK_REGIDS
	.align		4
        /*0024*/ 	.byte	0x04, 0x29
        /*0026*/ 	.short	(.L_3586 - .L_3585)


	//   ....[0]....
.L_3585:
        /*0028*/ 	.word	0xffffffff


	//   ....[1]....
        /*002c*/ 	.word	0xffffffff


	//   ....[2]....
        /*0030*/ 	.word	0xffffffff


	//   ....[3]....
        /*0034*/ 	.word	0xffffffff


	//   ....[4]....
        /*0038*/ 	.word	0xffffffff


	//   ....[5]....
        /*003c*/ 	.word	0xffffffff


	//   ....[6]....
        /*0040*/ 	.word	0xffffffff


	//   ....[7]....
        /*0044*/ 	.word	0xffffffff


	//   ....[8]....
        /*0048*/ 	.word	0xffffffff


	//   ....[9]....
        /*004c*/ 	.word	0xffffffff


	//   ....[10]....
        /*0050*/ 	.word	0x05000033


	//   ....[11]....
        /*0054*/ 	.word	0x05000033


	//   ....[12]....
        /*0058*/ 	.word	0x05000033


	//   ....[13]....
        /*005c*/ 	.word	0x05000033


	//   ....[14]....
        /*0060*/ 	.word	0x05000033


	//   ....[15]....
        /*0064*/ 	.word	0x05000033


	//   ....[16]....
        /*0068*/ 	.word	0x05000033


	//   ....[17]....
        /*006c*/ 	.word	0x05000033


	//   ....[18]....
        /*0070*/ 	.word	0x05000033


	//   ....[19]....
        /*0074*/ 	.word	0x05000033


	//----- nvinfo : EIATTR_COOP_GROUP_INSTR_OFFSETS
	.align		4
.L_3586:
        /*0078*/ 	.byte	0x04, 0x28
        /*007a*/ 	.short	(.L_3588 - .L_3587)


	//   ....[0]....
.L_3587:
        /*007c*/ 	.word	0x00000d80


	//   ....[1]....
        /*0080*/ 	.word	0x00000db0


	//   ....[2]....
        /*0084*/ 	.word	0x00000dd0


	//   ....[3]....
        /*0088*/ 	.word	0x00000df0


	//   ....[4]....
        /*008c*/ 	.word	0x00000e10


	//   ....[5]....
        /*0090*/ 	.word	0x00001040


	//   ....[6]....
        /*0094*/ 	.word	0x00001060


	//   ....[7]....
        /*0098*/ 	.word	0x00001080


	//   ....[8]....
        /*009c*/ 	.word	0x000010a0


	//   ....[9]....
        /*00a0*/ 	.word	0x000010c0


	//   ....[10]....
        /*00a4*/ 	.word	0x00001610


	//   ....[11]....
        /*00a8*/ 	.word	0x000016b0


	//   ....[12]....
        /*00ac*/ 	.word	0x00001710


	//   ....[13]....
        /*00b0*/ 	.word	0x00001770


	//   ....[14]....
        /*00b4*/ 	.word	0x000017d0


	//   ....[15]....
        /*00b8*/ 	.word	0x00001a50


	//   ....[16]....
        /*00bc*/ 	.word	0x00001ab0


	//   ....[17]....
        /*00c0*/ 	.word	0x00001b10


	//   ....[18]....
        /*00c4*/ 	.word	0x00001b70


	//   ....[19]....
        /*00c8*/ 	.word	0x00001bd0


	//----- nvinfo : EIATTR_EXIT_INSTR_OFFSETS
	.align		4
.L_3588:
        /*00cc*/ 	.byte	0x04, 0x1c
        /*00ce*/ 	.short	(.L_3590 - .L_3589)


	//   ....[0]....
.L_3589:
        /*00d0*/ 	.word	0x00000220


	//   ....[1]....
        /*00d4*/ 	.word	0x000015a0


	//----- nvinfo : EIATTR_MAX_THREADS
	.align		4
.L_3590:
        /*00d8*/ 	.byte	0x04, 0x05
        /*00da*/ 	.short	(.L_3592 - .L_3591)
.L_3591:
        /*00dc*/ 	.word	0x00000080
        /*00e0*/ 	.word	0x00000001
        /*00e4*/ 	.word	0x00000001


	//----- nvinfo : EIATTR_CRS_STACK_SIZE
	.align		4
.L_3592:
        /*00e8*/ 	.byte	0x04, 0x1e
        /*00ea*/ 	.short	(.L_3594 - .L_3593)
.L_3593:
        /*00ec*/ 	.word	0x00000000


	//----- nvinfo : EIATTR_CBANK_PARAM_SIZE
	.align		4
.L_3594:
        /*00f0*/ 	.byte	0x03, 0x19
        /*00f2*/ 	.short	0x00e8


	//----- nvinfo : EIATTR_PARAM_CBANK
	.align		4
        /*00f4*/ 	.byte	0x04, 0x0a
        /*00f6*/ 	.short	(.L_3596 - .L_3595)
	.align		4
.L_3595:
        /*00f8*/ 	.word	index@(.nv.constant0._ZN10layer_norm13ln_fwd_kernelINS_13Kernel_traitsIfffffjLj512ELj1ELj4ELj1ELj16ENS_18Kernel_traits_baseILj512EfffffjLj128EEEEELb0ELb0ELb0ELb1EEEvNS_9FwdParamsE)
        /*00fc*/ 	.short	0x0210
        /*00fe*/ 	.short	0x00e8


	//----- nvinfo : EIATTR_SW_WAR
	.align		4
.L_3596:
        /*0100*/ 	.byte	0x04, 0x36
        /*0102*/ 	.short	(.L_3598 - .L_3597)
.L_3597:
        /*0104*/ 	.word	0x00000008
.L_3598:


//--------------------- .nv.info._ZN10layer_norm13ln_fwd_kernelINS_13Kernel_traitsIfffffjLj512ELj1ELj4ELj1ELj16ENS_18Kernel_traits_baseILj512EfffffjLj128EEEEELb0ELb0ELb1ELb0EEEvNS_9FwdParamsE --------------------------
	.section	.nv.info._ZN10layer_norm13ln_fwd_kernelINS_13Kernel_traitsIfffffjLj512ELj1ELj4ELj1ELj16ENS_18Kernel_traits_baseILj512EfffffjLj128EEEEELb0ELb0ELb1ELb0EEEvNS_9FwdParamsE,"",@"SHT_CUDA_INFO"
	.sectionflags	@""
	.align	4


	//----- nvinfo : EIATTR_CUDA_API_VERSION
	.align		4
        /*0000*/ 	.byte	0x04, 0x37
        /*0002*/ 	.short	(.L_3600 - .L_3599)
.L_3599:
        /*0004*/ 	.word	0x00000082


	//----- nvinfo : EIATTR_KPARAM_INFO
	.align		4
.L_3600:
        /*0008*/ 	.byte	0x04, 0x17
        /*000a*/ 	.short	(.L_3602 - .L_3601)
.L_3601:
        /*000c*/ 	.word	0x00000000
        /*0010*/ 	.short	0x0000
        /*0012*/ 	.short	0x0000
        /*0014*/ 	.byte	0x00, 0xf0, 0xa1, 0x03


	//----- nvinfo : EIATTR_SPARSE_MMA_MASK
	.align		4
.L_3602:
        /*0018*/ 	.byte	0x03, 0x50
        /*001a*/ 	.short	0x0000


	//----- nvinfo : EIATTR_MAXREG_COUNT
	.align		4
        /*001c*/ 	.byte	0x03, 0x1b
        /*001e*/ 	.short	0x00ff


	//----- nvinfo : EIATTR_MERCURY_ISA_VERSION
	.align		4
        /*0020*/ 	.byte	0x03, 0x5f
        /*0022*/ 	.short	0x0101


	//----- nvinfo : EIATTR_COOP_GROUP_MASK_REGIDS
	.align		4
        /*0024*/ 	.byte	0x04, 0x29
        /*0026*/ 	.short	(.L_3604 - .L_3603)


	//   ....[0]....
.L_3603:
        /*0028*/ 	.word	0xffffffff


	//   ....[1]....
        /*002c*/ 	.word	0xffffffff


	//   ....[2]....
        /*0030*/ 	.word	0xffffffff


	//   ....[3]....
        /*0034*/ 	.word	0xffffffff


	//   ....[4]....
        /*0038*/ 	.word	0xffffffff


	//   ....[5]....
        /*003c*/ 	.word	0xffffffff


	//   ....[6]....
        /*0040*/ 	.word	0xffffffff


	//   ....[7]....
        /*0044*/ 	.word	0xffffffff


	//   ....[8]....
        /*0048*/ 	.word	0xffffffff


	//   ....[9]....
        /*004c*/ 	.word	0xffffffff


	//   ....[10]....
        /*0050*/ 	.word	0x05000046


	//   ....[11]....
        /*0054*/ 	.word	0x05000046


	//   ....[12]....
        /*0058*/ 	.word	0x05000046


	//   ....[13]....
        /*005c*/ 	.word	0x05000046


	//   ....[14]....
        /*0060*/ 	.word	0x05000046


	//   ....[15]....
        /*0064*/ 	.word	0x05000046


	//   ....[16]....
        /*0068*/ 	.word	0x05000046


	//   ....[17]....
        /*006c*/ 	.word	0x05000046


	//   ....[18]....
        /*0070*/ 	.word	0x05000046


	//   ....[19]....
        /*0074*/ 	.word	0x05000046


	//----- nvinfo : EIATTR_COOP_GROUP_INSTR_OFFSETS
	.align		4
.L_3604:
        /*0078*/ 	.byte	0x04, 0x28
        /*007a*/ 	.short	(.L_3606 - .L_3605)


	//   ....[0]....
.L_3605:
        /*007c*/ 	.word	0x00001480


	//   ....[1]....
        /*0080*/ 	.word	0x000014b0


	//   ....[2]....
        /*0084*/ 	.word	0x000014d0


	//   ....[3]....
        /*0088*/ 	.word	0x000014f0


	//   ....[4]....
        /*008c*/ 	.word	0x00001510


	//   ....[5]....
        /*0090*/ 	.word	0x00001750


	//   ....[6]....
        /*0094*/ 	.word	0x00001770


	//   ....[7]....
        /*0098*/ 	.word	0x00001790


	//   ....[8]....
        /*009c*/ 	.word	0x000017b0


	//   ....[9]....
        /*00a0*/ 	.word	0x000017d0


	//   ....[10]....
        /*00a4*/ 	.word	0x00001ef0


	//   ....[11]....
        /*00a8*/ 	.word	0x00001f90


	//   ....[12]....
        /*00ac*/ 	.word	0x00001ff0


	//   ....[13]....
        /*00b0*/ 	.word	0x00002050


	//   ....[14]....
        /*00b4*/ 	.word	0x000020a0


	//   ....[15]....
        /*00b8*/ 	.word	0x00002330


	//   ....[16]....
        /*00bc*/ 	.word	0x00002390


	//   ....[17]....
        /*00c0*/ 	.word	0x000023f0


	//   ....[18]....
        /*00c4*/ 	.word	0x00002450


	//   ....[19]....
        /*00c8*/ 	.word	0x000024b0


	//----- nvinfo : EIATTR_EXIT_INSTR_OFFSETS
	.align		4
.L_3606:
        /*00cc*/ 	.byte	0x04, 0x1c
        /*00ce*/ 	.short	(.L_3608 - .L_3607)


	//   ....[0]....
.L_3607:
        /*00d0*/ 	.word	0x00000500


	//   ....[1]....
        /*00d4*/ 	.word	0x00001e80


	//----- nvinfo : EIATTR_MAX_THREADS
	.align		4
.L_3608:
        /*00d8*/ 	.byte	0x04, 0x05
        /*00da*/ 	.short	(.L_3610 - .L_3609)
.L_3609:
        /*00dc*/ 	.word	0x00000080
        /*00e0*/ 	.word	0x00000001
        /*00e4*/ 	.word	0x00000001


	//----- nvinfo : EIATTR_CRS_STACK_SIZE
	.align		4
.L_3610:
        /*00e8*/ 	.byte	0x04, 0x1e
        /*00ea*/ 	.short	(.L_3612 - .L_3611)
.L_3611:
        /*00ec*/ 	.word	0x00000000


	//----- nvinfo : EIATTR_CBANK_PARAM_SIZE
	.align		4
.L_3612:
        /*00f0*/ 	.byte	0x03, 0x19
        /*00f2*/ 	.short	0x00e8


	//----- nvinfo : EIATTR_PARAM_CBANK
	.align		4
        /*00f4*/ 	.byte	0x04, 0x0a
        /*00f6*/ 	.short	(.L_3614 - .L_3613)
	.align		4
.L_3613:
        /*00f8*/ 	.word	index@(.nv.constant0._ZN10layer_norm13ln_fwd_kernelINS_13Kernel_traitsIfffffjLj512ELj1ELj4ELj1ELj16ENS_18Kernel_traits_baseILj512EfffffjLj128EEEEELb0ELb0ELb1ELb0EEEvNS_9FwdParamsE)
        /*00fc*/ 	.short	0x0210
        /*00fe*/ 	.short	0x00e8


	//----- nvinfo : EIATTR_SW_WAR
	.align		4
.L_3614:
        /*0100*/ 	.byte	0x04, 0x36
        /*0102*/ 	.short	(.L_3616 - .L_3615)
.L_3615:
        /*0104*/ 	.word	0x00000008
.L_3616:


//--------------------- .nv.info._ZN10layer_norm13ln_fwd_kernelINS_13Kernel_traitsIfffffjLj512ELj1ELj4ELj1ELj16ENS_18Kernel_traits_baseILj512EfffffjLj128EEEEELb0ELb0ELb1ELb1EEEvNS_9FwdParamsE --------------------------
	.section	.nv.info._ZN10layer_norm13ln_fwd_kernelINS_13Kernel_traitsIfffffjLj512ELj1ELj4ELj1ELj16ENS_18Kernel_traits_baseILj512EfffffjLj128EEEEELb0ELb0ELb1ELb1EEEvNS_9FwdParamsE,"",@"SHT_CUDA_INFO"
	.sectionflags	@""
	.align	4


	//----- nvinfo : EIATTR_CUDA_API_VERSION
	.align		4
        /*0000*/ 	.byte	0x04, 0x37
        /*0002*/ 	.short	(.L_3618 - .L_3617)
.L_3617:
        /*0004*/ 	.word	0x00000082


	//----- nvinfo : EIATTR_KPARAM_INFO
	.align		4
.L_3618:
        /*0008*/ 	.byte	0x04, 0x17
        /*000a*/ 	.short	(.L_3620 - .L_3619)
.L_3619:
        /*000c*/ 	.word	0x00000000
        /*0010*/ 	.short	0x0000
        /*0012*/ 	.short	0x0000
        /*0014*/ 	.byte	0x00, 0xf0, 0xa1, 0x03


	//----- nvinfo : EIATTR_SPARSE_MMA_MASK
	.align		4
.L_3620:
        /*0018*/ 	.byte	0x03, 0x50
        /*001a*/ 	.short	0x0000


	//----- nvinfo : EIATTR_MAXREG_COUNT
	.align		4
        /*001c*/ 	.byte	0x03, 0x1b
        /*001e*/ 	.short	0x00ff


	//----- nvinfo : EIATTR_MERCURY_ISA_VERSION
	.align		4
        /*0020*/ 	.byte	0x03, 0x5f
        /*0022*/ 	.short	0x0101


	//----- nvinfo : EIATTR_COOP_GROUP_MASK_REGIDS
	.align		4
        /*0024*/ 	.byte	0x04, 0x29
        /*0026*/ 	.short	(.L_3622 - .L_3621)


	//   ....[0]....
.L_3621:
        /*0028*/ 	.word	0xffffffff


	//   ....[1]....
        /*002c*/ 	.word	0xffffffff


	//   ....[2]....
        /*0030*/ 	.word	0xffffffff


	//   ....[3]....
        /*0034*/ 	.word	0xffffffff


	//   ....[4]....
        /*0038*/ 	.word	0xffffffff


	//   ....[5]....
        /*003c*/ 	.word	0xffffffff


	//   ....[6]....
        /*0040*/ 	.word	0xffffffff


	//   ....[7]....
        /*0044*/ 	.word	0xffffffff


	//   ....[8]....
        /*0048*/ 	.word	0xffffffff


	//   ....[9]....
        /*004c*/ 	.word	0xffffffff


	//   ....[10]....
        /*0050*/ 	.word	0x0500003e


	//   ....[11]....
        /*0054*/ 	.word	0x0500003e


	//   ....[12]....
        /*0058*/ 	.word	0x0500003e


	//   ....[13]....
        /*005c*/ 	.word	0x0500003e


	//   ....[14]....
        /*0060*/ 	.word	0x0500003e


	//   ....[15]....
        /*0064*/ 	.word	0x0500003e


	//   ....[16]....
        /*0068*/ 	.word	0x0500003e


	//   ....[17]....
        /*006c*/ 	.word	0x0500003e


	//   ....[18]....
        /*0070*/ 	.word	0x0500003e


	//   ....[19]....
        /*0074*/ 	.word	0x0500003e


	//----- nvinfo : EIATTR_COOP_GROUP_INSTR_OFFSETS
	.align		4
.L_3622:
        /*0078*/ 	.byte	0x04, 0x28
        /*007a*/ 	.short	(.L_3624 - .L_3623)


	//   ....[0]....
.L_3623:
        /*007c*/ 	.word	0x00000f90


	//   ....[1]....
        /*0080*/ 	.word	0x00000fc0


	//   ....[2]....
        /*0084*/ 	.word	0x00000fe0


	//   ....[3]....
        /*0088*/ 	.word	0x00001000


	//   ....[4]....
        /*008c*/ 	.word	0x00001020


	//   ....[5]....
        /*0090*/ 	.word	0x00001250


	//   ....[6]....
        /*0094*/ 	.word	0x00001270


	//   ....[7]....
        /*0098*/ 	.word	0x00001290


	//   ....[8]....
        /*009c*/ 	.word	0x000012b0


	//   ....[9]....
        /*00a0*/ 	.word	0x000012d0


	//   ....[10]....
        /*00a4*/ 	.word	0x000018d0


	//   ....[11]....
        /*00a8*/ 	.word	0x00001970


	//   ....[12]....
        /*00ac*/ 	.word	0x000019c0


	//   ....[13]....
        /*00b0*/ 	.word	0x00001a10


	//   ....[14]....
        /*00b4*/ 	.word	0x00001a70


	//   ....[15]....
        /*00b8*/ 	.word	0x00001cf0


	//   ....[16]....
        /*00bc*/ 	.word	0x00001d40


	//   ....[17]....
        /*00c0*/ 	.word	0x00001d90


	//   ....[18]....
        /*00c4*/ 	.word	0x00001df0


	//   ....[19]....
        /*00c8*/ 	.word	0x00001e50


	//----- nvinfo : EIATTR_EXIT_INSTR_OFFSETS
	.align		4
.L_3624:
        /*00cc*/ 	.byte	0x04, 0x1c
        /*00ce*/ 	.short	(.L_3626 - .L_3625)


	//   ....[0]....
.L_3625:
        /*00d0*/ 	.word	0x000001e0


	//   ....[1]....
        /*00d4*/ 	.word	0x00001860


	//----- nvinfo : EIATTR_MAX_THREADS
	.align		4
.L_3626:
        /*00d8*/ 	.byte	0x04, 0x05
        /*00da*/ 	.short	(.L_3628 - .L_3627)
.L_3627:
        /*00dc*/ 	.word	0x00000080
        /*00e0*/ 	.word	0x00000001
        /*00e4*/ 	.word	0x00000001


	//----- nvinfo : EIATTR_CRS_STACK_SIZE
	.align		4
.L_3628:
        /*00e8*/ 	.byte	0x04, 0x1e
        /*00ea*/ 	.short	(.L_3630 - .L_3629)
.L_3629:
        /*00ec*/ 	.word	0x00000000


	//----- nvinfo : EIATTR_CBANK_PARAM_SIZE
	.align		4
.L_3630:
        /*00f0*/ 	.byte	0x03, 0x19
        /*00f2*/ 	.short	0x00e8


	//----- nvinfo : EIATTR_PARAM_CBANK
	.align		4
        /*00f4*/ 	.byte	0x04, 0x0a
        /*00f6*/ 	.short	(.L_3632 - .L_3631)
	.align		4
.L_3631:
        /*00f8*/ 	.word	index@(.nv.constant0._ZN10layer_norm13ln_fwd_kernelINS_13Kernel_traitsIfffffjLj512ELj1ELj4ELj1ELj16ENS_18Kernel_traits_baseILj512EfffffjLj128EEEEELb0ELb0ELb1ELb1EEEvNS_9FwdParamsE)
        /*00fc*/ 	.short	0x0210
        /*00fe*/ 	.short	0x00e8


	//----- nvinfo : EIATTR_SW_WAR
	.align		4
.L_3632:
        /*0100*/ 	.byte	0x04, 0x36
        /*0102*/ 	.short	(.L_3634 - .L_3633)
.L_3633:
        /*0104*/ 	.word	0x00000008
.L_3634:


//--------------------- .nv.info._ZN10layer_norm13ln_fwd_kernelINS_13Kernel_traitsIfffffjLj512ELj1ELj4ELj1ELj16ENS_18Kernel_traits_baseILj512EfffffjLj128EEEEELb0ELb1ELb0ELb0EEEvNS_9FwdParamsE --------------------------
	.section	.nv.info._ZN10layer_norm13ln_fwd_kernelINS_13Kernel_traitsIfffffjLj512ELj1ELj4ELj1ELj16ENS_18Kernel_traits_baseILj512EfffffjLj128EEEEELb0ELb1ELb0ELb0EEEvNS_9FwdParamsE,"",@"SHT_CUDA_INFO"
	.sectionflags	@""
	.align	4


	//----- nvinfo : EIATTR_CUDA_API_VERSION
	.align		4
        /*0000*/ 	.byte	0x04, 0x37
        /*0002*/ 	.short	(.L_3636 - .L_3635)
.L_3635:
        /*0004*/ 	.word	0x00000082


	//----- nvinfo : EIATTR_KPARAM_INFO
	.align		4
.L_3636:
        /*0008*/ 	.byte	0x04, 0x17
        /*000a*/ 	.short	(.L_3638 - .L_3637)
.L_3637:
        /*000c*/ 	.word	0x00000000
        /*0010*/ 	.short	0x0000
        /*0012*/ 	.short	0x0000
        /*0014*/ 	.byte	0x00, 0xf0, 0xa1, 0x03


	//----- nvinfo : EIATTR_SPARSE_MMA_MASK
	.align		4
.L_3638:
        /*0018*/ 	.byte	0x03, 0x50
        /*001a*/ 	.short	0x0000


	//----- nvinfo : EIATTR_MAXREG_COUNT
	.align		4
        /*001c*/ 	.byte	0x03, 0x1b
        /*001e*/ 	.short	0x00ff


	//----- nvinfo : EIATTR_MERCURY_ISA_VERSION
	.align		4
        /*0020*/ 	.byte	0x03, 0x5f
        /*0022*/ 	.short	0x0101


	//----- nvinfo : EIATTR_COOP_GROUP_MASK_REGIDS
	.align		4
        /*0024*/ 	.byte	0x04, 0x29
        /*0026*/ 	.short	(.L_3640 - .L_3639)


	//   ....[0]....
.L_3639:
        /*0028*/ 	.word	0xffffffff


	//   ....[1]....
        /*002c*/ 	.word	0xffffffff


	//   ....[2]....
        /*0030*/ 	.word	0xffffffff


	//   ....[3]....
        /*0034*/ 	.word	0xffffffff


	//   ....[4]....
        /*0038*/ 	.word	0xffffffff


	//   ....[5]....
        /*003c*/ 	.word	0xffffffff


	//   ....[6]....
        /*0040*/ 	.word	0xffffffff


	//   ....[7]....
        /*0044*/ 	.word	0xffffffff


	//   ....[8]....
        /*0048*/ 	.word	0xffffffff


	//   ....[9]....
        /*004c*/ 	.word	0xffffffff


	//   ....[10]....
        /*0050*/ 	.word	0x05000050


	//   ....[11]....
        /*0054*/ 	.word	0x05000050


	//   ....[12]....
        /*0058*/ 	.word	0x05000050


	//   ....[13]....
        /*005c*/ 	.word	0x05000050


	//   ....[14]....
        /*0060*/ 	.word	0x05000050


	//   ....[15]....
        /*0064*/ 	.word	0x05000050


	//   ....[16]....
        /*0068*/ 	.word	0x05000050


	//   ....[17]....
        /*006c*/ 	.word	0x05000050


	//   ....[18]....
        /*0070*/ 	.word	0x05000050


	//   ....[19]....
        /*0074*/ 	.word	0x05000050


	//----- nvinfo : EIATTR_COOP_GROUP_INSTR_OFFSETS
	.align		4
.L_3640:
        /*0078*/ 	.byte	0x04, 0x28
        /*007a*/ 	.short	(.L_3642 - .L_3641)


	//   ....[0]....
.L_3641:
        /*007c*/ 	.word	0x00001040


	//   ....[1]....
        /*0080*/ 	.word	0x00001060


	//   ....[2]....
        /*0084*/ 	.word	0x00001080


	//   ....[3]....
        /*0088*/ 	.word	0x000010a0


	//   ....[4]....
        /*008c*/ 	.word	0x000010d0


	//   ....[5]....
        /*0090*/ 	.word	0x00001310


	//   ....[6]....
        /*0094*/ 	.word	0x00001330


	//   ....[7]....
        /*0098*/ 	.word	0x00001350


	//   ....[8]....
        /*009c*/ 	.word	0x00001370


	//   ....[9]....
        /*00a0*/ 	.word	0x00001390


	//   ....[10]....
        /*00a4*/ 	.word	0x00001a10


	//   ....[11]....
        /*00a8*/ 	.word	0x00001ab0


	//   ....[12]....
        /*00ac*/ 	.word	0x00001b20


	//   ....[13]....
        /*00b0*/ 	.word	0x00001b90


	//   ....[14]....
        /*00b4*/ 	.word	0x00001c10


	//   ....[15]....
        /*00b8*/ 	.word	0x00001ea0


	//   ....[16]....
        /*00bc*/ 	.word	0x00001f10


	//   ....[17]....
        /*00c0*/ 	.word	0x00001f80


	//   ....[18]....
        /*00c4*/ 	.word	0x00001ff0


	//   ....[19]....
        /*00c8*/ 	.word	0x00002060


	//----- nvinfo : EIATTR_EXIT_INSTR_OFFSETS
	.align		4
.L_3642:
        /*00cc*/ 	.byte	0x04, 0x1c
        /*00ce*/ 	.short	(.L_3644 - .L_3643)


	//   ....[0]....
.L_3643:
        /*00d0*/ 	.word	0x000005f0


	//   ....[1]....
        /*00d4*/ 	.word	0x000019a0


	//----- nvinfo : EIATTR_MAX_THREADS
	.align		4
.L_3644:
        /*00d8*/ 	.byte	0x04, 0x05
        /*00da*/ 	.short	(.L_3646 - .L_3645)
.L_3645:
        /*00dc*/ 	.word	0x00000080
        /*00e0*/ 	.word	0x00000001
        /*00e4*/ 	.word	0x00000001


	//----- nvinfo : EIATTR_CRS_STACK_SIZE
	.align		4
.L_3646:
        /*00e8*/ 	.byte	0x04, 0x1e
        /*00ea*/ 	.short	(.L_3648 - .L_3647)
.L_3647:
        /*00ec*/ 	.word	0x00000000


	//----- nvinfo : EIATTR_CBANK_PARAM_SIZE
	.align		4
.L_3648:
        /*00f0*/ 	.byte	0x03, 0x19
        /*00f2*/ 	.short	0x00e8


	//----- nvinfo : EIATTR_PARAM_CBANK
	.align		4
        /*00f4*/ 	.byte	0x04, 0x0a
        /*00f6*/ 	.short	(.L_3650 - .L_3649)
	.align		4
.L_3649:
        /*00f8*/ 	.word	index@(.nv.constant0._ZN10layer_norm13ln_fwd_kernelINS_13Kernel_traitsIfffffjLj512ELj1ELj4ELj1ELj16ENS_18Kernel_traits_baseILj512EfffffjLj128EEEEELb0ELb1ELb0ELb0EEEvNS_9FwdParamsE)
        /*00fc*/ 	.short	0x0210
        /*00fe*/ 	.short	0x00e8


	//----- nvinfo : EIATTR_SW_WAR
	.align		4
.L_3650:
        /*0100*/ 	.byte	0x04, 0x36
        /*0102*/ 	.short	(.L_3652 - .L_3651)
.L_3651:
        /*0104*/ 	.word	0x00000008
.L_3652:


//--------------------- .nv.info._ZN10layer_norm13ln_fwd_kernelINS_13Kernel_traitsIfffffjLj512ELj1ELj4ELj1ELj16ENS_18Kernel_traits_baseILj512EfffffjLj128EEEEELb0ELb1ELb0ELb1EEEvNS_9FwdParamsE --------------------------
	.section	.nv.info._ZN10layer_norm13ln_fwd_kernelINS_13Kernel_traitsIfffffjLj512ELj1ELj4ELj1ELj16ENS_18Kernel_traits_baseILj512EfffffjLj128EEEEELb0ELb1ELb0ELb1EEEvNS_9FwdParamsE,"",@"SHT_CUDA_INFO"
	.sectionflags	@""
	.align	4


	//----- nvinfo : EIATTR_CUDA_API_VERSION
	.align		4
        /*0000*/ 	.byte	0x04, 0x37
        /*0002*/ 	.short	(.L_3654 - .L_3653)
.L_3653:
        /*0004*/ 	.word	0x00000082


	//----- nvinfo : EIATTR_KPARAM_INFO
	.align		4
.L_3654:
        /*0008*/ 	.byte	0x04, 0x17
        /*000a*/ 	.short	(.L_3656 - .L_3655)
.L_3655:
        /*000c*/ 	.word	0x00000000
        /*0010*/ 	.short	0x0000
        /*0012*/ 	.short	0x0000
        /*0014*/ 	.byte	0x00, 0xf0, 0xa1, 0x03


	//----- nvinfo : EIATTR_SPARSE_MMA_MASK
	.align		4
.L_3656:
        /*0018*/ 	.byte	0x03, 0x50
        /*001a*/ 	.short	0x0000


	//----- nvinfo : EIATTR_MAXREG_COUNT
	.align		4
        /*001c*/ 	.byte	0x03, 0x1b
        /*001e*/ 	.short	0x00ff


	//----- nvinfo : EIATTR_MERCURY_ISA_VERSION
	.align		4
        /*0020*/ 	.byte	0x03, 0x5f
        /*0022*/ 	.short	0x0101


	//----- nvinfo : EIATTR_COOP_GROUP_MASK_REGIDS
	.align		4
        /*0024*/ 	.byte	0x04, 0x29
        /*0026*/ 	.short	(.L_3658 - .L_3657)


	//   ....[0]....
.L_3657:
        /*0028*/ 	.word	0xffffffff


	//   ....[1]....
        /*002c*/ 	.word	0xffffffff


	//   ....[2]....
        /*0030*/ 	.word	0xffffffff


	//   ....[3]....
        /*0034*/ 	.word	0xffffffff


	//   ....[4]....
        /*0038*/ 	.word	0xffffffff


	//   ....[5]....
        /*003c*/ 	.word	0xffffffff


	//   ....[6]....
        /*0040*/ 	.word	0xffffffff


	//   ....[7]....
        /*0044*/ 	.word	0xffffffff


	//   ....[8]....
        /*0048*/ 	.word	0xffffffff


	//   ....[9]....
        /*004c*/ 	.word	0xffffffff


	//   ....[10]....
        /*0050*/ 	.word	0x05000053


	//   ....[11]....
        /*0054*/ 	.word	0x05000053


	//   ....[12]....
        /*0058*/ 	.word	0x05000053


	//   ....[13]....
        /*005c*/ 	.word	0x05000053


	//   ....[14]....
        /*0060*/ 	.word	0x05000053


	//   ....[15]....
        /*0064*/ 	.word	0x05000053


	//   ....[16]....
        /*0068*/ 	.word	0x05000053


	//   ....[17]....
        /*006c*/ 	.word	0x05000053


	//   ....[18]....
        /*0070*/ 	.word	0x05000053


	//   ....[19]....
        /*0074*/ 	.word	0x05000053


	//----- nvinfo : EIATTR_COOP_GROUP_INSTR_OFFSETS
	.align		4
.L_3658:
        /*0078*/ 	.byte	0x04, 0x28
        /*007a*/ 	.short	(.L_3660 - .L_3659)


	//   ....[0]....
.L_3659:
        /*007c*/ 	.word	0x00000c10


	//   ....[1]....
        /*0080*/ 	.word	0x00000c30


	//   ....[2]....
        /*0084*/ 	.word	0x00000c50


	//   ....[3]....
        /*0088*/ 	.word	0x00000c70


	//   ....[4]....
        /*008c*/ 	.word	0x00000ca0


	//   ....[5]....
        /*0090*/ 	.word	0x00000ed0


	//   ....[6]....
        /*0094*/ 	.word	0x00000ef0


	//   ....[7]....
        /*0098*/ 	.word	0x00000f10


	//   ....[8]....
        /*009c*/ 	.word	0x00000f30


	//   ....[9]....
        /*00a0*/ 	.word	0x00000f50


	//   ....[10]....
        /*00a4*/ 	.word	0x000014a0


	//   ....[11]....
        /*00a8*/ 	.word	0x00001540


	//   ....[12]....
        /*00ac*/ 	.word	0x000015b0


	//   ....[13]....
        /*00b0*/ 	.word	0x00001620


	//   ....[14]....
        /*00b4*/ 	.word	0x000016a0


	//   ....[15]....
        /*00b8*/ 	.word	0x00001920


	//   ....[16]....
        /*00bc*/ 	.word	0x00001990


	//   ....[17]....
        /*00c0*/ 	.word	0x00001a00


	//   ....[18]....
        /*00c4*/ 	.word	0x00001a70


	//   ....[19]....
        /*00c8*/ 	.word	0x00001ae0


	//----- nvinfo : EIATTR_EXIT_INSTR_OFFSETS
	.align		4
.L_3660:
        /*00cc*/ 	.byte	0x04, 0x1c
        /*00ce*/ 	.short	(.L_3662 - .L_3661)


	//   ....[0]....
.L_3661:
        /*00d0*/ 	.word	0x00000220


	//   ....[1]....
        /*00d4*/ 	.word	0x00001430


	//----- nvinfo : EIATTR_MAX_THREADS
	.align		4
.L_3662:
        /*00d8*/ 	.byte	0x04, 0x05
        /*00da*/ 	.short	(.L_3664 - .L_3663)
.L_3663:
        /*00dc*/ 	.word	0x00000080
        /*00e0*/ 	.word	0x00000001
        /*00e4*/ 	.word	0x00000001


	//----- nvinfo : EIATTR_CRS_STACK_SIZE
	.align		4
.L_3664:
        /*00e8*/ 	.byte	0x04, 0x1e
        /*00ea*/ 	.short	(.L_3666 - .L_3665)
.L_3665:
        /*00ec*/ 	.word	0x00000000


	//----- nvinfo : EIATTR_CBANK_PARAM_SIZE
	.align		4
.L_3666:
        /*00f0*/ 	.byte	0x03, 0x19
        /*00f2*/ 	.short	0x00e8


	//----- nvinfo : EIATTR_PARAM_CBANK
	.align		4
        /*00f4*/ 	.byte	0x04, 0x0a
        /*00f6*/ 	.short	(.L_3668 - .L_3667)
	.align		4
.L_3667:
        /*00f8*/ 	.word	index@(.nv.constant0._ZN10layer_norm13ln_fwd_kernelINS_13Kernel_traitsIfffffjLj512ELj1ELj4ELj1ELj16ENS_18Kernel_traits_baseILj512EfffffjLj128EEEEELb0ELb1ELb0ELb1EEEvNS_9FwdParamsE)
        /*00fc*/ 	.short	0x0210
        /*00fe*/ 	.short	0x00e8


	//----- nvinfo : EIATTR_SW_WAR
	.align		4
.L_3668:
        /*0100*/ 	.byte	0x04, 0x36
        /*0102*/ 	.short	(.L_3670 - .L_3669)
.L_3669:
        /*0104*/ 	.word	0x00000008
.L_3670:


//--------------------- .nv.info._ZN10layer_norm13ln_fwd_kernelINS_13Kernel_traitsIfffffjLj512ELj1ELj4ELj1ELj16ENS_18Kernel_traits_baseILj512EfffffjLj128EEEEELb0ELb1ELb1ELb0EEEvNS_9FwdParamsE --------------------------
	.section	.nv.info._ZN10layer_norm13ln_fwd_kernelINS_13Kernel_traitsIfffffjLj512ELj1ELj4ELj1ELj16ENS_18Kernel_traits_baseILj512EfffffjLj128EEEEELb0ELb1ELb1ELb0EEEvNS_9FwdParamsE,"",@"SHT_CUDA_INFO"
	.sectionflags	@""
	.align	4


	//----- nvinfo : EIATTR_CUDA_API_VERSION
	.align		4
        /*0000*/ 	.byte	0x04, 0x37
        /*0002*/ 	.short	(.L_3672 - .L_3671)
.L_3671:
        /*0004*/ 	.word	0x00000082


	//----- nvinfo : EIATTR_KPARAM_INFO
	.align		4
.L_3672:
        /*0008*/ 	.byte	0x04, 0x17
        /*000a*/ 	.short	(.L_3674 - .L_3673)
.L_3673:
        /*000c*/ 	.word	0x00000000
        /*0010*/ 	.short	0x0000
        /*0012*/ 	.short	0x0000
        /*0014*/ 	.byte	0x00, 0xf0, 0xa1, 0x03


	//----- nvinfo : EIATTR_SPARSE_MMA_MASK
	.align		4
.L_3674:
        /*0018*/ 	.byte	0x03, 0x50
        /*001a*/ 	.short	0x0000


	//----- nvinfo : EIATTR_MAXREG_COUNT
	.align		4
        /*001c*/ 	.byte	0x03, 0x1b
        /*001e*/ 	.short	0x00ff


	//----- nvinfo : EIATTR_MERCURY_ISA_VERSION
	.align		4
        /*0020*/ 	.byte	0x03, 0x5f
        /*0022*/ 	.short	0x0101


	//----- nvinfo : EIATTR_COOP_GROUP_MASK_REGIDS
	.align		4
        /*0024*/ 	.byte	0x04, 0x29
        /*0026*/ 	.short	(.L_3676 - .L_3675)


	//   ....[0]....
.L_3675:
        /*0028*/ 	.word	0xffffffff


	//   ....[1]....
        /*002c*/ 	.word	0xffffffff


	//   ....[2]....
        /*0030*/ 	.word	0xffffffff


	//   ....[3]....
        /*0034*/ 	.word	0xffffffff


	//   ....[4]....
        /*0038*/ 	.word	0xffffffff


	//   ....[5]....
        /*003c*/ 	.word	0xffffffff


	//   ....[6]....
        /*0040*/ 	.word	0xffffffff


	//   ....[7]....
        /*0044*/ 	.word	0xffffffff


	//   ....[8]....
        /*0048*/ 	.word	0xffffffff


	//   ....[9]....
        /*004c*/ 	.word	0xffffffff


	//   ....[10]....
        /*0050*/ 	.word	0x0500004f


	//   ....[11]....
        /*0054*/ 	.word	0x0500004f


	//   ....[12]....
        /*0058*/ 	.word	0x0500004f


	//   ....[13]....
        /*005c*/ 	.word	0x0500004f


	//   ....[14]....
        /*0060*/ 	.word	0x0500004f


	//   ....[15]....
        /*0064*/ 	.word	0x0500004f


	//   ....[16]....
        /*0068*/ 	.word	0x0500004f


	//   ....[17]....
        /*006c*/ 	.word	0x0500004f


	//   ....[18]....
        /*0070*/ 	.word	0x0500004f


	//   ....[19]....
        /*0074*/ 	.word	0x0500004f


	//----- nvinfo : EIATTR_COOP_GROUP_INSTR_OFFSETS
	.align		4
.L_3676:
        /*0078*/ 	.byte	0x04, 0x28
        /*007a*/ 	.short	(.L_3678 - .L_3677)


	//   ....[0]....
.L_3677:
        /*007c*/ 	.word	0x00001680


	//   ....[1]....
        /*0080*/ 	.word	0x000016b0


	//   ....[2]....
        /*0084*/ 	.word	0x000016d0


	//   ....[3]....
        /*0088*/ 	.word	0x000016f0


	//   ....[4]....
        /*008c*/ 	.word	0x00001710


	//   ....[5]....
        /*0090*/ 	.word	0x00001950


	//   ....[6]....
        /*0094*/ 	.word	0x00001970


	//   ....[7]....
        /*0098*/ 	.word	0x00001990


	//   ....[8]....
        /*009c*/ 	.word	0x000019b0


	//   ....[9]....
        /*00a0*/ 	.word	0x000019d0


	//   ....[10]....
        /*00a4*/ 	.word	0x000020f0


	//   ....[11]....
        /*00a8*/ 	.word	0x00002180


	//   ....[12]....
        /*00ac*/ 	.word	0x000021e0


	//   ....[13]....
        /*00b0*/ 	.word	0x00002240


	//   ....[14]....
        /*00b4*/ 	.word	0x000022a0


	//   ....[15]....
        /*00b8*/ 	.word	0x00002530


	//   ....[16]....
        /*00bc*/ 	.word	0x00002590


	//   ....[17]....
        /*00c0*/ 	.word	0x000025e0


	//   ....[18]....
        /*00c4*/ 	.word	0x00002640


	//   ....[19]....
        /*00c8*/ 	.word	0x000026a0


	//----- nvinfo : EIATTR_EXIT_INSTR_OFFSETS
	.align		4
.L_3678:
        /*00cc*/ 	.byte	0x04, 0x1c
        /*00ce*/ 	.short	(.L_3680 - .L_3679)


	//   ....[0]....
.L_3679:
        /*00d0*/ 	.word	0x00000600


	//   ....[1]....
        /*00d4*/ 	.word	0x00002080


	//----- nvinfo : EIATTR_MAX_THREADS
	.align		4
.L_3680:
        /*00d8*/ 	.byte	0x04, 0x05
        /*00da*/ 	.short	(.L_3682 - .L_3681)
.L_3681:
        /*00dc*/ 	.word	0x00000080
        /*00e0*/ 	.word	0x00000001
        /*00e4*/ 	.word	0x00000001


	//----- nvinfo : EIATTR_CRS_STACK_SIZE
	.align		4
.L_3682:
        /*00e8*/ 	.byte	0x04, 0x1e
        /*00ea*/ 	.short	(.L_3684 - .L_3683)
.L_3683:
        /*00ec*/ 	.word	0x00000000


	//----- nvinfo : EIATTR_CBANK_PARAM_SIZE
	.align		4
.L_3684:
        /*00f0*/ 	.byte	0x03, 0x19
        /*00f2*/ 	.short	0x00e8


	//----- nvinfo : EIATTR_PARAM_CBANK
	.align		4
        /*00f4*/ 	.byte	0x04, 0x0a
        /*00f6*/ 	.short	(.L_3686 - .L_3685)
	.align		4
.L_3685:
        /*00f8*/ 	.word	index@(.nv.constant0._ZN10layer_norm13ln_fwd_kernelINS_13Kernel_traitsIfffffjLj512ELj1ELj4ELj1ELj16ENS_18Kernel_traits_baseILj512EfffffjLj128EEEEELb0ELb1ELb1ELb0EEEvNS_9FwdParamsE)
        /*00fc*/ 	.short	0x0210
        /*00fe*/ 	.short	0x00e8


	//----- nvinfo : EIATTR_SW_WAR
	.align		4
.L_3686:
        /*0100*/ 	.byte	0x04, 0x36
        /*0102*/ 	.short	(.L_3688 - .L_3687)
.L_3687:
        /*0104*/ 	.word	0x00000008
.L_3688:


//--------------------- .nv.info._ZN10layer_norm13ln_fwd_kernelINS_13Kernel_traitsIfffffjLj512ELj1ELj4ELj1ELj16ENS_18Kernel_traits_baseILj512EfffffjLj128EEEEELb0ELb1ELb1ELb1EEEvNS_9FwdParamsE --------------------------
	.section	.nv.info._ZN10layer_norm13ln_fwd_kernelINS_13Kernel_traitsIfffffjLj512ELj1ELj4ELj1ELj16ENS_18Kernel_traits_baseILj512EfffffjLj128EEEEELb0ELb1ELb1ELb1EEEvNS_9FwdParamsE,"",@"SHT_CUDA_INFO"
	.sectionflags	@""
	.align	4


	//----- nvinfo : EIATTR_CUDA_API_VERSION
	.align		4
        /*0000*/ 	.byte	0x04, 0x37
        /*0002*/ 	.short	(.L_3690 - .L_3689)
.L_3689:
        /*0004*/ 	.word	0x00000082


	//----- nvinfo : EIATTR_KPARAM_INFO
	.align		4
.L_3690:
        /*0008*/ 	.byte	0x04, 0x17
        /*000a*/ 	.short	(.L_3692 - .L_3691)
.L_3691:
        /*000c*/ 	.word	0x00000000
        /*0010*/ 	.short	0x0000
        /*0012*/ 	.short	0x0000
        /*0014*/ 	.byte	0x00, 0xf0, 0xa1, 0x03


	//----- nvinfo : EIATTR_SPARSE_MMA_MASK
	.align		4
.L_3692:
        /*0018*/ 	.byte	0x03, 0x50
        /*001a*/ 	.short	0x0000


	//----- nvinfo : EIATTR_MAXREG_COUNT
	.align		4
        /*001c*/ 	.byte	0x03, 0x1b
        /*001e*/ 	.short	0x00ff


	//----- nvinfo : EIATTR_MERCURY_ISA_VERSION
	.align		4
        /*0020*/ 	.byte	0x03, 0x5f
        /*0022*/ 	.short	0x0101


	//----- nvinfo : EIATTR_COOP_GROUP_MASK_REGIDS
	.align		4
        /*0024*/ 	.byte	0x04, 0x29
        /*0026*/ 	.short	(.L_3694 - .L_3693)


	//   ....[0]....
.L_3693:
        /*0028*/ 	.word	0xffffffff


	//   ....[1]....
        /*002c*/ 	.word	0xffffffff


	//   ....[2]....
        /*0030*/ 	.word	0xffffffff


	//   ....[3]....
        /*0034*/ 	.word	0xffffffff


	//   ....[4]....
        /*0038*/ 	.word	0xffffffff


	//   ....[5]....
        /*003c*/ 	.word	0xffffffff


	//   ....[6]....
        /*0040*/ 	.word	0xffffffff


	//   ....[7]....
        /*0044*/ 	.word	0xffffffff


	//   ....[8]....
        /*0048*/ 	.word	0xffffffff


	//   ....[9]....
        /*004c*/ 	.word	0xffffffff


	//   ....[10]....
        /*0050*/ 	.word	0x05000054


	//   ....[11]....
        /*0054*/ 	.word	0x05000054


	//   ....[12]....
        /*0058*/ 	.word	0x05000054


	//   ....[13]....
        /*005c*/ 	.word	0x05000054


	//   ....[14]....
        /*0060*/ 	.word	0x05000054


	//   ....[15]....
        /*0064*/ 	.word	0x05000054


	//   ....[16]....
        /*0068*/ 	.word	0x05000054


	//   ....[17]....
        /*006c*/ 	.word	0x05000054


	//   ....[18]....
        /*0070*/ 	.word	0x05000054


	//   ....[19]....
        /*0074*/ 	.word	0x05000054


	//----- nvinfo : EIATTR_COOP_GROUP_INSTR_OFFSETS
	.align		4
.L_3694:
        /*0078*/ 	.byte	0x04, 0x28
        /*007a*/ 	.short	(.L_3696 - .L_3695)


	//   ....[0]....
.L_3695:
        /*007c*/ 	.word	0x00001100


	//   ....[1]....
        /*0080*/ 	.word	0x00001120


	//   ....[2]....
        /*0084*/ 	.word	0x00001140


	//   ....[3]....
        /*0088*/ 	.word	0x00001160


	//   ....[4]....
        /*008c*/ 	.word	0x00001190


	//   ....[5]....
        /*0090*/ 	.word	0x000013c0


	//   ....[6]....
        /*0094*/ 	.word	0x000013e0


	//   ....[7]....
        /*0098*/ 	.word	0x00001400


	//   ....[8]....
        /*009c*/ 	.word	0x00001420


	//   ....[9]....
        /*00a0*/ 	.word	0x00001440


	//   ....[10]....
        /*00a4*/ 	.word	0x00001a40


	//   ....[11]....
        /*00a8*/ 	.word	0x00001ae0


	//   ....[12]....
        /*00ac*/ 	.word	0x00001b50


	//   ....[13]....
        /*00b0*/ 	.word	0x00001bc0


	//   ....[14]....
        /*00b4*/ 	.word	0x00001c40


	//   ....[15]....
        /*00b8*/ 	.word	0x00001ec0


	//   ....[16]....
        /*00bc*/ 	.word	0x00001f30


	//   ....[17]....
        /*00c0*/ 	.word	0x00001fa0


	//   ....[18]....
        /*00c4*/ 	.word	0x00002010


	//   ....[19]....
        /*00c8*/ 	.word	0x00002080


	//----- nvinfo : EIATTR_EXIT_INSTR_OFFSETS
	.align		4
.L_3696:
        /*00cc*/ 	.byte	0x04, 0x1c
        /*00ce*/ 	.short	(.L_3698 - .L_3697)


	//   ....[0]....
.L_3697:
        /*00d0*/ 	.word	0x00000220


	//   ....[1]....
        /*00d4*/ 	.word	0x000019d0


	//----- nvinfo : EIATTR_MAX_THREADS
	.align		4
.L_3698:
        /*00d8*/ 	.byte	0x04, 0x05
        /*00da*/ 	.short	(.L_3700 - .L_3699)
.L_3699:
        /*00dc*/ 	.word	0x00000080
        /*00e0*/ 	.word	0x00000001
        /*00e4*/ 	.word	0x00000001


	//----- nvinfo : EIATTR_CRS_STACK_SIZE
	.align		4
.L_3700:
        /*00e8*/ 	.byte	0x04, 0x1e
        /*00ea*/ 	.short	(.L_3702 - .L_3701)
.L_3701:
        /*00ec*/ 	.word	0x00000000


	//----- nvinfo : EIATTR_CBANK_PARAM_SIZE
	.align		4
.L_3702:
        /*00f0*/ 	.byte	0x03, 0x19
        /*00f2*/ 	.short	0x00e8


	//----- nvinfo : EIATTR_PARAM_CBANK
	.align		4
        /*00f4*/ 	.byte	0x04, 0x0a
        /*00f6*/ 	.short	(.L_3704 - .L_3703)
	.align		4
.L_3703:
        /*00f8*/ 	.word	index@(.nv.constant0._ZN10layer_norm13ln_fwd_kernelINS_13Kernel_traitsIfffffjLj512ELj1ELj4ELj1ELj16ENS_18Kernel_traits_baseILj512EfffffjLj128EEEEELb0ELb1ELb1ELb1EEEvNS_9FwdParamsE)
        /*00fc*/ 	.short	0x0210
        /*00fe*/ 	.short	0x00e8


	//----- nvinfo : EIATTR_SW_WAR
	.align		4
.L_3704:
        /*0100*/ 	.byte	0x04, 0x36
        /*0102*/ 	.short	(.L_3706 - .L_3705)
.L_3705:
        /*0104*/ 	.word	0x00000008
.L_3706:


//--------------------- .nv.info._ZN10layer_norm13ln_fwd_kernelINS_13Kernel_traitsIfffffjLj512ELj1ELj4ELj1ELj16ENS_18Kernel_traits_baseILj512EfffffjLj128EEEEELb1ELb0ELb0ELb0EEEvNS_9FwdParamsE --------------------------
	.section	.nv.info._ZN10layer_norm13ln_fwd_kernelINS_13Kernel_traitsIfffffjLj512ELj1ELj4ELj1ELj16ENS_18Kernel_traits_baseILj512EfffffjLj128EEEEELb1ELb0ELb0ELb0EEEvNS_9FwdParamsE,"",@"SHT_CUDA_INFO"
	.sectionflags	@""
	.align	4


	//----- nvinfo : EIATTR_CUDA_API_VERSION
	.align		4
        /*0000*/ 	.byte	0x04, 0x37
        /*0002*/ 	.short	(.L_3708 - .L_3707)
.L_3707:
        /*0004*/ 	.word	0x00000082


	//----- nvinfo : EIATTR_KPARAM_INFO
	.align		4
.L_3708:
        /*0008*/ 	.byte	0x04, 0x17
        /*000a*/ 	.short	(.L_3710 - .L_3709)
.L_3709:
        /*000c*/ 	.word	0x00000000
        /*0010*/ 	.short	0x0000
        /*0012*/ 	.short	0x0000
        /*0014*/ 	.byte	0x00, 0xf0, 0xa1, 0x03


	//----- nvinfo : EIATTR_SPARSE_MMA_MASK
	.align		4
.L_3710:
        /*0018*/ 	.byte	0x03, 0x50
        /*001a*/ 	.short	0x0000


	//----- nvinfo : EIATTR_MAXREG_COUNT
	.align		4
        /*001c*/ 	.byte	0x03, 0x1b
        /*001e*/ 	.short	0x00ff


	//----- nvinfo : EIATTR_MERCURY_ISA_VERSION
	.align		4
        /*0020*/ 	.byte	0x03, 0x5f
        /*0022*/ 	.short	0x0101


	//----- nvinfo : EIATTR_COOP_GROUP_MASK_REGIDS
	.align		4
        /*0024*/ 	.byte	0x04, 0x29
        /*0026*/ 	.short	(.L_3712 - .L_3711)


	//   ....[0]....
.L_3711:
        /*0028*/ 	.word	0xffffffff


	//   ....[1]....
        /*002c*/ 	.word	0xffffffff


	//   ....[2]....
        /*0030*/ 	.word	0xffffffff


	//   ....[3]....
        /*0034*/ 	.word	0xffffffff


	//   ....[4]....
        /*0038*/ 	.word	0xffffffff


	//   ....[5]....
        /*003c*/ 	.word	0xffffffff


	//   ....[6]....
        /*0040*/ 	.word	0xffffffff


	//   ....[7]....
        /*0044*/ 	.word	0xffffffff


	//   ....[8]....
        /*0048*/ 	.word	0xffffffff


	//   ....[9]....
        /*004c*/ 	.word	0xffffffff


	//   ....[10]....
        /*0050*/ 	.word	0x05000032


	//   ....[11]....
        /*0054*/ 	.word	0x05000032


	//   ....[12]....
        /*0058*/ 	.word	0x05000032


	//   ....[13]....
        /*005c*/ 	.word	0x05000032


	//   ....[14]....
        /*0060*/ 	.word	0x05000032


	//   ....[15]....
        /*0064*/ 	.word	0x05000032


	//   ....[16]....
        /*0068*/ 	.word	0x05000032


	//   ....[17]....
        /*006c*/ 	.word	0x05000032


	//   ....[18]....
        /*0070*/ 	.word	0x05000032


	//   ....[19]....
        /*0074*/ 	.word	0x05000032


	//----- nvinfo : EIATTR_COOP_GROUP_INSTR_OFFSETS
	.align		4
.L_3712:
        /*0078*/ 	.byte	0x04, 0x28
        /*007a*/ 	.short	(.L_3714 - .L_3713)


	//   ....[0]....
.L_3713:
        /*007c*/ 	.word	0x000067e0


	//   ....[1]....
        /*0080*/ 	.word	0x00006810


	//   ....[2]....
        /*0084*/ 	.word	0x00006830


	//   ....[3]....
        /*0088*/ 	.word	0x00006850


	//   ....[4]....
        /*008c*/ 	.word	0x00006870


	//   ....[5]....
        /*0090*/ 	.word	0x00006ab0


	//   ....[6]....
        /*0094*/ 	.word	0x00006ad0


	//   ....[7]....
        /*0098*/ 	.word	0x00006af0


	//   ....[8]....
        /*009c*/ 	.word	0x00006b10


	//   ....[9]....
        /*00a0*/ 	.word	0x00006b30


	//   ....[10]....
        /*00a4*/ 	.word	0x000071c0


	//   ....[11]....
        /*00a8*/ 	.word	0x00007260


	//   ....[12]....
        /*00ac*/ 	.word	0x000072c0


	//   ....[13]....
        /*00b0*/ 	.word	0x00007320


	//   ....[14]....
        /*00b4*/ 	.word	0x00007380


	//   ....[15]....
        /*00b8*/ 	.word	0x00007610


	//   ....[16]....
        /*00bc*/ 	.word	0x00007660


	//   ....[17]....
        /*00c0*/ 	.word	0x000076c0


	//   ....[18]....
        /*00c4*/ 	.word	0x00007720


	//   ....[19]....
        /*00c8*/ 	.word	0x00007780


	//----- nvinfo : EIATTR_EXIT_INSTR_OFFSETS
	.align		4
.L_3714:
        /*00cc*/ 	.byte	0x04, 0x1c
        /*00ce*/ 	.short	(.L_3716 - .L_3715)


	//   ....[0]....
.L_3715:
        /*00d0*/ 	.word	0x000009a0


	//   ....[1]....
        /*00d4*/ 	.word	0x00007160


	//----- nvinfo : EIATTR_MAX_THREADS
	.align		4
.L_3716:
        /*00d8*/ 	.byte	0x04, 0x05
        /*00da*/ 	.short	(.L_3718 - .L_3717)
.L_3717:
        /*00dc*/ 	.word	0x00000080
        /*00e0*/ 	.word	0x00000001
        /*00e4*/ 	.word	0x00000001


	//----- nvinfo : EIATTR_CRS_STACK_SIZE
	.align		4
.L_3718:
        /*00e8*/ 	.byte	0x04, 0x1e
        /*00ea*/ 	.short	(.L_3720 - .L_3719)
.L_3719:
        /*00ec*/ 	.word	0x00000000


	//----- nvinfo : EIATTR_CBANK_PARAM_SIZE
	.align		4
.L_3720:
        /*00f0*/ 	.byte	0x03, 0x19
        /*00f2*/ 	.short	0x00e8


	//----- nvinfo : EIATTR_PARAM_CBANK
	.align		4
        /*00f4*/ 	.byte	0x04, 0x0a
        /*00f6*/ 	.short	(.L_3722 - .L_3721)
	.align		4
.L_3721:
        /*00f8*/ 	.word	index@(.nv.constant0._ZN10layer_norm13ln_fwd_kernelINS_13Kernel_traitsIfffffjLj512ELj1ELj4ELj1ELj16ENS_18Kernel_traits_baseILj512EfffffjLj128EEEEELb1ELb0ELb0ELb0EEEvNS_9FwdParamsE)
        /*00fc*/ 	.short	0x0210
        /*00fe*/ 	.short	0x00e8


	//----- nvinfo : EIATTR_SW_WAR
	.align		4
.L_3722:
        /*0100*/ 	.byte	0x04, 0x36
        /*0102*/ 	.short	(.L_3724 - .L_3723)
.L_3723:
        /*0104*/ 	.word	0x00000008
.L_3724:


//--------------------- .nv.info._ZN10layer_norm13ln_fwd_kernelINS_13Kernel_traitsIfffffjLj512ELj1ELj4ELj1ELj16ENS_18Kernel_traits_baseILj512EfffffjLj128EEEEELb1ELb0ELb0ELb1EEEvNS_9FwdParamsE --------------------------
	.section	.nv.info._ZN10layer_norm13ln_fwd_kernelINS_13Kernel_traitsIfffffjLj512ELj1ELj4ELj1ELj16ENS_18Kernel_traits_baseILj512EfffffjLj128EEEEELb1ELb0ELb0ELb1EEEvNS_9FwdParamsE,"",@"SHT_CUDA_INFO"
	.sectionflags	@""
	.align	4


	//----- nvinfo : EIATTR_CUDA_API_VERSION
	.align		4
        /*0000*/ 	.byte	0x04, 0x37
        /*0002*/ 	.short	(.L_3726 - .L_3725)
.L_3725:
        /*0004*/ 	.word	0x00000082


	//----- nvinfo : EIATTR_KPARAM_INFO
	.align		4
.L_3726:
        /*0008*/ 	.byte	0x04, 0x17
        /*000a*/ 	.short	(.L_3728 - .L_3727)
.L_3727:
        /*000c*/ 	.word	0x00000000
        /*0010*/ 	.short	0x0000
        /*0012*/ 	.short	0x0000
        /*0014*/ 	.byte	0x00, 0xf0, 0xa1, 0x03


	//----- nvinfo : EIATTR_SPARSE_MMA_MASK
	.align		4
.L_3728:
        /*0018*/ 	.byte	0x03, 0x50
        /*001a*/ 	.short	0x0000


	//----- nvinfo : EIATTR_MAXREG_COUNT
	.align		4
        /*001c*/ 	.byte	0x03, 0x1b
        /*001e*/ 	.short	0x00ff


	//----- nvinfo : EIATTR_MERCURY_ISA_VERSION
	.align		4
        /*0020*/ 	.byte	0x03, 0x5f
        /*0022*/ 	.short	0x0101


	//----- nvinfo : EIATTR_COOP_GROUP_MASK_REGIDS
	.align		4
        /*0024*/ 	.byte	0x04, 0x29
        /*0026*/ 	.short	(.L_3730 - .L_3729)


	//   ....[0]....
.L_3729:
        /*0028*/ 	.word	0xffffffff


	//   ....[1]....
        /*002c*/ 	.word	0xffffffff


	//   ....[2]....
        /*0030*/ 	.word	0xffffffff


	//   ....[3]....
        /*0034*/ 	.word	0xffffffff


	//   ....[4]....
        /*0038*/ 	.word	0xffffffff


	//   ....[5]....
        /*003c*/ 	.word	0xffffffff


	//   ....[6]....
        /*0040*/ 	.word	0xffffffff


	//   ....[7]....
        /*0044*/ 	.word	0xffffffff


	//   ....[8]....
        /*0048*/ 	.word	0xffffffff


	//   ....[9]....
        /*004c*/ 	.word	0xffffffff


	//   ....[10]....
        /*0050*/ 	.word	0x0500004d


	//   ....[11]....
        /*0054*/ 	.word	0x0500004d


	//   ....[12]....
        /*0058*/ 	.word	0x0500004d


	//   ....[13]....
        /*005c*/ 	.word	0x0500004d


	//   ....[14]....
        /*0060*/ 	.word	0x0500004d


	//   ....[15]....
        /*0064*/ 	.word	0x0500004d


	//   ....[16]....
        /*0068*/ 	.word	0x0500004d


	//   ....[17]....
        /*006c*/ 	.word	0x0500004d


	//   ....[18]....
        /*0070*/ 	.word	0x0500004d


	//   ....[19]....
        /*0074*/ 	.word	0x0500004d


	//----- nvinfo : EIATTR_COOP_GROUP_INSTR_OFFSETS
	.align		4
.L_3730:
        /*0078*/ 	.byte	0x04, 0x28
        /*007a*/ 	.short	(.L_3732 - .L_3731)


	//   ....[0]....
.L_3731:
        /*007c*/ 	.word	0x00006270


	//   ....[1]....
        /*0080*/ 	.word	0x00006290


	//   ....[2]....
        /*0084*/ 	.word	0x000062b0


	//   ....[3]....
        /*0088*/ 	.word	0x000062d0


	//   ....[4]....
        /*008c*/ 	.word	0x00006300


	//   ....[5]....
        /*0090*/ 	.word	0x00006530


	//   ....[6]....
        /*0094*/ 	.word	0x00006550


	//   ....[7]....
        /*0098*/ 	.word	0x00006570


	//   ....[8]....
        /*009c*/ 	.word	0x00006590


	//   ....[9]....
        /*00a0*/ 	.word	0x000065b0


	//   ....[10]....
        /*00a4*/ 	.word	0x00006b20


	//   ....[11]....
        /*00a8*/ 	.word	0x00006bc0


	//   ....[12]....
        /*00ac*/ 	.word	0x00006c30


	//   ....[13]....
        /*00b0*/ 	.word	0x00006ca0


	//   ....[14]....
        /*00b4*/ 	.word	0x00006d20


	//   ....[15]....
        /*00b8*/ 	.word	0x00006f90


	//   ....[16]....
        /*00bc*/ 	.word	0x00007000


	//   ....[17]....
        /*00c0*/ 	.word	0x00007070


	//   ....[18]....
        /*00c4*/ 	.word	0x000070e0


	//   ....[19]....
        /*00c8*/ 	.word	0x00007150


	//----- nvinfo : EIATTR_EXIT_INSTR_OFFSETS
	.align		4
.L_3732:
        /*00cc*/ 	.byte	0x04, 0x1c
        /*00ce*/ 	.short	(.L_3734 - .L_3733)


	//   ....[0]....
.L_3733:
        /*00d0*/ 	.word	0x00000660


	//   ....[1]....
        /*00d4*/ 	.word	0x00006ab0


	//----- nvinfo : EIATTR_MAX_THREADS
	.align		4
.L_3734:
        /*00d8*/ 	.byte	0x04, 0x05
        /*00da*/ 	.short	(.L_3736 - .L_3735)
.L_3735:
        /*00dc*/ 	.word	0x00000080
        /*00e0*/ 	.word	0x00000001
        /*00e4*/ 	.word	0x00000001


	//----- nvinfo : EIATTR_CRS_STACK_SIZE
	.align		4
.L_3736:
        /*00e8*/ 	.byte	0x04, 0x1e
        /*00ea*/ 	.short	(.L_3738 - .L_3737)
.L_3737:
        /*00ec*/ 	.word	0x00000000


	//----- nvinfo : EIATTR_CBANK_PARAM_SIZE
	.align		4
.L_3738:
        /*00f0*/ 	.byte	0x03, 0x19
        /*00f2*/ 	.short	0x00e8


	//----- nvinfo : EIATTR_PARAM_CBANK
	.align		4
        /*00f4*/ 	.byte	0x04, 0x0a
        /*00f6*/ 	.short	(.L_3740 - .L_3739)
	.align		4
.L_3739:
        /*00f8*/ 	.word	index@(.nv.constant0._ZN10layer_norm13ln_fwd_kernelINS_13Kernel_traitsIfffffjLj512ELj1ELj4ELj1ELj16ENS_18Kernel_traits_baseILj512EfffffjLj128EEEEELb1ELb0ELb0ELb1EEEvNS_9FwdParamsE)
        /*00fc*/ 	.short	0x0210
        /*00fe*/ 	.short	0x00e8


	//----- nvinfo : EIATTR_SW_WAR
	.align		4
.L_3740:
        /*0100*/ 	.byte	0x04, 0x36
        /*0102*/ 	.short	(.L_3742 - .L_3741)
.L_3741:
        /*0104*/ 	.word	0x00000008
.L_3742:


//--------------------- .nv.info._ZN10layer_norm13ln_fwd_kernelINS_13Kernel_traitsIfffffjLj512ELj1ELj4ELj1ELj16ENS_18Kernel_traits_baseILj512EfffffjLj128EEEEELb1ELb0ELb1ELb0EEEvNS_9FwdParamsE --------------------------
	.section	.nv.info._ZN10layer_norm13ln_fwd_kernelINS_13Kernel_traitsIfffffjLj512ELj1ELj4ELj1ELj16ENS_18Kernel_traits_baseILj512EfffffjLj128EEEEELb1ELb0ELb1ELb0EEEvNS_9FwdParamsE,"",@"SHT_CUDA_INFO"
	.sectionflags	@""
	.align	4


	//----- nvinfo : EIATTR_CUDA_API_VERSION
	.align		4
        /*0000*/ 	.byte	0x04, 0x37
        /*0002*/ 	.short	(.L_3744 - .L_3743)
.L_3743:
        /*0004*/ 	.word	0x00000082


	//----- nvinfo : EIATTR_KPARAM_INFO
	.align		4
.L_3744:
        /*0008*/ 	.byte	0x04, 0x17
        /*000a*/ 	.short	(.L_3746 - .L_3745)
.L_3745:
        /*000c*/ 	.word	0x00000000
        /*0010*/ 	.short	0x0000
        /*0012*/ 	.short	0x0000
        /*0014*/ 	.byte	0x00, 0xf0, 0xa1, 0x03


	//----- nvinfo : EIATTR_SPARSE_MMA_MASK
	.align		4
.L_3746:
        /*0018*/ 	.byte	0x03, 0x50
        /*001a*/ 	.short	0x0000


	//----- nvinfo : EIATTR_MAXREG_COUNT
	.align		4
        /*001c*/ 	.byte	0x03, 0x1b
        /*001e*/ 	.short	0x00ff


	//----- nvinfo : EIATTR_MERCURY_ISA_VERSION
	.align		4
        /*0020*/ 	.byte	0x03, 0x5f
        /*0022*/ 	.short	0x0101


	//----- nvinfo : EIATTR_COOP_GROUP_MASK_REGIDS
	.align		4
        /*0024*/ 	.byte	0x04, 0x29
        /*0026*/ 	.short	(.L_3748 - .L_3747)


	//   ....[0]....
.L_3747:
        /*0028*/ 	.word	0xffffffff


	//   ....[1]....
        /*002c*/ 	.word	0xffffffff


	//   ....[2]....
        /*0030*/ 	.word	0xffffffff


	//   ....[3]....
        /*0034*/ 	.word	0xffffffff


	//   ....[4]....
        /*0038*/ 	.word	0xffffffff


	//   ....[5]....
        /*003c*/ 	.word	0xffffffff


	//   ....[6]....
        /*0040*/ 	.word	0xffffffff


	//   ....[7]....
        /*0044*/ 	.word	0xffffffff


	//   ....[8]....
        /*0048*/ 	.word	0xffffffff


	//   ....[9]....
        /*004c*/ 	.word	0xffffffff


	//   ....[10]....
        /*0050*/ 	.word	0x05000047


	//   ....[11]....
        /*0054*/ 	.word	0x05000047


	//   ....[12]....
        /*0058*/ 	.word	0x05000047


	//   ....[13]....
        /*005c*/ 	.word	0x05000047


	//   ....[14]....
        /*0060*/ 	.word	0x05000047


	//   ....[15]....
        /*0064*/ 	.word	0x05000047


	//   ....[16]....
        /*0068*/ 	.word	0x05000047


	//   ....[17]....
        /*006c*/ 	.word	0x05000047


	//   ....[18]....
        /*0070*/ 	.word	0x05000047


	//   ....[19]....
        /*0074*/ 	.word	0x05000047


	//----- nvinfo : EIATTR_COOP_GROUP_INSTR_OFFSETS
	.align		4
.L_3748:
        /*0078*/ 	.byte	0x04, 0x28
        /*007a*/ 	.short	(.L_3750 - .L_3749)


	//   ....[0]....
.L_3749:
        /*007c*/ 	.word	0x00006f40


	//   ....[1]....
        /*0080*/ 	.word	0x00006f70


	//   ....[2]....
        /*0084*/ 	.word	0x00006f90


	//   ....[3]....
        /*0088*/ 	.word	0x00006fb0


	//   ....[4]....
        /*008c*/ 	.word	0x00006fd0


	//   ....[5]....
        /*0090*/ 	.word	0x00007210


	//   ....[6]....
        /*0094*/ 	.word	0x00007230


	//   ....[7]....
        /*0098*/ 	.word	0x00007250


	//   ....[8]....
        /*009c*/ 	.word	0x00007270


	//   ....[9]....
        /*00a0*/ 	.word	0x00007290


	//   ....[10]....
        /*00a4*/ 	.word	0x000079c0


	//   ....[11]....
        /*00a8*/ 	.word	0x00007a70


	//   ....[12]....
        /*00ac*/ 	.word	0x00007ae0


	//   ....[13]....
        /*00b0*/ 	.word	0x00007b50


	//   ....[14]....
        /*00b4*/ 	.word	0x00007bc0


	//   ....[15]....
        /*00b8*/ 	.word	0x00007e50


	//   ....[16]....
        /*00bc*/ 	.word	0x00007ec0


	//   ....[17]....
        /*00c0*/ 	.word	0x00007f30


	//   ....[18]....
        /*00c4*/ 	.word	0x00007fa0


	//   ....[19]....
        /*00c8*/ 	.word	0x00008010


	//----- nvinfo : EIATTR_EXIT_INSTR_OFFSETS
	.align		4
.L_3750:
        /*00cc*/ 	.byte	0x04, 0x1c
        /*00ce*/ 	.short	(.L_3752 - .L_3751)


	//   ....[0]....
.L_3751:
        /*00d0*/ 	.word	0x000009a0


	//   ....[1]....
        /*00d4*/ 	.word	0x00007950


	//----- nvinfo : EIATTR_MAX_THREADS
	.align		4
.L_3752:
        /*00d8*/ 	.byte	0x04, 0x05
        /*00da*/ 	.short	(.L_3754 - .L_3753)
.L_3753:
        /*00dc*/ 	.word	0x00000080
        /*00e0*/ 	.word	0x00000001
        /*00e4*/ 	.word	0x00000001


	//----- nvinfo : EIATTR_CRS_STACK_SIZE
	.align		4
.L_3754:
        /*00e8*/ 	.byte	0x04, 0x1e
        /*00ea*/ 	.short	(.L_3756 - .L_3755)
.L_3755:
        /*00ec*/ 	.word	0x00000000


	//----- nvinfo : EIATTR_CBANK_PARAM_SIZE
	.align		4
.L_3756:
        /*00f0*/ 	.byte	0x03, 0x19
        /*00f2*/ 	.short	0x00e8


	//----- nvinfo : EIATTR_PARAM_CBANK
	.align		4
        /*00f4*/ 	.byte	0x04, 0x0a
        /*00f6*/ 	.short	(.L_3758 - .L_3757)
	.align		4
.L_3757:
        /*00f8*/ 	.word	index@(.nv.constant0._ZN10layer_norm13ln_fwd_kernelINS_13Kernel_traitsIfffffjLj512ELj1ELj4ELj1ELj16ENS_18Kernel_traits_baseILj512EfffffjLj128EEEEELb1ELb0ELb1ELb0EEEvNS_9FwdParamsE)
        /*00fc*/ 	.short	0x0210
        /*00fe*/ 	.short	0x00e8


	//----- nvinfo : EIATTR_SW_WAR
	.align		4
.L_3758:
        /*0100*/ 	.byte	0x04, 0x36
        /*0102*/ 	.short	(.L_3760 - .L_3759)
.L_3759:
        /*0104*/ 	.word	0x00000008
.L_3760:


//--------------------- .nv.info._ZN10layer_norm13ln_fwd_kernelINS_13Kernel_traitsIfffffjLj512ELj1ELj4ELj1ELj16ENS_18Kernel_traits_baseILj512EfffffjLj128EEEEELb1ELb0ELb1ELb1EEEvNS_9FwdParamsE --------------------------
	.section	.nv.info._ZN10layer_norm13ln_fwd_kernelINS_13Kernel_traitsIfffffjLj512ELj1ELj4ELj1ELj16ENS_18Kernel_traits_baseILj512EfffffjLj128EEEEELb1ELb0ELb1ELb1EEEvNS_9FwdParamsE,"",@"SHT_CUDA_INFO"
	.sectionflags	@""
	.align	4


	//----- nvinfo : EIATTR_CUDA_API_VERSION
	.align		4
        /*0000*/ 	.byte	0x04, 0x37
        /*0002*/ 	.short	(.L_3762 - .L_3761)
.L_3761:
        /*0004*/ 	.word	0x00000082


	//----- nvinfo : EIATTR_KPARAM_INFO
	.align		4
.L_3762:
        /*0008*/ 	.byte	0x04, 0x17
        /*000a*/ 	.short	(.L_3764 - .L_3763)
.L_3763:
        /*000c*/ 	.word	0x00000000
        /*0010*/ 	.short	0x0000
        /*0012*/ 	.short	0x0000
        /*0014*/ 	.byte	0x00, 0xf0, 0xa1, 0x03


	//----- nvinfo : EIATTR_SPARSE_MMA_MASK
	.align		4
.L_3764:
        /*0018*/ 	.byte	0x03, 0x50
        /*001a*/ 	.short	0x0000


	//----- nvinfo : EIATTR_MAXREG_COUNT
	.align		4
        /*001c*/ 	.byte	0x03, 0x1b
        /*001e*/ 	.short	0x00ff


	//----- nvinfo : EIATTR_MERCURY_ISA_VERSION
	.align		4
        /*0020*/ 	.byte	0x03, 0x5f
        /*0022*/ 	.short	0x0101


	//----- nvinfo : EIATTR_COOP_GROUP_MASK_REGIDS
	.align		4
        /*0024*/ 	.byte	0x04, 0x29
        /*0026*/ 	.short	(.L_3766 - .L_3765)


	//   ....[0]....
.L_3765:
        /*0028*/ 	.word	0xffffffff


	//   ....[1]....
        /*002c*/ 	.word	0xffffffff


	//   ....[2]....
        /*0030*/ 	.word	0xffffffff


	//   ....[3]....
        /*0034*/ 	.word	0xffffffff


	//   ....[4]....
        /*0038*/ 	.word	0xffffffff


	//   ....[5]....
        /*003c*/ 	.word	0xffffffff


	//   ....[6]....
        /*0040*/ 	.word	0xffffffff


	//   ....[7]....
        /*0044*/ 	.word	0xffffffff


	//   ....[8]....
        /*0048*/ 	.word	0xffffffff


	//   ....[9]....
        /*004c*/ 	.word	0xffffffff


	//   ....[10]....
        /*0050*/ 	.word	0x05000054


	//   ....[11]....
        /*0054*/ 	.word	0x05000054


	//   ....[12]....
        /*0058*/ 	.word	0x05000054


	//   ....[13]....
        /*005c*/ 	.word	0x05000054


	//   ....[14]....
        /*0060*/ 	.word	0x05000054


	//   ....[15]....
        /*0064*/ 	.word	0x05000054


	//   ....[16]....
        /*0068*/ 	.word	0x05000054


	//   ....[17]....
        /*006c*/ 	.word	0x05000054


	//   ....[18]....
        /*0070*/ 	.word	0x05000054


	//   ....[19]....
        /*0074*/ 	.word	0x05000054


	//----- nvinfo : EIATTR_COOP_GROUP_INSTR_OFFSETS
	.align		4
.L_3766:
        /*0078*/ 	.byte	0x04, 0x28
        /*007a*/ 	.short	(.L_3768 - .L_3767)


	//   ....[0]....
.L_3767:
        /*007c*/ 	.word	0x00006c20


	//   ....[1]....
        /*0080*/ 	.word	0x00006c50


	//   ....[2]....
        /*0084*/ 	.word	0x00006c70


	//   ....[3]....
        /*0088*/ 	.word	0x00006c90


	//   ....[4]....
        /*008c*/ 	.word	0x00006cb0


	//   ....[5]....
        /*0090*/ 	.word	0x00006ee0


	//   ....[6]....
        /*0094*/ 	.word	0x00006f00


	//   ....[7]....
        /*0098*/ 	.word	0x00006f20


	//   ....[8]....
        /*009c*/ 	.word	0x00006f40


	//   ....[9]....
        /*00a0*/ 	.word	0x00006f60


	//   ....[10]....
        /*00a4*/ 	.word	0x00007580


	//   ....[11]....
        /*00a8*/ 	.word	0x00007630


	//   ....[12]....
        /*00ac*/ 	.word	0x000076a0


	//   ....[13]....
        /*00b0*/ 	.word	0x00007710


	//   ....[14]....
        /*00b4*/ 	.word	0x00007780


	//   ....[15]....
        /*00b8*/ 	.word	0x00007a00


	//   ....[16]....
        /*00bc*/ 	.word	0x00007a70


	//   ....[17]....
        /*00c0*/ 	.word	0x00007ae0


	//   ....[18]....
        /*00c4*/ 	.word	0x00007b50


	//   ....[19]....
        /*00c8*/ 	.word	0x00007bc0


	//----- nvinfo : EIATTR_EXIT_INSTR_OFFSETS
	.align		4
.L_3768:
        /*00cc*/ 	.byte	0x04, 0x1c
        /*00ce*/ 	.short	(.L_3770 - .L_3769)


	//   ....[0]....
.L_3769:
        /*00d0*/ 	.word	0x00000640


	//   ....[1]....
        /*00d4*/ 	.word	0x00007510


	//----- nvinfo : EIATTR_MAX_THREADS
	.align		4
.L_3770:
        /*00d8*/ 	.byte	0x04, 0x05
        /*00da*/ 	.short	(.L_3772 - .L_3771)
.L_3771:
        /*00dc*/ 	.word	0x00000080
        /*00e0*/ 	.word	0x00000001
        /*00e4*/ 	.word	0x00000001


	//----- nvinfo : EIATTR_CRS_STACK_SIZE
	.align		4
.L_3772:
        /*00e8*/ 	.byte	0x04, 0x1e
        /*00ea*/ 	.short	(.L_3774 - .L_3773)
.L_3773:
        /*00ec*/ 	.word	0x00000000


	//----- nvinfo : EIATTR_CBANK_PARAM_SIZE
	.align		4
.L_3774:
        /*00f0*/ 	.byte	0x03, 0x19
        /*00f2*/ 	.short	0x00e8


	//----- nvinfo : EIATTR_PARAM_CBANK
	.align		4
        /*00f4*/ 	.byte	0x04, 0x0a
        /*00f6*/ 	.short	(.L_3776 - .L_3775)
	.align		4
.L_3775:
        /*00f8*/ 	.word	index@(.nv.constant0._ZN10layer_norm13ln_fwd_kernelINS_13Kernel_traitsIfffffjLj512ELj1ELj4ELj1ELj16ENS_18Kernel_traits_baseILj512EfffffjLj128EEEEELb1ELb0ELb1ELb1EEEvNS_9FwdParamsE)
        /*00fc*/ 	.short	0x0210
        /*00fe*/ 	.short	0x00e8


	//----- nvinfo : EIATTR_SW_WAR
	.align		4
.L_3776:
        /*0100*/ 	.byte	0x04, 0x36
        /*0102*/ 	.short	(.L_3778 - .L_3777)
.L_3777:
        /*0104*/ 	.word	0x00000008
.L_3778:


//--------------------- .nv.info._ZN10layer_norm13ln_fwd_kernelINS_13Kernel_traitsIfffffjLj512ELj1ELj4ELj1ELj16ENS_18Kernel_traits_baseILj512EfffffjLj128EEEEELb1ELb1ELb0ELb0EEEvNS_9FwdParamsE --------------------------
	.section	.nv.info._ZN10layer_norm13ln_fwd_kernelINS_13Kernel_traitsIfffffjLj512ELj1ELj4ELj1ELj16ENS_18Kernel_traits_baseILj512EfffffjLj128EEEEELb1ELb1ELb0ELb0EEEvNS_9FwdParamsE,"",@"SHT_CUDA_INFO"
	.sectionflags	@""
	.align	4


	//----- nvinfo : EIATTR_CUDA_API_VERSION
	.align		4
        /*0000*/ 	.byte	0x04, 0x37
        /*0002*/ 	.short	(.L_3780 - .L_3779)
.L_3779:
        /*0004*/ 	.word	0x00000082


	//----- nvinfo : EIATTR_KPARAM_INFO
	.align		4
.L_3780:
        /*0008*/ 	.byte	0x04, 0x17
        /*000a*/ 	.short	(.L_3782 - .L_3781)
.L_3781:
        /*000c*/ 	.word	0x00000000
        /*0010*/ 	.short	0x0000
        /*0012*/ 	.short	0x0000
        /*0014*/ 	.byte	0x00, 0xf0, 0xa1, 0x03


	//----- nvinfo : EIATTR_SPARSE_MMA_MASK
	.align		4
.L_3782:
        /*0018*/ 	.byte	0x03, 0x50
        /*001a*/ 	.short	0x0000


	//----- nvinfo : EIATTR_MAXREG_COUNT
	.align		4
        /*001c*/ 	.byte	0x03, 0x1b
        /*001e*/ 	.short	0x00ff


	//----- nvinfo : EIATTR_MERCURY_ISA_VERSION
	.align		4
        /*0020*/ 	.byte	0x03, 0x5f
        /*0022*/ 	.short	0x0101


	//----- nvinfo : EIATTR_COOP_GROUP_MASK_REGIDS
	.align		4
        /*0024*/ 	.byte	0x04, 0x29
        /*0026*/ 	.short	(.L_3784 - .L_3783)


	//   ....[0]....
.L_3783:
        /*0028*/ 	.word	0xffffffff


	//   ....[1]....
        /*002c*/ 	.word	0xffffffff


	//   ....[2]....
        /*0030*/ 	.word	0xffffffff


	//   ....[3]....
        /*0034*/ 	.word	0xffffffff


	//   ....[4]....
        /*0038*/ 	.word	0xffffffff


	//   ....[5]....
        /*003c*/ 	.word	0xffffffff


	//   ....[6]....
        /*0040*/ 	.word	0xffffffff


	//   ....[7]....
        /*0044*/ 	.word	0xffffffff


	//   ....[8]....
        /*0048*/ 	.word	0xffffffff


	//   ....[9]....
        /*004c*/ 	.word	0xffffffff


	//   ....[10]....
        /*0050*/ 	.word	0x0500003e


	//   ....[11]....
        /*0054*/ 	.word	0x0500003e


	//   ....[12]....
        /*0058*/ 	.word	0x0500003e


	//   ....[13]....
        /*005c*/ 	.word	0x0500003e


	//   ....[14]....
        /*0060*/ 	.word	0x0500003e


	//   ....[15]....
        /*0064*/ 	.word	0x0500003e


	//   ....[16]....
        /*0068*/ 	.word	0x0500003e


	//   ....[17]....
        /*006c*/ 	.word	0x0500003e


	//   ....[18]....
        /*0070*/ 	.word	0x0500003e


	//   ....[19]....
        /*0074*/ 	.word	0x0500003e


	//----- nvinfo : EIATTR_COOP_GROUP_INSTR_OFFSETS
	.align		4
.L_3784:
        /*0078*/ 	.byte	0x04, 0x28
        /*007a*/ 	.short	(.L_3786 - .L_3785)


	//   ....[0]....
.L_3785:
        /*007c*/ 	.word	0x00006930


	//   ....[1]....
        /*0080*/ 	.word	0x00006960


	//   ....[2]....
        /*0084*/ 	.word	0x00006980


	//   ....[3]....
        /*0088*/ 	.word	0x000069a0


	//   ....[4]....
        /*008c*/ 	.word	0x000069c0


	//   ....[5]....
        /*0090*/ 	.word	0x00006c00


	//   ....[6]....
        /*0094*/ 	.word	0x00006c20


	//   ....[7]....
        /*0098*/ 	.word	0x00006c40


	//   ....[8]....
        /*009c*/ 	.word	0x00006c60


	//   ....[9]....
        /*00a0*/ 	.word	0x00006c80


	//   ....[10]....
        /*00a4*/ 	.word	0x00007310


	//   ....[11]....
        /*00a8*/ 	.word	0x000073b0


	//   ....[12]....
        /*00ac*/ 	.word	0x00007410


	//   ....[13]....
        /*00b0*/ 	.word	0x00007470


	//   ....[14]....
        /*00b4*/ 	.word	0x000074d0


	//   ....[15]....
        /*00b8*/ 	.word	0x00007760


	//   ....[16]....
        /*00bc*/ 	.word	0x000077b0


	//   ....[17]....
        /*00c0*/ 	.word	0x00007810


	//   ....[18]....
        /*00c4*/ 	.word	0x00007870


	//   ....[19]....
        /*00c8*/ 	.word	0x000078d0


	//----- nvinfo : EIATTR_EXIT_INSTR_OFFSETS
	.align		4
.L_3786:
        /*00cc*/ 	.byte	0x04, 0x1c
        /*00ce*/ 	.short	(.L_3788 - .L_3787)


	//   ....[0]....
.L_3787:
        /*00d0*/ 	.word	0x00000aa0


	//   ....[1]....
        /*00d4*/ 	.word	0x000072b0


	//----- nvinfo : EIATTR_MAX_THREADS
	.align		4
.L_3788:
        /*00d8*/ 	.byte	0x04, 0x05
        /*00da*/ 	.short	(.L_3790 - .L_3789)
.L_3789:
        /*00dc*/ 	.word	0x00000080
        /*00e0*/ 	.word	0x00000001
        /*00e4*/ 	.word	0x00000001


	//----- nvinfo : EIATTR_CRS_STACK_SIZE
	.align		4
.L_3790:
        /*00e8*/ 	.byte	0x04, 0x1e
        /*00ea*/ 	.short	(.L_3792 - .L_3791)
.L_3791:
        /*00ec*/ 	.word	0x00000000


	//----- nvinfo : EIATTR_CBANK_PARAM_SIZE
	.align		4
.L_3792:
        /*00f0*/ 	.byte	0x03, 0x19
        /*00f2*/ 	.short	0x00e8


	//----- nvinfo : EIATTR_PARAM_CBANK
	.align		4
        /*00f4*/ 	.byte	0x04, 0x0a
        /*00f6*/ 	.short	(.L_3794 - .L_3793)
	.align		4
.L_3793:
        /*00f8*/ 	.word	index@(.nv.constant0._ZN10layer_norm13ln_fwd_kernelINS_13Kernel_traitsIfffffjLj512ELj1ELj4ELj1ELj16ENS_18Kernel_traits_baseILj512EfffffjLj128EEEEELb1ELb1ELb0ELb0EEEvNS_9FwdParamsE)
        /*00fc*/ 	.short	0x0210
        /*00fe*/ 	.short	0x00e8


	//----- nvinfo : EIATTR_SW_WAR
	.align		4
.L_3794:
        /*0100*/ 	.byte	0x04, 0x36
        /*0102*/ 	.short	(.L_3796 - .L_3795)
.L_3795:
        /*0104*/ 	.word	0x00000008
.L_3796:


//--------------------- .nv.info._ZN10layer_norm13ln_fwd_kernelINS_13Kernel_traitsIfffffjLj512ELj1ELj4ELj1ELj16ENS_18Kernel_traits_baseILj512EfffffjLj128EEEEELb1ELb1ELb0ELb1EEEvNS_9FwdParamsE --------------------------
	.section	.nv.info._ZN10layer_norm13ln_fwd_kernelINS_13Kernel_traitsIfffffjLj512ELj1ELj4ELj1ELj16ENS_18Kernel_traits_baseILj512EfffffjLj128EEEEELb1ELb1ELb0ELb1EEEvNS_9FwdParamsE,"",@"SHT_CUDA_INFO"
	.sectionflags	@""
	.align	4


	//----- nvinfo : EIATTR_CUDA_API_VERSION
	.align		4
        /*0000*/ 	.byte	0x04, 0x37
        /*0002*/ 	.short	(.L_3798 - .L_3797)
.L_3797:
        /*0004*/ 	.word	0x00000082


	//----- nvinfo : EIATTR_KPARAM_INFO
	.align		4
.L_3798:
        /*0008*/ 	.byte	0x04, 0x17
        /*000a*/ 	.short	(.L_3800 - .L_3799)
.L_3799:
        /*000c*/ 	.word	0x00000000
        /*0010*/ 	.short	0x0000
        /*0012*/ 	.short	0x0000
        /*0014*/ 	.byte	0x00, 0xf0, 0xa1, 0x03


	//----- nvinfo : EIATTR_SPARSE_MMA_MASK
	.align		4
.L_3800:
        /*0018*/ 	.byte	0x03, 0x50
        /*001a*/ 	.short	0x0000


	//----- nvinfo : EIATTR_MAXREG_COUNT
	.align		4
        /*001c*/ 	.byte	0x03, 0x1b
        /*001e*/ 	.short	0x00ff


	//----- nvinfo : EIATTR_MERCURY_ISA_VERSION
	.align		4
        /*0020*/ 	.byte	0x03, 0x5f
        /*0022*/ 	.short	0x0101


	//----- nvinfo : EIATTR_COOP_GROUP_MASK_REGIDS
	.align		4
        /*0024*/ 	.byte	0x04, 0x29
        /*0026*/ 	.short	(.L_3802 - .L_3801)


	//   ....[0]....
.L_3801:
        /*0028*/ 	.word	0xffffffff


	//   ....[1]....
        /*002c*/ 	.word	0xffffffff


	//   ....[2]....
        /*0030*/ 	.word	0xffffffff


	//   ....[3]....
        /*0034*/ 	.word	0xffffffff


	//   ....[4]....
        /*0038*/ 	.word	0xffffffff


	//   ....[5]....
        /*003c*/ 	.word	0xffffffff


	//   ....[6]....
        /*0040*/ 	.word	0xffffffff


	//   ....[7]....
        /*0044*/ 	.word	0xffffffff


	//   ....[8]....
        /*0048*/ 	.word	0xffffffff


	//   ....[9]....
        /*004c*/ 	.word	0xffffffff


	//   ....[10]....
        /*0050*/ 	.word	0x0500005a


	//   ....[11]....
        /*0054*/ 	.word	0x0500005a


	//   ....[12]....
        /*0058*/ 	.word	0x0500005a


	//   ....[13]....
        /*005c*/ 	.word	0x0500005a


	//   ....[14]....
        /*0060*/ 	.word	0x0500005a


	//   ....[15]....
        /*0064*/ 	.word	0x0500005a


	//   ....[16]....
        /*0068*/ 	.word	0x0500005a


	//   ....[17]....
        /*006c*/ 	.word	0x0500005a


	//   ....[18]....
        /*0070*/ 	.word	0x0500005a


	//   ....[19]....
        /*0074*/ 	.word	0x0500005a


	//----- nvinfo : EIATTR_COOP_GROUP_INSTR_OFFSETS
	.align		4
.L_3802:
        /*0078*/ 	.byte	0x04, 0x28
        /*007a*/ 	.short	(.L_3804 - .L_3803)


	//   ....[0]....
.L_3803:
        /*007c*/ 	.word	0x00006300


	//   ....[1]....
        /*0080*/ 	.word	0x00006320


	//   ....[2]....
        /*0084*/ 	.word	0x00006340


	//   ....[3]....
        /*0088*/ 	.word	0x00006360


	//   ....[4]....
        /*008c*/ 	.word	0x00006390


	//   ....[5]....
        /*0090*/ 	.word	0x000065c0


	//   ....[6]....
        /*0094*/ 	.word	0x000065e0


	//   ....[7]....
        /*0098*/ 	.word	0x00006600


	//   ....[8]....
        /*009c*/ 	.word	0x00006620


	//   ....[9]....
        /*00a0*/ 	.word	0x00006640


	//   ....[10]....
        /*00a4*/ 	.word	0x00006b90


	//   ....[11]....
        /*00a8*/ 	.word	0x00006c30


	//   ....[12]....
        /*00ac*/ 	.word	0x00006ca0


	//   ....[13]....
        /*00b0*/ 	.word	0x00006d10


	//   ....[14]....
        /*00b4*/ 	.word	0x00006d90


	//   ....[15]....
        /*00b8*/ 	.word	0x00007010


	//   ....[16]....
        /*00bc*/ 	.word	0x00007080


	//   ....[17]....
        /*00c0*/ 	.word	0x000070f0


	//   ....[18]....
        /*00c4*/ 	.word	0x00007160


	//   ....[19]....
        /*00c8*/ 	.word	0x000071d0


	//----- nvinfo : EIATTR_EXIT_INSTR_OFFSETS
	.align		4
.L_3804:
        /*00cc*/ 	.byte	0x04, 0x1c
        /*00ce*/ 	.short	(.L_3806 - .L_3805)


	//   ....[0]....
.L_3805:
        /*00d0*/ 	.word	0x000006a0


	//   ....[1]....
        /*00d4*/ 	.word	0x00006b20


	//----- nvinfo : EIATTR_MAX_THREADS
	.align		4
.L_3806:
        /*00d8*/ 	.byte	0x04, 0x05
        /*00da*/ 	.short	(.L_3808 - .L_3807)
.L_3807:
        /*00dc*/ 	.word	0x00000080
        /*00e0*/ 	.word	0x00000001
        /*00e4*/ 	.word	0x00000001


	//----- nvinfo : EIATTR_CRS_STACK_SIZE
	.align		4
.L_3808:
        /*00e8*/ 	.byte	0x04, 0x1e
        /*00ea*/ 	.short	(.L_3810 - .L_3809)
.L_3809:
        /*00ec*/ 	.word	0x00000000


	//----- nvinfo : EIATTR_CBANK_PARAM_SIZE
	.align		4
.L_3810:
        /*00f0*/ 	.byte	0x03, 0x19
        /*00f2*/ 	.short	0x00e8


	//----- nvinfo : EIATTR_PARAM_CBANK
	.align		4
        /*00f4*/ 	.byte	0x04, 0x0a
        /*00f6*/ 	.short	(.L_3812 - .L_3811)
	.align		4
.L_3811:
        /*00f8*/ 	.word	index@(.nv.constant0._ZN10layer_norm13ln_fwd_kernelINS_13Kernel_traitsIfffffjLj512ELj1ELj4ELj1ELj16ENS_18Kernel_traits_baseILj512EfffffjLj128EEEEELb1ELb1ELb0ELb1EEEvNS_9FwdParamsE)
        /*00fc*/ 	.short	0x0210
        /*00fe*/ 	.short	0x00e8


	//----- nvinfo : EIATTR_SW_WAR
	.align		4
.L_3812:
        /*0100*/ 	.byte	0x04, 0x36
        /*0102*/ 	.short	(.L_3814 - .L_3813)
.L_3813:
        /*0104*/ 	.word	0x00000008
.L_3814:


//--------------------- .nv.info._ZN10layer_norm13ln_fwd_kernelINS_13Kernel_traitsIfffffjLj512ELj1ELj4ELj1ELj16ENS_18Kernel_traits_baseILj512EfffffjLj128EEEEELb1ELb1ELb1ELb0EEEvNS_9FwdParamsE --------------------------
	.section	.nv.info._ZN10layer_norm13ln_fwd_kernelINS_13Kernel_traitsIfffffjLj512ELj1ELj4ELj1ELj16ENS_18Kernel_traits_baseILj512EfffffjLj128EEEEELb1ELb1ELb1ELb0EEEvNS_9FwdParamsE,"",@"SHT_CUDA_INFO"
	.sectionflags	@""
	.align	4


	//----- nvinfo : EIATTR_CUDA_API_VERSION
	.align		4
        /*0000*/ 	.byte	0x04, 0x37
        /*0002*/ 	.short	(.L_3816 - .L_3815)
.L_3815:
        /*0004*/ 	.word	0x00000082


	//----- nvinfo : EIATTR_KPARAM_INFO
	.align		4
.L_3816:
        /*0008*/ 	.byte	0x04, 0x17
        /*000a*/ 	.short	(.L_3818 - .L_3817)
.L_3817:
        /*000c*/ 	.word	0x00000000
        /*0010*/ 	.short	0x0000
        /*0012*/ 	.short	0x0000
        /*0014*/ 	.byte	0x00, 0xf0, 0xa1, 0x03


	//----- nvinfo : EIATTR_SPARSE_MMA_MASK
	.align		4
.L_3818:
        /*0018*/ 	.byte	0x03, 0x50
        /*001a*/ 	.short	0x0000


	//----- nvinfo : EIATTR_MAXREG_COUNT
	.align		4
        /*001c*/ 	.byte	0x03, 0x1b
        /*001e*/ 	.short	0x00ff


	//----- nvinfo : EIATTR_MERCURY_ISA_VERSION
	.align		4
        /*0020*/ 	.byte	0x03, 0x5f
        /*0022*/ 	.short	0x0101


	//----- nvinfo : EIATTR_COOP_GROUP_MASK_REGIDS
	.align		4
        /*0024*/ 	.byte	0x04, 0x29
        /*0026*/ 	.short	(.L_3820 - .L_3819)


	//   ....[0]....
.L_3819:
        /*0028*/ 	.word	0xffffffff


	//   ....[1]....
        /*002c*/ 	.word	0xffffffff


	//   ....[2]....
        /*0030*/ 	.word	0xffffffff


	//   ....[3]....
        /*0034*/ 	.word	0xffffffff


	//   ....[4]....
        /*0038*/ 	.word	0xffffffff


	//   ....[5]....
        /*003c*/ 	.word	0xffffffff


	//   ....[6]....
        /*0040*/ 	.word	0xffffffff


	//   ....[7]....
        /*0044*/ 	.word	0xffffffff


	//   ....[8]....
        /*0048*/ 	.word	0xffffffff


	//   ....[9]....
        /*004c*/ 	.word	0xffffffff


	//   ....[10]....
        /*0050*/ 	.word	0x05000069


	//   ....[11]....
        /*0054*/ 	.word	0x05000069


	//   ....[12]....
        /*0058*/ 	.word	0x05000069


	//   ....[13]....
        /*005c*/ 	.word	0x05000069


	//   ....[14]....
        /*0060*/ 	.word	0x05000069


	//   ....[15]....
        /*0064*/ 	.word	0x05000069


	//   ....[16]....
        /*0068*/ 	.word	0x05000069


	//   ....[17]....
        /*006c*/ 	.word	0x05000069


	//   ....[18]....
        /*0070*/ 	.word	0x05000069


	//   ....[19]....
        /*0074*/ 	.word	0x05000069


	//----- nvinfo : EIATTR_COOP_GROUP_INSTR_OFFSETS
	.align		4
.L_3820:
        /*0078*/ 	.byte	0x04, 0x28
        /*007a*/ 	.short	(.L_3822 - .L_3821)


	//   ....[0]....
.L_3821:
        /*007c*/ 	.word	0x00007330


	//   ....[1]....
        /*0080*/ 	.word	0x00007360


	//   ....[2]....
        /*0084*/ 	.word	0x00007380


	//   ....[3]....
        /*0088*/ 	.word	0x000073b0


	//   ....[4]....
        /*008c*/ 	.word	0x000073d0


	//   ....[5]....
        /*0090*/ 	.word	0x00007610


	//   ....[6]....
        /*0094*/ 	.word	0x00007630


	//   ....[7]....
        /*0098*/ 	.word	0x00007650


	//   ....[8]....
        /*009c*/ 	.word	0x00007670


	//   ....[9]....
        /*00a0*/ 	.word	0x00007690


	//   ....[10]....
        /*00a4*/ 	.word	0x00007dc0


	//   ....[11]....
        /*00a8*/ 	.word	0x00007e70


	//   ....[12]....
        /*00ac*/ 	.word	0x00007ee0


	//   ....[13]....
        /*00b0*/ 	.word	0x00007f60


	//   ....[14]....
        /*00b4*/ 	.word	0x00007fd0


	//   ....[15]....
        /*00b8*/ 	.word	0x00008250


	//   ....[16]....
        /*00bc*/ 	.word	0x000082c0


	//   ....[17]....
        /*00c0*/ 	.word	0x00008330


	//   ....[18]....
        /*00c4*/ 	.word	0x000083a0


	//   ....[19]....
        /*00c8*/ 	.word	0x00008410


	//----- nvinfo : EIATTR_EXIT_INSTR_OFFSETS
	.align		4
.L_3822:
        /*00cc*/ 	.byte	0x04, 0x1c
        /*00ce*/ 	.short	(.L_3824 - .L_3823)


	//   ....[0]....
.L_3823:
        /*00d0*/ 	.word	0x00000aa0


	//   ....[1]....
        /*00d4*/ 	.word	0x00007d50


	//----- nvinfo : EIATTR_MAX_THREADS
	.align		4
.L_3824:
        /*00d8*/ 	.byte	0x04, 0x05
        /*00da*/ 	.short	(.L_3826 - .L_3825)
.L_3825:
        /*00dc*/ 	.word	0x00000080
        /*00e0*/ 	.word	0x00000001
        /*00e4*/ 	.word	0x00000001


	//----- nvinfo : EIATTR_CRS_STACK_SIZE
	.align		4
.L_3826:
        /*00e8*/ 	.byte	0x04, 0x1e
        /*00ea*/ 	.short	(.L_3828 - .L_3827)
.L_3827:
        /*00ec*/ 	.word	0x00000000


	//----- nvinfo : EIATTR_CBANK_PARAM_SIZE
	.align		4
.L_3828:
        /*00f0*/ 	.byte	0x03, 0x19
        /*00f2*/ 	.short	0x00e8


	//----- nvinfo : EIATTR_PARAM_CBANK
	.align		4
        /*00f4*/ 	.byte	0x04, 0x0a
        /*00f6*/ 	.short	(.L_3830 - .L_3829)
	.align		4
.L_3829:
        /*00f8*/ 	.word	index@(.nv.constant0._ZN10layer_norm13ln_fwd_kernelINS_13Kernel_traitsIfffffjLj512ELj1ELj4ELj1ELj16ENS_18Kernel_traits_baseILj512EfffffjLj128EEEEELb1ELb1ELb1ELb0EEEvNS_9FwdParamsE)
        /*00fc*/ 	.short	0x0210
        /*00fe*/ 	.short	0x00e8


	//----- nvinfo : EIATTR_SW_WAR
	.align		4
.L_3830:
        /*0100*/ 	.byte	0x04, 0x36
        /*0102*/ 	.short	(.L_3832 - .L_3831)
.L_3831:
        /*0104*/ 	.word	0x00000008
.L_3832:


//--------------------- .nv.info._ZN10layer_norm13ln_fwd_kernelINS_13Kernel_traitsIfffffjLj512ELj1ELj4ELj1ELj16ENS_18Kernel_traits_baseILj512EfffffjLj128EEEEELb1ELb1ELb1ELb1EEEvNS_9FwdParamsE --------------------------
	.section	.nv.info._ZN10layer_norm13ln_fwd_kernelINS_13Kernel_traitsIfffffjLj512ELj1ELj4ELj1ELj16ENS_18Kernel_traits_baseILj512EfffffjLj128EEEEELb1ELb1ELb1ELb1EEEvNS_9FwdParamsE,"",@"SHT_CUDA_INFO"
	.sectionflags	@""
	.align	4


	//----- nvinfo : EIATTR_CUDA_API_VERSION
	.align		4
        /*0000*/ 	.byte	0x04, 0x37
        /*0002*/ 	.short	(.L_3834 - .L_3833)
.L_3833:
        /*0004*/ 	.word	0x00000082


	//----- nvinfo : EIATTR_KPARAM_INFO
	.align		4
.L_3834:
        /*0008*/ 	.byte	0x04, 0x17
        /*000a*/ 	.short	(.L_3836 - .L_3835)
.L_3835:
        /*000c*/ 	.word	0x00000000
        /*0010*/ 	.short	0x0000
        /*0012*/ 	.short	0x0000
        /*0014*/ 	.byte	0x00, 0xf0, 0xa1, 0x03


	//----- nvinfo : EIATTR_SPARSE_MMA_MASK
	.align		4
.L_3836:
        /*0018*/ 	.byte	0x03, 0x50
        /*001a*/ 	.short	0x0000


	//----- nvinfo : EIATTR_MAXREG_COUNT
	.align		4
        /*001c*/ 	.byte	0x03, 0x1b
        /*001e*/ 	.short	0x00ff


	//----- nvinfo : EIATTR_MERCURY_ISA_VERSION
	.align		4
        /*0020*/ 	.byte	0x03, 0x5f
        /*0022*/ 	.short	0x0101


	//----- nvinfo : EIATTR_COOP_GROUP_MASK_REGIDS
	.align		4
        /*0024*/ 	.byte	0x04, 0x29
        /*0026*/ 	.short	(.L_3838 - .L_3837)


	//   ....[0]....
.L_3837:
        /*0028*/ 	.word	0xffffffff


	//   ....[1]....
        /*002c*/ 	.word	0xffffffff


	//   ....[2]....
        /*0030*/ 	.word	0xffffffff


	//   ....[3]....
        /*0034*/ 	.word	0xffffffff


	//   ....[4]....
        /*0038*/ 	.word	0xffffffff


	//   ....[5]....
        /*003c*/ 	.word	0xffffffff


	//   ....[6]....
        /*0040*/ 	.word	0xffffffff


	//   ....[7]....
        /*0044*/ 	.word	0xffffffff


	//   ....[8]....
        /*0048*/ 	.word	0xffffffff


	//   ....[9]....
        /*004c*/ 	.word	0xffffffff


	//   ....[10]....
        /*0050*/ 	.word	0x05000064


	//   ....[11]....
        /*0054*/ 	.word	0x05000064


	//   ....[12]....
        /*0058*/ 	.word	0x05000064


	//   ....[13]....
        /*005c*/ 	.word	0x05000064


	//   ....[14]....
        /*0060*/ 	.word	0x05000064


	//   ....[15]....
        /*0064*/ 	.word	0x05000064


	//   ....[16]....
        /*0068*/ 	.word	0x05000064


	//   ....[17]....
        /*006c*/ 	.word	0x05000064


	//   ....[18]....
        /*0070*/ 	.word	0x05000064


	//   ....[19]....
        /*0074*/ 	.word	0x05000064


	//----- nvinfo : EIATTR_COOP_GROUP_INSTR_OFFSETS
	.align		4
.L_3838:
        /*0078*/ 	.byte	0x04, 0x28
        /*007a*/ 	.short	(.L_3840 - .L_3839)


	//   ....[0]....
.L_3839:
        /*007c*/ 	.word	0x00006de0


	//   ....[1]....
        /*0080*/ 	.word	0x00006e00


	//   ....[2]....
        /*0084*/ 	.word	0x00006e20


	//   ....[3]....
        /*0088*/ 	.word	0x00006e40


	//   ....[4]....
        /*008c*/ 	.word	0x00006e70


	//   ....[5]....
        /*0090*/ 	.word	0x000070a0


	//   ....[6]....
        /*0094*/ 	.word	0x000070c0


	//   ....[7]....
        /*0098*/ 	.word	0x000070e0


	//   ....[8]....
        /*009c*/ 	.word	0x00007100


	//   ....[9]....
        /*00a0*/ 	.word	0x00007120


	//   ....[10]....
        /*00a4*/ 	.word	0x00007730


	//   ....[11]....
        /*00a8*/ 	.word	0x000077d0


	//   ....[12]....
        /*00ac*/ 	.word	0x00007840


	//   ....[13]....
        /*00b0*/ 	.word	0x000078b0


	//   ....[14]....
        /*00b4*/ 	.word	0x00007930


	//   ....[15]....
        /*00b8*/ 	.word	0x00007bb0


	//   ....[16]....
        /*00bc*/ 	.word	0x00007c20


	//   ....[17]....
        /*00c0*/ 	.word	0x00007c90


	//   ....[18]....
        /*00c4*/ 	.word	0x00007d00


	//   ....[19]....
        /*00c8*/ 	.word	0x00007d70


	//----- nvinfo : EIATTR_EXIT_INSTR_OFFSETS
	.align		4
.L_3840:
        /*00cc*/ 	.byte	0x04, 0x1c
        /*00ce*/ 	.short	(.L_3842 - .L_3841)


	//   ....[0]....
.L_3841:
        /*00d0*/ 	.word	0x000006a0


	//   ....[1]....
        /*00d4*/ 	.word	0x000076c0


	//----- nvinfo : EIATTR_MAX_THREADS
	.align		4
.L_3842:
        /*00d8*/ 	.byte	0x04, 0x05
        /*00da*/ 	.short	(.L_3844 - .L_3843)
.L_3843:
        /*00dc*/ 	.word	0x00000080
        /*00e0*/ 	.word	0x00000001
        /*00e4*/ 	.word	0x00000001


	//----- nvinfo : EIATTR_CRS_STACK_SIZE
	.align		4
.L_3844:
        /*00e8*/ 	.byte	0x04, 0x1e
        /*00ea*/ 	.short	(.L_3846 - .L_3845)
.L_3845:
        /*00ec*/ 	.word	0x00000000


	//----- nvinfo : EIATTR_CBANK_PARAM_SIZE
	.align		4
.L_3846:
        /*00f0*/ 	.byte	0x03, 0x19
        /*00f2*/ 	.short	0x00e8


	//----- nvinfo : EIATTR_PARAM_CBANK
	.align		4
        /*00f4*/ 	.byte	0x04, 0x0a
        /*00f6*/ 	.short	(.L_3848 - .L_3847)
	.align		4
.L_3847:
        /*00f8*/ 	.word	index@(.nv.constant0._ZN10layer_norm13ln_fwd_kernelINS_13Kernel_traitsIfffffjLj512ELj1ELj4ELj1ELj16ENS_18Kernel_traits_baseILj512EfffffjLj128EEEEELb1ELb1ELb1ELb1EEEvNS_9FwdParamsE)
        /*00fc*/ 	.short	0x0210
        /*00fe*/ 	.short	0x00e8


	//----- nvinfo : EIATTR_SW_WAR
	.align		4
.L_3848:
        /*0100*/ 	.byte	0x04, 0x36
        /*0102*/ 	.short	(.L_3850 - .L_3849)
.L_3849:
        /*0104*/ 	.word	0x00000008
.L_3850:


//--------------------- .nv.callgraph             --------------------------
	.section	.nv.callgraph,"",@"SHT_CUDA_CALLGRAPH"
	.align	4
	.sectionentsize	8
	.align		4
        /*0000*/ 	.word	0x00000000
	.align		4
        /*0004*/ 	.word	0xffffffff
	.align		4
        /*0008*/ 	.word	0x00000000
	.align		4
        /*000c*/ 	.word	0xfffffffe
	.align		4
        /*0010*/ 	.word	0x00000000
	.align		4
        /*0014*/ 	.word	0xfffffffd
	.align		4
        /*0018*/ 	.word	0x00000000
	.align		4
        /*001c*/ 	.word	0xfffffffc


//--------------------- .nv.constant4             --------------------------
	.section	.nv.constant4,"a",@progbits
	.align	8
	.align		8
.nv.constant4:
        /*0000*/ 	.dword	precalc_xorwow_matrix
	.align		8
        /*0008*/ 	.dword	precalc_xorwow_offset_matrix
	.align		8
        /*0010*/ 	.dword	mrg32k3aM1
	.align		8
        /*0018*/ 	.dword	mrg32k3aM2
	.align		8
        /*0020*/ 	.dword	mrg32k3aM1SubSeq
	.align		8
        /*0028*/ 	.dword	mrg32k3aM2SubSeq
	.align		8
        /*0030*/ 	.dword	mrg32k3aM1Seq
	.align		8
        /*0038*/ 	.dword	mrg32k3aM2Seq


//--------------------- .nv.constant3             --------------------------
	.section	.nv.constant3,"a",@progbits
	.align	8
.nv.constant3:
	.type		__cr_lgamma_table,@object
	.size		__cr_lgamma_table,(.L_8 - __cr_lgamma_table)
__cr_lgamma_table:
        /*0000*/ 	.byte	0x00, 0x00, 0x00, 0x00, 0x00, 0x00, 0x00, 0x00, 0x00, 0x00, 0x00, 0x00, 0x00, 0x00, 0x00, 0x00
        /*0010*/ 	.byte	0xef, 0x39, 0xfa, 0xfe, 0x42, 0x2e, 0xe6, 0x3f, 0x02, 0x20, 0x2a, 0xfa, 0x0b, 0xab, 0xfc, 0x3f
        /*0020*/ 	.byte	0xf9, 0x2c, 0x92, 0x7c, 0xa7, 0x6c, 0x09, 0x40, 0xc9, 0x79, 0x44, 0x3c, 0x64, 0x26, 0x13, 0x40
        /*0030*/ 	.byte	0xca, 0x01, 0xcf, 0x3a, 0x27, 0x51, 0x1a, 0x40, 0x30, 0xcc, 0x2d, 0xf3, 0xe1, 0x0c, 0x21, 0x40
        /*0040*/ 	.byte	0x0d, 0xb7, 0xfc, 0x82, 0x8e, 0x35, 0x25, 0x40
.L_8:


//--------------------- .text._ZN10layer_norm13ln_fwd_kernelINS_13Kernel_traitsI13__nv_bfloat16S2_S2_S2_fjLj512ELj1ELj4ELj1ELj16ENS_18Kernel_traits_baseILj512ES2_S2_S2_S2_fjLj128EEEEELb0ELb0ELb0ELb0EEEvNS_9FwdParamsE --------------------------
	.section	.text._ZN10layer_norm13ln_fwd_kernelINS_13Kernel_traitsI13__nv_bfloat16S2_S2_S2_fjLj512ELj1ELj4ELj1ELj16ENS_18Kernel_traits_baseILj512ES2_S2_S2_S2_fjLj128EEEEELb0ELb0ELb0ELb0EEEvNS_9FwdParamsE,"ax",@progbits
	.align	128
        .global         _ZN10layer_norm13ln_fwd_kernelINS_13Kernel_traitsI13__nv_bfloat16S2_S2_S2_fjLj512ELj1ELj4ELj1ELj16ENS_18Kernel_traits_baseILj512ES2_S2_S2_S2_fjLj128EEEEELb0ELb0ELb0ELb0EEEvNS_9FwdParamsE
        .type           _ZN10layer_norm13ln_fwd_kernelINS_13Kernel_traitsI13__nv_bfloat16S2_S2_S2_fjLj512ELj1ELj4ELj1ELj16ENS_18Kernel_traits_baseILj512ES2_S2_S2_S2_fjLj128EEEEELb0ELb0ELb0ELb0EEEvNS_9FwdParamsE,@function
        .size           _ZN10layer_norm13ln_fwd_kernelINS_13Kernel_traitsI13__nv_bfloat16S2_S2_S2_fjLj512ELj1ELj4ELj1ELj16ENS_18Kernel_traits_baseILj512ES2_S2_S2_S2_fjLj128EEEEELb0ELb0ELb0ELb0EEEvNS_9FwdParamsE,(.L_x_16472 - _ZN10layer_norm13ln_fwd_kernelINS_13Kernel_traitsI13__nv_bfloat16S2_S2_S2_fjLj512ELj1ELj4ELj1ELj16ENS_18Kernel_traits_baseILj512ES2_S2_S2_S2_fjLj128EEEEELb0ELb0ELb0ELb0EEEvNS_9FwdParamsE)
        .other          _ZN10layer_norm13ln_fwd_kernelINS_13Kernel_traitsI13__nv_bfloat16S2_S2_S2_fjLj512ELj1ELj4ELj1ELj16ENS_18Kernel_traits_baseILj512ES2_S2_S2_S2_fjLj128EEEEELb0ELb0ELb0ELb0EEEvNS_9FwdParamsE,@"STO_CUDA_ENTRY STV_DEFAULT"
_ZN10layer_norm13ln_fwd_kernelINS_13Kernel_traitsI13__nv_bfloat16S2_S2_S2_fjLj512ELj1ELj4ELj1ELj16ENS_18Kernel_traits_baseILj512ES2_S2_S2_S2_fjLj128EEEEELb0ELb0ELb0ELb0EEEvNS_9FwdParamsE:
.text._ZN10layer_norm13ln_fwd_kernelINS_13Kernel_traitsI13__nv_bfloat16S2_S2_S2_fjLj512ELj1ELj4ELj1ELj16ENS_18Kernel_traits_baseILj512ES2_S2_S2_S2_fjLj128EEEEELb0ELb0ELb0ELb0EEEvNS_9FwdParamsE:
[----:B------:R-:W-:Y:S01]  /*0000*/  LDC R1, c[0x0][0x28] ;  /* 0x00000a00ff017b82 */ /* 0x000fe20000000800 */
[----:B------:R-:W0:Y:S07]  /*0010*/  S2R R9, SR_TID.X ;  /* 0x0000000000097919 */ /* 0x000e2e0000002100 */
[----:B------:R-:W1:Y:S01]  /*0020*/  LDC R3, c[0x0][0x218] ;  /* 0x00008600ff037b82 */ /* 0x000e620000000800 */
[----:B------:R-:W-:Y:S01]  /*0030*/  ULDC.64 UR4, c[0x0][0x230] ;  /* 0x00008c0000047ab9 */ /* 0x000fe20000000a00 */
[----:B------:R-:W-:Y:S01]  /*0040*/  BSSY B0, `(.L_x_0) ;  /* 0x0000020000007945 */ /* 0x000fe20003800000 */
[----:B------:R-:W2:Y:S05]  /*0050*/  S2R R2, SR_CTAID.X ;  /* 0x0000000000027919 */ /* 0x000eaa0000002500 */
[----:B------:R-:W3:Y:S01]  /*0060*/  LDC.64 R30, c[0x0][0x270] ;  /* 0x00009c00ff1e7b82 */ /* 0x000ee20000000a00 */
[----:B-1----:R-:W-:-:S04]  /*0070*/  SHF.R.S32.HI R0, RZ, 0x1f, R3 ;  /* 0x0000001fff007819 */ /* 0x002fc80000011403 */
[----:B------:R-:W-:Y:S02]  /*0080*/  LEA.HI R0, R0, R3, RZ, 0x3 ;  /* 0x0000000300007211 */ /* 0x000fe400078f18ff */
[----:B0-----:R-:W-:Y:S02]  /*0090*/  LOP3.LUT R3, R9, 0x1f, RZ, 0xc, !PT ;  /* 0x0000001f09037812 */ /* 0x001fe400078e0cff */
[----:B---3--:R-:W-:Y:S02]  /*00a0*/  LOP3.LUT P1, RZ, R30, UR4, RZ, 0xfc, !PT ;  /* 0x000000041eff7c12 */ /* 0x008fe4000f82fcff */
[----:B------:R-:W-:Y:S02]  /*00b0*/  LEA.HI.SX32 R14, R0, R3, 0x1d ;  /* 0x00000003000e7211 */ /* 0x000fe400078feaff */
[----:B------:R-:W-:Y:S02]  /*00c0*/  SHF.R.U32.HI R13, RZ, 0x5, R9 ;  /* 0x00000005ff0d7819 */ /* 0x000fe40000011609 */
[----:B------:R-:W-:-:S02]  /*00d0*/  LOP3.LUT P3, RZ, R14, 0xffffffe0, RZ, 0xc0, !PT ;  /* 0xffffffe00eff7812 */ /* 0x000fc4000786c0ff */
[----:B------:R-:W-:Y:S01]  /*00e0*/  LOP3.LUT P1, RZ, R31, UR5, RZ, 0xfc, P1 ;  /* 0x000000051fff7c12 */ /* 0x000fe2000882fcff */
[----:B------:R-:W-:Y:S01]  /*00f0*/  ULDC.64 UR4, c[0x0][0x208] ;  /* 0x0000820000047ab9 */ /* 0x000fe20000000a00 */
[----:B------:R-:W-:Y:S02]  /*0100*/  ISETP.GE.U32.AND P2, PT, R14, 0x40, PT ;  /* 0x000000400e00780c */ /* 0x000fe40003f46070 */
[----:B--2---:R-:W-:Y:S02]  /*0110*/  LEA R13, R2, R13, 0x2 ;  /* 0x0000000d020d7211 */ /* 0x004fe400078e10ff */
[----:B------:R-:W-:-:S05]  /*0120*/  LOP3.LUT R9, R9, 0x1f, RZ, 0xc0, !PT ;  /* 0x0000001f09097812 */ /* 0x000fca00078ec0ff */
[----:B------:R-:W-:Y:S05]  /*0130*/  @!P3 BRA `(.L_x_1) ;  /* 0x000000000040b947 */ /* 0x000fea0003800000 */
[----:B------:R-:W0:Y:S01]  /*0140*/  LDC.64 R4, c[0x0][0x260] ;  /* 0x00009800ff047b82 */ /* 0x000e220000000a00 */
[----:B------:R-:W-:Y:S02]  /*0150*/  ULDC.64 UR6, c[0x0][0x2c8] ;  /* 0x0000b20000067ab9 */ /* 0x000fe40000000a00 */
[----:B------:R-:W-:-:S04]  /*0160*/  ISETP.NE.U32.AND P0, PT, RZ, UR6, PT ;  /* 0x00000006ff007c0c */ /* 0x000fc8000bf05070 */
[----:B------:R-:W-:-:S13]  /*0170*/  ISETP.NE.AND.EX P0, PT, RZ, UR7, PT, P0 ;  /* 0x00000007ff007c0c */ /* 0x000fda000bf05300 */
[C---:B------:R-:W-:Y:S01]  /*0180*/  @P0 LEA R2, P4, R9.reuse, UR6, 0x4 ;  /* 0x0000000609020c11 */ /* 0x040fe2000f8820ff */
[----:B0-----:R-:W-:-:S03]  /*0190*/  IMAD.WIDE.U32 R4, R9, 0x10, R4 ;  /* 0x0000001009047825 */ /* 0x001fc600078e0004 */
[----:B------:R-:W-:-:S03]  /*01a0*/  @P0 LEA.HI.X R3, R9, UR7, RZ, 0x4, P4 ;  /* 0x0000000709030c11 */ /* 0x000fc6000a0f24ff */
[----:B------:R-:W2:Y:S04]  /*01b0*/  LDG.E.128 R4, desc[UR4][R4.64] ;  /* 0x0000000404047981 */ /* 0x000ea8000c1e1d00 */
[----:B------:R0:W5:Y:S01]  /*01c0*/  @P0 LDG.E.128 R24, desc[UR4][R2.64] ;  /* 0x0000000402180981 */ /* 0x000162000c1e1d00 */
[----:B------:R-:W-:Y:S02]  /*01d0*/  LOP3.LUT R9, R9, 0x20, RZ, 0xfc, !PT ;  /* 0x0000002009097812 */ /* 0x000fe400078efcff */
[----:B--2---:R-:W-:Y:S02]  /*01e0*/  PRMT R44, R4, 0x7632, R44 ;  /* 0x00007632042c7816 */ /* 0x004fe4000000002c */
[----:B------:R-:W-:Y:S02]  /*01f0*/  PRMT R45, R5, 0x7632, R45 ;  /* 0x00007632052d7816 */ /* 0x000fe4000000002d */
[----:B------:R-:W-:-:S02]  /*0200*/  PRMT R42, R6, 0x7632, R42 ;  /* 0x00007632062a7816 */ /* 0x000fc4000000002a */
[----:B------:R-:W-:Y:S02]  /*0210*/  @!P0 CS2R R24, SRZ ;  /* 0x0000000000188805 */ /* 0x000fe4000001ff00 */
[----:B------:R-:W-:Y:S02]  /*0220*/  PRMT R43, R7, 0x7632, R43 ;  /* 0x00007632072b7816 */ /* 0x000fe4000000002b */
[----:B0-----:R-:W-:-:S07]  /*0230*/  @!P0 CS2R R26, SRZ ;  /* 0x00000000001a8805 */ /* 0x001fce000001ff00 */
.L_x_1:
[----:B------:R-:W-:Y:S05]  /*0240*/  BSYNC B0 ;  /* 0x0000000000007941 */ /* 0x000fea0003800000 */
.L_x_0:
[----:B------:R-:W-:Y:S04]  /*0250*/  BSSY B0, `(.L_x_2) ;  /* 0x000000d000007945 */ /* 0x000fe80003800000 */
[----:B------:R-:W-:Y:S05]  /*0260*/  @!P2 BRA `(.L_x_3) ;  /* 0x00000000002ca947 */ /* 0x000fea0003800000 */
[----:B------:R-:W-:Y:S01]  /*0270*/  ULDC.64 UR6, c[0x0][0x2c8] ;  /* 0x0000b20000067ab9 */ /* 0x000fe20000000a00 */
[----:B------:R-:W0:Y:S01]  /*0280*/  LDC.64 R20, c[0x0][0x260] ;  /* 0x00009800ff147b82 */ /* 0x000e220000000a00 */
[----:B------:R-:W-:-:S04]  /*0290*/  ISETP.NE.U32.AND P0, PT, RZ, UR6, PT ;  /* 0x00000006ff007c0c */ /* 0x000fc8000bf05070 */
[----:B------:R-:W-:-:S13]  /*02a0*/  ISETP.NE.AND.EX P0, PT, RZ, UR7, PT, P0 ;  /* 0x00000007ff007c0c */ /* 0x000fda000bf05300 */
[----:B------:R-:W-:-:S04]  /*02b0*/  @P0 LEA R2, P4, R9, UR6, 0x4 ;  /* 0x0000000609020c11 */ /* 0x000fc8000f8820ff */
[C---:B------:R-:W-:Y:S01]  /*02c0*/  @P0 LEA.HI.X R3, R9.reuse, UR7, RZ, 0x4, P4 ;  /* 0x0000000709030c11 */ /* 0x040fe2000a0f24ff */
[----:B0-----:R-:W-:-:S04]  /*02d0*/  IMAD.WIDE.U32 R20, R9, 0x10, R20 ;  /* 0x0000001009147825 */ /* 0x001fc800078e0014 */
[----:B------:R0:W5:Y:S04]  /*02e0*/  @P0 LDG.E.128 R16, desc[UR4][R2.64] ;  /* 0x0000000402100981 */ /* 0x000168000c1e1d00 */
[----:B------:R-:W5:Y:S01]  /*02f0*/  LDG.E.128 R20, desc[UR4][R20.64] ;  /* 0x0000000414147981 */ /* 0x000f62000c1e1d00 */
[----:B------:R-:W-:Y:S02]  /*0300*/  @!P0 CS2R R16, SRZ ;  /* 0x0000000000108805 */ /* 0x000fe4000001ff00 */
[----:B0-----:R-:W-:-:S07]  /*0310*/  @!P0 CS2R R18, SRZ ;  /* 0x0000000000128805 */ /* 0x001fce000001ff00 */
.L_x_3:
[----:B------:R-:W-:Y:S05]  /*0320*/  BSYNC B0 ;  /* 0x0000000000007941 */ /* 0x000fea0003800000 */
.L_x_2:
[----:B------:R-:W-:Y:S02]  /*0330*/  ULDC UR6, c[0x0][0x214] ;  /* 0x0000850000067ab9 */ /* 0x000fe40000000800 */
[----:B------:R-:W-:-:S13]  /*0340*/  ISETP.GE.AND P0, PT, R13, UR6, PT ;  /* 0x000000060d007c0c */ /* 0x000fda000bf06270 */
[----:B------:R-:W-:Y:S05]  /*0350*/  @P0 EXIT ;  /* 0x000000000000094d */ /* 0x000fea0003800000 */
[----:B------:R-:W-:Y:S01]  /*0360*/  SHF.L.U32 R11, R4, 0x10, RZ ;  /* 0x00000010040b7819 */ /* 0x000fe200000006ff */
[----:B------:R-:W-:Y:S01]  /*0370*/  ULDC.U8 UR6, c[0x0][0x2a0] ;  /* 0x0000a80000067ab9 */ /* 0x000fe20000000000 */
[----:B------:R-:W-:Y:S01]  /*0380*/  ISETP.NE.U32.AND P0, PT, R30, RZ, PT ;  /* 0x000000ff1e00720c */ /* 0x000fe20003f05070 */
[----:B-----5:R-:W-:Y:S01]  /*0390*/  IMAD.U32 R0, R23, 0x10000, RZ ;  /* 0x0001000017007824 */ /* 0x020fe200078e00ff */
[----:B------:R-:W-:Y:S01]  /*03a0*/  PRMT R38, R27, 0x7632, R38 ;  /* 0x000076321b267816 */ /* 0x000fe20000000026 */
[----:B------:R-:W-:Y:S01]  /*03b0*/  IMAD.U32 R45, R45, 0x10000, RZ ;  /* 0x000100002d2d7824 */ /* 0x000fe200078e00ff */
[C---:B------:R-:W-:Y:S01]  /*03c0*/  PRMT R37, R20.reuse, 0x7632, R37 ;  /* 0x0000763214257816 */ /* 0x040fe20000000025 */
[----:B------:R-:W-:Y:S01]  /*03d0*/  ULDC UR7, c[0x0][0x218] ;  /* 0x0000860000077ab9 */ /* 0x000fe20000000800 */
[----:B------:R-:W-:Y:S01]  /*03e0*/  SHF.L.U32 R4, R20, 0x10, RZ ;  /* 0x0000001014047819 */ /* 0x000fe200000006ff */
[----:B------:R-:W-:Y:S01]  /*03f0*/  IMAD.U32 R38, R38, 0x10000, RZ ;  /* 0x0001000026267824 */ /* 0x000fe200078e00ff */
[----:B------:R-:W-:Y:S01]  /*0400*/  PRMT R32, R18, 0x7632, R32 ;  /* 0x0000763212207816 */ /* 0x000fe20000000020 */
[----:B------:R-:W-:Y:S01]  /*0410*/  ULDC.64 UR8, c[0x0][0x230] ;  /* 0x00008c0000087ab9 */ /* 0x000fe20000000a00 */
[----:B------:R-:W-:-:S02]  /*0420*/  PRMT R41, R24, 0x7632, R41 ;  /* 0x0000763218297816 */ /* 0x000fc40000000029 */
[----:B------:R-:W-:Y:S01]  /*0430*/  PRMT R40, R25, 0x7632, R40 ;  /* 0x0000763219287816 */ /* 0x000fe20000000028 */
[----:B------:R-:W-:Y:S01]  /*0440*/  IMAD.U32 R32, R32, 0x10000, RZ ;  /* 0x0001000020207824 */ /* 0x000fe200078e00ff */
[----:B------:R-:W-:Y:S02]  /*0450*/  PRMT R39, R26, 0x7632, R39 ;  /* 0x000076321a277816 */ /* 0x000fe40000000027 */
[----:B------:R-:W-:Y:S02]  /*0460*/  PRMT R35, R21, 0x7632, R35 ;  /* 0x0000763215237816 */ /* 0x000fe40000000023 */
[----:B------:R-:W-:Y:S02]  /*0470*/  PRMT R33, R22, 0x7632, R33 ;  /* 0x0000763216217816 */ /* 0x000fe40000000021 */
[----:B------:R-:W-:Y:S02]  /*0480*/  PRMT R20, R23, 0x7632, R20 ;  /* 0x0000763217147816 */ /* 0x000fe40000000014 */
[----:B------:R-:W-:-:S02]  /*0490*/  PRMT R36, R16, 0x7632, R36 ;  /* 0x0000763210247816 */ /* 0x000fc40000000024 */
[----:B------:R-:W-:Y:S02]  /*04a0*/  PRMT R34, R17, 0x7632, R34 ;  /* 0x0000763211227816 */ /* 0x000fe40000000022 */
[----:B------:R-:W-:Y:S02]  /*04b0*/  PRMT R30, R19, 0x7632, R30 ;  /* 0x00007632131e7816 */ /* 0x000fe4000000001e */
[----:B------:R-:W-:Y:S01]  /*04c0*/  ISETP.NE.AND P4, PT, RZ, UR6, PT ;  /* 0x00000006ff007c0c */ /* 0x000fe2000bf85270 */
[----:B------:R-:W-:Y:S01]  /*04d0*/  ULDC UR6, c[0x0][0x2d8] ;  /* 0x0000b60000067ab9 */ /* 0x000fe20000000800 */
[----:B------:R-:W-:Y:S02]  /*04e0*/  SHF.L.U32 R12, R5, 0x10, RZ ;  /* 0x00000010050c7819 */ /* 0x000fe400000006ff */
[----:B------:R-:W-:Y:S02]  /*04f0*/  SHF.L.U32 R9, R6, 0x10, RZ ;  /* 0x0000001006097819 */ /* 0x000fe400000006ff */
[----:B------:R-:W-:Y:S01]  /*0500*/  SHF.L.U32 R10, R7, 0x10, RZ ;  /* 0x00000010070a7819 */ /* 0x000fe200000006ff */
[----:B------:R-:W-:Y:S01]  /*0510*/  IMAD.U32 R7, R25, 0x10000, RZ ;  /* 0x0001000019077824 */ /* 0x000fe200078e00ff */
[----:B------:R-:W-:-:S02]  /*0520*/  ISETP.NE.AND.EX P0, PT, R31, RZ, PT, P0 ;  /* 0x000000ff1f00720c */ /* 0x000fc40003f05300 */
[----:B------:R-:W-:Y:S02]  /*0530*/  SHF.L.U32 R8, R24, 0x10, RZ ;  /* 0x0000001018087819 */ /* 0x000fe400000006ff */
[----:B------:R-:W-:Y:S02]  /*0540*/  SHF.L.U32 R6, R26, 0x10, RZ ;  /* 0x000000101a067819 */ /* 0x000fe400000006ff */
[----:B------:R-:W-:Y:S02]  /*0550*/  SHF.L.U32 R5, R27, 0x10, RZ ;  /* 0x000000101b057819 */ /* 0x000fe400000006ff */
[----:B------:R-:W-:Y:S02]  /*0560*/  SHF.L.U32 R3, R21, 0x10, RZ ;  /* 0x0000001015037819 */ /* 0x000fe400000006ff */
[----:B------:R-:W-:Y:S02]  /*0570*/  SHF.L.U32 R2, R22, 0x10, RZ ;  /* 0x0000001016027819 */ /* 0x000fe400000006ff */
[----:B------:R-:W-:-:S02]  /*0580*/  SHF.L.U32 R15, R16, 0x10, RZ ;  /* 0x00000010100f7819 */ /* 0x000fc400000006ff */
        /* <DEDUP_REMOVED lines=8> */
[----:B------:R-:W-:Y:S02]  /*0610*/  P2R R46, PR, RZ, 0x10 ;  /* 0x00000010ff2e7803 */ /* 0x000fe40000000000 */
[----:B------:R-:W-:Y:S02]  /*0620*/  SHF.L.U32 R39, R39, 0x10, RZ ;  /* 0x0000001027277819 */ /* 0x000fe400000006ff */
[----:B------:R-:W-:Y:S02]  /*0630*/  SHF.L.U32 R37, R37, 0x10, RZ ;  /* 0x0000001025257819 */ /* 0x000fe400000006ff */
[----:B------:R-:W-:-:S02]  /*0640*/  SHF.L.U32 R36, R36, 0x10, RZ ;  /* 0x0000001024247819 */ /* 0x000fc400000006ff */
[----:B------:R-:W-:Y:S02]  /*0650*/  SHF.L.U32 R35, R35, 0x10, RZ ;  /* 0x0000001023237819 */ /* 0x000fe400000006ff */
[----:B------:R-:W-:Y:S02]  /*0660*/  SHF.L.U32 R34, R34, 0x10, RZ ;  /* 0x0000001022227819 */ /* 0x000fe400000006ff */
[----:B------:R-:W-:Y:S02]  /*0670*/  SHF.L.U32 R33, R33, 0x10, RZ ;  /* 0x0000001021217819 */ /* 0x000fe400000006ff */
[----:B------:R-:W-:Y:S02]  /*0680*/  SHF.L.U32 R31, R20, 0x10, RZ ;  /* 0x00000010141f7819 */ /* 0x000fe400000006ff */
[----:B------:R-:W-:-:S07]  /*0690*/  SHF.L.U32 R30, R30, 0x10, RZ ;  /* 0x000000101e1e7819 */ /* 0x000fce00000006ff */
.L_x_61:
[----:B------:R-:W0:Y:S02]  /*06a0*/  @P0 LDC.64 R24, c[0x0][0x270] ;  /* 0x00009c00ff180b82 */ /* 0x000e240000000a00 */
[----:B0-----:R-:W-:-:S06]  /*06b0*/  @P0 IMAD.WIDE R24, R13, 0x2, R24 ;  /* 0x000000020d180825 */ /* 0x001fcc00078e0218 */
[----:B------:R-:W2:Y:S01]  /*06c0*/  @P0 LDG.E.U16 R24, desc[UR4][R24.64] ;  /* 0x0000000418180981 */ /* 0x000ea2000c1e1500 */
[----:B------:R-:W-:Y:S01]  /*06d0*/  IMAD R26, R13, UR7, RZ ;  /* 0x000000070d1a7c24 */ /* 0x000fe2000f8e02ff */
[----:B------:R-:W-:Y:S01]  /*06e0*/  HFMA2.MMA R66, -RZ, RZ, 1.875, 0 ;  /* 0x3f800000ff427435 */ /* 0x000fe200000001ff */
[----:B------:R-:W-:Y:S01]  /*06f0*/  BSSY B0, `(.L_x_4) ;  /* 0x0000068000007945 */ /* 0x000fe20003800000 */
[----:B------:R-:W0:Y:S02]  /*0700*/  S2R R65, SR_TID.X ;  /* 0x0000000000417919 */ /* 0x000e240000002100 */
[----:B------:R-:W-:-:S04]  /*0710*/  SHF.R.S32.HI R27, RZ, 0x1f, R26 ;  /* 0x0000001fff1b7819 */ /* 0x000fc8000001141a */
[----:B------:R-:W-:Y:S02]  /*0720*/  LEA.HI R26, R27, R26, RZ, 0x3 ;  /* 0x0000001a1b1a7211 */ /* 0x000fe400078f18ff */
[----:B0-----:R-:W-:-:S04]  /*0730*/  LOP3.LUT R65, R65, 0x1f, RZ, 0xc0, !PT ;  /* 0x0000001f41417812 */ /* 0x001fc800078ec0ff */
[----:B------:R-:W-:-:S04]  /*0740*/  LEA.HI.SX32 R56, R26, R65, 0x1d ;  /* 0x000000411a387211 */ /* 0x000fc800078feaff */
[----:B------:R-:W-:Y:S02]  /*0750*/  MOV R67, R56 ;  /* 0x0000003800437202 */ /* 0x000fe40000000f00 */
[----:B--2---:R-:W-:Y:S01]  /*0760*/  @P0 SHF.L.U32 R66, R24, 0x10, RZ ;  /* 0x0000001018420819 */ /* 0x004fe200000006ff */
[----:B-----5:R-:W-:Y:S06]  /*0770*/  @!P3 BRA `(.L_x_5) ;  /* 0x00000004007cb947 */ /* 0x020fec0003800000 */
[----:B------:R-:W0:Y:S01]  /*0780*/  LDC.64 R24, c[0x0][0x220] ;  /* 0x00008800ff187b82 */ /* 0x000e220000000a00 */
[----:B------:R-:W-:-:S04]  /*0790*/  ISETP.NE.U32.AND P4, PT, RZ, UR8, PT ;  /* 0x00000008ff007c0c */ /* 0x000fc8000bf85070 */
[----:B------:R-:W-:Y:S01]  /*07a0*/  ISETP.NE.AND.EX P4, PT, RZ, UR9, PT, P4 ;  /* 0x00000009ff007c0c */ /* 0x000fe2000bf85340 */
[----:B0-----:R-:W-:-:S06]  /*07b0*/  IMAD.WIDE.U32 R24, R56, 0x10, R24 ;  /* 0x0000001038187825 */ /* 0x001fcc00078e0018 */
[----:B------:R-:W2:Y:S06]  /*07c0*/  LDG.E.128 R24, desc[UR4][R24.64] ;  /* 0x0000000418187981 */ /* 0x000eac000c1e1d00 */
[----:B------:R-:W-:-:S04]  /*07d0*/  @P4 LEA R52, P5, R56, UR8, 0x4 ;  /* 0x0000000838344c11 */ /* 0x000fc8000f8a20ff */
[----:B------:R-:W-:-:S05]  /*07e0*/  @P4 LEA.HI.X R53, R56, UR9, RZ, 0x4, P5 ;  /* 0x0000000938354c11 */ /* 0x000fca000a8f24ff */
[----:B------:R0:W5:Y:S01]  /*07f0*/  @P4 LDG.E.128 R16, desc[UR4][R52.64] ;  /* 0x0000000434104981 */ /* 0x000162000c1e1d00 */
[----:B------:R-:W-:-:S04]  /*0800*/  ISETP.NE.U32.AND P4, PT, RZ, UR8, PT ;  /* 0x00000008ff007c0c */ /* 0x000fc8000bf85070 */
[----:B------:R-:W-:Y:S01]  /*0810*/  ISETP.NE.AND.EX P4, PT, RZ, UR9, PT, P4 ;  /* 0x00000009ff007c0c */ /* 0x000fe2000bf85340 */
[C---:B--2---:R-:W-:Y:S01]  /*0820*/  IMAD.U32 R49, R24.reuse, 0x10000, RZ ;  /* 0x0001000018317824 */ /* 0x044fe200078e00ff */
[----:B------:R-:W-:-:S03]  /*0830*/  PRMT R48, R24, 0x7632, R48 ;  /* 0x0000763218307816 */ /* 0x000fc60000000030 */
[----:B------:R-:W-:-:S08]  /*0840*/  FMUL.FTZ R49, R49, R66 ;  /* 0x0000004231317220 */ /* 0x000fd00000410000 */
[----:B0-----:R-:W-:Y:S05]  /*0850*/  @P4 BRA `(.L_x_6) ;  /* 0x0000000000084947 */ /* 0x001fea0003800000 */
[----:B------:R-:W-:Y:S05]  /*0860*/  @P1 BRA `(.L_x_7) ;  /* 0x00000000000c1947 */ /* 0x000fea0003800000 */
[----:B------:R-:W-:Y:S05]  /*0870*/  BRA `(.L_x_8) ;  /* 0x0000000000107947 */ /* 0x000fea0003800000 */
.L_x_6:
[----:B-----5:R-:W-:-:S05]  /*0880*/  SHF.L.U32 R24, R16, 0x10, RZ ;  /* 0x0000001010187819 */ /* 0x020fca00000006ff */
[----:B------:R-:W-:-:S07]  /*0890*/  FADD.FTZ R49, R24, R49 ;  /* 0x0000003118317221 */ /* 0x000fce0000010000 */
.L_x_7:
[----:B------:R-:W-:-:S04]  /*08a0*/  F2FP.BF16.F32.PACK_AB R24, RZ, R49 ;  /* 0x00000031ff18723e */ /* 0x000fc800000010ff */
[----:B------:R-:W-:-:S07]  /*08b0*/  PRMT R20, R24, 0x7610, R20 ;  /* 0x0000761018147816 */ /* 0x000fce0000000014 */
.L_x_8:
[----:B------:R-:W-:-:S05]  /*08c0*/  SHF.L.U32 R53, R48, 0x10, RZ ;  /* 0x0000001030357819 */ /* 0x000fca00000006ff */
[----:B------:R-:W-:Y:S01]  /*08d0*/  FMUL.FTZ R48, R53, R66 ;  /* 0x0000004235307220 */ /* 0x000fe20000410000 */
[----:B------:R-:W-:Y:S06]  /*08e0*/  @P4 BRA `(.L_x_9) ;  /* 0x0000000000084947 */ /* 0x000fec0003800000 */
[----:B------:R-:W-:Y:S05]  /*08f0*/  @P1 BRA `(.L_x_10) ;  /* 0x0000000000101947 */ /* 0x000fea0003800000 */
[----:B------:R-:W-:Y:S05]  /*0900*/  BRA `(.L_x_11) ;  /* 0x0000000000147947 */ /* 0x000fea0003800000 */
.L_x_9:
[----:B-----5:R-:W-:-:S04]  /*0910*/  PRMT R24, R16, 0x7632, R24 ;  /* 0x0000763210187816 */ /* 0x020fc80000000018 */
[----:B------:R-:W-:-:S05]  /*0920*/  SHF.L.U32 R53, R24, 0x10, RZ ;  /* 0x0000001018357819 */ /* 0x000fca00000006ff */
[----:B------:R-:W-:-:S07]  /*0930*/  FADD.FTZ R48, R53, R48 ;  /* 0x0000003035307221 */ /* 0x000fce0000010000 */
.L_x_10:
[----:B------:R-:W-:-:S04]  /*0940*/  F2FP.BF16.F32.PACK_AB R24, RZ, R48 ;  /* 0x00000030ff18723e */ /* 0x000fc800000010ff */
[----:B------:R-:W-:-:S07]  /*0950*/  PRMT R20, R20, 0x5410, R24 ;  /* 0x0000541014147816 */ /* 0x000fce0000000018 */
.L_x_11:
[C---:B------:R-:W-:Y:S02]  /*0960*/  SHF.L.U32 R53, R25.reuse, 0x10, RZ ;  /* 0x0000001019357819 */ /* 0x040fe400000006ff */
[----:B------:R-:W-:-:S03]  /*0970*/  PRMT R25, R25, 0x7632, R25 ;  /* 0x0000763219197816 */ /* 0x000fc60000000019 */
[----:B------:R-:W-:Y:S01]  /*0980*/  FMUL.FTZ R53, R53, R66 ;  /* 0x0000004235357220 */ /* 0x000fe20000410000 */
[----:B------:R-:W-:Y:S06]  /*0990*/  @P4 BRA `(.L_x_12) ;  /* 0x0000000000084947 */ /* 0x000fec0003800000 */
[----:B------:R-:W-:Y:S05]  /*09a0*/  @P1 BRA `(.L_x_13) ;  /* 0x00000000000c1947 */ /* 0x000fea0003800000 */
[----:B------:R-:W-:Y:S05]  /*09b0*/  BRA `(.L_x_14) ;  /* 0x0000000000107947 */ /* 0x000fea0003800000 */
.L_x_12:
[----:B-----5:R-:W-:-:S05]  /*09c0*/  SHF.L.U32 R24, R17, 0x10, RZ ;  /* 0x0000001011187819 */ /* 0x020fca00000006ff */
[----:B------:R-:W-:-:S07]  /*09d0*/  FADD.FTZ R53, R24, R53 ;  /* 0x0000003518357221 */ /* 0x000fce0000010000 */
.L_x_13:
[----:B------:R-:W-:-:S04]  /*09e0*/  F2FP.BF16.F32.PACK_AB R24, RZ, R53 ;  /* 0x00000035ff18723e */ /* 0x000fc800000010ff */
[----:B------:R-:W-:-:S07]  /*09f0*/  PRMT R21, R24, 0x7610, R21 ;  /* 0x0000761018157816 */ /* 0x000fce0000000015 */
.L_x_14:
[----:B------:R-:W-:-:S05]  /*0a00*/  SHF.L.U32 R25, R25, 0x10, RZ ;  /* 0x0000001019197819 */ /* 0x000fca00000006ff */
[----:B------:R-:W-:Y:S01]  /*0a10*/  FMUL.FTZ R52, R25, R66 ;  /* 0x0000004219347220 */ /* 0x000fe20000410000 */
[----:B------:R-:W-:Y:S06]  /*0a20*/  @P4 BRA `(.L_x_15) ;  /* 0x0000000000084947 */ /* 0x000fec0003800000 */
[----:B------:R-:W-:Y:S05]  /*0a30*/  @P1 BRA `(.L_x_16) ;  /* 0x0000000000101947 */ /* 0x000fea0003800000 */
[----:B------:R-:W-:Y:S05]  /*0a40*/  BRA `(.L_x_17) ;  /* 0x0000000000147947 */ /* 0x000fea0003800000 */
.L_x_15:
[----:B-----5:R-:W-:-:S05]  /*0a50*/  PRMT R24, R17, 0x7632, R24 ;  /* 0x0000763211187816 */ /* 0x020fca0000000018 */
[----:B------:R-:W-:-:S04]  /*0a60*/  IMAD.U32 R25, R24, 0x10000, RZ ;  /* 0x0001000018197824 */ /* 0x000fc800078e00ff */
[----:B------:R-:W-:-:S07]  /*0a70*/  FADD.FTZ R52, R25, R52 ;  /* 0x0000003419347221 */ /* 0x000fce0000010000 */
.L_x_16:
[----:B------:R-:W-:-:S04]  /*0a80*/  F2FP.BF16.F32.PACK_AB R24, RZ, R52 ;  /* 0x00000034ff18723e */ /* 0x000fc800000010ff */
[----:B------:R-:W-:-:S07]  /*0a90*/  PRMT R21, R21, 0x5410, R24 ;  /* 0x0000541015157816 */ /* 0x000fce0000000018 */
.L_x_17:
[C---:B------:R-:W-:Y:S02]  /*0aa0*/  SHF.L.U32 R57, R26.reuse, 0x10, RZ ;  /* 0x000000101a397819 */ /* 0x040fe400000006ff */
[----:B------:R-:W-:-:S03]  /*0ab0*/  PRMT R26, R26, 0x7632, R26 ;  /* 0x000076321a1a7816 */ /* 0x000fc6000000001a */
[----:B------:R-:W-:Y:S01]  /*0ac0*/  FMUL.FTZ R57, R57, R66 ;  /* 0x0000004239397220 */ /* 0x000fe20000410000 */
[----:B------:R-:W-:Y:S06]  /*0ad0*/  @P4 BRA `(.L_x_18) ;  /* 0x0000000000084947 */ /* 0x000fec0003800000 */
[----:B------:R-:W-:Y:S05]  /*0ae0*/  @P1 BRA `(.L_x_19) ;  /* 0x00000000000c1947 */ /* 0x000fea0003800000 */
[----:B------:R-:W-:Y:S05]  /*0af0*/  BRA `(.L_x_20) ;  /* 0x0000000000107947 */ /* 0x000fea0003800000 */
.L_x_18:
[----:B-----5:R-:W-:-:S05]  /*0b00*/  SHF.L.U32 R24, R18, 0x10, RZ ;  /* 0x0000001012187819 */ /* 0x020fca00000006ff */
[----:B------:R-:W-:-:S07]  /*0b10*/  FADD.FTZ R57, R24, R57 ;  /* 0x0000003918397221 */ /* 0x000fce0000010000 */
.L_x_19:
[----:B------:R-:W-:-:S04]  /*0b20*/  F2FP.BF16.F32.PACK_AB R24, RZ, R57 ;  /* 0x00000039ff18723e */ /* 0x000fc800000010ff */
[----:B------:R-:W-:-:S07]  /*0b30*/  PRMT R22, R24, 0x7610, R22 ;  /* 0x0000761018167816 */ /* 0x000fce0000000016 */
.L_x_20:
[----:B------:R-:W-:-:S05]  /*0b40*/  SHF.L.U32 R25, R26, 0x10, RZ ;  /* 0x000000101a197819 */ /* 0x000fca00000006ff */
[----:B------:R-:W-:Y:S01]  /*0b50*/  FMUL.FTZ R58, R25, R66 ;  /* 0x00000042193a7220 */ /* 0x000fe20000410000 */
[----:B------:R-:W-:Y:S06]  /*0b60*/  @P4 BRA `(.L_x_21) ;  /* 0x0000000000084947 */ /* 0x000fec0003800000 */
[----:B------:R-:W-:Y:S05]  /*0b70*/  @P1 BRA `(.L_x_22) ;  /* 0x0000000000101947 */ /* 0x000fea0003800000 */
[----:B------:R-:W-:Y:S05]  /*0b80*/  BRA `(.L_x_23) ;  /* 0x0000000000147947 */ /* 0x000fea0003800000 */
.L_x_21:
[----:B-----5:R-:W-:-:S04]  /*0b90*/  PRMT R24, R18, 0x7632, R24 ;  /* 0x0000763212187816 */ /* 0x020fc80000000018 */
[----:B------:R-:W-:-:S05]  /*0ba0*/  SHF.L.U32 R25, R24, 0x10, RZ ;  /* 0x0000001018197819 */ /* 0x000fca00000006ff */
[----:B------:R-:W-:-:S07]  /*0bb0*/  FADD.FTZ R58, R25, R58 ;  /* 0x0000003a193a7221 */ /* 0x000fce0000010000 */
.L_x_22:
[----:B------:R-:W-:-:S04]  /*0bc0*/  F2FP.BF16.F32.PACK_AB R24, RZ, R58 ;  /* 0x0000003aff18723e */ /* 0x000fc800000010ff */
[----:B------:R-:W-:-:S07]  /*0bd0*/  PRMT R22, R22, 0x5410, R24 ;  /* 0x0000541016167816 */ /* 0x000fce0000000018 */
.L_x_23:
[C---:B------:R-:W-:Y:S02]  /*0be0*/  SHF.L.U32 R61, R27.reuse, 0x10, RZ ;  /* 0x000000101b3d7819 */ /* 0x040fe400000006ff */
[----:B------:R-:W-:-:S03]  /*0bf0*/  PRMT R27, R27, 0x7632, R27 ;  /* 0x000076321b1b7816 */ /* 0x000fc6000000001b */
[----:B------:R-:W-:Y:S01]  /*0c00*/  FMUL.FTZ R61, R61, R66 ;  /* 0x000000423d3d7220 */ /* 0x000fe20000410000 */
[----:B------:R-:W-:Y:S06]  /*0c10*/  @P4 BRA `(.L_x_24) ;  /* 0x0000000000084947 */ /* 0x000fec0003800000 */
[----:B------:R-:W-:Y:S05]  /*0c20*/  @P1 BRA `(.L_x_25) ;  /* 0x00000000000c1947 */ /* 0x000fea0003800000 */
[----:B------:R-:W-:Y:S05]  /*0c30*/  BRA `(.L_x_26) ;  /* 0x0000000000107947 */ /* 0x000fea0003800000 */
.L_x_24:
[----:B-----5:R-:W-:-:S05]  /*0c40*/  SHF.L.U32 R24, R19, 0x10, RZ ;  /* 0x0000001013187819 */ /* 0x020fca00000006ff */
[----:B------:R-:W-:-:S07]  /*0c50*/  FADD.FTZ R61, R24, R61 ;  /* 0x0000003d183d7221 */ /* 0x000fce0000010000 */
.L_x_25:
[----:B------:R-:W-:-:S04]  /*0c60*/  F2FP.BF16.F32.PACK_AB R24, RZ, R61 ;  /* 0x0000003dff18723e */ /* 0x000fc800000010ff */
[----:B------:R-:W-:-:S07]  /*0c70*/  PRMT R23, R24, 0x7610, R23 ;  /* 0x0000761018177816 */ /* 0x000fce0000000017 */
.L_x_26:
[----:B------:R-:W-:-:S04]  /*0c80*/  IMAD.U32 R27, R27, 0x10000, RZ ;  /* 0x000100001b1b7824 */ /* 0x000fc800078e00ff */
[----:B------:R-:W-:Y:S01]  /*0c90*/  FMUL.FTZ R62, R27, R66 ;  /* 0x000000421b3e7220 */ /* 0x000fe20000410000 */
[----:B------:R-:W-:Y:S06]  /*0ca0*/  @P4 BRA `(.L_x_27) ;  /* 0x0000000000084947 */ /* 0x000fec0003800000 */
[----:B------:R-:W-:Y:S05]  /*0cb0*/  @P1 BRA `(.L_x_28) ;  /* 0x0000000000101947 */ /* 0x000fea0003800000 */
[----:B------:R-:W-:Y:S05]  /*0cc0*/  BRA `(.L_x_29) ;  /* 0x0000000000147947 */ /* 0x000fea0003800000 */
.L_x_27:
[----:B-----5:R-:W-:-:S04]  /*0cd0*/  PRMT R24, R19, 0x7632, R24 ;  /* 0x0000763213187816 */ /* 0x020fc80000000018 */
[----:B------:R-:W-:-:S05]  /*0ce0*/  SHF.L.U32 R25, R24, 0x10, RZ ;  /* 0x0000001018197819 */ /* 0x000fca00000006ff */
[----:B------:R-:W-:-:S07]  /*0cf0*/  FADD.FTZ R62, R25, R62 ;  /* 0x0000003e193e7221 */ /* 0x000fce0000010000 */
.L_x_28:
[----:B------:R-:W-:-:S04]  /*0d00*/  F2FP.BF16.F32.PACK_AB R24, RZ, R62 ;  /* 0x0000003eff18723e */ /* 0x000fc800000010ff */
[----:B------:R-:W-:-:S07]  /*0d10*/  PRMT R23, R23, 0x5410, R24 ;  /* 0x0000541017177816 */ /* 0x000fce0000000018 */
.L_x_29:
[----:B------:R-:W0:Y:S01]  /*0d20*/  @P1 LDC.64 R24, c[0x0][0x238] ;  /* 0x00008e00ff181b82 */ /* 0x000e220000000a00 */
[C---:B------:R-:W-:Y:S02]  /*0d30*/  IADD3 R67, R56.reuse, 0x20, RZ ;  /* 0x0000002038437810 */ /* 0x040fe40007ffe0ff */
[----:B0-----:R-:W-:-:S04]  /*0d40*/  @P1 LEA R24, P4, R56, R24, 0x4 ;  /* 0x0000001838181211 */ /* 0x001fc800078820ff */
[----:B------:R-:W-:-:S05]  /*0d50*/  @P1 LEA.HI.X R25, R56, R25, RZ, 0x4, P4 ;  /* 0x0000001938191211 */ /* 0x000fca00020f24ff */
[----:B------:R0:W-:Y:S04]  /*0d60*/  @P1 STG.E.128 desc[UR4][R24.64], R20 ;  /* 0x0000001418001986 */ /* 0x0001e8000c101d04 */
.L_x_5:
[----:B------:R-:W-:Y:S05]  /*0d70*/  BSYNC B0 ;  /* 0x0000000000007941 */ /* 0x000fea0003800000 */
.L_x_4:
[----:B------:R-:W-:Y:S04]  /*0d80*/  BSSY B0, `(.L_x_30) ;  /* 0x0000060000007945 */ /* 0x000fe80003800000 */
[----:B------:R-:W-:Y:S05]  /*0d90*/  @!P2 BRA `(.L_x_31) ;  /* 0x000000040078a947 */ /* 0x000fea0003800000 */
[----:B0-----:R-:W0:Y:S01]  /*0da0*/  LDC.64 R24, c[0x0][0x220] ;  /* 0x00008800ff187b82 */ /* 0x001e220000000a00 */
[----:B------:R-:W-:-:S04]  /*0db0*/  ISETP.NE.U32.AND P4, PT, RZ, UR8, PT ;  /* 0x00000008ff007c0c */ /* 0x000fc8000bf85070 */
[----:B------:R-:W-:Y:S01]  /*0dc0*/  ISETP.NE.AND.EX P4, PT, RZ, UR9, PT, P4 ;  /* 0x00000009ff007c0c */ /* 0x000fe2000bf85340 */
[----:B0-----:R-:W-:-:S06]  /*0dd0*/  IMAD.WIDE.U32 R24, R67, 0x10, R24 ;  /* 0x0000001043187825 */ /* 0x001fcc00078e0018 */
[----:B------:R-:W2:Y:S06]  /*0de0*/  LDG.E.128 R24, desc[UR4][R24.64] ;  /* 0x0000000418187981 */ /* 0x000eac000c1e1d00 */
[----:B------:R-:W-:-:S04]  /*0df0*/  @P4 LEA R54, P5, R67, UR8, 0x4 ;  /* 0x0000000843364c11 */ /* 0x000fc8000f8a20ff */
[----:B------:R-:W-:-:S05]  /*0e00*/  @P4 LEA.HI.X R55, R67, UR9, RZ, 0x4, P5 ;  /* 0x0000000943374c11 */ /* 0x000fca000a8f24ff */
[----:B-----5:R0:W5:Y:S01]  /*0e10*/  @P4 LDG.E.128 R16, desc[UR4][R54.64] ;  /* 0x0000000436104981 */ /* 0x020162000c1e1d00 */
[----:B------:R-:W-:-:S04]  /*0e20*/  ISETP.NE.U32.AND P4, PT, RZ, UR8, PT ;  /* 0x00000008ff007c0c */ /* 0x000fc8000bf85070 */
[----:B------:R-:W-:Y:S02]  /*0e30*/  ISETP.NE.AND.EX P4, PT, RZ, UR9, PT, P4 ;  /* 0x00000009ff007c0c */ /* 0x000fe4000bf85340 */
[C---:B--2---:R-:W-:Y:S02]  /*0e40*/  SHF.L.U32 R51, R24.reuse, 0x10, RZ ;  /* 0x0000001018337819 */ /* 0x044fe400000006ff */
[----:B------:R-:W-:-:S03]  /*0e50*/  PRMT R59, R24, 0x7632, R59 ;  /* 0x00007632183b7816 */ /* 0x000fc6000000003b */
[----:B------:R-:W-:-:S06]  /*0e60*/  FMUL.FTZ R50, R51, R66 ;  /* 0x0000004233327220 */ /* 0x000fcc0000410000 */
[----:B0-----:R-:W-:Y:S05]  /*0e70*/  @P4 BRA `(.L_x_32) ;  /* 0x0000000000084947 */ /* 0x001fea0003800000 */
[----:B------:R-:W-:Y:S05]  /*0e80*/  @P1 BRA `(.L_x_33) ;  /* 0x00000000000c1947 */ /* 0x000fea0003800000 */
[----:B------:R-:W-:Y:S05]  /*0e90*/  BRA `(.L_x_34) ;  /* 0x0000000000107947 */ /* 0x000fea0003800000 */
.L_x_32:
[----:B-----5:R-:W-:-:S05]  /*0ea0*/  SHF.L.U32 R51, R16, 0x10, RZ ;  /* 0x0000001010337819 */ /* 0x020fca00000006ff */
[----:B------:R-:W-:-:S07]  /*0eb0*/  FADD.FTZ R50, R51, R50 ;  /* 0x0000003233327221 */ /* 0x000fce0000010000 */
.L_x_33:
[----:B------:R-:W-:-:S04]  /*0ec0*/  F2FP.BF16.F32.PACK_AB R24, RZ, R50 ;  /* 0x00000032ff18723e */ /* 0x000fc800000010ff */
[----:B------:R-:W-:-:S07]  /*0ed0*/  PRMT R20, R24, 0x7610, R20 ;  /* 0x0000761018147816 */ /* 0x000fce0000000014 */
.L_x_34:
[----:B------:R-:W-:-:S05]  /*0ee0*/  SHF.L.U32 R59, R59, 0x10, RZ ;  /* 0x000000103b3b7819 */ /* 0x000fca00000006ff */
[----:B------:R-:W-:Y:S01]  /*0ef0*/  FMUL.FTZ R51, R59, R66 ;  /* 0x000000423b337220 */ /* 0x000fe20000410000 */
[----:B------:R-:W-:Y:S06]  /*0f00*/  @P4 BRA `(.L_x_35) ;  /* 0x0000000000084947 */ /* 0x000fec0003800000 */
[----:B------:R-:W-:Y:S05]  /*0f10*/  @P1 BRA `(.L_x_36) ;  /* 0x0000000000101947 */ /* 0x000fea0003800000 */
[----:B------:R-:W-:Y:S05]  /*0f20*/  BRA `(.L_x_37) ;  /* 0x0000000000147947 */ /* 0x000fea0003800000 */
.L_x_35:
[----:B-----5:R-:W-:-:S04]  /*0f30*/  PRMT R24, R16, 0x7632, R24 ;  /* 0x0000763210187816 */ /* 0x020fc80000000018 */
[----:B------:R-:W-:-:S05]  /*0f40*/  SHF.L.U32 R24, R24, 0x10, RZ ;  /* 0x0000001018187819 */ /* 0x000fca00000006ff */
[----:B------:R-:W-:-:S07]  /*0f50*/  FADD.FTZ R51, R24, R51 ;  /* 0x0000003318337221 */ /* 0x000fce0000010000 */
.L_x_36:
[----:B------:R-:W-:-:S04]  /*0f60*/  F2FP.BF16.F32.PACK_AB R24, RZ, R51 ;  /* 0x00000033ff18723e */ /* 0x000fc800000010ff */
[----:B------:R-:W-:-:S07]  /*0f70*/  PRMT R20, R20, 0x5410, R24 ;  /* 0x0000541014147816 */ /* 0x000fce0000000018 */
.L_x_37:
[C---:B------:R-:W-:Y:S01]  /*0f80*/  IMAD.U32 R55, R25.reuse, 0x10000, RZ ;  /* 0x0001000019377824 */ /* 0x040fe200078e00ff */
[----:B------:R-:W-:-:S03]  /*0f90*/  PRMT R25, R25, 0x7632, R25 ;  /* 0x0000763219197816 */ /* 0x000fc60000000019 */
[----:B------:R-:W-:Y:S01]  /*0fa0*/  FMUL.FTZ R54, R55, R66 ;  /* 0x0000004237367220 */ /* 0x000fe20000410000 */
[----:B------:R-:W-:Y:S06]  /*0fb0*/  @P4 BRA `(.L_x_38) ;  /* 0x0000000000084947 */ /* 0x000fec0003800000 */
[----:B------:R-:W-:Y:S05]  /*0fc0*/  @P1 BRA `(.L_x_39) ;  /* 0x00000000000c1947 */ /* 0x000fea0003800000 */
[----:B------:R-:W-:Y:S05]  /*0fd0*/  BRA `(.L_x_40) ;  /* 0x0000000000107947 */ /* 0x000fea0003800000 */
.L_x_38:
[----:B-----5:R-:W-:-:S05]  /*0fe0*/  SHF.L.U32 R55, R17, 0x10, RZ ;  /* 0x0000001011377819 */ /* 0x020fca00000006ff */
[----:B------:R-:W-:-:S07]  /*0ff0*/  FADD.FTZ R54, R55, R54 ;  /* 0x0000003637367221 */ /* 0x000fce0000010000 */
.L_x_39:
[----:B------:R-:W-:-:S04]  /*1000*/  F2FP.BF16.F32.PACK_AB R24, RZ, R54 ;  /* 0x00000036ff18723e */ /* 0x000fc800000010ff */
[----:B------:R-:W-:-:S07]  /*1010*/  PRMT R21, R24, 0x7610, R21 ;  /* 0x0000761018157816 */ /* 0x000fce0000000015 */
.L_x_40:
[----:B------:R-:W-:-:S05]  /*1020*/  SHF.L.U32 R25, R25, 0x10, RZ ;  /* 0x0000001019197819 */ /* 0x000fca00000006ff */
[----:B------:R-:W-:Y:S01]  /*1030*/  FMUL.FTZ R55, R25, R66 ;  /* 0x0000004219377220 */ /* 0x000fe20000410000 */
[----:B------:R-:W-:Y:S06]  /*1040*/  @P4 BRA `(.L_x_41) ;  /* 0x0000000000084947 */ /* 0x000fec0003800000 */
[----:B------:R-:W-:Y:S05]  /*1050*/  @P1 BRA `(.L_x_42) ;  /* 0x0000000000101947 */ /* 0x000fea0003800000 */
[----:B------:R-:W-:Y:S05]  /*1060*/  BRA `(.L_x_43) ;  /* 0x0000000000147947 */ /* 0x000fea0003800000 */
.L_x_41:
[----:B-----5:R-:W-:-:S04]  /*1070*/  PRMT R24, R17, 0x7632, R24 ;  /* 0x0000763211187816 */ /* 0x020fc80000000018 */
[----:B------:R-:W-:-:S05]  /*1080*/  SHF.L.U32 R24, R24, 0x10, RZ ;  /* 0x0000001018187819 */ /* 0x000fca00000006ff */
[----:B------:R-:W-:-:S07]  /*1090*/  FADD.FTZ R55, R24, R55 ;  /* 0x0000003718377221 */ /* 0x000fce0000010000 */
.L_x_42:
[----:B------:R-:W-:-:S04]  /*10a0*/  F2FP.BF16.F32.PACK_AB R24, RZ, R55 ;  /* 0x00000037ff18723e */ /* 0x000fc800000010ff */
[----:B------:R-:W-:-:S07]  /*10b0*/  PRMT R21, R21, 0x5410, R24 ;  /* 0x0000541015157816 */ /* 0x000fce0000000018 */
.L_x_43:
[C---:B------:R-:W-:Y:S02]  /*10c0*/  SHF.L.U32 R59, R26.reuse, 0x10, RZ ;  /* 0x000000101a3b7819 */ /* 0x040fe400000006ff */
[----:B------:R-:W-:-:S03]  /*10d0*/  PRMT R26, R26, 0x7632, R26 ;  /* 0x000076321a1a7816 */ /* 0x000fc6000000001a */
[----:B------:R-:W-:Y:S01]  /*10e0*/  FMUL.FTZ R59, R59, R66 ;  /* 0x000000423b3b7220 */ /* 0x000fe20000410000 */
[----:B------:R-:W-:Y:S06]  /*10f0*/  @P4 BRA `(.L_x_44) ;  /* 0x0000000000084947 */ /* 0x000fec0003800000 */
[----:B------:R-:W-:Y:S05]  /*1100*/  @P1 BRA `(.L_x_45) ;  /* 0x00000000000c1947 */ /* 0x000fea0003800000 */
[----:B------:R-:W-:Y:S05]  /*1110*/  BRA `(.L_x_46) ;  /* 0x0000000000107947 */ /* 0x000fea0003800000 */
.L_x_44:
[----:B-----5:R-:W-:-:S05]  /*1120*/  SHF.L.U32 R24, R18, 0x10, RZ ;  /* 0x0000001012187819 */ /* 0x020fca00000006ff */
[----:B------:R-:W-:-:S07]  /*1130*/  FADD.FTZ R59, R24, R59 ;  /* 0x0000003b183b7221 */ /* 0x000fce0000010000 */
.L_x_45:
[----:B------:R-:W-:-:S04]  /*1140*/  F2FP.BF16.F32.PACK_AB R24, RZ, R59 ;  /* 0x0000003bff18723e */ /* 0x000fc800000010ff */
[----:B------:R-:W-:-:S07]  /*1150*/  PRMT R22, R24, 0x7610, R22 ;  /* 0x0000761018167816 */ /* 0x000fce0000000016 */
.L_x_46:
[----:B------:R-:W-:-:S05]  /*1160*/  SHF.L.U32 R25, R26, 0x10, RZ ;  /* 0x000000101a197819 */ /* 0x000fca00000006ff */
[----:B------:R-:W-:Y:S01]  /*1170*/  FMUL.FTZ R60, R25, R66 ;  /* 0x00000042193c7220 */ /* 0x000fe20000410000 */
[----:B------:R-:W-:Y:S06]  /*1180*/  @P4 BRA `(.L_x_47) ;  /* 0x0000000000084947 */ /* 0x000fec0003800000 */
[----:B------:R-:W-:Y:S05]  /*1190*/  @P1 BRA `(.L_x_48) ;  /* 0x0000000000101947 */ /* 0x000fea0003800000 */
[----:B------:R-:W-:Y:S05]  /*11a0*/  BRA `(.L_x_49) ;  /* 0x0000000000147947 */ /* 0x000fea0003800000 */
.L_x_47:
[----:B-----5:R-:W-:-:S05]  /*11b0*/  PRMT R24, R18, 0x7632, R24 ;  /* 0x0000763212187816 */ /* 0x020fca0000000018 */
[----:B------:R-:W-:-:S04]  /*11c0*/  IMAD.U32 R25, R24, 0x10000, RZ ;  /* 0x0001000018197824 */ /* 0x000fc800078e00ff */
[----:B------:R-:W-:-:S07]  /*11d0*/  FADD.FTZ R60, R25, R60 ;  /* 0x0000003c193c7221 */ /* 0x000fce0000010000 */
.L_x_48:
[----:B------:R-:W-:-:S04]  /*11e0*/  F2FP.BF16.F32.PACK_AB R24, RZ, R60 ;  /* 0x0000003cff18723e */ /* 0x000fc800000010ff */
[----:B------:R-:W-:-:S07]  /*11f0*/  PRMT R22, R22, 0x5410, R24 ;  /* 0x0000541016167816 */ /* 0x000fce0000000018 */
.L_x_49:
[C---:B------:R-:W-:Y:S02]  /*1200*/  SHF.L.U32 R63, R27.reuse, 0x10, RZ ;  /* 0x000000101b3f7819 */ /* 0x040fe400000006ff */
[----:B------:R-:W-:-:S03]  /*1210*/  PRMT R27, R27, 0x7632, R27 ;  /* 0x000076321b1b7816 */ /* 0x000fc6000000001b */
[----:B------:R-:W-:Y:S01]  /*1220*/  FMUL.FTZ R63, R63, R66 ;  /* 0x000000423f3f7220 */ /* 0x000fe20000410000 */
[----:B------:R-:W-:Y:S06]  /*1230*/  @P4 BRA `(.L_x_50) ;  /* 0x0000000000084947 */ /* 0x000fec0003800000 */
[----:B------:R-:W-:Y:S05]  /*1240*/  @P1 BRA `(.L_x_51) ;  /* 0x00000000000c1947 */ /* 0x000fea0003800000 */
[----:B------:R-:W-:Y:S05]  /*1250*/  BRA `(.L_x_52) ;  /* 0x0000000000107947 */ /* 0x000fea0003800000 */
.L_x_50:
[----:B-----5:R-:W-:-:S05]  /*1260*/  SHF.L.U32 R24, R19, 0x10, RZ ;  /* 0x0000001013187819 */ /* 0x020fca00000006ff */
[----:B------:R-:W-:-:S07]  /*1270*/  FADD.FTZ R63, R24, R63 ;  /* 0x0000003f183f7221 */ /* 0x000fce0000010000 */
.L_x_51:
[----:B------:R-:W-:-:S04]  /*1280*/  F2FP.BF16.F32.PACK_AB R24, RZ, R63 ;  /* 0x0000003fff18723e */ /* 0x000fc800000010ff */
[----:B------:R-:W-:-:S07]  /*1290*/  PRMT R23, R24, 0x7610, R23 ;  /* 0x0000761018177816 */ /* 0x000fce0000000017 */
.L_x_52:
[----:B------:R-:W-:-:S05]  /*12a0*/  SHF.L.U32 R27, R27, 0x10, RZ ;  /* 0x000000101b1b7819 */ /* 0x000fca00000006ff */
[----:B------:R-:W-:Y:S01]  /*12b0*/  FMUL.FTZ R64, R27, R66 ;  /* 0x000000421b407220 */ /* 0x000fe20000410000 */
[----:B------:R-:W-:Y:S06]  /*12c0*/  @P4 BRA `(.L_x_53) ;  /* 0x0000000000084947 */ /* 0x000fec0003800000 */
[----:B------:R-:W-:Y:S05]  /*12d0*/  @P1 BRA `(.L_x_54) ;  /* 0x0000000000101947 */ /* 0x000fea0003800000 */
[----:B------:R-:W-:Y:S05]  /*12e0*/  BRA `(.L_x_55) ;  /* 0x0000000000147947 */ /* 0x000fea0003800000 */
.L_x_53:
[----:B-----5:R-:W-:-:S04]  /*12f0*/  PRMT R24, R19, 0x7632, R24 ;  /* 0x0000763213187816 */ /* 0x020fc80000000018 */
[----:B------:R-:W-:-:S05]  /*1300*/  SHF.L.U32 R25, R24, 0x10, RZ ;  /* 0x0000001018197819 */ /* 0x000fca00000006ff */
[----:B------:R-:W-:-:S07]  /*1310*/  FADD.FTZ R64, R25, R64 ;  /* 0x0000004019407221 */ /* 0x000fce0000010000 */
.L_x_54:
[----:B------:R-:W-:-:S04]  /*1320*/  F2FP.BF16.F32.PACK_AB R24, RZ, R64 ;  /* 0x00000040ff18723e */ /* 0x000fc800000010ff */
[----:B------:R-:W-:-:S07]  /*1330*/  PRMT R23, R23, 0x5410, R24 ;  /* 0x0000541017177816 */ /* 0x000fce0000000018 */
.L_x_55:
[----:B------:R-:W0:Y:S02]  /*1340*/  @P1 LDC.64 R24, c[0x0][0x238] ;  /* 0x00008e00ff181b82 */ /* 0x000e240000000a00 */
[----:B0-----:R-:W-:-:S04]  /*1350*/  @P1 LEA R24, P4, R67, R24, 0x4 ;  /* 0x0000001843181211 */ /* 0x001fc800078820ff */
[----:B------:R-:W-:-:S05]  /*1360*/  @P1 LEA.HI.X R25, R67, R25, RZ, 0x4, P4 ;  /* 0x0000001943191211 */ /* 0x000fca00020f24ff */
[----:B------:R1:W-:Y:S04]  /*1370*/  @P1 STG.E.128 desc[UR4][R24.64], R20 ;  /* 0x0000001418001986 */ /* 0x0003e8000c101d04 */
.L_x_31:
[----:B------:R-:W-:Y:S05]  /*1380*/  BSYNC B0 ;  /* 0x0000000000007941 */ /* 0x000fea0003800000 */
.L_x_30:
[----:B01----:R-:W-:Y:S01]  /*1390*/  FADD.FTZ R25, RZ, R49 ;  /* 0x00000031ff197221 */ /* 0x003fe20000010000 */
[----:B------:R-:W-:Y:S01]  /*13a0*/  ISETP.GT.U32.AND P4, PT, R14, 0x3f, PT ;  /* 0x0000003f0e00780c */ /* 0x000fe20003f84070 */
[----:B------:R-:W-:Y:S01]  /*13b0*/  UMOV UR10, 0xffffffff ;  /* 0xffffffff000a7882 */ /* 0x000fe20000000000 */
[----:B------:R-:W-:Y:S01]  /*13c0*/  ISETP.NE.AND P5, PT, R65, RZ, PT ;  /* 0x000000ff4100720c */ /* 0x000fe20003fa5270 */
[----:B------:R-:W-:-:S04]  /*13d0*/  FADD.FTZ R24, R48, R25 ;  /* 0x0000001930187221 */ /* 0x000fc80000010000 */
[----:B------:R-:W-:-:S04]  /*13e0*/  FADD.FTZ R25, R53, R24 ;  /* 0x0000001835197221 */ /* 0x000fc80000010000 */
[----:B------:R-:W-:-:S04]  /*13f0*/  FADD.FTZ R24, R52, R25 ;  /* 0x0000001934187221 */ /* 0x000fc80000010000 */
[----:B------:R-:W-:-:S04]  /*1400*/  FADD.FTZ R25, R57, R24 ;  /* 0x0000001839197221 */ /* 0x000fc80000010000 */
[----:B------:R-:W-:-:S04]  /*1410*/  FADD.FTZ R24, R58, R25 ;  /* 0x000000193a187221 */ /* 0x000fc80000010000 */
[----:B------:R-:W-:-:S04]  /*1420*/  FADD.FTZ R25, R61, R24 ;  /* 0x000000183d197221 */ /* 0x000fc80000010000 */
[----:B------:R-:W-:-:S05]  /*1430*/  FADD.FTZ R25, R62, R25 ;  /* 0x000000193e197221 */ /* 0x000fca0000010000 */
[----:B------:R-:W-:-:S05]  /*1440*/  FSEL R25, R25, RZ, P3 ;  /* 0x000000ff19197208 */ /* 0x000fca0001800000 */
[----:B------:R-:W-:-:S04]  /*1450*/  FADD.FTZ R24, R50, R25 ;  /* 0x0000001932187221 */ /* 0x000fc80000010000 */
[----:B------:R-:W-:-:S04]  /*1460*/  FADD.FTZ R27, R51, R24 ;  /* 0x00000018331b7221 */ /* 0x000fc80000010000 */
[----:B------:R-:W-:-:S04]  /*1470*/  FADD.FTZ R24, R54, R27 ;  /* 0x0000001b36187221 */ /* 0x000fc80000010000 */
[----:B------:R-:W-:-:S04]  /*1480*/  FADD.FTZ R24, R55, R24 ;  /* 0x0000001837187221 */ /* 0x000fc80000010000 */
[----:B------:R-:W-:-:S04]  /*1490*/  FADD.FTZ R27, R59, R24 ;  /* 0x000000183b1b7221 */ /* 0x000fc80000010000 */
[----:B------:R-:W-:-:S04]  /*14a0*/  FADD.FTZ R24, R60, R27 ;  /* 0x0000001b3c187221 */ /* 0x000fc80000010000 */
[----:B------:R-:W-:-:S04]  /*14b0*/  FADD.FTZ R27, R63, R24 ;  /* 0x000000183f1b7221 */ /* 0x000fc80000010000 */
[----:B------:R-:W-:Y:S01]  /*14c0*/  @P4 FADD.FTZ R25, R64, R27 ;  /* 0x0000001b40194221 */ /* 0x000fe20000010000 */
[----:B------:R-:W-:Y:S06]  /*14d0*/  BRA.DIV UR10, `(.L_x_56) ;  /* 0x0000000a0a387947 */ /* 0x000fec000b800000 */
[----:B------:R-:W0:Y:S01]  /*14e0*/  SHFL.BFLY PT, R68, R25, 0x1, 0x1f ;  /* 0x0c201f0019447f89 */ /* 0x000e2200000e0000 */
[----:B------:R-:W1:Y:S01]  /*14f0*/  LDC R66, c[0x0][0x290] ;  /* 0x0000a400ff427b82 */ /* 0x000e620000000800 */
[----:B0-----:R-:W-:-:S05]  /*1500*/  FADD.FTZ R69, R25, R68 ;  /* 0x0000004419457221 */ /* 0x001fca0000010000 */
[----:B------:R-:W0:Y:S02]  /*1510*/  SHFL.BFLY PT, R68, R69, 0x2, 0x1f ;  /* 0x0c401f0045447f89 */ /* 0x000e2400000e0000 */
[----:B0-----:R-:W-:-:S05]  /*1520*/  FADD.FTZ R69, R69, R68 ;  /* 0x0000004445457221 */ /* 0x001fca0000010000 */
[----:B------:R-:W0:Y:S02]  /*1530*/  SHFL.BFLY PT, R68, R69, 0x4, 0x1f ;  /* 0x0c801f0045447f89 */ /* 0x000e2400000e0000 */
[----:B0-----:R-:W-:-:S05]  /*1540*/  FADD.FTZ R24, R69, R68 ;  /* 0x0000004445187221 */ /* 0x001fca0000010000 */
[----:B------:R-:W0:Y:S02]  /*1550*/  SHFL.BFLY PT, R68, R24, 0x8, 0x1f ;  /* 0x0d001f0018447f89 */ /* 0x000e2400000e0000 */
[----:B0-----:R-:W-:-:S05]  /*1560*/  FADD.FTZ R25, R24, R68 ;  /* 0x0000004418197221 */ /* 0x001fca0000010000 */
[----:B------:R-:W0:Y:S02]  /*1570*/  SHFL.BFLY PT, R68, R25, 0x10, 0x1f ;  /* 0x0e001f0019447f89 */ /* 0x000e2400000e0000 */
[----:B0-----:R-:W-:-:S04]  /*1580*/  FADD.FTZ R67, R25, R68 ;  /* 0x0000004419437221 */ /* 0x001fc80000010000 */
[----:B-1----:R-:W-:-:S04]  /*1590*/  FMUL.FTZ R67, R67, R66 ;  /* 0x0000004243437220 */ /* 0x002fc80000410000 */
[--C-:B------:R-:W-:Y:S01]  /*15a0*/  FADD.FTZ R24, R49, -R67.reuse ;  /* 0x8000004331187221 */ /* 0x100fe20000010000 */
[--C-:B------:R-:W-:Y:S01]  /*15b0*/  FADD.FTZ R27, R48, -R67.reuse ;  /* 0x80000043301b7221 */ /* 0x100fe20000010000 */
[----:B------:R-:W-:Y:S02]  /*15c0*/  FADD.FTZ R25, R57, -R67 ;  /* 0x8000004339197221 */ /* 0x000fe40000010000 */
[----:B------:R-:W-:-:S04]  /*15d0*/  FFMA.FTZ R26, R24, R24, RZ ;  /* 0x00000018181a7223 */ /* 0x000fc800000100ff */
[----:B------:R-:W-:Y:S01]  /*15e0*/  FFMA.FTZ R26, R27, R27, R26 ;  /* 0x0000001b1b1a7223 */ /* 0x000fe2000001001a */
[----:B------:R-:W-:-:S04]  /*15f0*/  FADD.FTZ R27, R53, -R67 ;  /* 0x80000043351b7221 */ /* 0x000fc80000010000 */
[----:B------:R-:W-:Y:S01]  /*1600*/  FFMA.FTZ R26, R27, R27, R26 ;  /* 0x0000001b1b1a7223 */ /* 0x000fe2000001001a */
[----:B------:R-:W-:-:S04]  /*1610*/  FADD.FTZ R27, R52, -R67 ;  /* 0x80000043341b7221 */ /* 0x000fc80000010000 */
[----:B------:R-:W-:-:S04]  /*1620*/  FFMA.FTZ R26, R27, R27, R26 ;  /* 0x0000001b1b1a7223 */ /* 0x000fc8000001001a */
[----:B------:R-:W-:Y:S01]  /*1630*/  FFMA.FTZ R26, R25, R25, R26 ;  /* 0x00000019191a7223 */ /* 0x000fe2000001001a */
[----:B------:R-:W-:-:S04]  /*1640*/  FADD.FTZ R25, R58, -R67 ;  /* 0x800000433a197221 */ /* 0x000fc80000010000 */
[----:B------:R-:W-:Y:S01]  /*1650*/  FFMA.FTZ R26, R25, R25, R26 ;  /* 0x00000019191a7223 */ /* 0x000fe2000001001a */
[----:B------:R-:W-:-:S04]  /*1660*/  FADD.FTZ R25, R61, -R67 ;  /* 0x800000433d197221 */ /* 0x000fc80000010000 */
[----:B------:R-:W-:Y:S01]  /*1670*/  FFMA.FTZ R26, R25, R25, R26 ;  /* 0x00000019191a7223 */ /* 0x000fe2000001001a */
[----:B------:R-:W-:-:S04]  /*1680*/  FADD.FTZ R25, R62, -R67 ;  /* 0x800000433e197221 */ /* 0x000fc80000010000 */
[----:B------:R-:W-:Y:S01]  /*1690*/  FFMA.FTZ R26, R25, R25, R26 ;  /* 0x00000019191a7223 */ /* 0x000fe2000001001a */
[----:B------:R-:W-:-:S04]  /*16a0*/  FADD.FTZ R25, R50, -R67 ;  /* 0x8000004332197221 */ /* 0x000fc80000010000 */
[----:B------:R-:W-:Y:S01]  /*16b0*/  FSEL R24, R26, RZ, P3 ;  /* 0x000000ff1a187208 */ /* 0x000fe20001800000 */
        /* <DEDUP_REMOVED lines=14> */
[----:B------:R-:W-:-:S05]  /*17a0*/  @P4 FFMA.FTZ R24, R26, R26, R25 ;  /* 0x0000001a1a184223 */ /* 0x000fca0000010019 */
[----:B------:R-:W0:Y:S02]  /*17b0*/  SHFL.BFLY PT, R68, R24, 0x1, 0x1f ;  /* 0x0c201f0018447f89 */ /* 0x000e2400000e0000 */
[----:B0-----:R-:W-:-:S05]  /*17c0*/  FADD.FTZ R25, R24, R68 ;  /* 0x0000004418197221 */ /* 0x001fca0000010000 */
[----:B------:R-:W0:Y:S02]  /*17d0*/  SHFL.BFLY PT, R68, R25, 0x2, 0x1f ;  /* 0x0c401f0019447f89 */ /* 0x000e2400000e0000 */
[----:B0-----:R-:W-:-:S05]  /*17e0*/  FADD.FTZ R69, R25, R68 ;  /* 0x0000004419457221 */ /* 0x001fca0000010000 */
[----:B------:R-:W0:Y:S02]  /*17f0*/  SHFL.BFLY PT, R68, R69, 0x4, 0x1f ;  /* 0x0c801f0045447f89 */ /* 0x000e2400000e0000 */
[----:B0-----:R-:W-:-:S05]  /*1800*/  FADD.FTZ R69, R69, R68 ;  /* 0x0000004445457221 */ /* 0x001fca0000010000 */
[----:B------:R-:W0:Y:S02]  /*1810*/  SHFL.BFLY PT, R68, R69, 0x8, 0x1f ;  /* 0x0d001f0045447f89 */ /* 0x000e2400000e0000 */
[----:B0-----:R-:W-:-:S05]  /*1820*/  FADD.FTZ R24, R69, R68 ;  /* 0x0000004445187221 */ /* 0x001fca0000010000 */
[----:B------:R0:W1:Y:S02]  /*1830*/  SHFL.BFLY PT, R68, R24, 0x10, 0x1f ;  /* 0x0e001f0018447f89 */ /* 0x00006400000e0000 */
.L_x_73:
[----:B-1----:R-:W-:Y:S01]  /*1840*/  FADD.FTZ R25, R24, R68 ;  /* 0x0000004418197221 */ /* 0x002fe20000010000 */
[----:B0-----:R-:W-:Y:S01]  /*1850*/  FMUL.FTZ R24, R67, R67 ;  /* 0x0000004343187220 */ /* 0x001fe20000410000 */
[----:B------:R-:W-:Y:S01]  /*1860*/  ISETP.NE.AND P4, PT, R46, RZ, PT ;  /* 0x000000ff2e00720c */ /* 0x000fe20003f85270 */
[----:B------:R-:W0:Y:S01]  /*1870*/  @!P5 LDC.64 R26, c[0x0][0x250] ;  /* 0x00009400ff1adb82 */ /* 0x000e220000000a00 */
[----:B------:R-:W-:Y:S01]  /*1880*/  FFMA.FTZ R66, R25, R66, UR6 ;  /* 0x0000000619427e23 */ /* 0x000fe20008010042 */
[----:B------:R-:W-:Y:S01]  /*1890*/  BSSY B0, `(.L_x_57) ;  /* 0x000002b000007945 */ /* 0x000fe20003800000 */
[----:B------:R-:W-:Y:S02]  /*18a0*/  FSEL R25, R24, RZ, P4 ;  /* 0x000000ff18197208 */ /* 0x000fe40002000000 */
[----:B------:R-:W-:-:S03]  /*18b0*/  FSEL R69, R67, RZ, !P4 ;  /* 0x000000ff43457208 */ /* 0x000fc60006000000 */
[----:B------:R-:W-:Y:S02]  /*18c0*/  FADD.FTZ R65, R66, R25 ;  /* 0x0000001942417221 */ /* 0x000fe40000010000 */
[----:B------:R-:W1:Y:S04]  /*18d0*/  @!P5 LDC.64 R24, c[0x0][0x258] ;  /* 0x00009600ff18db82 */ /* 0x000e680000000a00 */
[----:B------:R-:W2:Y:S01]  /*18e0*/  MUFU.RSQ R65, R65 ;  /* 0x0000004100417308 */ /* 0x000ea20000001400 */
[----:B0-----:R-:W-:-:S05]  /*18f0*/  @!P5 IMAD.WIDE R26, R13, 0x4, R26 ;  /* 0x000000040d1ad825 */ /* 0x001fca00078e021a */
[----:B------:R0:W-:Y:S01]  /*1900*/  @!P5 STG.E desc[UR4][R26.64], R67 ;  /* 0x000000431a00d986 */ /* 0x0001e2000c101904 */
[----:B-1----:R-:W-:-:S05]  /*1910*/  @!P5 IMAD.WIDE R24, R13, 0x4, R24 ;  /* 0x000000040d18d825 */ /* 0x002fca00078e0218 */
[----:B--2---:R0:W-:Y:S01]  /*1920*/  @!P5 STG.E desc[UR4][R24.64], R65 ;  /* 0x000000411800d986 */ /* 0x0041e2000c101904 */
[----:B------:R-:W-:Y:S05]  /*1930*/  @!P3 BRA `(.L_x_58) ;  /* 0x000000000080b947 */ /* 0x000fea0003800000 */
[--C-:B0-----:R-:W-:Y:S01]  /*1940*/  FADD.FTZ R24, R49, -R69.reuse ;  /* 0x8000004531187221 */ /* 0x101fe20000010000 */
[--C-:B------:R-:W-:Y:S01]  /*1950*/  FADD.FTZ R26, R48, -R69.reuse ;  /* 0x80000045301a7221 */ /* 0x100fe20000010000 */
[--C-:B------:R-:W-:Y:S01]  /*1960*/  FADD.FTZ R66, R53, -R69.reuse ;  /* 0x8000004535427221 */ /* 0x100fe20000010000 */
[----:B------:R-:W-:Y:S01]  /*1970*/  FADD.FTZ R68, R52, -R69 ;  /* 0x8000004534447221 */ /* 0x000fe20000010000 */
[C---:B------:R-:W-:Y:S01]  /*1980*/  FMUL.FTZ R24, R65.reuse, R24 ;  /* 0x0000001841187220 */ /* 0x040fe20000410000 */
[C---:B------:R-:W-:Y:S01]  /*1990*/  FMUL.FTZ R26, R65.reuse, R26 ;  /* 0x0000001a411a7220 */ /* 0x040fe20000410000 */
[C---:B------:R-:W-:Y:S01]  /*19a0*/  FMUL.FTZ R66, R65.reuse, R66 ;  /* 0x0000004241427220 */ /* 0x040fe20000410000 */
[----:B------:R-:W-:Y:S01]  /*19b0*/  FMUL.FTZ R68, R65, R68 ;  /* 0x0000004441447220 */ /* 0x000fe20000410000 */
[----:B------:R-:W-:Y:S01]  /*19c0*/  FFMA.FTZ R24, R11, R24, R8 ;  /* 0x000000180b187223 */ /* 0x000fe20000010008 */
[----:B------:R-:W-:Y:S01]  /*19d0*/  FFMA.FTZ R25, R44, R26, R41 ;  /* 0x0000001a2c197223 */ /* 0x000fe20000010029 */
[----:B------:R-:W-:Y:S01]  /*19e0*/  FFMA.FTZ R66, R12, R66, R7 ;  /* 0x000000420c427223 */ /* 0x000fe20000010007 */
[----:B------:R-:W-:Y:S01]  /*19f0*/  FFMA.FTZ R27, R45, R68, R40 ;  /* 0x000000442d1b7223 */ /* 0x000fe20000010028 */
[--C-:B------:R-:W-:Y:S01]  /*1a00*/  FADD.FTZ R26, R57, -R69.reuse ;  /* 0x80000045391a7221 */ /* 0x100fe20000010000 */
[----:B------:R-:W-:Y:S01]  /*1a10*/  FADD.FTZ R68, R62, -R69 ;  /* 0x800000453e447221 */ /* 0x000fe20000010000 */
[----:B------:R-:W-:-:S02]  /*1a20*/  F2FP.BF16.F32.PACK_AB R24, R25, R24 ;  /* 0x000000181918723e */ /* 0x000fc400000010ff */
[----:B------:R-:W-:Y:S01]  /*1a30*/  F2FP.BF16.F32.PACK_AB R25, R27, R66 ;  /* 0x000000421b19723e */ /* 0x000fe200000010ff */
[----:B------:R-:W-:Y:S01]  /*1a40*/  FADD.FTZ R66, R58, -R69 ;  /* 0x800000453a427221 */ /* 0x000fe20000010000 */
[C---:B------:R-:W-:Y:S01]  /*1a50*/  FMUL.FTZ R26, R65.reuse, R26 ;  /* 0x0000001a411a7220 */ /* 0x040fe20000410000 */
[C---:B------:R-:W-:Y:S02]  /*1a60*/  FMUL.FTZ R68, R65.reuse, R68 ;  /* 0x0000004441447220 */ /* 0x040fe40000410000 */
[----:B------:R-:W-:Y:S01]  /*1a70*/  FMUL.FTZ R66, R65, R66 ;  /* 0x0000004241427220 */ /* 0x000fe20000410000 */
[----:B------:R-:W-:Y:S01]  /*1a80*/  FFMA.FTZ R26, R9, R26, R6 ;  /* 0x0000001a091a7223 */ /* 0x000fe20000010006 */
[----:B------:R-:W-:Y:S02]  /*1a90*/  FFMA.FTZ R68, R43, R68, R38 ;  /* 0x000000442b447223 */ /* 0x000fe40000010026 */
[----:B------:R-:W-:Y:S01]  /*1aa0*/  FFMA.FTZ R27, R42, R66, R39 ;  /* 0x000000422a1b7223 */ /* 0x000fe20000010027 */
[----:B------:R-:W-:-:S04]  /*1ab0*/  FADD.FTZ R66, R61, -R69 ;  /* 0x800000453d427221 */ /* 0x000fc80000010000 */
[----:B------:R-:W-:Y:S01]  /*1ac0*/  FMUL.FTZ R66, R65, R66 ;  /* 0x0000004241427220 */ /* 0x000fe20000410000 */
[----:B------:R-:W-:-:S03]  /*1ad0*/  F2FP.BF16.F32.PACK_AB R26, R27, R26 ;  /* 0x0000001a1b1a723e */ /* 0x000fc600000010ff */
[----:B------:R-:W-:Y:S02]  /*1ae0*/  FFMA.FTZ R27, R10, R66, R5 ;  /* 0x000000420a1b7223 */ /* 0x000fe40000010005 */
[----:B------:R-:W0:Y:S03]  /*1af0*/  LDC.64 R66, c[0x0][0x2b8] ;  /* 0x0000ae00ff427b82 */ /* 0x000e260000000a00 */
[----:B------:R-:W-:Y:S01]  /*1b00*/  F2FP.BF16.F32.PACK_AB R27, R68, R27 ;  /* 0x0000001b441b723e */ /* 0x000fe200000010ff */
[C---:B0-----:R-:W-:Y:S01]  /*1b10*/  IMAD.WIDE.U32 R66, R56.reuse, 0x10, R66 ;  /* 0x0000001038427825 */ /* 0x041fe200078e0042 */
[----:B------:R-:W-:-:S04]  /*1b20*/  IADD3 R56, R56, 0x20, RZ ;  /* 0x0000002038387810 */ /* 0x000fc80007ffe0ff */
[----:B------:R1:W-:Y:S03]  /*1b30*/  STG.E.128 desc[UR4][R66.64], R24 ;  /* 0x0000001842007986 */ /* 0x0003e6000c101d04 */
.L_x_58:
[----:B------:R-:W-:Y:S05]  /*1b40*/  BSYNC B0 ;  /* 0x0000000000007941 */ /* 0x000fea0003800000 */
.L_x_57:
[----:B------:R-:W-:Y:S04]  /*1b50*/  BSSY B0, `(.L_x_59) ;  /* 0x0000021000007945 */ /* 0x000fe80003800000 */
[----:B------:R-:W-:Y:S05]  /*1b60*/  @!P2 BRA `(.L_x_60) ;  /* 0x00000000007ca947 */ /* 0x000fea0003800000 */
[--C-:B01----:R-:W-:Y:S01]  /*1b70*/  FADD.FTZ R26, R54, -R69.reuse ;  /* 0x80000045361a7221 */ /* 0x103fe20000010000 */
[--C-:B------:R-:W-:Y:S01]  /*1b80*/  FADD.FTZ R67, R59, -R69.reuse ;  /* 0x800000453b437221 */ /* 0x100fe20000010000 */
[--C-:B------:R-:W-:Y:S01]  /*1b90*/  FADD.FTZ R24, R50, -R69.reuse ;  /* 0x8000004532187221 */ /* 0x100fe20000010000 */
[--C-:B------:R-:W-:Y:S01]  /*1ba0*/  FADD.FTZ R25, R51, -R69.reuse ;  /* 0x8000004533197221 */ /* 0x100fe20000010000 */
[--C-:B------:R-:W-:Y:S01]  /*1bb0*/  FADD.FTZ R66, R55, -R69.reuse ;  /* 0x8000004537427221 */ /* 0x100fe20000010000 */
[--C-:B------:R-:W-:Y:S01]  /*1bc0*/  FADD.FTZ R68, R60, -R69.reuse ;  /* 0x800000453c447221 */ /* 0x100fe20000010000 */
[--C-:B------:R-:W-:Y:S01]  /*1bd0*/  FADD.FTZ R27, R63, -R69.reuse ;  /* 0x800000453f1b7221 */ /* 0x100fe20000010000 */
[----:B------:R-:W-:Y:S01]  /*1be0*/  FADD.FTZ R69, R64, -R69 ;  /* 0x8000004540457221 */ /* 0x000fe20000010000 */
[C---:B------:R-:W-:Y:S01]  /*1bf0*/  FMUL.FTZ R26, R65.reuse, R26 ;  /* 0x0000001a411a7220 */ /* 0x040fe20000410000 */
[C---:B------:R-:W-:Y:S01]  /*1c00*/  FMUL.FTZ R67, R65.reuse, R67 ;  /* 0x0000004341437220 */ /* 0x040fe20000410000 */
[C---:B------:R-:W-:Y:S01]  /*1c10*/  FMUL.FTZ R24, R65.reuse, R24 ;  /* 0x0000001841187220 */ /* 0x040fe20000410000 */
[C---:B------:R-:W-:Y:S01]  /*1c20*/  FMUL.FTZ R25, R65.reuse, R25 ;  /* 0x0000001941197220 */ /* 0x040fe20000410000 */
        /* <DEDUP_REMOVED lines=8> */
[----:B------:R-:W-:Y:S01]  /*1cb0*/  FFMA.FTZ R67, R37, R25, R36 ;  /* 0x0000001925437223 */ /* 0x000fe20000010024 */
[----:B------:R-:W-:Y:S01]  /*1cc0*/  FFMA.FTZ R27, R0, R27, R47 ;  /* 0x0000001b001b7223 */ /* 0x000fe2000001002f */
[----:B------:R-:W-:-:S02]  /*1cd0*/  FFMA.FTZ R69, R31, R69, R30 ;  /* 0x000000451f457223 */ /* 0x000fc4000001001e */
[----:B------:R-:W-:Y:S02]  /*1ce0*/  F2FP.BF16.F32.PACK_AB R25, R66, R65 ;  /* 0x000000414219723e */ /* 0x000fe400000010ff */
[----:B------:R-:W-:Y:S02]  /*1cf0*/  F2FP.BF16.F32.PACK_AB R24, R67, R24 ;  /* 0x000000184318723e */ /* 0x000fe400000010ff */
[----:B------:R-:W0:Y:S01]  /*1d00*/  LDC.64 R66, c[0x0][0x2b8] ;  /* 0x0000ae00ff427b82 */ /* 0x000e220000000a00 */
[----:B------:R-:W-:Y:S01]  /*1d10*/  F2FP.BF16.F32.PACK_AB R27, R69, R27 ;  /* 0x0000001b451b723e */ /* 0x000fe200000010ff */
[----:B------:R-:W-:-:S05]  /*1d20*/  FFMA.FTZ R69, R33, R68, R32 ;  /* 0x0000004421457223 */ /* 0x000fca0000010020 */
[----:B------:R-:W-:Y:S01]  /*1d30*/  F2FP.BF16.F32.PACK_AB R26, R69, R26 ;  /* 0x0000001a451a723e */ /* 0x000fe200000010ff */
[----:B0-----:R-:W-:-:S05]  /*1d40*/  IMAD.WIDE.U32 R66, R56, 0x10, R66 ;  /* 0x0000001038427825 */ /* 0x001fca00078e0042 */
[----:B------:R2:W-:Y:S02]  /*1d50*/  STG.E.128 desc[UR4][R66.64], R24 ;  /* 0x0000001842007986 */ /* 0x0005e4000c101d04 */
.L_x_60:
[----:B------:R-:W-:Y:S05]  /*1d60*/  BSYNC B0 ;  /* 0x0000000000007941 */ /* 0x000fea0003800000 */
.L_x_59:
[----:B012---:R-:W0:Y:S02]  /*1d70*/  LDC.64 R24, c[0x0][0x210] ;  /* 0x00008400ff187b82 */ /* 0x007e240000000a00 */
[----:B0-----:R-:W-:-:S04]  /*1d80*/  LEA R13, R24, R13, 0x2 ;  /* 0x0000000d180d7211 */ /* 0x001fc800078e10ff */
[----:B------:R-:W-:-:S13]  /*1d90*/  ISETP.GE.AND P4, PT, R13, R25, PT ;  /* 0x000000190d00720c */ /* 0x000fda0003f86270 */
[----:B------:R-:W-:Y:S05]  /*1da0*/  @!P4 BRA `(.L_x_61) ;  /* 0xffffffe8003cc947 */ /* 0x000fea000383ffff */
[----:B------:R-:W-:Y:S05]  /*1db0*/  EXIT ;  /* 0x000000000000794d */ /* 0x000fea0003800000 */
.L_x_56:
[----:B------:R-:W-:Y:S01]  /*1dc0*/  HFMA2.MMA R65, -RZ, RZ, 0, 5.9604644775390625e-08 ;  /* 0x00000001ff417435 */ /* 0x000fe200000001ff */
[----:B------:R-:W-:Y:S01]  /*1dd0*/  BSSY B0, `(.L_x_62) ;  /* 0x0000007000007945 */ /* 0x000fe20003800000 */
[----:B------:R-:W-:Y:S01]  /*1de0*/  IMAD.MOV.U32 R69, RZ, RZ, R25 ;  /* 0x000000ffff457224 */ /* 0x000fe200078e0019 */
[----:B------:R-:W-:Y:S02]  /*1df0*/  MOV R27, 0x1f ;  /* 0x0000001f001b7802 */ /* 0x000fe40000000f00 */
[----:B------:R-:W-:-:S07]  /*1e00*/  MOV R26, 0xffffffff ;  /* 0xffffffff001a7802 */ /* 0x000fce0000000f00 */
[----:B-----5:R-:W-:Y:S05]  /*1e10*/  WARPSYNC.COLLECTIVE R26, `(.L_x_63) ;  /* 0x000000001a087348 */ /* 0x020fea0003c00000 */
[----:B------:R0:W1:Y:S02]  /*1e20*/  SHFL.BFLY P6, R68, R69, R65, R27 ;  /* 0x0c00004145447389 */ /* 0x00006400000c001b */
[----:B01---5:R-:W-:Y:S01]  /*1e30*/  ENDCOLLECTIVE ;  /* 0x000000000000791b */ /* 0x023fe20003800000 */
.L_x_63:
[----:B------:R-:W-:Y:S05]  /*1e40*/  BSYNC B0 ;  /* 0x0000000000007941 */ /* 0x000fea0003800000 */
.L_x_62:
[----:B------:R-:W-:Y:S01]  /*1e50*/  HFMA2.MMA R65, -RZ, RZ, 0, 1.1920928955078125e-07 ;  /* 0x00000002ff417435 */ /* 0x000fe200000001ff */
[----:B------:R-:W-:Y:S01]  /*1e60*/  FADD.FTZ R69, R25, R68 ;  /* 0x0000004419457221 */ /* 0x000fe20000010000 */
[----:B------:R-:W-:Y:S01]  /*1e70*/  MOV R27, 0x1f ;  /* 0x0000001f001b7802 */ /* 0x000fe20000000f00 */
[----:B------:R-:W0:Y:S01]  /*1e80*/  LDC R66, c[0x0][0x290] ;  /* 0x0000a400ff427b82 */ /* 0x000e220000000800 */
[----:B------:R-:W-:-:S07]  /*1e90*/  MOV R26, 0xffffffff ;  /* 0xffffffff001a7802 */ /* 0x000fce0000000f00 */
[----:B0-----:R-:W-:Y:S05]  /*1ea0*/  WARPSYNC.COLLECTIVE R26, `(.L_x_64) ;  /* 0x000000001a087348 */ /* 0x001fea0003c00000 */
[----:B------:R1:W2:Y:S02]  /*1eb0*/  SHFL.BFLY P6, R68, R69, R65, R27 ;  /* 0x0c00004145447389 */ /* 0x0002a400000c001b */
[----:B012---:R-:W-:Y:S01]  /*1ec0*/  ENDCOLLECTIVE ;  /* 0x000000000000791b */ /* 0x007fe20003800000 */
.L_x_64:
[----:B------:R-:W-:Y:S02]  /*1ed0*/  IMAD.MOV.U32 R65, RZ, RZ, 0x4 ;  /* 0x00000004ff417424 */ /* 0x000fe400078e00ff */
[----:B------:R-:W-:-:S07]  /*1ee0*/  FADD.FTZ R69, R69, R68 ;  /* 0x0000004445457221 */ /* 0x000fce0000010000 */
[----:B------:R-:W-:Y:S05]  /*1ef0*/  WARPSYNC.COLLECTIVE R26, `(.L_x_65) ;  /* 0x000000001a087348 */ /* 0x000fea0003c00000 */
[----:B------:R0:W1:Y:S02]  /*1f00*/  SHFL.BFLY P6, R68, R69, R65, R27 ;  /* 0x0c00004145447389 */ /* 0x00006400000c001b */
[----:B01----:R-:W-:Y:S01]  /*1f10*/  ENDCOLLECTIVE ;  /* 0x000000000000791b */ /* 0x003fe20003800000 */
.L_x_65:
[----:B------:R-:W-:Y:S01]  /*1f20*/  HFMA2.MMA R65, -RZ, RZ, 0, 4.76837158203125e-07 ;  /* 0x00000008ff417435 */ /* 0x000fe200000001ff */
[----:B------:R-:W-:-:S05]  /*1f30*/  FADD.FTZ R24, R69, R68 ;  /* 0x0000004445187221 */ /* 0x000fca0000010000 */
[----:B------:R-:W-:-:S07]  /*1f40*/  MOV R69, R24 ;  /* 0x0000001800457202 */ /* 0x000fce0000000f00 */
[----:B------:R-:W-:Y:S05]  /*1f50*/  WARPSYNC.COLLECTIVE R26, `(.L_x_66) ;  /* 0x000000001a087348 */ /* 0x000fea0003c00000 */
[----:B------:R0:W1:Y:S02]  /*1f60*/  SHFL.BFLY P6, R68, R69, R65, R27 ;  /* 0x0c00004145447389 */ /* 0x00006400000c001b */
[----:B01----:R-:W-:Y:S01]  /*1f70*/  ENDCOLLECTIVE ;  /* 0x000000000000791b */ /* 0x003fe20003800000 */
.L_x_66:
[----:B------:R-:W-:Y:S01]  /*1f80*/  HFMA2.MMA R65, -RZ, RZ, 0, 9.5367431640625e-07 ;  /* 0x00000010ff417435 */ /* 0x000fe200000001ff */
[----:B------:R-:W-:-:S05]  /*1f90*/  FADD.FTZ R25, R24, R68 ;  /* 0x0000004418197221 */ /* 0x000fca0000010000 */
[----:B------:R-:W-:-:S07]  /*1fa0*/  MOV R69, R25 ;  /* 0x0000001900457202 */ /* 0x000fce0000000f00 */
[----:B------:R-:W-:Y:S05]  /*1fb0*/  WARPSYNC.COLLECTIVE R26, `(.L_x_67) ;  /* 0x000000001a087348 */ /* 0x000fea0003c00000 */
[----:B------:R0:W1:Y:S02]  /*1fc0*/  SHFL.BFLY P6, R68, R69, R65, R27 ;  /* 0x0c00004145447389 */ /* 0x00006400000c001b */
[----:B01----:R-:W-:Y:S01]  /*1fd0*/  ENDCOLLECTIVE ;  /* 0x000000000000791b */ /* 0x003fe20003800000 */
.L_x_67:
[----:B------:R-:W-:Y:S01]  /*1fe0*/  HFMA2.MMA R65, -RZ, RZ, 0, 5.9604644775390625e-08 ;  /* 0x00000001ff417435 */ /* 0x000fe200000001ff */
[----:B------:R-:W-:-:S04]  /*1ff0*/  FADD.FTZ R25, R25, R68 ;  /* 0x0000004419197221 */ /* 0x000fc80000010000 */
[----:B------:R-:W-:-:S04]  /*2000*/  FMUL.FTZ R67, R25, R66 ;  /* 0x0000004219437220 */ /* 0x000fc80000410000 */
        /* <DEDUP_REMOVED lines=18> */
[----:B------:R-:W-:-:S05]  /*2130*/  FSEL R24, R24, RZ, P3 ;  /* 0x000000ff18187208 */ /* 0x000fca0001800000 */
        /* <DEDUP_REMOVED lines=13> */
[----:B------:R-:W-:Y:S01]  /*2210*/  @P4 FFMA.FTZ R24, R26, R26, R25 ;  /* 0x0000001a1a184223 */ /* 0x000fe20000010019 */
[----:B------:R-:W-:-:S04]  /*2220*/  IMAD.MOV.U32 R26, RZ, RZ, -0x1 ;  /* 0xffffffffff1a7424 */ /* 0x000fc800078e00ff */
[----:B------:R-:W-:-:S07]  /*2230*/  MOV R69, R24 ;  /* 0x0000001800457202 */ /* 0x000fce0000000f00 */
[----:B------:R-:W-:Y:S05]  /*2240*/  WARPSYNC.COLLECTIVE R26, `(.L_x_68) ;  /* 0x000000001a087348 */ /* 0x000fea0003c00000 */
[----:B------:R0:W1:Y:S02]  /*2250*/  SHFL.BFLY P6, R68, R69, R65, R27 ;  /* 0x0c00004145447389 */ /* 0x00006400000c001b */
[----:B01----:R-:W-:Y:S01]  /*2260*/  ENDCOLLECTIVE ;  /* 0x000000000000791b */ /* 0x003fe20003800000 */
.L_x_68:
[----:B------:R-:W-:Y:S01]  /*2270*/  HFMA2.MMA R65, -RZ, RZ, 0, 1.1920928955078125e-07 ;  /* 0x00000002ff417435 */ /* 0x000fe200000001ff */
[----:B------:R-:W-:-:S05]  /*2280*/  FADD.FTZ R25, R24, R68 ;  /* 0x0000004418197221 */ /* 0x000fca0000010000 */
[----:B------:R-:W-:-:S07]  /*2290*/  MOV R69, R25 ;  /* 0x0000001900457202 */ /* 0x000fce0000000f00 */
[----:B------:R-:W-:Y:S05]  /*22a0*/  WARPSYNC.COLLECTIVE R26, `(.L_x_69) ;  /* 0x000000001a087348 */ /* 0x000fea0003c00000 */
[----:B------:R0:W1:Y:S02]  /*22b0*/  SHFL.BFLY P6, R68, R69, R65, R27 ;  /* 0x0c00004145447389 */ /* 0x00006400000c001b */
[----:B01----:R-:W-:Y:S01]  /*22c0*/  ENDCOLLECTIVE ;  /* 0x000000000000791b */ /* 0x003fe20003800000 */
.L_x_69:
[----:B------:R-:W-:Y:S01]  /*22d0*/  MOV R65, 0x4 ;  /* 0x0000000400417802 */ /* 0x000fe20000000f00 */
[----:B------:R-:W-:-:S07]  /*22e0*/  FADD.FTZ R69, R25, R68 ;  /* 0x0000004419457221 */ /* 0x000fce0000010000 */
[----:B------:R-:W-:Y:S05]  /*22f0*/  WARPSYNC.COLLECTIVE R26, `(.L_x_70) ;  /* 0x000000001a087348 */ /* 0x000fea0003c00000 */
[----:B------:R0:W1:Y:S02]  /*2300*/  SHFL.BFLY P6, R68, R69, R65, R27 ;  /* 0x0c00004145447389 */ /* 0x00006400000c001b */
[----:B01----:R-:W-:Y:S01]  /*2310*/  ENDCOLLECTIVE ;  /* 0x000000000000791b */ /* 0x003fe20003800000 */
.L_x_70:
[----:B------:R-:W-:Y:S01]  /*2320*/  HFMA2.MMA R65, -RZ, RZ, 0, 4.76837158203125e-07 ;  /* 0x00000008ff417435 */ /* 0x000fe200000001ff */
[----:B------:R-:W-:-:S10]  /*2330*/  FADD.FTZ R69, R69, R68 ;  /* 0x0000004445457221 */ /* 0x000fd40000010000 */
[----:B------:R-:W-:Y:S05]  /*2340*/  WARPSYNC.COLLECTIVE R26, `(.L_x_71) ;  /* 0x000000001a087348 */ /* 0x000fea0003c00000 */
[----:B------:R0:W1:Y:S02]  /*2350*/  SHFL.BFLY P6, R68, R69, R65, R27 ;  /* 0x0c00004145447389 */ /* 0x00006400000c001b */
[----:B01----:R-:W-:Y:S01]  /*2360*/  ENDCOLLECTIVE ;  /* 0x000000000000791b */ /* 0x003fe20003800000 */
.L_x_71:
[----:B------:R-:W-:Y:S01]  /*2370*/  HFMA2.MMA R65, -RZ, RZ, 0, 9.5367431640625e-07 ;  /* 0x00000010ff417435 */ /* 0x000fe200000001ff */
[----:B------:R-:W-:-:S05]  /*2380*/  FADD.FTZ R24, R69, R68 ;  /* 0x0000004445187221 */ /* 0x000fca0000010000 */
[----:B------:R-:W-:-:S07]  /*2390*/  MOV R69, R24 ;  /* 0x0000001800457202 */ /* 0x000fce0000000f00 */
[----:B------:R-:W-:Y:S05]  /*23a0*/  WARPSYNC.COLLECTIVE R26, `(.L_x_72) ;  /* 0x000000001a087348 */ /* 0x000fea0003c00000 */
[----:B------:R0:W1:Y:S02]  /*23b0*/  SHFL.BFLY P6, R68, R69, R65, R27 ;  /* 0x0c00004145447389 */ /* 0x00006400000c001b */
[----:B01----:R-:W-:Y:S01]  /*23c0*/  ENDCOLLECTIVE ;  /* 0x000000000000791b */ /* 0x003fe20003800000 */
.L_x_72:
[----:B------:R-:W-:Y:S05]  /*23d0*/  BRA `(.L_x_73) ;  /* 0xfffffff400187947 */ /* 0x000fea000383ffff */
.L_x_74:
[----:B------:R-:W-:-:S00]  /*23e0*/  BRA `(.L_x_74) ;  /* 0xfffffffc00fc7947 */ /* 0x000fc0000383ffff */
[----:B------:R-:W-:-:S00]  /*23f0*/  NOP ;  /* 0x0000000000007918 */ /* 0x000fc00000000000 */
        /* <DEDUP_REMOVED lines=8> */
.L_x_16472:


//--------------------- .text._ZN10layer_norm13ln_fwd_kernelINS_13Kernel_traitsI13__nv_bfloat16S2_S2_S2_fjLj512ELj1ELj4ELj1ELj16ENS_18Kernel_traits_baseILj512ES2_S2_S2_S2_fjLj128EEEEELb0ELb0ELb0ELb1EEEvNS_9FwdParamsE --------------------------
	.section	.text._ZN10layer_norm13ln_fwd_kernelINS_13Kernel_traitsI13__nv_bfloat16S2_S2_S2_fjLj512ELj1ELj4ELj1ELj16ENS_18Kernel_traits_baseILj512ES2_S2_S2_S2_fjLj128EEEEELb0ELb0ELb0ELb1EEEvNS_9FwdParamsE,"ax",@progbits
	.align	128
        .global         _ZN10layer_norm13ln_fwd_kernelINS_13Kernel_traitsI13__nv_bfloat16S2_S2_S2_fjLj512ELj1ELj4ELj1ELj16ENS_18Kernel_traits_baseILj512ES2_S2_S2_S2_fjLj128EEEEELb0ELb0ELb0ELb1EEEvNS_9FwdParamsE
        .type           _ZN10layer_norm13ln_fwd_kernelINS_13Kernel_traitsI13__nv_bfloat16S2_S2_S2_fjLj512ELj1ELj4ELj1ELj16ENS_18Kernel_traits_baseILj512ES2_S2_S2_S2_fjLj128EEEEELb0ELb0ELb0ELb1EEEvNS_9FwdParamsE,@function
        .size           _ZN10layer_norm13ln_fwd_kernelINS_13Kernel_traitsI13__nv_bfloat16S2_S2_S2_fjLj512ELj1ELj4ELj1ELj16ENS_18Kernel_traits_baseILj512ES2_S2_S2_S2_fjLj128EEEEELb0ELb0ELb0ELb1EEEvNS_9FwdParamsE,(.L_x_16473 - _ZN10layer_norm13ln_fwd_kernelINS_13Kernel_traitsI13__nv_bfloat16S2_S2_S2_fjLj512ELj1ELj4ELj1ELj16ENS_18Kernel_traits_baseILj512ES2_S2_S2_S2_fjLj128EEEEELb0ELb0ELb0ELb1EEEvNS_9FwdParamsE)
        .other          _ZN10layer_norm13ln_fwd_kernelINS_13Kernel_traitsI13__nv_bfloat16S2_S2_S2_fjLj512ELj1ELj4ELj1ELj16ENS_18Kernel_traits_baseILj512ES2_S2_S2_S2_fjLj128EEEEELb0ELb0ELb0ELb1EEEvNS_9FwdParamsE,@"STO_CUDA_ENTRY STV_DEFAULT"
_ZN10layer_norm13ln_fwd_kernelINS_13Kernel_traitsI13__nv_bfloat16S2_S2_S2_fjLj512ELj1ELj4ELj1ELj16ENS_18Kernel_traits_baseILj512ES2_S2_S2_S2_fjLj128EEEEELb0ELb0ELb0ELb1EEEvNS_9FwdParamsE:
.text._ZN10layer_norm13ln_fwd_kernelINS_13Kernel_traitsI13__nv_bfloat16S2_S2_S2_fjLj512ELj1ELj4ELj1ELj16ENS_18Kernel_traits_baseILj512ES2_S2_S2_S2_fjLj128EEEEELb0ELb0ELb0ELb1EEEvNS_9FwdParamsE:
[----:B------:R-:W-:Y:S01]  /*0000*/  LDC R1, c[0x0][0x28] ;  /* 0x00000a00ff017b82 */ /* 0x000fe20000000800 */
[----:B------:R-:W0:Y:S01]  /*0010*/  S2R R32, SR_TID.X ;  /* 0x0000000000207919 */ /* 0x000e220000002100 */
[----:B------:R-:W-:-:S06]  /*0020*/  ULDC.64 UR4, c[0x0][0x2c8] ;  /* 0x0000b20000047ab9 */ /* 0x000fcc0000000a00 */
[----:B------:R-:W1:Y:S01]  /*0030*/  LDC.64 R14, c[0x0][0x270] ;  /* 0x00009c00ff0e7b82 */ /* 0x000e620000000a00 */
[----:B------:R-:W-:Y:S01]  /*0040*/  ISETP.NE.U32.AND P1, PT, RZ, UR4, PT ;  /* 0x00000004ff007c0c */ /* 0x000fe2000bf25070 */
[----:B------:R-:W2:Y:S01]  /*0050*/  S2R R10, SR_CTAID.X ;  /* 0x00000000000a7919 */ /* 0x000ea20000002500 */
[----:B------:R-:W-:Y:S02]  /*0060*/  ULDC.64 UR6, c[0x0][0x260] ;  /* 0x0000980000067ab9 */ /* 0x000fe40000000a00 */
[----:B------:R-:W-:Y:S02]  /*0070*/  ISETP.NE.AND.EX P1, PT, RZ, UR5, PT, P1 ;  /* 0x00000005ff007c0c */ /* 0x000fe4000bf25310 */
[----:B0-----:R-:W-:-:S04]  /*0080*/  SHF.L.U32 R0, R32, 0x4, RZ ;  /* 0x0000000420007819 */ /* 0x001fc800000006ff */
[----:B------:R-:W-:-:S04]  /*0090*/  LOP3.LUT R0, R0, 0x1f0, RZ, 0xc0, !PT ;  /* 0x000001f000007812 */ /* 0x000fc800078ec0ff */
[----:B------:R-:W-:-:S04]  /*00a0*/  IADD3 R8, P0, R0, UR4, RZ ;  /* 0x0000000400087c10 */ /* 0x000fc8000ff1e0ff */
[----:B------:R-:W-:Y:S01]  /*00b0*/  IADD3.X R9, RZ, UR5, RZ, P0, !PT ;  /* 0x00000005ff097c10 */ /* 0x000fe200087fe4ff */
[----:B------:R-:W-:-:S04]  /*00c0*/  ULDC.64 UR4, c[0x0][0x208] ;  /* 0x0000820000047ab9 */ /* 0x000fc80000000a00 */
[----:B------:R0:W5:Y:S01]  /*00d0*/  @P1 LDG.E.128 R4, desc[UR4][R8.64] ;  /* 0x0000000408041981 */ /* 0x000162000c1e1d00 */
[----:B------:R-:W-:Y:S02]  /*00e0*/  SHF.R.U32.HI R13, RZ, 0x5, R32 ;  /* 0x00000005ff0d7819 */ /* 0x000fe40000011620 */
[----:B------:R-:W-:Y:S01]  /*00f0*/  IADD3 R2, P0, R0, UR6, RZ ;  /* 0x0000000600027c10 */ /* 0x000fe2000ff1e0ff */
[----:B------:R0:W5:Y:S01]  /*0100*/  @P1 LDG.E.128 R24, desc[UR4][R8.64+0x200] ;  /* 0x0002000408181981 */ /* 0x000162000c1e1d00 */
[----:B--2---:R-:W-:Y:S01]  /*0110*/  LEA R13, R10, R13, 0x2 ;  /* 0x0000000d0a0d7211 */ /* 0x004fe200078e10ff */
[----:B------:R-:W-:Y:S01]  /*0120*/  ULDC UR6, c[0x0][0x214] ;  /* 0x0000850000067ab9 */ /* 0x000fe20000000800 */
[----:B------:R-:W-:Y:S02]  /*0130*/  IADD3.X R3, RZ, UR7, RZ, P0, !PT ;  /* 0x00000007ff037c10 */ /* 0x000fe400087fe4ff */
[----:B------:R-:W-:Y:S01]  /*0140*/  ISETP.GE.AND P2, PT, R13, UR6, PT ;  /* 0x000000060d007c0c */ /* 0x000fe2000bf46270 */
[----:B------:R-:W-:-:S02]  /*0150*/  ULDC.64 UR6, c[0x0][0x230] ;  /* 0x00008c0000067ab9 */ /* 0x000fc40000000a00 */
[----:B-1----:R-:W-:-:S04]  /*0160*/  LOP3.LUT P0, RZ, R14, UR6, RZ, 0xfc, !PT ;  /* 0x000000060eff7c12 */ /* 0x002fc8000f80fcff */
[----:B------:R-:W-:-:S06]  /*0170*/  LOP3.LUT P0, RZ, R15, UR7, RZ, 0xfc, P0 ;  /* 0x000000070fff7c12 */ /* 0x000fcc000800fcff */
[----:B0-----:R-:W-:Y:S07]  /*0180*/  @P2 EXIT ;  /* 0x000000000000294d */ /* 0x001fee0003800000 */
[----:B------:R-:W2:Y:S04]  /*0190*/  LDG.E.128 R20, desc[UR4][R2.64+0x200] ;  /* 0x0002000402147981 */ /* 0x000ea8000c1e1d00 */
[----:B------:R-:W3:Y:S01]  /*01a0*/  LDG.E.128 R16, desc[UR4][R2.64] ;  /* 0x0000000402107981 */ /* 0x000ee2000c1e1d00 */
[----:B-----5:R-:W-:Y:S02]  /*01b0*/  @!P1 CS2R R4, SRZ ;  /* 0x0000000000049805 */ /* 0x020fe4000001ff00 */
[----:B------:R-:W-:Y:S02]  /*01c0*/  @!P1 CS2R R6, SRZ ;  /* 0x0000000000069805 */ /* 0x000fe4000001ff00 */
[----:B------:R-:W-:Y:S02]  /*01d0*/  @!P1 CS2R R24, SRZ ;  /* 0x0000000000189805 */ /* 0x000fe4000001ff00 */
[----:B------:R-:W-:-:S02]  /*01e0*/  @!P1 CS2R R26, SRZ ;  /* 0x00000000001a9805 */ /* 0x000fc4000001ff00 */
[----:B------:R-:W-:Y:S01]  /*01f0*/  ISETP.NE.U32.AND P2, PT, R14, RZ, PT ;  /* 0x000000ff0e00720c */ /* 0x000fe20003f45070 */
[----:B------:R-:W-:Y:S01]  /*0200*/  ULDC.U8 UR6, c[0x0][0x2a0] ;  /* 0x0000a80000067ab9 */ /* 0x000fe20000000000 */
[----:B------:R-:W-:Y:S01]  /*0210*/  PRMT R34, R4, 0x7632, R34 ;  /* 0x0000763204227816 */ /* 0x000fe20000000022 */
[----:B------:R-:W-:Y:S01]  /*0220*/  ULDC UR7, c[0x0][0x218] ;  /* 0x0000860000077ab9 */ /* 0x000fe20000000800 */
[----:B------:R-:W-:Y:S01]  /*0230*/  PRMT R36, R5, 0x7632, R36 ;  /* 0x0000763205247816 */ /* 0x000fe20000000024 */
[----:B------:R-:W-:Y:S01]  /*0240*/  ULDC UR8, c[0x0][0x2d8] ;  /* 0x0000b60000087ab9 */ /* 0x000fe20000000800 */
[----:B------:R-:W-:Y:S01]  /*0250*/  PRMT R37, R6, 0x7632, R37 ;  /* 0x0000763206257816 */ /* 0x000fe20000000025 */
[----:B------:R-:W-:Y:S01]  /*0260*/  IMAD.U32 R34, R34, 0x10000, RZ ;  /* 0x0001000022227824 */ /* 0x000fe200078e00ff */
[----:B------:R-:W-:Y:S01]  /*0270*/  PRMT R38, R7, 0x7632, R38 ;  /* 0x0000763207267816 */ /* 0x000fe20000000026 */
[----:B------:R-:W-:Y:S01]  /*0280*/  ULDC.64 UR12, c[0x0][0x230] ;  /* 0x00008c00000c7ab9 */ /* 0x000fe20000000a00 */
[----:B------:R-:W-:Y:S01]  /*0290*/  PRMT R39, R24, 0x7632, R39 ;  /* 0x0000763218277816 */ /* 0x000fe20000000027 */
[----:B------:R-:W-:Y:S01]  /*02a0*/  ULDC.64 UR10, c[0x0][0x2b8] ;  /* 0x0000ae00000a7ab9 */ /* 0x000fe20000000a00 */
[----:B------:R-:W-:-:S02]  /*02b0*/  PRMT R40, R25, 0x7632, R40 ;  /* 0x0000763219287816 */ /* 0x000fc40000000028 */
[----:B------:R-:W-:Y:S02]  /*02c0*/  PRMT R41, R26, 0x7632, R41 ;  /* 0x000076321a297816 */ /* 0x000fe40000000029 */
[----:B------:R-:W-:Y:S02]  /*02d0*/  PRMT R44, R27, 0x7632, R44 ;  /* 0x000076321b2c7816 */ /* 0x000fe4000000002c */
[----:B------:R-:W-:Y:S02]  /*02e0*/  SHF.L.U32 R12, R4, 0x10, RZ ;  /* 0x00000010040c7819 */ /* 0x000fe400000006ff */
        /* <DEDUP_REMOVED lines=8> */
[----:B------:R-:W-:Y:S02]  /*0370*/  LOP3.LUT R32, R32, 0x1f, RZ, 0xc0, !PT ;  /* 0x0000001f20207812 */ /* 0x000fe400078ec0ff */
[----:B------:R-:W-:Y:S02]  /*0380*/  ISETP.NE.AND P4, PT, RZ, UR6, PT ;  /* 0x00000006ff007c0c */ /* 0x000fe4000bf85270 */
[----:B------:R-:W-:-:S02]  /*0390*/  SHF.L.U32 R36, R36, 0x10, RZ ;  /* 0x0000001024247819 */ /* 0x000fc400000006ff */
[----:B------:R-:W-:Y:S02]  /*03a0*/  SHF.L.U32 R37, R37, 0x10, RZ ;  /* 0x0000001025257819 */ /* 0x000fe400000006ff */
[----:B------:R-:W-:Y:S02]  /*03b0*/  SHF.L.U32 R38, R38, 0x10, RZ ;  /* 0x0000001026267819 */ /* 0x000fe400000006ff */
[----:B------:R-:W-:Y:S02]  /*03c0*/  SHF.L.U32 R39, R39, 0x10, RZ ;  /* 0x0000001027277819 */ /* 0x000fe400000006ff */
[----:B------:R-:W-:Y:S02]  /*03d0*/  SHF.L.U32 R40, R40, 0x10, RZ ;  /* 0x0000001028287819 */ /* 0x000fe400000006ff */
[----:B------:R-:W-:Y:S02]  /*03e0*/  SHF.L.U32 R41, R41, 0x10, RZ ;  /* 0x0000001029297819 */ /* 0x000fe400000006ff */
[----:B------:R-:W-:-:S02]  /*03f0*/  SHF.L.U32 R44, R44, 0x10, RZ ;  /* 0x000000102c2c7819 */ /* 0x000fc400000006ff */
[----:B--2---:R-:W-:Y:S02]  /*0400*/  PRMT R45, R21, 0x7632, R45 ;  /* 0x00007632152d7816 */ /* 0x004fe4000000002d */
[----:B------:R-:W-:Y:S02]  /*0410*/  PRMT R46, R22, 0x7632, R46 ;  /* 0x00007632162e7816 */ /* 0x000fe4000000002e */
[----:B------:R-:W-:Y:S01]  /*0420*/  PRMT R48, R20, 0x7632, R48 ;  /* 0x0000763214307816 */ /* 0x000fe20000000030 */
[----:B------:R-:W-:Y:S01]  /*0430*/  IMAD.U32 R45, R45, 0x10000, RZ ;  /* 0x000100002d2d7824 */ /* 0x000fe200078e00ff */
[----:B------:R-:W-:Y:S02]  /*0440*/  PRMT R47, R23, 0x7632, R47 ;  /* 0x00007632172f7816 */ /* 0x000fe4000000002f */
[----:B---3--:R-:W-:Y:S02]  /*0450*/  PRMT R49, R16, 0x7632, R49 ;  /* 0x0000763210317816 */ /* 0x008fe40000000031 */
[----:B------:R-:W-:-:S02]  /*0460*/  PRMT R51, R17, 0x7632, R51 ;  /* 0x0000763211337816 */ /* 0x000fc40000000033 */
[----:B------:R-:W-:Y:S02]  /*0470*/  PRMT R50, R18, 0x7632, R50 ;  /* 0x0000763212327816 */ /* 0x000fe40000000032 */
[----:B------:R-:W-:Y:S02]  /*0480*/  PRMT R53, R19, 0x7632, R53 ;  /* 0x0000763213357816 */ /* 0x000fe40000000035 */
        /* <DEDUP_REMOVED lines=15> */
.L_x_124:
[----:B0-----:R-:W0:Y:S01]  /*0580*/  @P1 LDC.64 R42, c[0x0][0x270] ;  /* 0x00009c00ff2a1b82 */ /* 0x001e220000000a00 */
[----:B-1----:R-:W-:Y:S01]  /*0590*/  IMAD R24, R13, UR7, RZ ;  /* 0x000000070d187c24 */ /* 0x002fe2000f8e02ff */
[----:B------:R-:W-:-:S04]  /*05a0*/  ISETP.NE.U32.AND P2, PT, RZ, UR12, PT ;  /* 0x0000000cff007c0c */ /* 0x000fc8000bf45070 */
[----:B------:R-:W-:Y:S02]  /*05b0*/  SHF.R.S32.HI R25, RZ, 0x1f, R24 ;  /* 0x0000001fff197819 */ /* 0x000fe40000011418 */
[----:B------:R-:W1:Y:S01]  /*05c0*/  LDC.64 R28, c[0x0][0x220] ;  /* 0x00008800ff1c7b82 */ /* 0x000e620000000a00 */
[----:B------:R-:W-:Y:S02]  /*05d0*/  ISETP.NE.AND.EX P2, PT, RZ, UR13, PT, P2 ;  /* 0x0000000dff007c0c */ /* 0x000fe4000bf45320 */
[----:B------:R-:W-:-:S04]  /*05e0*/  LEA.HI R25, R25, R24, RZ, 0x3 ;  /* 0x0000001819197211 */ /* 0x000fc800078f18ff */
[----:B------:R-:W-:Y:S01]  /*05f0*/  LEA.HI.SX32 R55, R25, R32, 0x1d ;  /* 0x0000002019377211 */ /* 0x000fe200078feaff */
[----:B0-----:R-:W-:-:S06]  /*0600*/  @P1 IMAD.WIDE R42, R13, 0x2, R42 ;  /* 0x000000020d2a1825 */ /* 0x001fcc00078e022a */
[C---:B------:R-:W-:Y:S01]  /*0610*/  @P2 LEA R30, P3, R55.reuse, UR12, 0x4 ;  /* 0x0000000c371e2c11 */ /* 0x040fe2000f8620ff */
[----:B------:R-:W2:Y:S01]  /*0620*/  @P1 LDG.E.U16 R42, desc[UR4][R42.64] ;  /* 0x000000042a2a1981 */ /* 0x000ea2000c1e1500 */
[C---:B-1----:R-:W-:Y:S02]  /*0630*/  IMAD.WIDE.U32 R24, R55.reuse, 0x10, R28 ;  /* 0x0000001037187825 */ /* 0x042fe400078e001c */
[----:B------:R-:W-:-:S04]  /*0640*/  @P2 LEA.HI.X R31, R55, UR13, RZ, 0x4, P3 ;  /* 0x0000000d371f2c11 */ /* 0x000fc800098f24ff */
[----:B------:R-:W3:Y:S04]  /*0650*/  LDG.E.128 R24, desc[UR4][R24.64] ;  /* 0x0000000418187981 */ /* 0x000ee8000c1e1d00 */
[----:B-----5:R0:W5:Y:S01]  /*0660*/  @P2 LDG.E.128 R16, desc[UR4][R30.64] ;  /* 0x000000041e102981 */ /* 0x020162000c1e1d00 */
[----:B------:R-:W-:-:S04]  /*0670*/  ISETP.NE.U32.AND P3, PT, RZ, UR12, PT ;  /* 0x0000000cff007c0c */ /* 0x000fc8000bf65070 */
[----:B------:R-:W-:Y:S01]  /*0680*/  ISETP.NE.AND.EX P3, PT, RZ, UR13, PT, P3 ;  /* 0x0000000dff007c0c */ /* 0x000fe2000bf65330 */
[----:B------:R-:W-:-:S06]  /*0690*/  HFMA2.MMA R56, -RZ, RZ, 1.875, 0 ;  /* 0x3f800000ff387435 */ /* 0x000fcc00000001ff */
[----:B--2---:R-:W-:Y:S02]  /*06a0*/  @P1 SHF.L.U32 R56, R42, 0x10, RZ ;  /* 0x000000102a381819 */ /* 0x004fe400000006ff */
[C---:B---3--:R-:W-:Y:S02]  /*06b0*/  SHF.L.U32 R57, R24.reuse, 0x10, RZ ;  /* 0x0000001018397819 */ /* 0x048fe400000006ff */
[----:B------:R-:W-:-:S03]  /*06c0*/  PRMT R52, R24, 0x7632, R52 ;  /* 0x0000763218347816 */ /* 0x000fc60000000034 */
[----:B------:R-:W-:Y:S01]  /*06d0*/  FMUL.FTZ R43, R57, R56 ;  /* 0x00000038392b7220 */ /* 0x000fe20000410000 */
[----:B0-----:R-:W-:Y:S06]  /*06e0*/  @P3 BRA `(.L_x_75) ;  /* 0x0000000000083947 */ /* 0x001fec0003800000 */
[----:B------:R-:W-:Y:S05]  /*06f0*/  @P0 BRA `(.L_x_76) ;  /* 0x00000000000c0947 */ /* 0x000fea0003800000 */
[----:B------:R-:W-:Y:S05]  /*0700*/  BRA `(.L_x_77) ;  /* 0x0000000000107947 */ /* 0x000fea0003800000 */
.L_x_75:
[----:B-----5:R-:W-:-:S05]  /*0710*/  SHF.L.U32 R24, R16, 0x10, RZ ;  /* 0x0000001010187819 */ /* 0x020fca00000006ff */
[----:B------:R-:W-:-:S07]  /*0720*/  FADD.FTZ R43, R43, R24 ;  /* 0x000000182b2b7221 */ /* 0x000fce0000010000 */
.L_x_76:
[----:B------:R-:W-:-:S04]  /*0730*/  F2FP.BF16.F32.PACK_AB R24, RZ, R43 ;  /* 0x0000002bff18723e */ /* 0x000fc800000010ff */
[----:B------:R-:W-:-:S07]  /*0740*/  PRMT R20, R24, 0x7610, R20 ;  /* 0x0000761018147816 */ /* 0x000fce0000000014 */
.L_x_77:
[----:B------:R-:W-:-:S04]  /*0750*/  IMAD.U32 R31, R52, 0x10000, RZ ;  /* 0x00010000341f7824 */ /* 0x000fc800078e00ff */
[----:B------:R-:W-:Y:S01]  /*0760*/  FMUL.FTZ R42, R31, R56 ;  /* 0x000000381f2a7220 */ /* 0x000fe20000410000 */
[----:B------:R-:W-:Y:S06]  /*0770*/  @P3 BRA `(.L_x_78) ;  /* 0x0000000000083947 */ /* 0x000fec0003800000 */
[----:B------:R-:W-:Y:S05]  /*0780*/  @P0 BRA `(.L_x_79) ;  /* 0x0000000000100947 */ /* 0x000fea0003800000 */
[----:B------:R-:W-:Y:S05]  /*0790*/  BRA `(.L_x_80) ;  /* 0x0000000000147947 */ /* 0x000fea0003800000 */
.L_x_78:
[----:B-----5:R-:W-:-:S04]  /*07a0*/  PRMT R24, R16, 0x7632, R24 ;  /* 0x0000763210187816 */ /* 0x020fc80000000018 */
[----:B------:R-:W-:-:S05]  /*07b0*/  SHF.L.U32 R31, R24, 0x10, RZ ;  /* 0x00000010181f7819 */ /* 0x000fca00000006ff */
[----:B------:R-:W-:-:S07]  /*07c0*/  FADD.FTZ R42, R42, R31 ;  /* 0x0000001f2a2a7221 */ /* 0x000fce0000010000 */
.L_x_79:
[----:B------:R-:W-:-:S04]  /*07d0*/  F2FP.BF16.F32.PACK_AB R24, RZ, R42 ;  /* 0x0000002aff18723e */ /* 0x000fc800000010ff */
[----:B------:R-:W-:-:S07]  /*07e0*/  PRMT R20, R20, 0x5410, R24 ;  /* 0x0000541014147816 */ /* 0x000fce0000000018 */
.L_x_80:
[C---:B------:R-:W-:Y:S02]  /*07f0*/  SHF.L.U32 R31, R25.reuse, 0x10, RZ ;  /* 0x00000010191f7819 */ /* 0x040fe400000006ff */
[----:B------:R-:W-:-:S03]  /*0800*/  PRMT R25, R25, 0x7632, R25 ;  /* 0x0000763219197816 */ /* 0x000fc60000000019 */
[----:B------:R-:W-:Y:S01]  /*0810*/  FMUL.FTZ R54, R31, R56 ;  /* 0x000000381f367220 */ /* 0x000fe20000410000 */
[----:B------:R-:W-:Y:S06]  /*0820*/  @P3 BRA `(.L_x_81) ;  /* 0x0000000000083947 */ /* 0x000fec0003800000 */
[----:B------:R-:W-:Y:S05]  /*0830*/  @P0 BRA `(.L_x_82) ;  /* 0x00000000000c0947 */ /* 0x000fea0003800000 */
[----:B------:R-:W-:Y:S05]  /*0840*/  BRA `(.L_x_83) ;  /* 0x0000000000107947 */ /* 0x000fea0003800000 */
.L_x_81:
[----:B-----5:R-:W-:-:S05]  /*0850*/  SHF.L.U32 R31, R17, 0x10, RZ ;  /* 0x00000010111f7819 */ /* 0x020fca00000006ff */
[----:B------:R-:W-:-:S07]  /*0860*/  FADD.FTZ R54, R54, R31 ;  /* 0x0000001f36367221 */ /* 0x000fce0000010000 */
.L_x_82:
[----:B------:R-:W-:-:S04]  /*0870*/  F2FP.BF16.F32.PACK_AB R24, RZ, R54 ;  /* 0x00000036ff18723e */ /* 0x000fc800000010ff */
[----:B------:R-:W-:-:S07]  /*0880*/  PRMT R21, R24, 0x7610, R21 ;  /* 0x0000761018157816 */ /* 0x000fce0000000015 */
.L_x_83:
[----:B------:R-:W-:-:S05]  /*0890*/  SHF.L.U32 R25, R25, 0x10, RZ ;  /* 0x0000001019197819 */ /* 0x000fca00000006ff */
[----:B------:R-:W-:Y:S01]  /*08a0*/  FMUL.FTZ R52, R25, R56 ;  /* 0x0000003819347220 */ /* 0x000fe20000410000 */
[----:B------:R-:W-:Y:S06]  /*08b0*/  @P3 BRA `(.L_x_84) ;  /* 0x0000000000083947 */ /* 0x000fec0003800000 */
[----:B------:R-:W-:Y:S05]  /*08c0*/  @P0 BRA `(.L_x_85) ;  /* 0x0000000000100947 */ /* 0x000fea0003800000 */
[----:B------:R-:W-:Y:S05]  /*08d0*/  BRA `(.L_x_86) ;  /* 0x0000000000147947 */ /* 0x000fea0003800000 */
.L_x_84:
[----:B-----5:R-:W-:-:S04]  /*08e0*/  PRMT R24, R17, 0x7632, R24 ;  /* 0x0000763211187816 */ /* 0x020fc80000000018 */
[----:B------:R-:W-:-:S05]  /*08f0*/  SHF.L.U32 R25, R24, 0x10, RZ ;  /* 0x0000001018197819 */ /* 0x000fca00000006ff */
[----:B------:R-:W-:-:S07]  /*0900*/  FADD.FTZ R52, R52, R25 ;  /* 0x0000001934347221 */ /* 0x000fce0000010000 */
.L_x_85:
[----:B------:R-:W-:-:S04]  /*0910*/  F2FP.BF16.F32.PACK_AB R24, RZ, R52 ;  /* 0x00000034ff18723e */ /* 0x000fc800000010ff */
[----:B------:R-:W-:-:S07]  /*0920*/  PRMT R21, R21, 0x5410, R24 ;  /* 0x0000541015157816 */ /* 0x000fce0000000018 */
.L_x_86:
[C---:B------:R-:W-:Y:S02]  /*0930*/  SHF.L.U32 R59, R26.reuse, 0x10, RZ ;  /* 0x000000101a3b7819 */ /* 0x040fe400000006ff */
[----:B------:R-:W-:-:S03]  /*0940*/  PRMT R26, R26, 0x7632, R26 ;  /* 0x000076321a1a7816 */ /* 0x000fc6000000001a */
[----:B------:R-:W-:Y:S01]  /*0950*/  FMUL.FTZ R59, R59, R56 ;  /* 0x000000383b3b7220 */ /* 0x000fe20000410000 */
[----:B------:R-:W-:Y:S06]  /*0960*/  @P3 BRA `(.L_x_87) ;  /* 0x0000000000083947 */ /* 0x000fec0003800000 */
[----:B------:R-:W-:Y:S05]  /*0970*/  @P0 BRA `(.L_x_88) ;  /* 0x00000000000c0947 */ /* 0x000fea0003800000 */
[----:B------:R-:W-:Y:S05]  /*0980*/  BRA `(.L_x_89) ;  /* 0x0000000000107947 */ /* 0x000fea0003800000 */
.L_x_87:
[----:B-----5:R-:W-:-:S05]  /*0990*/  SHF.L.U32 R24, R18, 0x10, RZ ;  /* 0x0000001012187819 */ /* 0x020fca00000006ff */
[----:B------:R-:W-:-:S07]  /*09a0*/  FADD.FTZ R59, R59, R24 ;  /* 0x000000183b3b7221 */ /* 0x000fce0000010000 */
.L_x_88:
[----:B------:R-:W-:-:S04]  /*09b0*/  F2FP.BF16.F32.PACK_AB R24, RZ, R59 ;  /* 0x0000003bff18723e */ /* 0x000fc800000010ff */
[----:B------:R-:W-:-:S07]  /*09c0*/  PRMT R22, R24, 0x7610, R22 ;  /* 0x0000761018167816 */ /* 0x000fce0000000016 */
.L_x_89:
[----:B------:R-:W-:-:S05]  /*09d0*/  SHF.L.U32 R25, R26, 0x10, RZ ;  /* 0x000000101a197819 */ /* 0x000fca00000006ff */
[----:B------:R-:W-:Y:S01]  /*09e0*/  FMUL.FTZ R58, R25, R56 ;  /* 0x00000038193a7220 */ /* 0x000fe20000410000 */
[----:B------:R-:W-:Y:S06]  /*09f0*/  @P3 BRA `(.L_x_90) ;  /* 0x0000000000083947 */ /* 0x000fec0003800000 */
[----:B------:R-:W-:Y:S05]  /*0a00*/  @P0 BRA `(.L_x_91) ;  /* 0x0000000000100947 */ /* 0x000fea0003800000 */
[----:B------:R-:W-:Y:S05]  /*0a10*/  BRA `(.L_x_92) ;  /* 0x0000000000147947 */ /* 0x000fea0003800000 */
.L_x_90:
[----:B-----5:R-:W-:-:S04]  /*0a20*/  PRMT R24, R18, 0x7632, R24 ;  /* 0x0000763212187816 */ /* 0x020fc80000000018 */
[----:B------:R-:W-:-:S05]  /*0a30*/  SHF.L.U32 R25, R24, 0x10, RZ ;  /* 0x0000001018197819 */ /* 0x000fca00000006ff */
[----:B------:R-:W-:-:S07]  /*0a40*/  FADD.FTZ R58, R58, R25 ;  /* 0x000000193a3a7221 */ /* 0x000fce0000010000 */
.L_x_91:
[----:B------:R-:W-:-:S04]  /*0a50*/  F2FP.BF16.F32.PACK_AB R24, RZ, R58 ;  /* 0x0000003aff18723e */ /* 0x000fc800000010ff */
[----:B------:R-:W-:-:S07]  /*0a60*/  PRMT R22, R22, 0x5410, R24 ;  /* 0x0000541016167816 */ /* 0x000fce0000000018 */
.L_x_92:
[C---:B------:R-:W-:Y:S02]  /*0a70*/  SHF.L.U32 R25, R27.reuse, 0x10, RZ ;  /* 0x000000101b197819 */ /* 0x040fe400000006ff */
[----:B------:R-:W-:-:S03]  /*0a80*/  PRMT R27, R27, 0x7632, R27 ;  /* 0x000076321b1b7816 */ /* 0x000fc6000000001b */
[----:B------:R-:W-:Y:S01]  /*0a90*/  FMUL.FTZ R60, R25, R56 ;  /* 0x00000038193c7220 */ /* 0x000fe20000410000 */
[----:B------:R-:W-:Y:S06]  /*0aa0*/  @P3 BRA `(.L_x_93) ;  /* 0x0000000000083947 */ /* 0x000fec0003800000 */
[----:B------:R-:W-:Y:S05]  /*0ab0*/  @P0 BRA `(.L_x_94) ;  /* 0x00000000000c0947 */ /* 0x000fea0003800000 */
[----:B------:R-:W-:Y:S05]  /*0ac0*/  BRA `(.L_x_95) ;  /* 0x0000000000107947 */ /* 0x000fea0003800000 */
.L_x_93:
[----:B-----5:R-:W-:-:S04]  /*0ad0*/  IMAD.U32 R25, R19, 0x10000, RZ ;  /* 0x0001000013197824 */ /* 0x020fc800078e00ff */
[----:B------:R-:W-:-:S07]  /*0ae0*/  FADD.FTZ R60, R60, R25 ;  /* 0x000000193c3c7221 */ /* 0x000fce0000010000 */
.L_x_94:
[----:B------:R-:W-:-:S04]  /*0af0*/  F2FP.BF16.F32.PACK_AB R24, RZ, R60 ;  /* 0x0000003cff18723e */ /* 0x000fc800000010ff */
[----:B------:R-:W-:-:S07]  /*0b00*/  PRMT R23, R24, 0x7610, R23 ;  /* 0x0000761018177816 */ /* 0x000fce0000000017 */
.L_x_95:
[----:B------:R-:W-:-:S05]  /*0b10*/  SHF.L.U32 R27, R27, 0x10, RZ ;  /* 0x000000101b1b7819 */ /* 0x000fca00000006ff */
[----:B------:R-:W-:Y:S01]  /*0b20*/  FMUL.FTZ R61, R27, R56 ;  /* 0x000000381b3d7220 */ /* 0x000fe20000410000 */
[----:B------:R-:W-:Y:S06]  /*0b30*/  @P3 BRA `(.L_x_96) ;  /* 0x0000000000083947 */ /* 0x000fec0003800000 */
[----:B------:R-:W-:Y:S05]  /*0b40*/  @P0 BRA `(.L_x_97) ;  /* 0x0000000000100947 */ /* 0x000fea0003800000 */
[----:B------:R-:W-:Y:S05]  /*0b50*/  BRA `(.L_x_98) ;  /* 0x0000000000147947 */ /* 0x000fea0003800000 */
.L_x_96:
[----:B-----5:R-:W-:-:S04]  /*0b60*/  PRMT R24, R19, 0x7632, R24 ;  /* 0x0000763213187816 */ /* 0x020fc80000000018 */
[----:B------:R-:W-:-:S05]  /*0b70*/  SHF.L.U32 R24, R24, 0x10, RZ ;  /* 0x0000001018187819 */ /* 0x000fca00000006ff */
[----:B------:R-:W-:-:S07]  /*0b80*/  FADD.FTZ R61, R61, R24 ;  /* 0x000000183d3d7221 */ /* 0x000fce0000010000 */
.L_x_97:
[----:B------:R-:W-:-:S04]  /*0b90*/  F2FP.BF16.F32.PACK_AB R24, RZ, R61 ;  /* 0x0000003dff18723e */ /* 0x000fc800000010ff */
[----:B------:R-:W-:-:S07]  /*0ba0*/  PRMT R23, R23, 0x5410, R24 ;  /* 0x0000541017177816 */ /* 0x000fce0000000018 */
.L_x_98:
[----:B------:R-:W0:Y:S01]  /*0bb0*/  @P0 LDC.64 R24, c[0x0][0x238] ;  /* 0x00008e00ff180b82 */ /* 0x000e220000000a00 */
[C---:B------:R-:W-:Y:S02]  /*0bc0*/  IADD3 R57, R55.reuse, 0x20, RZ ;  /* 0x0000002037397810 */ /* 0x040fe40007ffe0ff */
[----:B0-----:R-:W-:-:S04]  /*0bd0*/  @P0 LEA R30, P5, R55, R24, 0x4 ;  /* 0x00000018371e0211 */ /* 0x001fc800078a20ff */
[----:B------:R-:W-:Y:S01]  /*0be0*/  @P0 LEA.HI.X R31, R55, R25, RZ, 0x4, P5 ;  /* 0x00000019371f0211 */ /* 0x000fe200028f24ff */
[C---:B------:R-:W-:Y:S01]  /*0bf0*/  IMAD.WIDE.U32 R24, R57.reuse, 0x10, R28 ;  /* 0x0000001039187825 */ /* 0x040fe200078e001c */
[----:B------:R-:W-:-:S03]  /*0c00*/  @P2 LEA R28, P5, R57, UR12, 0x4 ;  /* 0x0000000c391c2c11 */ /* 0x000fc6000f8a20ff */
[----:B------:R0:W-:Y:S04]  /*0c10*/  @P0 STG.E.128 desc[UR4][R30.64], R20 ;  /* 0x000000141e000986 */ /* 0x0001e8000c101d04 */
[----:B------:R-:W2:Y:S01]  /*0c20*/  LDG.E.128 R24, desc[UR4][R24.64] ;  /* 0x0000000418187981 */ /* 0x000ea2000c1e1d00 */
[----:B------:R-:W-:-:S05]  /*0c30*/  @P2 LEA.HI.X R29, R57, UR13, RZ, 0x4, P5 ;  /* 0x0000000d391d2c11 */ /* 0x000fca000a8f24ff */
[----:B-----5:R0:W5:Y:S01]  /*0c40*/  @P2 LDG.E.128 R16, desc[UR4][R28.64] ;  /* 0x000000041c102981 */ /* 0x020162000c1e1d00 */
[C---:B--2---:R-:W-:Y:S02]  /*0c50*/  SHF.L.U32 R63, R24.reuse, 0x10, RZ ;  /* 0x00000010183f7819 */ /* 0x044fe400000006ff */
[----:B------:R-:W-:-:S03]  /*0c60*/  PRMT R64, R24, 0x7632, R64 ;  /* 0x0000763218407816 */ /* 0x000fc60000000040 */
[----:B------:R-:W-:Y:S01]  /*0c70*/  FMUL.FTZ R62, R63, R56 ;  /* 0x000000383f3e7220 */ /* 0x000fe20000410000 */
[----:B0-----:R-:W-:Y:S06]  /*0c80*/  @P3 BRA `(.L_x_99) ;  /* 0x0000000000083947 */ /* 0x001fec0003800000 */
[----:B------:R-:W-:Y:S05]  /*0c90*/  @P0 BRA `(.L_x_100) ;  /* 0x00000000000c0947 */ /* 0x000fea0003800000 */
[----:B------:R-:W-:Y:S05]  /*0ca0*/  BRA `(.L_x_101) ;  /* 0x0000000000107947 */ /* 0x000fea0003800000 */
.L_x_99:
[----:B-----5:R-:W-:-:S05]  /*0cb0*/  SHF.L.U32 R29, R16, 0x10, RZ ;  /* 0x00000010101d7819 */ /* 0x020fca00000006ff */
[----:B------:R-:W-:-:S07]  /*0cc0*/  FADD.FTZ R62, R29, R62 ;  /* 0x0000003e1d3e7221 */ /* 0x000fce0000010000 */
.L_x_100:
[----:B------:R-:W-:-:S04]  /*0cd0*/  F2FP.BF16.F32.PACK_AB R24, RZ, R62 ;  /* 0x0000003eff18723e */ /* 0x000fc800000010ff */
[----:B------:R-:W-:-:S07]  /*0ce0*/  PRMT R20, R24, 0x7610, R20 ;  /* 0x0000761018147816 */ /* 0x000fce0000000014 */
.L_x_101:
[----:B------:R-:W-:-:S05]  /*0cf0*/  SHF.L.U32 R29, R64, 0x10, RZ ;  /* 0x00000010401d7819 */ /* 0x000fca00000006ff */
[----:B------:R-:W-:Y:S01]  /*0d00*/  FMUL.FTZ R28, R29, R56 ;  /* 0x000000381d1c7220 */ /* 0x000fe20000410000 */
[----:B------:R-:W-:Y:S06]  /*0d10*/  @P3 BRA `(.L_x_102) ;  /* 0x0000000000083947 */ /* 0x000fec0003800000 */
[----:B------:R-:W-:Y:S05]  /*0d20*/  @P0 BRA `(.L_x_103) ;  /* 0x0000000000100947 */ /* 0x000fea0003800000 */
[----:B------:R-:W-:Y:S05]  /*0d30*/  BRA `(.L_x_104) ;  /* 0x0000000000147947 */ /* 0x000fea0003800000 */
.L_x_102:
[----:B-----5:R-:W-:-:S04]  /*0d40*/  PRMT R24, R16, 0x7632, R24 ;  /* 0x0000763210187816 */ /* 0x020fc80000000018 */
[----:B------:R-:W-:-:S05]  /*0d50*/  SHF.L.U32 R29, R24, 0x10, RZ ;  /* 0x00000010181d7819 */ /* 0x000fca00000006ff */
[----:B------:R-:W-:-:S07]  /*0d60*/  FADD.FTZ R28, R28, R29 ;  /* 0x0000001d1c1c7221 */ /* 0x000fce0000010000 */
.L_x_103:
[----:B------:R-:W-:-:S04]  /*0d70*/  F2FP.BF16.F32.PACK_AB R24, RZ, R28 ;  /* 0x0000001cff18723e */ /* 0x000fc800000010ff */
[----:B------:R-:W-:-:S07]  /*0d80*/  PRMT R20, R20, 0x5410, R24 ;  /* 0x0000541014147816 */ /* 0x000fce0000000018 */
.L_x_104:
[C---:B------:R-:W-:Y:S02]  /*0d90*/  SHF.L.U32 R29, R25.reuse, 0x10, RZ ;  /* 0x00000010191d7819 */ /* 0x040fe400000006ff */
[----:B------:R-:W-:-:S03]  /*0da0*/  PRMT R25, R25, 0x7632, R25 ;  /* 0x0000763219197816 */ /* 0x000fc60000000019 */
[----:B------:R-:W-:Y:S01]  /*0db0*/  FMUL.FTZ R30, R29, R56 ;  /* 0x000000381d1e7220 */ /* 0x000fe20000410000 */
[----:B------:R-:W-:Y:S06]  /*0dc0*/  @P3 BRA `(.L_x_105) ;  /* 0x0000000000083947 */ /* 0x000fec0003800000 */
[----:B------:R-:W-:Y:S05]  /*0dd0*/  @P0 BRA `(.L_x_106) ;  /* 0x00000000000c0947 */ /* 0x000fea0003800000 */
[----:B------:R-:W-:Y:S05]  /*0de0*/  BRA `(.L_x_107) ;  /* 0x0000000000107947 */ /* 0x000fea0003800000 */
.L_x_105:
[----:B-----5:R-:W-:-:S05]  /*0df0*/  SHF.L.U32 R29, R17, 0x10, RZ ;  /* 0x00000010111d7819 */ /* 0x020fca00000006ff */
[----:B------:R-:W-:-:S07]  /*0e00*/  FADD.FTZ R30, R29, R30 ;  /* 0x0000001e1d1e7221 */ /* 0x000fce0000010000 */
.L_x_106:
[----:B------:R-:W-:-:S04]  /*0e10*/  F2FP.BF16.F32.PACK_AB R24, RZ, R30 ;  /* 0x0000001eff18723e */ /* 0x000fc800000010ff */
[----:B------:R-:W-:-:S07]  /*0e20*/  PRMT R21, R24, 0x7610, R21 ;  /* 0x0000761018157816 */ /* 0x000fce0000000015 */
.L_x_107:
[----:B------:R-:W-:-:S05]  /*0e30*/  SHF.L.U32 R25, R25, 0x10, RZ ;  /* 0x0000001019197819 */ /* 0x000fca00000006ff */
[----:B------:R-:W-:Y:S01]  /*0e40*/  FMUL.FTZ R29, R25, R56 ;  /* 0x00000038191d7220 */ /* 0x000fe20000410000 */
[----:B------:R-:W-:Y:S06]  /*0e50*/  @P3 BRA `(.L_x_108) ;  /* 0x0000000000083947 */ /* 0x000fec0003800000 */
[----:B------:R-:W-:Y:S05]  /*0e60*/  @P0 BRA `(.L_x_109) ;  /* 0x0000000000100947 */ /* 0x000fea0003800000 */
[----:B------:R-:W-:Y:S05]  /*0e70*/  BRA `(.L_x_110) ;  /* 0x0000000000147947 */ /* 0x000fea0003800000 */
.L_x_108:
[----:B-----5:R-:W-:-:S05]  /*0e80*/  PRMT R24, R17, 0x7632, R24 ;  /* 0x0000763211187816 */ /* 0x020fca0000000018 */
[----:B------:R-:W-:-:S04]  /*0e90*/  IMAD.U32 R24, R24, 0x10000, RZ ;  /* 0x0001000018187824 */ /* 0x000fc800078e00ff */
[----:B------:R-:W-:-:S07]  /*0ea0*/  FADD.FTZ R29, R29, R24 ;  /* 0x000000181d1d7221 */ /* 0x000fce0000010000 */
.L_x_109:
[----:B------:R-:W-:-:S04]  /*0eb0*/  F2FP.BF16.F32.PACK_AB R24, RZ, R29 ;  /* 0x0000001dff18723e */ /* 0x000fc800000010ff */
[----:B------:R-:W-:-:S07]  /*0ec0*/  PRMT R21, R21, 0x5410, R24 ;  /* 0x0000541015157816 */ /* 0x000fce0000000018 */
.L_x_110:
[C---:B------:R-:W-:Y:S02]  /*0ed0*/  SHF.L.U32 R31, R26.reuse, 0x10, RZ ;  /* 0x000000101a1f7819 */ /* 0x040fe400000006ff */
[----:B------:R-:W-:-:S03]  /*0ee0*/  PRMT R26, R26, 0x7632, R26 ;  /* 0x000076321a1a7816 */ /* 0x000fc6000000001a */
[----:B------:R-:W-:Y:S01]  /*0ef0*/  FMUL.FTZ R31, R31, R56 ;  /* 0x000000381f1f7220 */ /* 0x000fe20000410000 */
[----:B------:R-:W-:Y:S06]  /*0f00*/  @P3 BRA `(.L_x_111) ;  /* 0x0000000000083947 */ /* 0x000fec0003800000 */
[----:B------:R-:W-:Y:S05]  /*0f10*/  @P0 BRA `(.L_x_112) ;  /* 0x00000000000c0947 */ /* 0x000fea0003800000 */
[----:B------:R-:W-:Y:S05]  /*0f20*/  BRA `(.L_x_113) ;  /* 0x0000000000107947 */ /* 0x000fea0003800000 */
.L_x_111:
[----:B-----5:R-:W-:-:S05]  /*0f30*/  SHF.L.U32 R24, R18, 0x10, RZ ;  /* 0x0000001012187819 */ /* 0x020fca00000006ff */
[----:B------:R-:W-:-:S07]  /*0f40*/  FADD.FTZ R31, R24, R31 ;  /* 0x0000001f181f7221 */ /* 0x000fce0000010000 */
.L_x_112:
[----:B------:R-:W-:-:S04]  /*0f50*/  F2FP.BF16.F32.PACK_AB R24, RZ, R31 ;  /* 0x0000001fff18723e */ /* 0x000fc800000010ff */
[----:B------:R-:W-:-:S07]  /*0f60*/  PRMT R22, R24, 0x7610, R22 ;  /* 0x0000761018167816 */ /* 0x000fce0000000016 */
.L_x_113:
[----:B------:R-:W-:-:S05]  /*0f70*/  SHF.L.U32 R25, R26, 0x10, RZ ;  /* 0x000000101a197819 */ /* 0x000fca00000006ff */
[----:B------:R-:W-:Y:S01]  /*0f80*/  FMUL.FTZ R26, R25, R56 ;  /* 0x00000038191a7220 */ /* 0x000fe20000410000 */
[----:B------:R-:W-:Y:S06]  /*0f90*/  @P3 BRA `(.L_x_114) ;  /* 0x0000000000083947 */ /* 0x000fec0003800000 */
[----:B------:R-:W-:Y:S05]  /*0fa0*/  @P0 BRA `(.L_x_115) ;  /* 0x0000000000100947 */ /* 0x000fea0003800000 */
[----:B------:R-:W-:Y:S05]  /*0fb0*/  BRA `(.L_x_116) ;  /* 0x0000000000147947 */ /* 0x000fea0003800000 */
.L_x_114:
[----:B-----5:R-:W-:-:S04]  /*0fc0*/  PRMT R24, R18, 0x7632, R24 ;  /* 0x0000763212187816 */ /* 0x020fc80000000018 */
[----:B------:R-:W-:-:S05]  /*0fd0*/  SHF.L.U32 R25, R24, 0x10, RZ ;  /* 0x0000001018197819 */ /* 0x000fca00000006ff */
[----:B------:R-:W-:-:S07]  /*0fe0*/  FADD.FTZ R26, R26, R25 ;  /* 0x000000191a1a7221 */ /* 0x000fce0000010000 */
.L_x_115:
[----:B------:R-:W-:-:S04]  /*0ff0*/  F2FP.BF16.F32.PACK_AB R24, RZ, R26 ;  /* 0x0000001aff18723e */ /* 0x000fc800000010ff */
[----:B------:R-:W-:-:S07]  /*1000*/  PRMT R22, R22, 0x5410, R24 ;  /* 0x0000541016167816 */ /* 0x000fce0000000018 */
.L_x_116:
[C---:B------:R-:W-:Y:S02]  /*1010*/  SHF.L.U32 R25, R27.reuse, 0x10, RZ ;  /* 0x000000101b197819 */ /* 0x040fe400000006ff */
[----:B------:R-:W-:-:S03]  /*1020*/  PRMT R24, R27, 0x7632, R24 ;  /* 0x000076321b187816 */ /* 0x000fc60000000018 */
[----:B------:R-:W-:Y:S01]  /*1030*/  FMUL.FTZ R27, R25, R56 ;  /* 0x00000038191b7220 */ /* 0x000fe20000410000 */
[----:B------:R-:W-:Y:S06]  /*1040*/  @P3 BRA `(.L_x_117) ;  /* 0x0000000000083947 */ /* 0x000fec0003800000 */
[----:B------:R-:W-:Y:S05]  /*1050*/  @P0 BRA `(.L_x_118) ;  /* 0x00000000000c0947 */ /* 0x000fea0003800000 */
[----:B------:R-:W-:Y:S05]  /*1060*/  BRA `(.L_x_119) ;  /* 0x0000000000107947 */ /* 0x000fea0003800000 */
.L_x_117:
[----:B-----5:R-:W-:-:S05]  /*1070*/  SHF.L.U32 R64, R19, 0x10, RZ ;  /* 0x0000001013407819 */ /* 0x020fca00000006ff */
[----:B------:R-:W-:-:S07]  /*1080*/  FADD.FTZ R27, R64, R27 ;  /* 0x0000001b401b7221 */ /* 0x000fce0000010000 */
.L_x_118:
[----:B------:R-:W-:-:S04]  /*1090*/  F2FP.BF16.F32.PACK_AB R25, RZ, R27 ;  /* 0x0000001bff19723e */ /* 0x000fc800000010ff */
[----:B------:R-:W-:-:S07]  /*10a0*/  PRMT R23, R25, 0x7610, R23 ;  /* 0x0000761019177816 */ /* 0x000fce0000000017 */
.L_x_119:
[----:B------:R-:W-:-:S05]  /*10b0*/  SHF.L.U32 R63, R24, 0x10, RZ ;  /* 0x00000010183f7819 */ /* 0x000fca00000006ff */
[----:B------:R-:W-:Y:S01]  /*10c0*/  FMUL.FTZ R63, R63, R56 ;  /* 0x000000383f3f7220 */ /* 0x000fe20000410000 */
[----:B------:R-:W-:Y:S06]  /*10d0*/  @P3 BRA `(.L_x_120) ;  /* 0x0000000000083947 */ /* 0x000fec0003800000 */
[----:B------:R-:W-:Y:S05]  /*10e0*/  @P0 BRA `(.L_x_121) ;  /* 0x0000000000100947 */ /* 0x000fea0003800000 */
[----:B------:R-:W-:Y:S05]  /*10f0*/  BRA `(.L_x_122) ;  /* 0x0000000000147947 */ /* 0x000fea0003800000 */
.L_x_120:
[----:B-----5:R-:W-:-:S04]  /*1100*/  PRMT R24, R19, 0x7632, R24 ;  /* 0x0000763213187816 */ /* 0x020fc80000000018 */
[----:B------:R-:W-:-:S05]  /*1110*/  SHF.L.U32 R24, R24, 0x10, RZ ;  /* 0x0000001018187819 */ /* 0x000fca00000006ff */
[----:B------:R-:W-:-:S07]  /*1120*/  FADD.FTZ R63, R63, R24 ;  /* 0x000000183f3f7221 */ /* 0x000fce0000010000 */
.L_x_121:
[----:B------:R-:W-:-:S04]  /*1130*/  F2FP.BF16.F32.PACK_AB R24, RZ, R63 ;  /* 0x0000003fff18723e */ /* 0x000fc800000010ff */
[----:B------:R-:W-:-:S07]  /*1140*/  PRMT R23, R23, 0x5410, R24 ;  /* 0x0000541017177816 */ /* 0x000fce0000000018 */
.L_x_122:
[----:B------:R-:W-:Y:S01]  /*1150*/  FADD.FTZ R65, RZ, R43 ;  /* 0x0000002bff417221 */ /* 0x000fe20000010000 */
[----:B------:R-:W0:Y:S01]  /*1160*/  @P0 LDC.64 R24, c[0x0][0x238] ;  /* 0x00008e00ff180b82 */ /* 0x000e220000000a00 */
[----:B------:R-:W-:Y:S02]  /*1170*/  UMOV UR6, 0xffffffff ;  /* 0xffffffff00067882 */ /* 0x000fe40000000000 */
[----:B------:R-:W-:-:S04]  /*1180*/  FADD.FTZ R65, R65, R42 ;  /* 0x0000002a41417221 */ /* 0x000fc80000010000 */
[----:B------:R-:W-:-:S04]  /*1190*/  FADD.FTZ R65, R65, R54 ;  /* 0x0000003641417221 */ /* 0x000fc80000010000 */
[----:B------:R-:W-:-:S04]  /*11a0*/  FADD.FTZ R56, R65, R52 ;  /* 0x0000003441387221 */ /* 0x000fc80000010000 */
[----:B------:R-:W-:-:S04]  /*11b0*/  FADD.FTZ R65, R56, R59 ;  /* 0x0000003b38417221 */ /* 0x000fc80000010000 */
[----:B------:R-:W-:-:S04]  /*11c0*/  FADD.FTZ R65, R65, R58 ;  /* 0x0000003a41417221 */ /* 0x000fc80000010000 */
[----:B------:R-:W-:Y:S01]  /*11d0*/  FADD.FTZ R56, R65, R60 ;  /* 0x0000003c41387221 */ /* 0x000fe20000010000 */
[----:B0-----:R-:W-:-:S03]  /*11e0*/  @P0 LEA R24, P2, R57, R24, 0x4 ;  /* 0x0000001839180211 */ /* 0x001fc600078420ff */
[----:B------:R-:W-:Y:S01]  /*11f0*/  FADD.FTZ R65, R56, R61 ;  /* 0x0000003d38417221 */ /* 0x000fe20000010000 */
[----:B------:R-:W-:Y:S02]  /*1200*/  @P0 LEA.HI.X R25, R57, R25, RZ, 0x4, P2 ;  /* 0x0000001939190211 */ /* 0x000fe400010f24ff */
[----:B------:R-:W-:Y:S01]  /*1210*/  ISETP.NE.AND P2, PT, R32, RZ, PT ;  /* 0x000000ff2000720c */ /* 0x000fe20003f45270 */
[----:B------:R-:W-:Y:S02]  /*1220*/  FADD.FTZ R65, R65, R62 ;  /* 0x0000003e41417221 */ /* 0x000fe40000010000 */
[----:B------:R0:W-:Y:S02]  /*1230*/  @P0 STG.E.128 desc[UR4][R24.64], R20 ;  /* 0x0000001418000986 */ /* 0x0001e4000c101d04 */
[----:B------:R-:W-:-:S04]  /*1240*/  FADD.FTZ R65, R65, R28 ;  /* 0x0000001c41417221 */ /* 0x000fc80000010000 */
[----:B0-----:R-:W-:-:S04]  /*1250*/  FADD.FTZ R24, R65, R30 ;  /* 0x0000001e41187221 */ /* 0x001fc80000010000 */
[----:B------:R-:W-:-:S04]  /*1260*/  FADD.FTZ R24, R24, R29 ;  /* 0x0000001d18187221 */ /* 0x000fc80000010000 */
[----:B------:R-:W-:-:S04]  /*1270*/  FADD.FTZ R25, R24, R31 ;  /* 0x0000001f18197221 */ /* 0x000fc80000010000 */
[----:B------:R-:W-:-:S04]  /*1280*/  FADD.FTZ R24, R25, R26 ;  /* 0x0000001a19187221 */ /* 0x000fc80000010000 */
[----:B------:R-:W-:-:S04]  /*1290*/  FADD.FTZ R24, R24, R27 ;  /* 0x0000001b18187221 */ /* 0x000fc80000010000 */
[----:B------:R-:W-:Y:S01]  /*12a0*/  FADD.FTZ R66, R24, R63 ;  /* 0x0000003f18427221 */ /* 0x000fe20000010000 */
        /* <DEDUP_REMOVED lines=13> */
[C---:B------:R-:W-:Y:S01]  /*1380*/  FADD.FTZ R24, -R67.reuse, R43 ;  /* 0x0000002b43187221 */ /* 0x040fe20000010100 */
[----:B------:R-:W-:-:S03]  /*1390*/  FADD.FTZ R25, -R67, R42 ;  /* 0x0000002a43197221 */ /* 0x000fc60000010100 */
[----:B------:R-:W-:-:S04]  /*13a0*/  FFMA.FTZ R24, R24, R24, RZ ;  /* 0x0000001818187223 */ /* 0x000fc800000100ff */
[----:B------:R-:W-:Y:S01]  /*13b0*/  FFMA.FTZ R24, R25, R25, R24 ;  /* 0x0000001919187223 */ /* 0x000fe20000010018 */
[----:B------:R-:W-:-:S04]  /*13c0*/  FADD.FTZ R25, -R67, R54 ;  /* 0x0000003643197221 */ /* 0x000fc80000010100 */
        /* <DEDUP_REMOVED lines=26> */
[----:B------:R-:W-:-:S05]  /*1570*/  FFMA.FTZ R66, R25, R25, R24 ;  /* 0x0000001919427223 */ /* 0x000fca0000010018 */
        /* <DEDUP_REMOVED lines=9> */
.L_x_136:
[----:B-1----:R-:W-:Y:S01]  /*1610*/  FADD.FTZ R65, R66, R24 ;  /* 0x0000001842417221 */ /* 0x002fe20000010000 */
[C---:B------:R-:W-:Y:S01]  /*1620*/  FMUL.FTZ R64, R67.reuse, R67 ;  /* 0x0000004343407220 */ /* 0x040fe20000410000 */
[----:B------:R-:W1:Y:S01]  /*1630*/  @!P2 LDC.64 R24, c[0x0][0x250] ;  /* 0x00009400ff18ab82 */ /* 0x000e620000000a00 */
[----:B------:R-:W-:Y:S01]  /*1640*/  FSEL R69, R67, RZ, !P4 ;  /* 0x000000ff43457208 */ /* 0x000fe20006000000 */
[----:B------:R-:W-:Y:S02]  /*1650*/  FFMA.FTZ R56, R65, R56, UR8 ;  /* 0x0000000841387e23 */ /* 0x000fe40008010038 */
[----:B------:R-:W-:Y:S02]  /*1660*/  FSEL R65, R64, RZ, P4 ;  /* 0x000000ff40417208 */ /* 0x000fe40002000000 */
[C---:B------:R-:W-:Y:S01]  /*1670*/  FADD.FTZ R54, -R69.reuse, R54 ;  /* 0x0000003645367221 */ /* 0x040fe20000010100 */
[C---:B------:R-:W-:Y:S01]  /*1680*/  FADD.FTZ R52, -R69.reuse, R52 ;  /* 0x0000003445347221 */ /* 0x040fe20000010100 */
[C---:B------:R-:W-:Y:S01]  /*1690*/  FADD.FTZ R59, -R69.reuse, R59 ;  /* 0x0000003b453b7221 */ /* 0x040fe20000010100 */
[----:B------:R-:W-:Y:S01]  /*16a0*/  FADD.FTZ R56, R56, R65 ;  /* 0x0000004138387221 */ /* 0x000fe20000010000 */
[C---:B------:R-:W-:Y:S01]  /*16b0*/  FADD.FTZ R65, -R69.reuse, R42 ;  /* 0x0000002a45417221 */ /* 0x040fe20000010100 */
[C---:B------:R-:W-:Y:S01]  /*16c0*/  FADD.FTZ R42, -R69.reuse, R27 ;  /* 0x0000001b452a7221 */ /* 0x040fe20000010100 */
[C---:B------:R-:W-:Y:S01]  /*16d0*/  FADD.FTZ R43, -R69.reuse, R43 ;  /* 0x0000002b452b7221 */ /* 0x040fe20000010100 */
[C---:B------:R-:W-:Y:S01]  /*16e0*/  FADD.FTZ R31, -R69.reuse, R31 ;  /* 0x0000001f451f7221 */ /* 0x040fe20000010100 */
[C---:B------:R-:W-:Y:S01]  /*16f0*/  FADD.FTZ R30, -R69.reuse, R30 ;  /* 0x0000001e451e7221 */ /* 0x040fe20000010100 */
[----:B------:R-:W2:Y:S01]  /*1700*/  MUFU.RSQ R56, R56 ;  /* 0x0000003800387308 */ /* 0x000ea20000001400 */
[C---:B------:R-:W-:Y:S01]  /*1710*/  FADD.FTZ R63, -R69.reuse, R63 ;  /* 0x0000003f453f7221 */ /* 0x040fe20000010100 */
[C---:B------:R-:W-:Y:S01]  /*1720*/  FADD.FTZ R29, -R69.reuse, R29 ;  /* 0x0000001d451d7221 */ /* 0x040fe20000010100 */
[----:B------:R-:W-:Y:S01]  /*1730*/  FADD.FTZ R60, -R69, R60 ;  /* 0x0000003c453c7221 */ /* 0x000fe20000010100 */
[----:B-1----:R-:W-:-:S05]  /*1740*/  @!P2 IMAD.WIDE R24, R13, 0x4, R24 ;  /* 0x000000040d18a825 */ /* 0x002fca00078e0218 */
[----:B------:R1:W-:Y:S01]  /*1750*/  @!P2 STG.E desc[UR4][R24.64], R67 ;  /* 0x000000431800a986 */ /* 0x0003e2000c101904 */
[C---:B--2---:R-:W-:Y:S01]  /*1760*/  FMUL.FTZ R54, R56.reuse, R54 ;  /* 0x0000003638367220 */ /* 0x044fe20000410000 */
[C---:B------:R-:W-:Y:S01]  /*1770*/  FMUL.FTZ R27, R56.reuse, R52 ;  /* 0x00000034381b7220 */ /* 0x040fe20000410000 */
[C---:B------:R-:W-:Y:S01]  /*1780*/  FMUL.FTZ R59, R56.reuse, R59 ;  /* 0x0000003b383b7220 */ /* 0x040fe20000410000 */
[C---:B------:R-:W-:Y:S01]  /*1790*/  FMUL.FTZ R43, R56.reuse, R43 ;  /* 0x0000002b382b7220 */ /* 0x040fe20000410000 */
[C---:B------:R-:W-:Y:S01]  /*17a0*/  FMUL.FTZ R31, R56.reuse, R31 ;  /* 0x0000001f381f7220 */ /* 0x040fe20000410000 */
[C---:B------:R-:W-:Y:S01]  /*17b0*/  FMUL.FTZ R30, R56.reuse, R30 ;  /* 0x0000001e381e7220 */ /* 0x040fe20000410000 */
[C---:B------:R-:W-:Y:S01]  /*17c0*/  FMUL.FTZ R63, R56.reuse, R63 ;  /* 0x0000003f383f7220 */ /* 0x040fe20000410000 */
[C---:B------:R-:W-:Y:S01]  /*17d0*/  FMUL.FTZ R29, R56.reuse, R29 ;  /* 0x0000001d381d7220 */ /* 0x040fe20000410000 */
[C---:B------:R-:W-:Y:S01]  /*17e0*/  FMUL.FTZ R65, R56.reuse, R65 ;  /* 0x0000004138417220 */ /* 0x040fe20000410000 */
[C---:B-1----:R-:W-:Y:S01]  /*17f0*/  FADD.FTZ R25, -R69.reuse, R58 ;  /* 0x0000003a45197221 */ /* 0x042fe20000010100 */
[C---:B------:R-:W-:Y:S01]  /*1800*/  FADD.FTZ R24, -R69.reuse, R61 ;  /* 0x0000003d45187221 */ /* 0x040fe20000010100 */
[C---:B------:R-:W-:Y:S01]  /*1810*/  FADD.FTZ R67, -R69.reuse, R28 ;  /* 0x0000001c45437221 */ /* 0x040fe20000010100 */
[----:B------:R-:W-:Y:S01]  /*1820*/  FADD.FTZ R28, -R69, R26 ;  /* 0x0000001a451c7221 */ /* 0x000fe20000010100 */
[C---:B------:R-:W-:Y:S01]  /*1830*/  FMUL.FTZ R52, R56.reuse, R25 ;  /* 0x0000001938347220 */ /* 0x040fe20000410000 */
[----:B------:R-:W-:Y:S01]  /*1840*/  FMUL.FTZ R24, R56, R24 ;  /* 0x0000001838187220 */ /* 0x000fe20000410000 */
[----:B------:R-:W-:Y:S01]  /*1850*/  FFMA.FTZ R25, R54, R14, R11 ;  /* 0x0000000e36197223 */ /* 0x000fe2000001000b */
[----:B------:R-:W-:Y:S01]  /*1860*/  FFMA.FTZ R26, R59, R33, R10 ;  /* 0x000000213b1a7223 */ /* 0x000fe2000001000a */
[----:B------:R-:W-:Y:S01]  /*1870*/  FFMA.FTZ R59, R52, R50, R37 ;  /* 0x00000032343b7223 */ /* 0x000fe20000010025 */
[----:B------:R-:W-:Y:S01]  /*1880*/  FFMA.FTZ R54, R24, R53, R38 ;  /* 0x0000003518367223 */ /* 0x000fe20000010026 */
[----:B------:R-:W-:Y:S01]  /*1890*/  FFMA.FTZ R24, R27, R51, R36 ;  /* 0x000000331b187223 */ /* 0x000fe20000010024 */
[C---:B------:R-:W-:Y:S01]  /*18a0*/  FMUL.FTZ R28, R56.reuse, R28 ;  /* 0x0000001c381c7220 */ /* 0x040fe20000410000 */
[----:B------:R-:W-:Y:S01]  /*18b0*/  FMUL.FTZ R52, R56, R42 ;  /* 0x0000002a38347220 */ /* 0x000fe20000410000 */
[----:B------:R-:W-:Y:S01]  /*18c0*/  F2FP.BF16.F32.PACK_AB R26, R59, R26 ;  /* 0x0000001a3b1a723e */ /* 0x000fe200000010ff */
[----:B------:R-:W-:Y:S01]  /*18d0*/  FFMA.FTZ R42, R4, R31, R7 ;  /* 0x0000001f042a7223 */ /* 0x000fe20000010007 */
[----:B------:R-:W-:Y:S01]  /*18e0*/  F2FP.BF16.F32.PACK_AB R25, R24, R25 ;  /* 0x000000191819723e */ /* 0x000fe200000010ff */
[----:B------:R-:W1:Y:S01]  /*18f0*/  @!P2 LDC.64 R58, c[0x0][0x258] ;  /* 0x00009600ff3aab82 */ /* 0x000e620000000a00 */
[----:B------:R-:W-:Y:S01]  /*1900*/  FFMA.FTZ R24, R43, R15, R12 ;  /* 0x0000000f2b187223 */ /* 0x000fe2000001000c */
[----:B------:R-:W-:Y:S01]  /*1910*/  FFMA.FTZ R43, R46, R28, R41 ;  /* 0x0000001c2e2b7223 */ /* 0x000fe20000010029 */
[----:B------:R-:W-:Y:S01]  /*1920*/  FFMA.FTZ R28, R30, R2, R9 ;  /* 0x000000021e1c7223 */ /* 0x000fe20000010009 */
[----:B------:R-:W-:Y:S01]  /*1930*/  FFMA.FTZ R31, R52, R0, R5 ;  /* 0x00000000341f7223 */ /* 0x000fe20000010005 */
[----:B------:R-:W-:Y:S01]  /*1940*/  FADD.FTZ R61, -R69, R62 ;  /* 0x0000003e453d7221 */ /* 0x000fe20000010100 */
[----:B------:R-:W-:Y:S01]  /*1950*/  FFMA.FTZ R52, R63, R47, R44 ;  /* 0x0000002f3f347223 */ /* 0x000fe2000001002c */
[----:B------:R-:W-:Y:S01]  /*1960*/  F2FP.BF16.F32.PACK_AB R30, R43, R42 ;  /* 0x0000002a2b1e723e */ /* 0x000fe200000010ff */
[----:B------:R-:W-:Y:S01]  /*1970*/  FMUL.FTZ R69, R56, R60 ;  /* 0x0000003c38457220 */ /* 0x000fe20000410000 */
[----:B------:R-:W2:Y:S01]  /*1980*/  LDC.64 R42, c[0x0][0x210] ;  /* 0x00008400ff2a7b82 */ /* 0x000ea20000000a00 */
[----:B------:R-:W-:Y:S01]  /*1990*/  FFMA.FTZ R29, R29, R45, R40 ;  /* 0x0000002d1d1d7223 */ /* 0x000fe20000010028 */
[----:B------:R-:W-:Y:S01]  /*19a0*/  F2FP.BF16.F32.PACK_AB R31, R52, R31 ;  /* 0x0000001f341f723e */ /* 0x000fe200000010ff */
[----:B------:R-:W-:Y:S01]  /*19b0*/  FFMA.FTZ R69, R69, R35, R8 ;  /* 0x0000002345457223 */ /* 0x000fe20000010008 */
[C---:B------:R-:W-:Y:S01]  /*19c0*/  FMUL.FTZ R61, R56.reuse, R61 ;  /* 0x0000003d383d7220 */ /* 0x040fe20000410000 */
[----:B------:R-:W-:Y:S01]  /*19d0*/  FMUL.FTZ R52, R56, R67 ;  /* 0x0000004338347220 */ /* 0x000fe20000410000 */
[----:B------:R-:W-:Y:S01]  /*19e0*/  FFMA.FTZ R65, R65, R49, R34 ;  /* 0x0000003141417223 */ /* 0x000fe20000010022 */
[----:B------:R-:W-:Y:S01]  /*19f0*/  F2FP.BF16.F32.PACK_AB R29, R29, R28 ;  /* 0x0000001c1d1d723e */ /* 0x000fe200000010ff */
[----:B------:R-:W-:Y:S01]  /*1a00*/  FFMA.FTZ R28, R61, R3, R6 ;  /* 0x000000033d1c7223 */ /* 0x000fe20000010006 */
[----:B------:R-:W-:Y:S01]  /*1a10*/  F2FP.BF16.F32.PACK_AB R27, R54, R69 ;  /* 0x00000045361b723e */ /* 0x000fe200000010ff */
[----:B------:R-:W-:Y:S01]  /*1a20*/  FFMA.FTZ R63, R52, R48, R39 ;  /* 0x00000030343f7223 */ /* 0x000fe20000010027 */
[----:B------:R-:W-:-:S02]  /*1a30*/  LEA R60, P3, R55, UR10, 0x4 ;  /* 0x0000000a373c7c11 */ /* 0x000fc4000f8620ff */
[----:B------:R-:W-:Y:S01]  /*1a40*/  LEA R54, P5, R57, UR10, 0x4 ;  /* 0x0000000a39367c11 */ /* 0x000fe2000f8a20ff */
[----:B-1----:R-:W-:Y:S01]  /*1a50*/  @!P2 IMAD.WIDE R58, R13, 0x4, R58 ;  /* 0x000000040d3aa825 */ /* 0x002fe200078e023a */
[----:B------:R-:W-:Y:S02]  /*1a60*/  F2FP.BF16.F32.PACK_AB R24, R65, R24 ;  /* 0x000000184118723e */ /* 0x000fe400000010ff */
[----:B------:R-:W-:Y:S02]  /*1a70*/  LEA.HI.X R61, R55, UR11, RZ, 0x4, P3 ;  /* 0x0000000b373d7c11 */ /* 0x000fe400098f24ff */
[----:B------:R-:W-:Y:S01]  /*1a80*/  LEA.HI.X R55, R57, UR11, RZ, 0x4, P5 ;  /* 0x0000000b39377c11 */ /* 0x000fe2000a8f24ff */
[----:B------:R1:W-:Y:S01]  /*1a90*/  @!P2 STG.E desc[UR4][R58.64], R56 ;  /* 0x000000383a00a986 */ /* 0x0003e2000c101904 */
[----:B------:R-:W-:Y:S02]  /*1aa0*/  F2FP.BF16.F32.PACK_AB R28, R63, R28 ;  /* 0x0000001c3f1c723e */ /* 0x000fe400000010ff */
[----:B--2---:R-:W-:Y:S01]  /*1ab0*/  LEA R13, R42, R13, 0x2 ;  /* 0x0000000d2a0d7211 */ /* 0x004fe200078e10ff */
[----:B------:R1:W-:Y:S03]  /*1ac0*/  STG.E.128 desc[UR4][R60.64], R24 ;  /* 0x000000183c007986 */ /* 0x0003e6000c101d04 */
[----:B------:R-:W-:Y:S01]  /*1ad0*/  ISETP.GE.AND P2, PT, R13, R43, PT ;  /* 0x0000002b0d00720c */ /* 0x000fe20003f46270 */
[----:B------:R1:W-:-:S12]  /*1ae0*/  STG.E.128 desc[UR4][R54.64], R28 ;  /* 0x0000001c36007986 */ /* 0x0003d8000c101d04 */
[----:B------:R-:W-:Y:S05]  /*1af0*/  @!P2 BRA `(.L_x_124) ;  /* 0xffffffe800a0a947 */ /* 0x000fea000383ffff */
[----:B------:R-:W-:Y:S05]  /*1b00*/  EXIT ;  /* 0x000000000000794d */ /* 0x000fea0003800000 */
.L_x_123:
[----:B------:R-:W-:Y:S01]  /*1b10*/  HFMA2.MMA R64, -RZ, RZ, 0, 1.847743988037109375e-06 ;  /* 0x0000001fff407435 */ /* 0x000fe200000001ff */
[----:B------:R-:W-:Y:S01]  /*1b20*/  BSSY B0, `(.L_x_125) ;  /* 0x0000007000007945 */ /* 0x000fe20003800000 */
[----:B------:R-:W-:Y:S01]  /*1b30*/  MOV R68, R66 ;  /* 0x0000004200447202 */ /* 0x000fe20000000f00 */
[----:B------:R-:W-:Y:S01]  /*1b40*/  IMAD.MOV.U32 R65, RZ, RZ, 0x1 ;  /* 0x00000001ff417424 */ /* 0x000fe200078e00ff */
[----:B------:R-:W-:-:S07]  /*1b50*/  MOV R25, 0xffffffff ;  /* 0xffffffff00197802 */ /* 0x000fce0000000f00 */
[----:B-----5:R-:W-:Y:S05]  /*1b60*/  WARPSYNC.COLLECTIVE R25, `(.L_x_126) ;  /* 0x0000000019087348 */ /* 0x020fea0003c00000 */
[----:B------:R0:W1:Y:S02]  /*1b70*/  SHFL.BFLY P3, R24, R68, R65, R64 ;  /* 0x0c00004144187389 */ /* 0x0000640000060040 */
[----:B01---5:R-:W-:Y:S01]  /*1b80*/  ENDCOLLECTIVE ;  /* 0x000000000000791b */ /* 0x023fe20003800000 */
.L_x_126:
[----:B------:R-:W-:Y:S05]  /*1b90*/  BSYNC B0 ;  /* 0x0000000000007941 */ /* 0x000fea0003800000 */
.L_x_125:
        /* <DEDUP_REMOVED lines=8> */
.L_x_127:
[----:B------:R-:W-:Y:S01]  /*1c20*/  HFMA2.MMA R65, -RZ, RZ, 0, 2.384185791015625e-07 ;  /* 0x00000004ff417435 */ /* 0x000fe200000001ff */
[----:B------:R-:W-:-:S05]  /*1c30*/  FADD.FTZ R69, R68, R24 ;  /* 0x0000001844457221 */ /* 0x000fca0000010000 */
[----:B------:R-:W-:-:S07]  /*1c40*/  MOV R68, R69 ;  /* 0x0000004500447202 */ /* 0x000fce0000000f00 */
[----:B------:R-:W-:Y:S05]  /*1c50*/  WARPSYNC.COLLECTIVE R25, `(.L_x_128) ;  /* 0x0000000019087348 */ /* 0x000fea0003c00000 */
[----:B------:R0:W1:Y:S02]  /*1c60*/  SHFL.BFLY P3, R24, R68, R65, R64 ;  /* 0x0c00004144187389 */ /* 0x0000640000060040 */
[----:B01----:R-:W-:Y:S01]  /*1c70*/  ENDCOLLECTIVE ;  /* 0x000000000000791b */ /* 0x003fe20003800000 */
.L_x_128:
[----:B------:R-:W-:Y:S01]  /*1c80*/  HFMA2.MMA R65, -RZ, RZ, 0, 4.76837158203125e-07 ;  /* 0x00000008ff417435 */ /* 0x000fe200000001ff */
[----:B------:R-:W-:-:S05]  /*1c90*/  FADD.FTZ R69, R69, R24 ;  /* 0x0000001845457221 */ /* 0x000fca0000010000 */
[----:B------:R-:W-:-:S07]  /*1ca0*/  MOV R68, R69 ;  /* 0x0000004500447202 */ /* 0x000fce0000000f00 */
[----:B------:R-:W-:Y:S05]  /*1cb0*/  WARPSYNC.COLLECTIVE R25, `(.L_x_129) ;  /* 0x0000000019087348 */ /* 0x000fea0003c00000 */
[----:B------:R0:W1:Y:S02]  /*1cc0*/  SHFL.BFLY P3, R24, R68, R65, R64 ;  /* 0x0c00004144187389 */ /* 0x0000640000060040 */
[----:B01----:R-:W-:Y:S01]  /*1cd0*/  ENDCOLLECTIVE ;  /* 0x000000000000791b */ /* 0x003fe20003800000 */
.L_x_129:
[----:B------:R-:W-:Y:S02]  /*1ce0*/  IMAD.MOV.U32 R65, RZ, RZ, 0x10 ;  /* 0x00000010ff417424 */ /* 0x000fe400078e00ff */
[----:B------:R-:W-:-:S05]  /*1cf0*/  FADD.FTZ R66, R69, R24 ;  /* 0x0000001845427221 */ /* 0x000fca0000010000 */
[----:B------:R-:W-:-:S07]  /*1d00*/  MOV R68, R66 ;  /* 0x0000004200447202 */ /* 0x000fce0000000f00 */
[----:B------:R-:W-:Y:S05]  /*1d10*/  WARPSYNC.COLLECTIVE R25, `(.L_x_130) ;  /* 0x0000000019087348 */ /* 0x000fea0003c00000 */
[----:B------:R0:W1:Y:S02]  /*1d20*/  SHFL.BFLY P3, R24, R68, R65, R64 ;  /* 0x0c00004144187389 */ /* 0x0000640000060040 */
[----:B01----:R-:W-:Y:S01]  /*1d30*/  ENDCOLLECTIVE ;  /* 0x000000000000791b */ /* 0x003fe20003800000 */
.L_x_130:
[----:B------:R-:W-:Y:S01]  /*1d40*/  HFMA2.MMA R65, -RZ, RZ, 0, 5.9604644775390625e-08 ;  /* 0x00000001ff417435 */ /* 0x000fe200000001ff */
[----:B------:R-:W-:-:S04]  /*1d50*/  FADD.FTZ R67, R66, R24 ;  /* 0x0000001842437221 */ /* 0x000fc80000010000 */
[----:B------:R-:W-:-:S04]  /*1d60*/  FMUL.FTZ R67, R67, R56 ;  /* 0x0000003843437220 */ /* 0x000fc80000410000 */
[C---:B------:R-:W-:Y:S01]  /*1d70*/  FADD.FTZ R24, -R67.reuse, R43 ;  /* 0x0000002b43187221 */ /* 0x040fe20000010100 */
[C---:B------:R-:W-:Y:S01]  /*1d80*/  FADD.FTZ R69, -R67.reuse, R42 ;  /* 0x0000002a43457221 */ /* 0x040fe20000010100 */
[----:B------:R-:W-:Y:S02]  /*1d90*/  FADD.FTZ R25, -R67, R52 ;  /* 0x0000003443197221 */ /* 0x000fe40000010100 */
[----:B------:R-:W-:-:S04]  /*1da0*/  FFMA.FTZ R24, R24, R24, RZ ;  /* 0x0000001818187223 */ /* 0x000fc800000100ff */
[----:B------:R-:W-:Y:S01]  /*1db0*/  FFMA.FTZ R24, R69, R69, R24 ;  /* 0x0000004545187223 */ /* 0x000fe20000010018 */
[----:B------:R-:W-:-:S04]  /*1dc0*/  FADD.FTZ R69, -R67, R54 ;  /* 0x0000003643457221 */ /* 0x000fc80000010100 */
[----:B------:R-:W-:-:S04]  /*1dd0*/  FFMA.FTZ R24, R69, R69, R24 ;  /* 0x0000004545187223 */ /* 0x000fc80000010018 */
        /* <DEDUP_REMOVED lines=25> */
[----:B------:R-:W-:-:S04]  /*1f70*/  MOV R25, 0xffffffff ;  /* 0xffffffff00197802 */ /* 0x000fc80000000f00 */
[----:B------:R-:W-:-:S07]  /*1f80*/  MOV R68, R66 ;  /* 0x0000004200447202 */ /* 0x000fce0000000f00 */
[----:B------:R-:W-:Y:S05]  /*1f90*/  WARPSYNC.COLLECTIVE R25, `(.L_x_131) ;  /* 0x0000000019087348 */ /* 0x000fea0003c00000 */
[----:B------:R0:W1:Y:S02]  /*1fa0*/  SHFL.BFLY P3, R24, R68, R65, R64 ;  /* 0x0c00004144187389 */ /* 0x0000640000060040 */
[----:B01----:R-:W-:Y:S01]  /*1fb0*/  ENDCOLLECTIVE ;  /* 0x000000000000791b */ /* 0x003fe20003800000 */
.L_x_131:
[----:B------:R-:W-:Y:S01]  /*1fc0*/  HFMA2.MMA R65, -RZ, RZ, 0, 1.1920928955078125e-07 ;  /* 0x00000002ff417435 */ /* 0x000fe200000001ff */
[----:B------:R-:W-:-:S10]  /*1fd0*/  FADD.FTZ R68, R66, R24 ;  /* 0x0000001842447221 */ /* 0x000fd40000010000 */
[----:B------:R-:W-:Y:S05]  /*1fe0*/  WARPSYNC.COLLECTIVE R25, `(.L_x_132) ;  /* 0x0000000019087348 */ /* 0x000fea0003c00000 */
[----:B------:R0:W1:Y:S02]  /*1ff0*/  SHFL.BFLY P3, R24, R68, R65, R64 ;  /* 0x0c00004144187389 */ /* 0x0000640000060040 */
[----:B01----:R-:W-:Y:S01]  /*2000*/  ENDCOLLECTIVE ;  /* 0x000000000000791b */ /* 0x003fe20003800000 */
.L_x_132:
[----:B------:R-:W-:Y:S01]  /*2010*/  HFMA2.MMA R65, -RZ, RZ, 0, 2.384185791015625e-07 ;  /* 0x00000004ff417435 */ /* 0x000fe200000001ff */
[----:B------:R-:W-:-:S05]  /*2020*/  FADD.FTZ R69, R68, R24 ;  /* 0x0000001844457221 */ /* 0x000fca0000010000 */
[----:B------:R-:W-:-:S07]  /*2030*/  MOV R68, R69 ;  /* 0x0000004500447202 */ /* 0x000fce0000000f00 */
[----:B------:R-:W-:Y:S05]  /*2040*/  WARPSYNC.COLLECTIVE R25, `(.L_x_133) ;  /* 0x0000000019087348 */ /* 0x000fea0003c00000 */
[----:B------:R0:W1:Y:S02]  /*2050*/  SHFL.BFLY P3, R24, R68, R65, R64 ;  /* 0x0c00004144187389 */ /* 0x0000640000060040 */
[----:B01----:R-:W-:Y:S01]  /*2060*/  ENDCOLLECTIVE ;  /* 0x000000000000791b */ /* 0x003fe20003800000 */
.L_x_133:
[----:B------:R-:W-:Y:S01]  /*2070*/  HFMA2.MMA R65, -RZ, RZ, 0, 4.76837158203125e-07 ;  /* 0x00000008ff417435 */ /* 0x000fe200000001ff */
[----:B------:R-:W-:-:S05]  /*2080*/  FADD.FTZ R69, R69, R24 ;  /* 0x0000001845457221 */ /* 0x000fca0000010000 */
[----:B------:R-:W-:-:S07]  /*2090*/  MOV R68, R69 ;  /* 0x0000004500447202 */ /* 0x000fce0000000f00 */
[----:B------:R-:W-:Y:S05]  /*20a0*/  WARPSYNC.COLLECTIVE R25, `(.L_x_134) ;  /* 0x0000000019087348 */ /* 0x000fea0003c00000 */
[----:B------:R0:W1:Y:S02]  /*20b0*/  SHFL.BFLY P3, R24, R68, R65, R64 ;  /* 0x0c00004144187389 */ /* 0x0000640000060040 */
[----:B01----:R-:W-:Y:S01]  /*20c0*/  ENDCOLLECTIVE ;  /* 0x000000000000791b */ /* 0x003fe20003800000 */
.L_x_134:
[----:B------:R-:W-:Y:S01]  /*20d0*/  HFMA2.MMA R65, -RZ, RZ, 0, 9.5367431640625e-07 ;  /* 0x00000010ff417435 */ /* 0x000fe200000001ff */
[----:B------:R-:W-:-:S05]  /*20e0*/  FADD.FTZ R66, R69, R24 ;  /* 0x0000001845427221 */ /* 0x000fca0000010000 */
[----:B------:R-:W-:-:S07]  /*20f0*/  MOV R68, R66 ;  /* 0x0000004200447202 */ /* 0x000fce0000000f00 */
[----:B------:R-:W-:Y:S05]  /*2100*/  WARPSYNC.COLLECTIVE R25, `(.L_x_135) ;  /* 0x0000000019087348 */ /* 0x000fea0003c00000 */
[----:B------:R0:W1:Y:S02]  /*2110*/  SHFL.BFLY P3, R24, R68, R65, R64 ;  /* 0x0c00004144187389 */ /* 0x0000640000060040 */
[----:B01----:R-:W-:Y:S01]  /*2120*/  ENDCOLLECTIVE ;  /* 0x000000000000791b */ /* 0x003fe20003800000 */
.L_x_135:
[----:B------:R-:W-:Y:S05]  /*2130*/  BRA `(.L_x_136) ;  /* 0xfffffff400347947 */ /* 0x000fea000383ffff */
.L_x_137:
        /* <DEDUP_REMOVED lines=12> */
.L_x_16473:


//--------------------- .text._ZN10layer_norm13ln_fwd_kernelINS_13Kernel_traitsI13__nv_bfloat16S2_S2_S2_fjLj512ELj1ELj4ELj1ELj16ENS_18Kernel_traits_baseILj512ES2_S2_S2_S2_fjLj128EEEEELb0ELb0ELb1ELb0EEEvNS_9FwdParamsE --------------------------
	.section	.text._ZN10layer_norm13ln_fwd_kernelINS_13Kernel_traitsI13__nv_bfloat16S2_S2_S2_fjLj512ELj1ELj4ELj1ELj16ENS_18Kernel_traits_baseILj512ES2_S2_S2_S2_fjLj128EEEEELb0ELb0ELb1ELb0EEEvNS_9FwdParamsE,"ax",@progbits
	.align	128
        .global         _ZN10layer_norm13ln_fwd_kernelINS_13Kernel_traitsI13__nv_bfloat16S2_S2_S2_fjLj512ELj1ELj4ELj1ELj16ENS_18Kernel_traits_baseILj512ES2_S2_S2_S2_fjLj128EEEEELb0ELb0ELb1ELb0EEEvNS_9FwdParamsE
        .type           _ZN10layer_norm13ln_fwd_kernelINS_13Kernel_traitsI13__nv_bfloat16S2_S2_S2_fjLj512ELj1ELj4ELj1ELj16ENS_18Kernel_traits_baseILj512ES2_S2_S2_S2_fjLj128EEEEELb0ELb0ELb1ELb0EEEvNS_9FwdParamsE,@function
        .size           _ZN10layer_norm13ln_fwd_kernelINS_13Kernel_traitsI13__nv_bfloat16S2_S2_S2_fjLj512ELj1ELj4ELj1ELj16ENS_18Kernel_traits_baseILj512ES2_S2_S2_S2_fjLj128EEEEELb0ELb0ELb1ELb0EEEvNS_9FwdParamsE,(.L_x_16474 - _ZN10layer_norm13ln_fwd_kernelINS_13Kernel_traitsI13__nv_bfloat16S2_S2_S2_fjLj512ELj1ELj4ELj1ELj16ENS_18Kernel_traits_baseILj512ES2_S2_S2_S2_fjLj128EEEEELb0ELb0ELb1ELb0EEEvNS_9FwdParamsE)
        .other          _ZN10layer_norm13ln_fwd_kernelINS_13Kernel_traitsI13__nv_bfloat16S2_S2_S2_fjLj512ELj1ELj4ELj1ELj16ENS_18Kernel_traits_baseILj512ES2_S2_S2_S2_fjLj128EEEEELb0ELb0ELb1ELb0EEEvNS_9FwdParamsE,@"STO_CUDA_ENTRY STV_DEFAULT"
_ZN10layer_norm13ln_fwd_kernelINS_13Kernel_traitsI13__nv_bfloat16S2_S2_S2_fjLj512ELj1ELj4ELj1ELj16ENS_18Kernel_traits_baseILj512ES2_S2_S2_S2_fjLj128EEEEELb0ELb0ELb1ELb0EEEvNS_9FwdParamsE:
.text._ZN10layer_norm13ln_fwd_kernelINS_13Kernel_traitsI13__nv_bfloat16S2_S2_S2_fjLj512ELj1ELj4ELj1ELj16ENS_18Kernel_traits_baseILj512ES2_S2_S2_S2_fjLj128EEEEELb0ELb0ELb1ELb0EEEvNS_9FwdParamsE:
[----:B------:R-:W-:Y:S01]  /*0000*/  LDC R1, c[0x0][0x28] ;  /* 0x00000a00ff017b82 */ /* 0x000fe20000000800 */
[----:B------:R-:W0:Y:S07]  /*0010*/  S2R R28, SR_TID.X ;  /* 0x00000000001c7919 */ /* 0x000e2e0000002100 */
[----:B------:R-:W1:Y:S01]  /*0020*/  LDC R3, c[0x0][0x218] ;  /* 0x00008600ff037b82 */ /* 0x000e620000000800 */
[----:B------:R-:W-:Y:S01]  /*0030*/  ULDC.64 UR4, c[0x0][0x208] ;  /* 0x0000820000047ab9 */ /* 0x000fe20000000a00 */
[----:B------:R-:W-:Y:S01]  /*0040*/  BSSY B0, `(.L_x_138) ;  /* 0x000001d000007945 */ /* 0x000fe20003800000 */
[----:B------:R-:W2:Y:S01]  /*0050*/  S2R R2, SR_CTAID.X ;  /* 0x0000000000027919 */ /* 0x000ea20000002500 */
[----:B-1----:R-:W-:-:S04]  /*0060*/  SHF.R.S32.HI R0, RZ, 0x1f, R3 ;  /* 0x0000001fff007819 */ /* 0x002fc80000011403 */
[----:B------:R-:W-:Y:S02]  /*0070*/  LEA.HI R0, R0, R3, RZ, 0x3 ;  /* 0x0000000300007211 */ /* 0x000fe400078f18ff */
[----:B0-----:R-:W-:Y:S02]  /*0080*/  LOP3.LUT R15, R28, 0x1f, RZ, 0xc0, !PT ;  /* 0x0000001f1c0f7812 */ /* 0x001fe400078ec0ff */
[----:B------:R-:W-:Y:S02]  /*0090*/  SHF.R.U32.HI R13, RZ, 0x5, R28 ;  /* 0x00000005ff0d7819 */ /* 0x000fe4000001161c */
[----:B------:R-:W-:Y:S02]  /*00a0*/  LOP3.LUT R3, R15, 0x1f, RZ, 0x3c, !PT ;  /* 0x0000001f0f037812 */ /* 0x000fe400078e3cff */
[----:B--2---:R-:W-:Y:S02]  /*00b0*/  LEA R13, R2, R13, 0x2 ;  /* 0x0000000d020d7211 */ /* 0x004fe400078e10ff */
[----:B------:R-:W-:-:S02]  /*00c0*/  LEA.HI.SX32 R14, R0, R3, 0x1d ;  /* 0x00000003000e7211 */ /* 0x000fc400078feaff */
[----:B------:R-:W-:Y:S02]  /*00d0*/  MOV R9, R15 ;  /* 0x0000000f00097202 */ /* 0x000fe40000000f00 */
[C---:B------:R-:W-:Y:S02]  /*00e0*/  LOP3.LUT P1, RZ, R14.reuse, 0xffffffe0, RZ, 0xc0, !PT ;  /* 0xffffffe00eff7812 */ /* 0x040fe4000782c0ff */
[----:B------:R-:W-:-:S11]  /*00f0*/  ISETP.GE.U32.AND P2, PT, R14, 0x40, PT ;  /* 0x000000400e00780c */ /* 0x000fd60003f46070 */
        /* <DEDUP_REMOVED lines=17> */
.L_x_139:
[----:B------:R-:W-:Y:S05]  /*0210*/  BSYNC B0 ;  /* 0x0000000000007941 */ /* 0x000fea0003800000 */
.L_x_138:
        /* <DEDUP_REMOVED lines=13> */
.L_x_141:
[----:B------:R-:W-:Y:S05]  /*02f0*/  BSYNC B0 ;  /* 0x0000000000007941 */ /* 0x000fea0003800000 */
.L_x_140:
[----:B------:R-:W-:Y:S02]  /*0300*/  ULDC UR6, c[0x0][0x214] ;  /* 0x0000850000067ab9 */ /* 0x000fe40000000800 */
[----:B------:R-:W-:-:S13]  /*0310*/  ISETP.GE.AND P0, PT, R13, UR6, PT ;  /* 0x000000060d007c0c */ /* 0x000fda000bf06270 */
[----:B------:R-:W-:Y:S05]  /*0320*/  @P0 EXIT ;  /* 0x000000000000094d */ /* 0x000fea0003800000 */
[----:B-----5:R-:W-:Y:S01]  /*0330*/  PRMT R52, R26, 0x7632, R52 ;  /* 0x000076321a347816 */ /* 0x020fe20000000034 */
[----:B------:R-:W-:Y:S01]  /*0340*/  IMAD.U32 R9, R6, 0x10000, RZ ;  /* 0x0001000006097824 */ /* 0x000fe200078e00ff */
[----:B------:R-:W-:Y:S01]  /*0350*/  PRMT R47, R17, 0x7632, R47 ;  /* 0x00007632112f7816 */ /* 0x000fe2000000002f */
[----:B------:R-:W-:Y:S01]  /*0360*/  IMAD.U32 R29, R16, 0x10000, RZ ;  /* 0x00010000101d7824 */ /* 0x000fe200078e00ff */
[----:B------:R-:W-:Y:S01]  /*0370*/  PRMT R54, R24, 0x7632, R54 ;  /* 0x0000763218367816 */ /* 0x000fe20000000036 */
[----:B------:R-:W-:Y:S01]  /*0380*/  ULDC.U8 UR6, c[0x0][0x2a0] ;  /* 0x0000a80000067ab9 */ /* 0x000fe20000000000 */
[----:B------:R-:W-:Y:S01]  /*0390*/  PRMT R53, R25, 0x7632, R53 ;  /* 0x0000763219357816 */ /* 0x000fe20000000035 */
[----:B------:R-:W-:Y:S01]  /*03a0*/  IMAD.U32 R58, R58, 0x10000, RZ ;  /* 0x000100003a3a7824 */ /* 0x000fe200078e00ff */
[----:B------:R-:W-:Y:S01]  /*03b0*/  PRMT R51, R27, 0x7632, R51 ;  /* 0x000076321b337816 */ /* 0x000fe20000000033 */
[----:B------:R-:W-:Y:S01]  /*03c0*/  IMAD.U32 R52, R52, 0x10000, RZ ;  /* 0x0001000034347824 */ /* 0x000fe200078e00ff */
[----:B------:R-:W-:Y:S01]  /*03d0*/  PRMT R50, R20, 0x7632, R50 ;  /* 0x0000763214327816 */ /* 0x000fe20000000032 */
[----:B------:R-:W-:Y:S01]  /*03e0*/  IMAD.U32 R47, R47, 0x10000, RZ ;  /* 0x000100002f2f7824 */ /* 0x000fe200078e00ff */
[----:B------:R-:W-:Y:S01]  /*03f0*/  PRMT R48, R21, 0x7632, R48 ;  /* 0x0000763215307816 */ /* 0x000fe20000000030 */
[----:B------:R-:W-:Y:S01]  /*0400*/  ULDC UR8, c[0x0][0x29c] ;  /* 0x0000a70000087ab9 */ /* 0x000fe20000000800 */
[----:B------:R-:W-:Y:S01]  /*0410*/  PRMT R46, R22, 0x7632, R46 ;  /* 0x00007632162e7816 */ /* 0x000fe2000000002e */
[----:B------:R-:W-:Y:S01]  /*0420*/  ULDC UR9, c[0x0][0x2d8] ;  /* 0x0000b60000097ab9 */ /* 0x000fe20000000800 */
[----:B------:R-:W-:-:S02]  /*0430*/  PRMT R44, R23, 0x7632, R44 ;  /* 0x00007632172c7816 */ /* 0x000fc4000000002c */
[----:B------:R-:W-:Y:S02]  /*0440*/  PRMT R49, R16, 0x7632, R49 ;  /* 0x0000763210317816 */ /* 0x000fe40000000031 */
[----:B------:R-:W-:Y:S02]  /*0450*/  PRMT R45, R18, 0x7632, R45 ;  /* 0x00007632122d7816 */ /* 0x000fe4000000002d */
[----:B------:R-:W-:Y:S02]  /*0460*/  PRMT R43, R19, 0x7632, R43 ;  /* 0x00007632132b7816 */ /* 0x000fe4000000002b */
[----:B------:R-:W-:Y:S02]  /*0470*/  SHF.L.U32 R11, R4, 0x10, RZ ;  /* 0x00000010040b7819 */ /* 0x000fe400000006ff */
[----:B------:R-:W-:Y:S01]  /*0480*/  SHF.L.U32 R12, R5, 0x10, RZ ;  /* 0x00000010050c7819 */ /* 0x000fe200000006ff */
[----:B------:R-:W-:Y:S01]  /*0490*/  IMAD.U32 R5, R27, 0x10000, RZ ;  /* 0x000100001b057824 */ /* 0x000fe200078e00ff */
        /* <DEDUP_REMOVED lines=24> */
[----:B------:R-:W-:Y:S01]  /*0620*/  ISETP.NE.AND P3, PT, RZ, UR6, PT ;  /* 0x00000006ff007c0c */ /* 0x000fe2000bf65270 */
[----:B------:R-:W-:-:S12]  /*0630*/  ULDC.64 UR6, c[0x0][0x230] ;  /* 0x00008c0000067ab9 */ /* 0x000fd80000000a00 */
.L_x_199:
[----:B0-----:R-:W0:Y:S08]  /*0640*/  LDC.64 R24, c[0x0][0x280] ;  /* 0x0000a000ff187b82 */ /* 0x001e300000000a00 */
[----:B------:R-:W1:Y:S01]  /*0650*/  LDC R66, c[0x0][0x218] ;  /* 0x00008600ff427b82 */ /* 0x000e620000000800 */
[----:B0-----:R-:W-:-:S07]  /*0660*/  IMAD.WIDE R26, R13, 0x4, R24 ;  /* 0x000000040d1a7825 */ /* 0x001fce00078e0218 */
[----:B------:R-:W0:Y:S01]  /*0670*/  LDC.64 R24, c[0x0][0x288] ;  /* 0x0000a200ff187b82 */ /* 0x000e220000000a00 */
[----:B------:R-:W2:Y:S01]  /*0680*/  LDG.E R69, desc[UR4][R26.64] ;  /* 0x000000041a457981 */ /* 0x000ea2000c1e1900 */
[----:B0-----:R-:W-:-:S05]  /*0690*/  IMAD.WIDE R24, R13, 0x4, R24 ;  /* 0x000000040d187825 */ /* 0x001fca00078e0218 */
[----:B------:R0:W5:Y:S01]  /*06a0*/  LDG.E R64, desc[UR4][R24.64] ;  /* 0x0000000418407981 */ /* 0x000162000c1e1900 */
[----:B-1----:R-:W-:Y:S01]  /*06b0*/  IMAD R67, R13, R66, RZ ;  /* 0x000000420d437224 */ /* 0x002fe200078e02ff */
[----:B------:R-:W-:Y:S01]  /*06c0*/  HFMA2.MMA R72, -RZ, RZ, 0, 0 ;  /* 0x00000000ff487435 */ /* 0x000fe200000001ff */
[----:B------:R-:W-:Y:S03]  /*06d0*/  BSSY B0, `(.L_x_142) ;  /* 0x0000083000007945 */ /* 0x000fe60003800000 */
[----:B------:R-:W-:-:S04]  /*06e0*/  SHF.R.S32.HI R68, RZ, 0x1f, R67 ;  /* 0x0000001fff447819 */ /* 0x000fc80000011443 */
[----:B------:R-:W-:-:S04]  /*06f0*/  LEA.HI R68, R68, R67, RZ, 0x3 ;  /* 0x0000004344447211 */ /* 0x000fc800078f18ff */
[----:B------:R-:W-:Y:S02]  /*0700*/  LEA.HI.SX32 R67, R68, R15, 0x1d ;  /* 0x0000000f44437211 */ /* 0x000fe400078feaff */
[----:B------:R-:W-:Y:S02]  /*0710*/  SHF.R.S32.HI R68, RZ, 0x1f, R13 ;  /* 0x0000001fff447819 */ /* 0x000fe4000001140d */
[----:B--2---:R-:W-:-:S13]  /*0720*/  ISETP.GE.AND P4, PT, R69, 0x1, PT ;  /* 0x000000014500780c */ /* 0x004fda0003f86270 */
[----:B------:R-:W-:Y:S01]  /*0730*/  @P4 VIADD R71, R69, 0xffffffff ;  /* 0xffffffff45474836 */ /* 0x000fe20000000000 */
[----:B------:R-:W-:-:S03]  /*0740*/  @P4 LOP3.LUT R15, R28, 0x1f, RZ, 0xc0, !PT ;  /* 0x0000001f1c0f4812 */ /* 0x000fc600078ec0ff */
[----:B------:R-:W-:-:S05]  /*0750*/  @P4 IMAD R71, R71, R66, RZ ;  /* 0x0000004247474224 */ /* 0x000fca00078e02ff */
[----:B------:R-:W-:-:S04]  /*0760*/  @P4 SHF.R.S32.HI R70, RZ, 0x1f, R71 ;  /* 0x0000001fff464819 */ /* 0x000fc80000011447 */
[----:B------:R-:W-:-:S04]  /*0770*/  @P4 LEA.HI R70, R70, R71, RZ, 0x3 ;  /* 0x0000004746464211 */ /* 0x000fc800078f18ff */
[----:B------:R-:W-:Y:S01]  /*0780*/  @P4 LEA.HI.SX32 R72, R70, R15, 0x1d ;  /* 0x0000000f46484211 */ /* 0x000fe200078feaff */
[----:B0-----:R-:W-:Y:S06]  /*0790*/  @!P1 BRA `(.L_x_143) ;  /* 0x0000000400d89947 */ /* 0x001fec0003800000 */
[----:B------:R-:W-:Y:S01]  /*07a0*/  ISETP.NE.U32.AND P0, PT, RZ, UR6, PT ;  /* 0x00000006ff007c0c */ /* 0x000fe2000bf05070 */
[----:B------:R-:W0:Y:S03]  /*07b0*/  @P4 LDC.64 R26, c[0x0][0x220] ;  /* 0x00008800ff1a4b82 */ /* 0x000e260000000a00 */
[----:B------:R-:W-:-:S13]  /*07c0*/  ISETP.NE.AND.EX P0, PT, RZ, UR7, PT, P0 ;  /* 0x00000007ff007c0c */ /* 0x000fda000bf05300 */
[----:B------:R-:W1:Y:S01]  /*07d0*/  @P0 LDC.64 R24, c[0x0][0x230] ;  /* 0x00008c00ff180b82 */ /* 0x000e620000000a00 */
[----:B0-----:R-:W-:-:S05]  /*07e0*/  @P4 IMAD.WIDE.U32 R26, R72, 0x10, R26 ;  /* 0x00000010481a4825 */ /* 0x001fca00078e001a */
[----:B------:R0:W5:Y:S01]  /*07f0*/  @P4 LDG.E.128 R16, desc[UR4][R26.64] ;  /* 0x000000041a104981 */ /* 0x000162000c1e1d00 */
[----:B-1----:R-:W-:-:S05]  /*0800*/  @P0 IMAD.WIDE.U32 R24, R67, 0x10, R24 ;  /* 0x0000001043180825 */ /* 0x002fca00078e0018 */
[----:B------:R0:W5:Y:S01]  /*0810*/  @P0 LDG.E.128 R20, desc[UR4][R24.64] ;  /* 0x0000000418140981 */ /* 0x000162000c1e1d00 */
[----:B------:R-:W-:Y:S01]  /*0820*/  ISETP.GT.AND P5, PT, R69, RZ, PT ;  /* 0x000000ff4500720c */ /* 0x000fe20003fa4270 */
[----:B------:R-:W-:-:S12]  /*0830*/  BSSY B1, `(.L_x_144) ;  /* 0x000000a000017945 */ /* 0x000fd80003800000 */
[----:B0-----:R-:W-:Y:S05]  /*0840*/  @P5 BRA `(.L_x_145) ;  /* 0x0000000000105947 */ /* 0x001fea0003800000 */
[----:B------:R-:W-:Y:S01]  /*0850*/  MOV R42, RZ ;  /* 0x000000ff002a7202 */ /* 0x000fe20000000f00 */
[----:B------:R-:W-:Y:S06]  /*0860*/  @!P0 BRA `(.L_x_146) ;  /* 0x0000000000188947 */ /* 0x000fec0003800000 */
[----:B-----5:R-:W-:Y:S01]  /*0870*/  SHF.L.U32 R42, R20, 0x10, RZ ;  /* 0x00000010142a7819 */ /* 0x020fe200000006ff */
[----:B------:R-:W-:Y:S06]  /*0880*/  BRA `(.L_x_146) ;  /* 0x0000000000107947 */ /* 0x000fec0003800000 */
.L_x_145:
[----:B-----5:R-:W-:Y:S01]  /*0890*/  SHF.L.U32 R42, R16, 0x10, RZ ;  /* 0x00000010102a7819 */ /* 0x020fe200000006ff */
[----:B------:R-:W-:-:S04]  /*08a0*/  @P0 IMAD.U32 R25, R20, 0x10000, RZ ;  /* 0x0001000014190824 */ /* 0x000fc800078e00ff */
[----:B------:R-:W-:-:S04]  /*08b0*/  FMUL.FTZ R42, R42, UR8 ;  /* 0x000000082a2a7c20 */ /* 0x000fc80008410000 */
[----:B------:R-:W-:-:S07]  /*08c0*/  @P0 FADD.FTZ R42, R25, R42 ;  /* 0x0000002a192a0221 */ /* 0x000fce0000010000 */
.L_x_146:
[----:B------:R-:W-:Y:S05]  /*08d0*/  BSYNC B1 ;  /* 0x0000000000017941 */ /* 0x000fea0003800000 */
.L_x_144:
[----:B------:R-:W-:Y:S04]  /*08e0*/  BSSY B1, `(.L_x_147) ;  /* 0x000000d000017945 */ /* 0x000fe80003800000 */
[----:B------:R-:W-:Y:S05]  /*08f0*/  @P5 BRA `(.L_x_148) ;  /* 0x0000000000145947 */ /* 0x000fea0003800000 */
[----:B------:R-:W-:Y:S01]  /*0900*/  HFMA2.MMA R41, -RZ, RZ, 0, 0 ;  /* 0x00000000ff297435 */ /* 0x000fe200000001ff */
[----:B------:R-:W-:Y:S10]  /*0910*/  @!P0 BRA `(.L_x_149) ;  /* 0x0000000000248947 */ /* 0x000ff40003800000 */
[----:B-----5:R-:W-:-:S04]  /*0920*/  PRMT R41, R20, 0x7632, R41 ;  /* 0x0000763214297816 */ /* 0x020fc80000000029 */
[----:B------:R-:W-:Y:S01]  /*0930*/  SHF.L.U32 R41, R41, 0x10, RZ ;  /* 0x0000001029297819 */ /* 0x000fe200000006ff */
[----:B------:R-:W-:Y:S06]  /*0940*/  BRA `(.L_x_149) ;  /* 0x0000000000187947 */ /* 0x000fec0003800000 */
.L_x_148:
[----:B-----5:R-:W-:Y:S02]  /*0950*/  PRMT R24, R16, 0x7632, R24 ;  /* 0x0000763210187816 */ /* 0x020fe40000000018 */
[----:B------:R-:W-:Y:S02]  /*0960*/  @P0 PRMT R25, R20, 0x7632, R25 ;  /* 0x0000763214190816 */ /* 0x000fe40000000019 */
[----:B------:R-:W-:Y:S02]  /*0970*/  SHF.L.U32 R24, R24, 0x10, RZ ;  /* 0x0000001018187819 */ /* 0x000fe400000006ff */
[----:B------:R-:W-:-:S03]  /*0980*/  @P0 SHF.L.U32 R26, R25, 0x10, RZ ;  /* 0x00000010191a0819 */ /* 0x000fc600000006ff */
[----:B------:R-:W-:-:S04]  /*0990*/  FMUL.FTZ R41, R24, UR8 ;  /* 0x0000000818297c20 */ /* 0x000fc80008410000 */
[----:B------:R-:W-:-:S07]  /*09a0*/  @P0 FADD.FTZ R41, R26, R41 ;  /* 0x000000291a290221 */ /* 0x000fce0000010000 */
.L_x_149:
[----:B------:R-:W-:Y:S05]  /*09b0*/  BSYNC B1 ;  /* 0x0000000000017941 */ /* 0x000fea0003800000 */
.L_x_147:
[----:B------:R-:W-:Y:S04]  /*09c0*/  BSSY B1, `(.L_x_150) ;  /* 0x000000a000017945 */ /* 0x000fe80003800000 */
[----:B------:R-:W-:Y:S05]  /*09d0*/  @P5 BRA `(.L_x_151) ;  /* 0x0000000000105947 */ /* 0x000fea0003800000 */
[----:B------:R-:W-:Y:S01]  /*09e0*/  IMAD.MOV.U32 R40, RZ, RZ, RZ ;  /* 0x000000ffff287224 */ /* 0x000fe200078e00ff */
[----:B------:R-:W-:Y:S06]  /*09f0*/  @!P0 BRA `(.L_x_152) ;  /* 0x0000000000188947 */ /* 0x000fec0003800000 */
[----:B-----5:R-:W-:Y:S01]  /*0a00*/  SHF.L.U32 R40, R21, 0x10, RZ ;  /* 0x0000001015287819 */ /* 0x020fe200000006ff */
[----:B------:R-:W-:Y:S06]  /*0a10*/  BRA `(.L_x_152) ;  /* 0x0000000000107947 */ /* 0x000fec0003800000 */
.L_x_151:
[----:B-----5:R-:W-:Y:S02]  /*0a20*/  SHF.L.U32 R40, R17, 0x10, RZ ;  /* 0x0000001011287819 */ /* 0x020fe400000006ff */
[----:B------:R-:W-:-:S03]  /*0a30*/  @P0 SHF.L.U32 R25, R21, 0x10, RZ ;  /* 0x0000001015190819 */ /* 0x000fc600000006ff */
[----:B------:R-:W-:-:S04]  /*0a40*/  FMUL.FTZ R40, R40, UR8 ;  /* 0x0000000828287c20 */ /* 0x000fc80008410000 */
[----:B------:R-:W-:-:S07]  /*0a50*/  @P0 FADD.FTZ R40, R25, R40 ;  /* 0x0000002819280221 */ /* 0x000fce0000010000 */
.L_x_152:
[----:B------:R-:W-:Y:S05]  /*0a60*/  BSYNC B1 ;  /* 0x0000000000017941 */ /* 0x000fea0003800000 */
.L_x_150:
[----:B------:R-:W-:Y:S04]  /*0a70*/  BSSY B1, `(.L_x_153) ;  /* 0x000000d000017945 */ /* 0x000fe80003800000 */
[----:B------:R-:W-:Y:S05]  /*0a80*/  @P5 BRA `(.L_x_154) ;  /* 0x0000000000145947 */ /* 0x000fea0003800000 */
[----:B------:R-:W-:Y:S01]  /*0a90*/  MOV R39, RZ ;  /* 0x000000ff00277202 */ /* 0x000fe20000000f00 */
[----:B------:R-:W-:Y:S06]  /*0aa0*/  @!P0 BRA `(.L_x_155) ;  /* 0x0000000000248947 */ /* 0x000fec0003800000 */
[----:B-----5:R-:W-:-:S05]  /*0ab0*/  PRMT R39, R21, 0x7632, R39 ;  /* 0x0000763215277816 */ /* 0x020fca0000000027 */
[----:B------:R-:W-:Y:S01]  /*0ac0*/  IMAD.U32 R39, R39, 0x10000, RZ ;  /* 0x0001000027277824 */ /* 0x000fe200078e00ff */
[----:B------:R-:W-:Y:S06]  /*0ad0*/  BRA `(.L_x_155) ;  /* 0x0000000000187947 */ /* 0x000fec0003800000 */
.L_x_154:
[----:B-----5:R-:W-:Y:S02]  /*0ae0*/  PRMT R24, R17, 0x7632, R24 ;  /* 0x0000763211187816 */ /* 0x020fe40000000018 */
[----:B------:R-:W-:Y:S02]  /*0af0*/  @P0 PRMT R25, R21, 0x7632, R25 ;  /* 0x0000763215190816 */ /* 0x000fe40000000019 */
[----:B------:R-:W-:Y:S02]  /*0b00*/  SHF.L.U32 R24, R24, 0x10, RZ ;  /* 0x0000001018187819 */ /* 0x000fe400000006ff */
[----:B------:R-:W-:-:S03]  /*0b10*/  @P0 SHF.L.U32 R26, R25, 0x10, RZ ;  /* 0x00000010191a0819 */ /* 0x000fc600000006ff */
[----:B------:R-:W-:-:S04]  /*0b20*/  FMUL.FTZ R39, R24, UR8 ;  /* 0x0000000818277c20 */ /* 0x000fc80008410000 */
[----:B------:R-:W-:-:S07]  /*0b30*/  @P0 FADD.FTZ R39, R26, R39 ;  /* 0x000000271a270221 */ /* 0x000fce0000010000 */
.L_x_155:
[----:B------:R-:W-:Y:S05]  /*0b40*/  BSYNC B1 ;  /* 0x0000000000017941 */ /* 0x000fea0003800000 */
.L_x_153:
[----:B------:R-:W-:Y:S04]  /*0b50*/  BSSY B1, `(.L_x_156) ;  /* 0x000000a000017945 */ /* 0x000fe80003800000 */
[----:B------:R-:W-:Y:S05]  /*0b60*/  @P5 BRA `(.L_x_157) ;  /* 0x0000000000105947 */ /* 0x000fea0003800000 */
[----:B------:R-:W-:Y:S01]  /*0b70*/  HFMA2.MMA R38, -RZ, RZ, 0, 0 ;  /* 0x00000000ff267435 */ /* 0x000fe200000001ff */
[----:B------:R-:W-:Y:S10]  /*0b80*/  @!P0 BRA `(.L_x_158) ;  /* 0x0000000000188947 */ /* 0x000ff40003800000 */
[----:B-----5:R-:W-:Y:S01]  /*0b90*/  SHF.L.U32 R38, R22, 0x10, RZ ;  /* 0x0000001016267819 */ /* 0x020fe200000006ff */
[----:B------:R-:W-:Y:S06]  /*0ba0*/  BRA `(.L_x_158) ;  /* 0x0000000000107947 */ /* 0x000fec0003800000 */
.L_x_157:
[----:B-----5:R-:W-:Y:S01]  /*0bb0*/  IMAD.U32 R38, R18, 0x10000, RZ ;  /* 0x0001000012267824 */ /* 0x020fe200078e00ff */
[----:B------:R-:W-:-:S03]  /*0bc0*/  @P0 SHF.L.U32 R25, R22, 0x10, RZ ;  /* 0x0000001016190819 */ /* 0x000fc600000006ff */
[----:B------:R-:W-:-:S04]  /*0bd0*/  FMUL.FTZ R38, R38, UR8 ;  /* 0x0000000826267c20 */ /* 0x000fc80008410000 */
[----:B------:R-:W-:-:S07]  /*0be0*/  @P0 FADD.FTZ R38, R25, R38 ;  /* 0x0000002619260221 */ /* 0x000fce0000010000 */
.L_x_158:
[----:B------:R-:W-:Y:S05]  /*0bf0*/  BSYNC B1 ;  /* 0x0000000000017941 */ /* 0x000fea0003800000 */
.L_x_156:
[----:B------:R-:W-:Y:S04]  /*0c00*/  BSSY B1, `(.L_x_159) ;  /* 0x000000d000017945 */ /* 0x000fe80003800000 */
[----:B------:R-:W-:Y:S05]  /*0c10*/  @P5 BRA `(.L_x_160) ;  /* 0x0000000000145947 */ /* 0x000fea0003800000 */
[----:B------:R-:W-:Y:S01]  /*0c20*/  MOV R37, RZ ;  /* 0x000000ff00257202 */ /* 0x000fe20000000f00 */
[----:B------:R-:W-:Y:S06]  /*0c30*/  @!P0 BRA `(.L_x_161) ;  /* 0x0000000000248947 */ /* 0x000fec0003800000 */
[----:B-----5:R-:W-:-:S04]  /*0c40*/  PRMT R37, R22, 0x7632, R37 ;  /* 0x0000763216257816 */ /* 0x020fc80000000025 */
[----:B------:R-:W-:Y:S01]  /*0c50*/  SHF.L.U32 R37, R37, 0x10, RZ ;  /* 0x0000001025257819 */ /* 0x000fe200000006ff */
[----:B------:R-:W-:Y:S06]  /*0c60*/  BRA `(.L_x_161) ;  /* 0x0000000000187947 */ /* 0x000fec0003800000 */
.L_x_160:
[----:B-----5:R-:W-:Y:S02]  /*0c70*/  PRMT R24, R18, 0x7632, R24 ;  /* 0x0000763212187816 */ /* 0x020fe40000000018 */
[----:B------:R-:W-:Y:S02]  /*0c80*/  @P0 PRMT R25, R22, 0x7632, R25 ;  /* 0x0000763216190816 */ /* 0x000fe40000000019 */
[----:B------:R-:W-:-:S03]  /*0c90*/  SHF.L.U32 R24, R24, 0x10, RZ ;  /* 0x0000001018187819 */ /* 0x000fc600000006ff */
[----:B------:R-:W-:Y:S02]  /*0ca0*/  @P0 IMAD.U32 R26, R25, 0x10000, RZ ;  /* 0x00010000191a0824 */ /* 0x000fe400078e00ff */
[----:B------:R-:W-:-:S04]  /*0cb0*/  FMUL.FTZ R37, R24, UR8 ;  /* 0x0000000818257c20 */ /* 0x000fc80008410000 */
[----:B------:R-:W-:-:S07]  /*0cc0*/  @P0 FADD.FTZ R37, R26, R37 ;  /* 0x000000251a250221 */ /* 0x000fce0000010000 */
.L_x_161:
[----:B------:R-:W-:Y:S05]  /*0cd0*/  BSYNC B1 ;  /* 0x0000000000017941 */ /* 0x000fea0003800000 */
.L_x_159:
[----:B------:R-:W-:Y:S04]  /*0ce0*/  BSSY B1, `(.L_x_162) ;  /* 0x000000a000017945 */ /* 0x000fe80003800000 */
[----:B------:R-:W-:Y:S05]  /*0cf0*/  @P5 BRA `(.L_x_163) ;  /* 0x0000000000105947 */ /* 0x000fea0003800000 */
[----:B------:R-:W-:Y:S01]  /*0d00*/  HFMA2.MMA R36, -RZ, RZ, 0, 0 ;  /* 0x00000000ff247435 */ /* 0x000fe200000001ff */
[----:B------:R-:W-:Y:S10]  /*0d10*/  @!P0 BRA `(.L_x_164) ;  /* 0x0000000000188947 */ /* 0x000ff40003800000 */
[----:B-----5:R-:W-:Y:S01]  /*0d20*/  SHF.L.U32 R36, R23, 0x10, RZ ;  /* 0x0000001017247819 */ /* 0x020fe200000006ff */
[----:B------:R-:W-:Y:S06]  /*0d30*/  BRA `(.L_x_164) ;  /* 0x0000000000107947 */ /* 0x000fec0003800000 */
.L_x_163:
[----:B-----5:R-:W-:Y:S02]  /*0d40*/  SHF.L.U32 R36, R19, 0x10, RZ ;  /* 0x0000001013247819 */ /* 0x020fe400000006ff */
[----:B------:R-:W-:-:S03]  /*0d50*/  @P0 SHF.L.U32 R25, R23, 0x10, RZ ;  /* 0x0000001017190819 */ /* 0x000fc600000006ff */
[----:B------:R-:W-:-:S04]  /*0d60*/  FMUL.FTZ R36, R36, UR8 ;  /* 0x0000000824247c20 */ /* 0x000fc80008410000 */
[----:B------:R-:W-:-:S07]  /*0d70*/  @P0 FADD.FTZ R36, R25, R36 ;  /* 0x0000002419240221 */ /* 0x000fce0000010000 */
.L_x_164:
[----:B------:R-:W-:Y:S05]  /*0d80*/  BSYNC B1 ;  /* 0x0000000000017941 */ /* 0x000fea0003800000 */
.L_x_162:
[----:B------:R-:W-:Y:S04]  /*0d90*/  BSSY B1, `(.L_x_165) ;  /* 0x000000d000017945 */ /* 0x000fe80003800000 */
[----:B------:R-:W-:Y:S05]  /*0da0*/  @P5 BRA `(.L_x_166) ;  /* 0x0000000000145947 */ /* 0x000fea0003800000 */
[----:B------:R-:W-:Y:S01]  /*0db0*/  IMAD.MOV.U32 R35, RZ, RZ, RZ ;  /* 0x000000ffff237224 */ /* 0x000fe200078e00ff */
[----:B------:R-:W-:Y:S06]  /*0dc0*/  @!P0 BRA `(.L_x_167) ;  /* 0x0000000000248947 */ /* 0x000fec0003800000 */
[----:B-----5:R-:W-:-:S04]  /*0dd0*/  PRMT R35, R23, 0x7632, R35 ;  /* 0x0000763217237816 */ /* 0x020fc80000000023 */
[----:B------:R-:W-:Y:S01]  /*0de0*/  SHF.L.U32 R35, R35, 0x10, RZ ;  /* 0x0000001023237819 */ /* 0x000fe200000006ff */
[----:B------:R-:W-:Y:S06]  /*0df0*/  BRA `(.L_x_167) ;  /* 0x0000000000187947 */ /* 0x000fec0003800000 */
.L_x_166:
[----:B-----5:R-:W-:Y:S02]  /*0e00*/  PRMT R24, R19, 0x7632, R24 ;  /* 0x0000763213187816 */ /* 0x020fe40000000018 */
[----:B------:R-:W-:Y:S02]  /*0e10*/  @P0 PRMT R25, R23, 0x7632, R25 ;  /* 0x0000763217190816 */ /* 0x000fe40000000019 */
[----:B------:R-:W-:Y:S02]  /*0e20*/  SHF.L.U32 R24, R24, 0x10, RZ ;  /* 0x0000001018187819 */ /* 0x000fe400000006ff */
[----:B------:R-:W-:-:S03]  /*0e30*/  @P0 SHF.L.U32 R26, R25, 0x10, RZ ;  /* 0x00000010191a0819 */ /* 0x000fc600000006ff */
[----:B------:R-:W-:-:S04]  /*0e40*/  FMUL.FTZ R35, R24, UR8 ;  /* 0x0000000818237c20 */ /* 0x000fc80008410000 */
[----:B------:R-:W-:-:S07]  /*0e50*/  @P0 FADD.FTZ R35, R26, R35 ;  /* 0x000000231a230221 */ /* 0x000fce0000010000 */
.L_x_167:
[----:B------:R-:W-:Y:S05]  /*0e60*/  BSYNC B1 ;  /* 0x0000000000017941 */ /* 0x000fea0003800000 */
.L_x_165:
[----:B------:R-:W0:Y:S01]  /*0e70*/  LDC.64 R70, c[0x0][0x238] ;  /* 0x00008e00ff467b82 */ /* 0x000e220000000a00 */
[----:B------:R-:W-:Y:S02]  /*0e80*/  F2FP.BF16.F32.PACK_AB R27, R35, R36 ;  /* 0x00000024231b723e */ /* 0x000fe400000010ff */
[----:B------:R-:W-:Y:S02]  /*0e90*/  F2FP.BF16.F32.PACK_AB R26, R37, R38 ;  /* 0x00000026251a723e */ /* 0x000fe400000010ff */
[----:B------:R-:W-:Y:S02]  /*0ea0*/  F2FP.BF16.F32.PACK_AB R25, R39, R40 ;  /* 0x000000282719723e */ /* 0x000fe400000010ff */
[----:B------:R-:W-:Y:S02]  /*0eb0*/  F2FP.BF16.F32.PACK_AB R24, R41, R42 ;  /* 0x0000002a2918723e */ /* 0x000fe400000010ff */
[----:B------:R-:W-:Y:S01]  /*0ec0*/  IADD3 R72, R72, 0x20, RZ ;  /* 0x0000002048487810 */ /* 0x000fe20007ffe0ff */
[----:B0-----:R-:W-:-:S04]  /*0ed0*/  IMAD.WIDE.U32 R70, R67, 0x10, R70 ;  /* 0x0000001043467825 */ /* 0x001fc800078e0046 */
[----:B------:R-:W-:Y:S01]  /*0ee0*/  VIADD R67, R67, 0x20 ;  /* 0x0000002043437836 */ /* 0x000fe20000000000 */
[----:B------:R0:W-:Y:S06]  /*0ef0*/  STG.E.128 desc[UR4][R70.64], R24 ;  /* 0x0000001846007986 */ /* 0x0001ec000c101d04 */
.L_x_143:
[----:B------:R-:W-:Y:S05]  /*0f00*/  BSYNC B0 ;  /* 0x0000000000007941 */ /* 0x000fea0003800000 */
.L_x_142:
[----:B------:R-:W-:Y:S04]  /*0f10*/  BSSY B0, `(.L_x_168) ;  /* 0x0000076000007945 */ /* 0x000fe80003800000 */
[----:B------:R-:W-:Y:S05]  /*0f20*/  @!P2 BRA `(.L_x_169) ;  /* 0x0000000400d0a947 */ /* 0x000fea0003800000 */
[----:B------:R-:W-:Y:S01]  /*0f30*/  ISETP.NE.U32.AND P0, PT, RZ, UR6, PT ;  /* 0x00000006ff007c0c */ /* 0x000fe2000bf05070 */
[----:B0-----:R-:W0:Y:S03]  /*0f40*/  @P4 LDC.64 R26, c[0x0][0x220] ;  /* 0x00008800ff1a4b82 */ /* 0x001e260000000a00 */
[----:B------:R-:W-:-:S13]  /*0f50*/  ISETP.NE.AND.EX P0, PT, RZ, UR7, PT, P0 ;  /* 0x00000007ff007c0c */ /* 0x000fda000bf05300 */
[----:B------:R-:W1:Y:S01]  /*0f60*/  @P0 LDC.64 R24, c[0x0][0x230] ;  /* 0x00008c00ff180b82 */ /* 0x000e620000000a00 */
[----:B0-----:R-:W-:-:S05]  /*0f70*/  @P4 IMAD.WIDE.U32 R26, R72, 0x10, R26 ;  /* 0x00000010481a4825 */ /* 0x001fca00078e001a */
[----:B-----5:R0:W5:Y:S01]  /*0f80*/  @P4 LDG.E.128 R16, desc[UR4][R26.64] ;  /* 0x000000041a104981 */ /* 0x020162000c1e1d00 */
        /* <DEDUP_REMOVED lines=9> */
.L_x_171:
[----:B-----5:R-:W-:Y:S02]  /*1020*/  SHF.L.U32 R34, R16, 0x10, RZ ;  /* 0x0000001010227819 */ /* 0x020fe400000006ff */
[----:B------:R-:W-:-:S03]  /*1030*/  @P0 SHF.L.U32 R25, R20, 0x10, RZ ;  /* 0x0000001014190819 */ /* 0x000fc600000006ff */
[----:B------:R-:W-:-:S04]  /*1040*/  FMUL.FTZ R34, R34, UR8 ;  /* 0x0000000822227c20 */ /* 0x000fc80008410000 */
[----:B------:R-:W-:-:S07]  /*1050*/  @P0 FADD.FTZ R34, R25, R34 ;  /* 0x0000002219220221 */ /* 0x000fce0000010000 */
.L_x_172:
[----:B------:R-:W-:Y:S05]  /*1060*/  BSYNC B1 ;  /* 0x0000000000017941 */ /* 0x000fea0003800000 */
.L_x_170:
[----:B------:R-:W-:Y:S04]  /*1070*/  BSSY B1, `(.L_x_173) ;  /* 0x000000d000017945 */ /* 0x000fe80003800000 */
[----:B------:R-:W-:Y:S05]  /*1080*/  @P4 BRA `(.L_x_174) ;  /* 0x0000000000144947 */ /* 0x000fea0003800000 */
[----:B------:R-:W-:Y:S01]  /*1090*/  IMAD.MOV.U32 R33, RZ, RZ, RZ ;  /* 0x000000ffff217224 */ /* 0x000fe200078e00ff */
[----:B------:R-:W-:Y:S06]  /*10a0*/  @!P0 BRA `(.L_x_175) ;  /* 0x0000000000248947 */ /* 0x000fec0003800000 */
[----:B-----5:R-:W-:-:S04]  /*10b0*/  PRMT R33, R20, 0x7632, R33 ;  /* 0x0000763214217816 */ /* 0x020fc80000000021 */
[----:B------:R-:W-:Y:S01]  /*10c0*/  SHF.L.U32 R33, R33, 0x10, RZ ;  /* 0x0000001021217819 */ /* 0x000fe200000006ff */
[----:B------:R-:W-:Y:S06]  /*10d0*/  BRA `(.L_x_175) ;  /* 0x0000000000187947 */ /* 0x000fec0003800000 */
.L_x_174:
[----:B-----5:R-:W-:Y:S02]  /*10e0*/  PRMT R24, R16, 0x7632, R24 ;  /* 0x0000763210187816 */ /* 0x020fe40000000018 */
[----:B------:R-:W-:Y:S02]  /*10f0*/  @P0 PRMT R25, R20, 0x7632, R25 ;  /* 0x0000763214190816 */ /* 0x000fe40000000019 */
[----:B------:R-:W-:Y:S02]  /*1100*/  SHF.L.U32 R24, R24, 0x10, RZ ;  /* 0x0000001018187819 */ /* 0x000fe400000006ff */
[----:B------:R-:W-:-:S03]  /*1110*/  @P0 SHF.L.U32 R26, R25, 0x10, RZ ;  /* 0x00000010191a0819 */ /* 0x000fc600000006ff */
[----:B------:R-:W-:-:S04]  /*1120*/  FMUL.FTZ R33, R24, UR8 ;  /* 0x0000000818217c20 */ /* 0x000fc80008410000 */
[----:B------:R-:W-:-:S07]  /*1130*/  @P0 FADD.FTZ R33, R26, R33 ;  /* 0x000000211a210221 */ /* 0x000fce0000010000 */
.L_x_175:
[----:B------:R-:W-:Y:S05]  /*1140*/  BSYNC B1 ;  /* 0x0000000000017941 */ /* 0x000fea0003800000 */
.L_x_173:
[----:B------:R-:W-:Y:S04]  /*1150*/  BSSY B1, `(.L_x_176) ;  /* 0x000000a000017945 */ /* 0x000fe80003800000 */
[----:B------:R-:W-:Y:S05]  /*1160*/  @P4 BRA `(.L_x_177) ;  /* 0x0000000000104947 */ /* 0x000fea0003800000 */
[----:B------:R-:W-:Y:S01]  /*1170*/  HFMA2.MMA R32, -RZ, RZ, 0, 0 ;  /* 0x00000000ff207435 */ /* 0x000fe200000001ff */
[----:B------:R-:W-:Y:S10]  /*1180*/  @!P0 BRA `(.L_x_178) ;  /* 0x0000000000188947 */ /* 0x000ff40003800000 */
[----:B-----5:R-:W-:Y:S01]  /*1190*/  IMAD.U32 R32, R21, 0x10000, RZ ;  /* 0x0001000015207824 */ /* 0x020fe200078e00ff */
[----:B------:R-:W-:Y:S06]  /*11a0*/  BRA `(.L_x_178) ;  /* 0x0000000000107947 */ /* 0x000fec0003800000 */
.L_x_177:
[----:B-----5:R-:W-:Y:S02]  /*11b0*/  SHF.L.U32 R32, R17, 0x10, RZ ;  /* 0x0000001011207819 */ /* 0x020fe400000006ff */
[----:B------:R-:W-:-:S03]  /*11c0*/  @P0 SHF.L.U32 R25, R21, 0x10, RZ ;  /* 0x0000001015190819 */ /* 0x000fc600000006ff */
[----:B------:R-:W-:-:S04]  /*11d0*/  FMUL.FTZ R32, R32, UR8 ;  /* 0x0000000820207c20 */ /* 0x000fc80008410000 */
[----:B------:R-:W-:-:S07]  /*11e0*/  @P0 FADD.FTZ R32, R25, R32 ;  /* 0x0000002019200221 */ /* 0x000fce0000010000 */
.L_x_178:
[----:B------:R-:W-:Y:S05]  /*11f0*/  BSYNC B1 ;  /* 0x0000000000017941 */ /* 0x000fea0003800000 */
.L_x_176:
[----:B------:R-:W-:Y:S04]  /*1200*/  BSSY B1, `(.L_x_179) ;  /* 0x000000d000017945 */ /* 0x000fe80003800000 */
[----:B------:R-:W-:Y:S05]  /*1210*/  @P4 BRA `(.L_x_180) ;  /* 0x0000000000144947 */ /* 0x000fea0003800000 */
[----:B------:R-:W-:Y:S01]  /*1220*/  MOV R61, RZ ;  /* 0x000000ff003d7202 */ /* 0x000fe20000000f00 */
[----:B------:R-:W-:Y:S06]  /*1230*/  @!P0 BRA `(.L_x_181) ;  /* 0x0000000000248947 */ /* 0x000fec0003800000 */
[----:B-----5:R-:W-:-:S04]  /*1240*/  PRMT R61, R21, 0x7632, R61 ;  /* 0x00007632153d7816 */ /* 0x020fc8000000003d */
[----:B------:R-:W-:Y:S01]  /*1250*/  SHF.L.U32 R61, R61, 0x10, RZ ;  /* 0x000000103d3d7819 */ /* 0x000fe200000006ff */
[----:B------:R-:W-:Y:S06]  /*1260*/  BRA `(.L_x_181) ;  /* 0x0000000000187947 */ /* 0x000fec0003800000 */
.L_x_180:
[----:B-----5:R-:W-:Y:S02]  /*1270*/  PRMT R24, R17, 0x7632, R24 ;  /* 0x0000763211187816 */ /* 0x020fe40000000018 */
[----:B------:R-:W-:-:S03]  /*1280*/  @P0 PRMT R25, R21, 0x7632, R25 ;  /* 0x0000763215190816 */ /* 0x000fc60000000019 */
[----:B------:R-:W-:Y:S01]  /*1290*/  IMAD.U32 R24, R24, 0x10000, RZ ;  /* 0x0001000018187824 */ /* 0x000fe200078e00ff */
[----:B------:R-:W-:-:S03]  /*12a0*/  @P0 SHF.L.U32 R26, R25, 0x10, RZ ;  /* 0x00000010191a0819 */ /* 0x000fc600000006ff */
[----:B------:R-:W-:-:S04]  /*12b0*/  FMUL.FTZ R61, R24, UR8 ;  /* 0x00000008183d7c20 */ /* 0x000fc80008410000 */
[----:B------:R-:W-:-:S07]  /*12c0*/  @P0 FADD.FTZ R61, R26, R61 ;  /* 0x0000003d1a3d0221 */ /* 0x000fce0000010000 */
.L_x_181:
[----:B------:R-:W-:Y:S05]  /*12d0*/  BSYNC B1 ;  /* 0x0000000000017941 */ /* 0x000fea0003800000 */
.L_x_179:
[----:B------:R-:W-:Y:S04]  /*12e0*/  BSSY B1, `(.L_x_182) ;  /* 0x000000a000017945 */ /* 0x000fe80003800000 */
[----:B------:R-:W-:Y:S05]  /*12f0*/  @P4 BRA `(.L_x_183) ;  /* 0x0000000000104947 */ /* 0x000fea0003800000 */
[----:B------:R-:W-:Y:S01]  /*1300*/  HFMA2.MMA R60, -RZ, RZ, 0, 0 ;  /* 0x00000000ff3c7435 */ /* 0x000fe200000001ff */
[----:B------:R-:W-:Y:S10]  /*1310*/  @!P0 BRA `(.L_x_184) ;  /* 0x0000000000188947 */ /* 0x000ff40003800000 */
[----:B-----5:R-:W-:Y:S01]  /*1320*/  SHF.L.U32 R60, R22, 0x10, RZ ;  /* 0x00000010163c7819 */ /* 0x020fe200000006ff */
[----:B------:R-:W-:Y:S06]  /*1330*/  BRA `(.L_x_184) ;  /* 0x0000000000107947 */ /* 0x000fec0003800000 */
.L_x_183:
[----:B-----5:R-:W-:Y:S01]  /*1340*/  SHF.L.U32 R60, R18, 0x10, RZ ;  /* 0x00000010123c7819 */ /* 0x020fe200000006ff */
[----:B------:R-:W-:-:S04]  /*1350*/  @P0 IMAD.U32 R25, R22, 0x10000, RZ ;  /* 0x0001000016190824 */ /* 0x000fc800078e00ff */
[----:B------:R-:W-:-:S04]  /*1360*/  FMUL.FTZ R60, R60, UR8 ;  /* 0x000000083c3c7c20 */ /* 0x000fc80008410000 */
[----:B------:R-:W-:-:S07]  /*1370*/  @P0 FADD.FTZ R60, R25, R60 ;  /* 0x0000003c193c0221 */ /* 0x000fce0000010000 */
.L_x_184:
[----:B------:R-:W-:Y:S05]  /*1380*/  BSYNC B1 ;  /* 0x0000000000017941 */ /* 0x000fea0003800000 */
.L_x_182:
[----:B------:R-:W-:Y:S04]  /*1390*/  BSSY B1, `(.L_x_185) ;  /* 0x000000d000017945 */ /* 0x000fe80003800000 */
[----:B------:R-:W-:Y:S05]  /*13a0*/  @P4 BRA `(.L_x_186) ;  /* 0x0000000000144947 */ /* 0x000fea0003800000 */
[----:B------:R-:W-:Y:S01]  /*13b0*/  MOV R63, RZ ;  /* 0x000000ff003f7202 */ /* 0x000fe20000000f00 */
[----:B------:R-:W-:Y:S06]  /*13c0*/  @!P0 BRA `(.L_x_187) ;  /* 0x0000000000248947 */ /* 0x000fec0003800000 */
[----:B-----5:R-:W-:-:S04]  /*13d0*/  PRMT R63, R22, 0x7632, R63 ;  /* 0x00007632163f7816 */ /* 0x020fc8000000003f */
[----:B------:R-:W-:Y:S01]  /*13e0*/  SHF.L.U32 R63, R63, 0x10, RZ ;  /* 0x000000103f3f7819 */ /* 0x000fe200000006ff */
[----:B------:R-:W-:Y:S06]  /*13f0*/  BRA `(.L_x_187) ;  /* 0x0000000000187947 */ /* 0x000fec0003800000 */
.L_x_186:
[----:B-----5:R-:W-:Y:S02]  /*1400*/  PRMT R24, R18, 0x7632, R24 ;  /* 0x0000763212187816 */ /* 0x020fe40000000018 */
[----:B------:R-:W-:Y:S02]  /*1410*/  @P0 PRMT R25, R22, 0x7632, R25 ;  /* 0x0000763216190816 */ /* 0x000fe40000000019 */
[----:B------:R-:W-:Y:S02]  /*1420*/  SHF.L.U32 R24, R24, 0x10, RZ ;  /* 0x0000001018187819 */ /* 0x000fe400000006ff */
[----:B------:R-:W-:-:S03]  /*1430*/  @P0 SHF.L.U32 R26, R25, 0x10, RZ ;  /* 0x00000010191a0819 */ /* 0x000fc600000006ff */
[----:B------:R-:W-:-:S04]  /*1440*/  FMUL.FTZ R63, R24, UR8 ;  /* 0x00000008183f7c20 */ /* 0x000fc80008410000 */
[----:B------:R-:W-:-:S07]  /*1450*/  @P0 FADD.FTZ R63, R26, R63 ;  /* 0x0000003f1a3f0221 */ /* 0x000fce0000010000 */
.L_x_187:
[----:B------:R-:W-:Y:S05]  /*1460*/  BSYNC B1 ;  /* 0x0000000000017941 */ /* 0x000fea0003800000 */
.L_x_185:
[----:B------:R-:W-:Y:S04]  /*1470*/  BSSY B1, `(.L_x_188) ;  /* 0x000000a000017945 */ /* 0x000fe80003800000 */
[----:B------:R-:W-:Y:S05]  /*1480*/  @P4 BRA `(.L_x_189) ;  /* 0x0000000000104947 */ /* 0x000fea0003800000 */
[----:B------:R-:W-:Y:S01]  /*1490*/  IMAD.MOV.U32 R62, RZ, RZ, RZ ;  /* 0x000000ffff3e7224 */ /* 0x000fe200078e00ff */
[----:B------:R-:W-:Y:S06]  /*14a0*/  @!P0 BRA `(.L_x_190) ;  /* 0x0000000000188947 */ /* 0x000fec0003800000 */
[----:B-----5:R-:W-:Y:S01]  /*14b0*/  SHF.L.U32 R62, R23, 0x10, RZ ;  /* 0x00000010173e7819 */ /* 0x020fe200000006ff */
[----:B------:R-:W-:Y:S06]  /*14c0*/  BRA `(.L_x_190) ;  /* 0x0000000000107947 */ /* 0x000fec0003800000 */
.L_x_189:
[----:B-----5:R-:W-:Y:S02]  /*14d0*/  SHF.L.U32 R62, R19, 0x10, RZ ;  /* 0x00000010133e7819 */ /* 0x020fe400000006ff */
[----:B------:R-:W-:-:S03]  /*14e0*/  @P0 SHF.L.U32 R25, R23, 0x10, RZ ;  /* 0x0000001017190819 */ /* 0x000fc600000006ff */
[----:B------:R-:W-:-:S04]  /*14f0*/  FMUL.FTZ R62, R62, UR8 ;  /* 0x000000083e3e7c20 */ /* 0x000fc80008410000 */
[----:B------:R-:W-:-:S07]  /*1500*/  @P0 FADD.FTZ R62, R25, R62 ;  /* 0x0000003e193e0221 */ /* 0x000fce0000010000 */
.L_x_190:
[----:B------:R-:W-:Y:S05]  /*1510*/  BSYNC B1 ;  /* 0x0000000000017941 */ /* 0x000fea0003800000 */
.L_x_188:
[----:B------:R-:W-:Y:S04]  /*1520*/  BSSY B1, `(.L_x_191) ;  /* 0x000000d000017945 */ /* 0x000fe80003800000 */
[----:B------:R-:W-:Y:S05]  /*1530*/  @P4 BRA `(.L_x_192) ;  /* 0x0000000000144947 */ /* 0x000fea0003800000 */
[----:B------:R-:W-:Y:S01]  /*1540*/  HFMA2.MMA R65, -RZ, RZ, 0, 0 ;  /* 0x00000000ff417435 */ /* 0x000fe200000001ff */
[----:B------:R-:W-:Y:S10]  /*1550*/  @!P0 BRA `(.L_x_193) ;  /* 0x0000000000248947 */ /* 0x000ff40003800000 */
[----:B-----5:R-:W-:-:S05]  /*1560*/  PRMT R65, R23, 0x7632, R65 ;  /* 0x0000763217417816 */ /* 0x020fca0000000041 */
[----:B------:R-:W-:Y:S01]  /*1570*/  IMAD.U32 R65, R65, 0x10000, RZ ;  /* 0x0001000041417824 */ /* 0x000fe200078e00ff */
[----:B------:R-:W-:Y:S06]  /*1580*/  BRA `(.L_x_193) ;  /* 0x0000000000187947 */ /* 0x000fec0003800000 */
.L_x_192:
[----:B-----5:R-:W-:Y:S02]  /*1590*/  PRMT R24, R19, 0x7632, R24 ;  /* 0x0000763213187816 */ /* 0x020fe40000000018 */
[----:B------:R-:W-:Y:S02]  /*15a0*/  @P0 PRMT R25, R23, 0x7632, R25 ;  /* 0x0000763217190816 */ /* 0x000fe40000000019 */
[----:B------:R-:W-:Y:S02]  /*15b0*/  SHF.L.U32 R24, R24, 0x10, RZ ;  /* 0x0000001018187819 */ /* 0x000fe400000006ff */
[----:B------:R-:W-:-:S03]  /*15c0*/  @P0 SHF.L.U32 R26, R25, 0x10, RZ ;  /* 0x00000010191a0819 */ /* 0x000fc600000006ff */
[----:B------:R-:W-:-:S04]  /*15d0*/  FMUL.FTZ R65, R24, UR8 ;  /* 0x0000000818417c20 */ /* 0x000fc80008410000 */
[----:B------:R-:W-:-:S07]  /*15e0*/  @P0 FADD.FTZ R65, R26, R65 ;  /* 0x000000411a410221 */ /* 0x000fce0000010000 */
.L_x_193:
[----:B------:R-:W-:Y:S05]  /*15f0*/  BSYNC B1 ;  /* 0x0000000000017941 */ /* 0x000fea0003800000 */
.L_x_191:
[----:B------:R-:W0:Y:S01]  /*1600*/  LDC.64 R70, c[0x0][0x238] ;  /* 0x00008e00ff467b82 */ /* 0x000e220000000a00 */
[----:B------:R-:W-:Y:S02]  /*1610*/  F2FP.BF16.F32.PACK_AB R27, R65, R62 ;  /* 0x0000003e411b723e */ /* 0x000fe400000010ff */
[----:B------:R-:W-:Y:S02]  /*1620*/  F2FP.BF16.F32.PACK_AB R26, R63, R60 ;  /* 0x0000003c3f1a723e */ /* 0x000fe400000010ff */
[----:B------:R-:W-:Y:S02]  /*1630*/  F2FP.BF16.F32.PACK_AB R25, R61, R32 ;  /* 0x000000203d19723e */ /* 0x000fe400000010ff */
[----:B------:R-:W-:Y:S01]  /*1640*/  F2FP.BF16.F32.PACK_AB R24, R33, R34 ;  /* 0x000000222118723e */ /* 0x000fe200000010ff */
[----:B0-----:R-:W-:-:S05]  /*1650*/  IMAD.WIDE.U32 R70, R67, 0x10, R70 ;  /* 0x0000001043467825 */ /* 0x001fca00078e0046 */
[----:B------:R1:W-:Y:S02]  /*1660*/  STG.E.128 desc[UR4][R70.64], R24 ;  /* 0x0000001846007986 */ /* 0x0003e4000c101d04 */
.L_x_169:
[----:B------:R-:W-:Y:S05]  /*1670*/  BSYNC B0 ;  /* 0x0000000000007941 */ /* 0x000fea0003800000 */
.L_x_168:
[----:B01----:R-:W-:Y:S01]  /*1680*/  FADD.FTZ R24, RZ, R42 ;  /* 0x0000002aff187221 */ /* 0x003fe20000010000 */
[----:B------:R-:W-:Y:S01]  /*1690*/  ISETP.GT.U32.AND P4, PT, R14, 0x3f, PT ;  /* 0x0000003f0e00780c */ /* 0x000fe20003f84070 */
[----:B------:R-:W-:Y:S01]  /*16a0*/  UMOV UR10, 0xffffffff ;  /* 0xffffffff000a7882 */ /* 0x000fe20000000000 */
[----:B------:R-:W-:Y:S01]  /*16b0*/  LOP3.LUT P0, RZ, R28, 0x1f, RZ, 0xc0, !PT ;  /* 0x0000001f1cff7812 */ /* 0x000fe2000780c0ff */
        /* <DEDUP_REMOVED lines=31> */
[--C-:B------:R-:W-:Y:S01]  /*18b0*/  FADD.FTZ R27, R40, -R69.reuse ;  /* 0x80000045281b7221 */ /* 0x100fe20000010000 */
[----:B------:R-:W-:Y:S01]  /*18c0*/  FADD.FTZ R70, R33, -R69 ;  /* 0x8000004521467221 */ /* 0x000fe20000010000 */
[----:B------:R-:W-:-:S04]  /*18d0*/  FFMA.FTZ R24, R24, R24, RZ ;  /* 0x0000001818187223 */ /* 0x000fc800000100ff */
[----:B------:R-:W-:Y:S01]  /*18e0*/  FFMA.FTZ R24, R25, R25, R24 ;  /* 0x0000001919187223 */ /* 0x000fe20000010018 */
[----:B------:R-:W-:-:S03]  /*18f0*/  FADD.FTZ R25, R39, -R69 ;  /* 0x8000004527197221 */ /* 0x000fc60000010000 */
        /* <DEDUP_REMOVED lines=8> */
[----:B------:R-:W-:-:S04]  /*1980*/  FFMA.FTZ R24, R27, R27, R24 ;  /* 0x0000001b1b187223 */ /* 0x000fc80000010018 */
        /* <DEDUP_REMOVED lines=26> */
.L_x_211:
[----:B-1----:R-:W-:Y:S01]  /*1b30*/  FADD.FTZ R67, R74, R73 ;  /* 0x000000494a437221 */ /* 0x002fe20000010000 */
[----:B------:R-:W1:Y:S01]  /*1b40*/  @!P0 LDC.64 R24, c[0x0][0x250] ;  /* 0x00009400ff188b82 */ /* 0x000e620000000a00 */
[----:B------:R-:W-:Y:S01]  /*1b50*/  FMUL.FTZ R70, R69, R69 ;  /* 0x0000004545467220 */ /* 0x000fe20000410000 */
[----:B------:R-:W-:Y:S01]  /*1b60*/  BSSY B0, `(.L_x_195) ;  /* 0x0000058000007945 */ /* 0x000fe20003800000 */
[----:B------:R-:W-:-:S03]  /*1b70*/  FFMA.FTZ R67, R67, R26, UR9 ;  /* 0x0000000943437e23 */ /* 0x000fc6000801001a */
[----:B------:R-:W-:Y:S02]  /*1b80*/  FSEL R70, R70, RZ, P3 ;  /* 0x000000ff46467208 */ /* 0x000fe40001800000 */
[----:B------:R-:W2:Y:S03]  /*1b90*/  @!P0 LDC.64 R26, c[0x0][0x258] ;  /* 0x00009600ff1a8b82 */ /* 0x000ea60000000a00 */
[----:B------:R-:W-:-:S06]  /*1ba0*/  FADD.FTZ R67, R67, R70 ;  /* 0x0000004643437221 */ /* 0x000fcc0000010000 */
[----:B------:R-:W3:Y:S01]  /*1bb0*/  MUFU.RSQ R67, R67 ;  /* 0x0000004300437308 */ /* 0x000ee20000001400 */
[----:B-1----:R-:W-:-:S04]  /*1bc0*/  @!P0 LEA R24, P4, R13, R24, 0x2 ;  /* 0x000000180d188211 */ /* 0x002fc800078810ff */
[C---:B------:R-:W-:Y:S02]  /*1bd0*/  @!P0 LEA.HI.X R25, R13.reuse, R25, R68, 0x2, P4 ;  /* 0x000000190d198211 */ /* 0x040fe400020f1444 */
[----:B--2---:R-:W-:-:S03]  /*1be0*/  @!P0 LEA R26, P5, R13, R26, 0x2 ;  /* 0x0000001a0d1a8211 */ /* 0x004fc600078a10ff */
[----:B------:R1:W-:Y:S01]  /*1bf0*/  @!P0 STG.E desc[UR4][R24.64], R69 ;  /* 0x0000004518008986 */ /* 0x0003e2000c101904 */
[----:B------:R-:W-:-:S05]  /*1c00*/  @!P0 LEA.HI.X R27, R13, R27, R68, 0x2, P5 ;  /* 0x0000001b0d1b8211 */ /* 0x000fca00028f1444 */
[----:B---3--:R1:W-:Y:S01]  /*1c10*/  @!P0 STG.E desc[UR4][R26.64], R67 ;  /* 0x000000431a008986 */ /* 0x0083e2000c101904 */
[----:B-----5:R-:W-:-:S13]  /*1c20*/  ISETP.GE.AND P0, PT, R64, 0x1, PT ;  /* 0x000000014000780c */ /* 0x020fda0003f06270 */
[----:B-1----:R-:W-:Y:S05]  /*1c30*/  @!P0 BRA `(.L_x_196) ;  /* 0x0000000400288947 */ /* 0x002fea0003800000 */
[----:B------:R-:W-:Y:S01]  /*1c40*/  IADD3 R15, R64, -0x1, RZ ;  /* 0xffffffff400f7810 */ /* 0x000fe20007ffe0ff */
[----:B------:R-:W-:Y:S01]  /*1c50*/  BSSY B1, `(.L_x_197) ;  /* 0x0000028000017945 */ /* 0x000fe20003800000 */
[----:B------:R-:W-:-:S03]  /*1c60*/  FSEL R64, R69, RZ, !P3 ;  /* 0x000000ff45407208 */ /* 0x000fc60005800000 */
[----:B------:R-:W-:Y:S01]  /*1c70*/  IMAD R66, R15, R66, RZ ;  /* 0x000000420f427224 */ /* 0x000fe200078e02ff */
[----:B------:R-:W-:-:S04]  /*1c80*/  LOP3.LUT R15, R28, 0x1f, RZ, 0xc0, !PT ;  /* 0x0000001f1c0f7812 */ /* 0x000fc800078ec0ff */
[----:B------:R-:W-:-:S04]  /*1c90*/  SHF.R.S32.HI R25, RZ, 0x1f, R66 ;  /* 0x0000001fff197819 */ /* 0x000fc80000011442 */
[----:B------:R-:W-:-:S04]  /*1ca0*/  LEA.HI R66, R25, R66, RZ, 0x3 ;  /* 0x0000004219427211 */ /* 0x000fc800078f18ff */
[----:B------:R-:W-:Y:S01]  /*1cb0*/  LEA.HI.SX32 R71, R66, R15, 0x1d ;  /* 0x0000000f42477211 */ /* 0x000fe200078feaff */
[----:B------:R-:W-:Y:S06]  /*1cc0*/  @!P1 BRA `(.L_x_198) ;  /* 0x0000000000809947 */ /* 0x000fec0003800000 */
[--C-:B------:R-:W-:Y:S01]  /*1cd0*/  FADD.FTZ R26, R41, -R64.reuse ;  /* 0x80000040291a7221 */ /* 0x100fe20000010000 */
[----:B------:R-:W1:Y:S01]  /*1ce0*/  LDC.64 R68, c[0x0][0x2b8] ;  /* 0x0000ae00ff447b82 */ /* 0x000e620000000a00 */
[--C-:B------:R-:W-:Y:S01]  /*1cf0*/  FADD.FTZ R24, R42, -R64.reuse ;  /* 0x800000402a187221 */ /* 0x100fe20000010000 */
[--C-:B------:R-:W-:Y:S01]  /*1d00*/  FADD.FTZ R70, R38, -R64.reuse ;  /* 0x8000004026467221 */ /* 0x100fe20000010000 */
[----:B------:R-:W-:Y:S01]  /*1d10*/  FMUL.FTZ R26, R67, R26 ;  /* 0x0000001a431a7220 */ /* 0x000fe20000410000 */
[--C-:B------:R-:W-:Y:S01]  /*1d20*/  FADD.FTZ R72, R37, -R64.reuse ;  /* 0x8000004025487221 */ /* 0x100fe20000010000 */
[----:B------:R-:W-:Y:S01]  /*1d30*/  FMUL.FTZ R24, R67, R24 ;  /* 0x0000001843187220 */ /* 0x000fe20000410000 */
[----:B------:R-:W-:Y:S01]  /*1d40*/  FADD.FTZ R66, R39, -R64 ;  /* 0x8000004027427221 */ /* 0x000fe20000010000 */
[----:B------:R-:W-:Y:S01]  /*1d50*/  FFMA.FTZ R25, R57, R26, R54 ;  /* 0x0000001a39197223 */ /* 0x000fe20000010036 */
[----:B------:R-:W-:Y:S01]  /*1d60*/  FADD.FTZ R26, R40, -R64 ;  /* 0x80000040281a7221 */ /* 0x000fe20000010000 */
[----:B------:R-:W-:Y:S01]  /*1d70*/  FFMA.FTZ R24, R11, R24, R8 ;  /* 0x000000180b187223 */ /* 0x000fe20000010008 */
[--C-:B0-----:R-:W-:Y:S01]  /*1d80*/  FADD.FTZ R74, R36, -R64.reuse ;  /* 0x80000040244a7221 */ /* 0x101fe20000010000 */
[----:B------:R-:W-:Y:S01]  /*1d90*/  FADD.FTZ R76, R35, -R64 ;  /* 0x80000040234c7221 */ /* 0x000fe20000010000 */
[C---:B------:R-:W-:Y:S01]  /*1da0*/  FMUL.FTZ R26, R67.reuse, R26 ;  /* 0x0000001a431a7220 */ /* 0x040fe20000410000 */
[C---:B------:R-:W-:Y:S01]  /*1db0*/  FMUL.FTZ R70, R67.reuse, R70 ;  /* 0x0000004643467220 */ /* 0x040fe20000410000 */
[C---:B------:R-:W-:Y:S01]  /*1dc0*/  FMUL.FTZ R72, R67.reuse, R72 ;  /* 0x0000004843487220 */ /* 0x040fe20000410000 */
[C---:B------:R-:W-:Y:S01]  /*1dd0*/  FMUL.FTZ R66, R67.reuse, R66 ;  /* 0x0000004243427220 */ /* 0x040fe20000410000 */
[C---:B------:R-:W-:Y:S01]  /*1de0*/  FMUL.FTZ R74, R67.reuse, R74 ;  /* 0x0000004a434a7220 */ /* 0x040fe20000410000 */
[----:B------:R-:W-:Y:S01]  /*1df0*/  FMUL.FTZ R76, R67, R76 ;  /* 0x0000004c434c7220 */ /* 0x000fe20000410000 */
[----:B------:R-:W-:Y:S01]  /*1e00*/  F2FP.BF16.F32.PACK_AB R24, R25, R24 ;  /* 0x000000181918723e */ /* 0x000fe200000010ff */
[----:B------:R-:W-:Y:S01]  /*1e10*/  FFMA.FTZ R25, R12, R26, R7 ;  /* 0x0000001a0c197223 */ /* 0x000fe20000010007 */
[----:B------:R-:W-:Y:S01]  /*1e20*/  FFMA.FTZ R26, R9, R70, R6 ;  /* 0x00000046091a7223 */ /* 0x000fe20000010006 */
[----:B------:R-:W-:Y:S01]  /*1e30*/  FFMA.FTZ R27, R55, R72, R52 ;  /* 0x00000048371b7223 */ /* 0x000fe20000010034 */
[----:B------:R-:W-:Y:S01]  /*1e40*/  FFMA.FTZ R66, R58, R66, R53 ;  /* 0x000000423a427223 */ /* 0x000fe20000010035 */
[----:B------:R-:W-:Y:S01]  /*1e50*/  FFMA.FTZ R74, R10, R74, R5 ;  /* 0x0000004a0a4a7223 */ /* 0x000fe20000010005 */
[----:B------:R-:W-:Y:S01]  /*1e60*/  FFMA.FTZ R73, R56, R76, R51 ;  /* 0x0000004c38497223 */ /* 0x000fe20000010033 */
[----:B-1----:R-:W-:Y:S01]  /*1e70*/  IMAD.WIDE.U32 R68, R71, 0x10, R68 ;  /* 0x0000001047447825 */ /* 0x002fe200078e0044 */
[----:B------:R-:W-:-:S02]  /*1e80*/  F2FP.BF16.F32.PACK_AB R26, R27, R26 ;  /* 0x0000001a1b1a723e */ /* 0x000fc400000010ff */
[----:B------:R-:W-:Y:S02]  /*1e90*/  F2FP.BF16.F32.PACK_AB R25, R66, R25 ;  /* 0x000000194219723e */ /* 0x000fe400000010ff */
[----:B------:R-:W-:Y:S02]  /*1ea0*/  F2FP.BF16.F32.PACK_AB R27, R73, R74 ;  /* 0x0000004a491b723e */ /* 0x000fe400000010ff */
[----:B------:R-:W-:-:S03]  /*1eb0*/  IADD3 R71, R71, 0x20, RZ ;  /* 0x0000002047477810 */ /* 0x000fc60007ffe0ff */
[----:B------:R1:W-:Y:S04]  /*1ec0*/  STG.E.128 desc[UR4][R68.64], R24 ;  /* 0x0000001844007986 */ /* 0x0003e8000c101d04 */
.L_x_198:
[----:B------:R-:W-:Y:S05]  /*1ed0*/  BSYNC B1 ;  /* 0x0000000000017941 */ /* 0x000fea0003800000 */
.L_x_197:
[----:B------:R-:W-:Y:S05]  /*1ee0*/  @!P2 BRA `(.L_x_196) ;  /* 0x00000000007ca947 */ /* 0x000fea0003800000 */
[----:B-1----:R-:W1:Y:S01]  /*1ef0*/  LDC.64 R24, c[0x0][0x2b8] ;  /* 0x0000ae00ff187b82 */ /* 0x002e620000000a00 */
[--C-:B------:R-:W-:Y:S01]  /*1f00*/  FADD.FTZ R70, R34, -R64.reuse ;  /* 0x8000004022467221 */ /* 0x100fe20000010000 */
[--C-:B------:R-:W-:Y:S01]  /*1f10*/  FADD.FTZ R72, R60, -R64.reuse ;  /* 0x800000403c487221 */ /* 0x100fe20000010000 */
[--C-:B0-----:R-:W-:Y:S01]  /*1f20*/  FADD.FTZ R74, R63, -R64.reuse ;  /* 0x800000403f4a7221 */ /* 0x101fe20000010000 */
        /* <DEDUP_REMOVED lines=10> */
[----:B------:R-:W-:Y:S01]  /*1fd0*/  FFMA.FTZ R69, R2, R69, R31 ;  /* 0x0000004502457223 */ /* 0x000fe2000001001f */
[----:B------:R-:W-:Y:S01]  /*1fe0*/  FFMA.FTZ R27, R0, R76, R59 ;  /* 0x0000004c001b7223 */ /* 0x000fe2000001003b */
[----:B------:R-:W-:Y:S01]  /*1ff0*/  FFMA.FTZ R70, R44, R70, R43 ;  /* 0x000000462c467223 */ /* 0x000fe2000001002b */
[----:B------:R-:W-:Y:S01]  /*2000*/  FFMA.FTZ R74, R46, R74, R45 ;  /* 0x0000004a2e4a7223 */ /* 0x000fe2000001002d */
[C---:B------:R-:W-:Y:S01]  /*2010*/  FMUL.FTZ R68, R67.reuse, R68 ;  /* 0x0000004443447220 */ /* 0x040fe20000410000 */
[C---:B------:R-:W-:Y:S01]  /*2020*/  FMUL.FTZ R66, R67.reuse, R66 ;  /* 0x0000004243427220 */ /* 0x040fe20000410000 */
[----:B------:R-:W-:Y:S01]  /*2030*/  FMUL.FTZ R67, R67, R26 ;  /* 0x0000001a43437220 */ /* 0x000fe20000410000 */
[----:B------:R-:W-:Y:S01]  /*2040*/  F2FP.BF16.F32.PACK_AB R27, R70, R27 ;  /* 0x0000001b461b723e */ /* 0x000fe200000010ff */
[----:B------:R-:W-:Y:S01]  /*2050*/  FFMA.FTZ R64, R4, R64, R29 ;  /* 0x0000004004407223 */ /* 0x000fe2000001001d */
[----:B------:R-:W-:Y:S01]  /*2060*/  F2FP.BF16.F32.PACK_AB R26, R74, R69 ;  /* 0x000000454a1a723e */ /* 0x000fe200000010ff */
[----:B------:R-:W-:Y:S01]  /*2070*/  FFMA.FTZ R70, R3, R66, R30 ;  /* 0x0000004203467223 */ /* 0x000fe2000001001e */
[----:B------:R-:W-:Y:S01]  /*2080*/  FFMA.FTZ R73, R48, R67, R47 ;  /* 0x0000004330497223 */ /* 0x000fe2000001002f */
[----:B------:R-:W-:Y:S01]  /*2090*/  FFMA.FTZ R69, R50, R68, R49 ;  /* 0x0000004432457223 */ /* 0x000fe20000010031 */
[----:B-1----:R-:W-:-:S03]  /*20a0*/  IMAD.WIDE.U32 R66, R71, 0x10, R24 ;  /* 0x0000001047427825 */ /* 0x002fc600078e0018 */
[----:B------:R-:W-:Y:S02]  /*20b0*/  F2FP.BF16.F32.PACK_AB R25, R73, R70 ;  /* 0x000000464919723e */ /* 0x000fe400000010ff */
[----:B------:R-:W-:-:S05]  /*20c0*/  F2FP.BF16.F32.PACK_AB R24, R69, R64 ;  /* 0x000000404518723e */ /* 0x000fca00000010ff */
[----:B------:R2:W-:Y:S02]  /*20d0*/  STG.E.128 desc[UR4][R66.64], R24 ;  /* 0x0000001842007986 */ /* 0x0005e4000c101d04 */
.L_x_196:
[----:B------:R-:W-:Y:S05]  /*20e0*/  BSYNC B0 ;  /* 0x0000000000007941 */ /* 0x000fea0003800000 */
.L_x_195:
[----:B-12---:R-:W1:Y:S02]  /*20f0*/  LDC.64 R24, c[0x0][0x210] ;  /* 0x00008400ff187b82 */ /* 0x006e640000000a00 */
[----:B-1----:R-:W-:-:S04]  /*2100*/  LEA R13, R24, R13, 0x2 ;  /* 0x0000000d180d7211 */ /* 0x002fc800078e10ff */
[----:B------:R-:W-:-:S13]  /*2110*/  ISETP.GE.AND P0, PT, R13, R25, PT ;  /* 0x000000190d00720c */ /* 0x000fda0003f06270 */
[----:B------:R-:W-:Y:S05]  /*2120*/  @!P0 BRA `(.L_x_199) ;  /* 0xffffffe400448947 */ /* 0x000fea000383ffff */
[----:B------:R-:W-:Y:S05]  /*2130*/  EXIT ;  /* 0x000000000000794d */ /* 0x000fea0003800000 */
.L_x_194:
        /* <DEDUP_REMOVED lines=8> */
.L_x_201:
[----:B------:R-:W-:Y:S05]  /*21c0*/  BSYNC B0 ;  /* 0x0000000000007941 */ /* 0x000fea0003800000 */
.L_x_200:
[----:B------:R-:W-:Y:S01]  /*21d0*/  MOV R24, R75 ;  /* 0x0000004b00187202 */ /* 0x000fe20000000f00 */
[----:B------:R-:W-:Y:S01]  /*21e0*/  HFMA2.MMA R70, -RZ, RZ, 0, 1.847743988037109375e-06 ;  /* 0x0000001fff467435 */ /* 0x000fe200000001ff */
[----:B------:R-:W-:Y:S01]  /*21f0*/  IMAD.MOV.U32 R27, RZ, RZ, 0x2 ;  /* 0x00000002ff1b7424 */ /* 0x000fe200078e00ff */
[----:B------:R-:W-:Y:S01]  /*2200*/  MOV R25, 0xffffffff ;  /* 0xffffffff00197802 */ /* 0x000fe20000000f00 */
[----:B------:R-:W0:Y:S01]  /*2210*/  LDC R26, c[0x0][0x290] ;  /* 0x0000a400ff1a7b82 */ /* 0x000e220000000800 */
[----:B------:R-:W-:-:S05]  /*2220*/  FADD.FTZ R71, R67, R24 ;  /* 0x0000001843477221 */ /* 0x000fca0000010000 */
[----:B------:R-:W-:-:S07]  /*2230*/  MOV R76, R71 ;  /* 0x00000047004c7202 */ /* 0x000fce0000000f00 */
[----:B0-----:R-:W-:Y:S05]  /*2240*/  WARPSYNC.COLLECTIVE R25, `(.L_x_202) ;  /* 0x0000000019087348 */ /* 0x001fea0003c00000 */
[----:B------:R1:W2:Y:S02]  /*2250*/  SHFL.BFLY P5, R75, R76, R27, R70 ;  /* 0x0c00001b4c4b7389 */ /* 0x0002a400000a0046 */
[----:B012---:R-:W-:Y:S01]  /*2260*/  ENDCOLLECTIVE ;  /* 0x000000000000791b */ /* 0x007fe20003800000 */
.L_x_202:
[----:B------:R-:W-:Y:S01]  /*2270*/  HFMA2.MMA R27, -RZ, RZ, 0, 2.384185791015625e-07 ;  /* 0x00000004ff1b7435 */ /* 0x000fe200000001ff */
[----:B------:R-:W-:-:S05]  /*2280*/  MOV R24, R75 ;  /* 0x0000004b00187202 */ /* 0x000fca0000000f00 */
[----:B------:R-:W-:-:S05]  /*2290*/  FADD.FTZ R72, R71, R24 ;  /* 0x0000001847487221 */ /* 0x000fca0000010000 */
[----:B------:R-:W-:-:S07]  /*22a0*/  MOV R76, R72 ;  /* 0x00000048004c7202 */ /* 0x000fce0000000f00 */
[----:B------:R-:W-:Y:S05]  /*22b0*/  WARPSYNC.COLLECTIVE R25, `(.L_x_203) ;  /* 0x0000000019087348 */ /* 0x000fea0003c00000 */
[----:B------:R0:W1:Y:S02]  /*22c0*/  SHFL.BFLY P5, R75, R76, R27, R70 ;  /* 0x0c00001b4c4b7389 */ /* 0x00006400000a0046 */
[----:B01----:R-:W-:Y:S01]  /*22d0*/  ENDCOLLECTIVE ;  /* 0x000000000000791b */ /* 0x003fe20003800000 */
.L_x_203:
[----:B------:R-:W-:Y:S01]  /*22e0*/  HFMA2.MMA R27, -RZ, RZ, 0, 4.76837158203125e-07 ;  /* 0x00000008ff1b7435 */ /* 0x000fe200000001ff */
[----:B------:R-:W-:-:S04]  /*22f0*/  IMAD.MOV.U32 R69, RZ, RZ, R75 ;  /* 0x000000ffff457224 */ /* 0x000fc800078e004b */
[----:B------:R-:W-:-:S05]  /*2300*/  FADD.FTZ R73, R72, R69 ;  /* 0x0000004548497221 */ /* 0x000fca0000010000 */
[----:B------:R-:W-:-:S07]  /*2310*/  MOV R76, R73 ;  /* 0x00000049004c7202 */ /* 0x000fce0000000f00 */
[----:B------:R-:W-:Y:S05]  /*2320*/  WARPSYNC.COLLECTIVE R25, `(.L_x_204) ;  /* 0x0000000019087348 */ /* 0x000fea0003c00000 */
[----:B------:R0:W1:Y:S02]  /*2330*/  SHFL.BFLY P5, R75, R76, R27, R70 ;  /* 0x0c00001b4c4b7389 */ /* 0x00006400000a0046 */
[----:B01----:R-:W-:Y:S01]  /*2340*/  ENDCOLLECTIVE ;  /* 0x000000000000791b */ /* 0x003fe20003800000 */
.L_x_204:
[----:B------:R-:W-:Y:S01]  /*2350*/  HFMA2.MMA R27, -RZ, RZ, 0, 9.5367431640625e-07 ;  /* 0x00000010ff1b7435 */ /* 0x000fe200000001ff */
[----:B------:R-:W-:-:S05]  /*2360*/  MOV R24, R75 ;  /* 0x0000004b00187202 */ /* 0x000fca0000000f00 */
[----:B------:R-:W-:-:S05]  /*2370*/  FADD.FTZ R74, R73, R24 ;  /* 0x00000018494a7221 */ /* 0x000fca0000010000 */
[----:B------:R-:W-:-:S07]  /*2380*/  MOV R76, R74 ;  /* 0x0000004a004c7202 */ /* 0x000fce0000000f00 */
[----:B------:R-:W-:Y:S05]  /*2390*/  WARPSYNC.COLLECTIVE R25, `(.L_x_205) ;  /* 0x0000000019087348 */ /* 0x000fea0003c00000 */
[----:B------:R0:W1:Y:S02]  /*23a0*/  SHFL.BFLY P5, R75, R76, R27, R70 ;  /* 0x0c00001b4c4b7389 */ /* 0x00006400000a0046 */
[----:B01----:R-:W-:Y:S01]  /*23b0*/  ENDCOLLECTIVE ;  /* 0x000000000000791b */ /* 0x003fe20003800000 */
.L_x_205:
[----:B------:R-:W-:Y:S01]  /*23c0*/  HFMA2.MMA R27, -RZ, RZ, 0, 5.9604644775390625e-08 ;  /* 0x00000001ff1b7435 */ /* 0x000fe200000001ff */
[----:B------:R-:W-:-:S04]  /*23d0*/  IMAD.MOV.U32 R69, RZ, RZ, R75 ;  /* 0x000000ffff457224 */ /* 0x000fc800078e004b */
[----:B------:R-:W-:-:S04]  /*23e0*/  FADD.FTZ R69, R74, R69 ;  /* 0x000000454a457221 */ /* 0x000fc80000010000 */
[----:B------:R-:W-:-:S04]  /*23f0*/  FMUL.FTZ R69, R69, R26 ;  /* 0x0000001a45457220 */ /* 0x000fc80000410000 */
[--C-:B------:R-:W-:Y:S01]  /*2400*/  FADD.FTZ R24, R42, -R69.reuse ;  /* 0x800000452a187221 */ /* 0x100fe20000010000 */
[--C-:B------:R-:W-:Y:S01]  /*2410*/  FADD.FTZ R67, R41, -R69.reuse ;  /* 0x8000004529437221 */ /* 0x100fe20000010000 */
[--C-:B------:R-:W-:Y:S01]  /*2420*/  FADD.FTZ R25, R39, -R69.reuse ;  /* 0x8000004527197221 */ /* 0x100fe20000010000 */
[----:B------:R-:W-:Y:S01]  /*2430*/  FADD.FTZ R70, R33, -R69 ;  /* 0x8000004521467221 */ /* 0x000fe20000010000 */
[----:B------:R-:W-:-:S04]  /*2440*/  FFMA.FTZ R24, R24, R24, RZ ;  /* 0x0000001818187223 */ /* 0x000fc800000100ff */
        /* <DEDUP_REMOVED lines=28> */
[----:B------:R-:W-:Y:S02]  /*2610*/  MOV R70, 0x1f ;  /* 0x0000001f00467802 */ /* 0x000fe40000000f00 */
[----:B------:R-:W-:Y:S02]  /*2620*/  MOV R25, 0xffffffff ;  /* 0xffffffff00197802 */ /* 0x000fe40000000f00 */
[----:B------:R-:W-:-:S07]  /*2630*/  MOV R76, R24 ;  /* 0x00000018004c7202 */ /* 0x000fce0000000f00 */
[----:B------:R-:W-:Y:S05]  /*2640*/  WARPSYNC.COLLECTIVE R25, `(.L_x_206) ;  /* 0x0000000019087348 */ /* 0x000fea0003c00000 */
[----:B------:R0:W1:Y:S02]  /*2650*/  SHFL.BFLY P5, R75, R76, R27, R70 ;  /* 0x0c00001b4c4b7389 */ /* 0x00006400000a0046 */
[----:B01----:R-:W-:Y:S01]  /*2660*/  ENDCOLLECTIVE ;  /* 0x000000000000791b */ /* 0x003fe20003800000 */
.L_x_206:
[----:B------:R-:W-:Y:S01]  /*2670*/  HFMA2.MMA R27, -RZ, RZ, 0, 1.1920928955078125e-07 ;  /* 0x00000002ff1b7435 */ /* 0x000fe200000001ff */
[----:B------:R-:W-:-:S05]  /*2680*/  MOV R67, R75 ;  /* 0x0000004b00437202 */ /* 0x000fca0000000f00 */
[----:B------:R-:W-:-:S04]  /*2690*/  FADD.FTZ R67, R24, R67 ;  /* 0x0000004318437221 */ /* 0x000fc80000010000 */
[----:B------:R-:W-:-:S07]  /*26a0*/  IMAD.MOV.U32 R76, RZ, RZ, R67 ;  /* 0x000000ffff4c7224 */ /* 0x000fce00078e0043 */
[----:B------:R-:W-:Y:S05]  /*26b0*/  WARPSYNC.COLLECTIVE R25, `(.L_x_207) ;  /* 0x0000000019087348 */ /* 0x000fea0003c00000 */
[----:B------:R0:W1:Y:S02]  /*26c0*/  SHFL.BFLY P5, R75, R76, R27, R70 ;  /* 0x0c00001b4c4b7389 */ /* 0x00006400000a0046 */
[----:B01----:R-:W-:Y:S01]  /*26d0*/  ENDCOLLECTIVE ;  /* 0x000000000000791b */ /* 0x003fe20003800000 */
.L_x_207:
[----:B------:R-:W-:Y:S01]  /*26e0*/  HFMA2.MMA R27, -RZ, RZ, 0, 2.384185791015625e-07 ;  /* 0x00000004ff1b7435 */ /* 0x000fe200000001ff */
[----:B------:R-:W-:-:S05]  /*26f0*/  MOV R72, R75 ;  /* 0x0000004b00487202 */ /* 0x000fca0000000f00 */
[----:B------:R-:W-:-:S05]  /*2700*/  FADD.FTZ R72, R67, R72 ;  /* 0x0000004843487221 */ /* 0x000fca0000010000 */
[----:B------:R-:W-:-:S07]  /*2710*/  MOV R76, R72 ;  /* 0x00000048004c7202 */ /* 0x000fce0000000f00 */
[----:B------:R-:W-:Y:S05]  /*2720*/  WARPSYNC.COLLECTIVE R25, `(.L_x_208) ;  /* 0x0000000019087348 */ /* 0x000fea0003c00000 */
[----:B------:R0:W1:Y:S02]  /*2730*/  SHFL.BFLY P5, R75, R76, R27, R70 ;  /* 0x0c00001b4c4b7389 */ /* 0x00006400000a0046 */
[----:B01----:R-:W-:Y:S01]  /*2740*/  ENDCOLLECTIVE ;  /* 0x000000000000791b */ /* 0x003fe20003800000 */
.L_x_208:
[----:B------:R-:W-:Y:S01]  /*2750*/  HFMA2.MMA R27, -RZ, RZ, 0, 4.76837158203125e-07 ;  /* 0x00000008ff1b7435 */ /* 0x000fe200000001ff */
[----:B------:R-:W-:-:S05]  /*2760*/  MOV R71, R75 ;  /* 0x0000004b00477202 */ /* 0x000fca0000000f00 */
[----:B------:R-:W-:-:S04]  /*2770*/  FADD.FTZ R71, R72, R71 ;  /* 0x0000004748477221 */ /* 0x000fc80000010000 */
[----:B------:R-:W-:-:S07]  /*2780*/  IMAD.MOV.U32 R76, RZ, RZ, R71 ;  /* 0x000000ffff4c7224 */ /* 0x000fce00078e0047 */
[----:B------:R-:W-:Y:S05]  /*2790*/  WARPSYNC.COLLECTIVE R25, `(.L_x_209) ;  /* 0x0000000019087348 */ /* 0x000fea0003c00000 */
[----:B------:R0:W1:Y:S02]  /*27a0*/  SHFL.BFLY P5, R75, R76, R27, R70 ;  /* 0x0c00001b4c4b7389 */ /* 0x00006400000a0046 */
[----:B01----:R-:W-:Y:S01]  /*27b0*/  ENDCOLLECTIVE ;  /* 0x000000000000791b */ /* 0x003fe20003800000 */
.L_x_209:
[----:B------:R-:W-:Y:S01]  /*27c0*/  HFMA2.MMA R27, -RZ, RZ, 0, 9.5367431640625e-07 ;  /* 0x00000010ff1b7435 */ /* 0x000fe200000001ff */
[----:B------:R-:W-:-:S05]  /*27d0*/  MOV R74, R75 ;  /* 0x0000004b004a7202 */ /* 0x000fca0000000f00 */
[----:B------:R-:W-:-:S05]  /*27e0*/  FADD.FTZ R74, R71, R74 ;  /* 0x0000004a474a7221 */ /* 0x000fca0000010000 */
[----:B------:R-:W-:-:S07]  /*27f0*/  MOV R76, R74 ;  /* 0x0000004a004c7202 */ /* 0x000fce0000000f00 */
[----:B------:R-:W-:Y:S05]  /*2800*/  WARPSYNC.COLLECTIVE R25, `(.L_x_210) ;  /* 0x0000000019087348 */ /* 0x000fea0003c00000 */
[----:B------:R0:W1:Y:S02]  /*2810*/  SHFL.BFLY P5, R75, R76, R27, R70 ;  /* 0x0c00001b4c4b7389 */ /* 0x00006400000a0046 */
[----:B01----:R-:W-:Y:S01]  /*2820*/  ENDCOLLECTIVE ;  /* 0x000000000000791b */ /* 0x003fe20003800000 */
.L_x_210:
[----:B------:R-:W-:Y:S01]  /*2830*/  MOV R73, R75 ;  /* 0x0000004b00497202 */ /* 0x000fe20000000f00 */
[----:B------:R-:W-:Y:S06]  /*2840*/  BRA `(.L_x_211) ;  /* 0xfffffff000b87947 */ /* 0x000fec000383ffff */
.L_x_212:
        /* <DEDUP_REMOVED lines=11> */
.L_x_16474:


//--------------------- .text._ZN10layer_norm13ln_fwd_kernelINS_13Kernel_traitsI13__nv_bfloat16S2_S2_S2_fjLj512ELj1ELj4ELj1ELj16ENS_18Kernel_traits_baseILj512ES2_S2_S2_S2_fjLj128EEEEELb0ELb0ELb1ELb1EEEvNS_9FwdParamsE --------------------------
	.section	.text._ZN10layer_norm13ln_fwd_kernelINS_13Kernel_traitsI13__nv_bfloat16S2_S2_S2_fjLj512ELj1ELj4ELj1ELj16ENS_18Kernel_traits_baseILj512ES2_S2_S2_S2_fjLj128EEEEELb0ELb0ELb1ELb1EEEvNS_9FwdParamsE,"ax",@progbits
	.align	128
        .global         _ZN10layer_norm13ln_fwd_kernelINS_13Kernel_traitsI13__nv_bfloat16S2_S2_S2_fjLj512ELj1ELj4ELj1ELj16ENS_18Kernel_traits_baseILj512ES2_S2_S2_S2_fjLj128EEEEELb0ELb0ELb1ELb1EEEvNS_9FwdParamsE
        .type           _ZN10layer_norm13ln_fwd_kernelINS_13Kernel_traitsI13__nv_bfloat16S2_S2_S2_fjLj512ELj1ELj4ELj1ELj16ENS_18Kernel_traits_baseILj512ES2_S2_S2_S2_fjLj128EEEEELb0ELb0ELb1ELb1EEEvNS_9FwdParamsE,@function
        .size           _ZN10layer_norm13ln_fwd_kernelINS_13Kernel_traitsI13__nv_bfloat16S2_S2_S2_fjLj512ELj1ELj4ELj1ELj16ENS_18Kernel_traits_baseILj512ES2_S2_S2_S2_fjLj128EEEEELb0ELb0ELb1ELb1EEEvNS_9FwdParamsE,(.L_x_16475 - _ZN10layer_norm13ln_fwd_kernelINS_13Kernel_traitsI13__nv_bfloat16S2_S2_S2_fjLj512ELj1ELj4ELj1ELj16ENS_18Kernel_traits_baseILj512ES2_S2_S2_S2_fjLj128EEEEELb0ELb0ELb1ELb1EEEvNS_9FwdParamsE)
        .other          _ZN10layer_norm13ln_fwd_kernelINS_13Kernel_traitsI13__nv_bfloat16S2_S2_S2_fjLj512ELj1ELj4ELj1ELj16ENS_18Kernel_traits_baseILj512ES2_S2_S2_S2_fjLj128EEEEELb0ELb0ELb1ELb1EEEvNS_9FwdParamsE,@"STO_CUDA_ENTRY STV_DEFAULT"
_ZN10layer_norm13ln_fwd_kernelINS_13Kernel_traitsI13__nv_bfloat16S2_S2_S2_fjLj512ELj1ELj4ELj1ELj16ENS_18Kernel_traits_baseILj512ES2_S2_S2_S2_fjLj128EEEEELb0ELb0ELb1ELb1EEEvNS_9FwdParamsE:
.text._ZN10layer_norm13ln_fwd_kernelINS_13Kernel_traitsI13__nv_bfloat16S2_S2_S2_fjLj512ELj1ELj4ELj1ELj16ENS_18Kernel_traits_baseILj512ES2_S2_S2_S2_fjLj128EEEEELb0ELb0ELb1ELb1EEEvNS_9FwdParamsE:
[----:B------:R-:W-:Y:S01]  /*0000*/  LDC R1, c[0x0][0x28] ;  /* 0x00000a00ff017b82 */ /* 0x000fe20000000800 */
[----:B------:R-:W0:Y:S01]  /*0010*/  S2R R48, SR_TID.X ;  /* 0x0000000000307919 */ /* 0x000e220000002100 */
[----:B------:R-:W-:Y:S01]  /*0020*/  ULDC.64 UR4, c[0x0][0x2c8] ;  /* 0x0000b20000047ab9 */ /* 0x000fe20000000a00 */
[----:B------:R-:W-:Y:S01]  /*0030*/  ULDC UR8, c[0x0][0x214] ;  /* 0x0000850000087ab9 */ /* 0x000fe20000000800 */
[----:B------:R-:W-:Y:S01]  /*0040*/  ISETP.NE.U32.AND P0, PT, RZ, UR4, PT ;  /* 0x00000004ff007c0c */ /* 0x000fe2000bf05070 */
[----:B------:R-:W1:Y:S01]  /*0050*/  S2R R3, SR_CTAID.X ;  /* 0x0000000000037919 */ /* 0x000e620000002500 */
        /* <DEDUP_REMOVED lines=11> */
[----:B-1----:R-:W-:Y:S02]  /*0110*/  LEA R12, R3, R12, 0x2 ;  /* 0x0000000c030c7211 */ /* 0x002fe400078e10ff */
[----:B------:R-:W-:Y:S02]  /*0120*/  IADD3.X R3, RZ, UR7, RZ, P2, !PT ;  /* 0x00000007ff037c10 */ /* 0x000fe400097fe4ff */
[----:B------:R-:W-:-:S13]  /*0130*/  ISETP.GE.AND P1, PT, R12, UR8, PT ;  /* 0x000000080c007c0c */ /* 0x000fda000bf26270 */
[----:B0-----:R-:W-:Y:S05]  /*0140*/  @P1 EXIT ;  /* 0x000000000000194d */ /* 0x001fea0003800000 */
[----:B------:R-:W2:Y:S04]  /*0150*/  LDG.E.128 R20, desc[UR4][R2.64] ;  /* 0x0000000402147981 */ /* 0x000ea8000c1e1d00 */
[----:B------:R-:W3:Y:S01]  /*0160*/  LDG.E.128 R16, desc[UR4][R2.64+0x200] ;  /* 0x0002000402107981 */ /* 0x000ee2000c1e1d00 */
[----:B-----5:R-:W-:Y:S02]  /*0170*/  @!P0 CS2R R4, SRZ ;  /* 0x0000000000048805 */ /* 0x020fe4000001ff00 */
[----:B------:R-:W-:Y:S02]  /*0180*/  @!P0 CS2R R6, SRZ ;  /* 0x0000000000068805 */ /* 0x000fe4000001ff00 */
[----:B------:R-:W-:Y:S02]  /*0190*/  @!P0 CS2R R24, SRZ ;  /* 0x0000000000188805 */ /* 0x000fe4000001ff00 */
[----:B------:R-:W-:-:S02]  /*01a0*/  @!P0 CS2R R26, SRZ ;  /* 0x00000000001a8805 */ /* 0x000fc4000001ff00 */
[----:B------:R-:W-:Y:S01]  /*01b0*/  LOP3.LUT R48, R48, 0x1f, RZ, 0xc0, !PT ;  /* 0x0000001f30307812 */ /* 0x000fe200078ec0ff */
[----:B------:R-:W-:Y:S01]  /*01c0*/  ULDC.U8 UR6, c[0x0][0x2a0] ;  /* 0x0000a80000067ab9 */ /* 0x000fe20000000000 */
[----:B------:R-:W-:Y:S01]  /*01d0*/  PRMT R49, R4, 0x7632, R49 ;  /* 0x0000763204317816 */ /* 0x000fe20000000031 */
[----:B------:R-:W-:Y:S01]  /*01e0*/  ULDC UR8, c[0x0][0x29c] ;  /* 0x0000a70000087ab9 */ /* 0x000fe20000000800 */
[----:B------:R-:W-:Y:S01]  /*01f0*/  PRMT R46, R5, 0x7632, R46 ;  /* 0x00007632052e7816 */ /* 0x000fe2000000002e */
[----:B------:R-:W-:Y:S01]  /*0200*/  ULDC UR9, c[0x0][0x2d8] ;  /* 0x0000b60000097ab9 */ /* 0x000fe20000000800 */
[----:B------:R-:W-:Y:S01]  /*0210*/  PRMT R47, R6, 0x7632, R47 ;  /* 0x00007632062f7816 */ /* 0x000fe2000000002f */
[----:B------:R-:W-:Y:S01]  /*0220*/  IMAD.U32 R49, R49, 0x10000, RZ ;  /* 0x0001000031317824 */ /* 0x000fe200078e00ff */
[----:B------:R-:W-:Y:S02]  /*0230*/  PRMT R44, R7, 0x7632, R44 ;  /* 0x00007632072c7816 */ /* 0x000fe4000000002c */
[----:B------:R-:W-:-:S02]  /*0240*/  PRMT R45, R24, 0x7632, R45 ;  /* 0x00007632182d7816 */ /* 0x000fc4000000002d */
[----:B------:R-:W-:Y:S02]  /*0250*/  PRMT R42, R25, 0x7632, R42 ;  /* 0x00007632192a7816 */ /* 0x000fe4000000002a */
[----:B------:R-:W-:Y:S02]  /*0260*/  PRMT R43, R26, 0x7632, R43 ;  /* 0x000076321a2b7816 */ /* 0x000fe4000000002b */
[----:B------:R-:W-:Y:S02]  /*0270*/  PRMT R41, R27, 0x7632, R41 ;  /* 0x000076321b297816 */ /* 0x000fe40000000029 */
[----:B------:R-:W-:Y:S02]  /*0280*/  SHF.L.U32 R13, R4, 0x10, RZ ;  /* 0x00000010040d7819 */ /* 0x000fe400000006ff */
        /* <DEDUP_REMOVED lines=14> */
[----:B------:R-:W-:Y:S01]  /*0370*/  ISETP.NE.AND P1, PT, RZ, UR6, PT ;  /* 0x00000006ff007c0c */ /* 0x000fe2000bf25270 */
[----:B------:R-:W-:Y:S01]  /*0380*/  ULDC.64 UR6, c[0x0][0x230] ;  /* 0x00008c0000067ab9 */ /* 0x000fe20000000a00 */
[----:B--2---:R-:W-:-:S02]  /*0390*/  PRMT R38, R22, 0x7632, R38 ;  /* 0x0000763216267816 */ /* 0x004fc40000000026 */
[----:B------:R-:W-:Y:S02]  /*03a0*/  PRMT R40, R20, 0x7632, R40 ;  /* 0x0000763214287816 */ /* 0x000fe40000000028 */
[----:B------:R-:W-:Y:S01]  /*03b0*/  PRMT R39, R21, 0x7632, R39 ;  /* 0x0000763215277816 */ /* 0x000fe20000000027 */
[----:B------:R-:W-:Y:S01]  /*03c0*/  IMAD.U32 R38, R38, 0x10000, RZ ;  /* 0x0001000026267824 */ /* 0x000fe200078e00ff */
[----:B------:R-:W-:Y:S02]  /*03d0*/  PRMT R37, R23, 0x7632, R37 ;  /* 0x0000763217257816 */ /* 0x000fe40000000025 */
[----:B---3--:R-:W-:Y:S02]  /*03e0*/  PRMT R36, R16, 0x7632, R36 ;  /* 0x0000763210247816 */ /* 0x008fe40000000024 */
[----:B------:R-:W-:Y:S02]  /*03f0*/  PRMT R35, R17, 0x7632, R35 ;  /* 0x0000763211237816 */ /* 0x000fe40000000023 */
[----:B------:R-:W-:-:S02]  /*0400*/  PRMT R34, R18, 0x7632, R34 ;  /* 0x0000763212227816 */ /* 0x000fc40000000022 */
[----:B------:R-:W-:Y:S02]  /*0410*/  PRMT R32, R19, 0x7632, R32 ;  /* 0x0000763213207816 */ /* 0x000fe40000000020 */
        /* <DEDUP_REMOVED lines=14> */
[----:B------:R-:W-:-:S07]  /*0500*/  SHF.L.U32 R32, R32, 0x10, RZ ;  /* 0x0000001020207819 */ /* 0x000fce00000006ff */
.L_x_264:
[----:B0-----:R-:W0:Y:S01]  /*0510*/  LDC.64 R24, c[0x0][0x280] ;  /* 0x0000a000ff187b82 */ /* 0x001e220000000a00 */
[----:B------:R-:W-:-:S07]  /*0520*/  ISETP.NE.U32.AND P0, PT, RZ, UR6, PT ;  /* 0x00000006ff007c0c */ /* 0x000fce000bf05070 */
[----:B------:R-:W1:Y:S08]  /*0530*/  LDC R57, c[0x0][0x218] ;  /* 0x00008600ff397b82 */ /* 0x000e700000000800 */
[----:B------:R-:W2:Y:S01]  /*0540*/  LDC.64 R28, c[0x0][0x288] ;  /* 0x0000a200ff1c7b82 */ /* 0x000ea20000000a00 */
[----:B0-----:R-:W-:-:S05]  /*0550*/  IMAD.WIDE R30, R12, 0x4, R24 ;  /* 0x000000040c1e7825 */ /* 0x001fca00078e0218 */
[----:B------:R0:W3:Y:S01]  /*0560*/  LDG.E R53, desc[UR4][R30.64] ;  /* 0x000000041e357981 */ /* 0x0000e2000c1e1900 */
[----:B------:R-:W-:Y:S01]  /*0570*/  ISETP.NE.AND.EX P0, PT, RZ, UR7, PT, P0 ;  /* 0x00000007ff007c0c */ /* 0x000fe2000bf05300 */
[----:B------:R-:W-:Y:S01]  /*0580*/  HFMA2.MMA R56, -RZ, RZ, 0, 0 ;  /* 0x00000000ff387435 */ /* 0x000fe200000001ff */
[----:B-1----:R-:W-:-:S05]  /*0590*/  IMAD R51, R12, R57, RZ ;  /* 0x000000390c337224 */ /* 0x002fca00078e02ff */
[----:B0-----:R-:W-:Y:S01]  /*05a0*/  SHF.R.S32.HI R30, RZ, 0x1f, R51 ;  /* 0x0000001fff1e7819 */ /* 0x001fe20000011433 */
[----:B--2---:R-:W-:-:S05]  /*05b0*/  IMAD.WIDE R28, R12, 0x4, R28 ;  /* 0x000000040c1c7825 */ /* 0x004fca00078e021c */
[----:B------:R-:W0:Y:S01]  /*05c0*/  @P0 LDC.64 R24, c[0x0][0x230] ;  /* 0x00008c00ff180b82 */ /* 0x000e220000000a00 */
[----:B------:R-:W-:Y:S01]  /*05d0*/  LEA.HI R69, R30, R51, RZ, 0x3 ;  /* 0x000000331e457211 */ /* 0x000fe200078f18ff */
[----:B-----5:R1:W5:Y:S03]  /*05e0*/  LDG.E R55, desc[UR4][R28.64] ;  /* 0x000000041c377981 */ /* 0x020366000c1e1900 */
[----:B------:R-:W-:-:S05]  /*05f0*/  LEA.HI.SX32 R69, R69, R48, 0x1d ;  /* 0x0000003045457211 */ /* 0x000fca00078feaff */
[----:B0-----:R-:W-:-:S05]  /*0600*/  @P0 IMAD.WIDE.U32 R24, R69, 0x10, R24 ;  /* 0x0000001045180825 */ /* 0x001fca00078e0018 */
[----:B------:R1:W5:Y:S01]  /*0610*/  @P0 LDG.E.128 R16, desc[UR4][R24.64] ;  /* 0x0000000418100981 */ /* 0x000362000c1e1d00 */
[----:B---3--:R-:W-:-:S13]  /*0620*/  ISETP.GE.AND P2, PT, R53, 0x1, PT ;  /* 0x000000013500780c */ /* 0x008fda0003f46270 */
[----:B------:R-:W0:Y:S01]  /*0630*/  @P2 LDC.64 R26, c[0x0][0x220] ;  /* 0x00008800ff1a2b82 */ /* 0x000e220000000a00 */
[----:B------:R-:W-:-:S05]  /*0640*/  @P2 IADD3 R52, R53, -0x1, RZ ;  /* 0xffffffff35342810 */ /* 0x000fca0007ffe0ff */
[----:B------:R-:W-:-:S05]  /*0650*/  @P2 IMAD R52, R52, R57, RZ ;  /* 0x0000003934342224 */ /* 0x000fca00078e02ff */
[----:B------:R-:W-:-:S04]  /*0660*/  @P2 SHF.R.S32.HI R31, RZ, 0x1f, R52 ;  /* 0x0000001fff1f2819 */ /* 0x000fc80000011434 */
[----:B------:R-:W-:-:S04]  /*0670*/  @P2 LEA.HI R31, R31, R52, RZ, 0x3 ;  /* 0x000000341f1f2211 */ /* 0x000fc800078f18ff */
[----:B------:R-:W-:-:S05]  /*0680*/  @P2 LEA.HI.SX32 R56, R31, R48, 0x1d ;  /* 0x000000301f382211 */ /* 0x000fca00078feaff */
[----:B0-----:R-:W-:-:S05]  /*0690*/  @P2 IMAD.WIDE.U32 R26, R56, 0x10, R26 ;  /* 0x00000010381a2825 */ /* 0x001fca00078e001a */
[----:B------:R1:W5:Y:S01]  /*06a0*/  @P2 LDG.E.128 R20, desc[UR4][R26.64] ;  /* 0x000000041a142981 */ /* 0x000362000c1e1d00 */
[----:B------:R-:W-:Y:S01]  /*06b0*/  ISETP.GT.AND P3, PT, R53, RZ, PT ;  /* 0x000000ff3500720c */ /* 0x000fe20003f64270 */
[----:B------:R-:W-:-:S12]  /*06c0*/  BSSY B0, `(.L_x_213) ;  /* 0x000000a000007945 */ /* 0x000fd80003800000 */
[----:B-1----:R-:W-:Y:S05]  /*06d0*/  @P3 BRA `(.L_x_214) ;  /* 0x0000000000103947 */ /* 0x002fea0003800000 */
[----:B------:R-:W-:Y:S01]  /*06e0*/  MOV R54, RZ ;  /* 0x000000ff00367202 */ /* 0x000fe20000000f00 */
[----:B------:R-:W-:Y:S06]  /*06f0*/  @!P0 BRA `(.L_x_215) ;  /* 0x0000000000188947 */ /* 0x000fec0003800000 */
[----:B-----5:R-:W-:Y:S01]  /*0700*/  SHF.L.U32 R54, R16, 0x10, RZ ;  /* 0x0000001010367819 */ /* 0x020fe200000006ff */
[----:B------:R-:W-:Y:S06]  /*0710*/  BRA `(.L_x_215) ;  /* 0x0000000000107947 */ /* 0x000fec0003800000 */
.L_x_214:
[----:B-----5:R-:W-:Y:S01]  /*0720*/  IMAD.U32 R54, R20, 0x10000, RZ ;  /* 0x0001000014367824 */ /* 0x020fe200078e00ff */
[----:B------:R-:W-:-:S03]  /*0730*/  @P0 SHF.L.U32 R25, R16, 0x10, RZ ;  /* 0x0000001010190819 */ /* 0x000fc600000006ff */
[----:B------:R-:W-:-:S04]  /*0740*/  FMUL.FTZ R54, R54, UR8 ;  /* 0x0000000836367c20 */ /* 0x000fc80008410000 */
[----:B------:R-:W-:-:S07]  /*0750*/  @P0 FADD.FTZ R54, R54, R25 ;  /* 0x0000001936360221 */ /* 0x000fce0000010000 */
.L_x_215:
[----:B------:R-:W-:Y:S05]  /*0760*/  BSYNC B0 ;  /* 0x0000000000007941 */ /* 0x000fea0003800000 */
.L_x_213:
[----:B------:R-:W-:Y:S04]  /*0770*/  BSSY B0, `(.L_x_216) ;  /* 0x000000d000007945 */ /* 0x000fe80003800000 */
[----:B------:R-:W-:Y:S05]  /*0780*/  @P3 BRA `(.L_x_217) ;  /* 0x0000000000143947 */ /* 0x000fea0003800000 */
[----:B------:R-:W-:Y:S01]  /*0790*/  MOV R53, RZ ;  /* 0x000000ff00357202 */ /* 0x000fe20000000f00 */
[----:B------:R-:W-:Y:S06]  /*07a0*/  @!P0 BRA `(.L_x_218) ;  /* 0x0000000000248947 */ /* 0x000fec0003800000 */
[----:B-----5:R-:W-:-:S04]  /*07b0*/  PRMT R53, R16, 0x7632, R53 ;  /* 0x0000763210357816 */ /* 0x020fc80000000035 */
[----:B------:R-:W-:Y:S01]  /*07c0*/  SHF.L.U32 R53, R53, 0x10, RZ ;  /* 0x0000001035357819 */ /* 0x000fe200000006ff */
[----:B------:R-:W-:Y:S06]  /*07d0*/  BRA `(.L_x_218) ;  /* 0x0000000000187947 */ /* 0x000fec0003800000 */
.L_x_217:
[----:B-----5:R-:W-:Y:S02]  /*07e0*/  PRMT R24, R20, 0x7632, R24 ;  /* 0x0000763214187816 */ /* 0x020fe40000000018 */
[----:B------:R-:W-:Y:S02]  /*07f0*/  @P0 PRMT R25, R16, 0x7632, R25 ;  /* 0x0000763210190816 */ /* 0x000fe40000000019 */
[----:B------:R-:W-:Y:S02]  /*0800*/  SHF.L.U32 R24, R24, 0x10, RZ ;  /* 0x0000001018187819 */ /* 0x000fe400000006ff */
[----:B------:R-:W-:-:S03]  /*0810*/  @P0 SHF.L.U32 R26, R25, 0x10, RZ ;  /* 0x00000010191a0819 */ /* 0x000fc600000006ff */
[----:B------:R-:W-:-:S04]  /*0820*/  FMUL.FTZ R53, R24, UR8 ;  /* 0x0000000818357c20 */ /* 0x000fc80008410000 */
[----:B------:R-:W-:-:S07]  /*0830*/  @P0 FADD.FTZ R53, R53, R26 ;  /* 0x0000001a35350221 */ /* 0x000fce0000010000 */
.L_x_218:
[----:B------:R-:W-:Y:S05]  /*0840*/  BSYNC B0 ;  /* 0x0000000000007941 */ /* 0x000fea0003800000 */
.L_x_216:
[----:B------:R-:W-:Y:S04]  /*0850*/  BSSY B0, `(.L_x_219) ;  /* 0x000000a000007945 */ /* 0x000fe80003800000 */
[----:B------:R-:W-:Y:S05]  /*0860*/  @P3 BRA `(.L_x_220) ;  /* 0x0000000000103947 */ /* 0x000fea0003800000 */
[----:B------:R-:W-:Y:S01]  /*0870*/  HFMA2.MMA R52, -RZ, RZ, 0, 0 ;  /* 0x00000000ff347435 */ /* 0x000fe200000001ff */
[----:B------:R-:W-:Y:S10]  /*0880*/  @!P0 BRA `(.L_x_221) ;  /* 0x0000000000188947 */ /* 0x000ff40003800000 */
[----:B-----5:R-:W-:Y:S01]  /*0890*/  SHF.L.U32 R52, R17, 0x10, RZ ;  /* 0x0000001011347819 */ /* 0x020fe200000006ff */
[----:B------:R-:W-:Y:S06]  /*08a0*/  BRA `(.L_x_221) ;  /* 0x0000000000107947 */ /* 0x000fec0003800000 */
.L_x_220:
[----:B-----5:R-:W-:Y:S02]  /*08b0*/  SHF.L.U32 R52, R21, 0x10, RZ ;  /* 0x0000001015347819 */ /* 0x020fe400000006ff */
[----:B------:R-:W-:-:S03]  /*08c0*/  @P0 SHF.L.U32 R25, R17, 0x10, RZ ;  /* 0x0000001011190819 */ /* 0x000fc600000006ff */
[----:B------:R-:W-:-:S04]  /*08d0*/  FMUL.FTZ R52, R52, UR8 ;  /* 0x0000000834347c20 */ /* 0x000fc80008410000 */
[----:B------:R-:W-:-:S07]  /*08e0*/  @P0 FADD.FTZ R52, R52, R25 ;  /* 0x0000001934340221 */ /* 0x000fce0000010000 */
.L_x_221:
[----:B------:R-:W-:Y:S05]  /*08f0*/  BSYNC B0 ;  /* 0x0000000000007941 */ /* 0x000fea0003800000 */
.L_x_219:
[----:B------:R-:W-:Y:S04]  /*0900*/  BSSY B0, `(.L_x_222) ;  /* 0x000000d000007945 */ /* 0x000fe80003800000 */
[----:B------:R-:W-:Y:S05]  /*0910*/  @P3 BRA `(.L_x_223) ;  /* 0x0000000000143947 */ /* 0x000fea0003800000 */
[----:B------:R-:W-:Y:S01]  /*0920*/  IMAD.MOV.U32 R51, RZ, RZ, RZ ;  /* 0x000000ffff337224 */ /* 0x000fe200078e00ff */
[----:B------:R-:W-:Y:S06]  /*0930*/  @!P0 BRA `(.L_x_224) ;  /* 0x0000000000248947 */ /* 0x000fec0003800000 */
[----:B-----5:R-:W-:-:S04]  /*0940*/  PRMT R51, R17, 0x7632, R51 ;  /* 0x0000763211337816 */ /* 0x020fc80000000033 */
[----:B------:R-:W-:Y:S01]  /*0950*/  SHF.L.U32 R51, R51, 0x10, RZ ;  /* 0x0000001033337819 */ /* 0x000fe200000006ff */
[----:B------:R-:W-:Y:S06]  /*0960*/  BRA `(.L_x_224) ;  /* 0x0000000000187947 */ /* 0x000fec0003800000 */
.L_x_223:
[----:B-----5:R-:W-:Y:S02]  /*0970*/  PRMT R24, R21, 0x7632, R24 ;  /* 0x0000763215187816 */ /* 0x020fe40000000018 */
[----:B------:R-:W-:Y:S02]  /*0980*/  @P0 PRMT R25, R17, 0x7632, R25 ;  /* 0x0000763211190816 */ /* 0x000fe40000000019 */
[----:B------:R-:W-:Y:S02]  /*0990*/  SHF.L.U32 R24, R24, 0x10, RZ ;  /* 0x0000001018187819 */ /* 0x000fe400000006ff */
[----:B------:R-:W-:-:S03]  /*09a0*/  @P0 SHF.L.U32 R26, R25, 0x10, RZ ;  /* 0x00000010191a0819 */ /* 0x000fc600000006ff */
[----:B------:R-:W-:-:S04]  /*09b0*/  FMUL.FTZ R51, R24, UR8 ;  /* 0x0000000818337c20 */ /* 0x000fc80008410000 */
[----:B------:R-:W-:-:S07]  /*09c0*/  @P0 FADD.FTZ R51, R51, R26 ;  /* 0x0000001a33330221 */ /* 0x000fce0000010000 */
.L_x_224:
[----:B------:R-:W-:Y:S05]  /*09d0*/  BSYNC B0 ;  /* 0x0000000000007941 */ /* 0x000fea0003800000 */
.L_x_222:
[----:B------:R-:W-:Y:S04]  /*09e0*/  BSSY B0, `(.L_x_225) ;  /* 0x000000a000007945 */ /* 0x000fe80003800000 */
[----:B------:R-:W-:Y:S05]  /*09f0*/  @P3 BRA `(.L_x_226) ;  /* 0x0000000000103947 */ /* 0x000fea0003800000 */
[----:B------:R-:W-:Y:S01]  /*0a00*/  MOV R31, RZ ;  /* 0x000000ff001f7202 */ /* 0x000fe20000000f00 */
[----:B------:R-:W-:Y:S06]  /*0a10*/  @!P0 BRA `(.L_x_227) ;  /* 0x0000000000188947 */ /* 0x000fec0003800000 */
[----:B-----5:R-:W-:Y:S01]  /*0a20*/  SHF.L.U32 R31, R18, 0x10, RZ ;  /* 0x00000010121f7819 */ /* 0x020fe200000006ff */
[----:B------:R-:W-:Y:S06]  /*0a30*/  BRA `(.L_x_227) ;  /* 0x0000000000107947 */ /* 0x000fec0003800000 */
.L_x_226:
[----:B-----5:R-:W-:Y:S02]  /*0a40*/  SHF.L.U32 R31, R22, 0x10, RZ ;  /* 0x00000010161f7819 */ /* 0x020fe400000006ff */
[----:B------:R-:W-:-:S03]  /*0a50*/  @P0 SHF.L.U32 R24, R18, 0x10, RZ ;  /* 0x0000001012180819 */ /* 0x000fc600000006ff */
[----:B------:R-:W-:-:S04]  /*0a60*/  FMUL.FTZ R31, R31, UR8 ;  /* 0x000000081f1f7c20 */ /* 0x000fc80008410000 */
[----:B------:R-:W-:-:S07]  /*0a70*/  @P0 FADD.FTZ R31, R31, R24 ;  /* 0x000000181f1f0221 */ /* 0x000fce0000010000 */
.L_x_227:
[----:B------:R-:W-:Y:S05]  /*0a80*/  BSYNC B0 ;  /* 0x0000000000007941 */ /* 0x000fea0003800000 */
.L_x_225:
[----:B------:R-:W-:Y:S04]  /*0a90*/  BSSY B0, `(.L_x_228) ;  /* 0x000000d000007945 */ /* 0x000fe80003800000 */
[----:B------:R-:W-:Y:S05]  /*0aa0*/  @P3 BRA `(.L_x_229) ;  /* 0x0000000000143947 */ /* 0x000fea0003800000 */
[----:B------:R-:W-:Y:S01]  /*0ab0*/  HFMA2.MMA R30, -RZ, RZ, 0, 0 ;  /* 0x00000000ff1e7435 */ /* 0x000fe200000001ff */
[----:B------:R-:W-:Y:S10]  /*0ac0*/  @!P0 BRA `(.L_x_230) ;  /* 0x0000000000248947 */ /* 0x000ff40003800000 */
[----:B-----5:R-:W-:-:S04]  /*0ad0*/  PRMT R30, R18, 0x7632, R30 ;  /* 0x00007632121e7816 */ /* 0x020fc8000000001e */
[----:B------:R-:W-:Y:S01]  /*0ae0*/  SHF.L.U32 R30, R30, 0x10, RZ ;  /* 0x000000101e1e7819 */ /* 0x000fe200000006ff */
[----:B------:R-:W-:Y:S06]  /*0af0*/  BRA `(.L_x_230) ;  /* 0x0000000000187947 */ /* 0x000fec0003800000 */
.L_x_229:
[----:B-----5:R-:W-:Y:S02]  /*0b00*/  PRMT R24, R22, 0x7632, R24 ;  /* 0x0000763216187816 */ /* 0x020fe40000000018 */
[----:B------:R-:W-:Y:S02]  /*0b10*/  @P0 PRMT R25, R18, 0x7632, R25 ;  /* 0x0000763212190816 */ /* 0x000fe40000000019 */
[----:B------:R-:W-:-:S03]  /*0b20*/  SHF.L.U32 R24, R24, 0x10, RZ ;  /* 0x0000001018187819 */ /* 0x000fc600000006ff */
[----:B------:R-:W-:Y:S02]  /*0b30*/  @P0 IMAD.U32 R25, R25, 0x10000, RZ ;  /* 0x0001000019190824 */ /* 0x000fe400078e00ff */
[----:B------:R-:W-:-:S04]  /*0b40*/  FMUL.FTZ R30, R24, UR8 ;  /* 0x00000008181e7c20 */ /* 0x000fc80008410000 */
[----:B------:R-:W-:-:S07]  /*0b50*/  @P0 FADD.FTZ R30, R30, R25 ;  /* 0x000000191e1e0221 */ /* 0x000fce0000010000 */
.L_x_230:
[----:B------:R-:W-:Y:S05]  /*0b60*/  BSYNC B0 ;  /* 0x0000000000007941 */ /* 0x000fea0003800000 */
.L_x_228:
[----:B------:R-:W-:Y:S04]  /*0b70*/  BSSY B0, `(.L_x_231) ;  /* 0x000000a000007945 */ /* 0x000fe80003800000 */
[----:B------:R-:W-:Y:S05]  /*0b80*/  @P3 BRA `(.L_x_232) ;  /* 0x0000000000103947 */ /* 0x000fea0003800000 */
[----:B------:R-:W-:Y:S01]  /*0b90*/  MOV R29, RZ ;  /* 0x000000ff001d7202 */ /* 0x000fe20000000f00 */
[----:B------:R-:W-:Y:S06]  /*0ba0*/  @!P0 BRA `(.L_x_233) ;  /* 0x0000000000188947 */ /* 0x000fec0003800000 */
[----:B-----5:R-:W-:Y:S01]  /*0bb0*/  SHF.L.U32 R29, R19, 0x10, RZ ;  /* 0x00000010131d7819 */ /* 0x020fe200000006ff */
[----:B------:R-:W-:Y:S06]  /*0bc0*/  BRA `(.L_x_233) ;  /* 0x0000000000107947 */ /* 0x000fec0003800000 */
.L_x_232:
[----:B-----5:R-:W-:Y:S02]  /*0bd0*/  SHF.L.U32 R29, R23, 0x10, RZ ;  /* 0x00000010171d7819 */ /* 0x020fe400000006ff */
[----:B------:R-:W-:-:S03]  /*0be0*/  @P0 SHF.L.U32 R24, R19, 0x10, RZ ;  /* 0x0000001013180819 */ /* 0x000fc600000006ff */
[----:B------:R-:W-:-:S04]  /*0bf0*/  FMUL.FTZ R29, R29, UR8 ;  /* 0x000000081d1d7c20 */ /* 0x000fc80008410000 */
[----:B------:R-:W-:-:S07]  /*0c00*/  @P0 FADD.FTZ R29, R29, R24 ;  /* 0x000000181d1d0221 */ /* 0x000fce0000010000 */
.L_x_233:
[----:B------:R-:W-:Y:S05]  /*0c10*/  BSYNC B0 ;  /* 0x0000000000007941 */ /* 0x000fea0003800000 */
.L_x_231:
[----:B------:R-:W-:Y:S04]  /*0c20*/  BSSY B0, `(.L_x_234) ;  /* 0x000000d000007945 */ /* 0x000fe80003800000 */
[----:B------:R-:W-:Y:S05]  /*0c30*/  @P3 BRA `(.L_x_235) ;  /* 0x0000000000143947 */ /* 0x000fea0003800000 */
[----:B------:R-:W-:Y:S01]  /*0c40*/  HFMA2.MMA R28, -RZ, RZ, 0, 0 ;  /* 0x00000000ff1c7435 */ /* 0x000fe200000001ff */
[----:B------:R-:W-:Y:S10]  /*0c50*/  @!P0 BRA `(.L_x_236) ;  /* 0x0000000000248947 */ /* 0x000ff40003800000 */
[----:B-----5:R-:W-:-:S04]  /*0c60*/  PRMT R28, R19, 0x7632, R28 ;  /* 0x00007632131c7816 */ /* 0x020fc8000000001c */
[----:B------:R-:W-:Y:S01]  /*0c70*/  SHF.L.U32 R28, R28, 0x10, RZ ;  /* 0x000000101c1c7819 */ /* 0x000fe200000006ff */
[----:B------:R-:W-:Y:S06]  /*0c80*/  BRA `(.L_x_236) ;  /* 0x0000000000187947 */ /* 0x000fec0003800000 */
.L_x_235:
[----:B-----5:R-:W-:Y:S02]  /*0c90*/  PRMT R24, R23, 0x7632, R24 ;  /* 0x0000763217187816 */ /* 0x020fe40000000018 */
[----:B------:R-:W-:Y:S02]  /*0ca0*/  @P0 PRMT R25, R19, 0x7632, R25 ;  /* 0x0000763213190816 */ /* 0x000fe40000000019 */
[----:B------:R-:W-:Y:S02]  /*0cb0*/  SHF.L.U32 R24, R24, 0x10, RZ ;  /* 0x0000001018187819 */ /* 0x000fe400000006ff */
[----:B------:R-:W-:-:S03]  /*0cc0*/  @P0 SHF.L.U32 R25, R25, 0x10, RZ ;  /* 0x0000001019190819 */ /* 0x000fc600000006ff */
[----:B------:R-:W-:-:S04]  /*0cd0*/  FMUL.FTZ R28, R24, UR8 ;  /* 0x00000008181c7c20 */ /* 0x000fc80008410000 */
[----:B------:R-:W-:-:S07]  /*0ce0*/  @P0 FADD.FTZ R28, R28, R25 ;  /* 0x000000191c1c0221 */ /* 0x000fce0000010000 */
.L_x_236:
[----:B------:R-:W-:Y:S05]  /*0cf0*/  BSYNC B0 ;  /* 0x0000000000007941 */ /* 0x000fea0003800000 */
.L_x_234:
[----:B------:R-:W0:Y:S01]  /*0d00*/  LDC.64 R66, c[0x0][0x238] ;  /* 0x00008e00ff427b82 */ /* 0x000e220000000a00 */
[----:B------:R-:W-:Y:S02]  /*0d10*/  @P2 IADD3 R65, R56, 0x20, RZ ;  /* 0x0000002038412810 */ /* 0x000fe40007ffe0ff */
[----:B------:R-:W-:Y:S02]  /*0d20*/  F2FP.BF16.F32.PACK_AB R27, R28, R29 ;  /* 0x0000001d1c1b723e */ /* 0x000fe400000010ff */
[----:B------:R-:W-:Y:S02]  /*0d30*/  F2FP.BF16.F32.PACK_AB R26, R30, R31 ;  /* 0x0000001f1e1a723e */ /* 0x000fe400000010ff */
[----:B------:R-:W-:Y:S01]  /*0d40*/  F2FP.BF16.F32.PACK_AB R25, R51, R52 ;  /* 0x000000343319723e */ /* 0x000fe200000010ff */
[----:B------:R-:W1:Y:S01]  /*0d50*/  @P2 LDC.64 R60, c[0x0][0x220] ;  /* 0x00008800ff3c2b82 */ /* 0x000e620000000a00 */
[----:B------:R-:W-:-:S07]  /*0d60*/  F2FP.BF16.F32.PACK_AB R24, R53, R54 ;  /* 0x000000363518723e */ /* 0x000fce00000010ff */
[----:B------:R-:W2:Y:S01]  /*0d70*/  @P0 LDC.64 R58, c[0x0][0x230] ;  /* 0x00008c00ff3a0b82 */ /* 0x000ea20000000a00 */
[C---:B0-----:R-:W-:Y:S01]  /*0d80*/  IMAD.WIDE.U32 R62, R69.reuse, 0x10, R66 ;  /* 0x00000010453e7825 */ /* 0x041fe200078e0042 */
[----:B------:R-:W-:-:S04]  /*0d90*/  IADD3 R69, R69, 0x20, RZ ;  /* 0x0000002045457810 */ /* 0x000fc80007ffe0ff */
[----:B------:R0:W-:Y:S01]  /*0da0*/  STG.E.128 desc[UR4][R62.64], R24 ;  /* 0x000000183e007986 */ /* 0x0001e2000c101d04 */
[----:B-1----:R-:W-:-:S05]  /*0db0*/  @P2 IMAD.WIDE.U32 R60, R65, 0x10, R60 ;  /* 0x00000010413c2825 */ /* 0x002fca00078e003c */
[----:B-----5:R0:W5:Y:S01]  /*0dc0*/  @P2 LDG.E.128 R20, desc[UR4][R60.64] ;  /* 0x000000043c142981 */ /* 0x020162000c1e1d00 */
[----:B--2---:R-:W-:-:S05]  /*0dd0*/  @P0 IMAD.WIDE.U32 R58, R69, 0x10, R58 ;  /* 0x00000010453a0825 */ /* 0x004fca00078e003a */
[----:B------:R0:W5:Y:S01]  /*0de0*/  @P0 LDG.E.128 R16, desc[UR4][R58.64] ;  /* 0x000000043a100981 */ /* 0x000162000c1e1d00 */
[----:B------:R-:W-:Y:S04]  /*0df0*/  BSSY B0, `(.L_x_237) ;  /* 0x000000a000007945 */ /* 0x000fe80003800000 */
[----:B------:R-:W-:Y:S05]  /*0e00*/  @P3 BRA `(.L_x_238) ;  /* 0x0000000000103947 */ /* 0x000fea0003800000 */
[----:B------:R-:W-:Y:S01]  /*0e10*/  IMAD.MOV.U32 R56, RZ, RZ, RZ ;  /* 0x000000ffff387224 */ /* 0x000fe200078e00ff */
[----:B------:R-:W-:Y:S06]  /*0e20*/  @!P0 BRA `(.L_x_239) ;  /* 0x0000000000188947 */ /* 0x000fec0003800000 */
[----:B-----5:R-:W-:Y:S01]  /*0e30*/  SHF.L.U32 R56, R16, 0x10, RZ ;  /* 0x0000001010387819 */ /* 0x020fe200000006ff */
[----:B------:R-:W-:Y:S06]  /*0e40*/  BRA `(.L_x_239) ;  /* 0x0000000000107947 */ /* 0x000fec0003800000 */
.L_x_238:
[----:B-----5:R-:W-:Y:S02]  /*0e50*/  SHF.L.U32 R56, R20, 0x10, RZ ;  /* 0x0000001014387819 */ /* 0x020fe400000006ff */
[----:B0-----:R-:W-:-:S03]  /*0e60*/  @P0 SHF.L.U32 R25, R16, 0x10, RZ ;  /* 0x0000001010190819 */ /* 0x001fc600000006ff */
[----:B------:R-:W-:-:S04]  /*0e70*/  FMUL.FTZ R56, R56, UR8 ;  /* 0x0000000838387c20 */ /* 0x000fc80008410000 */
[----:B------:R-:W-:-:S07]  /*0e80*/  @P0 FADD.FTZ R56, R25, R56 ;  /* 0x0000003819380221 */ /* 0x000fce0000010000 */
.L_x_239:
[----:B------:R-:W-:Y:S05]  /*0e90*/  BSYNC B0 ;  /* 0x0000000000007941 */ /* 0x000fea0003800000 */
.L_x_237:
[----:B------:R-:W-:Y:S04]  /*0ea0*/  BSSY B0, `(.L_x_240) ;  /* 0x000000d000007945 */ /* 0x000fe80003800000 */
[----:B------:R-:W-:Y:S05]  /*0eb0*/  @P3 BRA `(.L_x_241) ;  /* 0x0000000000143947 */ /* 0x000fea0003800000 */
[----:B0-----:R-:W-:Y:S01]  /*0ec0*/  MOV R59, RZ ;  /* 0x000000ff003b7202 */ /* 0x001fe20000000f00 */
[----:B------:R-:W-:Y:S06]  /*0ed0*/  @!P0 BRA `(.L_x_242) ;  /* 0x0000000000248947 */ /* 0x000fec0003800000 */
[----:B-----5:R-:W-:-:S04]  /*0ee0*/  PRMT R59, R16, 0x7632, R59 ;  /* 0x00007632103b7816 */ /* 0x020fc8000000003b */
[----:B------:R-:W-:Y:S01]  /*0ef0*/  SHF.L.U32 R59, R59, 0x10, RZ ;  /* 0x000000103b3b7819 */ /* 0x000fe200000006ff */
[----:B------:R-:W-:Y:S06]  /*0f00*/  BRA `(.L_x_242) ;  /* 0x0000000000187947 */ /* 0x000fec0003800000 */
.L_x_241:
[----:B0----5:R-:W-:Y:S02]  /*0f10*/  PRMT R24, R20, 0x7632, R24 ;  /* 0x0000763214187816 */ /* 0x021fe40000000018 */
[----:B------:R-:W-:Y:S02]  /*0f20*/  @P0 PRMT R25, R16, 0x7632, R25 ;  /* 0x0000763210190816 */ /* 0x000fe40000000019 */
[----:B------:R-:W-:Y:S02]  /*0f30*/  SHF.L.U32 R24, R24, 0x10, RZ ;  /* 0x0000001018187819 */ /* 0x000fe400000006ff */
[----:B------:R-:W-:-:S03]  /*0f40*/  @P0 SHF.L.U32 R26, R25, 0x10, RZ ;  /* 0x00000010191a0819 */ /* 0x000fc600000006ff */
[----:B------:R-:W-:-:S04]  /*0f50*/  FMUL.FTZ R59, R24, UR8 ;  /* 0x00000008183b7c20 */ /* 0x000fc80008410000 */
[----:B------:R-:W-:-:S07]  /*0f60*/  @P0 FADD.FTZ R59, R59, R26 ;  /* 0x0000001a3b3b0221 */ /* 0x000fce0000010000 */
.L_x_242:
[----:B------:R-:W-:Y:S05]  /*0f70*/  BSYNC B0 ;  /* 0x0000000000007941 */ /* 0x000fea0003800000 */
.L_x_240:
[----:B------:R-:W-:Y:S04]  /*0f80*/  BSSY B0, `(.L_x_243) ;  /* 0x000000a000007945 */ /* 0x000fe80003800000 */
[----:B------:R-:W-:Y:S05]  /*0f90*/  @P3 BRA `(.L_x_244) ;  /* 0x0000000000103947 */ /* 0x000fea0003800000 */
[----:B------:R-:W-:Y:S01]  /*0fa0*/  HFMA2.MMA R58, -RZ, RZ, 0, 0 ;  /* 0x00000000ff3a7435 */ /* 0x000fe200000001ff */
[----:B------:R-:W-:Y:S10]  /*0fb0*/  @!P0 BRA `(.L_x_245) ;  /* 0x0000000000188947 */ /* 0x000ff40003800000 */
[----:B-----5:R-:W-:Y:S01]  /*0fc0*/  SHF.L.U32 R58, R17, 0x10, RZ ;  /* 0x00000010113a7819 */ /* 0x020fe200000006ff */
[----:B------:R-:W-:Y:S06]  /*0fd0*/  BRA `(.L_x_245) ;  /* 0x0000000000107947 */ /* 0x000fec0003800000 */
.L_x_244:
[----:B-----5:R-:W-:Y:S01]  /*0fe0*/  SHF.L.U32 R58, R21, 0x10, RZ ;  /* 0x00000010153a7819 */ /* 0x020fe200000006ff */
[----:B------:R-:W-:-:S04]  /*0ff0*/  @P0 IMAD.U32 R25, R17, 0x10000, RZ ;  /* 0x0001000011190824 */ /* 0x000fc800078e00ff */
[----:B------:R-:W-:-:S04]  /*1000*/  FMUL.FTZ R58, R58, UR8 ;  /* 0x000000083a3a7c20 */ /* 0x000fc80008410000 */
[----:B------:R-:W-:-:S07]  /*1010*/  @P0 FADD.FTZ R58, R25, R58 ;  /* 0x0000003a193a0221 */ /* 0x000fce0000010000 */
.L_x_245:
[----:B------:R-:W-:Y:S05]  /*1020*/  BSYNC B0 ;  /* 0x0000000000007941 */ /* 0x000fea0003800000 */
.L_x_243:
[----:B------:R-:W-:Y:S04]  /*1030*/  BSSY B0, `(.L_x_246) ;  /* 0x000000d000007945 */ /* 0x000fe80003800000 */
[----:B------:R-:W-:Y:S05]  /*1040*/  @P3 BRA `(.L_x_247) ;  /* 0x0000000000143947 */ /* 0x000fea0003800000 */
[----:B------:R-:W-:Y:S01]  /*1050*/  MOV R61, RZ ;  /* 0x000000ff003d7202 */ /* 0x000fe20000000f00 */
[----:B------:R-:W-:Y:S06]  /*1060*/  @!P0 BRA `(.L_x_248) ;  /* 0x0000000000248947 */ /* 0x000fec0003800000 */
[----:B-----5:R-:W-:-:S04]  /*1070*/  PRMT R61, R17, 0x7632, R61 ;  /* 0x00007632113d7816 */ /* 0x020fc8000000003d */
[----:B------:R-:W-:Y:S01]  /*1080*/  SHF.L.U32 R61, R61, 0x10, RZ ;  /* 0x000000103d3d7819 */ /* 0x000fe200000006ff */
[----:B------:R-:W-:Y:S06]  /*1090*/  BRA `(.L_x_248) ;  /* 0x0000000000187947 */ /* 0x000fec0003800000 */
.L_x_247:
[----:B-----5:R-:W-:Y:S02]  /*10a0*/  PRMT R24, R21, 0x7632, R24 ;  /* 0x0000763215187816 */ /* 0x020fe40000000018 */
[----:B------:R-:W-:Y:S02]  /*10b0*/  @P0 PRMT R25, R17, 0x7632, R25 ;  /* 0x0000763211190816 */ /* 0x000fe40000000019 */
[----:B------:R-:W-:Y:S02]  /*10c0*/  SHF.L.U32 R24, R24, 0x10, RZ ;  /* 0x0000001018187819 */ /* 0x000fe400000006ff */
[----:B------:R-:W-:-:S03]  /*10d0*/  @P0 SHF.L.U32 R26, R25, 0x10, RZ ;  /* 0x00000010191a0819 */ /* 0x000fc600000006ff */
[----:B------:R-:W-:-:S04]  /*10e0*/  FMUL.FTZ R61, R24, UR8 ;  /* 0x00000008183d7c20 */ /* 0x000fc80008410000 */
[----:B------:R-:W-:-:S07]  /*10f0*/  @P0 FADD.FTZ R61, R61, R26 ;  /* 0x0000001a3d3d0221 */ /* 0x000fce0000010000 */
.L_x_248:
[----:B------:R-:W-:Y:S05]  /*1100*/  BSYNC B0 ;  /* 0x0000000000007941 */ /* 0x000fea0003800000 */
.L_x_246:
[----:B------:R-:W-:Y:S04]  /*1110*/  BSSY B0, `(.L_x_249) ;  /* 0x000000a000007945 */ /* 0x000fe80003800000 */
[----:B------:R-:W-:Y:S05]  /*1120*/  @P3 BRA `(.L_x_250) ;  /* 0x0000000000103947 */ /* 0x000fea0003800000 */
[----:B------:R-:W-:Y:S01]  /*1130*/  HFMA2.MMA R60, -RZ, RZ, 0, 0 ;  /* 0x00000000ff3c7435 */ /* 0x000fe200000001ff */
[----:B------:R-:W-:Y:S10]  /*1140*/  @!P0 BRA `(.L_x_251) ;  /* 0x0000000000188947 */ /* 0x000ff40003800000 */
[----:B-----5:R-:W-:Y:S01]  /*1150*/  SHF.L.U32 R60, R18, 0x10, RZ ;  /* 0x00000010123c7819 */ /* 0x020fe200000006ff */
[----:B------:R-:W-:Y:S06]  /*1160*/  BRA `(.L_x_251) ;  /* 0x0000000000107947 */ /* 0x000fec0003800000 */
.L_x_250:
[----:B-----5:R-:W-:Y:S02]  /*1170*/  SHF.L.U32 R60, R22, 0x10, RZ ;  /* 0x00000010163c7819 */ /* 0x020fe400000006ff */
[----:B------:R-:W-:-:S03]  /*1180*/  @P0 SHF.L.U32 R25, R18, 0x10, RZ ;  /* 0x0000001012190819 */ /* 0x000fc600000006ff */
[----:B------:R-:W-:-:S04]  /*1190*/  FMUL.FTZ R60, R60, UR8 ;  /* 0x000000083c3c7c20 */ /* 0x000fc80008410000 */
[----:B------:R-:W-:-:S07]  /*11a0*/  @P0 FADD.FTZ R60, R25, R60 ;  /* 0x0000003c193c0221 */ /* 0x000fce0000010000 */
.L_x_251:
[----:B------:R-:W-:Y:S05]  /*11b0*/  BSYNC B0 ;  /* 0x0000000000007941 */ /* 0x000fea0003800000 */
.L_x_249:
[----:B------:R-:W-:Y:S04]  /*11c0*/  BSSY B0, `(.L_x_252) ;  /* 0x000000d000007945 */ /* 0x000fe80003800000 */
[----:B------:R-:W-:Y:S05]  /*11d0*/  @P3 BRA `(.L_x_253) ;  /* 0x0000000000143947 */ /* 0x000fea0003800000 */
[----:B------:R-:W-:Y:S01]  /*11e0*/  MOV R63, RZ ;  /* 0x000000ff003f7202 */ /* 0x000fe20000000f00 */
[----:B------:R-:W-:Y:S06]  /*11f0*/  @!P0 BRA `(.L_x_254) ;  /* 0x0000000000248947 */ /* 0x000fec0003800000 */
[----:B-----5:R-:W-:-:S04]  /*1200*/  PRMT R63, R18, 0x7632, R63 ;  /* 0x00007632123f7816 */ /* 0x020fc8000000003f */
[----:B------:R-:W-:Y:S01]  /*1210*/  SHF.L.U32 R63, R63, 0x10, RZ ;  /* 0x000000103f3f7819 */ /* 0x000fe200000006ff */
[----:B------:R-:W-:Y:S06]  /*1220*/  BRA `(.L_x_254) ;  /* 0x0000000000187947 */ /* 0x000fec0003800000 */
.L_x_253:
[----:B-----5:R-:W-:Y:S02]  /*1230*/  PRMT R24, R22, 0x7632, R24 ;  /* 0x0000763216187816 */ /* 0x020fe40000000018 */
[----:B------:R-:W-:-:S03]  /*1240*/  @P0 PRMT R25, R18, 0x7632, R25 ;  /* 0x0000763212190816 */ /* 0x000fc60000000019 */
[----:B------:R-:W-:Y:S01]  /*1250*/  IMAD.U32 R24, R24, 0x10000, RZ ;  /* 0x0001000018187824 */ /* 0x000fe200078e00ff */
[----:B------:R-:W-:-:S03]  /*1260*/  @P0 SHF.L.U32 R26, R25, 0x10, RZ ;  /* 0x00000010191a0819 */ /* 0x000fc600000006ff */
[----:B------:R-:W-:-:S04]  /*1270*/  FMUL.FTZ R63, R24, UR8 ;  /* 0x00000008183f7c20 */ /* 0x000fc80008410000 */
[----:B------:R-:W-:-:S07]  /*1280*/  @P0 FADD.FTZ R63, R63, R26 ;  /* 0x0000001a3f3f0221 */ /* 0x000fce0000010000 */
.L_x_254:
[----:B------:R-:W-:Y:S05]  /*1290*/  BSYNC B0 ;  /* 0x0000000000007941 */ /* 0x000fea0003800000 */
.L_x_252:
[----:B------:R-:W-:Y:S04]  /*12a0*/  BSSY B0, `(.L_x_255) ;  /* 0x000000a000007945 */ /* 0x000fe80003800000 */
[----:B------:R-:W-:Y:S05]  /*12b0*/  @P3 BRA `(.L_x_256) ;  /* 0x0000000000103947 */ /* 0x000fea0003800000 */
[----:B------:R-:W-:Y:S01]  /*12c0*/  HFMA2.MMA R62, -RZ, RZ, 0, 0 ;  /* 0x00000000ff3e7435 */ /* 0x000fe200000001ff */
[----:B------:R-:W-:Y:S10]  /*12d0*/  @!P0 BRA `(.L_x_257) ;  /* 0x0000000000188947 */ /* 0x000ff40003800000 */
[----:B-----5:R-:W-:Y:S01]  /*12e0*/  SHF.L.U32 R62, R19, 0x10, RZ ;  /* 0x00000010133e7819 */ /* 0x020fe200000006ff */
[----:B------:R-:W-:Y:S06]  /*12f0*/  BRA `(.L_x_257) ;  /* 0x0000000000107947 */ /* 0x000fec0003800000 */
.L_x_256:
[----:B-----5:R-:W-:Y:S02]  /*1300*/  SHF.L.U32 R62, R23, 0x10, RZ ;  /* 0x00000010173e7819 */ /* 0x020fe400000006ff */
[----:B------:R-:W-:-:S03]  /*1310*/  @P0 SHF.L.U32 R25, R19, 0x10, RZ ;  /* 0x0000001013190819 */ /* 0x000fc600000006ff */
[----:B------:R-:W-:-:S04]  /*1320*/  FMUL.FTZ R62, R62, UR8 ;  /* 0x000000083e3e7c20 */ /* 0x000fc80008410000 */
[----:B------:R-:W-:-:S07]  /*1330*/  @P0 FADD.FTZ R62, R25, R62 ;  /* 0x0000003e193e0221 */ /* 0x000fce0000010000 */
.L_x_257:
[----:B------:R-:W-:Y:S05]  /*1340*/  BSYNC B0 ;  /* 0x0000000000007941 */ /* 0x000fea0003800000 */
.L_x_255:
[----:B------:R-:W-:Y:S04]  /*1350*/  BSSY B0, `(.L_x_258) ;  /* 0x000000d000007945 */ /* 0x000fe80003800000 */
[----:B------:R-:W-:Y:S05]  /*1360*/  @P3 BRA `(.L_x_259) ;  /* 0x0000000000143947 */ /* 0x000fea0003800000 */
[----:B------:R-:W-:Y:S01]  /*1370*/  MOV R65, RZ ;  /* 0x000000ff00417202 */ /* 0x000fe20000000f00 */
[----:B------:R-:W-:Y:S06]  /*1380*/  @!P0 BRA `(.L_x_260) ;  /* 0x0000000000248947 */ /* 0x000fec0003800000 */
[----:B-----5:R-:W-:-:S04]  /*1390*/  PRMT R65, R19, 0x7632, R65 ;  /* 0x0000763213417816 */ /* 0x020fc80000000041 */
[----:B------:R-:W-:Y:S01]  /*13a0*/  SHF.L.U32 R65, R65, 0x10, RZ ;  /* 0x0000001041417819 */ /* 0x000fe200000006ff */
[----:B------:R-:W-:Y:S06]  /*13b0*/  BRA `(.L_x_260) ;  /* 0x0000000000187947 */ /* 0x000fec0003800000 */
.L_x_259:
[----:B-----5:R-:W-:Y:S02]  /*13c0*/  PRMT R24, R23, 0x7632, R24 ;  /* 0x0000763217187816 */ /* 0x020fe40000000018 */
[----:B------:R-:W-:Y:S02]  /*13d0*/  @P0 PRMT R25, R19, 0x7632, R25 ;  /* 0x0000763213190816 */ /* 0x000fe40000000019 */
[----:B------:R-:W-:Y:S02]  /*13e0*/  SHF.L.U32 R24, R24, 0x10, RZ ;  /* 0x0000001018187819 */ /* 0x000fe400000006ff */
[----:B------:R-:W-:-:S03]  /*13f0*/  @P0 SHF.L.U32 R26, R25, 0x10, RZ ;  /* 0x00000010191a0819 */ /* 0x000fc600000006ff */
[----:B------:R-:W-:-:S04]  /*1400*/  FMUL.FTZ R65, R24, UR8 ;  /* 0x0000000818417c20 */ /* 0x000fc80008410000 */
[----:B------:R-:W-:-:S07]  /*1410*/  @P0 FADD.FTZ R65, R65, R26 ;  /* 0x0000001a41410221 */ /* 0x000fce0000010000 */
.L_x_260:
[----:B------:R-:W-:Y:S05]  /*1420*/  BSYNC B0 ;  /* 0x0000000000007941 */ /* 0x000fea0003800000 */
.L_x_258:
[----:B------:R-:W-:Y:S01]  /*1430*/  FADD.FTZ R64, RZ, R54 ;  /* 0x00000036ff407221 */ /* 0x000fe20000010000 */
[----:B------:R-:W-:Y:S01]  /*1440*/  IMAD.WIDE.U32 R66, R69, 0x10, R66 ;  /* 0x0000001045427825 */ /* 0x000fe200078e0042 */
[----:B------:R-:W-:Y:S01]  /*1450*/  F2FP.BF16.F32.PACK_AB R27, R65, R62 ;  /* 0x0000003e411b723e */ /* 0x000fe200000010ff */
[----:B------:R-:W-:Y:S02]  /*1460*/  UMOV UR10, 0xffffffff ;  /* 0xffffffff000a7882 */ /* 0x000fe40000000000 */
[----:B------:R-:W-:Y:S01]  /*1470*/  FADD.FTZ R69, R64, R53 ;  /* 0x0000003540457221 */ /* 0x000fe20000010000 */
[----:B------:R-:W-:Y:S02]  /*1480*/  F2FP.BF16.F32.PACK_AB R26, R63, R60 ;  /* 0x0000003c3f1a723e */ /* 0x000fe400000010ff */
[----:B------:R-:W-:Y:S01]  /*1490*/  F2FP.BF16.F32.PACK_AB R25, R61, R58 ;  /* 0x0000003a3d19723e */ /* 0x000fe200000010ff */
[----:B------:R-:W-:Y:S01]  /*14a0*/  FADD.FTZ R64, R69, R52 ;  /* 0x0000003445407221 */ /* 0x000fe20000010000 */
[----:B------:R-:W-:-:S02]  /*14b0*/  F2FP.BF16.F32.PACK_AB R24, R59, R56 ;  /* 0x000000383b18723e */ /* 0x000fc400000010ff */
[----:B------:R-:W-:Y:S01]  /*14c0*/  ISETP.NE.AND P0, PT, R48, RZ, PT ;  /* 0x000000ff3000720c */ /* 0x000fe20003f05270 */
[----:B------:R-:W-:Y:S02]  /*14d0*/  FADD.FTZ R64, R64, R51 ;  /* 0x0000003340407221 */ /* 0x000fe40000010000 */
[----:B------:R0:W-:Y:S02]  /*14e0*/  STG.E.128 desc[UR4][R66.64], R24 ;  /* 0x0000001842007986 */ /* 0x0001e4000c101d04 */
[----:B------:R-:W-:-:S04]  /*14f0*/  FADD.FTZ R69, R64, R31 ;  /* 0x0000001f40457221 */ /* 0x000fc80000010000 */
[----:B------:R-:W-:-:S04]  /*1500*/  FADD.FTZ R64, R69, R30 ;  /* 0x0000001e45407221 */ /* 0x000fc80000010000 */
[----:B------:R-:W-:-:S04]  /*1510*/  FADD.FTZ R69, R64, R29 ;  /* 0x0000001d40457221 */ /* 0x000fc80000010000 */
[----:B------:R-:W-:-:S04]  /*1520*/  FADD.FTZ R69, R69, R28 ;  /* 0x0000001c45457221 */ /* 0x000fc80000010000 */
[----:B------:R-:W-:Y:S01]  /*1530*/  FADD.FTZ R64, R69, R56 ;  /* 0x0000003845407221 */ /* 0x000fe20000010000 */
[----:B0-----:R-:W-:-:S03]  /*1540*/  SHF.R.S32.HI R27, RZ, 0x1f, R12 ;  /* 0x0000001fff1b7819 */ /* 0x001fc6000001140c */
[----:B------:R-:W-:-:S04]  /*1550*/  FADD.FTZ R69, R64, R59 ;  /* 0x0000003b40457221 */ /* 0x000fc80000010000 */
[----:B------:R-:W-:-:S04]  /*1560*/  FADD.FTZ R24, R69, R58 ;  /* 0x0000003a45187221 */ /* 0x000fc80000010000 */
        /* <DEDUP_REMOVED lines=59> */
.L_x_276:
[----:B-1----:R-:W-:Y:S01]  /*1920*/  FADD.FTZ R24, R68, R24 ;  /* 0x0000001844187221 */ /* 0x002fe20000010000 */
[----:B------:R-:W-:Y:S03]  /*1930*/  BSSY B0, `(.L_x_262) ;  /* 0x0000054000007945 */ /* 0x000fe60003800000 */
[----:B------:R-:W-:Y:S02]  /*1940*/  FFMA.FTZ R64, R24, R67, UR9 ;  /* 0x0000000918407e23 */ /* 0x000fe40008010043 */
[----:B------:R-:W1:Y:S02]  /*1950*/  @!P0 LDC.64 R24, c[0x0][0x250] ;  /* 0x00009400ff188b82 */ /* 0x000e640000000a00 */
[----:B-1----:R-:W-:Y:S01]  /*1960*/  @!P0 LEA R66, P2, R12, R24, 0x2 ;  /* 0x000000180c428211 */ /* 0x002fe200078410ff */
[----:B------:R-:W-:-:S03]  /*1970*/  FMUL.FTZ R24, R26, R26 ;  /* 0x0000001a1a187220 */ /* 0x000fc60000410000 */
[----:B------:R-:W-:Y:S02]  /*1980*/  @!P0 LEA.HI.X R67, R12, R25, R27, 0x2, P2 ;  /* 0x000000190c438211 */ /* 0x000fe400010f141b */
[----:B------:R-:W-:-:S03]  /*1990*/  FSEL R25, R24, RZ, P1 ;  /* 0x000000ff18197208 */ /* 0x000fc60000800000 */
[----:B------:R1:W-:Y:S02]  /*19a0*/  @!P0 STG.E desc[UR4][R66.64], R26 ;  /* 0x0000001a42008986 */ /* 0x0003e4000c101904 */
[----:B------:R-:W-:Y:S02]  /*19b0*/  FADD.FTZ R64, R64, R25 ;  /* 0x0000001940407221 */ /* 0x000fe40000010000 */
[----:B------:R-:W2:Y:S02]  /*19c0*/  @!P0 LDC.64 R24, c[0x0][0x258] ;  /* 0x00009600ff188b82 */ /* 0x000ea40000000a00 */
[----:B------:R-:W3:Y:S01]  /*19d0*/  MUFU.RSQ R69, R64 ;  /* 0x0000004000457308 */ /* 0x000ee20000001400 */
[----:B--2---:R-:W-:-:S04]  /*19e0*/  @!P0 LEA R24, P2, R12, R24, 0x2 ;  /* 0x000000180c188211 */ /* 0x004fc800078410ff */
[----:B------:R-:W-:-:S05]  /*19f0*/  @!P0 LEA.HI.X R25, R12, R25, R27, 0x2, P2 ;  /* 0x000000190c198211 */ /* 0x000fca00010f141b */
[----:B---3--:R1:W-:Y:S01]  /*1a00*/  @!P0 STG.E desc[UR4][R24.64], R69 ;  /* 0x0000004518008986 */ /* 0x0083e2000c101904 */
[----:B------:R-:W-:-:S13]  /*1a10*/  ISETP.GE.AND P0, PT, R55, 0x1, PT ;  /* 0x000000013700780c */ /* 0x000fda0003f06270 */
[----:B-1----:R-:W-:Y:S05]  /*1a20*/  @!P0 BRA `(.L_x_263) ;  /* 0x0000000400108947 */ /* 0x002fea0003800000 */
[----:B------:R-:W-:Y:S02]  /*1a30*/  IADD3 R24, R55, -0x1, RZ ;  /* 0xffffffff37187810 */ /* 0x000fe40007ffe0ff */
[----:B------:R-:W-:-:S03]  /*1a40*/  FSEL R26, R26, RZ, !P1 ;  /* 0x000000ff1a1a7208 */ /* 0x000fc60004800000 */
[----:B------:R-:W-:Y:S02]  /*1a50*/  IMAD R57, R24, R57, RZ ;  /* 0x0000003918397224 */ /* 0x000fe400078e02ff */
[C---:B------:R-:W-:Y:S01]  /*1a60*/  FADD.FTZ R64, -R26.reuse, R52 ;  /* 0x000000341a407221 */ /* 0x040fe20000010100 */
[C---:B------:R-:W-:Y:S01]  /*1a70*/  FADD.FTZ R24, -R26.reuse, R53 ;  /* 0x000000351a187221 */ /* 0x040fe20000010100 */
[C---:B------:R-:W-:Y:S01]  /*1a80*/  FADD.FTZ R29, -R26.reuse, R29 ;  /* 0x0000001d1a1d7221 */ /* 0x040fe20000010100 */
[----:B------:R-:W-:Y:S01]  /*1a90*/  SHF.R.S32.HI R52, RZ, 0x1f, R57 ;  /* 0x0000001fff347819 */ /* 0x000fe20000011439 */
[C---:B------:R-:W-:Y:S01]  /*1aa0*/  FADD.FTZ R28, -R26.reuse, R28 ;  /* 0x0000001c1a1c7221 */ /* 0x040fe20000010100 */
[C---:B0-----:R-:W-:Y:S01]  /*1ab0*/  FADD.FTZ R68, -R26.reuse, R31 ;  /* 0x0000001f1a447221 */ /* 0x041fe20000010100 */
[----:B------:R-:W-:Y:S01]  /*1ac0*/  FADD.FTZ R30, -R26, R30 ;  /* 0x0000001e1a1e7221 */ /* 0x000fe20000010100 */
[----:B------:R-:W-:Y:S01]  /*1ad0*/  LEA.HI R57, R52, R57, RZ, 0x3 ;  /* 0x0000003934397211 */ /* 0x000fe200078f18ff */
[C---:B------:R-:W-:Y:S01]  /*1ae0*/  FADD.FTZ R54, -R26.reuse, R54 ;  /* 0x000000361a367221 */ /* 0x040fe20000010100 */
[----:B------:R-:W0:Y:S01]  /*1af0*/  LDC.64 R52, c[0x0][0x2b8] ;  /* 0x0000ae00ff347b82 */ /* 0x000e220000000a00 */
[C---:B------:R-:W-:Y:S01]  /*1b00*/  FADD.FTZ R66, -R26.reuse, R51 ;  /* 0x000000331a427221 */ /* 0x040fe20000010100 */
[C---:B------:R-:W-:Y:S01]  /*1b10*/  FADD.FTZ R56, -R26.reuse, R56 ;  /* 0x000000381a387221 */ /* 0x040fe20000010100 */
[C---:B------:R-:W-:Y:S01]  /*1b20*/  FADD.FTZ R59, -R26.reuse, R59 ;  /* 0x0000003b1a3b7221 */ /* 0x040fe20000010100 */
[C---:B------:R-:W-:Y:S01]  /*1b30*/  FADD.FTZ R58, -R26.reuse, R58 ;  /* 0x0000003a1a3a7221 */ /* 0x040fe20000010100 */
[C---:B------:R-:W-:Y:S01]  /*1b40*/  FADD.FTZ R61, -R26.reuse, R61 ;  /* 0x0000003d1a3d7221 */ /* 0x040fe20000010100 */
[C---:B------:R-:W-:Y:S01]  /*1b50*/  FADD.FTZ R60, -R26.reuse, R60 ;  /* 0x0000003c1a3c7221 */ /* 0x040fe20000010100 */
[C---:B------:R-:W-:Y:S01]  /*1b60*/  FADD.FTZ R63, -R26.reuse, R63 ;  /* 0x0000003f1a3f7221 */ /* 0x040fe20000010100 */
[C---:B------:R-:W-:Y:S01]  /*1b70*/  FADD.FTZ R62, -R26.reuse, R62 ;  /* 0x0000003e1a3e7221 */ /* 0x040fe20000010100 */
[----:B------:R-:W-:Y:S01]  /*1b80*/  FADD.FTZ R26, -R26, R65 ;  /* 0x000000411a1a7221 */ /* 0x000fe20000010100 */
[C---:B------:R-:W-:Y:S01]  /*1b90*/  FMUL.FTZ R29, R69.reuse, R29 ;  /* 0x0000001d451d7220 */ /* 0x040fe20000410000 */
[----:B------:R-:W-:Y:S01]  /*1ba0*/  FMUL.FTZ R28, R69, R28 ;  /* 0x0000001c451c7220 */ /* 0x000fe20000410000 */
[----:B------:R-:W-:Y:S01]  /*1bb0*/  LEA.HI.SX32 R57, R57, R48, 0x1d ;  /* 0x0000003039397211 */ /* 0x000fe200078feaff */
        /* <DEDUP_REMOVED lines=16> */
[----:B------:R-:W-:-:S02]  /*1cc0*/  VIADD R25, R57, 0x20 ;  /* 0x0000002039197836 */ /* 0x000fc40000000000 */
[----:B------:R-:W-:Y:S01]  /*1cd0*/  FFMA.FTZ R26, R2, R68, R11 ;  /* 0x00000044021a7223 */ /* 0x000fe2000001000b */
[----:B------:R-:W-:Y:S01]  /*1ce0*/  FFMA.FTZ R29, R38, R30, R47 ;  /* 0x0000001e261d7223 */ /* 0x000fe2000001002f */
[----:B0-----:R-:W-:Y:S01]  /*1cf0*/  IMAD.WIDE.U32 R54, R57, 0x10, R52 ;  /* 0x0000001039367825 */ /* 0x001fe200078e0034 */
[----:B------:R-:W-:-:S03]  /*1d00*/  F2FP.BF16.F32.PACK_AB R27, R28, R27 ;  /* 0x0000001b1c1b723e */ /* 0x000fc600000010ff */
[----:B------:R-:W-:Y:S01]  /*1d10*/  FFMA.FTZ R66, R39, R66, R46 ;  /* 0x0000004227427223 */ /* 0x000fe2000001002e */
[----:B------:R-:W-:Y:S01]  /*1d20*/  FFMA.FTZ R31, R4, R31, R13 ;  /* 0x0000001f041f7223 */ /* 0x000fe2000001000d */
[----:B------:R-:W-:-:S04]  /*1d30*/  IMAD.WIDE.U32 R52, R25, 0x10, R52 ;  /* 0x0000001019347825 */ /* 0x000fc800078e0034 */
[----:B------:R-:W-:Y:S01]  /*1d40*/  FFMA.FTZ R25, R3, R64, R10 ;  /* 0x0000004003197223 */ /* 0x000fe2000001000a */
[----:B------:R-:W-:Y:S01]  /*1d50*/  F2FP.BF16.F32.PACK_AB R26, R29, R26 ;  /* 0x0000001a1d1a723e */ /* 0x000fe200000010ff */
[----:B------:R-:W-:Y:S01]  /*1d60*/  FFMA.FTZ R24, R40, R24, R49 ;  /* 0x0000001828187223 */ /* 0x000fe20000010031 */
        /* <DEDUP_REMOVED lines=8> */
[----:B------:R-:W-:-:S02]  /*1df0*/  F2FP.BF16.F32.PACK_AB R25, R66, R25 ;  /* 0x000000194219723e */ /* 0x000fc400000010ff */
[----:B------:R-:W-:Y:S02]  /*1e00*/  F2FP.BF16.F32.PACK_AB R24, R24, R31 ;  /* 0x0000001f1818723e */ /* 0x000fe400000010ff */
[----:B------:R-:W-:Y:S02]  /*1e10*/  F2FP.BF16.F32.PACK_AB R31, R69, R62 ;  /* 0x0000003e451f723e */ /* 0x000fe400000010ff */
[----:B------:R-:W-:Y:S01]  /*1e20*/  F2FP.BF16.F32.PACK_AB R30, R63, R30 ;  /* 0x0000001e3f1e723e */ /* 0x000fe200000010ff */
[----:B------:R1:W-:Y:S01]  /*1e30*/  STG.E.128 desc[UR4][R54.64], R24 ;  /* 0x0000001836007986 */ /* 0x0003e2000c101d04 */
[----:B------:R-:W-:Y:S02]  /*1e40*/  F2FP.BF16.F32.PACK_AB R29, R56, R29 ;  /* 0x0000001d381d723e */ /* 0x000fe400000010ff */
[----:B------:R-:W-:-:S05]  /*1e50*/  F2FP.BF16.F32.PACK_AB R28, R59, R28 ;  /* 0x0000001c3b1c723e */ /* 0x000fca00000010ff */
[----:B------:R1:W-:Y:S02]  /*1e60*/  STG.E.128 desc[UR4][R52.64], R28 ;  /* 0x0000001c34007986 */ /* 0x0003e4000c101d04 */
.L_x_263:
[----:B------:R-:W-:Y:S05]  /*1e70*/  BSYNC B0 ;  /* 0x0000000000007941 */ /* 0x000fea0003800000 */
.L_x_262:
[----:B-1----:R-:W1:Y:S02]  /*1e80*/  LDC.64 R24, c[0x0][0x210] ;  /* 0x00008400ff187b82 */ /* 0x002e640000000a00 */
[----:B-1----:R-:W-:-:S04]  /*1e90*/  LEA R12, R24, R12, 0x2 ;  /* 0x0000000c180c7211 */ /* 0x002fc800078e10ff */
[----:B------:R-:W-:-:S13]  /*1ea0*/  ISETP.GE.AND P0, PT, R12, R25, PT ;  /* 0x000000190c00720c */ /* 0x000fda0003f06270 */
[----:B------:R-:W-:Y:S05]  /*1eb0*/  @!P0 BRA `(.L_x_264) ;  /* 0xffffffe400948947 */ /* 0x000fea000383ffff */
[----:B------:R-:W-:Y:S05]  /*1ec0*/  EXIT ;  /* 0x000000000000794d */ /* 0x000fea0003800000 */
.L_x_261:
[----:B------:R-:W-:Y:S01]  /*1ed0*/  HFMA2.MMA R66, -RZ, RZ, 0, 5.9604644775390625e-08 ;  /* 0x00000001ff427435 */ /* 0x000fe200000001ff */
[----:B------:R-:W-:Y:S01]  /*1ee0*/  BSSY B0, `(.L_x_265) ;  /* 0x0000007000007945 */ /* 0x000fe20003800000 */
[----:B------:R-:W-:Y:S02]  /*1ef0*/  MOV R68, R26 ;  /* 0x0000001a00447202 */ /* 0x000fe40000000f00 */
[----:B------:R-:W-:Y:S02]  /*1f00*/  MOV R64, 0x1f ;  /* 0x0000001f00407802 */ /* 0x000fe40000000f00 */
[----:B------:R-:W-:-:S07]  /*1f10*/  MOV R25, 0xffffffff ;  /* 0xffffffff00197802 */ /* 0x000fce0000000f00 */
[----:B-----5:R-:W-:Y:S05]  /*1f20*/  WARPSYNC.COLLECTIVE R25, `(.L_x_266) ;  /* 0x0000000019087348 */ /* 0x020fea0003c00000 */
[----:B------:R0:W1:Y:S02]  /*1f30*/  SHFL.BFLY P2, R24, R68, R66, R64 ;  /* 0x0c00004244187389 */ /* 0x0000640000040040 */
[----:B01---5:R-:W-:Y:S01]  /*1f40*/  ENDCOLLECTIVE ;  /* 0x000000000000791b */ /* 0x023fe20003800000 */
.L_x_266:
[----:B------:R-:W-:Y:S05]  /*1f50*/  BSYNC B0 ;  /* 0x0000000000007941 */ /* 0x000fea0003800000 */
.L_x_265:
        /* <DEDUP_REMOVED lines=8> */
.L_x_267:
[----:B------:R-:W-:Y:S01]  /*1fe0*/  HFMA2.MMA R66, -RZ, RZ, 0, 2.384185791015625e-07 ;  /* 0x00000004ff427435 */ /* 0x000fe200000001ff */
[----:B------:R-:W-:-:S05]  /*1ff0*/  FADD.FTZ R69, R68, R24 ;  /* 0x0000001844457221 */ /* 0x000fca0000010000 */
[----:B------:R-:W-:-:S07]  /*2000*/  MOV R68, R69 ;  /* 0x0000004500447202 */ /* 0x000fce0000000f00 */
[----:B------:R-:W-:Y:S05]  /*2010*/  WARPSYNC.COLLECTIVE R25, `(.L_x_268) ;  /* 0x0000000019087348 */ /* 0x000fea0003c00000 */
[----:B------:R0:W1:Y:S02]  /*2020*/  SHFL.BFLY P2, R24, R68, R66, R64 ;  /* 0x0c00004244187389 */ /* 0x0000640000040040 */
[----:B01----:R-:W-:Y:S01]  /*2030*/  ENDCOLLECTIVE ;  /* 0x000000000000791b */ /* 0x003fe20003800000 */
.L_x_268:
[----:B------:R-:W-:Y:S01]  /*2040*/  MOV R66, 0x8 ;  /* 0x0000000800427802 */ /* 0x000fe20000000f00 */
[----:B------:R-:W-:-:S04]  /*2050*/  FADD.FTZ R69, R69, R24 ;  /* 0x0000001845457221 */ /* 0x000fc80000010000 */
[----:B------:R-:W-:-:S07]  /*2060*/  IMAD.MOV.U32 R68, RZ, RZ, R69 ;  /* 0x000000ffff447224 */ /* 0x000fce00078e0045 */
[----:B------:R-:W-:Y:S05]  /*2070*/  WARPSYNC.COLLECTIVE R25, `(.L_x_269) ;  /* 0x0000000019087348 */ /* 0x000fea0003c00000 */
[----:B------:R0:W1:Y:S02]  /*2080*/  SHFL.BFLY P2, R24, R68, R66, R64 ;  /* 0x0c00004244187389 */ /* 0x0000640000040040 */
[----:B01----:R-:W-:Y:S01]  /*2090*/  ENDCOLLECTIVE ;  /* 0x000000000000791b */ /* 0x003fe20003800000 */
.L_x_269:
[----:B------:R-:W-:Y:S01]  /*20a0*/  HFMA2.MMA R66, -RZ, RZ, 0, 9.5367431640625e-07 ;  /* 0x00000010ff427435 */ /* 0x000fe200000001ff */
[----:B------:R-:W-:-:S10]  /*20b0*/  FADD.FTZ R68, R69, R24 ;  /* 0x0000001845447221 */ /* 0x000fd40000010000 */
[----:B------:R-:W-:Y:S05]  /*20c0*/  WARPSYNC.COLLECTIVE R25, `(.L_x_270) ;  /* 0x0000000019087348 */ /* 0x000fea0003c00000 */
[----:B------:R0:W1:Y:S02]  /*20d0*/  SHFL.BFLY P2, R24, R68, R66, R64 ;  /* 0x0c00004244187389 */ /* 0x0000640000040040 */
[----:B01----:R-:W-:Y:S01]  /*20e0*/  ENDCOLLECTIVE ;  /* 0x000000000000791b */ /* 0x003fe20003800000 */
.L_x_270:
[----:B------:R-:W-:Y:S01]  /*20f0*/  MOV R66, 0x1 ;  /* 0x0000000100427802 */ /* 0x000fe20000000f00 */
        /* <DEDUP_REMOVED lines=34> */
[----:B------:R-:W-:-:S07]  /*2320*/  MOV R25, 0xffffffff ;  /* 0xffffffff00197802 */ /* 0x000fce0000000f00 */
[----:B------:R-:W-:Y:S05]  /*2330*/  WARPSYNC.COLLECTIVE R25, `(.L_x_271) ;  /* 0x0000000019087348 */ /* 0x000fea0003c00000 */
[----:B------:R0:W1:Y:S02]  /*2340*/  SHFL.BFLY P2, R24, R68, R66, R64 ;  /* 0x0c00004244187389 */ /* 0x0000640000040040 */
[----:B01----:R-:W-:Y:S01]  /*2350*/  ENDCOLLECTIVE ;  /* 0x000000000000791b */ /* 0x003fe20003800000 */
.L_x_271:
[----:B------:R-:W-:Y:S01]  /*2360*/  HFMA2.MMA R66, -RZ, RZ, 0, 1.1920928955078125e-07 ;  /* 0x00000002ff427435 */ /* 0x000fe200000001ff */
[----:B------:R-:W-:-:S05]  /*2370*/  FADD.FTZ R69, R68, R24 ;  /* 0x0000001844457221 */ /* 0x000fca0000010000 */
[----:B------:R-:W-:-:S07]  /*2380*/  MOV R68, R69 ;  /* 0x0000004500447202 */ /* 0x000fce0000000f00 */
[----:B------:R-:W-:Y:S05]  /*2390*/  WARPSYNC.COLLECTIVE R25, `(.L_x_272) ;  /* 0x0000000019087348 */ /* 0x000fea0003c00000 */
[----:B------:R0:W1:Y:S02]  /*23a0*/  SHFL.BFLY P2, R24, R68, R66, R64 ;  /* 0x0c00004244187389 */ /* 0x0000640000040040 */
[----:B01----:R-:W-:Y:S01]  /*23b0*/  ENDCOLLECTIVE ;  /* 0x000000000000791b */ /* 0x003fe20003800000 */
.L_x_272:
[----:B------:R-:W-:Y:S01]  /*23c0*/  HFMA2.MMA R66, -RZ, RZ, 0, 2.384185791015625e-07 ;  /* 0x00000004ff427435 */ /* 0x000fe200000001ff */
[----:B------:R-:W-:-:S05]  /*23d0*/  FADD.FTZ R69, R69, R24 ;  /* 0x0000001845457221 */ /* 0x000fca0000010000 */
[----:B------:R-:W-:-:S07]  /*23e0*/  MOV R68, R69 ;  /* 0x0000004500447202 */ /* 0x000fce0000000f00 */
[----:B------:R-:W-:Y:S05]  /*23f0*/  WARPSYNC.COLLECTIVE R25, `(.L_x_273) ;  /* 0x0000000019087348 */ /* 0x000fea0003c00000 */
[----:B------:R0:W1:Y:S02]  /*2400*/  SHFL.BFLY P2, R24, R68, R66, R64 ;  /* 0x0c00004244187389 */ /* 0x0000640000040040 */
[----:B01----:R-:W-:Y:S01]  /*2410*/  ENDCOLLECTIVE ;  /* 0x000000000000791b */ /* 0x003fe20003800000 */
.L_x_273:
[----:B------:R-:W-:Y:S01]  /*2420*/  MOV R66, 0x8 ;  /* 0x0000000800427802 */ /* 0x000fe20000000f00 */
[----:B------:R-:W-:-:S07]  /*2430*/  FADD.FTZ R68, R69, R24 ;  /* 0x0000001845447221 */ /* 0x000fce0000010000 */
[----:B------:R-:W-:Y:S05]  /*2440*/  WARPSYNC.COLLECTIVE R25, `(.L_x_274) ;  /* 0x0000000019087348 */ /* 0x000fea0003c00000 */
[----:B------:R0:W1:Y:S02]  /*2450*/  SHFL.BFLY P2, R24, R68, R66, R64 ;  /* 0x0c00004244187389 */ /* 0x0000640000040040 */
[----:B01----:R-:W-:Y:S01]  /*2460*/  ENDCOLLECTIVE ;  /* 0x000000000000791b */ /* 0x003fe20003800000 */
.L_x_274:
[----:B------:R-:W-:Y:S01]  /*2470*/  HFMA2.MMA R66, -RZ, RZ, 0, 9.5367431640625e-07 ;  /* 0x00000010ff427435 */ /* 0x000fe200000001ff */
[----:B------:R-:W-:-:S10]  /*2480*/  FADD.FTZ R68, R68, R24 ;  /* 0x0000001844447221 */ /* 0x000fd40000010000 */
[----:B------:R-:W-:Y:S05]  /*2490*/  WARPSYNC.COLLECTIVE R25, `(.L_x_275) ;  /* 0x0000000019087348 */ /* 0x000fea0003c00000 */
[----:B------:R0:W1:Y:S02]  /*24a0*/  SHFL.BFLY P2, R24, R68, R66, R64 ;  /* 0x0c00004244187389 */ /* 0x0000640000040040 */
[----:B01----:R-:W-:Y:S01]  /*24b0*/  ENDCOLLECTIVE ;  /* 0x000000000000791b */ /* 0x003fe20003800000 */
.L_x_275:
[----:B------:R-:W-:Y:S05]  /*24c0*/  BRA `(.L_x_276) ;  /* 0xfffffff400147947 */ /* 0x000fea000383ffff */
.L_x_277:
        /* <DEDUP_REMOVED lines=11> */
.L_x_16475:


//--------------------- .text._ZN10layer_norm13ln_fwd_kernelINS_13Kernel_traitsI13__nv_bfloat16S2_S2_S2_fjLj512ELj1ELj4ELj1ELj16ENS_18Kernel_traits_baseILj512ES2_S2_S2_S2_fjLj128EEEEELb0ELb1ELb0ELb0EEEvNS_9FwdParamsE --------------------------
	.section	.text._ZN10layer_norm13ln_fwd_kernelINS_13Kernel_traitsI13__nv_bfloat16S2_S2_S2_fjLj512ELj1ELj4ELj1ELj16ENS_18Kernel_traits_baseILj512ES2_S2_S2_S2_fjLj128EEEEELb0ELb1ELb0ELb0EEEvNS_9FwdParamsE,"ax",@progbits
	.align	128
        .global         _ZN10layer_norm13ln_fwd_kernelINS_13Kernel_traitsI13__nv_bfloat16S2_S2_S2_fjLj512ELj1ELj4ELj1ELj16ENS_18Kernel_traits_baseILj512ES2_S2_S2_S2_fjLj128EEEEELb0ELb1ELb0ELb0EEEvNS_9FwdParamsE
        .type           _ZN10layer_norm13ln_fwd_kernelINS_13Kernel_traitsI13__nv_bfloat16S2_S2_S2_fjLj512ELj1ELj4ELj1ELj16ENS_18Kernel_traits_baseILj512ES2_S2_S2_S2_fjLj128EEEEELb0ELb1ELb0ELb0EEEvNS_9FwdParamsE,@function
        .size           _ZN10layer_norm13ln_fwd_kernelINS_13Kernel_traitsI13__nv_bfloat16S2_S2_S2_fjLj512ELj1ELj4ELj1ELj16ENS_18Kernel_traits_baseILj512ES2_S2_S2_S2_fjLj128EEEEELb0ELb1ELb0ELb0EEEvNS_9FwdParamsE,(.L_x_16476 - _ZN10layer_norm13ln_fwd_kernelINS_13Kernel_traitsI13__nv_bfloat16S2_S2_S2_fjLj512ELj1ELj4ELj1ELj16ENS_18Kernel_traits_baseILj512ES2_S2_S2_S2_fjLj128EEEEELb0ELb1ELb0ELb0EEEvNS_9FwdParamsE)
        .other          _ZN10layer_norm13ln_fwd_kernelINS_13Kernel_traitsI13__nv_bfloat16S2_S2_S2_fjLj512ELj1ELj4ELj1ELj16ENS_18Kernel_traits_baseILj512ES2_S2_S2_S2_fjLj128EEEEELb0ELb1ELb0ELb0EEEvNS_9FwdParamsE,@"STO_CUDA_ENTRY STV_DEFAULT"
_ZN10layer_norm13ln_fwd_kernelINS_13Kernel_traitsI13__nv_bfloat16S2_S2_S2_fjLj512ELj1ELj4ELj1ELj16ENS_18Kernel_traits_baseILj512ES2_S2_S2_S2_fjLj128EEEEELb0ELb1ELb0ELb0EEEvNS_9FwdParamsE:
.text._ZN10layer_norm13ln_fwd_kernelINS_13Kernel_traitsI13__nv_bfloat16S2_S2_S2_fjLj512ELj1ELj4ELj1ELj16ENS_18Kernel_traits_baseILj512ES2_S2_S2_S2_fjLj128EEEEELb0ELb1ELb0ELb0EEEvNS_9FwdParamsE:
        /* <DEDUP_REMOVED lines=10> */
[----:B------:R-:W-:Y:S02]  /*00a0*/  LEA.HI.SX32 R18, R0, R3, 0x1d ;  /* 0x0000000300127211 */ /* 0x000fe400078feaff */
[----:B--2---:R-:W-:Y:S02]  /*00b0*/  LEA R17, R4, R17, 0x2 ;  /* 0x0000001104117211 */ /* 0x004fe400078e10ff */
[----:B------:R-:W-:-:S02]  /*00c0*/  LOP3.LUT P2, RZ, R18, 0xffffffe0, RZ, 0xc0, !PT ;  /* 0xffffffe012ff7812 */ /* 0x000fc4000784c0ff */
[----:B------:R-:W-:Y:S02]  /*00d0*/  ISETP.GE.U32.AND P3, PT, R18, 0x40, PT ;  /* 0x000000401200780c */ /* 0x000fe40003f66070 */
[----:B------:R-:W-:-:S09]  /*00e0*/  LOP3.LUT R3, R2, 0x1f, RZ, 0xc0, !PT ;  /* 0x0000001f02037812 */ /* 0x000fd200078ec0ff */
[----:B------:R-:W-:Y:S05]  /*00f0*/  @!P2 BRA `(.L_x_279) ;  /* 0x000000000060a947 */ /* 0x000fea0003800000 */
[----:B------:R-:W0:Y:S01]  /*0100*/  LDC.64 R32, c[0x0][0x260] ;  /* 0x00009800ff207b82 */ /* 0x000e220000000a00 */
[----:B------:R-:W-:Y:S01]  /*0110*/  ULDC.64 UR6, c[0x0][0x2c8] ;  /* 0x0000b20000067ab9 */ /* 0x000fe20000000a00 */
[----:B------:R-:W-:Y:S01]  /*0120*/  ULDC.64 UR8, c[0x0][0x278] ;  /* 0x00009e0000087ab9 */ /* 0x000fe20000000a00 */
[----:B------:R-:W-:Y:S02]  /*0130*/  ISETP.NE.U32.AND P0, PT, RZ, UR6, PT ;  /* 0x00000006ff007c0c */ /* 0x000fe4000bf05070 */
[C---:B------:R-:W-:Y:S02]  /*0140*/  LEA R4, P1, R3.reuse, UR8, 0x4 ;  /* 0x0000000803047c11 */ /* 0x040fe4000f8220ff */
[----:B------:R-:W-:Y:S02]  /*0150*/  ISETP.NE.AND.EX P0, PT, RZ, UR7, PT, P0 ;  /* 0x00000007ff007c0c */ /* 0x000fe4000bf05300 */
[----:B------:R-:W-:-:S06]  /*0160*/  LEA.HI.X R5, R3, UR9, RZ, 0x4, P1 ;  /* 0x0000000903057c11 */ /* 0x000fcc00088f24ff */
[----:B------:R-:W2:Y:S05]  /*0170*/  LDG.E.128 R4, desc[UR4][R4.64] ;  /* 0x0000000404047981 */ /* 0x000eaa000c1e1d00 */
[C---:B------:R-:W-:Y:S01]  /*0180*/  @P0 LEA R22, P1, R3.reuse, UR6, 0x4 ;  /* 0x0000000603160c11 */ /* 0x040fe2000f8220ff */
[----:B0-----:R-:W-:-:S03]  /*0190*/  IMAD.WIDE.U32 R32, R3, 0x10, R32 ;  /* 0x0000001003207825 */ /* 0x001fc600078e0020 */
[----:B------:R-:W-:-:S03]  /*01a0*/  @P0 LEA.HI.X R23, R3, UR7, RZ, 0x4, P1 ;  /* 0x0000000703170c11 */ /* 0x000fc600088f24ff */
[----:B------:R-:W3:Y:S04]  /*01b0*/  LDG.E.128 R32, desc[UR4][R32.64] ;  /* 0x0000000420207981 */ /* 0x000ee8000c1e1d00 */
[----:B------:R-:W5:Y:S01]  /*01c0*/  @P0 LDG.E.128 R20, desc[UR4][R22.64] ;  /* 0x0000000416140981 */ /* 0x000f62000c1e1d00 */
[----:B------:R-:W-:Y:S02]  /*01d0*/  LOP3.LUT R3, R3, 0x20, RZ, 0xfc, !PT ;  /* 0x0000002003037812 */ /* 0x000fe400078efcff */
[----:B--2---:R-:W-:Y:S02]  /*01e0*/  PRMT R57, R4, 0x7632, R57 ;  /* 0x0000763204397816 */ /* 0x004fe40000000039 */
[----:B------:R-:W-:Y:S02]  /*01f0*/  PRMT R56, R5, 0x7632, R56 ;  /* 0x0000763205387816 */ /* 0x000fe40000000038 */
[----:B------:R-:W-:-:S02]  /*0200*/  PRMT R55, R6, 0x7632, R55 ;  /* 0x0000763206377816 */ /* 0x000fc40000000037 */
[----:B------:R-:W-:Y:S02]  /*0210*/  PRMT R54, R7, 0x7632, R54 ;  /* 0x0000763207367816 */ /* 0x000fe40000000036 */
[----:B---3--:R-:W-:Y:S02]  /*0220*/  PRMT R48, R32, 0x7632, R48 ;  /* 0x0000763220307816 */ /* 0x008fe40000000030 */
[----:B------:R-:W-:Y:S02]  /*0230*/  PRMT R49, R33, 0x7632, R49 ;  /* 0x0000763221317816 */ /* 0x000fe40000000031 */
[----:B------:R-:W-:Y:S02]  /*0240*/  PRMT R46, R34, 0x7632, R46 ;  /* 0x00007632222e7816 */ /* 0x000fe4000000002e */
[----:B------:R-:W-:Y:S02]  /*0250*/  @!P0 CS2R R20, SRZ ;  /* 0x0000000000148805 */ /* 0x000fe4000001ff00 */
[----:B------:R-:W-:-:S02]  /*0260*/  PRMT R47, R35, 0x7632, R47 ;  /* 0x00007632232f7816 */ /* 0x000fc4000000002f */
[----:B------:R-:W-:-:S07]  /*0270*/  @!P0 CS2R R22, SRZ ;  /* 0x0000000000168805 */ /* 0x000fce000001ff00 */
.L_x_279:
[----:B------:R-:W-:Y:S05]  /*0280*/  BSYNC B0 ;  /* 0x0000000000007941 */ /* 0x000fea0003800000 */
.L_x_278:
[----:B------:R-:W-:Y:S04]  /*0290*/  BSSY B0, `(.L_x_280) ;  /* 0x0000019000007945 */ /* 0x000fe80003800000 */
        /* <DEDUP_REMOVED lines=14> */
[----:B--2---:R-:W-:Y:S02]  /*0380*/  PRMT R53, R36, 0x7632, R53 ;  /* 0x0000763224357816 */ /* 0x004fe40000000035 */
[----:B------:R-:W-:Y:S02]  /*0390*/  PRMT R52, R37, 0x7632, R52 ;  /* 0x0000763225347816 */ /* 0x000fe40000000034 */
[----:B------:R-:W-:Y:S02]  /*03a0*/  PRMT R51, R38, 0x7632, R51 ;  /* 0x0000763226337816 */ /* 0x000fe40000000033 */
[----:B------:R-:W-:-:S02]  /*03b0*/  PRMT R50, R39, 0x7632, R50 ;  /* 0x0000763227327816 */ /* 0x000fc40000000032 */
[----:B---3--:R-:W-:Y:S02]  /*03c0*/  PRMT R44, R28, 0x7632, R44 ;  /* 0x000076321c2c7816 */ /* 0x008fe4000000002c */
[----:B------:R-:W-:Y:S02]  /*03d0*/  PRMT R45, R29, 0x7632, R45 ;  /* 0x000076321d2d7816 */ /* 0x000fe4000000002d */
[----:B------:R-:W-:Y:S02]  /*03e0*/  PRMT R42, R30, 0x7632, R42 ;  /* 0x000076321e2a7816 */ /* 0x000fe4000000002a */
[----:B------:R-:W-:Y:S02]  /*03f0*/  @!P0 CS2R R24, SRZ ;  /* 0x0000000000188805 */ /* 0x000fe4000001ff00 */
[----:B------:R-:W-:Y:S02]  /*0400*/  PRMT R43, R31, 0x7632, R43 ;  /* 0x000076321f2b7816 */ /* 0x000fe4000000002b */
[----:B------:R-:W-:-:S07]  /*0410*/  @!P0 CS2R R26, SRZ ;  /* 0x00000000001a8805 */ /* 0x000fce000001ff00 */
.L_x_281:
[----:B------:R-:W-:Y:S05]  /*0420*/  BSYNC B0 ;  /* 0x0000000000007941 */ /* 0x000fea0003800000 */
.L_x_280:
[----:B------:R-:W-:Y:S02]  /*0430*/  ULDC UR6, c[0x0][0x214] ;  /* 0x0000850000067ab9 */ /* 0x000fe40000000800 */
[----:B------:R-:W-:-:S13]  /*0440*/  ISETP.GE.AND P0, PT, R17, UR6, PT ;  /* 0x0000000611007c0c */ /* 0x000fda000bf06270 */
[----:B------:R-:W-:Y:S05]  /*0450*/  @P0 EXIT ;  /* 0x000000000000094d */ /* 0x000fea0003800000 */
[----:B------:R-:W-:Y:S01]  /*0460*/  SHF.L.U32 R15, R5, 0x10, RZ ;  /* 0x00000010050f7819 */ /* 0x000fe200000006ff */
[----:B------:R-:W-:Y:S01]  /*0470*/  ULDC.64 UR6, c[0x0][0x270] ;  /* 0x00009c0000067ab9 */ /* 0x000fe20000000a00 */
[----:B------:R-:W-:Y:S01]  /*0480*/  SHF.L.U32 R14, R6, 0x10, RZ ;  /* 0x00000010060e7819 */ /* 0x000fe200000006ff */
[----:B------:R-:W-:Y:S01]  /*0490*/  IMAD.U32 R46, R46, 0x10000, RZ ;  /* 0x000100002e2e7824 */ /* 0x000fe200078e00ff */
[----:B------:R-:W-:Y:S01]  /*04a0*/  SHF.L.U32 R12, R36, 0x10, RZ ;  /* 0x00000010240c7819 */ /* 0x000fe200000006ff */
[----:B------:R-:W-:Y:S01]  /*04b0*/  ULDC UR11, c[0x0][0x218] ;  /* 0x00008600000b7ab9 */ /* 0x000fe20000000800 */
[----:B------:R-:W-:Y:S01]  /*04c0*/  SHF.L.U32 R11, R37, 0x10, RZ ;  /* 0x00000010250b7819 */ /* 0x000fe200000006ff */
[----:B------:R-:W-:Y:S01]  /*04d0*/  ULDC UR10, c[0x0][0x2d8] ;  /* 0x0000b600000a7ab9 */ /* 0x000fe20000000800 */
[----:B------:R-:W-:Y:S01]  /*04e0*/  SHF.L.U32 R10, R38, 0x10, RZ ;  /* 0x00000010260a7819 */ /* 0x000fe200000006ff */
[----:B------:R-:W-:Y:S01]  /*04f0*/  ULDC.64 UR8, c[0x0][0x238] ;  /* 0x00008e0000087ab9 */ /* 0x000fe20000000a00 */
[----:B------:R-:W-:-:S02]  /*0500*/  SHF.L.U32 R9, R39, 0x10, RZ ;  /* 0x0000001027097819 */ /* 0x000fc400000006ff */
[----:B------:R-:W-:Y:S02]  /*0510*/  SHF.L.U32 R6, R34, 0x10, RZ ;  /* 0x0000001022067819 */ /* 0x000fe400000006ff */
[----:B------:R-:W-:Y:S02]  /*0520*/  SHF.L.U32 R5, R35, 0x10, RZ ;  /* 0x0000001023057819 */ /* 0x000fe400000006ff */
[C---:B-----5:R-:W-:Y:S02]  /*0530*/  PRMT R41, R20.reuse, 0x7632, R41 ;  /* 0x0000763214297816 */ /* 0x060fe40000000029 */
[----:B------:R-:W-:Y:S02]  /*0540*/  SHF.L.U32 R19, R20, 0x10, RZ ;  /* 0x0000001014137819 */ /* 0x000fe400000006ff */
[----:B------:R-:W-:Y:S02]  /*0550*/  PRMT R40, R21, 0x7632, R40 ;  /* 0x0000763215287816 */ /* 0x000fe40000000028 */
[----:B------:R-:W-:-:S02]  /*0560*/  PRMT R39, R22, 0x7632, R39 ;  /* 0x0000763216277816 */ /* 0x000fc40000000027 */
[----:B------:R-:W-:Y:S02]  /*0570*/  PRMT R38, R23, 0x7632, R38 ;  /* 0x0000763217267816 */ /* 0x000fe40000000026 */
[----:B------:R-:W-:Y:S02]  /*0580*/  PRMT R37, R24, 0x7632, R37 ;  /* 0x0000763218257816 */ /* 0x000fe40000000025 */
[----:B------:R-:W-:Y:S02]  /*0590*/  PRMT R36, R25, 0x7632, R36 ;  /* 0x0000763219247816 */ /* 0x000fe40000000024 */
[----:B------:R-:W-:Y:S02]  /*05a0*/  PRMT R35, R26, 0x7632, R35 ;  /* 0x000076321a237816 */ /* 0x000fe40000000023 */
[----:B------:R-:W-:Y:S02]  /*05b0*/  PRMT R34, R27, 0x7632, R34 ;  /* 0x000076321b227816 */ /* 0x000fe40000000022 */
[----:B------:R-:W-:Y:S01]  /*05c0*/  SHF.L.U32 R20, R21, 0x10, RZ ;  /* 0x0000001015147819 */ /* 0x000fe200000006ff */
[----:B------:R-:W-:Y:S01]  /*05d0*/  IMAD.U32 R21, R22, 0x10000, RZ ;  /* 0x0001000016157824 */ /* 0x000fe200078e00ff */
[----:B------:R-:W-:-:S02]  /*05e0*/  SHF.L.U32 R13, R7, 0x10, RZ ;  /* 0x00000010070d7819 */ /* 0x000fc400000006ff */
[----:B------:R-:W-:Y:S01]  /*05f0*/  ISETP.NE.U32.AND P0, PT, RZ, UR6, PT ;  /* 0x00000006ff007c0c */ /* 0x000fe2000bf05070 */
[----:B------:R-:W-:Y:S01]  /*0600*/  ULDC.U8 UR6, c[0x0][0x2a0] ;  /* 0x0000a80000067ab9 */ /* 0x000fe20000000000 */
        /* <DEDUP_REMOVED lines=35> */
[----:B------:R-:W-:Y:S02]  /*0840*/  ISETP.NE.AND.EX P0, PT, RZ, UR7, PT, P0 ;  /* 0x00000007ff007c0c */ /* 0x000fe4000bf05300 */
[----:B------:R-:W-:Y:S01]  /*0850*/  ISETP.NE.AND P4, PT, RZ, UR6, PT ;  /* 0x00000006ff007c0c */ /* 0x000fe2000bf85270 */
[----:B------:R-:W-:-:S12]  /*0860*/  ULDC.64 UR6, c[0x0][0x230] ;  /* 0x00008c0000067ab9 */ /* 0x000fd80000000a00 */
.L_x_291:
        /* <DEDUP_REMOVED lines=13> */
[----:B------:R-:W-:Y:S06]  /*0940*/  @!P2 BRA `(.L_x_283) ;  /* 0x000000040000a947 */ /* 0x000fec0003800000 */
[----:B------:R-:W-:Y:S01]  /*0950*/  ISETP.NE.U32.AND P1, PT, RZ, UR6, PT ;  /* 0x00000006ff007c0c */ /* 0x000fe2000bf25070 */
[----:B------:R-:W0:Y:S03]  /*0960*/  LDC.64 R28, c[0x0][0x220] ;  /* 0x00008800ff1c7b82 */ /* 0x000e260000000a00 */
[----:B------:R-:W-:-:S13]  /*0970*/  ISETP.NE.AND.EX P1, PT, RZ, UR7, PT, P1 ;  /* 0x00000007ff007c0c */ /* 0x000fda000bf25310 */
[----:B------:R-:W1:Y:S01]  /*0980*/  @P1 LDC.64 R60, c[0x0][0x230] ;  /* 0x00008c00ff3c1b82 */ /* 0x000e620000000a00 */
[----:B0-----:R-:W-:-:S06]  /*0990*/  IMAD.WIDE.U32 R28, R79, 0x10, R28 ;  /* 0x000000104f1c7825 */ /* 0x001fcc00078e001c */
[----:B------:R-:W2:Y:S01]  /*09a0*/  LDG.E.128 R28, desc[UR4][R28.64] ;  /* 0x000000041c1c7981 */ /* 0x000ea2000c1e1d00 */
[----:B-1----:R-:W-:-:S05]  /*09b0*/  @P1 IMAD.WIDE.U32 R60, R79, 0x10, R60 ;  /* 0x000000104f3c1825 */ /* 0x002fca00078e003c */
[----:B------:R0:W3:Y:S01]  /*09c0*/  @P1 LDG.E.128 R24, desc[UR4][R60.64] ;  /* 0x000000043c181981 */ /* 0x0000e2000c1e1d00 */
[----:B--2---:R-:W-:Y:S01]  /*09d0*/  SHF.L.U32 R77, R30, 0x10, RZ ;  /* 0x000000101e4d7819 */ /* 0x004fe200000006ff */
[----:B------:R-:W-:Y:S01]  /*09e0*/  IMAD.U32 R63, R28, 0x10000, RZ ;  /* 0x000100001c3f7824 */ /* 0x000fe200078e00ff */
[----:B------:R-:W-:Y:S02]  /*09f0*/  SHF.L.U32 R65, R29, 0x10, RZ ;  /* 0x000000101d417819 */ /* 0x000fe400000006ff */
[----:B------:R-:W-:Y:S01]  /*0a00*/  SHF.L.U32 R81, R31, 0x10, RZ ;  /* 0x000000101f517819 */ /* 0x000fe200000006ff */
[-C--:B------:R-:W-:Y:S01]  /*0a10*/  FMUL.FTZ R77, R77, R78.reuse ;  /* 0x0000004e4d4d7220 */ /* 0x080fe20000410000 */
[-C--:B------:R-:W-:Y:S01]  /*0a20*/  FMUL.FTZ R63, R63, R78.reuse ;  /* 0x0000004e3f3f7220 */ /* 0x080fe20000410000 */
[----:B------:R-:W-:Y:S02]  /*0a30*/  PRMT R67, R29, 0x7632, R67 ;  /* 0x000076321d437816 */ /* 0x000fe40000000043 */
[----:B0-----:R-:W-:Y:S01]  /*0a40*/  FMUL.FTZ R61, R14, R77 ;  /* 0x0000004d0e3d7220 */ /* 0x001fe20000410000 */
[----:B------:R-:W-:Y:S01]  /*0a50*/  PRMT R64, R28, 0x7632, R64 ;  /* 0x000076321c407816 */ /* 0x000fe20000000040 */
[-C--:B------:R-:W-:Y:S01]  /*0a60*/  FMUL.FTZ R28, R65, R78.reuse ;  /* 0x0000004e411c7220 */ /* 0x080fe20000410000 */
[----:B------:R-:W-:Y:S01]  /*0a70*/  FMUL.FTZ R62, R81, R78 ;  /* 0x0000004e513e7220 */ /* 0x000fe20000410000 */
[----:B------:R-:W-:Y:S01]  /*0a80*/  FMUL.FTZ R58, R16, R63 ;  /* 0x0000003f103a7220 */ /* 0x000fe20000410000 */
[----:B------:R-:W-:Y:S01]  /*0a90*/  PRMT R30, R30, 0x7632, R30 ;  /* 0x000076321e1e7816 */ /* 0x000fe2000000001e */
[----:B------:R-:W-:Y:S01]  /*0aa0*/  FMUL.FTZ R60, R15, R28 ;  /* 0x0000001c0f3c7220 */ /* 0x000fe20000410000 */
[----:B---3--:R-:W-:Y:S01]  /*0ab0*/  @P1 SHF.L.U32 R76, R26, 0x10, RZ ;  /* 0x000000101a4c1819 */ /* 0x008fe200000006ff */
[----:B------:R-:W-:Y:S01]  /*0ac0*/  FMUL.FTZ R62, R13, R62 ;  /* 0x0000003e0d3e7220 */ /* 0x000fe20000410000 */
[----:B------:R-:W-:-:S02]  /*0ad0*/  @P1 SHF.L.U32 R29, R24, 0x10, RZ ;  /* 0x00000010181d1819 */ /* 0x000fc400000006ff */
[----:B------:R-:W-:Y:S01]  /*0ae0*/  PRMT R80, R31, 0x7632, R80 ;  /* 0x000076321f507816 */ /* 0x000fe20000000050 */
[----:B------:R-:W-:Y:S01]  /*0af0*/  @P1 FADD.FTZ R61, R76, R61 ;  /* 0x0000003d4c3d1221 */ /* 0x000fe20000010000 */
[----:B------:R-:W-:Y:S01]  /*0b00*/  @P1 SHF.L.U32 R31, R25, 0x10, RZ ;  /* 0x00000010191f1819 */ /* 0x000fe200000006ff */
[----:B------:R-:W0:Y:S01]  /*0b10*/  LDC.64 R76, c[0x0][0x238] ;  /* 0x00008e00ff4c7b82 */ /* 0x000e220000000a00 */
[----:B------:R-:W-:Y:S01]  /*0b20*/  @P1 SHF.L.U32 R65, R27, 0x10, RZ ;  /* 0x000000101b411819 */ /* 0x000fe200000006ff */
[----:B------:R-:W-:Y:S01]  /*0b30*/  @P1 FADD.FTZ R58, R29, R58 ;  /* 0x0000003a1d3a1221 */ /* 0x000fe20000010000 */
[----:B------:R-:W-:Y:S01]  /*0b40*/  SHF.L.U32 R67, R67, 0x10, RZ ;  /* 0x0000001043437819 */ /* 0x000fe200000006ff */
[----:B------:R-:W-:Y:S01]  /*0b50*/  @P1 FADD.FTZ R60, R31, R60 ;  /* 0x0000003c1f3c1221 */ /* 0x000fe20000010000 */
[----:B------:R-:W-:Y:S01]  /*0b60*/  SHF.L.U32 R29, R64, 0x10, RZ ;  /* 0x00000010401d7819 */ /* 0x000fe200000006ff */
[----:B------:R-:W-:Y:S01]  /*0b70*/  @P1 FADD.FTZ R62, R65, R62 ;  /* 0x0000003e413e1221 */ /* 0x000fe20000010000 */
[----:B------:R-:W-:Y:S01]  /*0b80*/  SHF.L.U32 R63, R30, 0x10, RZ ;  /* 0x000000101e3f7819 */ /* 0x000fe200000006ff */
[-C--:B------:R-:W-:Y:S01]  /*0b90*/  FMUL.FTZ R67, R67, R78.reuse ;  /* 0x0000004e43437220 */ /* 0x080fe20000410000 */
[----:B------:R-:W-:Y:S01]  /*0ba0*/  SHF.L.U32 R81, R80, 0x10, RZ ;  /* 0x0000001050517819 */ /* 0x000fe200000006ff */
[-C--:B------:R-:W-:Y:S01]  /*0bb0*/  FMUL.FTZ R28, R29, R78.reuse ;  /* 0x0000004e1d1c7220 */ /* 0x080fe20000410000 */
[----:B------:R-:W-:Y:S01]  /*0bc0*/  @P1 PRMT R30, R24, 0x7632, R30 ;  /* 0x00007632181e1816 */ /* 0x000fe2000000001e */
[-C--:B------:R-:W-:Y:S01]  /*0bd0*/  FMUL.FTZ R64, R63, R78.reuse ;  /* 0x0000004e3f407220 */ /* 0x080fe20000410000 */
[----:B------:R-:W-:Y:S01]  /*0be0*/  @P1 PRMT R31, R25, 0x7632, R31 ;  /* 0x00007632191f1816 */ /* 0x000fe2000000001f */
[----:B------:R-:W-:Y:S01]  /*0bf0*/  FMUL.FTZ R81, R81, R78 ;  /* 0x0000004e51517220 */ /* 0x000fe20000410000 */
[----:B------:R-:W-:Y:S01]  /*0c00*/  @P1 PRMT R65, R26, 0x7632, R65 ;  /* 0x000076321a411816 */ /* 0x000fe20000000041 */
[----:B------:R-:W-:Y:S01]  /*0c10*/  FMUL.FTZ R63, R56, R67 ;  /* 0x00000043383f7220 */ /* 0x000fe20000410000 */
[----:B------:R-:W-:Y:S01]  /*0c20*/  @P1 PRMT R82, R27, 0x7632, R82 ;  /* 0x000076321b521816 */ /* 0x000fe20000000052 */
[----:B------:R-:W-:Y:S01]  /*0c30*/  FMUL.FTZ R64, R55, R64 ;  /* 0x0000004037407220 */ /* 0x000fe20000410000 */
[----:B------:R-:W-:Y:S01]  /*0c40*/  @P1 SHF.L.U32 R30, R30, 0x10, RZ ;  /* 0x000000101e1e1819 */ /* 0x000fe200000006ff */
[----:B------:R-:W-:Y:S01]  /*0c50*/  FMUL.FTZ R67, R54, R81 ;  /* 0x0000005136437220 */ /* 0x000fe20000410000 */
[----:B------:R-:W-:-:S02]  /*0c60*/  @P1 SHF.L.U32 R80, R31, 0x10, RZ ;  /* 0x000000101f501819 */ /* 0x000fc400000006ff */
[----:B------:R-:W-:Y:S01]  /*0c70*/  @P1 SHF.L.U32 R29, R65, 0x10, RZ ;  /* 0x00000010411d1819 */ /* 0x000fe200000006ff */
[----:B------:R-:W-:Y:S01]  /*0c80*/  FMUL.FTZ R65, R57, R28 ;  /* 0x0000001c39417220 */ /* 0x000fe20000410000 */
[----:B------:R-:W-:Y:S01]  /*0c90*/  @P1 SHF.L.U32 R82, R82, 0x10, RZ ;  /* 0x0000001052521819 */ /* 0x000fe200000006ff */
[----:B------:R-:W-:Y:S01]  /*0ca0*/  @P1 FADD.FTZ R63, R80, R63 ;  /* 0x0000003f503f1221 */ /* 0x000fe20000010000 */
[----:B0-----:R-:W-:-:S04]  /*0cb0*/  IMAD.WIDE.U32 R76, R79, 0x10, R76 ;  /* 0x000000104f4c7825 */ /* 0x001fc800078e004c */
[----:B------:R-:W-:Y:S01]  /*0cc0*/  @P1 FADD.FTZ R64, R29, R64 ;  /* 0x000000401d401221 */ /* 0x000fe20000010000 */
[----:B------:R-:W-:Y:S01]  /*0cd0*/  @P1 FADD.FTZ R65, R30, R65 ;  /* 0x000000411e411221 */ /* 0x000fe20000010000 */
[----:B------:R-:W-:Y:S01]  /*0ce0*/  @P1 FADD.FTZ R67, R82, R67 ;  /* 0x0000004352431221 */ /* 0x000fe20000010000 */
[----:B------:R-:W-:Y:S02]  /*0cf0*/  F2FP.BF16.F32.PACK_AB R29, R63, R60 ;  /* 0x0000003c3f1d723e */ /* 0x000fe400000010ff */
[----:B------:R-:W-:Y:S02]  /*0d00*/  F2FP.BF16.F32.PACK_AB R30, R64, R61 ;  /* 0x0000003d401e723e */ /* 0x000fe400000010ff */
[----:B------:R-:W-:Y:S02]  /*0d10*/  F2FP.BF16.F32.PACK_AB R28, R65, R58 ;  /* 0x0000003a411c723e */ /* 0x000fe400000010ff */
[----:B------:R-:W-:Y:S02]  /*0d20*/  F2FP.BF16.F32.PACK_AB R31, R67, R62 ;  /* 0x0000003e431f723e */ /* 0x000fe400000010ff */
[----:B------:R-:W-:-:S03]  /*0d30*/  IADD3 R81, R79, 0x20, RZ ;  /* 0x000000204f517810 */ /* 0x000fc60007ffe0ff */
[----:B------:R0:W-:Y:S04]  /*0d40*/  STG.E.128 desc[UR4][R76.64], R28 ;  /* 0x0000001c4c007986 */ /* 0x0001e8000c101d04 */
.L_x_283:
[----:B------:R-:W-:Y:S05]  /*0d50*/  BSYNC B0 ;  /* 0x0000000000007941 */ /* 0x000fea0003800000 */
.L_x_282:
[----:B------:R-:W-:Y:S04]  /*0d60*/  BSSY B0, `(.L_x_284) ;  /* 0x0000041000007945 */ /* 0x000fe80003800000 */
[----:B------:R-:W-:Y:S05]  /*0d70*/  @!P3 BRA `(.L_x_285) ;  /* 0x0000000000fcb947 */ /* 0x000fea0003800000 */
[----:B0-----:R-:W0:Y:S01]  /*0d80*/  LDC.64 R28, c[0x0][0x220] ;  /* 0x00008800ff1c7b82 */ /* 0x001e220000000a00 */
[----:B------:R-:W-:-:S04]  /*0d90*/  ISETP.NE.U32.AND P1, PT, RZ, UR6, PT ;  /* 0x00000006ff007c0c */ /* 0x000fc8000bf25070 */
[----:B------:R-:W-:Y:S01]  /*0da0*/  ISETP.NE.AND.EX P1, PT, RZ, UR7, PT, P1 ;  /* 0x00000007ff007c0c */ /* 0x000fe2000bf25310 */
[----:B0-----:R-:W-:-:S12]  /*0db0*/  IMAD.WIDE.U32 R28, R81, 0x10, R28 ;  /* 0x00000010511c7825 */ /* 0x001fd800078e001c */
[C---:B------:R-:W-:Y:S01]  /*0dc0*/  @P1 LEA R68, P5, R81.reuse, UR6, 0x4 ;  /* 0x0000000651441c11 */ /* 0x040fe2000f8a20ff */
[----:B------:R-:W2:Y:S03]  /*0dd0*/  LDG.E.128 R28, desc[UR4][R28.64] ;  /* 0x000000041c1c7981 */ /* 0x000ea6000c1e1d00 */
[----:B------:R-:W-:-:S05]  /*0de0*/  @P1 LEA.HI.X R69, R81, UR7, RZ, 0x4, P5 ;  /* 0x0000000751451c11 */ /* 0x000fca000a8f24ff */
[----:B------:R0:W3:Y:S01]  /*0df0*/  @P1 LDG.E.128 R24, desc[UR4][R68.64] ;  /* 0x0000000444181981 */ /* 0x0000e2000c1e1d00 */
[----:B------:R-:W-:Y:S02]  /*0e00*/  LEA R76, P5, R81, UR8, 0x4 ;  /* 0x00000008514c7c11 */ /* 0x000fe4000f8a20ff */
[C---:B--2---:R-:W-:Y:S01]  /*0e10*/  PRMT R66, R28.reuse, 0x7632, R66 ;  /* 0x000076321c427816 */ /* 0x044fe20000000042 */
[----:B------:R-:W-:Y:S01]  /*0e20*/  IMAD.U32 R71, R28, 0x10000, RZ ;  /* 0x000100001c477824 */ /* 0x000fe200078e00ff */
[C---:B------:R-:W-:Y:S02]  /*0e30*/  SHF.L.U32 R75, R30.reuse, 0x10, RZ ;  /* 0x000000101e4b7819 */ /* 0x040fe400000006ff */
[----:B------:R-:W-:Y:S01]  /*0e40*/  SHF.L.U32 R73, R29, 0x10, RZ ;  /* 0x000000101d497819 */ /* 0x000fe200000006ff */
[-C--:B------:R-:W-:Y:S01]  /*0e50*/  FMUL.FTZ R71, R71, R78.reuse ;  /* 0x0000004e47477220 */ /* 0x080fe20000410000 */
[----:B------:R-:W-:Y:S01]  /*0e60*/  PRMT R30, R30, 0x7632, R30 ;  /* 0x000076321e1e7816 */ /* 0x000fe2000000001e */
[-C--:B------:R-:W-:Y:S01]  /*0e70*/  FMUL.FTZ R75, R75, R78.reuse ;  /* 0x0000004e4b4b7220 */ /* 0x080fe20000410000 */
[----:B------:R-:W-:Y:S01]  /*0e80*/  PRMT R70, R29, 0x7632, R70 ;  /* 0x000076321d467816 */ /* 0x000fe20000000046 */
[----:B0-----:R-:W-:Y:S01]  /*0e90*/  FMUL.FTZ R68, R73, R78 ;  /* 0x0000004e49447220 */ /* 0x001fe20000410000 */
[----:B------:R-:W-:-:S02]  /*0ea0*/  PRMT R28, R31, 0x7632, R28 ;  /* 0x000076321f1c7816 */ /* 0x000fc4000000001c */
[----:B------:R-:W-:Y:S01]  /*0eb0*/  SHF.L.U32 R29, R66, 0x10, RZ ;  /* 0x00000010421d7819 */ /* 0x000fe200000006ff */
[----:B------:R-:W-:Y:S01]  /*0ec0*/  FMUL.FTZ R66, R12, R71 ;  /* 0x000000470c427220 */ /* 0x000fe20000410000 */
[----:B------:R-:W-:Y:S01]  /*0ed0*/  SHF.L.U32 R69, R30, 0x10, RZ ;  /* 0x000000101e457819 */ /* 0x000fe200000006ff */
[----:B------:R-:W-:Y:S01]  /*0ee0*/  FMUL.FTZ R68, R11, R68 ;  /* 0x000000440b447220 */ /* 0x000fe20000410000 */
[----:B------:R-:W-:Y:S01]  /*0ef0*/  SHF.L.U32 R73, R28, 0x10, RZ ;  /* 0x000000101c497819 */ /* 0x000fe200000006ff */
[-C--:B------:R-:W-:Y:S01]  /*0f00*/  FMUL.FTZ R28, R29, R78.reuse ;  /* 0x0000004e1d1c7220 */ /* 0x080fe20000410000 */
[----:B---3--:R-:W-:Y:S01]  /*0f10*/  @P1 PRMT R29, R26, 0x7632, R29 ;  /* 0x000076321a1d1816 */ /* 0x008fe2000000001d */
[----:B------:R-:W-:Y:S01]  /*0f20*/  FMUL.FTZ R72, R69, R78 ;  /* 0x0000004e45487220 */ /* 0x000fe20000410000 */
[----:B------:R-:W-:Y:S01]  /*0f30*/  SHF.L.U32 R77, R31, 0x10, RZ ;  /* 0x000000101f4d7819 */ /* 0x000fe200000006ff */
[----:B------:R-:W-:Y:S01]  /*0f40*/  FMUL.FTZ R69, R10, R75 ;  /* 0x0000004b0a457220 */ /* 0x000fe20000410000 */
[----:B------:R-:W-:Y:S01]  /*0f50*/  @P1 SHF.L.U32 R71, R24, 0x10, RZ ;  /* 0x0000001018471819 */ /* 0x000fe200000006ff */
[----:B------:R-:W-:Y:S01]  /*0f60*/  FMUL.FTZ R72, R51, R72 ;  /* 0x0000004833487220 */ /* 0x000fe20000410000 */
[----:B------:R-:W-:-:S02]  /*0f70*/  @P1 SHF.L.U32 R30, R26, 0x10, RZ ;  /* 0x000000101a1e1819 */ /* 0x000fc400000006ff */
[----:B------:R-:W-:Y:S01]  /*0f80*/  @P1 SHF.L.U32 R29, R29, 0x10, RZ ;  /* 0x000000101d1d1819 */ /* 0x000fe200000006ff */
[----:B------:R-:W-:Y:S01]  /*0f90*/  @P1 FADD.FTZ R66, R71, R66 ;  /* 0x0000004247421221 */ /* 0x000fe20000010000 */
[----:B------:R-:W-:Y:S01]  /*0fa0*/  SHF.L.U32 R31, R70, 0x10, RZ ;  /* 0x00000010461f7819 */ /* 0x000fe200000006ff */
[-C--:B------:R-:W-:Y:S01]  /*0fb0*/  FMUL.FTZ R70, R77, R78.reuse ;  /* 0x0000004e4d467220 */ /* 0x080fe20000410000 */
[----:B------:R-:W-:Y:S01]  /*0fc0*/  @P1 SHF.L.U32 R71, R25, 0x10, RZ ;  /* 0x0000001019471819 */ /* 0x000fe200000006ff */
[----:B------:R-:W-:Y:S01]  /*0fd0*/  FMUL.FTZ R77, R73, R78 ;  /* 0x0000004e494d7220 */ /* 0x000fe20000410000 */
[----:B------:R-:W-:Y:S01]  /*0fe0*/  @P1 SHF.L.U32 R73, R27, 0x10, RZ ;  /* 0x000000101b491819 */ /* 0x000fe200000006ff */
[----:B------:R-:W-:Y:S01]  /*0ff0*/  @P1 FADD.FTZ R69, R30, R69 ;  /* 0x000000451e451221 */ /* 0x000fe20000010000 */
[----:B------:R-:W-:Y:S01]  /*1000*/  @P1 FADD.FTZ R72, R29, R72 ;  /* 0x000000481d481221 */ /* 0x000fe20000010000 */
[----:B------:R-:W-:Y:S01]  /*1010*/  FMUL.FTZ R70, R9, R70 ;  /* 0x0000004609467220 */ /* 0x000fe20000410000 */
[----:B------:R-:W-:Y:S01]  /*1020*/  @P1 PRMT R29, R24, 0x7632, R29 ;  /* 0x00007632181d1816 */ /* 0x000fe2000000001d */
[----:B------:R-:W-:Y:S01]  /*1030*/  FMUL.FTZ R31, R31, R78 ;  /* 0x0000004e1f1f7220 */ /* 0x000fe20000410000 */
[----:B------:R-:W-:Y:S01]  /*1040*/  @P1 PRMT R30, R25, 0x7632, R30 ;  /* 0x00007632191e1816 */ /* 0x000fe2000000001e */
[----:B------:R-:W-:Y:S01]  /*1050*/  @P1 FADD.FTZ R68, R71, R68 ;  /* 0x0000004447441221 */ /* 0x000fe20000010000 */
[----:B------:R-:W-:Y:S01]  /*1060*/  @P1 PRMT R75, R27, 0x7632, R75 ;  /* 0x000076321b4b1816 */ /* 0x000fe2000000004b */
[----:B------:R-:W-:Y:S01]  /*1070*/  FMUL.FTZ R71, R53, R28 ;  /* 0x0000001c35477220 */ /* 0x000fe20000410000 */
[----:B------:R-:W-:Y:S01]  /*1080*/  @P1 FADD.FTZ R70, R73, R70 ;  /* 0x0000004649461221 */ /* 0x000fe20000010000 */
[----:B------:R-:W-:Y:S01]  /*1090*/  @P1 SHF.L.U32 R30, R30, 0x10, RZ ;  /* 0x000000101e1e1819 */ /* 0x000fe200000006ff */
[----:B------:R-:W-:Y:S01]  /*10a0*/  FMUL.FTZ R73, R52, R31 ;  /* 0x0000001f34497220 */ /* 0x000fe20000410000 */
[----:B------:R-:W-:-:S02]  /*10b0*/  @P1 SHF.L.U32 R28, R29, 0x10, RZ ;  /* 0x000000101d1c1819 */ /* 0x000fc400000006ff */
[----:B------:R-:W-:Y:S01]  /*10c0*/  @P1 SHF.L.U32 R78, R75, 0x10, RZ ;  /* 0x000000104b4e1819 */ /* 0x000fe200000006ff */
[----:B------:R-:W-:Y:S01]  /*10d0*/  FMUL.FTZ R75, R50, R77 ;  /* 0x0000004d324b7220 */ /* 0x000fe20000410000 */
[----:B------:R-:W-:Y:S01]  /*10e0*/  @P1 FADD.FTZ R73, R30, R73 ;  /* 0x000000491e491221 */ /* 0x000fe20000010000 */
[----:B------:R-:W-:Y:S01]  /*10f0*/  @P1 FADD.FTZ R71, R28, R71 ;  /* 0x000000471c471221 */ /* 0x000fe20000010000 */
[----:B------:R-:W-:Y:S01]  /*1100*/  LEA.HI.X R77, R81, UR9, RZ, 0x4, P5 ;  /* 0x00000009514d7c11 */ /* 0x000fe2000a8f24ff */
[----:B------:R-:W-:Y:S01]  /*1110*/  @P1 FADD.FTZ R75, R78, R75 ;  /* 0x0000004b4e4b1221 */ /* 0x000fe20000010000 */
[----:B------:R-:W-:Y:S02]  /*1120*/  F2FP.BF16.F32.PACK_AB R30, R72, R69 ;  /* 0x00000045481e723e */ /* 0x000fe400000010ff */
[----:B------:R-:W-:Y:S02]  /*1130*/  F2FP.BF16.F32.PACK_AB R29, R73, R68 ;  /* 0x00000044491d723e */ /* 0x000fe400000010ff */
[----:B------:R-:W-:-:S02]  /*1140*/  F2FP.BF16.F32.PACK_AB R28, R71, R66 ;  /* 0x00000042471c723e */ /* 0x000fc400000010ff */
[----:B------:R-:W-:-:S05]  /*1150*/  F2FP.BF16.F32.PACK_AB R31, R75, R70 ;  /* 0x000000464b1f723e */ /* 0x000fca00000010ff */
[----:B------:R1:W-:Y:S02]  /*1160*/  STG.E.128 desc[UR4][R76.64], R28 ;  /* 0x0000001c4c007986 */ /* 0x0003e4000c101d04 */
.L_x_285:
[----:B------:R-:W-:Y:S05]  /*1170*/  BSYNC B0 ;  /* 0x0000000000007941 */ /* 0x000fea0003800000 */
.L_x_284:
        /* <DEDUP_REMOVED lines=36> */
[--C-:B------:R-:W-:Y:S01]  /*13c0*/  FADD.FTZ R30, R71, -R77.reuse ;  /* 0x8000004d471e7221 */ /* 0x100fe20000010000 */
[----:B------:R-:W-:Y:S01]  /*13d0*/  FFMA.FTZ R28, R28, R28, RZ ;  /* 0x0000001c1c1c7223 */ /* 0x000fe200000100ff */
        /* <DEDUP_REMOVED lines=37> */
.L_x_303:
[----:B-1----:R-:W-:Y:S01]  /*1630*/  FADD.FTZ R83, R76, R81 ;  /* 0x000000514c537221 */ /* 0x002fe20000010000 */
[----:B0-----:R-:W-:Y:S01]  /*1640*/  FMUL.FTZ R76, R77, R77 ;  /* 0x0000004d4d4c7220 */ /* 0x001fe20000410000 */
[----:B------:R-:W0:Y:S01]  /*1650*/  @!P5 LDC.64 R30, c[0x0][0x250] ;  /* 0x00009400ff1edb82 */ /* 0x000e220000000a00 */
[----:B------:R-:W-:Y:S01]  /*1660*/  BSSY B0, `(.L_x_287) ;  /* 0x000002c000007945 */ /* 0x000fe20003800000 */
[----:B------:R-:W-:Y:S02]  /*1670*/  FFMA.FTZ R74, R83, R74, UR10 ;  /* 0x0000000a534a7e23 */ /* 0x000fe4000801004a */
[----:B------:R-:W-:-:S04]  /*1680*/  FSEL R81, R76, RZ, P4 ;  /* 0x000000ff4c517208 */ /* 0x000fc80002000000 */
[----:B------:R-:W1:Y:S01]  /*1690*/  @!P5 LDC.64 R28, c[0x0][0x258] ;  /* 0x00009600ff1cdb82 */ /* 0x000e620000000a00 */
[----:B------:R-:W-:Y:S01]  /*16a0*/  FADD.FTZ R81, R74, R81 ;  /* 0x000000514a517221 */ /* 0x000fe20000010000 */
[----:B------:R-:W-:-:S05]  /*16b0*/  FSEL R74, R77, RZ, !P4 ;  /* 0x000000ff4d4a7208 */ /* 0x000fca0006000000 */
[----:B------:R-:W2:Y:S01]  /*16c0*/  MUFU.RSQ R81, R81 ;  /* 0x0000005100517308 */ /* 0x000ea20000001400 */
[----:B0-----:R-:W-:-:S05]  /*16d0*/  @!P5 IMAD.WIDE R30, R17, 0x4, R30 ;  /* 0x00000004111ed825 */ /* 0x001fca00078e021e */
[----:B------:R0:W-:Y:S01]  /*16e0*/  @!P5 STG.E desc[UR4][R30.64], R77 ;  /* 0x0000004d1e00d986 */ /* 0x0001e2000c101904 */
[----:B-1----:R-:W-:-:S05]  /*16f0*/  @!P5 IMAD.WIDE R28, R17, 0x4, R28 ;  /* 0x00000004111cd825 */ /* 0x002fca00078e021c */
[----:B--2---:R0:W-:Y:S01]  /*1700*/  @!P5 STG.E desc[UR4][R28.64], R81 ;  /* 0x000000511c00d986 */ /* 0x0041e2000c101904 */
[----:B------:R-:W-:Y:S05]  /*1710*/  @!P2 BRA `(.L_x_288) ;  /* 0x000000000080a947 */ /* 0x000fea0003800000 */
[----:B0-----:R-:W0:Y:S01]  /*1720*/  LDC.64 R76, c[0x0][0x2b8] ;  /* 0x0000ae00ff4c7b82 */ /* 0x001e220000000a00 */
[--C-:B------:R-:W-:Y:S01]  /*1730*/  FADD.FTZ R28, R58, -R74.reuse ;  /* 0x8000004a3a1c7221 */ /* 0x100fe20000010000 */
        /* <DEDUP_REMOVED lines=23> */
[----:B------:R-:W-:Y:S01]  /*18b0*/  F2FP.BF16.F32.PACK_AB R28, R29, R28 ;  /* 0x0000001c1d1c723e */ /* 0x000fe200000010ff */
[----:B0-----:R-:W-:Y:S01]  /*18c0*/  IMAD.WIDE.U32 R76, R79, 0x10, R76 ;  /* 0x000000104f4c7825 */ /* 0x001fe200078e004c */
[----:B------:R-:W-:-:S02]  /*18d0*/  F2FP.BF16.F32.PACK_AB R29, R31, R78 ;  /* 0x0000004e1f1d723e */ /* 0x000fc400000010ff */
[----:B------:R-:W-:Y:S02]  /*18e0*/  F2FP.BF16.F32.PACK_AB R30, R83, R30 ;  /* 0x0000001e531e723e */ /* 0x000fe400000010ff */
[----:B------:R-:W-:Y:S02]  /*18f0*/  F2FP.BF16.F32.PACK_AB R31, R85, R86 ;  /* 0x00000056551f723e */ /* 0x000fe400000010ff */
[----:B------:R-:W-:-:S03]  /*1900*/  IADD3 R79, R79, 0x20, RZ ;  /* 0x000000204f4f7810 */ /* 0x000fc60007ffe0ff */
[----:B------:R1:W-:Y:S04]  /*1910*/  STG.E.128 desc[UR4][R76.64], R28 ;  /* 0x0000001c4c007986 */ /* 0x0003e8000c101d04 */
.L_x_288:
[----:B------:R-:W-:Y:S05]  /*1920*/  BSYNC B0 ;  /* 0x0000000000007941 */ /* 0x000fea0003800000 */
.L_x_287:
[----:B------:R-:W-:Y:S04]  /*1930*/  BSSY B0, `(.L_x_289) ;  /* 0x0000021000007945 */ /* 0x000fe80003800000 */
[----:B------:R-:W-:Y:S05]  /*1940*/  @!P3 BRA `(.L_x_290) ;  /* 0x00000000007cb947 */ /* 0x000fea0003800000 */
[----:B01----:R-:W0:Y:S01]  /*1950*/  LDC.64 R76, c[0x0][0x2b8] ;  /* 0x0000ae00ff4c7b82 */ /* 0x003e220000000a00 */
        /* <DEDUP_REMOVED lines=24> */
[----:B0-----:R-:W-:Y:S01]  /*1ae0*/  IMAD.WIDE.U32 R76, R79, 0x10, R76 ;  /* 0x000000104f4c7825 */ /* 0x001fe200078e004c */
[----:B------:R-:W-:-:S02]  /*1af0*/  F2FP.BF16.F32.PACK_AB R31, R78, R31 ;  /* 0x0000001f4e1f723e */ /* 0x000fc400000010ff */
[----:B------:R-:W-:Y:S02]  /*1b00*/  F2FP.BF16.F32.PACK_AB R30, R83, R30 ;  /* 0x0000001e531e723e */ /* 0x000fe400000010ff */
[----:B------:R-:W-:Y:S02]  /*1b10*/  F2FP.BF16.F32.PACK_AB R29, R80, R29 ;  /* 0x0000001d501d723e */ /* 0x000fe400000010ff */
[----:B------:R-:W-:-:S05]  /*1b20*/  F2FP.BF16.F32.PACK_AB R28, R81, R74 ;  /* 0x0000004a511c723e */ /* 0x000fca00000010ff */
[----:B------:R2:W-:Y:S02]  /*1b30*/  STG.E.128 desc[UR4][R76.64], R28 ;  /* 0x0000001c4c007986 */ /* 0x0005e4000c101d04 */
.L_x_290:
[----:B------:R-:W-:Y:S05]  /*1b40*/  BSYNC B0 ;  /* 0x0000000000007941 */ /* 0x000fea0003800000 */
.L_x_289:
[----:B012---:R-:W0:Y:S02]  /*1b50*/  LDC.64 R28, c[0x0][0x210] ;  /* 0x00008400ff1c7b82 */ /* 0x007e240000000a00 */
[----:B0-----:R-:W-:-:S05]  /*1b60*/  IMAD R17, R28, 0x4, R17 ;  /* 0x000000041c117824 */ /* 0x001fca00078e0211 */
[----:B------:R-:W-:-:S13]  /*1b70*/  ISETP.GE.AND P1, PT, R17, R29, PT ;  /* 0x0000001d1100720c */ /* 0x000fda0003f26270 */
[----:B------:R-:W-:Y:S05]  /*1b80*/  @!P1 BRA `(.L_x_291) ;  /* 0xffffffec00389947 */ /* 0x000fea000383ffff */
[----:B------:R-:W-:Y:S05]  /*1b90*/  EXIT ;  /* 0x000000000000794d */ /* 0x000fea0003800000 */
.L_x_286:
[----:B------:R-:W-:Y:S01]  /*1ba0*/  HFMA2.MMA R82, -RZ, RZ, 0, 5.9604644775390625e-08 ;  /* 0x00000001ff527435 */ /* 0x000fe200000001ff */
[----:B------:R-:W-:Y:S01]  /*1bb0*/  BSSY B0, `(.L_x_292) ;  /* 0x0000007000007945 */ /* 0x000fe20003800000 */
[----:B------:R-:W-:Y:S02]  /*1bc0*/  MOV R83, R29 ;  /* 0x0000001d00537202 */ /* 0x000fe40000000f00 */
[----:B------:R-:W-:Y:S02]  /*1bd0*/  MOV R85, 0x1f ;  /* 0x0000001f00557802 */ /* 0x000fe40000000f00 */
[----:B------:R-:W-:-:S07]  /*1be0*/  MOV R80, 0xffffffff ;  /* 0xffffffff00507802 */ /* 0x000fce0000000f00 */
[----:B------:R-:W-:Y:S05]  /*1bf0*/  WARPSYNC.COLLECTIVE R80, `(.L_x_293) ;  /* 0x0000000050087348 */ /* 0x000fea0003c00000 */
[----:B------:R0:W1:Y:S02]  /*1c00*/  SHFL.BFLY P6, R81, R83, R82, R85 ;  /* 0x0c00005253517389 */ /* 0x00006400000c0055 */
[----:B01----:R-:W-:Y:S01]  /*1c10*/  ENDCOLLECTIVE ;  /* 0x000000000000791b */ /* 0x003fe20003800000 */
.L_x_293:
[----:B------:R-:W-:Y:S05]  /*1c20*/  BSYNC B0 ;  /* 0x0000000000007941 */ /* 0x000fea0003800000 */
.L_x_292:
[----:B------:R-:W-:Y:S01]  /*1c30*/  MOV R28, R81 ;  /* 0x00000051001c7202 */ /* 0x000fe20000000f00 */
[----:B------:R-:W-:Y:S01]  /*1c40*/  HFMA2.MMA R82, -RZ, RZ, 0, 1.1920928955078125e-07 ;  /* 0x00000002ff527435 */ /* 0x000fe200000001ff */
[----:B------:R-:W-:Y:S01]  /*1c50*/  MOV R85, 0x1f ;  /* 0x0000001f00557802 */ /* 0x000fe20000000f00 */
[----:B------:R-:W0:Y:S01]  /*1c60*/  LDC R74, c[0x0][0x290] ;  /* 0x0000a400ff4a7b82 */ /* 0x000e220000000800 */
[----:B------:R-:W-:Y:S01]  /*1c70*/  MOV R80, 0xffffffff ;  /* 0xffffffff00507802 */ /* 0x000fe20000000f00 */
[----:B------:R-:W-:-:S05]  /*1c80*/  FADD.FTZ R30, R29, R28 ;  /* 0x0000001c1d1e7221 */ /* 0x000fca0000010000 */
[----:B------:R-:W-:-:S07]  /*1c90*/  MOV R83, R30 ;  /* 0x0000001e00537202 */ /* 0x000fce0000000f00 */
[----:B0-----:R-:W-:Y:S05]  /*1ca0*/  WARPSYNC.COLLECTIVE R80, `(.L_x_294) ;  /* 0x0000000050087348 */ /* 0x001fea0003c00000 */
[----:B------:R1:W2:Y:S02]  /*1cb0*/  SHFL.BFLY P6, R81, R83, R82, R85 ;  /* 0x0c00005253517389 */ /* 0x0002a400000c0055 */
[----:B012---:R-:W-:Y:S01]  /*1cc0*/  ENDCOLLECTIVE ;  /* 0x000000000000791b */ /* 0x007fe20003800000 */
.L_x_294:
[----:B------:R-:W-:Y:S01]  /*1cd0*/  HFMA2.MMA R82, -RZ, RZ, 0, 2.384185791015625e-07 ;  /* 0x00000004ff527435 */ /* 0x000fe200000001ff */
[----:B------:R-:W-:-:S05]  /*1ce0*/  MOV R31, R81 ;  /* 0x00000051001f7202 */ /* 0x000fca0000000f00 */
[----:B------:R-:W-:-:S05]  /*1cf0*/  FADD.FTZ R31, R30, R31 ;  /* 0x0000001f1e1f7221 */ /* 0x000fca0000010000 */
[----:B------:R-:W-:-:S07]  /*1d00*/  MOV R83, R31 ;  /* 0x0000001f00537202 */ /* 0x000fce0000000f00 */
[----:B------:R-:W-:Y:S05]  /*1d10*/  WARPSYNC.COLLECTIVE R80, `(.L_x_295) ;  /* 0x0000000050087348 */ /* 0x000fea0003c00000 */
[----:B------:R0:W1:Y:S02]  /*1d20*/  SHFL.BFLY P6, R81, R83, R82, R85 ;  /* 0x0c00005253517389 */ /* 0x00006400000c0055 */
[----:B01----:R-:W-:Y:S01]  /*1d30*/  ENDCOLLECTIVE ;  /* 0x000000000000791b */ /* 0x003fe20003800000 */
.L_x_295:
[----:B------:R-:W-:Y:S01]  /*1d40*/  HFMA2.MMA R82, -RZ, RZ, 0, 4.76837158203125e-07 ;  /* 0x00000008ff527435 */ /* 0x000fe200000001ff */
[----:B------:R-:W-:-:S05]  /*1d50*/  MOV R28, R81 ;  /* 0x00000051001c7202 */ /* 0x000fca0000000f00 */
[----:B------:R-:W-:-:S05]  /*1d60*/  FADD.FTZ R76, R31, R28 ;  /* 0x0000001c1f4c7221 */ /* 0x000fca0000010000 */
[----:B------:R-:W-:-:S07]  /*1d70*/  MOV R83, R76 ;  /* 0x0000004c00537202 */ /* 0x000fce0000000f00 */
[----:B------:R-:W-:Y:S05]  /*1d80*/  WARPSYNC.COLLECTIVE R80, `(.L_x_296) ;  /* 0x0000000050087348 */ /* 0x000fea0003c00000 */
[----:B------:R0:W1:Y:S02]  /*1d90*/  SHFL.BFLY P6, R81, R83, R82, R85 ;  /* 0x0c00005253517389 */ /* 0x00006400000c0055 */
[----:B01----:R-:W-:Y:S01]  /*1da0*/  ENDCOLLECTIVE ;  /* 0x000000000000791b */ /* 0x003fe20003800000 */
.L_x_296:
[----:B------:R-:W-:Y:S01]  /*1db0*/  HFMA2.MMA R82, -RZ, RZ, 0, 9.5367431640625e-07 ;  /* 0x00000010ff527435 */ /* 0x000fe200000001ff */
[----:B------:R-:W-:-:S05]  /*1dc0*/  MOV R77, R81 ;  /* 0x00000051004d7202 */ /* 0x000fca0000000f00 */
[----:B------:R-:W-:-:S04]  /*1dd0*/  FADD.FTZ R78, R76, R77 ;  /* 0x0000004d4c4e7221 */ /* 0x000fc80000010000 */
[----:B------:R-:W-:-:S07]  /*1de0*/  IMAD.MOV.U32 R83, RZ, RZ, R78 ;  /* 0x000000ffff537224 */ /* 0x000fce00078e004e */
[----:B------:R-:W-:Y:S05]  /*1df0*/  WARPSYNC.COLLECTIVE R80, `(.L_x_297) ;  /* 0x0000000050087348 */ /* 0x000fea0003c00000 */
[----:B------:R0:W1:Y:S02]  /*1e00*/  SHFL.BFLY P6, R81, R83, R82, R85 ;  /* 0x0c00005253517389 */ /* 0x00006400000c0055 */
[----:B01----:R-:W-:Y:S01]  /*1e10*/  ENDCOLLECTIVE ;  /* 0x000000000000791b */ /* 0x003fe20003800000 */
.L_x_297:
[----:B------:R-:W-:Y:S01]  /*1e20*/  HFMA2.MMA R82, -RZ, RZ, 0, 5.9604644775390625e-08 ;  /* 0x00000001ff527435 */ /* 0x000fe200000001ff */
[----:B------:R-:W-:-:S05]  /*1e30*/  MOV R77, R81 ;  /* 0x00000051004d7202 */ /* 0x000fca0000000f00 */
        /* <DEDUP_REMOVED lines=35> */
[----:B------:R-:W-:-:S07]  /*2070*/  MOV R83, R28 ;  /* 0x0000001c00537202 */ /* 0x000fce0000000f00 */
[----:B------:R-:W-:Y:S05]  /*2080*/  WARPSYNC.COLLECTIVE R80, `(.L_x_298) ;  /* 0x0000000050087348 */ /* 0x000fea0003c00000 */
[----:B------:R0:W1:Y:S02]  /*2090*/  SHFL.BFLY P6, R81, R83, R82, R85 ;  /* 0x0c00005253517389 */ /* 0x00006400000c0055 */
[----:B01----:R-:W-:Y:S01]  /*20a0*/  ENDCOLLECTIVE ;  /* 0x000000000000791b */ /* 0x003fe20003800000 */
.L_x_298:
[----:B------:R-:W-:Y:S01]  /*20b0*/  HFMA2.MMA R82, -RZ, RZ, 0, 1.1920928955078125e-07 ;  /* 0x00000002ff527435 */ /* 0x000fe200000001ff */
[----:B------:R-:W-:-:S05]  /*20c0*/  MOV R29, R81 ;  /* 0x00000051001d7202 */ /* 0x000fca0000000f00 */
[----:B------:R-:W-:-:S05]  /*20d0*/  FADD.FTZ R29, R28, R29 ;  /* 0x0000001d1c1d7221 */ /* 0x000fca0000010000 */
[----:B------:R-:W-:-:S07]  /*20e0*/  MOV R83, R29 ;  /* 0x0000001d00537202 */ /* 0x000fce0000000f00 */
[----:B------:R-:W-:Y:S05]  /*20f0*/  WARPSYNC.COLLECTIVE R80, `(.L_x_299) ;  /* 0x0000000050087348 */ /* 0x000fea0003c00000 */
[----:B------:R0:W1:Y:S02]  /*2100*/  SHFL.BFLY P6, R81, R83, R82, R85 ;  /* 0x0c00005253517389 */ /* 0x00006400000c0055 */
[----:B01----:R-:W-:Y:S01]  /*2110*/  ENDCOLLECTIVE ;  /* 0x000000000000791b */ /* 0x003fe20003800000 */
.L_x_299:
[----:B------:R-:W-:Y:S01]  /*2120*/  HFMA2.MMA R82, -RZ, RZ, 0, 2.384185791015625e-07 ;  /* 0x00000004ff527435 */ /* 0x000fe200000001ff */
[----:B------:R-:W-:-:S05]  /*2130*/  MOV R30, R81 ;  /* 0x00000051001e7202 */ /* 0x000fca0000000f00 */
[----:B------:R-:W-:-:S05]  /*2140*/  FADD.FTZ R30, R29, R30 ;  /* 0x0000001e1d1e7221 */ /* 0x000fca0000010000 */
[----:B------:R-:W-:-:S07]  /*2150*/  MOV R83, R30 ;  /* 0x0000001e00537202 */ /* 0x000fce0000000f00 */
[----:B------:R-:W-:Y:S05]  /*2160*/  WARPSYNC.COLLECTIVE R80, `(.L_x_300) ;  /* 0x0000000050087348 */ /* 0x000fea0003c00000 */
[----:B------:R0:W1:Y:S02]  /*2170*/  SHFL.BFLY P6, R81, R83, R82, R85 ;  /* 0x0c00005253517389 */ /* 0x00006400000c0055 */
[----:B01----:R-:W-:Y:S01]  /*2180*/  ENDCOLLECTIVE ;  /* 0x000000000000791b */ /* 0x003fe20003800000 */
.L_x_300:
[----:B------:R-:W-:Y:S01]  /*2190*/  HFMA2.MMA R82, -RZ, RZ, 0, 4.76837158203125e-07 ;  /* 0x00000008ff527435 */ /* 0x000fe200000001ff */
[----:B------:R-:W-:-:S05]  /*21a0*/  MOV R31, R81 ;  /* 0x00000051001f7202 */ /* 0x000fca0000000f00 */
[----:B------:R-:W-:-:S05]  /*21b0*/  FADD.FTZ R31, R30, R31 ;  /* 0x0000001f1e1f7221 */ /* 0x000fca0000010000 */
[----:B------:R-:W-:-:S07]  /*21c0*/  MOV R83, R31 ;  /* 0x0000001f00537202 */ /* 0x000fce0000000f00 */
[----:B------:R-:W-:Y:S05]  /*21d0*/  WARPSYNC.COLLECTIVE R80, `(.L_x_301) ;  /* 0x0000000050087348 */ /* 0x000fea0003c00000 */
[----:B------:R0:W1:Y:S02]  /*21e0*/  SHFL.BFLY P6, R81, R83, R82, R85 ;  /* 0x0c00005253517389 */ /* 0x00006400000c0055 */
[----:B01----:R-:W-:Y:S01]  /*21f0*/  ENDCOLLECTIVE ;  /* 0x000000000000791b */ /* 0x003fe20003800000 */
.L_x_301:
[----:B------:R-:W-:Y:S01]  /*2200*/  HFMA2.MMA R82, -RZ, RZ, 0, 9.5367431640625e-07 ;  /* 0x00000010ff527435 */ /* 0x000fe200000001ff */
[----:B------:R-:W-:-:S05]  /*2210*/  MOV R76, R81 ;  /* 0x00000051004c7202 */ /* 0x000fca0000000f00 */
[----:B------:R-:W-:-:S05]  /*2220*/  FADD.FTZ R76, R31, R76 ;  /* 0x0000004c1f4c7221 */ /* 0x000fca0000010000 */
[----:B------:R-:W-:-:S07]  /*2230*/  MOV R83, R76 ;  /* 0x0000004c00537202 */ /* 0x000fce0000000f00 */
[----:B------:R-:W-:Y:S05]  /*2240*/  WARPSYNC.COLLECTIVE R80, `(.L_x_302) ;  /* 0x0000000050087348 */ /* 0x000fea0003c00000 */
[----:B------:R0:W1:Y:S02]  /*2250*/  SHFL.BFLY P6, R81, R83, R82, R85 ;  /* 0x0c00005253517389 */ /* 0x00006400000c0055 */
[----:B01----:R-:W-:Y:S01]  /*2260*/  ENDCOLLECTIVE ;  /* 0x000000000000791b */ /* 0x003fe20003800000 */
.L_x_302:
[----:B------:R-:W-:Y:S05]  /*2270*/  BRA `(.L_x_303) ;  /* 0xfffffff000ec7947 */ /* 0x000fea000383ffff */
.L_x_304:
        /* <DEDUP_REMOVED lines=16> */
.L_x_16476:


//--------------------- .text._ZN10layer_norm13ln_fwd_kernelINS_13Kernel_traitsI13__nv_bfloat16S2_S2_S2_fjLj512ELj1ELj4ELj1ELj16ENS_18Kernel_traits_baseILj512ES2_S2_S2_S2_fjLj128EEEEELb0ELb1ELb0ELb1EEEvNS_9FwdParamsE --------------------------
	.section	.text._ZN10layer_norm13ln_fwd_kernelINS_13Kernel_traitsI13__nv_bfloat16S2_S2_S2_fjLj512ELj1ELj4ELj1ELj16ENS_18Kernel_traits_baseILj512ES2_S2_S2_S2_fjLj128EEEEELb0ELb1ELb0ELb1EEEvNS_9FwdParamsE,"ax",@progbits
	.align	128
        .global         _ZN10layer_norm13ln_fwd_kernelINS_13Kernel_traitsI13__nv_bfloat16S2_S2_S2_fjLj512ELj1ELj4ELj1ELj16ENS_18Kernel_traits_baseILj512ES2_S2_S2_S2_fjLj128EEEEELb0ELb1ELb0ELb1EEEvNS_9FwdParamsE
        .type           _ZN10layer_norm13ln_fwd_kernelINS_13Kernel_traitsI13__nv_bfloat16S2_S2_S2_fjLj512ELj1ELj4ELj1ELj16ENS_18Kernel_traits_baseILj512ES2_S2_S2_S2_fjLj128EEEEELb0ELb1ELb0ELb1EEEvNS_9FwdParamsE,@function
        .size           _ZN10layer_norm13ln_fwd_kernelINS_13Kernel_traitsI13__nv_bfloat16S2_S2_S2_fjLj512ELj1ELj4ELj1ELj16ENS_18Kernel_traits_baseILj512ES2_S2_S2_S2_fjLj128EEEEELb0ELb1ELb0ELb1EEEvNS_9FwdParamsE,(.L_x_16477 - _ZN10layer_norm13ln_fwd_kernelINS_13Kernel_traitsI13__nv_bfloat16S2_S2_S2_fjLj512ELj1ELj4ELj1ELj16ENS_18Kernel_traits_baseILj512ES2_S2_S2_S2_fjLj128EEEEELb0ELb1ELb0ELb1EEEvNS_9FwdParamsE)
        .other          _ZN10layer_norm13ln_fwd_kernelINS_13Kernel_traitsI13__nv_bfloat16S2_S2_S2_fjLj512ELj1ELj4ELj1ELj16ENS_18Kernel_traits_baseILj512ES2_S2_S2_S2_fjLj128EEEEELb0ELb1ELb0ELb1EEEvNS_9FwdParamsE,@"STO_CUDA_ENTRY STV_DEFAULT"
_ZN10layer_norm13ln_fwd_kernelINS_13Kernel_traitsI13__nv_bfloat16S2_S2_S2_fjLj512ELj1ELj4ELj1ELj16ENS_18Kernel_traits_baseILj512ES2_S2_S2_S2_fjLj128EEEEELb0ELb1ELb0ELb1EEEvNS_9FwdParamsE:
.text._ZN10layer_norm13ln_fwd_kernelINS_13Kernel_traitsI13__nv_bfloat16S2_S2_S2_fjLj512ELj1ELj4ELj1ELj16ENS_18Kernel_traits_baseILj512ES2_S2_S2_S2_fjLj128EEEEELb0ELb1ELb0ELb1EEEvNS_9FwdParamsE:
[----:B------:R-:W-:Y:S01]  /*0000*/  LDC R1, c[0x0][0x28] ;  /* 0x00000a00ff017b82 */ /* 0x000fe20000000800 */
[----:B------:R-:W0:Y:S01]  /*0010*/  S2R R18, SR_TID.X ;  /* 0x0000000000127919 */ /* 0x000e220000002100 */
[----:B------:R-:W-:Y:S01]  /*0020*/  ULDC.64 UR4, c[0x0][0x2c8] ;  /* 0x0000b20000047ab9 */ /* 0x000fe20000000a00 */
[----:B------:R-:W-:Y:S01]  /*0030*/  ULDC.64 UR8, c[0x0][0x278] ;  /* 0x00009e0000087ab9 */ /* 0x000fe20000000a00 */
        /* <DEDUP_REMOVED lines=11> */
[----:B------:R-:W-:Y:S02]  /*00f0*/  LOP3.LUT R18, R18, 0x1f, RZ, 0xc0, !PT ;  /* 0x0000001f12127812 */ /* 0x000fe400078ec0ff */
[----:B-1----:R-:W-:Y:S02]  /*0100*/  LEA R17, R2, R17, 0x2 ;  /* 0x0000001102117211 */ /* 0x002fe400078e10ff */
[----:B------:R-:W-:Y:S01]  /*0110*/  LEA R8, P2, R18, UR8, 0x4 ;  /* 0x0000000812087c11 */ /* 0x000fe2000f8420ff */
[----:B------:R-:W-:Y:S01]  /*0120*/  ULDC UR8, c[0x0][0x214] ;  /* 0x0000850000087ab9 */ /* 0x000fe20000000800 */
[----:B------:R-:W5:Y:S01]  /*0130*/  @P0 LDG.E.128 R4, desc[UR4][R4.64+0x200] ;  /* 0x0002000404040981 */ /* 0x000f62000c1e1d00 */
[----:B------:R-:W-:-:S02]  /*0140*/  ISETP.GE.AND P1, PT, R17, UR8, PT ;  /* 0x0000000811007c0c */ /* 0x000fc4000bf26270 */
[----:B------:R-:W-:Y:S02]  /*0150*/  IADD3.X R9, RZ, UR9, RZ, P2, !PT ;  /* 0x00000009ff097c10 */ /* 0x000fe400097fe4ff */
[----:B------:R-:W-:-:S04]  /*0160*/  IADD3 R2, P2, R0, UR6, RZ ;  /* 0x0000000600027c10 */ /* 0x000fc8000ff5e0ff */
[----:B------:R-:W-:-:S05]  /*0170*/  IADD3.X R3, RZ, UR7, RZ, P2, !PT ;  /* 0x00000007ff037c10 */ /* 0x000fca00097fe4ff */
[----:B0-----:R-:W-:Y:S05]  /*0180*/  @P1 EXIT ;  /* 0x000000000000194d */ /* 0x001fea0003800000 */
[----:B------:R-:W2:Y:S04]  /*0190*/  LDG.E.128 R32, desc[UR4][R8.64] ;  /* 0x0000000408207981 */ /* 0x000ea8000c1e1d00 */
[----:B------:R0:W3:Y:S04]  /*01a0*/  LDG.E.128 R28, desc[UR4][R8.64+0x200] ;  /* 0x00020004081c7981 */ /* 0x0000e8000c1e1d00 */
[----:B------:R-:W4:Y:S04]  /*01b0*/  LDG.E.128 R20, desc[UR4][R2.64] ;  /* 0x0000000402147981 */ /* 0x000f28000c1e1d00 */
[----:B------:R3:W4:Y:S01]  /*01c0*/  LDG.E.128 R24, desc[UR4][R2.64+0x200] ;  /* 0x0002000402187981 */ /* 0x000722000c1e1d00 */
[----:B-----5:R-:W-:-:S02]  /*01d0*/  @!P0 CS2R R36, SRZ ;  /* 0x0000000000248805 */ /* 0x020fc4000001ff00 */
[----:B------:R-:W-:Y:S02]  /*01e0*/  @!P0 CS2R R38, SRZ ;  /* 0x0000000000268805 */ /* 0x000fe4000001ff00 */
[----:B------:R-:W-:Y:S02]  /*01f0*/  @!P0 CS2R R4, SRZ ;  /* 0x0000000000048805 */ /* 0x000fe4000001ff00 */
[----:B------:R-:W-:Y:S01]  /*0200*/  @!P0 CS2R R6, SRZ ;  /* 0x0000000000068805 */ /* 0x000fe2000001ff00 */
[----:B------:R-:W-:Y:S01]  /*0210*/  ULDC.64 UR6, c[0x0][0x270] ;  /* 0x00009c0000067ab9 */ /* 0x000fe20000000a00 */
[----:B------:R-:W-:Y:S01]  /*0220*/  ULDC UR12, c[0x0][0x2d8] ;  /* 0x0000b600000c7ab9 */ /* 0x000fe20000000800 */
[----:B------:R-:W-:Y:S01]  /*0230*/  PRMT R40, R36, 0x7632, R40 ;  /* 0x0000763224287816 */ /* 0x000fe20000000028 */
[----:B------:R-:W-:Y:S01]  /*0240*/  ULDC.64 UR8, c[0x0][0x230] ;  /* 0x00008c0000087ab9 */ /* 0x000fe20000000a00 */
[----:B------:R-:W-:Y:S01]  /*0250*/  PRMT R41, R37, 0x7632, R41 ;  /* 0x0000763225297816 */ /* 0x000fe20000000029 */
[----:B------:R-:W-:Y:S01]  /*0260*/  ULDC.64 UR10, c[0x0][0x238] ;  /* 0x00008e00000a7ab9 */ /* 0x000fe20000000a00 */
[----:B------:R-:W-:Y:S01]  /*0270*/  PRMT R42, R38, 0x7632, R42 ;  /* 0x00007632262a7816 */ /* 0x000fe2000000002a */
[----:B------:R-:W-:Y:S01]  /*0280*/  ULDC.64 UR14, c[0x0][0x2b8] ;  /* 0x0000ae00000e7ab9 */ /* 0x000fe20000000a00 */
[----:B------:R-:W-:-:S02]  /*0290*/  PRMT R43, R39, 0x7632, R43 ;  /* 0x00007632272b7816 */ /* 0x000fc4000000002b */
[----:B------:R-:W-:Y:S02]  /*02a0*/  SHF.L.U32 R13, R39, 0x10, RZ ;  /* 0x00000010270d7819 */ /* 0x000fe400000006ff */
[----:B------:R-:W-:Y:S02]  /*02b0*/  PRMT R44, R4, 0x7632, R44 ;  /* 0x00007632042c7816 */ /* 0x000fe4000000002c */
[----:B------:R-:W-:Y:S02]  /*02c0*/  SHF.L.U32 R39, R40, 0x10, RZ ;  /* 0x0000001028277819 */ /* 0x000fe400000006ff */
[----:B------:R-:W-:Y:S02]  /*02d0*/  PRMT R45, R5, 0x7632, R45 ;  /* 0x00007632052d7816 */ /* 0x000fe4000000002d */
[----:B------:R-:W-:Y:S02]  /*02e0*/  SHF.L.U32 R40, R41, 0x10, RZ ;  /* 0x0000001029287819 */ /* 0x000fe400000006ff */
[----:B------:R-:W-:-:S02]  /*02f0*/  PRMT R46, R6, 0x7632, R46 ;  /* 0x00007632062e7816 */ /* 0x000fc4000000002e */
[----:B------:R-:W-:Y:S02]  /*0300*/  PRMT R50, R7, 0x7632, R50 ;  /* 0x0000763207327816 */ /* 0x000fe40000000032 */
[----:B------:R-:W-:Y:S02]  /*0310*/  SHF.L.U32 R41, R42, 0x10, RZ ;  /* 0x000000102a297819 */ /* 0x000fe400000006ff */
[----:B------:R-:W-:Y:S02]  /*0320*/  SHF.L.U32 R42, R43, 0x10, RZ ;  /* 0x000000102b2a7819 */ /* 0x000fe400000006ff */
[----:B------:R-:W-:Y:S01]  /*0330*/  ISETP.NE.U32.AND P0, PT, RZ, UR6, PT ;  /* 0x00000006ff007c0c */ /* 0x000fe2000bf05070 */
[----:B------:R-:W-:Y:S01]  /*0340*/  ULDC.U8 UR6, c[0x0][0x2a0] ;  /* 0x0000a80000067ab9 */ /* 0x000fe20000000000 */
[----:B------:R-:W-:Y:S02]  /*0350*/  SHF.L.U32 R43, R44, 0x10, RZ ;  /* 0x000000102c2b7819 */ /* 0x000fe400000006ff */
[----:B------:R-:W-:-:S02]  /*0360*/  SHF.L.U32 R11, R5, 0x10, RZ ;  /* 0x00000010050b7819 */ /* 0x000fc400000006ff */
[----:B------:R-:W-:Y:S02]  /*0370*/  SHF.L.U32 R10, R6, 0x10, RZ ;  /* 0x00000010060a7819 */ /* 0x000fe400000006ff */
[----:B0-----:R-:W-:Y:S02]  /*0380*/  SHF.L.U32 R9, R7, 0x10, RZ ;  /* 0x0000001007097819 */ /* 0x001fe400000006ff */
[----:B------:R-:W-:Y:S02]  /*0390*/  SHF.L.U32 R44, R45, 0x10, RZ ;  /* 0x000000102d2c7819 */ /* 0x000fe400000006ff */
[----:B------:R-:W-:Y:S02]  /*03a0*/  SHF.L.U32 R16, R36, 0x10, RZ ;  /* 0x0000001024107819 */ /* 0x000fe400000006ff */
[----:B------:R-:W-:Y:S02]  /*03b0*/  SHF.L.U32 R15, R37, 0x10, RZ ;  /* 0x00000010250f7819 */ /* 0x000fe400000006ff */
[----:B------:R-:W-:-:S02]  /*03c0*/  SHF.L.U32 R14, R38, 0x10, RZ ;  /* 0x00000010260e7819 */ /* 0x000fc400000006ff */
[----:B------:R-:W-:Y:S02]  /*03d0*/  SHF.L.U32 R12, R4, 0x10, RZ ;  /* 0x00000010040c7819 */ /* 0x000fe400000006ff */
[----:B------:R-:W-:Y:S01]  /*03e0*/  SHF.L.U32 R45, R46, 0x10, RZ ;  /* 0x000000102e2d7819 */ /* 0x000fe200000006ff */
[----:B------:R-:W-:Y:S01]  /*03f0*/  IMAD.U32 R46, R50, 0x10000, RZ ;  /* 0x00010000322e7824 */ /* 0x000fe200078e00ff */
[----:B------:R-:W-:Y:S02]  /*0400*/  ISETP.NE.AND P2, PT, RZ, UR6, PT ;  /* 0x00000006ff007c0c */ /* 0x000fe4000bf45270 */
[----:B------:R-:W-:Y:S01]  /*0410*/  ISETP.NE.AND.EX P0, PT, RZ, UR7, PT, P0 ;  /* 0x00000007ff007c0c */ /* 0x000fe2000bf05300 */
[----:B------:R-:W-:Y:S01]  /*0420*/  ULDC UR7, c[0x0][0x218] ;  /* 0x0000860000077ab9 */ /* 0x000fe20000000800 */
[----:B--2---:R-:W-:Y:S02]  /*0430*/  PRMT R47, R32, 0x7632, R47 ;  /* 0x00007632202f7816 */ /* 0x004fe4000000002f */
[----:B------:R-:W-:-:S02]  /*0440*/  PRMT R48, R33, 0x7632, R48 ;  /* 0x0000763221307816 */ /* 0x000fc40000000030 */
[----:B------:R-:W-:Y:S01]  /*0450*/  PRMT R49, R34, 0x7632, R49 ;  /* 0x0000763222317816 */ /* 0x000fe20000000031 */
[----:B---3--:R-:W-:Y:S01]  /*0460*/  IMAD.U32 R2, R30, 0x10000, RZ ;  /* 0x000100001e027824 */ /* 0x008fe200078e00ff */
[----:B------:R-:W-:Y:S02]  /*0470*/  PRMT R58, R35, 0x7632, R58 ;  /* 0x00007632233a7816 */ /* 0x000fe4000000003a */
[----:B------:R-:W-:Y:S02]  /*0480*/  PRMT R59, R28, 0x7632, R59 ;  /* 0x000076321c3b7816 */ /* 0x000fe4000000003b */
[----:B------:R-:W-:Y:S02]  /*0490*/  PRMT R60, R29, 0x7632, R60 ;  /* 0x000076321d3c7816 */ /* 0x000fe4000000003c */
[----:B------:R-:W-:Y:S02]  /*04a0*/  PRMT R61, R30, 0x7632, R61 ;  /* 0x000076321e3d7816 */ /* 0x000fe4000000003d */
[----:B------:R-:W-:-:S02]  /*04b0*/  PRMT R62, R31, 0x7632, R62 ;  /* 0x000076321f3e7816 */ /* 0x000fc4000000003e */
[----:B----4-:R-:W-:Y:S02]  /*04c0*/  PRMT R64, R22, 0x7632, R64 ;  /* 0x0000763216407816 */ /* 0x010fe40000000040 */
[----:B------:R-:W-:Y:S02]  /*04d0*/  PRMT R66, R20, 0x7632, R66 ;  /* 0x0000763214427816 */ /* 0x000fe40000000042 */
[----:B------:R-:W-:Y:S02]  /*04e0*/  PRMT R63, R21, 0x7632, R63 ;  /* 0x00007632153f7816 */ /* 0x000fe4000000003f */
[----:B------:R-:W-:Y:S02]  /*04f0*/  PRMT R65, R23, 0x7632, R65 ;  /* 0x0000763217417816 */ /* 0x000fe40000000041 */
[----:B------:R-:W-:Y:S02]  /*0500*/  PRMT R68, R24, 0x7632, R68 ;  /* 0x0000763218447816 */ /* 0x000fe40000000044 */
        /* <DEDUP_REMOVED lines=33> */
[----:B------:R-:W-:-:S07]  /*0720*/  SHF.L.U32 R69, R69, 0x10, RZ ;  /* 0x0000001045457819 */ /* 0x000fce00000006ff */
.L_x_306:
[----:B------:R-:W0:Y:S01]  /*0730*/  @P0 LDC.64 R50, c[0x0][0x270] ;  /* 0x00009c00ff320b82 */ /* 0x000e220000000a00 */
[----:B------:R-:W-:Y:S01]  /*0740*/  IMAD R24, R17, UR7, RZ ;  /* 0x0000000711187c24 */ /* 0x000fe2000f8e02ff */
[----:B------:R-:W-:-:S04]  /*0750*/  ISETP.NE.U32.AND P1, PT, RZ, UR8, PT ;  /* 0x00000008ff007c0c */ /* 0x000fc8000bf25070 */
[----:B------:R-:W-:Y:S02]  /*0760*/  SHF.R.S32.HI R25, RZ, 0x1f, R24 ;  /* 0x0000001fff197819 */ /* 0x000fe40000011418 */
[----:B------:R-:W1:Y:S01]  /*0770*/  LDC.64 R28, c[0x0][0x220] ;  /* 0x00008800ff1c7b82 */ /* 0x000e620000000a00 */
[----:B------:R-:W-:Y:S02]  /*0780*/  ISETP.NE.AND.EX P1, PT, RZ, UR9, PT, P1 ;  /* 0x00000009ff007c0c */ /* 0x000fe4000bf25310 */
[----:B------:R-:W-:-:S04]  /*0790*/  LEA.HI R25, R25, R24, RZ, 0x3 ;  /* 0x0000001819197211 */ /* 0x000fc800078f18ff */
[----:B------:R-:W-:-:S07]  /*07a0*/  LEA.HI.SX32 R53, R25, R18, 0x1d ;  /* 0x0000001219357211 */ /* 0x000fce00078feaff */
[----:B------:R-:W-:Y:S01]  /*07b0*/  @P1 LEA R30, P3, R53, UR8, 0x4 ;  /* 0x00000008351e1c11 */ /* 0x000fe2000f8620ff */
[----:B0-----:R-:W-:-:S06]  /*07c0*/  @P0 IMAD.WIDE R50, R17, 0x2, R50 ;  /* 0x0000000211320825 */ /* 0x001fcc00078e0232 */
[----:B------:R-:W2:Y:S01]  /*07d0*/  @P0 LDG.E.U16 R50, desc[UR4][R50.64] ;  /* 0x0000000432320981 */ /* 0x000ea2000c1e1500 */
[C---:B-1----:R-:W-:Y:S01]  /*07e0*/  IMAD.WIDE.U32 R24, R53.reuse, 0x10, R28 ;  /* 0x0000001035187825 */ /* 0x042fe200078e001c */
[----:B------:R-:W-:-:S05]  /*07f0*/  @P1 LEA.HI.X R31, R53, UR9, RZ, 0x4, P3 ;  /* 0x00000009351f1c11 */ /* 0x000fca00098f24ff */
[----:B------:R-:W3:Y:S04]  /*0800*/  LDG.E.128 R24, desc[UR4][R24.64] ;  /* 0x0000000418187981 */ /* 0x000ee8000c1e1d00 */
[----:B------:R-:W4:Y:S01]  /*0810*/  @P1 LDG.E.128 R20, desc[UR4][R30.64] ;  /* 0x000000041e141981 */ /* 0x000f22000c1e1d00 */
[----:B------:R-:W-:Y:S01]  /*0820*/  IMAD.MOV.U32 R77, RZ, RZ, 0x3f800000 ;  /* 0x3f800000ff4d7424 */ /* 0x000fe200078e00ff */
[----:B------:R-:W-:Y:S02]  /*0830*/  IADD3 R81, R53, 0x20, RZ ;  /* 0x0000002035517810 */ /* 0x000fe40007ffe0ff */
[----:B------:R-:W-:-:S03]  /*0840*/  SHF.R.U32.HI R71, RZ, 0x1c, R53 ;  /* 0x0000001cff477819 */ /* 0x000fc60000011635 */
[----:B------:R-:W-:Y:S01]  /*0850*/  IMAD.WIDE.U32 R28, R81, 0x10, R28 ;  /* 0x00000010511c7825 */ /* 0x000fe200078e001c */
[----:B--2---:R-:W-:Y:S02]  /*0860*/  @P0 SHF.L.U32 R77, R50, 0x10, RZ ;  /* 0x00000010324d0819 */ /* 0x004fe400000006ff */
[----:B---3--:R-:W-:Y:S02]  /*0870*/  SHF.L.U32 R56, R25, 0x10, RZ ;  /* 0x0000001019387819 */ /* 0x008fe400000006ff */
[C---:B------:R-:W-:Y:S02]  /*0880*/  SHF.L.U32 R52, R24.reuse, 0x10, RZ ;  /* 0x0000001018347819 */ /* 0x040fe400000006ff */
[----:B------:R-:W-:Y:S01]  /*0890*/  PRMT R54, R24, 0x7632, R54 ;  /* 0x0000763218367816 */ /* 0x000fe20000000036 */
[----:B------:R-:W-:Y:S01]  /*08a0*/  FMUL.FTZ R24, R56, R77 ;  /* 0x0000004d38187220 */ /* 0x000fe20000410000 */
[C---:B------:R-:W-:Y:S02]  /*08b0*/  SHF.L.U32 R72, R26.reuse, 0x10, RZ ;  /* 0x000000101a487819 */ /* 0x040fe400000006ff */
[----:B------:R-:W-:Y:S01]  /*08c0*/  PRMT R50, R26, 0x7632, R50 ;  /* 0x000076321a327816 */ /* 0x000fe20000000032 */
[----:B------:R-:W-:Y:S01]  /*08d0*/  FMUL.FTZ R55, R7, R24 ;  /* 0x0000001807377220 */ /* 0x000fe20000410000 */
[----:B----4-:R-:W-:-:S02]  /*08e0*/  @P1 SHF.L.U32 R26, R21, 0x10, RZ ;  /* 0x00000010151a1819 */ /* 0x010fc400000006ff */
[C---:B------:R-:W-:Y:S02]  /*08f0*/  SHF.L.U32 R24, R27.reuse, 0x10, RZ ;  /* 0x000000101b187819 */ /* 0x040fe400000006ff */
[----:B------:R-:W-:Y:S02]  /*0900*/  PRMT R27, R27, 0x7632, R27 ;  /* 0x000076321b1b7816 */ /* 0x000fe4000000001b */
[----:B------:R-:W-:Y:S01]  /*0910*/  SHF.L.U32 R54, R54, 0x10, RZ ;  /* 0x0000001036367819 */ /* 0x000fe200000006ff */
[----:B------:R-:W-:Y:S01]  /*0920*/  @P1 FADD.FTZ R55, R55, R26 ;  /* 0x0000001a37371221 */ /* 0x000fe20000010000 */
[-C--:B------:R-:W-:Y:S01]  /*0930*/  FMUL.FTZ R74, R24, R77.reuse ;  /* 0x0000004d184a7220 */ /* 0x080fe20000410000 */
[----:B------:R-:W-:Y:S02]  /*0940*/  SHF.L.U32 R26, R27, 0x10, RZ ;  /* 0x000000101b1a7819 */ /* 0x000fe400000006ff */
[----:B------:R-:W-:Y:S01]  /*0950*/  @P1 PRMT R24, R20, 0x7632, R24 ;  /* 0x0000763214181816 */ /* 0x000fe20000000018 */
[-C--:B------:R-:W-:Y:S01]  /*0960*/  FMUL.FTZ R54, R54, R77.reuse ;  /* 0x0000004d36367220 */ /* 0x080fe20000410000 */
[----:B------:R-:W-:Y:S01]  /*0970*/  PRMT R57, R25, 0x7632, R57 ;  /* 0x0000763219397816 */ /* 0x000fe20000000039 */
[-C--:B------:R-:W-:Y:S01]  /*0980*/  FMUL.FTZ R25, R52, R77.reuse ;  /* 0x0000004d34197220 */ /* 0x080fe20000410000 */
[----:B------:R-:W-:Y:S01]  /*0990*/  @P1 PRMT R30, R23, 0x7632, R30 ;  /* 0x00007632171e1816 */ /* 0x000fe2000000001e */
[----:B------:R-:W-:Y:S01]  /*09a0*/  FMUL.FTZ R73, R26, R77 ;  /* 0x0000004d1a497220 */ /* 0x000fe20000410000 */
[----:B------:R-:W-:Y:S01]  /*09b0*/  @P1 SHF.L.U32 R24, R24, 0x10, RZ ;  /* 0x0000001018181819 */ /* 0x000fe200000006ff */
[----:B------:R-:W-:Y:S01]  /*09c0*/  FMUL.FTZ R75, R47, R54 ;  /* 0x000000362f4b7220 */ /* 0x000fe20000410000 */
[----:B------:R-:W-:Y:S01]  /*09d0*/  @P1 SHF.L.U32 R30, R30, 0x10, RZ ;  /* 0x000000101e1e1819 */ /* 0x000fe200000006ff */
[----:B------:R-:W-:Y:S01]  /*09e0*/  FMUL.FTZ R56, R8, R25 ;  /* 0x0000001908387220 */ /* 0x000fe20000410000 */
[----:B------:R-:W-:Y:S01]  /*09f0*/  FMUL.FTZ R73, R58, R73 ;  /* 0x000000493a497220 */ /* 0x000fe20000410000 */
[----:B------:R-:W-:Y:S01]  /*0a00*/  @P1 FADD.FTZ R75, R75, R24 ;  /* 0x000000184b4b1221 */ /* 0x000fe20000010000 */
[----:B------:R-:W-:Y:S01]  /*0a10*/  FMUL.FTZ R25, R72, R77 ;  /* 0x0000004d48197220 */ /* 0x000fe20000410000 */
[----:B------:R-:W-:-:S02]  /*0a20*/  SHF.L.U32 R50, R50, 0x10, RZ ;  /* 0x0000001032327819 */ /* 0x000fc400000006ff */
[----:B------:R-:W-:Y:S01]  /*0a30*/  SHF.L.U32 R24, R57, 0x10, RZ ;  /* 0x0000001039187819 */ /* 0x000fe200000006ff */
[----:B------:R-:W-:Y:S01]  /*0a40*/  @P1 FADD.FTZ R73, R73, R30 ;  /* 0x0000001e49491221 */ /* 0x000fe20000010000 */
[----:B------:R-:W-:Y:S01]  /*0a50*/  @P1 SHF.L.U32 R31, R20, 0x10, RZ ;  /* 0x00000010141f1819 */ /* 0x000fe200000006ff */
[----:B------:R-:W-:Y:S01]  /*0a60*/  FMUL.FTZ R76, R6, R25 ;  /* 0x00000019064c7220 */ /* 0x000fe20000410000 */
[----:B------:R-:W-:Y:S01]  /*0a70*/  @P1 SHF.L.U32 R27, R22, 0x10, RZ ;  /* 0x00000010161b1819 */ /* 0x000fe200000006ff */
[-C--:B------:R-:W-:Y:S01]  /*0a80*/  FMUL.FTZ R50, R50, R77.reuse ;  /* 0x0000004d32327220 */ /* 0x080fe20000410000 */
[----:B------:R-:W-:Y:S01]  /*0a90*/  @P1 PRMT R26, R21, 0x7632, R26 ;  /* 0x00007632151a1816 */ /* 0x000fe2000000001a */
[----:B------:R-:W-:Y:S01]  /*0aa0*/  FMUL.FTZ R25, R24, R77 ;  /* 0x0000004d18197220 */ /* 0x000fe20000410000 */
[----:B------:R-:W-:Y:S01]  /*0ab0*/  @P1 PRMT R30, R22, 0x7632, R30 ;  /* 0x00007632161e1816 */ /* 0x000fe2000000001e */
[----:B------:R-:W-:Y:S01]  /*0ac0*/  @P1 FADD.FTZ R56, R56, R31 ;  /* 0x0000001f38381221 */ /* 0x000fe20000010000 */
[----:B------:R-:W-:Y:S01]  /*0ad0*/  @P1 SHF.L.U32 R31, R23, 0x10, RZ ;  /* 0x00000010171f1819 */ /* 0x000fe200000006ff */
[----:B------:R-:W-:Y:S01]  /*0ae0*/  @P1 FADD.FTZ R76, R76, R27 ;  /* 0x0000001b4c4c1221 */ /* 0x000fe20000010000 */
[----:B------:R-:W-:Y:S01]  /*0af0*/  @P1 SHF.L.U32 R30, R30, 0x10, RZ ;  /* 0x000000101e1e1819 */ /* 0x000fe200000006ff */
[----:B------:R-:W-:Y:S01]  /*0b00*/  FMUL.FTZ R74, R5, R74 ;  /* 0x0000004a054a7220 */ /* 0x000fe20000410000 */
[----:B------:R-:W-:-:S02]  /*0b10*/  @P1 IMAD.U32 R27, R26, 0x10000, RZ ;  /* 0x000100001a1b1824 */ /* 0x000fc400078e00ff */
[----:B------:R-:W-:Y:S01]  /*0b20*/  FMUL.FTZ R57, R49, R50 ;  /* 0x0000003231397220 */ /* 0x000fe20000410000 */
[----:B------:R-:W-:Y:S01]  /*0b30*/  FMUL.FTZ R72, R48, R25 ;  /* 0x0000001930487220 */ /* 0x000fe20000410000 */
[----:B------:R-:W-:Y:S01]  /*0b40*/  SHF.L.U32 R54, R53, 0x4, RZ ;  /* 0x0000000435367819 */ /* 0x000fe200000006ff */
[----:B------:R-:W-:Y:S01]  /*0b50*/  @P1 FADD.FTZ R74, R74, R31 ;  /* 0x0000001f4a4a1221 */ /* 0x000fe20000010000 */
[----:B------:R-:W-:Y:S01]  /*0b60*/  @P1 FADD.FTZ R57, R57, R30 ;  /* 0x0000001e39391221 */ /* 0x000fe20000010000 */
[----:B------:R-:W-:Y:S01]  /*0b70*/  @P1 FADD.FTZ R72, R72, R27 ;  /* 0x0000001b48481221 */ /* 0x000fe20000010000 */
[----:B------:R-:W-:Y:S02]  /*0b80*/  IADD3 R50, P3, R54, UR10, RZ ;  /* 0x0000000a36327c10 */ /* 0x000fe4000ff7e0ff */
[----:B------:R-:W-:Y:S02]  /*0b90*/  F2FP.BF16.F32.PACK_AB R27, R73, R74 ;  /* 0x0000004a491b723e */ /* 0x000fe400000010ff */
[----:B------:R-:W-:-:S02]  /*0ba0*/  IADD3.X R51, R71, UR11, RZ, P3, !PT ;  /* 0x0000000b47337c10 */ /* 0x000fc40009ffe4ff */
[----:B------:R-:W-:Y:S02]  /*0bb0*/  F2FP.BF16.F32.PACK_AB R26, R57, R76 ;  /* 0x0000004c391a723e */ /* 0x000fe400000010ff */
[----:B------:R-:W-:Y:S02]  /*0bc0*/  F2FP.BF16.F32.PACK_AB R25, R72, R55 ;  /* 0x000000374819723e */ /* 0x000fe400000010ff */
[----:B------:R-:W-:Y:S02]  /*0bd0*/  F2FP.BF16.F32.PACK_AB R24, R75, R56 ;  /* 0x000000384b18723e */ /* 0x000fe400000010ff */
[----:B------:R-:W-:-:S03]  /*0be0*/  @P1 LEA R52, P3, R81, UR8, 0x4 ;  /* 0x0000000851341c11 */ /* 0x000fc6000f8620ff */
[----:B------:R0:W-:Y:S01]  /*0bf0*/  STG.E.128 desc[UR4][R50.64], R24 ;  /* 0x0000001832007986 */ /* 0x0001e2000c101d04 */
[----:B------:R-:W-:-:S03]  /*0c00*/  @P1 LEA.HI.X R53, R81, UR9, RZ, 0x4, P3 ;  /* 0x0000000951351c11 */ /* 0x000fc600098f24ff */
[----:B------:R-:W2:Y:S04]  /*0c10*/  LDG.E.128 R28, desc[UR4][R28.64] ;  /* 0x000000041c1c7981 */ /* 0x000ea8000c1e1d00 */
[----:B------:R1:W3:Y:S01]  /*0c20*/  @P1 LDG.E.128 R20, desc[UR4][R52.64] ;  /* 0x0000000434141981 */ /* 0x0002e2000c1e1d00 */
[----:B------:R-:W-:-:S04]  /*0c30*/  FADD.FTZ R86, RZ, R56 ;  /* 0x00000038ff567221 */ /* 0x000fc80000010000 */
[----:B------:R-:W-:Y:S01]  /*0c40*/  FADD.FTZ R86, R86, R75 ;  /* 0x0000004b56567221 */ /* 0x000fe20000010000 */
[----:B-1----:R-:W-:Y:S01]  /*0c50*/  SHF.L.U32 R52, R81, 0x4, RZ ;  /* 0x0000000451347819 */ /* 0x002fe200000006ff */
[----:B------:R-:W-:Y:S01]  /*0c60*/  UMOV UR6, 0xffffffff ;  /* 0xffffffff00067882 */ /* 0x000fe20000000000 */
[----:B--2---:R-:W-:Y:S02]  /*0c70*/  SHF.L.U32 R78, R28, 0x10, RZ ;  /* 0x000000101c4e7819 */ /* 0x004fe400000006ff */
[----:B------:R-:W-:Y:S02]  /*0c80*/  SHF.L.U32 R80, R29, 0x10, RZ ;  /* 0x000000101d507819 */ /* 0x000fe400000006ff */
[----:B------:R-:W-:Y:S01]  /*0c90*/  SHF.L.U32 R84, R30, 0x10, RZ ;  /* 0x000000101e547819 */ /* 0x000fe200000006ff */
[-C--:B0-----:R-:W-:Y:S01]  /*0ca0*/  FMUL.FTZ R27, R78, R77.reuse ;  /* 0x0000004d4e1b7220 */ /* 0x081fe20000410000 */
[----:B------:R-:W-:Y:S01]  /*0cb0*/  SHF.L.U32 R26, R31, 0x10, RZ ;  /* 0x000000101f1a7819 */ /* 0x000fe200000006ff */
[----:B------:R-:W-:Y:S01]  /*0cc0*/  FMUL.FTZ R78, R80, R77 ;  /* 0x0000004d504e7220 */ /* 0x000fe20000410000 */
[----:B------:R-:W-:-:S02]  /*0cd0*/  PRMT R79, R28, 0x7632, R79 ;  /* 0x000076321c4f7816 */ /* 0x000fc4000000004f */
[----:B------:R-:W-:Y:S02]  /*0ce0*/  PRMT R82, R29, 0x7632, R82 ;  /* 0x000076321d527816 */ /* 0x000fe40000000052 */
[----:B------:R-:W-:Y:S02]  /*0cf0*/  PRMT R30, R30, 0x7632, R30 ;  /* 0x000076321e1e7816 */ /* 0x000fe4000000001e */
[----:B------:R-:W-:Y:S01]  /*0d00*/  PRMT R31, R31, 0x7632, R31 ;  /* 0x000076321f1f7816 */ /* 0x000fe2000000001f */
[----:B------:R-:W-:Y:S01]  /*0d10*/  FMUL.FTZ R80, R4, R27 ;  /* 0x0000001b04507220 */ /* 0x000fe20000410000 */
[----:B---3--:R-:W-:Y:S01]  /*0d20*/  @P1 SHF.L.U32 R29, R20, 0x10, RZ ;  /* 0x00000010141d1819 */ /* 0x008fe200000006ff */
[----:B------:R-:W-:Y:S01]  /*0d30*/  FMUL.FTZ R51, R84, R77 ;  /* 0x0000004d54337220 */ /* 0x000fe20000410000 */
[----:B------:R-:W-:Y:S02]  /*0d40*/  SHF.L.U32 R24, R79, 0x10, RZ ;  /* 0x000000104f187819 */ /* 0x000fe400000006ff */
[----:B------:R-:W-:-:S02]  /*0d50*/  SHF.L.U32 R82, R82, 0x10, RZ ;  /* 0x0000001052527819 */ /* 0x000fc400000006ff */
[----:B------:R-:W-:Y:S02]  /*0d60*/  SHF.L.U32 R30, R30, 0x10, RZ ;  /* 0x000000101e1e7819 */ /* 0x000fe400000006ff */
[----:B------:R-:W-:Y:S01]  /*0d70*/  SHF.L.U32 R28, R31, 0x10, RZ ;  /* 0x000000101f1c7819 */ /* 0x000fe200000006ff */
[----:B------:R-:W-:Y:S01]  /*0d80*/  FMUL.FTZ R31, R26, R77 ;  /* 0x0000004d1a1f7220 */ /* 0x000fe20000410000 */
[----:B------:R-:W-:Y:S01]  /*0d90*/  @P1 SHF.L.U32 R26, R22, 0x10, RZ ;  /* 0x00000010161a1819 */ /* 0x000fe200000006ff */
[----:B------:R-:W-:Y:S01]  /*0da0*/  @P1 FADD.FTZ R80, R29, R80 ;  /* 0x000000501d501221 */ /* 0x000fe20000010000 */
[----:B------:R-:W-:Y:S01]  /*0db0*/  FMUL.FTZ R51, R2, R51 ;  /* 0x0000003302337220 */ /* 0x000fe20000410000 */
[----:B------:R-:W-:Y:S01]  /*0dc0*/  FADD.FTZ R29, R86, R55 ;  /* 0x00000037561d7221 */ /* 0x000fe20000010000 */
[-C--:B------:R-:W-:Y:S01]  /*0dd0*/  FMUL.FTZ R24, R24, R77.reuse ;  /* 0x0000004d18187220 */ /* 0x080fe20000410000 */
[-C--:B------:R-:W-:Y:S01]  /*0de0*/  FMUL.FTZ R25, R82, R77.reuse ;  /* 0x0000004d52197220 */ /* 0x080fe20000410000 */
[-C--:B------:R-:W-:Y:S01]  /*0df0*/  FMUL.FTZ R50, R30, R77.reuse ;  /* 0x0000004d1e327220 */ /* 0x080fe20000410000 */
[----:B------:R-:W-:Y:S01]  /*0e00*/  @P1 PRMT R27, R23, 0x7632, R27 ;  /* 0x00007632171b1816 */ /* 0x000fe2000000001b */
[----:B------:R-:W-:Y:S01]  /*0e10*/  FMUL.FTZ R77, R28, R77 ;  /* 0x0000004d1c4d7220 */ /* 0x000fe20000410000 */
[----:B------:R-:W-:Y:S01]  /*0e20*/  @P1 FADD.FTZ R51, R26, R51 ;  /* 0x000000331a331221 */ /* 0x000fe20000010000 */
[----:B------:R-:W-:Y:S01]  /*0e30*/  FADD.FTZ R29, R29, R72 ;  /* 0x000000481d1d7221 */ /* 0x000fe20000010000 */
[----:B------:R-:W-:Y:S01]  /*0e40*/  @P1 PRMT R26, R20, 0x7632, R26 ;  /* 0x00007632141a1816 */ /* 0x000fe2000000001a */
[----:B------:R-:W-:Y:S01]  /*0e50*/  FMUL.FTZ R79, R59, R24 ;  /* 0x000000183b4f7220 */ /* 0x000fe20000410000 */
[----:B------:R-:W-:Y:S01]  /*0e60*/  @P1 SHF.L.U32 R27, R27, 0x10, RZ ;  /* 0x000000101b1b1819 */ /* 0x000fe200000006ff */
[----:B------:R-:W-:Y:S01]  /*0e70*/  FMUL.FTZ R30, R62, R77 ;  /* 0x0000004d3e1e7220 */ /* 0x000fe20000410000 */
[----:B------:R-:W-:Y:S01]  /*0e80*/  FADD.FTZ R24, R29, R76 ;  /* 0x0000004c1d187221 */ /* 0x000fe20000010000 */
[----:B------:R-:W-:Y:S01]  /*0e90*/  @P1 SHF.L.U32 R26, R26, 0x10, RZ ;  /* 0x000000101a1a1819 */ /* 0x000fe200000006ff */
[----:B------:R-:W-:Y:S01]  /*0ea0*/  FMUL.FTZ R31, R0, R31 ;  /* 0x0000001f001f7220 */ /* 0x000fe20000410000 */
[----:B------:R-:W-:Y:S01]  /*0eb0*/  @P1 SHF.L.U32 R28, R23, 0x10, RZ ;  /* 0x00000010171c1819 */ /* 0x000fe200000006ff */
[----:B------:R-:W-:Y:S01]  /*0ec0*/  @P1 FADD.FTZ R30, R30, R27 ;  /* 0x0000001b1e1e1221 */ /* 0x000fe20000010000 */
[----:B------:R-:W-:Y:S01]  /*0ed0*/  FADD.FTZ R27, R24, R57 ;  /* 0x00000039181b7221 */ /* 0x000fe20000010000 */
[----:B------:R-:W-:Y:S01]  /*0ee0*/  @P1 SHF.L.U32 R53, R21, 0x10, RZ ;  /* 0x0000001015351819 */ /* 0x000fe200000006ff */
[----:B------:R-:W-:Y:S01]  /*0ef0*/  FMUL.FTZ R78, R3, R78 ;  /* 0x0000004e034e7220 */ /* 0x000fe20000410000 */
[----:B------:R-:W-:Y:S01]  /*0f00*/  @P1 FADD.FTZ R79, R79, R26 ;  /* 0x0000001a4f4f1221 */ /* 0x000fe20000010000 */
[----:B------:R-:W-:Y:S01]  /*0f10*/  @P1 FADD.FTZ R31, R28, R31 ;  /* 0x0000001f1c1f1221 */ /* 0x000fe20000010000 */
[----:B------:R-:W-:Y:S01]  /*0f20*/  @P1 PRMT R24, R21, 0x7632, R24 ;  /* 0x0000763215181816 */ /* 0x000fe20000000018 */
[----:B------:R-:W-:Y:S01]  /*0f30*/  FADD.FTZ R28, R27, R74 ;  /* 0x0000004a1b1c7221 */ /* 0x000fe20000010000 */
[----:B------:R-:W-:Y:S01]  /*0f40*/  @P1 PRMT R26, R22, 0x7632, R26 ;  /* 0x00007632161a1816 */ /* 0x000fe2000000001a */
[----:B------:R-:W-:Y:S01]  /*0f50*/  @P1 FADD.FTZ R78, R53, R78 ;  /* 0x0000004e354e1221 */ /* 0x000fe20000010000 */
[----:B------:R-:W-:Y:S01]  /*0f60*/  SHF.R.U32.HI R53, RZ, 0x1c, R81 ;  /* 0x0000001cff357819 */ /* 0x000fe20000011651 */
[----:B------:R-:W-:Y:S01]  /*0f70*/  @P1 IMAD.U32 R24, R24, 0x10000, RZ ;  /* 0x0001000018181824 */ /* 0x000fe200078e00ff */
[----:B------:R-:W-:Y:S01]  /*0f80*/  @P1 SHF.L.U32 R27, R26, 0x10, RZ ;  /* 0x000000101a1b1819 */ /* 0x000fe200000006ff */
[----:B------:R-:W-:Y:S01]  /*0f90*/  FADD.FTZ R29, R28, R73 ;  /* 0x000000491c1d7221 */ /* 0x000fe20000010000 */
[----:B------:R-:W-:Y:S01]  /*0fa0*/  FMUL.FTZ R50, R61, R50 ;  /* 0x000000323d327220 */ /* 0x000fe20000410000 */
[----:B------:R-:W-:Y:S01]  /*0fb0*/  FMUL.FTZ R81, R60, R25 ;  /* 0x000000193c517220 */ /* 0x000fe20000410000 */
[----:B------:R-:W-:Y:S01]  /*0fc0*/  IADD3 R28, P3, R52, UR10, RZ ;  /* 0x0000000a341c7c10 */ /* 0x000fe2000ff7e0ff */
[----:B------:R-:W-:Y:S01]  /*0fd0*/  FADD.FTZ R26, R29, R80 ;  /* 0x000000501d1a7221 */ /* 0x000fe20000010000 */
[----:B------:R-:W-:Y:S01]  /*0fe0*/  @P1 FADD.FTZ R50, R50, R27 ;  /* 0x0000001b32321221 */ /* 0x000fe20000010000 */
[----:B------:R-:W-:Y:S01]  /*0ff0*/  @P1 FADD.FTZ R81, R81, R24 ;  /* 0x0000001851511221 */ /* 0x000fe20000010000 */
[----:B------:R-:W-:Y:S01]  /*1000*/  IADD3.X R29, R53, UR11, RZ, P3, !PT ;  /* 0x0000000b351d7c10 */ /* 0x000fe20009ffe4ff */
[----:B------:R-:W-:Y:S01]  /*1010*/  FADD.FTZ R77, R26, R79 ;  /* 0x0000004f1a4d7221 */ /* 0x000fe20000010000 */
[----:B------:R-:W-:-:S02]  /*1020*/  F2FP.BF16.F32.PACK_AB R27, R30, R31 ;  /* 0x0000001f1e1b723e */ /* 0x000fc400000010ff */
[----:B------:R-:W-:Y:S02]  /*1030*/  F2FP.BF16.F32.PACK_AB R26, R50, R51 ;  /* 0x00000033321a723e */ /* 0x000fe400000010ff */
[----:B------:R-:W-:Y:S02]  /*1040*/  F2FP.BF16.F32.PACK_AB R25, R81, R78 ;  /* 0x0000004e5119723e */ /* 0x000fe400000010ff */
[----:B------:R-:W-:Y:S01]  /*1050*/  F2FP.BF16.F32.PACK_AB R24, R79, R80 ;  /* 0x000000504f18723e */ /* 0x000fe200000010ff */
[----:B------:R-:W-:-:S04]  /*1060*/  FADD.FTZ R82, R77, R78 ;  /* 0x0000004e4d527221 */ /* 0x000fc80000010000 */
[----:B------:R0:W-:Y:S01]  /*1070*/  STG.E.128 desc[UR4][R28.64], R24 ;  /* 0x000000181c007986 */ /* 0x0001e2000c101d04 */
[----:B------:R-:W-:-:S04]  /*1080*/  FADD.FTZ R82, R82, R81 ;  /* 0x0000005152527221 */ /* 0x000fc80000010000 */
[----:B------:R-:W-:-:S04]  /*1090*/  FADD.FTZ R77, R82, R51 ;  /* 0x00000033524d7221 */ /* 0x000fc80000010000 */
[----:B------:R-:W-:-:S04]  /*10a0*/  FADD.FTZ R82, R77, R50 ;  /* 0x000000324d527221 */ /* 0x000fc80000010000 */
[----:B------:R-:W-:Y:S01]  /*10b0*/  FADD.FTZ R77, R82, R31 ;  /* 0x0000001f524d7221 */ /* 0x000fe20000010000 */
[----:B------:R-:W-:-:S03]  /*10c0*/  ISETP.NE.AND P1, PT, R18, RZ, PT ;  /* 0x000000ff1200720c */ /* 0x000fc60003f25270 */
[----:B------:R-:W-:Y:S01]  /*10d0*/  FADD.FTZ R77, R77, R30 ;  /* 0x0000001e4d4d7221 */ /* 0x000fe20000010000 */
[----:B0-----:R-:W-:Y:S09]  /*10e0*/  BRA.DIV UR6, `(.L_x_305) ;  /* 0x0000000a06147947 */ /* 0x001ff2000b800000 */
[----:B------:R-:W0:Y:S02]  /*10f0*/  SHFL.BFLY PT, R24, R77, 0x1, 0x1f ;  /* 0x0c201f004d187f89 */ /* 0x000e2400000e0000 */
[----:B0-----:R-:W-:-:S05]  /*1100*/  FADD.FTZ R26, R77, R24 ;  /* 0x000000184d1a7221 */ /* 0x001fca0000010000 */
[----:B------:R-:W0:Y:S02]  /*1110*/  SHFL.BFLY PT, R25, R26, 0x2, 0x1f ;  /* 0x0c401f001a197f89 */ /* 0x000e2400000e0000 */
[----:B0-----:R-:W-:-:S05]  /*1120*/  FADD.FTZ R27, R26, R25 ;  /* 0x000000191a1b7221 */ /* 0x001fca0000010000 */
[----:B------:R-:W0:Y:S02]  /*1130*/  SHFL.BFLY PT, R24, R27, 0x4, 0x1f ;  /* 0x0c801f001b187f89 */ /* 0x000e2400000e0000 */
[----:B0-----:R-:W-:-:S05]  /*1140*/  FADD.FTZ R28, R27, R24 ;  /* 0x000000181b1c7221 */ /* 0x001fca0000010000 */
[----:B------:R-:W0:Y:S02]  /*1150*/  SHFL.BFLY PT, R25, R28, 0x8, 0x1f ;  /* 0x0d001f001c197f89 */ /* 0x000e2400000e0000 */
[----:B0-----:R-:W-:Y:S02]  /*1160*/  FADD.FTZ R82, R28, R25 ;  /* 0x000000191c527221 */ /* 0x001fe40000010000 */
[----:B------:R-:W0:Y:S03]  /*1170*/  LDC R25, c[0x0][0x290] ;  /* 0x0000a400ff197b82 */ /* 0x000e260000000800 */
[----:B------:R-:W1:Y:S02]  /*1180*/  SHFL.BFLY PT, R29, R82, 0x10, 0x1f ;  /* 0x0e001f00521d7f89 */ /* 0x000e6400000e0000 */
[----:B-1----:R-:W-:-:S04]  /*1190*/  FADD.FTZ R24, R82, R29 ;  /* 0x0000001d52187221 */ /* 0x002fc80000010000 */
[----:B0-----:R-:W-:-:S04]  /*11a0*/  FMUL.FTZ R29, R24, R25 ;  /* 0x00000019181d7220 */ /* 0x001fc80000410000 */
[C---:B------:R-:W-:Y:S01]  /*11b0*/  FADD.FTZ R24, -R29.reuse, R56 ;  /* 0x000000381d187221 */ /* 0x040fe20000010100 */
[C---:B------:R-:W-:Y:S01]  /*11c0*/  FADD.FTZ R77, -R29.reuse, R75 ;  /* 0x0000004b1d4d7221 */ /* 0x040fe20000010100 */
[----:B------:R-:W-:Y:S02]  /*11d0*/  FADD.FTZ R27, -R29, R55 ;  /* 0x000000371d1b7221 */ /* 0x000fe40000010100 */
[----:B------:R-:W-:-:S04]  /*11e0*/  FFMA.FTZ R24, R24, R24, RZ ;  /* 0x0000001818187223 */ /* 0x000fc800000100ff */
[----:B------:R-:W-:Y:S01]  /*11f0*/  FFMA.FTZ R24, R77, R77, R24 ;  /* 0x0000004d4d187223 */ /* 0x000fe20000010018 */
[----:B------:R-:W-:-:S03]  /*1200*/  FADD.FTZ R77, -R29, R72 ;  /* 0x000000481d4d7221 */ /* 0x000fc60000010100 */
        /* <DEDUP_REMOVED lines=24> */
[----:B------:R-:W-:-:S04]  /*1390*/  FFMA.FTZ R24, R27, R27, R24 ;  /* 0x0000001b1b187223 */ /* 0x000fc80000010018 */
        /* <DEDUP_REMOVED lines=10> */
.L_x_318:
[----:B------:R-:W-:Y:S01]  /*1440*/  FMUL.FTZ R24, R29, R29 ;  /* 0x0000001d1d187220 */ /* 0x000fe20000410000 */
[----:B-1----:R-:W-:Y:S01]  /*1450*/  FADD.FTZ R26, R28, R83 ;  /* 0x000000531c1a7221 */ /* 0x002fe20000010000 */
[----:B------:R-:W-:-:S03]  /*1460*/  IADD3 R52, P4, R52, UR14, RZ ;  /* 0x0000000e34347c10 */ /* 0x000fc6000ff9e0ff */
[----:B------:R-:W-:Y:S01]  /*1470*/  FSEL R27, R24, RZ, P2 ;  /* 0x000000ff181b7208 */ /* 0x000fe20001000000 */
[----:B------:R-:W-:Y:S01]  /*1480*/  FFMA.FTZ R26, R26, R25, UR12 ;  /* 0x0000000c1a1a7e23 */ /* 0x000fe20008010019 */
[----:B------:R-:W-:Y:S01]  /*1490*/  IADD3.X R53, R53, UR15, RZ, P4, !PT ;  /* 0x0000000f35357c10 */ /* 0x000fe2000a7fe4ff */
[----:B------:R-:W1:Y:S02]  /*14a0*/  @!P1 LDC.64 R24, c[0x0][0x250] ;  /* 0x00009400ff189b82 */ /* 0x000e640000000a00 */
[----:B------:R-:W-:Y:S01]  /*14b0*/  FADD.FTZ R77, R26, R27 ;  /* 0x0000001b1a4d7221 */ /* 0x000fe20000010000 */
[----:B------:R-:W-:-:S05]  /*14c0*/  FSEL R27, R29, RZ, !P2 ;  /* 0x000000ff1d1b7208 */ /* 0x000fca0005000000 */
[----:B------:R-:W2:Y:S01]  /*14d0*/  MUFU.RSQ R77, R77 ;  /* 0x0000004d004d7308 */ /* 0x000ea20000001400 */
        /* <DEDUP_REMOVED lines=10> */
[C---:B0-----:R-:W-:Y:S01]  /*1580*/  FADD.FTZ R28, -R27.reuse, R79 ;  /* 0x0000004f1b1c7221 */ /* 0x041fe20000010100 */
[C---:B------:R-:W-:Y:S01]  /*1590*/  FADD.FTZ R78, -R27.reuse, R78 ;  /* 0x0000004e1b4e7221 */ /* 0x040fe20000010100 */
[C---:B------:R-:W-:Y:S01]  /*15a0*/  FADD.FTZ R72, -R27.reuse, R81 ;  /* 0x000000511b487221 */ /* 0x040fe20000010100 */
[----:B------:R-:W-:Y:S01]  /*15b0*/  FADD.FTZ R50, -R27, R50 ;  /* 0x000000321b327221 */ /* 0x000fe20000010100 */
[----:B-1----:R-:W-:-:S04]  /*15c0*/  @!P1 IMAD.WIDE R24, R17, 0x4, R24 ;  /* 0x0000000411189825 */ /* 0x002fc800078e0218 */
[C---:B--2---:R-:W-:Y:S01]  /*15d0*/  FMUL.FTZ R56, R77.reuse, R74 ;  /* 0x0000004a4d387220 */ /* 0x044fe20000410000 */
[----:B------:R-:W-:Y:S01]  /*15e0*/  FMUL.FTZ R55, R77, R90 ;  /* 0x0000005a4d377220 */ /* 0x000fe20000410000 */
[----:B------:R-:W-:Y:S01]  /*15f0*/  FADD.FTZ R90, -R27, R31 ;  /* 0x0000001f1b5a7221 */ /* 0x000fe20000010100 */
[----:B------:R-:W-:Y:S01]  /*1600*/  FMUL.FTZ R31, R77, R26 ;  /* 0x0000001a4d1f7220 */ /* 0x000fe20000410000 */
[----:B------:R-:W-:Y:S01]  /*1610*/  FFMA.FTZ R56, R56, R34, R13 ;  /* 0x0000002238387223 */ /* 0x000fe2000001000d */
[----:B------:R-:W-:Y:S01]  /*1620*/  FFMA.FTZ R55, R55, R65, R42 ;  /* 0x0000004137377223 */ /* 0x000fe2000001002a */
[----:B------:R-:W-:Y:S01]  /*1630*/  FADD.FTZ R74, -R27, R51 ;  /* 0x000000331b4a7221 */ /* 0x000fe20000010100 */
[C---:B------:R-:W-:Y:S01]  /*1640*/  FMUL.FTZ R76, R77.reuse, R76 ;  /* 0x0000004c4d4c7220 */ /* 0x040fe20000410000 */
[C---:B------:R-:W-:Y:S01]  /*1650*/  FMUL.FTZ R88, R77.reuse, R88 ;  /* 0x000000584d587220 */ /* 0x040fe20000410000 */
[C---:B------:R-:W-:Y:S01]  /*1660*/  FMUL.FTZ R90, R77.reuse, R90 ;  /* 0x0000005a4d5a7220 */ /* 0x040fe20000410000 */
[----:B------:R-:W-:Y:S01]  /*1670*/  FMUL.FTZ R51, R77, R30 ;  /* 0x0000001e4d337220 */ /* 0x000fe20000410000 */
[----:B------:R0:W-:Y:S01]  /*1680*/  @!P1 STG.E desc[UR4][R24.64], R29 ;  /* 0x0000001d18009986 */ /* 0x0001e2000c101904 */
[----:B------:R-:W-:Y:S01]  /*1690*/  F2FP.BF16.F32.PACK_AB R27, R55, R56 ;  /* 0x00000038371b723e */ /* 0x000fe200000010ff */
[----:B------:R-:W-:Y:S01]  /*16a0*/  FFMA.FTZ R26, R19, R76, R14 ;  /* 0x0000004c131a7223 */ /* 0x000fe2000001000e */
[----:B------:R-:W1:Y:S01]  /*16b0*/  @!P1 LDC.64 R56, c[0x0][0x258] ;  /* 0x00009600ff389b82 */ /* 0x000e620000000a00 */
[----:B------:R-:W-:Y:S01]  /*16c0*/  FMUL.FTZ R50, R77, R50 ;  /* 0x000000324d327220 */ /* 0x000fe20000410000 */
[----:B------:R-:W-:Y:S01]  /*16d0*/  FFMA.FTZ R90, R90, R38, R9 ;  /* 0x000000265a5a7223 */ /* 0x000fe20000010009 */
[----:B------:R-:W-:Y:S01]  /*16e0*/  FFMA.FTZ R55, R51, R69, R46 ;  /* 0x0000004533377223 */ /* 0x000fe2000001002e */
[C---:B------:R-:W-:Y:S01]  /*16f0*/  FMUL.FTZ R82, R77.reuse, R82 ;  /* 0x000000524d527220 */ /* 0x040fe20000410000 */
[----:B------:R-:W-:Y:S01]  /*1700*/  FFMA.FTZ R51, R70, R50, R45 ;  /* 0x0000003246337223 */ /* 0x000fe2000001002d */
[----:B------:R-:W-:Y:S01]  /*1710*/  IADD3 R50, P3, R54, UR14, RZ ;  /* 0x0000000e36327c10 */ /* 0x000fe2000ff7e0ff */
[C---:B------:R-:W-:Y:S01]  /*1720*/  FMUL.FTZ R74, R77.reuse, R74 ;  /* 0x0000004a4d4a7220 */ /* 0x040fe20000410000 */
[----:B------:R-:W-:Y:S01]  /*1730*/  FMUL.FTZ R84, R77, R84 ;  /* 0x000000544d547220 */ /* 0x000fe20000410000 */
[----:B0-----:R-:W-:Y:S01]  /*1740*/  FFMA.FTZ R24, R31, R33, R16 ;  /* 0x000000211f187223 */ /* 0x001fe20000010010 */
[----:B------:R-:W-:Y:S01]  /*1750*/  FFMA.FTZ R31, R64, R88, R41 ;  /* 0x00000058401f7223 */ /* 0x000fe20000010029 */
[----:B------:R-:W-:Y:S01]  /*1760*/  FFMA.FTZ R29, R66, R82, R39 ;  /* 0x00000052421d7223 */ /* 0x000fe20000010027 */
[C---:B------:R-:W-:Y:S01]  /*1770*/  FMUL.FTZ R86, R77.reuse, R86 ;  /* 0x000000564d567220 */ /* 0x040fe20000410000 */
[C---:B------:R-:W-:Y:S01]  /*1780*/  FMUL.FTZ R78, R77.reuse, R78 ;  /* 0x0000004e4d4e7220 */ /* 0x040fe20000410000 */
[----:B------:R-:W-:Y:S01]  /*1790*/  FMUL.FTZ R72, R77, R72 ;  /* 0x000000484d487220 */ /* 0x000fe20000410000 */
[----:B------:R-:W-:Y:S01]  /*17a0*/  F2FP.BF16.F32.PACK_AB R26, R31, R26 ;  /* 0x0000001a1f1a723e */ /* 0x000fe200000010ff */
[----:B------:R-:W-:Y:S01]  /*17b0*/  FMUL.FTZ R80, R77, R80 ;  /* 0x000000504d507220 */ /* 0x000fe20000410000 */
[----:B------:R-:W-:Y:S01]  /*17c0*/  F2FP.BF16.F32.PACK_AB R31, R55, R90 ;  /* 0x0000005a371f723e */ /* 0x000fe200000010ff */
[----:B------:R-:W-:Y:S01]  /*17d0*/  FFMA.FTZ R30, R37, R74, R10 ;  /* 0x0000004a251e7223 */ /* 0x000fe2000001000a */
[----:B------:R-:W0:Y:S01]  /*17e0*/  LDC.64 R54, c[0x0][0x210] ;  /* 0x00008400ff367b82 */ /* 0x000e220000000a00 */
[----:B------:R-:W-:Y:S01]  /*17f0*/  F2FP.BF16.F32.PACK_AB R24, R29, R24 ;  /* 0x000000181d18723e */ /* 0x000fe200000010ff */
[----:B------:R-:W-:Y:S01]  /*1800*/  FMUL.FTZ R29, R77, R28 ;  /* 0x0000001c4d1d7220 */ /* 0x000fe20000410000 */
[----:B------:R-:W-:Y:S01]  /*1810*/  FFMA.FTZ R25, R84, R32, R15 ;  /* 0x0000002054197223 */ /* 0x000fe2000001000f */
[----:B------:R-:W-:Y:S01]  /*1820*/  FFMA.FTZ R86, R63, R86, R40 ;  /* 0x000000563f567223 */ /* 0x000fe20000010028 */
[----:B------:R-:W-:Y:S01]  /*1830*/  FFMA.FTZ R78, R36, R78, R11 ;  /* 0x0000004e244e7223 */ /* 0x000fe2000001000b */
[----:B------:R-:W-:Y:S01]  /*1840*/  FFMA.FTZ R75, R67, R72, R44 ;  /* 0x00000048434b7223 */ /* 0x000fe2000001002c */
[----:B------:R-:W-:Y:S01]  /*1850*/  FFMA.FTZ R28, R35, R80, R12 ;  /* 0x00000050231c7223 */ /* 0x000fe2000001000c */
[----:B------:R-:W-:Y:S01]  /*1860*/  FFMA.FTZ R73, R68, R29, R43 ;  /* 0x0000001d44497223 */ /* 0x000fe2000001002b */
[----:B------:R-:W-:Y:S01]  /*1870*/  F2FP.BF16.F32.PACK_AB R30, R51, R30 ;  /* 0x0000001e331e723e */ /* 0x000fe200000010ff */
[----:B-1----:R-:W-:Y:S01]  /*1880*/  @!P1 IMAD.WIDE R56, R17, 0x4, R56 ;  /* 0x0000000411389825 */ /* 0x002fe200078e0238 */
[----:B------:R-:W-:-:S02]  /*1890*/  F2FP.BF16.F32.PACK_AB R25, R86, R25 ;  /* 0x000000195619723e */ /* 0x000fc400000010ff */
[----:B------:R-:W-:Y:S02]  /*18a0*/  IADD3.X R51, R71, UR15, RZ, P3, !PT ;  /* 0x0000000f47337c10 */ /* 0x000fe40009ffe4ff */
[----:B------:R-:W-:Y:S01]  /*18b0*/  F2FP.BF16.F32.PACK_AB R29, R75, R78 ;  /* 0x0000004e4b1d723e */ /* 0x000fe200000010ff */
[----:B------:R1:W-:Y:S01]  /*18c0*/  @!P1 STG.E desc[UR4][R56.64], R77 ;  /* 0x0000004d38009986 */ /* 0x0003e2000c101904 */
[----:B------:R-:W-:-:S03]  /*18d0*/  F2FP.BF16.F32.PACK_AB R28, R73, R28 ;  /* 0x0000001c491c723e */ /* 0x000fc600000010ff */
[----:B------:R1:W-:Y:S04]  /*18e0*/  STG.E.128 desc[UR4][R50.64], R24 ;  /* 0x0000001832007986 */ /* 0x0003e8000c101d04 */
[----:B------:R1:W-:Y:S01]  /*18f0*/  STG.E.128 desc[UR4][R52.64], R28 ;  /* 0x0000001c34007986 */ /* 0x0003e2000c101d04 */
[----:B0-----:R-:W-:-:S04]  /*1900*/  LEA R17, R54, R17, 0x2 ;  /* 0x0000001136117211 */ /* 0x001fc800078e10ff */
[----:B------:R-:W-:-:S13]  /*1910*/  ISETP.GE.AND P1, PT, R17, R55, PT ;  /* 0x000000371100720c */ /* 0x000fda0003f26270 */
[----:B-1----:R-:W-:Y:S05]  /*1920*/  @!P1 BRA `(.L_x_306) ;  /* 0xffffffec00809947 */ /* 0x002fea000383ffff */
[----:B------:R-:W-:Y:S05]  /*1930*/  EXIT ;  /* 0x000000000000794d */ /* 0x000fea0003800000 */
.L_x_305:
        /* <DEDUP_REMOVED lines=8> */
.L_x_308:
[----:B------:R-:W-:Y:S05]  /*19c0*/  BSYNC B0 ;  /* 0x0000000000007941 */ /* 0x000fea0003800000 */
.L_x_307:
[----:B------:R-:W-:Y:S01]  /*19d0*/  MOV R24, R83 ;  /* 0x0000005300187202 */ /* 0x000fe20000000f00 */
[----:B------:R-:W-:Y:S01]  /*19e0*/  HFMA2.MMA R86, -RZ, RZ, 0, 1.1920928955078125e-07 ;  /* 0x00000002ff567435 */ /* 0x000fe200000001ff */
[----:B------:R-:W-:Y:S02]  /*19f0*/  MOV R87, 0x1f ;  /* 0x0000001f00577802 */ /* 0x000fe40000000f00 */
[----:B------:R-:W-:Y:S01]  /*1a00*/  MOV R84, 0xffffffff ;  /* 0xffffffff00547802 */ /* 0x000fe20000000f00 */
[----:B------:R-:W-:-:S05]  /*1a10*/  FADD.FTZ R26, R77, R24 ;  /* 0x000000184d1a7221 */ /* 0x000fca0000010000 */
[----:B------:R-:W-:-:S07]  /*1a20*/  MOV R85, R26 ;  /* 0x0000001a00557202 */ /* 0x000fce0000000f00 */
[----:B------:R-:W-:Y:S05]  /*1a30*/  WARPSYNC.COLLECTIVE R84, `(.L_x_309) ;  /* 0x0000000054087348 */ /* 0x000fea0003c00000 */
[----:B------:R0:W1:Y:S02]  /*1a40*/  SHFL.BFLY P3, R83, R85, R86, R87 ;  /* 0x0c00005655537389 */ /* 0x0000640000060057 */
[----:B01----:R-:W-:Y:S01]  /*1a50*/  ENDCOLLECTIVE ;  /* 0x000000000000791b */ /* 0x003fe20003800000 */
.L_x_309:
[----:B------:R-:W-:Y:S01]  /*1a60*/  HFMA2.MMA R86, -RZ, RZ, 0, 2.384185791015625e-07 ;  /* 0x00000004ff567435 */ /* 0x000fe200000001ff */
[----:B------:R-:W-:-:S05]  /*1a70*/  MOV R25, R83 ;  /* 0x0000005300197202 */ /* 0x000fca0000000f00 */
[----:B------:R-:W-:-:S05]  /*1a80*/  FADD.FTZ R27, R26, R25 ;  /* 0x000000191a1b7221 */ /* 0x000fca0000010000 */
[----:B------:R-:W-:-:S07]  /*1a90*/  MOV R85, R27 ;  /* 0x0000001b00557202 */ /* 0x000fce0000000f00 */
[----:B------:R-:W-:Y:S05]  /*1aa0*/  WARPSYNC.COLLECTIVE R84, `(.L_x_310) ;  /* 0x0000000054087348 */ /* 0x000fea0003c00000 */
[----:B------:R0:W1:Y:S02]  /*1ab0*/  SHFL.BFLY P3, R83, R85, R86, R87 ;  /* 0x0c00005655537389 */ /* 0x0000640000060057 */
[----:B01----:R-:W-:Y:S01]  /*1ac0*/  ENDCOLLECTIVE ;  /* 0x000000000000791b */ /* 0x003fe20003800000 */
.L_x_310:
[----:B------:R-:W-:Y:S01]  /*1ad0*/  HFMA2.MMA R86, -RZ, RZ, 0, 4.76837158203125e-07 ;  /* 0x00000008ff567435 */ /* 0x000fe200000001ff */
[----:B------:R-:W-:-:S05]  /*1ae0*/  MOV R24, R83 ;  /* 0x0000005300187202 */ /* 0x000fca0000000f00 */
[----:B------:R-:W-:-:S05]  /*1af0*/  FADD.FTZ R28, R27, R24 ;  /* 0x000000181b1c7221 */ /* 0x000fca0000010000 */
[----:B------:R-:W-:-:S07]  /*1b00*/  MOV R85, R28 ;  /* 0x0000001c00557202 */ /* 0x000fce0000000f00 */
[----:B------:R-:W-:Y:S05]  /*1b10*/  WARPSYNC.COLLECTIVE R84, `(.L_x_311) ;  /* 0x0000000054087348 */ /* 0x000fea0003c00000 */
[----:B------:R0:W1:Y:S02]  /*1b20*/  SHFL.BFLY P3, R83, R85, R86, R87 ;  /* 0x0c00005655537389 */ /* 0x0000640000060057 */
[----:B01----:R-:W-:Y:S01]  /*1b30*/  ENDCOLLECTIVE ;  /* 0x000000000000791b */ /* 0x003fe20003800000 */
.L_x_311:
[----:B------:R-:W-:Y:S01]  /*1b40*/  HFMA2.MMA R86, -RZ, RZ, 0, 9.5367431640625e-07 ;  /* 0x00000010ff567435 */ /* 0x000fe200000001ff */
[----:B------:R-:W-:-:S04]  /*1b50*/  IMAD.MOV.U32 R25, RZ, RZ, R83 ;  /* 0x000000ffff197224 */ /* 0x000fc800078e0053 */
[----:B------:R-:W-:Y:S02]  /*1b60*/  FADD.FTZ R82, R28, R25 ;  /* 0x000000191c527221 */ /* 0x000fe40000010000 */
[----:B------:R-:W0:Y:S03]  /*1b70*/  LDC R25, c[0x0][0x290] ;  /* 0x0000a400ff197b82 */ /* 0x000e260000000800 */
[----:B------:R-:W-:-:S07]  /*1b80*/  MOV R85, R82 ;  /* 0x0000005200557202 */ /* 0x000fce0000000f00 */
[----:B0-----:R-:W-:Y:S05]  /*1b90*/  WARPSYNC.COLLECTIVE R84, `(.L_x_312) ;  /* 0x0000000054087348 */ /* 0x001fea0003c00000 */
[----:B------:R1:W2:Y:S02]  /*1ba0*/  SHFL.BFLY P3, R83, R85, R86, R87 ;  /* 0x0c00005655537389 */ /* 0x0002a40000060057 */
[----:B012---:R-:W-:Y:S01]  /*1bb0*/  ENDCOLLECTIVE ;  /* 0x000000000000791b */ /* 0x007fe20003800000 */
.L_x_312:
[----:B------:R-:W-:Y:S01]  /*1bc0*/  HFMA2.MMA R86, -RZ, RZ, 0, 5.9604644775390625e-08 ;  /* 0x00000001ff567435 */ /* 0x000fe200000001ff */
[----:B------:R-:W-:-:S05]  /*1bd0*/  MOV R29, R83 ;  /* 0x00000053001d7202 */ /* 0x000fca0000000f00 */
[----:B------:R-:W-:-:S04]  /*1be0*/  FADD.FTZ R82, R82, R29 ;  /* 0x0000001d52527221 */ /* 0x000fc80000010000 */
[----:B------:R-:W-:-:S04]  /*1bf0*/  FMUL.FTZ R29, R82, R25 ;  /* 0x00000019521d7220 */ /* 0x000fc80000410000 */
        /* <DEDUP_REMOVED lines=32> */
[----:B------:R-:W-:-:S07]  /*1e00*/  MOV R85, R24 ;  /* 0x0000001800557202 */ /* 0x000fce0000000f00 */
[----:B------:R-:W-:Y:S05]  /*1e10*/  WARPSYNC.COLLECTIVE R84, `(.L_x_313) ;  /* 0x0000000054087348 */ /* 0x000fea0003c00000 */
[----:B------:R0:W1:Y:S02]  /*1e20*/  SHFL.BFLY P3, R83, R85, R86, R87 ;  /* 0x0c00005655537389 */ /* 0x0000640000060057 */
[----:B01----:R-:W-:Y:S01]  /*1e30*/  ENDCOLLECTIVE ;  /* 0x000000000000791b */ /* 0x003fe20003800000 */
.L_x_313:
[----:B------:R-:W-:Y:S01]  /*1e40*/  HFMA2.MMA R86, -RZ, RZ, 0, 1.1920928955078125e-07 ;  /* 0x00000002ff567435 */ /* 0x000fe200000001ff */
[----:B------:R-:W-:-:S05]  /*1e50*/  MOV R27, R83 ;  /* 0x00000053001b7202 */ /* 0x000fca0000000f00 */
[----:B------:R-:W-:-:S05]  /*1e60*/  FADD.FTZ R27, R24, R27 ;  /* 0x0000001b181b7221 */ /* 0x000fca0000010000 */
[----:B------:R-:W-:-:S07]  /*1e70*/  MOV R85, R27 ;  /* 0x0000001b00557202 */ /* 0x000fce0000000f00 */
[----:B------:R-:W-:Y:S05]  /*1e80*/  WARPSYNC.COLLECTIVE R84, `(.L_x_314) ;  /* 0x0000000054087348 */ /* 0x000fea0003c00000 */
[----:B------:R0:W1:Y:S02]  /*1e90*/  SHFL.BFLY P3, R83, R85, R86, R87 ;  /* 0x0c00005655537389 */ /* 0x0000640000060057 */
[----:B01----:R-:W-:Y:S01]  /*1ea0*/  ENDCOLLECTIVE ;  /* 0x000000000000791b */ /* 0x003fe20003800000 */
.L_x_314:
[----:B------:R-:W-:Y:S01]  /*1eb0*/  HFMA2.MMA R86, -RZ, RZ, 0, 2.384185791015625e-07 ;  /* 0x00000004ff567435 */ /* 0x000fe200000001ff */
[----:B------:R-:W-:-:S05]  /*1ec0*/  MOV R26, R83 ;  /* 0x00000053001a7202 */ /* 0x000fca0000000f00 */
[----:B------:R-:W-:-:S05]  /*1ed0*/  FADD.FTZ R26, R27, R26 ;  /* 0x0000001a1b1a7221 */ /* 0x000fca0000010000 */
[----:B------:R-:W-:-:S07]  /*1ee0*/  MOV R85, R26 ;  /* 0x0000001a00557202 */ /* 0x000fce0000000f00 */
[----:B------:R-:W-:Y:S05]  /*1ef0*/  WARPSYNC.COLLECTIVE R84, `(.L_x_315) ;  /* 0x0000000054087348 */ /* 0x000fea0003c00000 */
[----:B------:R0:W1:Y:S02]  /*1f00*/  SHFL.BFLY P3, R83, R85, R86, R87 ;  /* 0x0c00005655537389 */ /* 0x0000640000060057 */
[----:B01----:R-:W-:Y:S01]  /*1f10*/  ENDCOLLECTIVE ;  /* 0x000000000000791b */ /* 0x003fe20003800000 */
.L_x_315:
[----:B------:R-:W-:Y:S01]  /*1f20*/  HFMA2.MMA R86, -RZ, RZ, 0, 4.76837158203125e-07 ;  /* 0x00000008ff567435 */ /* 0x000fe200000001ff */
[----:B------:R-:W-:-:S05]  /*1f30*/  MOV R77, R83 ;  /* 0x00000053004d7202 */ /* 0x000fca0000000f00 */
[----:B------:R-:W-:-:S05]  /*1f40*/  FADD.FTZ R77, R26, R77 ;  /* 0x0000004d1a4d7221 */ /* 0x000fca0000010000 */
[----:B------:R-:W-:-:S07]  /*1f50*/  MOV R85, R77 ;  /* 0x0000004d00557202 */ /* 0x000fce0000000f00 */
[----:B------:R-:W-:Y:S05]  /*1f60*/  WARPSYNC.COLLECTIVE R84, `(.L_x_316) ;  /* 0x0000000054087348 */ /* 0x000fea0003c00000 */
[----:B------:R0:W1:Y:S02]  /*1f70*/  SHFL.BFLY P3, R83, R85, R86, R87 ;  /* 0x0c00005655537389 */ /* 0x0000640000060057 */
[----:B01----:R-:W-:Y:S01]  /*1f80*/  ENDCOLLECTIVE ;  /* 0x000000000000791b */ /* 0x003fe20003800000 */
.L_x_316:
[----:B------:R-:W-:Y:S01]  /*1f90*/  HFMA2.MMA R86, -RZ, RZ, 0, 9.5367431640625e-07 ;  /* 0x00000010ff567435 */ /* 0x000fe200000001ff */
[----:B------:R-:W-:-:S05]  /*1fa0*/  MOV R28, R83 ;  /* 0x00000053001c7202 */ /* 0x000fca0000000f00 */
[----:B------:R-:W-:-:S05]  /*1fb0*/  FADD.FTZ R28, R77, R28 ;  /* 0x0000001c4d1c7221 */ /* 0x000fca0000010000 */
[----:B------:R-:W-:-:S07]  /*1fc0*/  MOV R85, R28 ;  /* 0x0000001c00557202 */ /* 0x000fce0000000f00 */
[----:B------:R-:W-:Y:S05]  /*1fd0*/  WARPSYNC.COLLECTIVE R84, `(.L_x_317) ;  /* 0x0000000054087348 */ /* 0x000fea0003c00000 */
[----:B------:R0:W1:Y:S02]  /*1fe0*/  SHFL.BFLY P3, R83, R85, R86, R87 ;  /* 0x0c00005655537389 */ /* 0x0000640000060057 */
[----:B01----:R-:W-:Y:S01]  /*1ff0*/  ENDCOLLECTIVE ;  /* 0x000000000000791b */ /* 0x003fe20003800000 */
.L_x_317:
[----:B------:R-:W-:Y:S05]  /*2000*/  BRA `(.L_x_318) ;  /* 0xfffffff4000c7947 */ /* 0x000fea000383ffff */
.L_x_319:
        /* <DEDUP_REMOVED lines=15> */
.L_x_16477:


//--------------------- .text._ZN10layer_norm13ln_fwd_kernelINS_13Kernel_traitsI13__nv_bfloat16S2_S2_S2_fjLj512ELj1ELj4ELj1ELj16ENS_18Kernel_traits_baseILj512ES2_S2_S2_S2_fjLj128EEEEELb0ELb1ELb1ELb0EEEvNS_9FwdParamsE --------------------------
	.section	.text._ZN10layer_norm13ln_fwd_kernelINS_13Kernel_traitsI13__nv_bfloat16S2_S2_S2_fjLj512ELj1ELj4ELj1ELj16ENS_18Kernel_traits_baseILj512ES2_S2_S2_S2_fjLj128EEEEELb0ELb1ELb1ELb0EEEvNS_9FwdParamsE,"ax",@progbits
	.align	128
        .global         _ZN10layer_norm13ln_fwd_kernelINS_13Kernel_traitsI13__nv_bfloat16S2_S2_S2_fjLj512ELj1ELj4ELj1ELj16ENS_18Kernel_traits_baseILj512ES2_S2_S2_S2_fjLj128EEEEELb0ELb1ELb1ELb0EEEvNS_9FwdParamsE
        .type           _ZN10layer_norm13ln_fwd_kernelINS_13Kernel_traitsI13__nv_bfloat16S2_S2_S2_fjLj512ELj1ELj4ELj1ELj16ENS_18Kernel_traits_baseILj512ES2_S2_S2_S2_fjLj128EEEEELb0ELb1ELb1ELb0EEEvNS_9FwdParamsE,@function
        .size           _ZN10layer_norm13ln_fwd_kernelINS_13Kernel_traitsI13__nv_bfloat16S2_S2_S2_fjLj512ELj1ELj4ELj1ELj16ENS_18Kernel_traits_baseILj512ES2_S2_S2_S2_fjLj128EEEEELb0ELb1ELb1ELb0EEEvNS_9FwdParamsE,(.L_x_16478 - _ZN10layer_norm13ln_fwd_kernelINS_13Kernel_traitsI13__nv_bfloat16S2_S2_S2_fjLj512ELj1ELj4ELj1ELj16ENS_18Kernel_traits_baseILj512ES2_S2_S2_S2_fjLj128EEEEELb0ELb1ELb1ELb0EEEvNS_9FwdParamsE)
        .other          _ZN10layer_norm13ln_fwd_kernelINS_13Kernel_traitsI13__nv_bfloat16S2_S2_S2_fjLj512ELj1ELj4ELj1ELj16ENS_18Kernel_traits_baseILj512ES2_S2_S2_S2_fjLj128EEEEELb0ELb1ELb1ELb0EEEvNS_9FwdParamsE,@"STO_CUDA_ENTRY STV_DEFAULT"
_ZN10layer_norm13ln_fwd_kernelINS_13Kernel_traitsI13__nv_bfloat16S2_S2_S2_fjLj512ELj1ELj4ELj1ELj16ENS_18Kernel_traits_baseILj512ES2_S2_S2_S2_fjLj128EEEEELb0ELb1ELb1ELb0EEEvNS_9FwdParamsE:
.text._ZN10layer_norm13ln_fwd_kernelINS_13Kernel_traitsI13__nv_bfloat16S2_S2_S2_fjLj512ELj1ELj4ELj1ELj16ENS_18Kernel_traits_baseILj512ES2_S2_S2_S2_fjLj128EEEEELb0ELb1ELb1ELb0EEEvNS_9FwdParamsE:
        /* <DEDUP_REMOVED lines=41> */
.L_x_321:
[----:B------:R-:W-:Y:S05]  /*0290*/  BSYNC B0 ;  /* 0x0000000000007941 */ /* 0x000fea0003800000 */
.L_x_320:
        /* <DEDUP_REMOVED lines=25> */
.L_x_323:
[----:B------:R-:W-:Y:S05]  /*0430*/  BSYNC B0 ;  /* 0x0000000000007941 */ /* 0x000fea0003800000 */
.L_x_322:
        /* <DEDUP_REMOVED lines=19> */
[----:B------:R-:W-:Y:S01]  /*0570*/  SHF.L.U32 R14, R6, 0x10, RZ ;  /* 0x00000010060e7819 */ /* 0x000fe200000006ff */
[----:B------:R-:W-:Y:S01]  /*0580*/  IMAD.U32 R60, R60, 0x10000, RZ ;  /* 0x000100003c3c7824 */ /* 0x000fe200078e00ff */
[----:B------:R-:W-:Y:S01]  /*0590*/  SHF.L.U32 R13, R7, 0x10, RZ ;  /* 0x00000010070d7819 */ /* 0x000fe200000006ff */
[----:B------:R-:W-:Y:S01]  /*05a0*/  IMAD.U32 R7, R37, 0x10000, RZ ;  /* 0x0001000025077824 */ /* 0x000fe200078e00ff */
[----:B------:R-:W-:Y:S01]  /*05b0*/  SHF.L.U32 R16, R4, 0x10, RZ ;  /* 0x0000001004107819 */ /* 0x000fe200000006ff */
[----:B------:R-:W-:Y:S01]  /*05c0*/  IMAD.U32 R54, R54, 0x10000, RZ ;  /* 0x0001000036367824 */ /* 0x000fe200078e00ff */
[----:B------:R-:W-:Y:S01]  /*05d0*/  SHF.L.U32 R8, R36, 0x10, RZ ;  /* 0x0000001024087819 */ /* 0x000fe200000006ff */
[----:B------:R-:W-:Y:S01]  /*05e0*/  ULDC UR8, c[0x0][0x29c] ;  /* 0x0000a70000087ab9 */ /* 0x000fe20000000800 */
[----:B------:R-:W-:Y:S01]  /*05f0*/  SHF.L.U32 R6, R38, 0x10, RZ ;  /* 0x0000001026067819 */ /* 0x000fe200000006ff */
[----:B------:R-:W-:Y:S01]  /*0600*/  IMAD.U32 R38, R21, 0x10000, RZ ;  /* 0x0001000015267824 */ /* 0x000fe200078e00ff */
[----:B------:R-:W-:Y:S01]  /*0610*/  SHF.L.U32 R5, R39, 0x10, RZ ;  /* 0x0000001027057819 */ /* 0x000fe200000006ff */
[----:B------:R-:W-:Y:S01]  /*0620*/  ULDC UR9, c[0x0][0x2d8] ;  /* 0x0000b60000097ab9 */ /* 0x000fe20000000800 */
        /* <DEDUP_REMOVED lines=31> */
[----:B------:R-:W-:Y:S01]  /*0820*/  ISETP.NE.AND P3, PT, RZ, UR6, PT ;  /* 0x00000006ff007c0c */ /* 0x000fe2000bf65270 */
[----:B------:R-:W-:-:S12]  /*0830*/  ULDC.64 UR6, c[0x0][0x230] ;  /* 0x00008c0000067ab9 */ /* 0x000fd80000000a00 */
.L_x_381:
[----:B------:R-:W0:Y:S08]  /*0840*/  LDC.64 R28, c[0x0][0x280] ;  /* 0x0000a000ff1c7b82 */ /* 0x000e300000000a00 */
[----:B------:R-:W1:Y:S01]  /*0850*/  LDC R82, c[0x0][0x218] ;  /* 0x00008600ff527b82 */ /* 0x000e620000000800 */
[----:B0-----:R-:W-:-:S07]  /*0860*/  IMAD.WIDE R30, R17, 0x4, R28 ;  /* 0x00000004111e7825 */ /* 0x001fce00078e021c */
[----:B------:R-:W0:Y:S01]  /*0870*/  LDC.64 R28, c[0x0][0x288] ;  /* 0x0000a200ff1c7b82 */ /* 0x000e220000000a00 */
[----:B------:R-:W2:Y:S01]  /*0880*/  LDG.E R83, desc[UR4][R30.64] ;  /* 0x000000041e537981 */ /* 0x000ea2000c1e1900 */
[----:B0-----:R-:W-:-:S05]  /*0890*/  IMAD.WIDE R28, R17, 0x4, R28 ;  /* 0x00000004111c7825 */ /* 0x001fca00078e021c */
[----:B------:R0:W5:Y:S01]  /*08a0*/  LDG.E R80, desc[UR4][R28.64] ;  /* 0x000000041c507981 */ /* 0x000162000c1e1900 */
[----:B-1----:R-:W-:Y:S01]  /*08b0*/  IMAD R84, R17, R82, RZ ;  /* 0x0000005211547224 */ /* 0x002fe200078e02ff */
[----:B------:R-:W-:Y:S01]  /*08c0*/  BSSY B0, `(.L_x_324) ;  /* 0x000008c000007945 */ /* 0x000fe20003800000 */
[----:B------:R-:W-:Y:S01]  /*08d0*/  IMAD.MOV.U32 R88, RZ, RZ, RZ ;  /* 0x000000ffff587224 */ /* 0x000fe200078e00ff */
[----:B--2---:R-:W-:-:S13]  /*08e0*/  ISETP.GE.AND P4, PT, R83, 0x1, PT ;  /* 0x000000015300780c */ /* 0x004fda0003f86270 */
[----:B------:R-:W-:-:S05]  /*08f0*/  @P4 IADD3 R85, R83, -0x1, RZ ;  /* 0xffffffff53554810 */ /* 0x000fca0007ffe0ff */
[----:B------:R-:W-:Y:S01]  /*0900*/  @P4 IMAD R86, R85, R82, RZ ;  /* 0x0000005255564224 */ /* 0x000fe200078e02ff */
[----:B------:R-:W-:-:S04]  /*0910*/  SHF.R.S32.HI R85, RZ, 0x1f, R84 ;  /* 0x0000001fff557819 */ /* 0x000fc80000011454 */
[----:B------:R-:W-:Y:S02]  /*0920*/  LEA.HI R84, R85, R84, RZ, 0x3 ;  /* 0x0000005455547211 */ /* 0x000fe400078f18ff */
[----:B------:R-:W-:Y:S02]  /*0930*/  @P4 SHF.R.S32.HI R87, RZ, 0x1f, R86 ;  /* 0x0000001fff574819 */ /* 0x000fe40000011456 */
[----:B------:R-:W-:Y:S02]  /*0940*/  LEA.HI.SX32 R85, R84, R19, 0x1d ;  /* 0x0000001354557211 */ /* 0x000fe400078feaff */
[----:B------:R-:W-:Y:S02]  /*0950*/  @P4 LEA.HI R86, R87, R86, RZ, 0x3 ;  /* 0x0000005657564211 */ /* 0x000fe400078f18ff */
[----:B------:R-:W-:Y:S02]  /*0960*/  @P4 LOP3.LUT R19, R32, 0x1f, RZ, 0xc0, !PT ;  /* 0x0000001f20134812 */ /* 0x000fe400078ec0ff */
[----:B------:R-:W-:-:S02]  /*0970*/  SHF.R.S32.HI R84, RZ, 0x1f, R17 ;  /* 0x0000001fff547819 */ /* 0x000fc40000011411 */
        /* <DEDUP_REMOVED lines=13> */
[----:B------:R-:W-:Y:S01]  /*0a50*/  HFMA2.MMA R50, -RZ, RZ, 0, 0 ;  /* 0x00000000ff327435 */ /* 0x000fe200000001ff */
[----:B------:R-:W-:Y:S10]  /*0a60*/  @!P0 BRA `(.L_x_328) ;  /* 0x00000000001c8947 */ /* 0x000ff40003800000 */
[----:B-----5:R-:W-:Y:S01]  /*0a70*/  SHF.L.U32 R50, R24, 0x10, RZ ;  /* 0x0000001018327819 */ /* 0x020fe200000006ff */
[----:B------:R-:W-:Y:S06]  /*0a80*/  BRA `(.L_x_328) ;  /* 0x0000000000147947 */ /* 0x000fec0003800000 */
.L_x_327:
[----:B-----5:R-:W-:Y:S02]  /*0a90*/  SHF.L.U32 R28, R20, 0x10, RZ ;  /* 0x00000010141c7819 */ /* 0x020fe400000006ff */
[----:B------:R-:W-:-:S03]  /*0aa0*/  @P0 SHF.L.U32 R31, R24, 0x10, RZ ;  /* 0x00000010181f0819 */ /* 0x000fc600000006ff */
[----:B------:R-:W-:-:S04]  /*0ab0*/  FMUL.FTZ R29, R28, UR8 ;  /* 0x000000081c1d7c20 */ /* 0x000fc80008410000 */
[----:B------:R-:W-:-:S04]  /*0ac0*/  FMUL.FTZ R50, R16, R29 ;  /* 0x0000001d10327220 */ /* 0x000fc80000410000 */
[----:B------:R-:W-:-:S07]  /*0ad0*/  @P0 FADD.FTZ R50, R31, R50 ;  /* 0x000000321f320221 */ /* 0x000fce0000010000 */
.L_x_328:
[----:B------:R-:W-:Y:S05]  /*0ae0*/  BSYNC B1 ;  /* 0x0000000000017941 */ /* 0x000fea0003800000 */
.L_x_326:
[----:B------:R-:W-:Y:S04]  /*0af0*/  BSSY B1, `(.L_x_329) ;  /* 0x000000e000017945 */ /* 0x000fe80003800000 */
[----:B------:R-:W-:Y:S05]  /*0b00*/  @P5 BRA `(.L_x_330) ;  /* 0x0000000000145947 */ /* 0x000fea0003800000 */
[----:B------:R-:W-:Y:S01]  /*0b10*/  IMAD.MOV.U32 R49, RZ, RZ, RZ ;  /* 0x000000ffff317224 */ /* 0x000fe200078e00ff */
[----:B------:R-:W-:Y:S06]  /*0b20*/  @!P0 BRA `(.L_x_331) ;  /* 0x0000000000288947 */ /* 0x000fec0003800000 */
[----:B-----5:R-:W-:-:S04]  /*0b30*/  PRMT R49, R24, 0x7632, R49 ;  /* 0x0000763218317816 */ /* 0x020fc80000000031 */
[----:B------:R-:W-:Y:S01]  /*0b40*/  SHF.L.U32 R49, R49, 0x10, RZ ;  /* 0x0000001031317819 */ /* 0x000fe200000006ff */
[----:B------:R-:W-:Y:S06]  /*0b50*/  BRA `(.L_x_331) ;  /* 0x00000000001c7947 */ /* 0x000fec0003800000 */
.L_x_330:
[----:B-----5:R-:W-:Y:S02]  /*0b60*/  PRMT R28, R20, 0x7632, R28 ;  /* 0x00007632141c7816 */ /* 0x020fe4000000001c */
[----:B------:R-:W-:Y:S02]  /*0b70*/  @P0 PRMT R29, R24, 0x7632, R29 ;  /* 0x00007632181d0816 */ /* 0x000fe4000000001d */
[----:B------:R-:W-:-:S05]  /*0b80*/  SHF.L.U32 R28, R28, 0x10, RZ ;  /* 0x000000101c1c7819 */ /* 0x000fca00000006ff */
[----:B------:R-:W-:Y:S01]  /*0b90*/  FMUL.FTZ R49, R28, UR8 ;  /* 0x000000081c317c20 */ /* 0x000fe20008410000 */
[----:B------:R-:W-:-:S03]  /*0ba0*/  @P0 SHF.L.U32 R28, R29, 0x10, RZ ;  /* 0x000000101d1c0819 */ /* 0x000fc600000006ff */
[----:B------:R-:W-:-:S04]  /*0bb0*/  FMUL.FTZ R49, R74, R49 ;  /* 0x000000314a317220 */ /* 0x000fc80000410000 */
[----:B------:R-:W-:-:S07]  /*0bc0*/  @P0 FADD.FTZ R49, R28, R49 ;  /* 0x000000311c310221 */ /* 0x000fce0000010000 */
.L_x_331:
[----:B------:R-:W-:Y:S05]  /*0bd0*/  BSYNC B1 ;  /* 0x0000000000017941 */ /* 0x000fea0003800000 */
.L_x_329:
[----:B------:R-:W-:Y:S04]  /*0be0*/  BSSY B1, `(.L_x_332) ;  /* 0x000000b000017945 */ /* 0x000fe80003800000 */
[----:B------:R-:W-:Y:S05]  /*0bf0*/  @P5 BRA `(.L_x_333) ;  /* 0x0000000000105947 */ /* 0x000fea0003800000 */
[----:B------:R-:W-:Y:S01]  /*0c00*/  MOV R48, RZ ;  /* 0x000000ff00307202 */ /* 0x000fe20000000f00 */
[----:B------:R-:W-:Y:S06]  /*0c10*/  @!P0 BRA `(.L_x_334) ;  /* 0x00000000001c8947 */ /* 0x000fec0003800000 */
[----:B-----5:R-:W-:Y:S01]  /*0c20*/  IMAD.U32 R48, R25, 0x10000, RZ ;  /* 0x0001000019307824 */ /* 0x020fe200078e00ff */
[----:B------:R-:W-:Y:S06]  /*0c30*/  BRA `(.L_x_334) ;  /* 0x0000000000147947 */ /* 0x000fec0003800000 */
.L_x_333:
[----:B-----5:R-:W-:Y:S02]  /*0c40*/  SHF.L.U32 R28, R21, 0x10, RZ ;  /* 0x00000010151c7819 */ /* 0x020fe400000006ff */
[----:B------:R-:W-:-:S03]  /*0c50*/  @P0 SHF.L.U32 R29, R25, 0x10, RZ ;  /* 0x00000010191d0819 */ /* 0x000fc600000006ff */
[----:B------:R-:W-:-:S04]  /*0c60*/  FMUL.FTZ R28, R28, UR8 ;  /* 0x000000081c1c7c20 */ /* 0x000fc80008410000 */
[----:B------:R-:W-:-:S04]  /*0c70*/  FMUL.FTZ R48, R15, R28 ;  /* 0x0000001c0f307220 */ /* 0x000fc80000410000 */
[----:B------:R-:W-:-:S07]  /*0c80*/  @P0 FADD.FTZ R48, R29, R48 ;  /* 0x000000301d300221 */ /* 0x000fce0000010000 */
.L_x_334:
[----:B------:R-:W-:Y:S05]  /*0c90*/  BSYNC B1 ;  /* 0x0000000000017941 */ /* 0x000fea0003800000 */
.L_x_332:
[----:B------:R-:W-:Y:S04]  /*0ca0*/  BSSY B1, `(.L_x_335) ;  /* 0x000000e000017945 */ /* 0x000fe80003800000 */
[----:B------:R-:W-:Y:S05]  /*0cb0*/  @P5 BRA `(.L_x_336) ;  /* 0x0000000000145947 */ /* 0x000fea0003800000 */
[----:B------:R-:W-:Y:S01]  /*0cc0*/  HFMA2.MMA R47, -RZ, RZ, 0, 0 ;  /* 0x00000000ff2f7435 */ /* 0x000fe200000001ff */
[----:B------:R-:W-:Y:S10]  /*0cd0*/  @!P0 BRA `(.L_x_337) ;  /* 0x0000000000288947 */ /* 0x000ff40003800000 */
[----:B-----5:R-:W-:-:S04]  /*0ce0*/  PRMT R47, R25, 0x7632, R47 ;  /* 0x00007632192f7816 */ /* 0x020fc8000000002f */
[----:B------:R-:W-:Y:S01]  /*0cf0*/  SHF.L.U32 R47, R47, 0x10, RZ ;  /* 0x000000102f2f7819 */ /* 0x000fe200000006ff */
[----:B------:R-:W-:Y:S06]  /*0d00*/  BRA `(.L_x_337) ;  /* 0x00000000001c7947 */ /* 0x000fec0003800000 */
.L_x_336:
[----:B-----5:R-:W-:Y:S02]  /*0d10*/  PRMT R28, R21, 0x7632, R28 ;  /* 0x00007632151c7816 */ /* 0x020fe4000000001c */
[----:B------:R-:W-:-:S03]  /*0d20*/  @P0 PRMT R29, R25, 0x7632, R29 ;  /* 0x00007632191d0816 */ /* 0x000fc6000000001d */
[----:B------:R-:W-:Y:S01]  /*0d30*/  IMAD.U32 R28, R28, 0x10000, RZ ;  /* 0x000100001c1c7824 */ /* 0x000fe200078e00ff */
[----:B------:R-:W-:-:S03]  /*0d40*/  @P0 SHF.L.U32 R30, R29, 0x10, RZ ;  /* 0x000000101d1e0819 */ /* 0x000fc600000006ff */
[----:B------:R-:W-:-:S04]  /*0d50*/  FMUL.FTZ R28, R28, UR8 ;  /* 0x000000081c1c7c20 */ /* 0x000fc80008410000 */
[----:B------:R-:W-:-:S04]  /*0d60*/  FMUL.FTZ R47, R73, R28 ;  /* 0x0000001c492f7220 */ /* 0x000fc80000410000 */
[----:B------:R-:W-:-:S07]  /*0d70*/  @P0 FADD.FTZ R47, R30, R47 ;  /* 0x0000002f1e2f0221 */ /* 0x000fce0000010000 */
.L_x_337:
[----:B------:R-:W-:Y:S05]  /*0d80*/  BSYNC B1 ;  /* 0x0000000000017941 */ /* 0x000fea0003800000 */
.L_x_335:
[----:B------:R-:W-:Y:S04]  /*0d90*/  BSSY B1, `(.L_x_338) ;  /* 0x000000b000017945 */ /* 0x000fe80003800000 */
[----:B------:R-:W-:Y:S05]  /*0da0*/  @P5 BRA `(.L_x_339) ;  /* 0x0000000000105947 */ /* 0x000fea0003800000 */
[----:B------:R-:W-:Y:S01]  /*0db0*/  MOV R46, RZ ;  /* 0x000000ff002e7202 */ /* 0x000fe20000000f00 */
[----:B------:R-:W-:Y:S06]  /*0dc0*/  @!P0 BRA `(.L_x_340) ;  /* 0x00000000001c8947 */ /* 0x000fec0003800000 */
[----:B-----5:R-:W-:Y:S01]  /*0dd0*/  SHF.L.U32 R46, R26, 0x10, RZ ;  /* 0x000000101a2e7819 */ /* 0x020fe200000006ff */
[----:B------:R-:W-:Y:S06]  /*0de0*/  BRA `(.L_x_340) ;  /* 0x0000000000147947 */ /* 0x000fec0003800000 */
.L_x_339:
[----:B-----5:R-:W-:Y:S01]  /*0df0*/  SHF.L.U32 R28, R22, 0x10, RZ ;  /* 0x00000010161c7819 */ /* 0x020fe200000006ff */
[----:B------:R-:W-:-:S04]  /*0e00*/  @P0 IMAD.U32 R31, R26, 0x10000, RZ ;  /* 0x000100001a1f0824 */ /* 0x000fc800078e00ff */
[----:B------:R-:W-:-:S04]  /*0e10*/  FMUL.FTZ R29, R28, UR8 ;  /* 0x000000081c1d7c20 */ /* 0x000fc80008410000 */
[----:B------:R-:W-:-:S04]  /*0e20*/  FMUL.FTZ R46, R14, R29 ;  /* 0x0000001d0e2e7220 */ /* 0x000fc80000410000 */
[----:B------:R-:W-:-:S07]  /*0e30*/  @P0 FADD.FTZ R46, R31, R46 ;  /* 0x0000002e1f2e0221 */ /* 0x000fce0000010000 */
.L_x_340:
[----:B------:R-:W-:Y:S05]  /*0e40*/  BSYNC B1 ;  /* 0x0000000000017941 */ /* 0x000fea0003800000 */
.L_x_338:
[----:B------:R-:W-:Y:S04]  /*0e50*/  BSSY B1, `(.L_x_341) ;  /* 0x000000e000017945 */ /* 0x000fe80003800000 */
[----:B------:R-:W-:Y:S05]  /*0e60*/  @P5 BRA `(.L_x_342) ;  /* 0x0000000000145947 */ /* 0x000fea0003800000 */
[----:B------:R-:W-:Y:S01]  /*0e70*/  HFMA2.MMA R45, -RZ, RZ, 0, 0 ;  /* 0x00000000ff2d7435 */ /* 0x000fe200000001ff */
[----:B------:R-:W-:Y:S10]  /*0e80*/  @!P0 BRA `(.L_x_343) ;  /* 0x0000000000288947 */ /* 0x000ff40003800000 */
[----:B-----5:R-:W-:-:S04]  /*0e90*/  PRMT R45, R26, 0x7632, R45 ;  /* 0x000076321a2d7816 */ /* 0x020fc8000000002d */
[----:B------:R-:W-:Y:S01]  /*0ea0*/  SHF.L.U32 R45, R45, 0x10, RZ ;  /* 0x000000102d2d7819 */ /* 0x000fe200000006ff */
[----:B------:R-:W-:Y:S06]  /*0eb0*/  BRA `(.L_x_343) ;  /* 0x00000000001c7947 */ /* 0x000fec0003800000 */
.L_x_342:
[----:B-----5:R-:W-:Y:S02]  /*0ec0*/  PRMT R28, R22, 0x7632, R28 ;  /* 0x00007632161c7816 */ /* 0x020fe4000000001c */
[----:B------:R-:W-:Y:S02]  /*0ed0*/  @P0 PRMT R29, R26, 0x7632, R29 ;  /* 0x000076321a1d0816 */ /* 0x000fe4000000001d */
[----:B------:R-:W-:-:S05]  /*0ee0*/  SHF.L.U32 R28, R28, 0x10, RZ ;  /* 0x000000101c1c7819 */ /* 0x000fca00000006ff */
[----:B------:R-:W-:Y:S01]  /*0ef0*/  FMUL.FTZ R45, R28, UR8 ;  /* 0x000000081c2d7c20 */ /* 0x000fe20008410000 */
[----:B------:R-:W-:-:S03]  /*0f00*/  @P0 SHF.L.U32 R28, R29, 0x10, RZ ;  /* 0x000000101d1c0819 */ /* 0x000fc600000006ff */
[----:B------:R-:W-:-:S04]  /*0f10*/  FMUL.FTZ R45, R72, R45 ;  /* 0x0000002d482d7220 */ /* 0x000fc80000410000 */
[----:B------:R-:W-:-:S07]  /*0f20*/  @P0 FADD.FTZ R45, R28, R45 ;  /* 0x0000002d1c2d0221 */ /* 0x000fce0000010000 */
.L_x_343:
[----:B------:R-:W-:Y:S05]  /*0f30*/  BSYNC B1 ;  /* 0x0000000000017941 */ /* 0x000fea0003800000 */
.L_x_341:
[----:B------:R-:W-:Y:S04]  /*0f40*/  BSSY B1, `(.L_x_344) ;  /* 0x000000b000017945 */ /* 0x000fe80003800000 */
[----:B------:R-:W-:Y:S05]  /*0f50*/  @P5 BRA `(.L_x_345) ;  /* 0x0000000000105947 */ /* 0x000fea0003800000 */
[----:B------:R-:W-:Y:S01]  /*0f60*/  IMAD.MOV.U32 R44, RZ, RZ, RZ ;  /* 0x000000ffff2c7224 */ /* 0x000fe200078e00ff */
[----:B------:R-:W-:Y:S06]  /*0f70*/  @!P0 BRA `(.L_x_346) ;  /* 0x00000000001c8947 */ /* 0x000fec0003800000 */
[----:B-----5:R-:W-:Y:S01]  /*0f80*/  SHF.L.U32 R44, R27, 0x10, RZ ;  /* 0x000000101b2c7819 */ /* 0x020fe200000006ff */
[----:B------:R-:W-:Y:S06]  /*0f90*/  BRA `(.L_x_346) ;  /* 0x0000000000147947 */ /* 0x000fec0003800000 */
.L_x_345:
[----:B-----5:R-:W-:Y:S02]  /*0fa0*/  SHF.L.U32 R28, R23, 0x10, RZ ;  /* 0x00000010171c7819 */ /* 0x020fe400000006ff */
[----:B------:R-:W-:-:S03]  /*0fb0*/  @P0 SHF.L.U32 R29, R27, 0x10, RZ ;  /* 0x000000101b1d0819 */ /* 0x000fc600000006ff */
[----:B------:R-:W-:-:S04]  /*0fc0*/  FMUL.FTZ R28, R28, UR8 ;  /* 0x000000081c1c7c20 */ /* 0x000fc80008410000 */
[----:B------:R-:W-:-:S04]  /*0fd0*/  FMUL.FTZ R44, R13, R28 ;  /* 0x0000001c0d2c7220 */ /* 0x000fc80000410000 */
[----:B------:R-:W-:-:S07]  /*0fe0*/  @P0 FADD.FTZ R44, R29, R44 ;  /* 0x0000002c1d2c0221 */ /* 0x000fce0000010000 */
.L_x_346:
[----:B------:R-:W-:Y:S05]  /*0ff0*/  BSYNC B1 ;  /* 0x0000000000017941 */ /* 0x000fea0003800000 */
.L_x_344:
[----:B------:R-:W-:Y:S04]  /*1000*/  BSSY B1, `(.L_x_347) ;  /* 0x000000e000017945 */ /* 0x000fe80003800000 */
[----:B------:R-:W-:Y:S05]  /*1010*/  @P5 BRA `(.L_x_348) ;  /* 0x0000000000145947 */ /* 0x000fea0003800000 */
[----:B------:R-:W-:Y:S01]  /*1020*/  MOV R43, RZ ;  /* 0x000000ff002b7202 */ /* 0x000fe20000000f00 */
[----:B------:R-:W-:Y:S06]  /*1030*/  @!P0 BRA `(.L_x_349) ;  /* 0x0000000000288947 */ /* 0x000fec0003800000 */
[----:B-----5:R-:W-:-:S05]  /*1040*/  PRMT R43, R27, 0x7632, R43 ;  /* 0x000076321b2b7816 */ /* 0x020fca000000002b */
[----:B------:R-:W-:Y:S01]  /*1050*/  IMAD.U32 R43, R43, 0x10000, RZ ;  /* 0x000100002b2b7824 */ /* 0x000fe200078e00ff */
[----:B------:R-:W-:Y:S06]  /*1060*/  BRA `(.L_x_349) ;  /* 0x00000000001c7947 */ /* 0x000fec0003800000 */
.L_x_348:
[----:B-----5:R-:W-:Y:S02]  /*1070*/  PRMT R28, R23, 0x7632, R28 ;  /* 0x00007632171c7816 */ /* 0x020fe4000000001c */
[----:B------:R-:W-:Y:S02]  /*1080*/  @P0 PRMT R29, R27, 0x7632, R29 ;  /* 0x000076321b1d0816 */ /* 0x000fe4000000001d */
[----:B------:R-:W-:Y:S02]  /*1090*/  SHF.L.U32 R28, R28, 0x10, RZ ;  /* 0x000000101c1c7819 */ /* 0x000fe400000006ff */
[----:B------:R-:W-:-:S03]  /*10a0*/  @P0 SHF.L.U32 R30, R29, 0x10, RZ ;  /* 0x000000101d1e0819 */ /* 0x000fc600000006ff */
[----:B------:R-:W-:-:S04]  /*10b0*/  FMUL.FTZ R28, R28, UR8 ;  /* 0x000000081c1c7c20 */ /* 0x000fc80008410000 */
[----:B------:R-:W-:-:S04]  /*10c0*/  FMUL.FTZ R43, R71, R28 ;  /* 0x0000001c472b7220 */ /* 0x000fc80000410000 */
[----:B------:R-:W-:-:S07]  /*10d0*/  @P0 FADD.FTZ R43, R30, R43 ;  /* 0x0000002b1e2b0221 */ /* 0x000fce0000010000 */
.L_x_349:
[----:B------:R-:W-:Y:S05]  /*10e0*/  BSYNC B1 ;  /* 0x0000000000017941 */ /* 0x000fea0003800000 */
.L_x_347:
[----:B------:R-:W0:Y:S01]  /*10f0*/  LDC.64 R86, c[0x0][0x238] ;  /* 0x00008e00ff567b82 */ /* 0x000e220000000a00 */
[----:B------:R-:W-:Y:S02]  /*1100*/  F2FP.BF16.F32.PACK_AB R31, R43, R44 ;  /* 0x0000002c2b1f723e */ /* 0x000fe400000010ff */
[----:B------:R-:W-:Y:S02]  /*1110*/  F2FP.BF16.F32.PACK_AB R30, R45, R46 ;  /* 0x0000002e2d1e723e */ /* 0x000fe400000010ff */
[----:B------:R-:W-:Y:S02]  /*1120*/  F2FP.BF16.F32.PACK_AB R29, R47, R48 ;  /* 0x000000302f1d723e */ /* 0x000fe400000010ff */
[----:B------:R-:W-:Y:S02]  /*1130*/  F2FP.BF16.F32.PACK_AB R28, R49, R50 ;  /* 0x00000032311c723e */ /* 0x000fe400000010ff */
[----:B------:R-:W-:Y:S01]  /*1140*/  IADD3 R88, R88, 0x20, RZ ;  /* 0x0000002058587810 */ /* 0x000fe20007ffe0ff */
[C---:B0-----:R-:W-:Y:S01]  /*1150*/  IMAD.WIDE.U32 R86, R85.reuse, 0x10, R86 ;  /* 0x0000001055567825 */ /* 0x041fe200078e0056 */
[----:B------:R-:W-:-:S04]  /*1160*/  IADD3 R85, R85, 0x20, RZ ;  /* 0x0000002055557810 */ /* 0x000fc80007ffe0ff */
[----:B------:R0:W-:Y:S03]  /*1170*/  STG.E.128 desc[UR4][R86.64], R28 ;  /* 0x0000001c56007986 */ /* 0x0001e6000c101d04 */
.L_x_325:
[----:B------:R-:W-:Y:S05]  /*1180*/  BSYNC B0 ;  /* 0x0000000000007941 */ /* 0x000fea0003800000 */
.L_x_324:
        /* <DEDUP_REMOVED lines=13> */
[----:B------:R-:W-:Y:S01]  /*1260*/  IMAD.MOV.U32 R42, RZ, RZ, RZ ;  /* 0x000000ffff2a7224 */ /* 0x000fe200078e00ff */
[----:B------:R-:W-:Y:S06]  /*1270*/  @!P0 BRA `(.L_x_354) ;  /* 0x00000000001c8947 */ /* 0x000fec0003800000 */
[----:B-----5:R-:W-:Y:S01]  /*1280*/  SHF.L.U32 R42, R24, 0x10, RZ ;  /* 0x00000010182a7819 */ /* 0x020fe200000006ff */
[----:B------:R-:W-:Y:S06]  /*1290*/  BRA `(.L_x_354) ;  /* 0x0000000000147947 */ /* 0x000fec0003800000 */
.L_x_353:
[----:B-----5:R-:W-:Y:S02]  /*12a0*/  SHF.L.U32 R28, R20, 0x10, RZ ;  /* 0x00000010141c7819 */ /* 0x020fe400000006ff */
[----:B------:R-:W-:-:S03]  /*12b0*/  @P0 SHF.L.U32 R31, R24, 0x10, RZ ;  /* 0x00000010181f0819 */ /* 0x000fc600000006ff */
[----:B------:R-:W-:-:S04]  /*12c0*/  FMUL.FTZ R29, R28, UR8 ;  /* 0x000000081c1d7c20 */ /* 0x000fc80008410000 */
[----:B------:R-:W-:-:S04]  /*12d0*/  FMUL.FTZ R42, R12, R29 ;  /* 0x0000001d0c2a7220 */ /* 0x000fc80000410000 */
[----:B------:R-:W-:-:S07]  /*12e0*/  @P0 FADD.FTZ R42, R31, R42 ;  /* 0x0000002a1f2a0221 */ /* 0x000fce0000010000 */
.L_x_354:
[----:B------:R-:W-:Y:S05]  /*12f0*/  BSYNC B1 ;  /* 0x0000000000017941 */ /* 0x000fea0003800000 */
.L_x_352:
[----:B------:R-:W-:Y:S04]  /*1300*/  BSSY B1, `(.L_x_355) ;  /* 0x000000e000017945 */ /* 0x000fe80003800000 */
[----:B------:R-:W-:Y:S05]  /*1310*/  @P4 BRA `(.L_x_356) ;  /* 0x0000000000144947 */ /* 0x000fea0003800000 */
[----:B------:R-:W-:Y:S01]  /*1320*/  HFMA2.MMA R41, -RZ, RZ, 0, 0 ;  /* 0x00000000ff297435 */ /* 0x000fe200000001ff */
[----:B------:R-:W-:Y:S10]  /*1330*/  @!P0 BRA `(.L_x_357) ;  /* 0x0000000000288947 */ /* 0x000ff40003800000 */
[----:B-----5:R-:W-:-:S05]  /*1340*/  PRMT R41, R24, 0x7632, R41 ;  /* 0x0000763218297816 */ /* 0x020fca0000000029 */
[----:B------:R-:W-:Y:S01]  /*1350*/  IMAD.U32 R41, R41, 0x10000, RZ ;  /* 0x0001000029297824 */ /* 0x000fe200078e00ff */
[----:B------:R-:W-:Y:S06]  /*1360*/  BRA `(.L_x_357) ;  /* 0x00000000001c7947 */ /* 0x000fec0003800000 */
.L_x_356:
[----:B-----5:R-:W-:Y:S02]  /*1370*/  PRMT R28, R20, 0x7632, R28 ;  /* 0x00007632141c7816 */ /* 0x020fe4000000001c */
[----:B------:R-:W-:Y:S02]  /*1380*/  @P0 PRMT R29, R24, 0x7632, R29 ;  /* 0x00007632181d0816 */ /* 0x000fe4000000001d */
[----:B------:R-:W-:-:S05]  /*1390*/  SHF.L.U32 R28, R28, 0x10, RZ ;  /* 0x000000101c1c7819 */ /* 0x000fca00000006ff */
[----:B------:R-:W-:Y:S01]  /*13a0*/  FMUL.FTZ R41, R28, UR8 ;  /* 0x000000081c297c20 */ /* 0x000fe20008410000 */
[----:B------:R-:W-:-:S03]  /*13b0*/  @P0 SHF.L.U32 R28, R29, 0x10, RZ ;  /* 0x000000101d1c0819 */ /* 0x000fc600000006ff */
[----:B------:R-:W-:-:S04]  /*13c0*/  FMUL.FTZ R41, R70, R41 ;  /* 0x0000002946297220 */ /* 0x000fc80000410000 */
[----:B------:R-:W-:-:S07]  /*13d0*/  @P0 FADD.FTZ R41, R28, R41 ;  /* 0x000000291c290221 */ /* 0x000fce0000010000 */
.L_x_357:
[----:B------:R-:W-:Y:S05]  /*13e0*/  BSYNC B1 ;  /* 0x0000000000017941 */ /* 0x000fea0003800000 */
.L_x_355:
[----:B------:R-:W-:Y:S04]  /*13f0*/  BSSY B1, `(.L_x_358) ;  /* 0x000000b000017945 */ /* 0x000fe80003800000 */
[----:B------:R-:W-:Y:S05]  /*1400*/  @P4 BRA `(.L_x_359) ;  /* 0x0000000000104947 */ /* 0x000fea0003800000 */
[----:B------:R-:W-:Y:S01]  /*1410*/  MOV R40, RZ ;  /* 0x000000ff00287202 */ /* 0x000fe20000000f00 */
[----:B------:R-:W-:Y:S06]  /*1420*/  @!P0 BRA `(.L_x_360) ;  /* 0x00000000001c8947 */ /* 0x000fec0003800000 */
[----:B-----5:R-:W-:Y:S01]  /*1430*/  SHF.L.U32 R40, R25, 0x10, RZ ;  /* 0x0000001019287819 */ /* 0x020fe200000006ff */
[----:B------:R-:W-:Y:S06]  /*1440*/  BRA `(.L_x_360) ;  /* 0x0000000000147947 */ /* 0x000fec0003800000 */
.L_x_359:
[----:B-----5:R-:W-:Y:S01]  /*1450*/  IMAD.U32 R28, R21, 0x10000, RZ ;  /* 0x00010000151c7824 */ /* 0x020fe200078e00ff */
[----:B------:R-:W-:-:S03]  /*1460*/  @P0 SHF.L.U32 R29, R25, 0x10, RZ ;  /* 0x00000010191d0819 */ /* 0x000fc600000006ff */
[----:B------:R-:W-:-:S04]  /*1470*/  FMUL.FTZ R28, R28, UR8 ;  /* 0x000000081c1c7c20 */ /* 0x000fc80008410000 */
[----:B------:R-:W-:-:S04]  /*1480*/  FMUL.FTZ R40, R11, R28 ;  /* 0x0000001c0b287220 */ /* 0x000fc80000410000 */
[----:B------:R-:W-:-:S07]  /*1490*/  @P0 FADD.FTZ R40, R29, R40 ;  /* 0x000000281d280221 */ /* 0x000fce0000010000 */
.L_x_360:
[----:B------:R-:W-:Y:S05]  /*14a0*/  BSYNC B1 ;  /* 0x0000000000017941 */ /* 0x000fea0003800000 */
.L_x_358:
[----:B------:R-:W-:Y:S04]  /*14b0*/  BSSY B1, `(.L_x_361) ;  /* 0x000000e000017945 */ /* 0x000fe80003800000 */
[----:B------:R-:W-:Y:S05]  /*14c0*/  @P4 BRA `(.L_x_362) ;  /* 0x0000000000144947 */ /* 0x000fea0003800000 */
[----:B------:R-:W-:Y:S01]  /*14d0*/  HFMA2.MMA R77, -RZ, RZ, 0, 0 ;  /* 0x00000000ff4d7435 */ /* 0x000fe200000001ff */
[----:B------:R-:W-:Y:S10]  /*14e0*/  @!P0 BRA `(.L_x_363) ;  /* 0x0000000000288947 */ /* 0x000ff40003800000 */
[----:B-----5:R-:W-:-:S04]  /*14f0*/  PRMT R77, R25, 0x7632, R77 ;  /* 0x00007632194d7816 */ /* 0x020fc8000000004d */
[----:B------:R-:W-:Y:S01]  /*1500*/  SHF.L.U32 R77, R77, 0x10, RZ ;  /* 0x000000104d4d7819 */ /* 0x000fe200000006ff */
[----:B------:R-:W-:Y:S06]  /*1510*/  BRA `(.L_x_363) ;  /* 0x00000000001c7947 */ /* 0x000fec0003800000 */
.L_x_362:
[----:B-----5:R-:W-:Y:S02]  /*1520*/  PRMT R28, R21, 0x7632, R28 ;  /* 0x00007632151c7816 */ /* 0x020fe4000000001c */
[----:B------:R-:W-:Y:S02]  /*1530*/  @P0 PRMT R29, R25, 0x7632, R29 ;  /* 0x00007632191d0816 */ /* 0x000fe4000000001d */
[----:B------:R-:W-:-:S03]  /*1540*/  SHF.L.U32 R28, R28, 0x10, RZ ;  /* 0x000000101c1c7819 */ /* 0x000fc600000006ff */
[----:B------:R-:W-:Y:S02]  /*1550*/  @P0 IMAD.U32 R30, R29, 0x10000, RZ ;  /* 0x000100001d1e0824 */ /* 0x000fe400078e00ff */
[----:B------:R-:W-:-:S04]  /*1560*/  FMUL.FTZ R28, R28, UR8 ;  /* 0x000000081c1c7c20 */ /* 0x000fc80008410000 */
[----:B------:R-:W-:-:S04]  /*1570*/  FMUL.FTZ R77, R69, R28 ;  /* 0x0000001c454d7220 */ /* 0x000fc80000410000 */
[----:B------:R-:W-:-:S07]  /*1580*/  @P0 FADD.FTZ R77, R30, R77 ;  /* 0x0000004d1e4d0221 */ /* 0x000fce0000010000 */
.L_x_363:
[----:B------:R-:W-:Y:S05]  /*1590*/  BSYNC B1 ;  /* 0x0000000000017941 */ /* 0x000fea0003800000 */
.L_x_361:
[----:B------:R-:W-:Y:S04]  /*15a0*/  BSSY B1, `(.L_x_364) ;  /* 0x000000b000017945 */ /* 0x000fe80003800000 */
[----:B------:R-:W-:Y:S05]  /*15b0*/  @P4 BRA `(.L_x_365) ;  /* 0x0000000000104947 */ /* 0x000fea0003800000 */
[----:B------:R-:W-:Y:S01]  /*15c0*/  MOV R76, RZ ;  /* 0x000000ff004c7202 */ /* 0x000fe20000000f00 */
[----:B------:R-:W-:Y:S06]  /*15d0*/  @!P0 BRA `(.L_x_366) ;  /* 0x00000000001c8947 */ /* 0x000fec0003800000 */
[----:B-----5:R-:W-:Y:S01]  /*15e0*/  SHF.L.U32 R76, R26, 0x10, RZ ;  /* 0x000000101a4c7819 */ /* 0x020fe200000006ff */
[----:B------:R-:W-:Y:S06]  /*15f0*/  BRA `(.L_x_366) ;  /* 0x0000000000147947 */ /* 0x000fec0003800000 */
.L_x_365:
[----:B-----5:R-:W-:Y:S02]  /*1600*/  SHF.L.U32 R28, R22, 0x10, RZ ;  /* 0x00000010161c7819 */ /* 0x020fe400000006ff */
[----:B------:R-:W-:-:S03]  /*1610*/  @P0 SHF.L.U32 R31, R26, 0x10, RZ ;  /* 0x000000101a1f0819 */ /* 0x000fc600000006ff */
[----:B------:R-:W-:-:S04]  /*1620*/  FMUL.FTZ R29, R28, UR8 ;  /* 0x000000081c1d7c20 */ /* 0x000fc80008410000 */
[----:B------:R-:W-:-:S04]  /*1630*/  FMUL.FTZ R76, R10, R29 ;  /* 0x0000001d0a4c7220 */ /* 0x000fc80000410000 */
[----:B------:R-:W-:-:S07]  /*1640*/  @P0 FADD.FTZ R76, R31, R76 ;  /* 0x0000004c1f4c0221 */ /* 0x000fce0000010000 */
.L_x_366:
[----:B------:R-:W-:Y:S05]  /*1650*/  BSYNC B1 ;  /* 0x0000000000017941 */ /* 0x000fea0003800000 */
.L_x_364:
[----:B------:R-:W-:Y:S04]  /*1660*/  BSSY B1, `(.L_x_367) ;  /* 0x000000e000017945 */ /* 0x000fe80003800000 */
[----:B------:R-:W-:Y:S05]  /*1670*/  @P4 BRA `(.L_x_368) ;  /* 0x0000000000144947 */ /* 0x000fea0003800000 */
[----:B------:R-:W-:Y:S01]  /*1680*/  IMAD.MOV.U32 R79, RZ, RZ, RZ ;  /* 0x000000ffff4f7224 */ /* 0x000fe200078e00ff */
[----:B------:R-:W-:Y:S06]  /*1690*/  @!P0 BRA `(.L_x_369) ;  /* 0x0000000000288947 */ /* 0x000fec0003800000 */
[----:B-----5:R-:W-:-:S04]  /*16a0*/  PRMT R79, R26, 0x7632, R79 ;  /* 0x000076321a4f7816 */ /* 0x020fc8000000004f */
[----:B------:R-:W-:Y:S01]  /*16b0*/  SHF.L.U32 R79, R79, 0x10, RZ ;  /* 0x000000104f4f7819 */ /* 0x000fe200000006ff */
[----:B------:R-:W-:Y:S06]  /*16c0*/  BRA `(.L_x_369) ;  /* 0x00000000001c7947 */ /* 0x000fec0003800000 */
.L_x_368:
[----:B-----5:R-:W-:Y:S02]  /*16d0*/  PRMT R28, R22, 0x7632, R28 ;  /* 0x00007632161c7816 */ /* 0x020fe4000000001c */
[----:B------:R-:W-:Y:S02]  /*16e0*/  @P0 PRMT R29, R26, 0x7632, R29 ;  /* 0x000076321a1d0816 */ /* 0x000fe4000000001d */
[----:B------:R-:W-:-:S05]  /*16f0*/  SHF.L.U32 R28, R28, 0x10, RZ ;  /* 0x000000101c1c7819 */ /* 0x000fca00000006ff */
[----:B------:R-:W-:Y:S01]  /*1700*/  FMUL.FTZ R79, R28, UR8 ;  /* 0x000000081c4f7c20 */ /* 0x000fe20008410000 */
[----:B------:R-:W-:-:S03]  /*1710*/  @P0 SHF.L.U32 R28, R29, 0x10, RZ ;  /* 0x000000101d1c0819 */ /* 0x000fc600000006ff */
[----:B------:R-:W-:-:S04]  /*1720*/  FMUL.FTZ R79, R68, R79 ;  /* 0x0000004f444f7220 */ /* 0x000fc80000410000 */
[----:B------:R-:W-:-:S07]  /*1730*/  @P0 FADD.FTZ R79, R28, R79 ;  /* 0x0000004f1c4f0221 */ /* 0x000fce0000010000 */
.L_x_369:
[----:B------:R-:W-:Y:S05]  /*1740*/  BSYNC B1 ;  /* 0x0000000000017941 */ /* 0x000fea0003800000 */
.L_x_367:
[----:B------:R-:W-:Y:S04]  /*1750*/  BSSY B1, `(.L_x_370) ;  /* 0x000000b000017945 */ /* 0x000fe80003800000 */
[----:B------:R-:W-:Y:S05]  /*1760*/  @P4 BRA `(.L_x_371) ;  /* 0x0000000000104947 */ /* 0x000fea0003800000 */
[----:B------:R-:W-:Y:S01]  /*1770*/  HFMA2.MMA R78, -RZ, RZ, 0, 0 ;  /* 0x00000000ff4e7435 */ /* 0x000fe200000001ff */
[----:B------:R-:W-:Y:S10]  /*1780*/  @!P0 BRA `(.L_x_372) ;  /* 0x00000000001c8947 */ /* 0x000ff40003800000 */
[----:B-----5:R-:W-:Y:S01]  /*1790*/  IMAD.U32 R78, R27, 0x10000, RZ ;  /* 0x000100001b4e7824 */ /* 0x020fe200078e00ff */
[----:B------:R-:W-:Y:S06]  /*17a0*/  BRA `(.L_x_372) ;  /* 0x0000000000147947 */ /* 0x000fec0003800000 */
.L_x_371:
[----:B-----5:R-:W-:Y:S02]  /*17b0*/  SHF.L.U32 R28, R23, 0x10, RZ ;  /* 0x00000010171c7819 */ /* 0x020fe400000006ff */
[----:B------:R-:W-:-:S03]  /*17c0*/  @P0 SHF.L.U32 R29, R27, 0x10, RZ ;  /* 0x000000101b1d0819 */ /* 0x000fc600000006ff */
[----:B------:R-:W-:-:S04]  /*17d0*/  FMUL.FTZ R28, R28, UR8 ;  /* 0x000000081c1c7c20 */ /* 0x000fc80008410000 */
[----:B------:R-:W-:-:S04]  /*17e0*/  FMUL.FTZ R78, R9, R28 ;  /* 0x0000001c094e7220 */ /* 0x000fc80000410000 */
[----:B------:R-:W-:-:S07]  /*17f0*/  @P0 FADD.FTZ R78, R29, R78 ;  /* 0x0000004e1d4e0221 */ /* 0x000fce0000010000 */
.L_x_372:
[----:B------:R-:W-:Y:S05]  /*1800*/  BSYNC B1 ;  /* 0x0000000000017941 */ /* 0x000fea0003800000 */
.L_x_370:
[----:B------:R-:W-:Y:S04]  /*1810*/  BSSY B1, `(.L_x_373) ;  /* 0x000000e000017945 */ /* 0x000fe80003800000 */
[----:B------:R-:W-:Y:S05]  /*1820*/  @P4 BRA `(.L_x_374) ;  /* 0x0000000000144947 */ /* 0x000fea0003800000 */
[----:B------:R-:W-:Y:S01]  /*1830*/  MOV R81, RZ ;  /* 0x000000ff00517202 */ /* 0x000fe20000000f00 */
[----:B------:R-:W-:Y:S06]  /*1840*/  @!P0 BRA `(.L_x_375) ;  /* 0x0000000000288947 */ /* 0x000fec0003800000 */
[----:B-----5:R-:W-:-:S04]  /*1850*/  PRMT R81, R27, 0x7632, R81 ;  /* 0x000076321b517816 */ /* 0x020fc80000000051 */
[----:B------:R-:W-:Y:S01]  /*1860*/  SHF.L.U32 R81, R81, 0x10, RZ ;  /* 0x0000001051517819 */ /* 0x000fe200000006ff */
[----:B------:R-:W-:Y:S06]  /*1870*/  BRA `(.L_x_375) ;  /* 0x00000000001c7947 */ /* 0x000fec0003800000 */
.L_x_374:
[----:B-----5:R-:W-:Y:S02]  /*1880*/  PRMT R28, R23, 0x7632, R28 ;  /* 0x00007632171c7816 */ /* 0x020fe4000000001c */
[----:B------:R-:W-:-:S03]  /*1890*/  @P0 PRMT R29, R27, 0x7632, R29 ;  /* 0x000076321b1d0816 */ /* 0x000fc6000000001d */
[----:B------:R-:W-:Y:S01]  /*18a0*/  IMAD.U32 R28, R28, 0x10000, RZ ;  /* 0x000100001c1c7824 */ /* 0x000fe200078e00ff */
[----:B------:R-:W-:-:S03]  /*18b0*/  @P0 SHF.L.U32 R30, R29, 0x10, RZ ;  /* 0x000000101d1e0819 */ /* 0x000fc600000006ff */
[----:B------:R-:W-:-:S04]  /*18c0*/  FMUL.FTZ R28, R28, UR8 ;  /* 0x000000081c1c7c20 */ /* 0x000fc80008410000 */
[----:B------:R-:W-:-:S04]  /*18d0*/  FMUL.FTZ R81, R67, R28 ;  /* 0x0000001c43517220 */ /* 0x000fc80000410000 */
[----:B------:R-:W-:-:S07]  /*18e0*/  @P0 FADD.FTZ R81, R30, R81 ;  /* 0x000000511e510221 */ /* 0x000fce0000010000 */
.L_x_375:
[----:B------:R-:W-:Y:S05]  /*18f0*/  BSYNC B1 ;  /* 0x0000000000017941 */ /* 0x000fea0003800000 */
.L_x_373:
[----:B------:R-:W0:Y:S01]  /*1900*/  LDC.64 R86, c[0x0][0x238] ;  /* 0x00008e00ff567b82 */ /* 0x000e220000000a00 */
[----:B------:R-:W-:Y:S02]  /*1910*/  F2FP.BF16.F32.PACK_AB R31, R81, R78 ;  /* 0x0000004e511f723e */ /* 0x000fe400000010ff */
[----:B------:R-:W-:Y:S02]  /*1920*/  F2FP.BF16.F32.PACK_AB R30, R79, R76 ;  /* 0x0000004c4f1e723e */ /* 0x000fe400000010ff */
[----:B------:R-:W-:Y:S02]  /*1930*/  F2FP.BF16.F32.PACK_AB R29, R77, R40 ;  /* 0x000000284d1d723e */ /* 0x000fe400000010ff */
[----:B------:R-:W-:Y:S01]  /*1940*/  F2FP.BF16.F32.PACK_AB R28, R41, R42 ;  /* 0x0000002a291c723e */ /* 0x000fe200000010ff */
[----:B0-----:R-:W-:-:S05]  /*1950*/  IMAD.WIDE.U32 R86, R85, 0x10, R86 ;  /* 0x0000001055567825 */ /* 0x001fca00078e0056 */
[----:B------:R1:W-:Y:S02]  /*1960*/  STG.E.128 desc[UR4][R86.64], R28 ;  /* 0x0000001c56007986 */ /* 0x0003e4000c101d04 */
.L_x_351:
[----:B------:R-:W-:Y:S05]  /*1970*/  BSYNC B0 ;  /* 0x0000000000007941 */ /* 0x000fea0003800000 */
.L_x_350:
        /* <DEDUP_REMOVED lines=75> */
.L_x_393:
[----:B01----:R-:W-:Y:S01]  /*1e30*/  FADD.FTZ R88, R88, R91 ;  /* 0x0000005b58587221 */ /* 0x003fe20000010000 */
[----:B------:R-:W0:Y:S01]  /*1e40*/  @!P0 LDC.64 R30, c[0x0][0x258] ;  /* 0x00009600ff1e8b82 */ /* 0x000e220000000a00 */
[----:B------:R-:W-:Y:S01]  /*1e50*/  FMUL.FTZ R86, R85, R85 ;  /* 0x0000005555567220 */ /* 0x000fe20000410000 */
[----:B------:R-:W-:Y:S01]  /*1e60*/  BSSY B0, `(.L_x_377) ;  /* 0x0000058000007945 */ /* 0x000fe20003800000 */
[----:B------:R-:W-:-:S03]  /*1e70*/  FFMA.FTZ R83, R88, R29, UR9 ;  /* 0x0000000958537e23 */ /* 0x000fc6000801001d */
[----:B------:R-:W-:Y:S02]  /*1e80*/  FSEL R86, R86, RZ, P3 ;  /* 0x000000ff56567208 */ /* 0x000fe40001800000 */
[----:B------:R-:W1:Y:S03]  /*1e90*/  @!P0 LDC.64 R28, c[0x0][0x250] ;  /* 0x00009400ff1c8b82 */ /* 0x000e660000000a00 */
[----:B------:R-:W-:-:S06]  /*1ea0*/  FADD.FTZ R83, R83, R86 ;  /* 0x0000005653537221 */ /* 0x000fcc0000010000 */
[----:B------:R-:W2:Y:S01]  /*1eb0*/  MUFU.RSQ R83, R83 ;  /* 0x0000005300537308 */ /* 0x000ea20000001400 */
[----:B0-----:R-:W-:-:S04]  /*1ec0*/  @!P0 LEA R30, P5, R17, R30, 0x2 ;  /* 0x0000001e111e8211 */ /* 0x001fc800078a10ff */
[C---:B------:R-:W-:Y:S02]  /*1ed0*/  @!P0 LEA.HI.X R31, R17.reuse, R31, R84, 0x2, P5 ;  /* 0x0000001f111f8211 */ /* 0x040fe400028f1454 */
[----:B-1----:R-:W-:-:S04]  /*1ee0*/  @!P0 LEA R28, P4, R17, R28, 0x2 ;  /* 0x0000001c111c8211 */ /* 0x002fc800078810ff */
[----:B------:R-:W-:-:S05]  /*1ef0*/  @!P0 LEA.HI.X R29, R17, R29, R84, 0x2, P4 ;  /* 0x0000001d111d8211 */ /* 0x000fca00020f1454 */
[----:B------:R0:W-:Y:S04]  /*1f00*/  @!P0 STG.E desc[UR4][R28.64], R85 ;  /* 0x000000551c008986 */ /* 0x0001e8000c101904 */
[----:B--2---:R0:W-:Y:S01]  /*1f10*/  @!P0 STG.E desc[UR4][R30.64], R83 ;  /* 0x000000531e008986 */ /* 0x0041e2000c101904 */
[----:B-----5:R-:W-:-:S13]  /*1f20*/  ISETP.GE.AND P0, PT, R80, 0x1, PT ;  /* 0x000000015000780c */ /* 0x020fda0003f06270 */
[----:B0-----:R-:W-:Y:S05]  /*1f30*/  @!P0 BRA `(.L_x_378) ;  /* 0x0000000400288947 */ /* 0x001fea0003800000 */
        /* <DEDUP_REMOVED lines=10> */
[----:B------:R-:W0:Y:S01]  /*1fe0*/  LDC.64 R84, c[0x0][0x2b8] ;  /* 0x0000ae00ff547b82 */ /* 0x000e220000000a00 */
[--C-:B------:R-:W-:Y:S01]  /*1ff0*/  FADD.FTZ R28, R50, -R80.reuse ;  /* 0x80000050321c7221 */ /* 0x100fe20000010000 */
[--C-:B------:R-:W-:Y:S01]  /*2000*/  FADD.FTZ R86, R46, -R80.reuse ;  /* 0x800000502e567221 */ /* 0x100fe20000010000 */
[----:B------:R-:W-:Y:S01]  /*2010*/  FMUL.FTZ R30, R83, R30 ;  /* 0x0000001e531e7220 */ /* 0x000fe20000410000 */
[--C-:B------:R-:W-:Y:S01]  /*2020*/  FADD.FTZ R88, R45, -R80.reuse ;  /* 0x800000502d587221 */ /* 0x100fe20000010000 */
[----:B------:R-:W-:Y:S01]  /*2030*/  FMUL.FTZ R28, R83, R28 ;  /* 0x0000001c531c7220 */ /* 0x000fe20000410000 */
[----:B------:R-:W-:Y:S01]  /*2040*/  FADD.FTZ R82, R47, -R80 ;  /* 0x800000502f527221 */ /* 0x000fe20000010000 */
[----:B------:R-:W-:Y:S01]  /*2050*/  FFMA.FTZ R29, R65, R30, R58 ;  /* 0x0000001e411d7223 */ /* 0x000fe2000001003a */
[--C-:B------:R-:W-:Y:S01]  /*2060*/  FADD.FTZ R30, R48, -R80.reuse ;  /* 0x80000050301e7221 */ /* 0x100fe20000010000 */
[----:B------:R-:W-:Y:S01]  /*2070*/  FFMA.FTZ R28, R8, R28, R33 ;  /* 0x0000001c081c7223 */ /* 0x000fe20000010021 */
[--C-:B------:R-:W-:Y:S01]  /*2080*/  FADD.FTZ R90, R44, -R80.reuse ;  /* 0x800000502c5a7221 */ /* 0x100fe20000010000 */
        /* <DEDUP_REMOVED lines=18> */
[----:B------:R-:W-:-:S03]  /*21b0*/  IADD3 R87, R87, 0x20, RZ ;  /* 0x0000002057577810 */ /* 0x000fc60007ffe0ff */
[----:B------:R0:W-:Y:S04]  /*21c0*/  STG.E.128 desc[UR4][R84.64], R28 ;  /* 0x0000001c54007986 */ /* 0x0001e8000c101d04 */
.L_x_380:
[----:B------:R-:W-:Y:S05]  /*21d0*/  BSYNC B1 ;  /* 0x0000000000017941 */ /* 0x000fea0003800000 */
.L_x_379:
        /* <DEDUP_REMOVED lines=28> */
[----:B0-----:R-:W-:-:S03]  /*23a0*/  IMAD.WIDE.U32 R84, R87, 0x10, R84 ;  /* 0x0000001057547825 */ /* 0x001fc600078e0054 */
[----:B------:R-:W-:Y:S02]  /*23b0*/  F2FP.BF16.F32.PACK_AB R29, R80, R29 ;  /* 0x0000001d501d723e */ /* 0x000fe400000010ff */
[----:B------:R-:W-:-:S05]  /*23c0*/  F2FP.BF16.F32.PACK_AB R28, R83, R28 ;  /* 0x0000001c531c723e */ /* 0x000fca00000010ff */
[----:B------:R1:W-:Y:S02]  /*23d0*/  STG.E.128 desc[UR4][R84.64], R28 ;  /* 0x0000001c54007986 */ /* 0x0003e4000c101d04 */
.L_x_378:
[----:B------:R-:W-:Y:S05]  /*23e0*/  BSYNC B0 ;  /* 0x0000000000007941 */ /* 0x000fea0003800000 */
.L_x_377:
[----:B01----:R-:W0:Y:S02]  /*23f0*/  LDC.64 R28, c[0x0][0x210] ;  /* 0x00008400ff1c7b82 */ /* 0x003e240000000a00 */
[----:B0-----:R-:W-:-:S04]  /*2400*/  LEA R17, R28, R17, 0x2 ;  /* 0x000000111c117211 */ /* 0x001fc800078e10ff */
[----:B------:R-:W-:-:S13]  /*2410*/  ISETP.GE.AND P0, PT, R17, R29, PT ;  /* 0x0000001d1100720c */ /* 0x000fda0003f06270 */
[----:B------:R-:W-:Y:S05]  /*2420*/  @!P0 BRA `(.L_x_381) ;  /* 0xffffffe400048947 */ /* 0x000fea000383ffff */
[----:B------:R-:W-:Y:S05]  /*2430*/  EXIT ;  /* 0x000000000000794d */ /* 0x000fea0003800000 */
.L_x_376:
        /* <DEDUP_REMOVED lines=8> */
.L_x_383:
[----:B------:R-:W-:Y:S05]  /*24c0*/  BSYNC B0 ;  /* 0x0000000000007941 */ /* 0x000fea0003800000 */
.L_x_382:
[----:B------:R-:W-:Y:S01]  /*24d0*/  MOV R28, R91 ;  /* 0x0000005b001c7202 */ /* 0x000fe20000000f00 */
[----:B------:R-:W-:Y:S01]  /*24e0*/  HFMA2.MMA R83, -RZ, RZ, 0, 1.1920928955078125e-07 ;  /* 0x00000002ff537435 */ /* 0x000fe200000001ff */
[----:B------:R-:W-:Y:S02]  /*24f0*/  MOV R31, 0x1f ;  /* 0x0000001f001f7802 */ /* 0x000fe40000000f00 */
[----:B------:R-:W-:Y:S01]  /*2500*/  MOV R30, 0xffffffff ;  /* 0xffffffff001e7802 */ /* 0x000fe20000000f00 */
[----:B------:R-:W-:-:S04]  /*2510*/  FADD.FTZ R86, R85, R28 ;  /* 0x0000001c55567221 */ /* 0x000fc80000010000 */
[----:B------:R-:W-:-:S07]  /*2520*/  IMAD.MOV.U32 R90, RZ, RZ, R86 ;  /* 0x000000ffff5a7224 */ /* 0x000fce00078e0056 */
[----:B------:R-:W-:Y:S05]  /*2530*/  WARPSYNC.COLLECTIVE R30, `(.L_x_384) ;  /* 0x000000001e087348 */ /* 0x000fea0003c00000 */
[----:B------:R0:W1:Y:S02]  /*2540*/  SHFL.BFLY P5, R91, R90, R83, R31 ;  /* 0x0c0000535a5b7389 */ /* 0x00006400000a001f */
[----:B01----:R-:W-:Y:S01]  /*2550*/  ENDCOLLECTIVE ;  /* 0x000000000000791b */ /* 0x003fe20003800000 */
.L_x_384:
[----:B------:R-:W-:Y:S01]  /*2560*/  HFMA2.MMA R83, -RZ, RZ, 0, 2.384185791015625e-07 ;  /* 0x00000004ff537435 */ /* 0x000fe200000001ff */
[----:B------:R-:W-:-:S05]  /*2570*/  MOV R29, R91 ;  /* 0x0000005b001d7202 */ /* 0x000fca0000000f00 */
[----:B------:R-:W-:-:S04]  /*2580*/  FADD.FTZ R87, R86, R29 ;  /* 0x0000001d56577221 */ /* 0x000fc80000010000 */
[----:B------:R-:W-:-:S07]  /*2590*/  IMAD.MOV.U32 R90, RZ, RZ, R87 ;  /* 0x000000ffff5a7224 */ /* 0x000fce00078e0057 */
[----:B------:R-:W-:Y:S05]  /*25a0*/  WARPSYNC.COLLECTIVE R30, `(.L_x_385) ;  /* 0x000000001e087348 */ /* 0x000fea0003c00000 */
[----:B------:R0:W1:Y:S02]  /*25b0*/  SHFL.BFLY P5, R91, R90, R83, R31 ;  /* 0x0c0000535a5b7389 */ /* 0x00006400000a001f */
[----:B01----:R-:W-:Y:S01]  /*25c0*/  ENDCOLLECTIVE ;  /* 0x000000000000791b */ /* 0x003fe20003800000 */
.L_x_385:
[----:B------:R-:W-:Y:S01]  /*25d0*/  HFMA2.MMA R83, -RZ, RZ, 0, 4.76837158203125e-07 ;  /* 0x00000008ff537435 */ /* 0x000fe200000001ff */
[----:B------:R-:W-:-:S05]  /*25e0*/  MOV R28, R91 ;  /* 0x0000005b001c7202 */ /* 0x000fca0000000f00 */
[----:B------:R-:W-:-:S05]  /*25f0*/  FADD.FTZ R88, R87, R28 ;  /* 0x0000001c57587221 */ /* 0x000fca0000010000 */
[----:B------:R-:W-:-:S07]  /*2600*/  MOV R90, R88 ;  /* 0x00000058005a7202 */ /* 0x000fce0000000f00 */
[----:B------:R-:W-:Y:S05]  /*2610*/  WARPSYNC.COLLECTIVE R30, `(.L_x_386) ;  /* 0x000000001e087348 */ /* 0x000fea0003c00000 */
[----:B------:R0:W1:Y:S02]  /*2620*/  SHFL.BFLY P5, R91, R90, R83, R31 ;  /* 0x0c0000535a5b7389 */ /* 0x00006400000a001f */
[----:B01----:R-:W-:Y:S01]  /*2630*/  ENDCOLLECTIVE ;  /* 0x000000000000791b */ /* 0x003fe20003800000 */
.L_x_386:
        /* <DEDUP_REMOVED lines=8> */
.L_x_387:
[----:B------:R-:W-:Y:S01]  /*26c0*/  IMAD.MOV.U32 R83, RZ, RZ, 0x1 ;  /* 0x00000001ff537424 */ /* 0x000fe200078e00ff */
[----:B------:R-:W-:-:S05]  /*26d0*/  MOV R28, R91 ;  /* 0x0000005b001c7202 */ /* 0x000fca0000000f00 */
        /* <DEDUP_REMOVED lines=35> */
[----:B------:R-:W-:Y:S01]  /*2910*/  HFMA2.MMA R31, -RZ, RZ, 0, 1.847743988037109375e-06 ;  /* 0x0000001fff1f7435 */ /* 0x000fe200000001ff */
[----:B------:R-:W-:-:S03]  /*2920*/  MOV R30, 0xffffffff ;  /* 0xffffffff001e7802 */ /* 0x000fc60000000f00 */
[----:B------:R-:W-:-:S07]  /*2930*/  MOV R90, R28 ;  /* 0x0000001c005a7202 */ /* 0x000fce0000000f00 */
[----:B------:R-:W-:Y:S05]  /*2940*/  WARPSYNC.COLLECTIVE R30, `(.L_x_388) ;  /* 0x000000001e087348 */ /* 0x000fea0003c00000 */
[----:B------:R0:W1:Y:S02]  /*2950*/  SHFL.BFLY P5, R91, R90, R83, R31 ;  /* 0x0c0000535a5b7389 */ /* 0x00006400000a001f */
[----:B01----:R-:W-:Y:S01]  /*2960*/  ENDCOLLECTIVE ;  /* 0x000000000000791b */ /* 0x003fe20003800000 */
.L_x_388:
[----:B------:R-:W-:Y:S01]  /*2970*/  IMAD.MOV.U32 R83, RZ, RZ, 0x2 ;  /* 0x00000002ff537424 */ /* 0x000fe200078e00ff */
[----:B------:R-:W-:-:S05]  /*2980*/  MOV R87, R91 ;  /* 0x0000005b00577202 */ /* 0x000fca0000000f00 */
[----:B------:R-:W-:-:S05]  /*2990*/  FADD.FTZ R87, R28, R87 ;  /* 0x000000571c577221 */ /* 0x000fca0000010000 */
[----:B------:R-:W-:-:S07]  /*29a0*/  MOV R90, R87 ;  /* 0x00000057005a7202 */ /* 0x000fce0000000f00 */
[----:B------:R-:W-:Y:S05]  /*29b0*/  WARPSYNC.COLLECTIVE R30, `(.L_x_389) ;  /* 0x000000001e087348 */ /* 0x000fea0003c00000 */
[----:B------:R0:W1:Y:S02]  /*29c0*/  SHFL.BFLY P5, R91, R90, R83, R31 ;  /* 0x0c0000535a5b7389 */ /* 0x00006400000a001f */
[----:B01----:R-:W-:Y:S01]  /*29d0*/  ENDCOLLECTIVE ;  /* 0x000000000000791b */ /* 0x003fe20003800000 */
.L_x_389:
[----:B------:R-:W-:Y:S01]  /*29e0*/  HFMA2.MMA R83, -RZ, RZ, 0, 2.384185791015625e-07 ;  /* 0x00000004ff537435 */ /* 0x000fe200000001ff */
[----:B------:R-:W-:-:S05]  /*29f0*/  MOV R86, R91 ;  /* 0x0000005b00567202 */ /* 0x000fca0000000f00 */
[----:B------:R-:W-:-:S05]  /*2a00*/  FADD.FTZ R86, R87, R86 ;  /* 0x0000005657567221 */ /* 0x000fca0000010000 */
[----:B------:R-:W-:-:S07]  /*2a10*/  MOV R90, R86 ;  /* 0x00000056005a7202 */ /* 0x000fce0000000f00 */
[----:B------:R-:W-:Y:S05]  /*2a20*/  WARPSYNC.COLLECTIVE R30, `(.L_x_390) ;  /* 0x000000001e087348 */ /* 0x000fea0003c00000 */
[----:B------:R0:W1:Y:S02]  /*2a30*/  SHFL.BFLY P5, R91, R90, R83, R31 ;  /* 0x0c0000535a5b7389 */ /* 0x00006400000a001f */
[----:B01----:R-:W-:Y:S01]  /*2a40*/  ENDCOLLECTIVE ;  /* 0x000000000000791b */ /* 0x003fe20003800000 */
.L_x_390:
[----:B------:R-:W-:Y:S01]  /*2a50*/  HFMA2.MMA R83, -RZ, RZ, 0, 4.76837158203125e-07 ;  /* 0x00000008ff537435 */ /* 0x000fe200000001ff */
[----:B------:R-:W-:-:S05]  /*2a60*/  MOV R89, R91 ;  /* 0x0000005b00597202 */ /* 0x000fca0000000f00 */
[----:B------:R-:W-:-:S04]  /*2a70*/  FADD.FTZ R89, R86, R89 ;  /* 0x0000005956597221 */ /* 0x000fc80000010000 */
[----:B------:R-:W-:-:S07]  /*2a80*/  IMAD.MOV.U32 R90, RZ, RZ, R89 ;  /* 0x000000ffff5a7224 */ /* 0x000fce00078e0059 */
[----:B------:R-:W-:Y:S05]  /*2a90*/  WARPSYNC.COLLECTIVE R30, `(.L_x_391) ;  /* 0x000000001e087348 */ /* 0x000fea0003c00000 */
[----:B------:R0:W1:Y:S02]  /*2aa0*/  SHFL.BFLY P5, R91, R90, R83, R31 ;  /* 0x0c0000535a5b7389 */ /* 0x00006400000a001f */
[----:B01----:R-:W-:Y:S01]  /*2ab0*/  ENDCOLLECTIVE ;  /* 0x000000000000791b */ /* 0x003fe20003800000 */
.L_x_391:
[----:B------:R-:W-:Y:S01]  /*2ac0*/  HFMA2.MMA R83, -RZ, RZ, 0, 9.5367431640625e-07 ;  /* 0x00000010ff537435 */ /* 0x000fe200000001ff */
[----:B------:R-:W-:-:S05]  /*2ad0*/  MOV R88, R91 ;  /* 0x0000005b00587202 */ /* 0x000fca0000000f00 */
[----:B------:R-:W-:-:S05]  /*2ae0*/  FADD.FTZ R88, R89, R88 ;  /* 0x0000005859587221 */ /* 0x000fca0000010000 */
[----:B------:R-:W-:-:S07]  /*2af0*/  MOV R90, R88 ;  /* 0x00000058005a7202 */ /* 0x000fce0000000f00 */
[----:B------:R-:W-:Y:S05]  /*2b00*/  WARPSYNC.COLLECTIVE R30, `(.L_x_392) ;  /* 0x000000001e087348 */ /* 0x000fea0003c00000 */
[----:B------:R0:W1:Y:S02]  /*2b10*/  SHFL.BFLY P5, R91, R90, R83, R31 ;  /* 0x0c0000535a5b7389 */ /* 0x00006400000a001f */
[----:B01----:R-:W-:Y:S01]  /*2b20*/  ENDCOLLECTIVE ;  /* 0x000000000000791b */ /* 0x003fe20003800000 */
.L_x_392:
[----:B------:R-:W-:Y:S05]  /*2b30*/  BRA `(.L_x_393) ;  /* 0xfffffff000bc7947 */ /* 0x000fea000383ffff */
.L_x_394:
        /* <DEDUP_REMOVED lines=12> */
.L_x_16478:


//--------------------- .text._ZN10layer_norm13ln_fwd_kernelINS_13Kernel_traitsI13__nv_bfloat16S2_S2_S2_fjLj512ELj1ELj4ELj1ELj16ENS_18Kernel_traits_baseILj512ES2_S2_S2_S2_fjLj128EEEEELb0ELb1ELb1ELb1EEEvNS_9FwdParamsE --------------------------
	.section	.text._ZN10layer_norm13ln_fwd_kernelINS_13Kernel_traitsI13__nv_bfloat16S2_S2_S2_fjLj512ELj1ELj4ELj1ELj16ENS_18Kernel_traits_baseILj512ES2_S2_S2_S2_fjLj128EEEEELb0ELb1ELb1ELb1EEEvNS_9FwdParamsE,"ax",@progbits
	.align	128
        .global         _ZN10layer_norm13ln_fwd_kernelINS_13Kernel_traitsI13__nv_bfloat16S2_S2_S2_fjLj512ELj1ELj4ELj1ELj16ENS_18Kernel_traits_baseILj512ES2_S2_S2_S2_fjLj128EEEEELb0ELb1ELb1ELb1EEEvNS_9FwdParamsE
        .type           _ZN10layer_norm13ln_fwd_kernelINS_13Kernel_traitsI13__nv_bfloat16S2_S2_S2_fjLj512ELj1ELj4ELj1ELj16ENS_18Kernel_traits_baseILj512ES2_S2_S2_S2_fjLj128EEEEELb0ELb1ELb1ELb1EEEvNS_9FwdParamsE,@function
        .size           _ZN10layer_norm13ln_fwd_kernelINS_13Kernel_traitsI13__nv_bfloat16S2_S2_S2_fjLj512ELj1ELj4ELj1ELj16ENS_18Kernel_traits_baseILj512ES2_S2_S2_S2_fjLj128EEEEELb0ELb1ELb1ELb1EEEvNS_9FwdParamsE,(.L_x_16479 - _ZN10layer_norm13ln_fwd_kernelINS_13Kernel_traitsI13__nv_bfloat16S2_S2_S2_fjLj512ELj1ELj4ELj1ELj16ENS_18Kernel_traits_baseILj512ES2_S2_S2_S2_fjLj128EEEEELb0ELb1ELb1ELb1EEEvNS_9FwdParamsE)
        .other          _ZN10layer_norm13ln_fwd_kernelINS_13Kernel_traitsI13__nv_bfloat16S2_S2_S2_fjLj512ELj1ELj4ELj1ELj16ENS_18Kernel_traits_baseILj512ES2_S2_S2_S2_fjLj128EEEEELb0ELb1ELb1ELb1EEEvNS_9FwdParamsE,@"STO_CUDA_ENTRY STV_DEFAULT"
_ZN10layer_norm13ln_fwd_kernelINS_13Kernel_traitsI13__nv_bfloat16S2_S2_S2_fjLj512ELj1ELj4ELj1ELj16ENS_18Kernel_traits_baseILj512ES2_S2_S2_S2_fjLj128EEEEELb0ELb1ELb1ELb1EEEvNS_9FwdParamsE:
.text._ZN10layer_norm13ln_fwd_kernelINS_13Kernel_traitsI13__nv_bfloat16S2_S2_S2_fjLj512ELj1ELj4ELj1ELj16ENS_18Kernel_traits_baseILj512ES2_S2_S2_S2_fjLj128EEEEELb0ELb1ELb1ELb1EEEvNS_9FwdParamsE:
[----:B------:R-:W-:Y:S01]  /*0000*/  LDC R1, c[0x0][0x28] ;  /* 0x00000a00ff017b82 */ /* 0x000fe20000000800 */
[----:B------:R-:W0:Y:S01]  /*0010*/  S2R R10, SR_TID.X ;  /* 0x00000000000a7919 */ /* 0x000e220000002100 */
[----:B------:R-:W-:Y:S01]  /*0020*/  ULDC.64 UR4, c[0x0][0x2c8] ;  /* 0x0000b20000047ab9 */ /* 0x000fe20000000a00 */
[----:B------:R-:W-:Y:S01]  /*0030*/  ULDC UR10, c[0x0][0x214] ;  /* 0x00008500000a7ab9 */ /* 0x000fe20000000800 */
[----:B------:R-:W-:Y:S01]  /*0040*/  ISETP.NE.U32.AND P0, PT, RZ, UR4, PT ;  /* 0x00000004ff007c0c */ /* 0x000fe2000bf05070 */
[----:B------:R-:W1:Y:S01]  /*0050*/  S2R R2, SR_CTAID.X ;  /* 0x0000000000027919 */ /* 0x000e620000002500 */
[----:B------:R-:W-:Y:S01]  /*0060*/  ULDC.64 UR8, c[0x0][0x278] ;  /* 0x00009e0000087ab9 */ /* 0x000fe20000000a00 */
[----:B------:R-:W-:Y:S01]  /*0070*/  ULDC.64 UR6, c[0x0][0x260] ;  /* 0x0000980000067ab9 */ /* 0x000fe20000000a00 */
        /* <DEDUP_REMOVED lines=8> */
[----:B------:R-:W-:Y:S01]  /*0100*/  LOP3.LUT R10, R10, 0x1f, RZ, 0xc0, !PT ;  /* 0x0000001f0a0a7812 */ /* 0x000fe200078ec0ff */
[----:B------:R0:W5:Y:S01]  /*0110*/  @P0 LDG.E.128 R16, desc[UR4][R4.64+0x200] ;  /* 0x0002000404100981 */ /* 0x000162000c1e1d00 */
[----:B-1----:R-:W-:Y:S02]  /*0120*/  LEA R9, R2, R9, 0x2 ;  /* 0x0000000902097211 */ /* 0x002fe400078e10ff */
[----:B------:R-:W-:Y:S02]  /*0130*/  LEA R36, P2, R10, UR8, 0x4 ;  /* 0x000000080a247c11 */ /* 0x000fe4000f8420ff */
[----:B------:R-:W-:Y:S02]  /*0140*/  ISETP.GE.AND P1, PT, R9, UR10, PT ;  /* 0x0000000a09007c0c */ /* 0x000fe4000bf26270 */
[----:B------:R-:W-:-:S02]  /*0150*/  IADD3.X R37, RZ, UR9, RZ, P2, !PT ;  /* 0x00000009ff257c10 */ /* 0x000fc400097fe4ff */
[----:B------:R-:W-:-:S04]  /*0160*/  IADD3 R2, P2, R0, UR6, RZ ;  /* 0x0000000600027c10 */ /* 0x000fc8000ff5e0ff */
[----:B------:R-:W-:-:S05]  /*0170*/  IADD3.X R3, RZ, UR7, RZ, P2, !PT ;  /* 0x00000007ff037c10 */ /* 0x000fca00097fe4ff */
[----:B0-----:R-:W-:Y:S05]  /*0180*/  @P1 EXIT ;  /* 0x000000000000194d */ /* 0x001fea0003800000 */
[----:B------:R-:W2:Y:S04]  /*0190*/  LDG.E.128 R28, desc[UR4][R2.64] ;  /* 0x00000004021c7981 */ /* 0x000ea8000c1e1d00 */
[----:B------:R0:W3:Y:S04]  /*01a0*/  LDG.E.128 R32, desc[UR4][R2.64+0x200] ;  /* 0x0002000402207981 */ /* 0x0000e8000c1e1d00 */
[----:B------:R-:W4:Y:S04]  /*01b0*/  LDG.E.128 R12, desc[UR4][R36.64] ;  /* 0x00000004240c7981 */ /* 0x000f28000c1e1d00 */
[----:B------:R-:W4:Y:S01]  /*01c0*/  LDG.E.128 R24, desc[UR4][R36.64+0x200] ;  /* 0x0002000424187981 */ /* 0x000f22000c1e1d00 */
[----:B-----5:R-:W-:-:S02]  /*01d0*/  @!P0 CS2R R16, SRZ ;  /* 0x0000000000108805 */ /* 0x020fc4000001ff00 */
[----:B------:R-:W-:Y:S02]  /*01e0*/  @!P0 CS2R R22, SRZ ;  /* 0x0000000000168805 */ /* 0x000fe4000001ff00 */
[----:B------:R-:W-:Y:S02]  /*01f0*/  @!P0 CS2R R20, SRZ ;  /* 0x0000000000148805 */ /* 0x000fe4000001ff00 */
[----:B------:R-:W-:Y:S01]  /*0200*/  @!P0 CS2R R18, SRZ ;  /* 0x0000000000128805 */ /* 0x000fe2000001ff00 */
[----:B------:R-:W-:Y:S01]  /*0210*/  ULDC.U8 UR6, c[0x0][0x2a0] ;  /* 0x0000a80000067ab9 */ /* 0x000fe20000000000 */
[----:B------:R-:W-:Y:S01]  /*0220*/  ULDC UR8, c[0x0][0x29c] ;  /* 0x0000a70000087ab9 */ /* 0x000fe20000000800 */
[C---:B------:R-:W-:Y:S01]  /*0230*/  PRMT R53, R16.reuse, 0x7632, R53 ;  /* 0x0000763210357816 */ /* 0x040fe20000000035 */
[----:B------:R-:W-:Y:S01]  /*0240*/  ULDC UR9, c[0x0][0x2d8] ;  /* 0x0000b60000097ab9 */ /* 0x000fe20000000800 */
[----:B------:R-:W-:Y:S02]  /*0250*/  SHF.L.U32 R4, R16, 0x10, RZ ;  /* 0x0000001010047819 */ /* 0x000fe400000006ff */
[----:B------:R-:W-:-:S02]  /*0260*/  PRMT R54, R23, 0x7632, R54 ;  /* 0x0000763217367816 */ /* 0x000fc40000000036 */
[C---:B------:R-:W-:Y:S02]  /*0270*/  PRMT R52, R17.reuse, 0x7632, R52 ;  /* 0x0000763211347816 */ /* 0x040fe40000000034 */
[----:B0-----:R-:W-:Y:S02]  /*0280*/  SHF.L.U32 R3, R17, 0x10, RZ ;  /* 0x0000001011037819 */ /* 0x001fe400000006ff */
[----:B------:R-:W-:Y:S02]  /*0290*/  PRMT R56, R20, 0x7632, R56 ;  /* 0x0000763214387816 */ /* 0x000fe40000000038 */
[----:B------:R-:W-:Y:S02]  /*02a0*/  PRMT R57, R21, 0x7632, R57 ;  /* 0x0000763215397816 */ /* 0x000fe40000000039 */
[----:B------:R-:W-:Y:S02]  /*02b0*/  PRMT R55, R22, 0x7632, R55 ;  /* 0x0000763216377816 */ /* 0x000fe40000000037 */
[----:B------:R-:W-:-:S02]  /*02c0*/  PRMT R51, R18, 0x7632, R51 ;  /* 0x0000763212337816 */ /* 0x000fc40000000033 */
[----:B------:R-:W-:Y:S01]  /*02d0*/  PRMT R50, R19, 0x7632, R50 ;  /* 0x0000763213327816 */ /* 0x000fe20000000032 */
[----:B------:R-:W-:Y:S01]  /*02e0*/  IMAD.U32 R5, R23, 0x10000, RZ ;  /* 0x0001000017057824 */ /* 0x000fe200078e00ff */
[----:B------:R-:W-:Y:S01]  /*02f0*/  SHF.L.U32 R8, R20, 0x10, RZ ;  /* 0x0000001014087819 */ /* 0x000fe200000006ff */
[----:B------:R-:W-:Y:S01]  /*0300*/  IMAD.U32 R54, R54, 0x10000, RZ ;  /* 0x0001000036367824 */ /* 0x000fe200078e00ff */
        /* <DEDUP_REMOVED lines=11> */
[----:B------:R-:W-:Y:S01]  /*03c0*/  ISETP.NE.AND P1, PT, RZ, UR6, PT ;  /* 0x00000006ff007c0c */ /* 0x000fe2000bf25270 */
[----:B------:R-:W-:Y:S01]  /*03d0*/  ULDC.64 UR6, c[0x0][0x230] ;  /* 0x00008c0000067ab9 */ /* 0x000fe20000000a00 */
[----:B--2---:R-:W-:Y:S02]  /*03e0*/  PRMT R46, R29, 0x7632, R46 ;  /* 0x000076321d2e7816 */ /* 0x004fe4000000002e */
[----:B------:R-:W-:Y:S02]  /*03f0*/  PRMT R47, R28, 0x7632, R47 ;  /* 0x000076321c2f7816 */ /* 0x000fe4000000002f */
[C---:B---3--:R-:W-:Y:S02]  /*0400*/  PRMT R16, R32.reuse, 0x7632, R16 ;  /* 0x0000763220107816 */ /* 0x048fe40000000010 */
[----:B------:R-:W-:-:S02]  /*0410*/  SHF.L.U32 R45, R32, 0x10, RZ ;  /* 0x00000010202d7819 */ /* 0x000fc400000006ff */
[----:B----4-:R-:W-:Y:S02]  /*0420*/  PRMT R49, R15, 0x7632, R49 ;  /* 0x000076320f317816 */ /* 0x010fe40000000031 */
[----:B------:R-:W-:Y:S01]  /*0430*/  SHF.L.U32 R11, R28, 0x10, RZ ;  /* 0x000000101c0b7819 */ /* 0x000fe200000006ff */
[----:B------:R-:W-:Y:S01]  /*0440*/  IMAD.U32 R28, R29, 0x10000, RZ ;  /* 0x000100001d1c7824 */ /* 0x000fe200078e00ff */
[----:B------:R-:W-:Y:S02]  /*0450*/  PRMT R48, R27, 0x7632, R48 ;  /* 0x000076321b307816 */ /* 0x000fe40000000030 */
[----:B------:R-:W-:Y:S02]  /*0460*/  PRMT R44, R30, 0x7632, R44 ;  /* 0x000076321e2c7816 */ /* 0x000fe4000000002c */
[----:B------:R-:W-:Y:S02]  /*0470*/  PRMT R17, R33, 0x7632, R17 ;  /* 0x0000763221117816 */ /* 0x000fe40000000011 */
[----:B------:R-:W-:-:S02]  /*0480*/  PRMT R32, R34, 0x7632, R32 ;  /* 0x0000763222207816 */ /* 0x000fc40000000020 */
[----:B------:R-:W-:Y:S01]  /*0490*/  SHF.L.U32 R29, R30, 0x10, RZ ;  /* 0x000000101e1d7819 */ /* 0x000fe200000006ff */
[----:B------:R-:W-:Y:S01]  /*04a0*/  IMAD.U32 R46, R46, 0x10000, RZ ;  /* 0x000100002e2e7824 */ /* 0x000fe200078e00ff */
        /* <DEDUP_REMOVED lines=10> */
[----:B------:R-:W-:-:S07]  /*0550*/  SHF.L.U32 R32, R32, 0x10, RZ ;  /* 0x0000001020207819 */ /* 0x000fce00000006ff */
.L_x_446:
        /* <DEDUP_REMOVED lines=31> */
[----:B-----5:R-:W-:Y:S01]  /*0750*/  IMAD.U32 R63, R16, 0x10000, RZ ;  /* 0x00010000103f7824 */ /* 0x020fe200078e00ff */
[----:B------:R-:W-:Y:S06]  /*0760*/  BRA `(.L_x_397) ;  /* 0x0000000000187947 */ /* 0x000fec0003800000 */
.L_x_396:
[----:B-----5:R-:W-:Y:S02]  /*0770*/  SHF.L.U32 R36, R20, 0x10, RZ ;  /* 0x0000001014247819 */ /* 0x020fe400000006ff */
[----:B------:R-:W-:Y:S02]  /*0780*/  SHF.L.U32 R63, R12, 0x10, RZ ;  /* 0x000000100c3f7819 */ /* 0x000fe400000006ff */
[----:B------:R-:W-:Y:S01]  /*0790*/  @P0 SHF.L.U32 R38, R16, 0x10, RZ ;  /* 0x0000001010260819 */ /* 0x000fe200000006ff */
[----:B------:R-:W-:-:S04]  /*07a0*/  FMUL.FTZ R36, R36, UR8 ;  /* 0x0000000824247c20 */ /* 0x000fc80008410000 */
[----:B------:R-:W-:-:S04]  /*07b0*/  FMUL.FTZ R63, R36, R63 ;  /* 0x0000003f243f7220 */ /* 0x000fc80000410000 */
[----:B------:R-:W-:-:S07]  /*07c0*/  @P0 FADD.FTZ R63, R63, R38 ;  /* 0x000000263f3f0221 */ /* 0x000fce0000010000 */
.L_x_397:
[----:B------:R-:W-:Y:S05]  /*07d0*/  BSYNC B0 ;  /* 0x0000000000007941 */ /* 0x000fea0003800000 */
.L_x_395:
[----:B------:R-:W-:Y:S04]  /*07e0*/  BSSY B0, `(.L_x_398) ;  /* 0x0000010000007945 */ /* 0x000fe80003800000 */
[----:B------:R-:W-:Y:S05]  /*07f0*/  @P3 BRA `(.L_x_399) ;  /* 0x0000000000143947 */ /* 0x000fea0003800000 */
[----:B------:R-:W-:Y:S01]  /*0800*/  MOV R60, RZ ;  /* 0x000000ff003c7202 */ /* 0x000fe20000000f00 */
[----:B------:R-:W-:Y:S06]  /*0810*/  @!P0 BRA `(.L_x_400) ;  /* 0x0000000000308947 */ /* 0x000fec0003800000 */
[----:B-----5:R-:W-:-:S04]  /*0820*/  PRMT R60, R16, 0x7632, R60 ;  /* 0x00007632103c7816 */ /* 0x020fc8000000003c */
[----:B------:R-:W-:Y:S01]  /*0830*/  SHF.L.U32 R60, R60, 0x10, RZ ;  /* 0x000000103c3c7819 */ /* 0x000fe200000006ff */
[----:B------:R-:W-:Y:S06]  /*0840*/  BRA `(.L_x_400) ;  /* 0x0000000000247947 */ /* 0x000fec0003800000 */
.L_x_399:
[----:B-----5:R-:W-:Y:S02]  /*0850*/  PRMT R36, R20, 0x7632, R36 ;  /* 0x0000763214247816 */ /* 0x020fe40000000024 */
[----:B------:R-:W-:Y:S02]  /*0860*/  PRMT R37, R12, 0x7632, R37 ;  /* 0x000076320c257816 */ /* 0x000fe40000000025 */
[----:B------:R-:W-:Y:S02]  /*0870*/  SHF.L.U32 R36, R36, 0x10, RZ ;  /* 0x0000001024247819 */ /* 0x000fe400000006ff */
[----:B------:R-:W-:Y:S02]  /*0880*/  @P0 PRMT R38, R16, 0x7632, R38 ;  /* 0x0000763210260816 */ /* 0x000fe40000000026 */
[----:B------:R-:W-:Y:S01]  /*0890*/  SHF.L.U32 R37, R37, 0x10, RZ ;  /* 0x0000001025257819 */ /* 0x000fe200000006ff */
[----:B------:R-:W-:Y:S02]  /*08a0*/  FMUL.FTZ R36, R36, UR8 ;  /* 0x0000000824247c20 */ /* 0x000fe40008410000 */
[----:B------:R-:W-:-:S02]  /*08b0*/  @P0 IMAD.U32 R39, R38, 0x10000, RZ ;  /* 0x0001000026270824 */ /* 0x000fc400078e00ff */
[----:B------:R-:W-:-:S04]  /*08c0*/  FMUL.FTZ R60, R36, R37 ;  /* 0x00000025243c7220 */ /* 0x000fc80000410000 */
[----:B------:R-:W-:-:S07]  /*08d0*/  @P0 FADD.FTZ R60, R60, R39 ;  /* 0x000000273c3c0221 */ /* 0x000fce0000010000 */
.L_x_400:
[----:B------:R-:W-:Y:S05]  /*08e0*/  BSYNC B0 ;  /* 0x0000000000007941 */ /* 0x000fea0003800000 */
.L_x_398:
[----:B------:R-:W-:Y:S04]  /*08f0*/  BSSY B0, `(.L_x_401) ;  /* 0x000000c000007945 */ /* 0x000fe80003800000 */
[----:B------:R-:W-:Y:S05]  /*0900*/  @P3 BRA `(.L_x_402) ;  /* 0x0000000000103947 */ /* 0x000fea0003800000 */
[----:B------:R-:W-:Y:S01]  /*0910*/  HFMA2.MMA R61, -RZ, RZ, 0, 0 ;  /* 0x00000000ff3d7435 */ /* 0x000fe200000001ff */
[----:B------:R-:W-:Y:S10]  /*0920*/  @!P0 BRA `(.L_x_403) ;  /* 0x0000000000208947 */ /* 0x000ff40003800000 */
[----:B-----5:R-:W-:Y:S01]  /*0930*/  SHF.L.U32 R61, R17, 0x10, RZ ;  /* 0x00000010113d7819 */ /* 0x020fe200000006ff */
[----:B------:R-:W-:Y:S06]  /*0940*/  BRA `(.L_x_403) ;  /* 0x0000000000187947 */ /* 0x000fec0003800000 */
.L_x_402:
[----:B-----5:R-:W-:Y:S02]  /*0950*/  SHF.L.U32 R36, R21, 0x10, RZ ;  /* 0x0000001015247819 */ /* 0x020fe400000006ff */
[----:B------:R-:W-:Y:S02]  /*0960*/  SHF.L.U32 R61, R13, 0x10, RZ ;  /* 0x000000100d3d7819 */ /* 0x000fe400000006ff */
[----:B------:R-:W-:Y:S01]  /*0970*/  @P0 SHF.L.U32 R38, R17, 0x10, RZ ;  /* 0x0000001011260819 */ /* 0x000fe200000006ff */
[----:B------:R-:W-:-:S04]  /*0980*/  FMUL.FTZ R36, R36, UR8 ;  /* 0x0000000824247c20 */ /* 0x000fc80008410000 */
[----:B------:R-:W-:-:S04]  /*0990*/  FMUL.FTZ R61, R36, R61 ;  /* 0x0000003d243d7220 */ /* 0x000fc80000410000 */
[----:B------:R-:W-:-:S07]  /*09a0*/  @P0 FADD.FTZ R61, R61, R38 ;  /* 0x000000263d3d0221 */ /* 0x000fce0000010000 */
.L_x_403:
[----:B------:R-:W-:Y:S05]  /*09b0*/  BSYNC B0 ;  /* 0x0000000000007941 */ /* 0x000fea0003800000 */
.L_x_401:
[----:B------:R-:W-:Y:S04]  /*09c0*/  BSSY B0, `(.L_x_404) ;  /* 0x0000010000007945 */ /* 0x000fe80003800000 */
[----:B------:R-:W-:Y:S05]  /*09d0*/  @P3 BRA `(.L_x_405) ;  /* 0x0000000000143947 */ /* 0x000fea0003800000 */
[----:B------:R-:W-:Y:S01]  /*09e0*/  MOV R58, RZ ;  /* 0x000000ff003a7202 */ /* 0x000fe20000000f00 */
[----:B------:R-:W-:Y:S06]  /*09f0*/  @!P0 BRA `(.L_x_406) ;  /* 0x0000000000308947 */ /* 0x000fec0003800000 */
[----:B-----5:R-:W-:-:S04]  /*0a00*/  PRMT R58, R17, 0x7632, R58 ;  /* 0x00007632113a7816 */ /* 0x020fc8000000003a */
[----:B------:R-:W-:Y:S01]  /*0a10*/  SHF.L.U32 R58, R58, 0x10, RZ ;  /* 0x000000103a3a7819 */ /* 0x000fe200000006ff */
[----:B------:R-:W-:Y:S06]  /*0a20*/  BRA `(.L_x_406) ;  /* 0x0000000000247947 */ /* 0x000fec0003800000 */
.L_x_405:
[----:B-----5:R-:W-:Y:S02]  /*0a30*/  PRMT R36, R21, 0x7632, R36 ;  /* 0x0000763215247816 */ /* 0x020fe40000000024 */
[----:B------:R-:W-:Y:S02]  /*0a40*/  PRMT R37, R13, 0x7632, R37 ;  /* 0x000076320d257816 */ /* 0x000fe40000000025 */
[----:B------:R-:W-:Y:S01]  /*0a50*/  @P0 PRMT R38, R17, 0x7632, R38 ;  /* 0x0000763211260816 */ /* 0x000fe20000000026 */
[----:B------:R-:W-:Y:S01]  /*0a60*/  IMAD.U32 R36, R36, 0x10000, RZ ;  /* 0x0001000024247824 */ /* 0x000fe200078e00ff */
[----:B------:R-:W-:Y:S02]  /*0a70*/  SHF.L.U32 R37, R37, 0x10, RZ ;  /* 0x0000001025257819 */ /* 0x000fe400000006ff */
[----:B------:R-:W-:Y:S01]  /*0a80*/  @P0 SHF.L.U32 R39, R38, 0x10, RZ ;  /* 0x0000001026270819 */ /* 0x000fe200000006ff */
[----:B------:R-:W-:-:S04]  /*0a90*/  FMUL.FTZ R36, R36, UR8 ;  /* 0x0000000824247c20 */ /* 0x000fc80008410000 */
[----:B------:R-:W-:-:S04]  /*0aa0*/  FMUL.FTZ R58, R36, R37 ;  /* 0x00000025243a7220 */ /* 0x000fc80000410000 */
[----:B------:R-:W-:-:S07]  /*0ab0*/  @P0 FADD.FTZ R58, R58, R39 ;  /* 0x000000273a3a0221 */ /* 0x000fce0000010000 */
.L_x_406:
[----:B------:R-:W-:Y:S05]  /*0ac0*/  BSYNC B0 ;  /* 0x0000000000007941 */ /* 0x000fea0003800000 */
.L_x_404:
[----:B------:R-:W-:Y:S04]  /*0ad0*/  BSSY B0, `(.L_x_407) ;  /* 0x000000c000007945 */ /* 0x000fe80003800000 */
[----:B------:R-:W-:Y:S05]  /*0ae0*/  @P3 BRA `(.L_x_408) ;  /* 0x0000000000103947 */ /* 0x000fea0003800000 */
[----:B------:R-:W-:Y:S01]  /*0af0*/  HFMA2.MMA R43, -RZ, RZ, 0, 0 ;  /* 0x00000000ff2b7435 */ /* 0x000fe200000001ff */
[----:B------:R-:W-:Y:S10]  /*0b00*/  @!P0 BRA `(.L_x_409) ;  /* 0x0000000000208947 */ /* 0x000ff40003800000 */
[----:B-----5:R-:W-:Y:S01]  /*0b10*/  SHF.L.U32 R43, R18, 0x10, RZ ;  /* 0x00000010122b7819 */ /* 0x020fe200000006ff */
[----:B------:R-:W-:Y:S06]  /*0b20*/  BRA `(.L_x_409) ;  /* 0x0000000000187947 */ /* 0x000fec0003800000 */
.L_x_408:
[----:B-----5:R-:W-:Y:S02]  /*0b30*/  SHF.L.U32 R36, R22, 0x10, RZ ;  /* 0x0000001016247819 */ /* 0x020fe400000006ff */
[----:B------:R-:W-:Y:S02]  /*0b40*/  SHF.L.U32 R43, R14, 0x10, RZ ;  /* 0x000000100e2b7819 */ /* 0x000fe400000006ff */
[----:B------:R-:W-:Y:S01]  /*0b50*/  @P0 SHF.L.U32 R38, R18, 0x10, RZ ;  /* 0x0000001012260819 */ /* 0x000fe200000006ff */
[----:B------:R-:W-:-:S04]  /*0b60*/  FMUL.FTZ R36, R36, UR8 ;  /* 0x0000000824247c20 */ /* 0x000fc80008410000 */
[----:B------:R-:W-:-:S04]  /*0b70*/  FMUL.FTZ R43, R36, R43 ;  /* 0x0000002b242b7220 */ /* 0x000fc80000410000 */
[----:B------:R-:W-:-:S07]  /*0b80*/  @P0 FADD.FTZ R43, R43, R38 ;  /* 0x000000262b2b0221 */ /* 0x000fce0000010000 */
.L_x_409:
[----:B------:R-:W-:Y:S05]  /*0b90*/  BSYNC B0 ;  /* 0x0000000000007941 */ /* 0x000fea0003800000 */
.L_x_407:
[----:B------:R-:W-:Y:S04]  /*0ba0*/  BSSY B0, `(.L_x_410) ;  /* 0x0000010000007945 */ /* 0x000fe80003800000 */
[----:B------:R-:W-:Y:S05]  /*0bb0*/  @P3 BRA `(.L_x_411) ;  /* 0x0000000000143947 */ /* 0x000fea0003800000 */
[----:B------:R-:W-:Y:S01]  /*0bc0*/  IMAD.MOV.U32 R42, RZ, RZ, RZ ;  /* 0x000000ffff2a7224 */ /* 0x000fe200078e00ff */
[----:B------:R-:W-:Y:S06]  /*0bd0*/  @!P0 BRA `(.L_x_412) ;  /* 0x0000000000308947 */ /* 0x000fec0003800000 */
[----:B-----5:R-:W-:-:S04]  /*0be0*/  PRMT R42, R18, 0x7632, R42 ;  /* 0x00007632122a7816 */ /* 0x020fc8000000002a */
[----:B------:R-:W-:Y:S01]  /*0bf0*/  SHF.L.U32 R42, R42, 0x10, RZ ;  /* 0x000000102a2a7819 */ /* 0x000fe200000006ff */
[----:B------:R-:W-:Y:S06]  /*0c00*/  BRA `(.L_x_412) ;  /* 0x0000000000247947 */ /* 0x000fec0003800000 */
.L_x_411:
[----:B-----5:R-:W-:Y:S02]  /*0c10*/  PRMT R36, R22, 0x7632, R36 ;  /* 0x0000763216247816 */ /* 0x020fe40000000024 */
[----:B------:R-:W-:Y:S02]  /*0c20*/  PRMT R37, R14, 0x7632, R37 ;  /* 0x000076320e257816 */ /* 0x000fe40000000025 */
[----:B------:R-:W-:Y:S02]  /*0c30*/  SHF.L.U32 R36, R36, 0x10, RZ ;  /* 0x0000001024247819 */ /* 0x000fe400000006ff */
[----:B------:R-:W-:Y:S02]  /*0c40*/  @P0 PRMT R38, R18, 0x7632, R38 ;  /* 0x0000763212260816 */ /* 0x000fe40000000026 */
[----:B------:R-:W-:Y:S01]  /*0c50*/  SHF.L.U32 R37, R37, 0x10, RZ ;  /* 0x0000001025257819 */ /* 0x000fe200000006ff */
[----:B------:R-:W-:Y:S01]  /*0c60*/  FMUL.FTZ R36, R36, UR8 ;  /* 0x0000000824247c20 */ /* 0x000fe20008410000 */
[----:B------:R-:W-:-:S03]  /*0c70*/  @P0 SHF.L.U32 R39, R38, 0x10, RZ ;  /* 0x0000001026270819 */ /* 0x000fc600000006ff */
[----:B------:R-:W-:-:S04]  /*0c80*/  FMUL.FTZ R42, R36, R37 ;  /* 0x00000025242a7220 */ /* 0x000fc80000410000 */
[----:B------:R-:W-:-:S07]  /*0c90*/  @P0 FADD.FTZ R42, R42, R39 ;  /* 0x000000272a2a0221 */ /* 0x000fce0000010000 */
.L_x_412:
[----:B------:R-:W-:Y:S05]  /*0ca0*/  BSYNC B0 ;  /* 0x0000000000007941 */ /* 0x000fea0003800000 */
.L_x_410:
[----:B------:R-:W-:Y:S04]  /*0cb0*/  BSSY B0, `(.L_x_413) ;  /* 0x000000b000007945 */ /* 0x000fe80003800000 */
[----:B------:R-:W-:Y:S05]  /*0cc0*/  @P3 BRA `(.L_x_414) ;  /* 0x0000000000103947 */ /* 0x000fea0003800000 */
[----:B------:R-:W-:Y:S01]  /*0cd0*/  MOV R41, RZ ;  /* 0x000000ff00297202 */ /* 0x000fe20000000f00 */
[----:B------:R-:W-:Y:S06]  /*0ce0*/  @!P0 BRA `(.L_x_415) ;  /* 0x00000000001c8947 */ /* 0x000fec0003800000 */
[----:B-----5:R-:W-:Y:S01]  /*0cf0*/  SHF.L.U32 R41, R19, 0x10, RZ ;  /* 0x0000001013297819 */ /* 0x020fe200000006ff */
[----:B------:R-:W-:Y:S06]  /*0d00*/  BRA `(.L_x_415) ;  /* 0x0000000000147947 */ /* 0x000fec0003800000 */
.L_x_414:
[----:B-----5:R-:W-:Y:S02]  /*0d10*/  SHF.L.U32 R36, R23, 0x10, RZ ;  /* 0x0000001017247819 */ /* 0x020fe400000006ff */
[----:B------:R-:W-:-:S03]  /*0d20*/  @P0 SHF.L.U32 R38, R19, 0x10, RZ ;  /* 0x0000001013260819 */ /* 0x000fc600000006ff */
[----:B------:R-:W-:-:S04]  /*0d30*/  FMUL.FTZ R36, R36, UR8 ;  /* 0x0000000824247c20 */ /* 0x000fc80008410000 */
[----:B------:R-:W-:-:S04]  /*0d40*/  FMUL.FTZ R41, R15, R36 ;  /* 0x000000240f297220 */ /* 0x000fc80000410000 */
[----:B------:R-:W-:-:S07]  /*0d50*/  @P0 FADD.FTZ R41, R41, R38 ;  /* 0x0000002629290221 */ /* 0x000fce0000010000 */
.L_x_415:
[----:B------:R-:W-:Y:S05]  /*0d60*/  BSYNC B0 ;  /* 0x0000000000007941 */ /* 0x000fea0003800000 */
.L_x_413:
[----:B------:R-:W-:Y:S04]  /*0d70*/  BSSY B0, `(.L_x_416) ;  /* 0x000000e000007945 */ /* 0x000fe80003800000 */
[----:B------:R-:W-:Y:S05]  /*0d80*/  @P3 BRA `(.L_x_417) ;  /* 0x0000000000143947 */ /* 0x000fea0003800000 */
[----:B------:R-:W-:Y:S01]  /*0d90*/  IMAD.MOV.U32 R40, RZ, RZ, RZ ;  /* 0x000000ffff287224 */ /* 0x000fe200078e00ff */
[----:B------:R-:W-:Y:S06]  /*0da0*/  @!P0 BRA `(.L_x_418) ;  /* 0x0000000000288947 */ /* 0x000fec0003800000 */
[----:B-----5:R-:W-:-:S04]  /*0db0*/  PRMT R40, R19, 0x7632, R40 ;  /* 0x0000763213287816 */ /* 0x020fc80000000028 */
[----:B------:R-:W-:Y:S01]  /*0dc0*/  SHF.L.U32 R40, R40, 0x10, RZ ;  /* 0x0000001028287819 */ /* 0x000fe200000006ff */
[----:B------:R-:W-:Y:S06]  /*0dd0*/  BRA `(.L_x_418) ;  /* 0x00000000001c7947 */ /* 0x000fec0003800000 */
.L_x_417:
[----:B-----5:R-:W-:Y:S02]  /*0de0*/  PRMT R36, R23, 0x7632, R36 ;  /* 0x0000763217247816 */ /* 0x020fe40000000024 */
[----:B------:R-:W-:Y:S02]  /*0df0*/  @P0 PRMT R37, R19, 0x7632, R37 ;  /* 0x0000763213250816 */ /* 0x000fe40000000025 */
[----:B------:R-:W-:Y:S02]  /*0e00*/  SHF.L.U32 R36, R36, 0x10, RZ ;  /* 0x0000001024247819 */ /* 0x000fe400000006ff */
[----:B------:R-:W-:-:S03]  /*0e10*/  @P0 SHF.L.U32 R37, R37, 0x10, RZ ;  /* 0x0000001025250819 */ /* 0x000fc600000006ff */
[----:B------:R-:W-:-:S04]  /*0e20*/  FMUL.FTZ R36, R36, UR8 ;  /* 0x0000000824247c20 */ /* 0x000fc80008410000 */
[----:B------:R-:W-:-:S04]  /*0e30*/  FMUL.FTZ R40, R49, R36 ;  /* 0x0000002431287220 */ /* 0x000fc80000410000 */
[----:B------:R-:W-:-:S07]  /*0e40*/  @P0 FADD.FTZ R40, R40, R37 ;  /* 0x0000002528280221 */ /* 0x000fce0000010000 */
.L_x_418:
[----:B------:R-:W-:Y:S05]  /*0e50*/  BSYNC B0 ;  /* 0x0000000000007941 */ /* 0x000fea0003800000 */
.L_x_416:
        /* <DEDUP_REMOVED lines=17> */
[----:B------:R-:W-:Y:S01]  /*0f70*/  HFMA2.MMA R65, -RZ, RZ, 0, 0 ;  /* 0x00000000ff417435 */ /* 0x000fe200000001ff */
[----:B------:R-:W-:Y:S10]  /*0f80*/  @!P0 BRA `(.L_x_421) ;  /* 0x0000000000208947 */ /* 0x000ff40003800000 */
[----:B-----5:R-:W-:Y:S01]  /*0f90*/  SHF.L.U32 R65, R16, 0x10, RZ ;  /* 0x0000001010417819 */ /* 0x020fe200000006ff */
[----:B------:R-:W-:Y:S06]  /*0fa0*/  BRA `(.L_x_421) ;  /* 0x0000000000187947 */ /* 0x000fec0003800000 */
.L_x_420:
[----:B0----5:R-:W-:Y:S01]  /*0fb0*/  SHF.L.U32 R36, R20, 0x10, RZ ;  /* 0x0000001014247819 */ /* 0x021fe200000006ff */
[----:B------:R-:W-:Y:S01]  /*0fc0*/  IMAD.U32 R65, R24, 0x10000, RZ ;  /* 0x0001000018417824 */ /* 0x000fe200078e00ff */
[----:B------:R-:W-:-:S03]  /*0fd0*/  @P0 SHF.L.U32 R38, R16, 0x10, RZ ;  /* 0x0000001010260819 */ /* 0x000fc600000006ff */
[----:B------:R-:W-:-:S04]  /*0fe0*/  FMUL.FTZ R36, R36, UR8 ;  /* 0x0000000824247c20 */ /* 0x000fc80008410000 */
[----:B------:R-:W-:-:S04]  /*0ff0*/  FMUL.FTZ R65, R36, R65 ;  /* 0x0000004124417220 */ /* 0x000fc80000410000 */
[----:B------:R-:W-:-:S07]  /*1000*/  @P0 FADD.FTZ R65, R38, R65 ;  /* 0x0000004126410221 */ /* 0x000fce0000010000 */
.L_x_421:
[----:B------:R-:W-:Y:S05]  /*1010*/  BSYNC B0 ;  /* 0x0000000000007941 */ /* 0x000fea0003800000 */
.L_x_419:
[----:B------:R-:W-:Y:S04]  /*1020*/  BSSY B0, `(.L_x_422) ;  /* 0x0000010000007945 */ /* 0x000fe80003800000 */
[----:B------:R-:W-:Y:S05]  /*1030*/  @P3 BRA `(.L_x_423) ;  /* 0x0000000000143947 */ /* 0x000fea0003800000 */
[----:B0-----:R-:W-:Y:S01]  /*1040*/  MOV R66, RZ ;  /* 0x000000ff00427202 */ /* 0x001fe20000000f00 */
[----:B------:R-:W-:Y:S06]  /*1050*/  @!P0 BRA `(.L_x_424) ;  /* 0x0000000000308947 */ /* 0x000fec0003800000 */
[----:B-----5:R-:W-:-:S04]  /*1060*/  PRMT R66, R16, 0x7632, R66 ;  /* 0x0000763210427816 */ /* 0x020fc80000000042 */
[----:B------:R-:W-:Y:S01]  /*1070*/  SHF.L.U32 R66, R66, 0x10, RZ ;  /* 0x0000001042427819 */ /* 0x000fe200000006ff */
[----:B------:R-:W-:Y:S06]  /*1080*/  BRA `(.L_x_424) ;  /* 0x0000000000247947 */ /* 0x000fec0003800000 */
.L_x_423:
[----:B0----5:R-:W-:Y:S02]  /*1090*/  PRMT R36, R20, 0x7632, R36 ;  /* 0x0000763214247816 */ /* 0x021fe40000000024 */
        /* <DEDUP_REMOVED lines=8> */
.L_x_424:
[----:B------:R-:W-:Y:S05]  /*1120*/  BSYNC B0 ;  /* 0x0000000000007941 */ /* 0x000fea0003800000 */
.L_x_422:
[----:B------:R-:W-:Y:S04]  /*1130*/  BSSY B0, `(.L_x_425) ;  /* 0x000000c000007945 */ /* 0x000fe80003800000 */
[----:B------:R-:W-:Y:S05]  /*1140*/  @P3 BRA `(.L_x_426) ;  /* 0x0000000000103947 */ /* 0x000fea0003800000 */
[----:B------:R-:W-:Y:S01]  /*1150*/  HFMA2.MMA R67, -RZ, RZ, 0, 0 ;  /* 0x00000000ff437435 */ /* 0x000fe200000001ff */
[----:B------:R-:W-:Y:S10]  /*1160*/  @!P0 BRA `(.L_x_427) ;  /* 0x0000000000208947 */ /* 0x000ff40003800000 */
[----:B-----5:R-:W-:Y:S01]  /*1170*/  SHF.L.U32 R67, R17, 0x10, RZ ;  /* 0x0000001011437819 */ /* 0x020fe200000006ff */
[----:B------:R-:W-:Y:S06]  /*1180*/  BRA `(.L_x_427) ;  /* 0x0000000000187947 */ /* 0x000fec0003800000 */
.L_x_426:
[----:B-----5:R-:W-:Y:S01]  /*1190*/  IMAD.U32 R36, R21, 0x10000, RZ ;  /* 0x0001000015247824 */ /* 0x020fe200078e00ff */
[----:B------:R-:W-:Y:S02]  /*11a0*/  SHF.L.U32 R67, R25, 0x10, RZ ;  /* 0x0000001019437819 */ /* 0x000fe400000006ff */
[----:B------:R-:W-:Y:S01]  /*11b0*/  @P0 SHF.L.U32 R38, R17, 0x10, RZ ;  /* 0x0000001011260819 */ /* 0x000fe200000006ff */
[----:B------:R-:W-:-:S04]  /*11c0*/  FMUL.FTZ R36, R36, UR8 ;  /* 0x0000000824247c20 */ /* 0x000fc80008410000 */
[----:B------:R-:W-:-:S04]  /*11d0*/  FMUL.FTZ R67, R36, R67 ;  /* 0x0000004324437220 */ /* 0x000fc80000410000 */
[----:B------:R-:W-:-:S07]  /*11e0*/  @P0 FADD.FTZ R67, R38, R67 ;  /* 0x0000004326430221 */ /* 0x000fce0000010000 */
.L_x_427:
[----:B------:R-:W-:Y:S05]  /*11f0*/  BSYNC B0 ;  /* 0x0000000000007941 */ /* 0x000fea0003800000 */
.L_x_425:
[----:B------:R-:W-:Y:S04]  /*1200*/  BSSY B0, `(.L_x_428) ;  /* 0x0000010000007945 */ /* 0x000fe80003800000 */
[----:B------:R-:W-:Y:S05]  /*1210*/  @P3 BRA `(.L_x_429) ;  /* 0x0000000000143947 */ /* 0x000fea0003800000 */
[----:B------:R-:W-:Y:S01]  /*1220*/  MOV R68, RZ ;  /* 0x000000ff00447202 */ /* 0x000fe20000000f00 */
[----:B------:R-:W-:Y:S06]  /*1230*/  @!P0 BRA `(.L_x_430) ;  /* 0x0000000000308947 */ /* 0x000fec0003800000 */
[----:B-----5:R-:W-:-:S04]  /*1240*/  PRMT R68, R17, 0x7632, R68 ;  /* 0x0000763211447816 */ /* 0x020fc80000000044 */
[----:B------:R-:W-:Y:S01]  /*1250*/  SHF.L.U32 R68, R68, 0x10, RZ ;  /* 0x0000001044447819 */ /* 0x000fe200000006ff */
[----:B------:R-:W-:Y:S06]  /*1260*/  BRA `(.L_x_430) ;  /* 0x0000000000247947 */ /* 0x000fec0003800000 */
.L_x_429:
[----:B-----5:R-:W-:Y:S02]  /*1270*/  PRMT R36, R21, 0x7632, R36 ;  /* 0x0000763215247816 */ /* 0x020fe40000000024 */
[----:B------:R-:W-:Y:S02]  /*1280*/  PRMT R37, R25, 0x7632, R37 ;  /* 0x0000763219257816 */ /* 0x000fe40000000025 */
[----:B------:R-:W-:Y:S02]  /*1290*/  SHF.L.U32 R36, R36, 0x10, RZ ;  /* 0x0000001024247819 */ /* 0x000fe400000006ff */
[----:B------:R-:W-:Y:S02]  /*12a0*/  SHF.L.U32 R37, R37, 0x10, RZ ;  /* 0x0000001025257819 */ /* 0x000fe400000006ff */
[----:B------:R-:W-:Y:S01]  /*12b0*/  @P0 PRMT R38, R17, 0x7632, R38 ;  /* 0x0000763211260816 */ /* 0x000fe20000000026 */
[----:B------:R-:W-:-:S04]  /*12c0*/  FMUL.FTZ R36, R36, UR8 ;  /* 0x0000000824247c20 */ /* 0x000fc80008410000 */
[----:B------:R-:W-:Y:S01]  /*12d0*/  FMUL.FTZ R68, R36, R37 ;  /* 0x0000002524447220 */ /* 0x000fe20000410000 */
[----:B------:R-:W-:-:S05]  /*12e0*/  @P0 SHF.L.U32 R37, R38, 0x10, RZ ;  /* 0x0000001026250819 */ /* 0x000fca00000006ff */
[----:B------:R-:W-:-:S07]  /*12f0*/  @P0 FADD.FTZ R68, R68, R37 ;  /* 0x0000002544440221 */ /* 0x000fce0000010000 */
.L_x_430:
[----:B------:R-:W-:Y:S05]  /*1300*/  BSYNC B0 ;  /* 0x0000000000007941 */ /* 0x000fea0003800000 */
.L_x_428:
[----:B------:R-:W-:Y:S04]  /*1310*/  BSSY B0, `(.L_x_431) ;  /* 0x000000c000007945 */ /* 0x000fe80003800000 */
[----:B------:R-:W-:Y:S05]  /*1320*/  @P3 BRA `(.L_x_432) ;  /* 0x0000000000103947 */ /* 0x000fea0003800000 */
[----:B------:R-:W-:Y:S01]  /*1330*/  HFMA2.MMA R69, -RZ, RZ, 0, 0 ;  /* 0x00000000ff457435 */ /* 0x000fe200000001ff */
[----:B------:R-:W-:Y:S10]  /*1340*/  @!P0 BRA `(.L_x_433) ;  /* 0x0000000000208947 */ /* 0x000ff40003800000 */
[----:B-----5:R-:W-:Y:S01]  /*1350*/  IMAD.U32 R69, R18, 0x10000, RZ ;  /* 0x0001000012457824 */ /* 0x020fe200078e00ff */
[----:B------:R-:W-:Y:S06]  /*1360*/  BRA `(.L_x_433) ;  /* 0x0000000000187947 */ /* 0x000fec0003800000 */
.L_x_432:
[----:B-----5:R-:W-:Y:S02]  /*1370*/  SHF.L.U32 R36, R22, 0x10, RZ ;  /* 0x0000001016247819 */ /* 0x020fe400000006ff */
[----:B------:R-:W-:-:S03]  /*1380*/  SHF.L.U32 R69, R26, 0x10, RZ ;  /* 0x000000101a457819 */ /* 0x000fc600000006ff */
[----:B------:R-:W-:-:S04]  /*1390*/  FMUL.FTZ R36, R36, UR8 ;  /* 0x0000000824247c20 */ /* 0x000fc80008410000 */
[----:B------:R-:W-:Y:S01]  /*13a0*/  FMUL.FTZ R69, R36, R69 ;  /* 0x0000004524457220 */ /* 0x000fe20000410000 */
[----:B------:R-:W-:-:S05]  /*13b0*/  @P0 SHF.L.U32 R36, R18, 0x10, RZ ;  /* 0x0000001012240819 */ /* 0x000fca00000006ff */
[----:B------:R-:W-:-:S07]  /*13c0*/  @P0 FADD.FTZ R69, R36, R69 ;  /* 0x0000004524450221 */ /* 0x000fce0000010000 */
.L_x_433:
[----:B------:R-:W-:Y:S05]  /*13d0*/  BSYNC B0 ;  /* 0x0000000000007941 */ /* 0x000fea0003800000 */
.L_x_431:
[----:B------:R-:W-:Y:S04]  /*13e0*/  BSSY B0, `(.L_x_434) ;  /* 0x0000010000007945 */ /* 0x000fe80003800000 */
[----:B------:R-:W-:Y:S05]  /*13f0*/  @P3 BRA `(.L_x_435) ;  /* 0x0000000000143947 */ /* 0x000fea0003800000 */
[----:B------:R-:W-:Y:S01]  /*1400*/  MOV R70, RZ ;  /* 0x000000ff00467202 */ /* 0x000fe20000000f00 */
[----:B------:R-:W-:Y:S06]  /*1410*/  @!P0 BRA `(.L_x_436) ;  /* 0x0000000000308947 */ /* 0x000fec0003800000 */
[----:B-----5:R-:W-:-:S04]  /*1420*/  PRMT R70, R18, 0x7632, R70 ;  /* 0x0000763212467816 */ /* 0x020fc80000000046 */
[----:B------:R-:W-:Y:S01]  /*1430*/  SHF.L.U32 R70, R70, 0x10, RZ ;  /* 0x0000001046467819 */ /* 0x000fe200000006ff */
[----:B------:R-:W-:Y:S06]  /*1440*/  BRA `(.L_x_436) ;  /* 0x0000000000247947 */ /* 0x000fec0003800000 */
.L_x_435:
[----:B-----5:R-:W-:Y:S02]  /*1450*/  PRMT R36, R22, 0x7632, R36 ;  /* 0x0000763216247816 */ /* 0x020fe40000000024 */
[----:B------:R-:W-:Y:S02]  /*1460*/  PRMT R37, R26, 0x7632, R37 ;  /* 0x000076321a257816 */ /* 0x000fe40000000025 */
[----:B------:R-:W-:Y:S02]  /*1470*/  SHF.L.U32 R36, R36, 0x10, RZ ;  /* 0x0000001024247819 */ /* 0x000fe400000006ff */
[----:B------:R-:W-:-:S03]  /*1480*/  SHF.L.U32 R37, R37, 0x10, RZ ;  /* 0x0000001025257819 */ /* 0x000fc600000006ff */
[----:B------:R-:W-:-:S04]  /*1490*/  FMUL.FTZ R36, R36, UR8 ;  /* 0x0000000824247c20 */ /* 0x000fc80008410000 */
[----:B------:R-:W-:Y:S01]  /*14a0*/  FMUL.FTZ R70, R37, R36 ;  /* 0x0000002425467220 */ /* 0x000fe20000410000 */
[----:B------:R-:W-:-:S04]  /*14b0*/  @P0 PRMT R36, R18, 0x7632, R36 ;  /* 0x0000763212240816 */ /* 0x000fc80000000024 */
[----:B------:R-:W-:-:S05]  /*14c0*/  @P0 SHF.L.U32 R37, R36, 0x10, RZ ;  /* 0x0000001024250819 */ /* 0x000fca00000006ff */
[----:B------:R-:W-:-:S07]  /*14d0*/  @P0 FADD.FTZ R70, R70, R37 ;  /* 0x0000002546460221 */ /* 0x000fce0000010000 */
.L_x_436:
[----:B------:R-:W-:Y:S05]  /*14e0*/  BSYNC B0 ;  /* 0x0000000000007941 */ /* 0x000fea0003800000 */
.L_x_434:
[----:B------:R-:W-:Y:S04]  /*14f0*/  BSSY B0, `(.L_x_437) ;  /* 0x000000b000007945 */ /* 0x000fe80003800000 */
[----:B------:R-:W-:Y:S05]  /*1500*/  @P3 BRA `(.L_x_438) ;  /* 0x0000000000103947 */ /* 0x000fea0003800000 */
[----:B------:R-:W-:Y:S01]  /*1510*/  IMAD.MOV.U32 R71, RZ, RZ, RZ ;  /* 0x000000ffff477224 */ /* 0x000fe200078e00ff */
[----:B------:R-:W-:Y:S06]  /*1520*/  @!P0 BRA `(.L_x_439) ;  /* 0x00000000001c8947 */ /* 0x000fec0003800000 */
[----:B-----5:R-:W-:Y:S01]  /*1530*/  SHF.L.U32 R71, R19, 0x10, RZ ;  /* 0x0000001013477819 */ /* 0x020fe200000006ff */
[----:B------:R-:W-:Y:S06]  /*1540*/  BRA `(.L_x_439) ;  /* 0x0000000000147947 */ /* 0x000fec0003800000 */
.L_x_438:
[----:B-----5:R-:W-:-:S05]  /*1550*/  SHF.L.U32 R36, R23, 0x10, RZ ;  /* 0x0000001017247819 */ /* 0x020fca00000006ff */
[----:B------:R-:W-:-:S04]  /*1560*/  FMUL.FTZ R36, R36, UR8 ;  /* 0x0000000824247c20 */ /* 0x000fc80008410000 */
[----:B------:R-:W-:Y:S01]  /*1570*/  FMUL.FTZ R71, R27, R36 ;  /* 0x000000241b477220 */ /* 0x000fe20000410000 */
[----:B------:R-:W-:-:S05]  /*1580*/  @P0 SHF.L.U32 R36, R19, 0x10, RZ ;  /* 0x0000001013240819 */ /* 0x000fca00000006ff */
[----:B------:R-:W-:-:S07]  /*1590*/  @P0 FADD.FTZ R71, R36, R71 ;  /* 0x0000004724470221 */ /* 0x000fce0000010000 */
.L_x_439:
[----:B------:R-:W-:Y:S05]  /*15a0*/  BSYNC B0 ;  /* 0x0000000000007941 */ /* 0x000fea0003800000 */
.L_x_437:
[----:B------:R-:W-:Y:S04]  /*15b0*/  BSSY B0, `(.L_x_440) ;  /* 0x000000e000007945 */ /* 0x000fe80003800000 */
[----:B------:R-:W-:Y:S05]  /*15c0*/  @P3 BRA `(.L_x_441) ;  /* 0x0000000000143947 */ /* 0x000fea0003800000 */
[----:B------:R-:W-:Y:S01]  /*15d0*/  HFMA2.MMA R72, -RZ, RZ, 0, 0 ;  /* 0x00000000ff487435 */ /* 0x000fe200000001ff */
[----:B------:R-:W-:Y:S10]  /*15e0*/  @!P0 BRA `(.L_x_442) ;  /* 0x0000000000288947 */ /* 0x000ff40003800000 */
[----:B-----5:R-:W-:-:S04]  /*15f0*/  PRMT R72, R19, 0x7632, R72 ;  /* 0x0000763213487816 */ /* 0x020fc80000000048 */
[----:B------:R-:W-:Y:S01]  /*1600*/  SHF.L.U32 R72, R72, 0x10, RZ ;  /* 0x0000001048487819 */ /* 0x000fe200000006ff */
[----:B------:R-:W-:Y:S06]  /*1610*/  BRA `(.L_x_442) ;  /* 0x00000000001c7947 */ /* 0x000fec0003800000 */
.L_x_441:
[----:B-----5:R-:W-:-:S04]  /*1620*/  PRMT R36, R23, 0x7632, R36 ;  /* 0x0000763217247816 */ /* 0x020fc80000000024 */
[----:B------:R-:W-:-:S05]  /*1630*/  SHF.L.U32 R36, R36, 0x10, RZ ;  /* 0x0000001024247819 */ /* 0x000fca00000006ff */
[----:B------:R-:W-:Y:S01]  /*1640*/  FMUL.FTZ R37, R36, UR8 ;  /* 0x0000000824257c20 */ /* 0x000fe20008410000 */
[----:B------:R-:W-:-:S03]  /*1650*/  @P0 PRMT R36, R19, 0x7632, R36 ;  /* 0x0000763213240816 */ /* 0x000fc60000000024 */
[----:B------:R-:W-:Y:S01]  /*1660*/  FMUL.FTZ R72, R48, R37 ;  /* 0x0000002530487220 */ /* 0x000fe20000410000 */
[----:B------:R-:W-:-:S05]  /*1670*/  @P0 SHF.L.U32 R39, R36, 0x10, RZ ;  /* 0x0000001024270819 */ /* 0x000fca00000006ff */
[----:B------:R-:W-:-:S07]  /*1680*/  @P0 FADD.FTZ R72, R72, R39 ;  /* 0x0000002748480221 */ /* 0x000fce0000010000 */
.L_x_442:
[----:B------:R-:W-:Y:S05]  /*1690*/  BSYNC B0 ;  /* 0x0000000000007941 */ /* 0x000fea0003800000 */
.L_x_440:
[----:B------:R-:W-:-:S04]  /*16a0*/  IMAD.WIDE.U32 R74, R73, 0x10, R74 ;  /* 0x00000010494a7825 */ /* 0x000fc800078e004a */
[----:B------:R-:W-:Y:S01]  /*16b0*/  FADD.FTZ R73, RZ, R63 ;  /* 0x0000003fff497221 */ /* 0x000fe20000010000 */
[----:B------:R-:W-:Y:S01]  /*16c0*/  F2FP.BF16.F32.PACK_AB R39, R72, R71 ;  /* 0x000000474827723e */ /* 0x000fe200000010ff */
[----:B------:R-:W-:Y:S01]  /*16d0*/  UMOV UR10, 0xffffffff ;  /* 0xffffffff000a7882 */ /* 0x000fe20000000000 */
[----:B------:R-:W-:Y:S01]  /*16e0*/  F2FP.BF16.F32.PACK_AB R38, R70, R69 ;  /* 0x000000454626723e */ /* 0x000fe200000010ff */
[----:B------:R-:W-:Y:S01]  /*16f0*/  FADD.FTZ R76, R73, R60 ;  /* 0x0000003c494c7221 */ /* 0x000fe20000010000 */
[----:B------:R-:W-:Y:S02]  /*1700*/  F2FP.BF16.F32.PACK_AB R37, R68, R67 ;  /* 0x000000434425723e */ /* 0x000fe400000010ff */
[----:B------:R-:W-:Y:S01]  /*1710*/  F2FP.BF16.F32.PACK_AB R36, R66, R65 ;  /* 0x000000414224723e */ /* 0x000fe200000010ff */
[----:B------:R-:W-:Y:S01]  /*1720*/  FADD.FTZ R73, R76, R61 ;  /* 0x0000003d4c497221 */ /* 0x000fe20000010000 */
[----:B------:R-:W-:-:S03]  /*1730*/  ISETP.NE.AND P0, PT, R10, RZ, PT ;  /* 0x000000ff0a00720c */ /* 0x000fc60003f05270 */
[----:B------:R-:W-:Y:S01]  /*1740*/  FADD.FTZ R76, R73, R58 ;  /* 0x0000003a494c7221 */ /* 0x000fe20000010000 */
[----:B------:R0:W-:Y:S03]  /*1750*/  STG.E.128 desc[UR4][R74.64], R36 ;  /* 0x000000244a007986 */ /* 0x0001e6000c101d04 */
        /* <DEDUP_REMOVED lines=67> */
.L_x_458:
        /* <DEDUP_REMOVED lines=10> */
[----:B------:R-:W2:Y:S04]  /*1c30*/  @!P0 LDC.64 R36, c[0x0][0x258] ;  /* 0x00009600ff248b82 */ /* 0x000ea80000000a00 */
[----:B------:R-:W3:Y:S01]  /*1c40*/  MUFU.RSQ R39, R39 ;  /* 0x0000002700277308 */ /* 0x000ee20000001400 */
[----:B--2---:R-:W-:-:S04]  /*1c50*/  @!P0 LEA R36, P2, R9, R36, 0x2 ;  /* 0x0000002409248211 */ /* 0x004fc800078410ff */
[----:B------:R-:W-:-:S05]  /*1c60*/  @!P0 LEA.HI.X R37, R9, R37, R74, 0x2, P2 ;  /* 0x0000002509258211 */ /* 0x000fca00010f144a */
[----:B---3--:R1:W-:Y:S01]  /*1c70*/  @!P0 STG.E desc[UR4][R36.64], R39 ;  /* 0x0000002724008986 */ /* 0x0083e2000c101904 */
[----:B------:R-:W-:-:S13]  /*1c80*/  ISETP.GE.AND P0, PT, R62, 0x1, PT ;  /* 0x000000013e00780c */ /* 0x000fda0003f06270 */
[----:B-1----:R-:W-:Y:S05]  /*1c90*/  @!P0 BRA `(.L_x_445) ;  /* 0x0000000400288947 */ /* 0x002fea0003800000 */
[----:B------:R-:W-:Y:S02]  /*1ca0*/  FSEL R38, R38, RZ, !P1 ;  /* 0x000000ff26267208 */ /* 0x000fe40004800000 */
[----:B------:R-:W-:-:S03]  /*1cb0*/  IADD3 R37, R62, -0x1, RZ ;  /* 0xffffffff3e257810 */ /* 0x000fc60007ffe0ff */
[C-C-:B------:R-:W-:Y:S01]  /*1cc0*/  FADD.FTZ R74, -R38.reuse, R43.reuse ;  /* 0x0000002b264a7221 */ /* 0x140fe20000010100 */
[C---:B------:R-:W-:Y:S01]  /*1cd0*/  FADD.FTZ R40, -R38.reuse, R40 ;  /* 0x0000002826287221 */ /* 0x040fe20000010100 */
[----:B------:R-:W-:Y:S01]  /*1ce0*/  PRMT R43, R31, 0x7632, R43 ;  /* 0x000076321f2b7816 */ /* 0x000fe2000000002b */
        /* <DEDUP_REMOVED lines=14> */
[----:B------:R-:W-:Y:S01]  /*1dd0*/  FMUL.FTZ R61, R39, R40 ;  /* 0x00000028273d7220 */ /* 0x000fe20000410000 */
[----:B------:R-:W-:-:S02]  /*1de0*/  IMAD.U32 R43, R43, 0x10000, RZ ;  /* 0x000100002b2b7824 */ /* 0x000fc400078e00ff */
[----:B------:R-:W-:Y:S01]  /*1df0*/  FMUL.FTZ R36, R39, R36 ;  /* 0x0000002427247220 */ /* 0x000fe20000410000 */
[----:B------:R-:W-:Y:S02]  /*1e00*/  IMAD R64, R37, R64, RZ ;  /* 0x0000004025407224 */ /* 0x000fe400078e02ff */
        /* <DEDUP_REMOVED lines=15> */
[----:B------:R-:W-:Y:S01]  /*1f00*/  PRMT R38, R35, 0x7632, R38 ;  /* 0x0000763223267816 */ /* 0x000fe20000000026 */
[----:B------:R-:W1:Y:S01]  /*1f10*/  LDC.64 R60, c[0x0][0x2b8] ;  /* 0x0000ae00ff3c7b82 */ /* 0x000e620000000a00 */
[----:B------:R-:W-:Y:S01]  /*1f20*/  SHF.R.S32.HI R43, RZ, 0x1f, R64 ;  /* 0x0000001fff2b7819 */ /* 0x000fe20000011440 */
[----:B------:R-:W-:Y:S01]  /*1f30*/  FFMA.FTZ R37, R28, R37, R7 ;  /* 0x000000251c257223 */ /* 0x000fe20000010007 */
[----:B------:R-:W-:Y:S01]  /*1f40*/  SHF.L.U32 R38, R38, 0x10, RZ ;  /* 0x0000001026267819 */ /* 0x000fe200000006ff */
[----:B------:R-:W-:Y:S01]  /*1f50*/  FFMA.FTZ R58, R46, R58, R57 ;  /* 0x0000003a2e3a7223 */ /* 0x000fe20000010039 */
[----:B------:R-:W-:Y:S01]  /*1f60*/  LEA.HI R63, R43, R64, RZ, 0x3 ;  /* 0x000000402b3f7211 */ /* 0x000fe200078f18ff */
[----:B------:R-:W-:Y:S01]  /*1f70*/  FFMA.FTZ R36, R11, R36, R8 ;  /* 0x000000240b247223 */ /* 0x000fe20000010008 */
[----:B------:R-:W-:Y:S01]  /*1f80*/  SHF.L.U32 R40, R35, 0x10, RZ ;  /* 0x0000001023287819 */ /* 0x000fe200000006ff */
[----:B------:R-:W-:Y:S01]  /*1f90*/  FFMA.FTZ R43, R73, R38, R50 ;  /* 0x00000026492b7223 */ /* 0x000fe20000010032 */
[----:B------:R-:W-:Y:S01]  /*1fa0*/  SHF.L.U32 R38, R31, 0x10, RZ ;  /* 0x000000101f267819 */ /* 0x000fe200000006ff */
[----:B------:R-:W-:Y:S01]  /*1fb0*/  FFMA.FTZ R41, R47, R41, R56 ;  /* 0x000000292f297223 */ /* 0x000fe20000010038 */
[----:B------:R-:W-:Y:S01]  /*1fc0*/  LEA.HI.SX32 R63, R63, R10, 0x1d ;  /* 0x0000000a3f3f7211 */ /* 0x000fe200078feaff */
[----:B------:R-:W-:Y:S01]  /*1fd0*/  FFMA.FTZ R40, R71, R40, R0 ;  /* 0x0000002847287223 */ /* 0x000fe20000010000 */
[----:B------:R-:W-:Y:S01]  /*1fe0*/  FFMA.FTZ R65, R45, R65, R4 ;  /* 0x000000412d417223 */ /* 0x000fe20000010004 */
[----:B------:R-:W-:Y:S01]  /*1ff0*/  FFMA.FTZ R38, R76, R38, R5 ;  /* 0x000000264c267223 */ /* 0x000fe20000010005 */
[----:B------:R-:W-:Y:S01]  /*2000*/  IADD3 R73, R63, 0x20, RZ ;  /* 0x000000203f497810 */ /* 0x000fe20007ffe0ff */
[----:B------:R-:W-:Y:S01]  /*2010*/  FFMA.FTZ R67, R30, R67, R3 ;  /* 0x000000431e437223 */ /* 0x000fe20000010003 */
[----:B------:R-:W-:Y:S01]  /*2020*/  FFMA.FTZ R68, R33, R68, R52 ;  /* 0x0000004421447223 */ /* 0x000fe20000010034 */
[----:B------:R-:W-:Y:S01]  /*2030*/  FFMA.FTZ R66, R34, R66, R53 ;  /* 0x0000004222427223 */ /* 0x000fe20000010035 */
[----:B------:R-:W-:Y:S01]  /*2040*/  F2FP.BF16.F32.PACK_AB R39, R39, R38 ;  /* 0x000000262727723e */ /* 0x000fe200000010ff */
[----:B------:R-:W-:Y:S01]  /*2050*/  FFMA.FTZ R38, R29, R74, R6 ;  /* 0x0000004a1d267223 */ /* 0x000fe20000010006 */
[----:B------:R-:W-:-:S02]  /*2060*/  F2FP.BF16.F32.PACK_AB R37, R58, R37 ;  /* 0x000000253a25723e */ /* 0x000fc400000010ff */
[----:B------:R-:W-:Y:S01]  /*2070*/  F2FP.BF16.F32.PACK_AB R36, R41, R36 ;  /* 0x000000242924723e */ /* 0x000fe200000010ff */
[--C-:B-1----:R-:W-:Y:S01]  /*2080*/  IMAD.WIDE.U32 R62, R63, 0x10, R60.reuse ;  /* 0x000000103f3e7825 */ /* 0x102fe200078e003c */
[----:B------:R-:W-:Y:S02]  /*2090*/  F2FP.BF16.F32.PACK_AB R43, R43, R40 ;  /* 0x000000282b2b723e */ /* 0x000fe400000010ff */
[----:B------:R-:W-:Y:S01]  /*20a0*/  F2FP.BF16.F32.PACK_AB R41, R68, R67 ;  /* 0x000000434429723e */ /* 0x000fe200000010ff */
[----:B------:R-:W-:-:S04]  /*20b0*/  IMAD.WIDE.U32 R60, R73, 0x10, R60 ;  /* 0x00000010493c7825 */ /* 0x000fc800078e003c */
[----:B------:R-:W-:Y:S01]  /*20c0*/  FFMA.FTZ R73, R44, R42, R55 ;  /* 0x0000002a2c497223 */ /* 0x000fe20000010037 */
[----:B------:R-:W-:Y:S01]  /*20d0*/  FFMA.FTZ R42, R59, R69, R2 ;  /* 0x000000453b2a7223 */ /* 0x000fe20000010002 */
[----:B------:R-:W-:Y:S01]  /*20e0*/  FFMA.FTZ R69, R32, R70, R51 ;  /* 0x0000004620457223 */ /* 0x000fe20000010033 */
[----:B------:R-:W-:Y:S02]  /*20f0*/  F2FP.BF16.F32.PACK_AB R40, R66, R65 ;  /* 0x000000414228723e */ /* 0x000fe400000010ff */
[----:B------:R-:W-:Y:S02]  /*2100*/  F2FP.BF16.F32.PACK_AB R38, R73, R38 ;  /* 0x000000264926723e */ /* 0x000fe400000010ff */
[----:B------:R-:W-:-:S03]  /*2110*/  F2FP.BF16.F32.PACK_AB R42, R69, R42 ;  /* 0x0000002a452a723e */ /* 0x000fc600000010ff */
[----:B------:R1:W-:Y:S04]  /*2120*/  STG.E.128 desc[UR4][R62.64], R36 ;  /* 0x000000243e007986 */ /* 0x0003e8000c101d04 */
[----:B------:R1:W-:Y:S02]  /*2130*/  STG.E.128 desc[UR4][R60.64], R40 ;  /* 0x000000283c007986 */ /* 0x0003e4000c101d04 */
.L_x_445:
[----:B------:R-:W-:Y:S05]  /*2140*/  BSYNC B0 ;  /* 0x0000000000007941 */ /* 0x000fea0003800000 */
.L_x_444:
[----:B-1----:R-:W1:Y:S02]  /*2150*/  LDC.64 R36, c[0x0][0x210] ;  /* 0x00008400ff247b82 */ /* 0x002e640000000a00 */
[----:B-1----:R-:W-:-:S04]  /*2160*/  LEA R9, R36, R9, 0x2 ;  /* 0x0000000924097211 */ /* 0x002fc800078e10ff */
[----:B------:R-:W-:-:S13]  /*2170*/  ISETP.GE.AND P0, PT, R9, R37, PT ;  /* 0x000000250900720c */ /* 0x000fda0003f06270 */
[----:B------:R-:W-:Y:S05]  /*2180*/  @!P0 BRA `(.L_x_446) ;  /* 0xffffffe000f48947 */ /* 0x000fea000383ffff */
[----:B------:R-:W-:Y:S05]  /*2190*/  EXIT ;  /* 0x000000000000794d */ /* 0x000fea0003800000 */
.L_x_443:
[----:B------:R-:W-:Y:S01]  /*21a0*/  HFMA2.MMA R39, -RZ, RZ, 0, 5.9604644775390625e-08 ;  /* 0x00000001ff277435 */ /* 0x000fe200000001ff */
[----:B------:R-:W-:Y:S01]  /*21b0*/  BSSY B0, `(.L_x_447) ;  /* 0x0000007000007945 */ /* 0x000fe20003800000 */
[----:B------:R-:W-:Y:S01]  /*21c0*/  MOV R77, R38 ;  /* 0x00000026004d7202 */ /* 0x000fe20000000f00 */
[----:B------:R-:W-:Y:S01]  /*21d0*/  IMAD.MOV.U32 R37, RZ, RZ, -0x1 ;  /* 0xffffffffff257424 */ /* 0x000fe200078e00ff */
[----:B------:R-:W-:-:S07]  /*21e0*/  MOV R76, 0x1f ;  /* 0x0000001f004c7802 */ /* 0x000fce0000000f00 */
[----:B-----5:R-:W-:Y:S05]  /*21f0*/  WARPSYNC.COLLECTIVE R37, `(.L_x_448) ;  /* 0x0000000025087348 */ /* 0x020fea0003c00000 */
[----:B------:R0:W1:Y:S02]  /*2200*/  SHFL.BFLY P2, R36, R77, R39, R76 ;  /* 0x0c0000274d247389 */ /* 0x000064000004004c */
[----:B01---5:R-:W-:Y:S01]  /*2210*/  ENDCOLLECTIVE ;  /* 0x000000000000791b */ /* 0x023fe20003800000 */
.L_x_448:
[----:B------:R-:W-:Y:S05]  /*2220*/  BSYNC B0 ;  /* 0x0000000000007941 */ /* 0x000fea0003800000 */
.L_x_447:
[----:B------:R-:W-:Y:S01]  /*2230*/  FADD.FTZ R75, R38, R36 ;  /* 0x00000024264b7221 */ /* 0x000fe20000010000 */
[----:B------:R-:W-:Y:S01]  /*2240*/  HFMA2.MMA R39, -RZ, RZ, 0, 1.1920928955078125e-07 ;  /* 0x00000002ff277435 */ /* 0x000fe200000001ff */
[----:B------:R-:W-:Y:S01]  /*2250*/  MOV R76, 0x1f ;  /* 0x0000001f004c7802 */ /* 0x000fe20000000f00 */
[----:B------:R-:W0:Y:S01]  /*2260*/  LDC R73, c[0x0][0x290] ;  /* 0x0000a400ff497b82 */ /* 0x000e220000000800 */
[----:B------:R-:W-:Y:S02]  /*2270*/  MOV R37, 0xffffffff ;  /* 0xffffffff00257802 */ /* 0x000fe40000000f00 */
[----:B------:R-:W-:-:S07]  /*2280*/  MOV R77, R75 ;  /* 0x0000004b004d7202 */ /* 0x000fce0000000f00 */
[----:B0-----:R-:W-:Y:S05]  /*2290*/  WARPSYNC.COLLECTIVE R37, `(.L_x_449) ;  /* 0x0000000025087348 */ /* 0x001fea0003c00000 */
[----:B------:R1:W2:Y:S02]  /*22a0*/  SHFL.BFLY P2, R36, R77, R39, R76 ;  /* 0x0c0000274d247389 */ /* 0x0002a4000004004c */
[----:B012---:R-:W-:Y:S01]  /*22b0*/  ENDCOLLECTIVE ;  /* 0x000000000000791b */ /* 0x007fe20003800000 */
.L_x_449:
[----:B------:R-:W-:Y:S01]  /*22c0*/  HFMA2.MMA R39, -RZ, RZ, 0, 2.384185791015625e-07 ;  /* 0x00000004ff277435 */ /* 0x000fe200000001ff */
[----:B------:R-:W-:-:S10]  /*22d0*/  FADD.FTZ R77, R75, R36 ;  /* 0x000000244b4d7221 */ /* 0x000fd40000010000 */
[----:B------:R-:W-:Y:S05]  /*22e0*/  WARPSYNC.COLLECTIVE R37, `(.L_x_450) ;  /* 0x0000000025087348 */ /* 0x000fea0003c00000 */
[----:B------:R0:W1:Y:S02]  /*22f0*/  SHFL.BFLY P2, R36, R77, R39, R76 ;  /* 0x0c0000274d247389 */ /* 0x000064000004004c */
[----:B01----:R-:W-:Y:S01]  /*2300*/  ENDCOLLECTIVE ;  /* 0x000000000000791b */ /* 0x003fe20003800000 */
.L_x_450:
[----:B------:R-:W-:Y:S01]  /*2310*/  MOV R39, 0x8 ;  /* 0x0000000800277802 */ /* 0x000fe20000000f00 */
[----:B------:R-:W-:-:S07]  /*2320*/  FADD.FTZ R77, R77, R36 ;  /* 0x000000244d4d7221 */ /* 0x000fce0000010000 */
[----:B------:R-:W-:Y:S05]  /*2330*/  WARPSYNC.COLLECTIVE R37, `(.L_x_451) ;  /* 0x0000000025087348 */ /* 0x000fea0003c00000 */
[----:B------:R0:W1:Y:S02]  /*2340*/  SHFL.BFLY P2, R36, R77, R39, R76 ;  /* 0x0c0000274d247389 */ /* 0x000064000004004c */
[----:B01----:R-:W-:Y:S01]  /*2350*/  ENDCOLLECTIVE ;  /* 0x000000000000791b */ /* 0x003fe20003800000 */
.L_x_451:
[----:B------:R-:W-:Y:S01]  /*2360*/  HFMA2.MMA R39, -RZ, RZ, 0, 9.5367431640625e-07 ;  /* 0x00000010ff277435 */ /* 0x000fe200000001ff */
[----:B------:R-:W-:-:S05]  /*2370*/  FADD.FTZ R75, R77, R36 ;  /* 0x000000244d4b7221 */ /* 0x000fca0000010000 */
[----:B------:R-:W-:-:S07]  /*2380*/  MOV R77, R75 ;  /* 0x0000004b004d7202 */ /* 0x000fce0000000f00 */
[----:B------:R-:W-:Y:S05]  /*2390*/  WARPSYNC.COLLECTIVE R37, `(.L_x_452) ;  /* 0x0000000025087348 */ /* 0x000fea0003c00000 */
[----:B------:R0:W1:Y:S02]  /*23a0*/  SHFL.BFLY P2, R36, R77, R39, R76 ;  /* 0x0c0000274d247389 */ /* 0x000064000004004c */
[----:B01----:R-:W-:Y:S01]  /*23b0*/  ENDCOLLECTIVE ;  /* 0x000000000000791b */ /* 0x003fe20003800000 */
.L_x_452:
        /* <DEDUP_REMOVED lines=9> */
[----:B------:R-:W-:Y:S01]  /*2450*/  FFMA.FTZ R36, R75, R75, R36 ;  /* 0x0000004b4b247223 */ /* 0x000fe20000010024 */
[----:B------:R-:W-:-:S03]  /*2460*/  FADD.FTZ R75, -R38, R72 ;  /* 0x00000048264b7221 */ /* 0x000fc60000010100 */
        /* <DEDUP_REMOVED lines=23> */
[----:B------:R-:W-:-:S03]  /*25e0*/  MOV R37, 0xffffffff ;  /* 0xffffffff00257802 */ /* 0x000fc60000000f00 */
[----:B------:R-:W-:-:S04]  /*25f0*/  FFMA.FTZ R75, R75, R75, R36 ;  /* 0x0000004b4b4b7223 */ /* 0x000fc80000010024 */
[----:B------:R-:W-:-:S07]  /*2600*/  IMAD.MOV.U32 R77, RZ, RZ, R75 ;  /* 0x000000ffff4d7224 */ /* 0x000fce00078e004b */
[----:B------:R-:W-:Y:S05]  /*2610*/  WARPSYNC.COLLECTIVE R37, `(.L_x_453) ;  /* 0x0000000025087348 */ /* 0x000fea0003c00000 */
[----:B------:R0:W1:Y:S02]  /*2620*/  SHFL.BFLY P2, R36, R77, R39, R76 ;  /* 0x0c0000274d247389 */ /* 0x000064000004004c */
[----:B01----:R-:W-:Y:S01]  /*2630*/  ENDCOLLECTIVE ;  /* 0x000000000000791b */ /* 0x003fe20003800000 */
.L_x_453:
[----:B------:R-:W-:Y:S01]  /*2640*/  HFMA2.MMA R39, -RZ, RZ, 0, 1.1920928955078125e-07 ;  /* 0x00000002ff277435 */ /* 0x000fe200000001ff */
[----:B------:R-:W-:-:S10]  /*2650*/  FADD.FTZ R77, R75, R36 ;  /* 0x000000244b4d7221 */ /* 0x000fd40000010000 */
[----:B------:R-:W-:Y:S05]  /*2660*/  WARPSYNC.COLLECTIVE R37, `(.L_x_454) ;  /* 0x0000000025087348 */ /* 0x000fea0003c00000 */
[----:B------:R0:W1:Y:S02]  /*2670*/  SHFL.BFLY P2, R36, R77, R39, R76 ;  /* 0x0c0000274d247389 */ /* 0x000064000004004c */
[----:B01----:R-:W-:Y:S01]  /*2680*/  ENDCOLLECTIVE ;  /* 0x000000000000791b */ /* 0x003fe20003800000 */
.L_x_454:
[----:B------:R-:W-:Y:S01]  /*2690*/  MOV R39, 0x4 ;  /* 0x0000000400277802 */ /* 0x000fe20000000f00 */
[----:B------:R-:W-:-:S07]  /*26a0*/  FADD.FTZ R77, R77, R36 ;  /* 0x000000244d4d7221 */ /* 0x000fce0000010000 */
[----:B------:R-:W-:Y:S05]  /*26b0*/  WARPSYNC.COLLECTIVE R37, `(.L_x_455) ;  /* 0x0000000025087348 */ /* 0x000fea0003c00000 */
[----:B------:R0:W1:Y:S02]  /*26c0*/  SHFL.BFLY P2, R36, R77, R39, R76 ;  /* 0x0c0000274d247389 */ /* 0x000064000004004c */
[----:B01----:R-:W-:Y:S01]  /*26d0*/  ENDCOLLECTIVE ;  /* 0x000000000000791b */ /* 0x003fe20003800000 */
.L_x_455:
[----:B------:R-:W-:Y:S01]  /*26e0*/  HFMA2.MMA R39, -RZ, RZ, 0, 4.76837158203125e-07 ;  /* 0x00000008ff277435 */ /* 0x000fe200000001ff */
[----:B------:R-:W-:-:S05]  /*26f0*/  FADD.FTZ R75, R77, R36 ;  /* 0x000000244d4b7221 */ /* 0x000fca0000010000 */
[----:B------:R-:W-:-:S07]  /*2700*/  MOV R77, R75 ;  /* 0x0000004b004d7202 */ /* 0x000fce0000000f00 */
[----:B------:R-:W-:Y:S05]  /*2710*/  WARPSYNC.COLLECTIVE R37, `(.L_x_456) ;  /* 0x0000000025087348 */ /* 0x000fea0003c00000 */
[----:B------:R0:W1:Y:S02]  /*2720*/  SHFL.BFLY P2, R36, R77, R39, R76 ;  /* 0x0c0000274d247389 */ /* 0x000064000004004c */
[----:B01----:R-:W-:Y:S01]  /*2730*/  ENDCOLLECTIVE ;  /* 0x000000000000791b */ /* 0x003fe20003800000 */
.L_x_456:
[----:B------:R-:W-:Y:S01]  /*2740*/  HFMA2.MMA R39, -RZ, RZ, 0, 9.5367431640625e-07 ;  /* 0x00000010ff277435 */ /* 0x000fe200000001ff */
[----:B------:R-:W-:-:S05]  /*2750*/  FADD.FTZ R75, R75, R36 ;  /* 0x000000244b4b7221 */ /* 0x000fca0000010000 */
[----:B------:R-:W-:-:S07]  /*2760*/  MOV R77, R75 ;  /* 0x0000004b004d7202 */ /* 0x000fce0000000f00 */
[----:B------:R-:W-:Y:S05]  /*2770*/  WARPSYNC.COLLECTIVE R37, `(.L_x_457) ;  /* 0x0000000025087348 */ /* 0x000fea0003c00000 */
[----:B------:R0:W1:Y:S02]  /*2780*/  SHFL.BFLY P2, R36, R77, R39, R76 ;  /* 0x0c0000274d247389 */ /* 0x000064000004004c */
[----:B01----:R-:W-:Y:S01]  /*2790*/  ENDCOLLECTIVE ;  /* 0x000000000000791b */ /* 0x003fe20003800000 */
.L_x_457:
[----:B------:R-:W-:Y:S05]  /*27a0*/  BRA `(.L_x_458) ;  /* 0xfffffff000f87947 */ /* 0x000fea000383ffff */
.L_x_459:
        /* <DEDUP_REMOVED lines=13> */
.L_x_16479:


//--------------------- .text._ZN10layer_norm13ln_fwd_kernelINS_13Kernel_traitsI13__nv_bfloat16S2_S2_S2_fjLj512ELj1ELj4ELj1ELj16ENS_18Kernel_traits_baseILj512ES2_S2_S2_S2_fjLj128EEEEELb1ELb0ELb0ELb0EEEvNS_9FwdParamsE --------------------------
	.section	.text._ZN10layer_norm13ln_fwd_kernelINS_13Kernel_traitsI13__nv_bfloat16S2_S2_S2_fjLj512ELj1ELj4ELj1ELj16ENS_18Kernel_traits_baseILj512ES2_S2_S2_S2_fjLj128EEEEELb1ELb0ELb0ELb0EEEvNS_9FwdParamsE,"ax",@progbits
	.align	128
        .global         _ZN10layer_norm13ln_fwd_kernelINS_13Kernel_traitsI13__nv_bfloat16S2_S2_S2_fjLj512ELj1ELj4ELj1ELj16ENS_18Kernel_traits_baseILj512ES2_S2_S2_S2_fjLj128EEEEELb1ELb0ELb0ELb0EEEvNS_9FwdParamsE
        .type           _ZN10layer_norm13ln_fwd_kernelINS_13Kernel_traitsI13__nv_bfloat16S2_S2_S2_fjLj512ELj1ELj4ELj1ELj16ENS_18Kernel_traits_baseILj512ES2_S2_S2_S2_fjLj128EEEEELb1ELb0ELb0ELb0EEEvNS_9FwdParamsE,@function
        .size           _ZN10layer_norm13ln_fwd_kernelINS_13Kernel_traitsI13__nv_bfloat16S2_S2_S2_fjLj512ELj1ELj4ELj1ELj16ENS_18Kernel_traits_baseILj512ES2_S2_S2_S2_fjLj128EEEEELb1ELb0ELb0ELb0EEEvNS_9FwdParamsE,(.L_x_16480 - _ZN10layer_norm13ln_fwd_kernelINS_13Kernel_traitsI13__nv_bfloat16S2_S2_S2_fjLj512ELj1ELj4ELj1ELj16ENS_18Kernel_traits_baseILj512ES2_S2_S2_S2_fjLj128EEEEELb1ELb0ELb0ELb0EEEvNS_9FwdParamsE)
        .other          _ZN10layer_norm13ln_fwd_kernelINS_13Kernel_traitsI13__nv_bfloat16S2_S2_S2_fjLj512ELj1ELj4ELj1ELj16ENS_18Kernel_traits_baseILj512ES2_S2_S2_S2_fjLj128EEEEELb1ELb0ELb0ELb0EEEvNS_9FwdParamsE,@"STO_CUDA_ENTRY STV_DEFAULT"
_ZN10layer_norm13ln_fwd_kernelINS_13Kernel_traitsI13__nv_bfloat16S2_S2_S2_fjLj512ELj1ELj4ELj1ELj16ENS_18Kernel_traits_baseILj512ES2_S2_S2_S2_fjLj128EEEEELb1ELb0ELb0ELb0EEEvNS_9FwdParamsE:
.text._ZN10layer_norm13ln_fwd_kernelINS_13Kernel_traitsI13__nv_bfloat16S2_S2_S2_fjLj512ELj1ELj4ELj1ELj16ENS_18Kernel_traits_baseILj512ES2_S2_S2_S2_fjLj128EEEEELb1ELb0ELb0ELb0EEEvNS_9FwdParamsE:
[----:B------:R-:W-:Y:S01]  /*0000*/  LDC R1, c[0x0][0x28] ;  /* 0x00000a00ff017b82 */ /* 0x000fe20000000800 */
[----:B------:R-:W-:-:S07]  /*0010*/  ULDC.U8 UR4, c[0x0][0x2f4] ;  /* 0x0000bd0000047ab9 */ /* 0x000fce0000000000 */
[----:B------:R-:W0:Y:S01]  /*0020*/  LDC R17, c[0x0][0x2ec] ;  /* 0x0000bb00ff117b82 */ /* 0x000e220000000800 */
[----:B------:R-:W-:Y:S01]  /*0030*/  ISETP.NE.AND P0, PT, RZ, UR4, PT ;  /* 0x00000004ff007c0c */ /* 0x000fe2000bf05270 */
[----:B------:R-:W-:Y:S01]  /*0040*/  ULDC.64 UR6, c[0x0][0x2e0] ;  /* 0x0000b80000067ab9 */ /* 0x000fe20000000a00 */
[----:B------:R-:W-:Y:S01]  /*0050*/  ULDC.64 UR4, c[0x0][0x208] ;  /* 0x0000820000047ab9 */ /* 0x000fe20000000a00 */
[----:B------:R-:W-:Y:S02]  /*0060*/  IMAD.U32 R2, RZ, RZ, UR6 ;  /* 0x00000006ff027e24 */ /* 0x000fe4000f8e00ff */
[----:B------:R-:W-:Y:S02]  /*0070*/  IMAD.U32 R3, RZ, RZ, UR7 ;  /* 0x00000007ff037e24 */ /* 0x000fe4000f8e00ff */
[----:B------:R-:W1:Y:S06]  /*0080*/  LDC R12, c[0x0][0x2e8] ;  /* 0x0000ba00ff0c7b82 */ /* 0x000e6c0000000800 */
[----:B------:R-:W2:Y:S02]  /*0090*/  @P0 LDG.E.64 R2, desc[UR4][R2.64] ;  /* 0x0000000402020981 */ /* 0x000ea4000c1e1b00 */
[----:B------:R-:W3:Y:S01]  /*00a0*/  LDC R15, c[0x0][0x218] ;  /* 0x00008600ff0f7b82 */ /* 0x000ee20000000800 */
[----:B0-----:R-:W-:Y:S01]  /*00b0*/  @P0 MOV R13, R17 ;  /* 0x00000011000d0202 */ /* 0x001fe20000000f00 */
[----:B------:R-:W0:Y:S06]  /*00c0*/  S2R R6, SR_TID.X ;  /* 0x0000000000067919 */ /* 0x000e2c0000002100 */
[----:B------:R-:W4:Y:S01]  /*00d0*/  @P0 LDC R11, c[0x0][0x2f0] ;  /* 0x0000bc00ff0b0b82 */ /* 0x000f220000000800 */
[----:B-1----:R-:W4:Y:S01]  /*00e0*/  @P0 LDG.E.64 R4, desc[UR4][R12.64] ;  /* 0x000000040c040981 */ /* 0x002f22000c1e1b00 */
[----:B------:R-:W-:Y:S01]  /*00f0*/  ULDC UR8, c[0x0][0x0] ;  /* 0x0000000000087ab9 */ /* 0x000fe20000000800 */
[----:B------:R-:W-:Y:S01]  /*0100*/  BSSY B0, `(.L_x_460) ;  /* 0x0000034000007945 */ /* 0x000fe20003800000 */
[----:B------:R-:W1:Y:S01]  /*0110*/  S2R R9, SR_CTAID.X ;  /* 0x0000000000097919 */ /* 0x000e620000002500 */
[----:B---3--:R-:W-:-:S04]  /*0120*/  SHF.R.S32.HI R0, RZ, 0x1f, R15 ;  /* 0x0000001fff007819 */ /* 0x008fc8000001140f */
[----:B------:R-:W-:Y:S02]  /*0130*/  LEA.HI R0, R0, R15, RZ, 0x3 ;  /* 0x0000000f00007211 */ /* 0x000fe400078f18ff */
[----:B0-----:R-:W-:Y:S02]  /*0140*/  LOP3.LUT R7, R6, 0x1f, RZ, 0xc0, !PT ;  /* 0x0000001f06077812 */ /* 0x001fe400078ec0ff */
[----:B--2---:R-:W-:Y:S02]  /*0150*/  @P0 R2UR UR7, R3 ;  /* 0x00000000030702ca */ /* 0x004fe400000e0000 */
[----:B------:R-:W-:Y:S02]  /*0160*/  LOP3.LUT R3, R7, 0x1f, RZ, 0x3c, !PT ;  /* 0x0000001f07037812 */ /* 0x000fe400078e3cff */
[----:B------:R-:W-:Y:S02]  /*0170*/  @P0 R2UR UR6, R2 ;  /* 0x00000000020602ca */ /* 0x000fe400000e0000 */
[----:B------:R-:W-:Y:S01]  /*0180*/  LEA.HI.SX32 R0, R0, R3, 0x1d ;  /* 0x0000000300007211 */ /* 0x000fe200078feaff */
[--C-:B-1----:R-:W-:Y:S01]  /*0190*/  IMAD R3, R9, UR8, R6.reuse ;  /* 0x0000000809037c24 */ /* 0x102fe2000f8e0206 */
[----:B------:R-:W-:-:S02]  /*01a0*/  SHF.R.U32.HI R2, RZ, 0x5, R6 ;  /* 0x00000005ff027819 */ /* 0x000fc40000011606 */
[C---:B------:R-:W-:Y:S02]  /*01b0*/  LOP3.LUT P3, RZ, R0.reuse, 0xffffffe0, RZ, 0xc0, !PT ;  /* 0xffffffe000ff7812 */ /* 0x040fe4000786c0ff */
[----:B------:R-:W-:Y:S01]  /*01c0*/  ISETP.GE.U32.AND P2, PT, R0, 0x40, PT ;  /* 0x000000400000780c */ /* 0x000fe20003f46070 */
[----:B------:R-:W-:Y:S01]  /*01d0*/  UIADD3 UR18, UR7, -0x4498517b, URZ ;  /* 0xbb67ae8507127890 */ /* 0x000fe2000fffe03f */
[----:B------:R-:W-:Y:S01]  /*01e0*/  P2R R15, PR, RZ, 0x8 ;  /* 0x00000008ff0f7803 */ /* 0x000fe20000000000 */
[----:B------:R-:W-:Y:S01]  /*01f0*/  UIADD3 UR20, UR7, 0x76cf5d0a, URZ ;  /* 0x76cf5d0a07147890 */ /* 0x000fe2000fffe03f */
[----:B------:R-:W-:Y:S01]  /*0200*/  P2R R18, PR, RZ, 0x4 ;  /* 0x00000004ff127803 */ /* 0x000fe20000000000 */
[----:B------:R-:W-:Y:S01]  /*0210*/  UIADD3 UR17, UR6, -0x61c88647, URZ ;  /* 0x9e3779b906117890 */ /* 0x000fe2000fffe03f */
[----:B----4-:R-:W-:Y:S01]  /*0220*/  @P0 IADD3 R12, P1, R4, R11, RZ ;  /* 0x0000000b040c0210 */ /* 0x010fe20007f3e0ff */
[----:B------:R-:W-:Y:S01]  /*0230*/  UIADD3 UR19, UR6, 0x3c6ef372, URZ ;  /* 0x3c6ef37206137890 */ /* 0x000fe2000fffe03f */
[----:B------:R-:W-:Y:S01]  /*0240*/  IMAD R2, R9, 0x4, R2 ;  /* 0x0000000409027824 */ /* 0x000fe200078e0202 */
[----:B------:R-:W-:-:S02]  /*0250*/  UIADD3 UR21, UR6, -0x255992d5, URZ ;  /* 0xdaa66d2b06157890 */ /* 0x000fc4000fffe03f */
[----:B------:R-:W-:Y:S01]  /*0260*/  UIADD3 UR22, UR7, 0x32370b8f, URZ ;  /* 0x32370b8f07167890 */ /* 0x000fe2000fffe03f */
[----:B------:R-:W-:Y:S01]  /*0270*/  @P0 IMAD.X R17, RZ, RZ, R5, P1 ;  /* 0x000000ffff110224 */ /* 0x000fe200008e0605 */
[----:B------:R-:W-:Y:S02]  /*0280*/  UIADD3 UR23, UR6, 0x78dde6e4, URZ ;  /* 0x78dde6e406177890 */ /* 0x000fe4000fffe03f */
[----:B------:R-:W-:Y:S02]  /*0290*/  UIADD3 UR24, UR7, -0x126145ec, URZ ;  /* 0xed9eba1407187890 */ /* 0x000fe4000fffe03f */
[----:B------:R-:W-:Y:S02]  /*02a0*/  UIADD3 UR25, UR6, 0x1715609d, URZ ;  /* 0x1715609d06197890 */ /* 0x000fe4000fffe03f */
[----:B------:R-:W-:Y:S02]  /*02b0*/  UIADD3 UR26, UR7, -0x56f99767, URZ ;  /* 0xa9066899071a7890 */ /* 0x000fe4000fffe03f */
[----:B------:R-:W-:-:S02]  /*02c0*/  UIADD3 UR27, UR6, -0x4ab325aa, URZ ;  /* 0xb54cda56061b7890 */ /* 0x000fc4000fffe03f */
[----:B------:R-:W-:Y:S02]  /*02d0*/  UIADD3 UR28, UR7, 0x646e171e, URZ ;  /* 0x646e171e071c7890 */ /* 0x000fe4000fffe03f */
[----:B------:R-:W-:Y:S02]  /*02e0*/  UIADD3 UR29, UR6, 0x5384540f, URZ ;  /* 0x5384540f061d7890 */ /* 0x000fe4000fffe03f */
[----:B------:R-:W-:Y:S02]  /*02f0*/  UIADD3 UR30, UR7, 0x1fd5c5a3, URZ ;  /* 0x1fd5c5a3071e7890 */ /* 0x000fe4000fffe03f */
[----:B------:R-:W-:Y:S02]  /*0300*/  UIADD3 UR31, UR6, -0xe443238, URZ ;  /* 0xf1bbcdc8061f7890 */ /* 0x000fe4000fffe03f */
[----:B------:R-:W-:Y:S02]  /*0310*/  UIADD3 UR33, UR6, -0x700cb87f, URZ ;  /* 0x8ff3478106217890 */ /* 0x000fe4000fffe03f */
[----:B------:R-:W-:Y:S01]  /*0320*/  UIADD3 UR34, UR7, -0x695add53, URZ ;  /* 0x96a522ad07227890 */ /* 0x000fe2000fffe03f */
[----:B------:R-:W-:Y:S11]  /*0330*/  @!P3 BRA `(.L_x_461) ;  /* 0x000000000040b947 */ /* 0x000ff60003800000 */
        /* <DEDUP_REMOVED lines=16> */
.L_x_461:
[----:B------:R-:W-:Y:S05]  /*0440*/  BSYNC B0 ;  /* 0x0000000000007941 */ /* 0x000fea0003800000 */
.L_x_460:
        /* <DEDUP_REMOVED lines=13> */
.L_x_463:
[----:B------:R-:W-:Y:S05]  /*0520*/  BSYNC B0 ;  /* 0x0000000000007941 */ /* 0x000fea0003800000 */
.L_x_462:
[----:B------:R-:W-:Y:S01]  /*0530*/  ULDC UR8, c[0x0][0x214] ;  /* 0x0000850000087ab9 */ /* 0x000fe20000000800 */
[----:B------:R-:W-:Y:S01]  /*0540*/  UIADD3 UR32, UR7, -0x24c28bd8, URZ ;  /* 0xdb3d742807207890 */ /* 0x000fe2000fffe03f */
[----:B------:R-:W-:Y:S02]  /*0550*/  ISETP.GE.AND P0, PT, R2, UR8, PT ;  /* 0x0000000802007c0c */ /* 0x000fe4000bf06270 */
[----:B------:R-:W-:-:S11]  /*0560*/  SHF.R.U64 R4, R12, 0x2, R17 ;  /* 0x000000020c047819 */ /* 0x000fd60000001211 */
[----:B------:R-:W-:Y:S05]  /*0570*/  @P0 EXIT ;  /* 0x000000000000094d */ /* 0x000fea0003800000 */
[----:B------:R-:W-:Y:S01]  /*0580*/  IMAD.HI.U32 R7, R4, -0x2daee0ad, RZ ;  /* 0xd2511f5304077827 */ /* 0x000fe200078e00ff */
[----:B------:R-:W-:Y:S01]  /*0590*/  SHF.R.U32.HI R5, RZ, 0x2, R17 ;  /* 0x00000002ff057819 */ /* 0x000fe20000011611 */
[----:B------:R-:W-:Y:S01]  /*05a0*/  ULDC.64 UR8, c[0x0][0x270] ;  /* 0x00009c0000087ab9 */ /* 0x000fe20000000a00 */
[----:B------:R-:W-:Y:S01]  /*05b0*/  SHF.L.U32 R76, R24, 0x10, RZ ;  /* 0x00000010184c7819 */ /* 0x000fe200000006ff */
[----:B------:R-:W-:Y:S01]  /*05c0*/  IMAD.HI.U32 R6, R3, -0x326172a9, RZ ;  /* 0xcd9e8d5703067827 */ /* 0x000fe200078e00ff */
[----:B------:R-:W-:Y:S01]  /*05d0*/  LOP3.LUT R7, R7, UR7, RZ, 0x3c, !PT ;  /* 0x0000000707077c12 */ /* 0x000fe2000f8e3cff */
[----:B------:R-:W-:Y:S01]  /*05e0*/  BSSY B0, `(.L_x_464) ;  /* 0x00006ed000007945 */ /* 0x000fe20003800000 */
[----:B-----5:R-:W-:Y:S01]  /*05f0*/  PRMT R54, R21, 0x7632, R54 ;  /* 0x0000763215367816 */ /* 0x020fe20000000036 */
[----:B------:R-:W-:Y:S01]  /*0600*/  IMAD R14, R3, -0x326172a9, RZ ;  /* 0xcd9e8d57030e7824 */ /* 0x000fe200078e02ff */
[----:B------:R-:W-:Y:S01]  /*0610*/  LOP3.LUT R6, R6, UR6, R5, 0x96, !PT ;  /* 0x0000000606067c12 */ /* 0x000fe2000f8e9605 */
[----:B------:R-:W-:Y:S01]  /*0620*/  IMAD.HI.U32 R17, R7, -0x326172a9, RZ ;  /* 0xcd9e8d5707117827 */ /* 0x000fe200078e00ff */
[----:B------:R-:W-:Y:S01]  /*0630*/  SHF.L.U32 R56, R21, 0x10, RZ ;  /* 0x0000001015387819 */ /* 0x000fe200000006ff */
[----:B------:R-:W-:Y:S01]  /*0640*/  UISETP.NE.U32.AND UP0, UPT, UR8, URZ, UPT ;  /* 0x0000003f0800728c */ /* 0x000fe2000bf05070 */
[----:B------:R-:W-:Y:S01]  /*0650*/  PRMT R70, R60, 0x7632, R70 ;  /* 0x000076323c467816 */ /* 0x000fe20000000046 */
[----:B------:R-:W-:Y:S01]  /*0660*/  IMAD R16, R4, -0x2daee0ad, RZ ;  /* 0xd2511f5304107824 */ /* 0x000fe200078e02ff */
[----:B------:R-:W-:Y:S01]  /*0670*/  LOP3.LUT R14, R17, UR17, R14, 0x96, !PT ;  /* 0x00000011110e7c12 */ /* 0x000fe2000f8e960e */
[----:B------:R-:W-:Y:S01]  /*0680*/  IMAD.HI.U32 R19, R6, -0x2daee0ad, RZ ;  /* 0xd2511f5306137827 */ /* 0x000fe200078e00ff */
[----:B------:R-:W-:Y:S01]  /*0690*/  PRMT R58, R20, 0x7632, R58 ;  /* 0x00007632143a7816 */ /* 0x000fe2000000003a */
[----:B------:R-:W-:Y:S01]  /*06a0*/  ULDC.U8 UR8, c[0x0][0x2a0] ;  /* 0x0000a80000087ab9 */ /* 0x000fe20000000000 */
[----:B------:R-:W-:Y:S01]  /*06b0*/  PRMT R53, R9, 0x7632, R53 ;  /* 0x0000763209357816 */ /* 0x000fe20000000035 */
[----:B------:R-:W-:Y:S01]  /*06c0*/  IMAD R17, R6, -0x2daee0ad, RZ ;  /* 0xd2511f5306117824 */ /* 0x000fe200078e02ff */
[----:B------:R-:W-:Y:S01]  /*06d0*/  LOP3.LUT R16, R19, UR18, R16, 0x96, !PT ;  /* 0x0000001213107c12 */ /* 0x000fe2000f8e9610 */
[----:B------:R-:W-:Y:S01]  /*06e0*/  IMAD.HI.U32 R28, R14, -0x2daee0ad, RZ ;  /* 0xd2511f530e1c7827 */ /* 0x000fe200078e00ff */
[----:B------:R-:W-:Y:S01]  /*06f0*/  PRMT R68, R61, 0x7632, R68 ;  /* 0x000076323d447816 */ /* 0x000fe20000000044 */
[----:B------:R-:W-:Y:S01]  /*0700*/  UISETP.NE.AND.EX UP0, UPT, UR9, URZ, UPT, UP0 ;  /* 0x0000003f0900728c */ /* 0x000fe2000bf05300 */
[----:B------:R-:W-:Y:S01]  /*0710*/  PRMT R49, R10, 0x7632, R49 ;  /* 0x000076320a317816 */ /* 0x000fe20000000031 */
[----:B------:R-:W-:Y:S01]  /*0720*/  IMAD R7, R7, -0x326172a9, RZ ;  /* 0xcd9e8d5707077824 */ /* 0x000fe200078e02ff */
[----:B------:R-:W-:Y:S01]  /*0730*/  LOP3.LUT R17, R28, UR20, R17, 0x96, !PT ;  /* 0x000000141c117c12 */ /* 0x000fe2000f8e9611 */
[----:B------:R-:W-:Y:S01]  /*0740*/  IMAD.HI.U32 R6, R16, -0x326172a9, RZ ;  /* 0xcd9e8d5710067827 */ /* 0x000fe200078e00ff */
[----:B------:R-:W-:Y:S01]  /*0750*/  PRMT R65, R62, 0x7632, R65 ;  /* 0x000076323e417816 */ /* 0x000fe20000000041 */
[----:B------:R-:W-:Y:S01]  /*0760*/  ULDC UR35, c[0x0][0x218] ;  /* 0x0000860000237ab9 */ /* 0x000fe20000000800 */
[----:B------:R-:W-:Y:S01]  /*0770*/  PRMT R50, R22, 0x7632, R50 ;  /* 0x0000763216327816 */ /* 0x000fe20000000032 */
[----:B------:R-:W-:Y:S01]  /*0780*/  IMAD R16, R16, -0x326172a9, RZ ;  /* 0xcd9e8d5710107824 */ /* 0x000fe200078e02ff */
[----:B------:R-:W-:Y:S01]  /*0790*/  LOP3.LUT R6, R6, UR19, R7, 0x96, !PT ;  /* 0x0000001306067c12 */ /* 0x000fe2000f8e9607 */
[----:B------:R-:W-:Y:S01]  /*07a0*/  IMAD.HI.U32 R7, R17, -0x326172a9, RZ ;  /* 0xcd9e8d5711077827 */ /* 0x000fe200078e00ff */
[----:B------:R-:W-:Y:S01]  /*07b0*/  PRMT R57, R8, 0x7632, R57 ;  /* 0x0000763208397816 */ /* 0x000fe20000000039 */
[----:B------:R-:W-:Y:S01]  /*07c0*/  ULDC UR16, c[0x0][0x2d8] ;  /* 0x0000b60000107ab9 */ /* 0x000fe20000000800 */
[----:B------:R-:W-:Y:S01]  /*07d0*/  SHF.L.U32 R67, R62, 0x10, RZ ;  /* 0x000000103e437819 */ /* 0x000fe200000006ff */
[----:B------:R-:W-:Y:S01]  /*07e0*/  IMAD R14, R14, -0x2daee0ad, RZ ;  /* 0xd2511f530e0e7824 */ /* 0x000fe200078e02ff */
[----:B------:R-:W-:Y:S01]  /*07f0*/  LOP3.LUT R7, R7, UR21, R16, 0x96, !PT ;  /* 0x0000001507077c12 */ /* 0x000fe2000f8e9610 */
[----:B------:R-:W-:Y:S01]  /*0800*/  IMAD.HI.U32 R19, R6, -0x2daee0ad, RZ ;  /* 0xd2511f5306137827 */ /* 0x000fe200078e00ff */
[----:B------:R-:W-:Y:S01]  /*0810*/  SHF.L.U32 R59, R8, 0x10, RZ ;  /* 0x00000010083b7819 */ /* 0x000fe200000006ff */
[----:B------:R-:W-:Y:S01]  /*0820*/  ULDC.64 UR10, c[0x0][0x230] ;  /* 0x00008c00000a7ab9 */ /* 0x000fe20000000a00 */
[----:B------:R-:W-:Y:S01]  /*0830*/  SHF.L.U32 R64, R27, 0x10, RZ ;  /* 0x000000101b407819 */ /* 0x000fe200000006ff */
[----:B------:R-:W-:Y:S01]  /*0840*/  IMAD R16, R6, -0x2daee0ad, RZ ;  /* 0xd2511f5306107824 */ /* 0x000fe200078e02ff */
[----:B------:R-:W-:Y:S01]  /*0850*/  LOP3.LUT R14, R19, UR22, R14, 0x96, !PT ;  /* 0x00000016130e7c12 */ /* 0x000fe2000f8e960e */
[----:B------:R-:W-:Y:S01]  /*0860*/  IMAD.HI.U32 R19, R7, -0x2daee0ad, RZ ;  /* 0xd2511f5307137827 */ /* 0x000fe200078e00ff */
[----:B------:R-:W-:Y:S01]  /*0870*/  SHF.L.U32 R69, R69, 0x10, RZ ;  /* 0x0000001045457819 */ /* 0x000fe200000006ff */
[----:B------:R-:W-:Y:S01]  /*0880*/  UISETP.NE.AND UP1, UPT, UR8, URZ, UPT ;  /* 0x0000003f0800728c */ /* 0x000fe2000bf25270 */
        /* <DEDUP_REMOVED lines=9> */
[----:B------:R-:W-:Y:S01]  /*0920*/  IMAD R17, R7, -0x2daee0ad, RZ ;  /* 0xd2511f5307117824 */ /* 0x000fe200078e02ff */
[----:B------:R-:W-:Y:S01]  /*0930*/  ULDC.64 UR14, c[0x0][0x240] ;  /* 0x00009000000e7ab9 */ /* 0x000fe20000000a00 */
[----:B------:R-:W-:-:S04]  /*0940*/  IMAD.HI.U32 R7, R16, -0x326172a9, RZ ;  /* 0xcd9e8d5710077827 */ /* 0x000fc800078e00ff */
[----:B------:R-:W-:Y:S01]  /*0950*/  IMAD.HI.U32 R28, R6, -0x2daee0ad, RZ ;  /* 0xd2511f53061c7827 */ /* 0x000fe200078e00ff */
[----:B------:R-:W-:-:S03]  /*0960*/  LOP3.LUT R7, R7, UR25, R14, 0x96, !PT ;  /* 0x0000001907077c12 */ /* 0x000fc6000f8e960e */
[----:B------:R-:W-:Y:S01]  /*0970*/  IMAD R6, R6, -0x2daee0ad, RZ ;  /* 0xd2511f5306067824 */ /* 0x000fe200078e02ff */
[----:B------:R-:W-:Y:S01]  /*0980*/  LOP3.LUT R17, R28, UR26, R17, 0x96, !PT ;  /* 0x0000001a1c117c12 */ /* 0x000fe2000f8e9611 */
[----:B------:R-:W-:-:S04]  /*0990*/  IMAD.HI.U32 R29, R7, -0x2daee0ad, RZ ;  /* 0xd2511f53071d7827 */ /* 0x000fc800078e00ff */
        /* <DEDUP_REMOVED lines=8> */
[----:B------:R-:W-:Y:S01]  /*0a20*/  IMAD.HI.U32 R24, R16, -0x2daee0ad, RZ ;  /* 0xd2511f5310187827 */ /* 0x000fe200078e00ff */
[----:B------:R-:W-:-:S03]  /*0a30*/  PRMT R14, R23, 0x7632, R14 ;  /* 0x00007632170e7816 */ /* 0x000fc6000000000e */
[----:B------:R-:W-:Y:S01]  /*0a40*/  IMAD R21, R16, -0x2daee0ad, RZ ;  /* 0xd2511f5310157824 */ /* 0x000fe200078e02ff */
[----:B------:R-:W-:Y:S01]  /*0a50*/  LOP3.LUT R7, R24, UR30, R7, 0x96, !PT ;  /* 0x0000001e18077c12 */ /* 0x000fe2000f8e9607 */
[----:B------:R-:W-:-:S04]  /*0a60*/  IMAD.WIDE.U32 R16, R17, -0x2daee0ad, RZ ;  /* 0xd2511f5311107825 */ /* 0x000fc800078e00ff */
[----:B------:R-:W-:Y:S01]  /*0a70*/  IMAD R6, R6, -0x326172a9, RZ ;  /* 0xcd9e8d5706067824 */ /* 0x000fe200078e02ff */
[----:B------:R-:W-:Y:S01]  /*0a80*/  LOP3.LUT R21, R17, UR32, R21, 0x96, !PT ;  /* 0x0000002011157c12 */ /* 0x000fe2000f8e9615 */
[----:B------:R-:W-:Y:S01]  /*0a90*/  IMAD.HI.U32 R19, R7, -0x326172a9, RZ ;  /* 0xcd9e8d5707137827 */ /* 0x000fe200078e00ff */
[----:B------:R-:W-:-:S03]  /*0aa0*/  PRMT R17, R11, 0x7632, R17 ;  /* 0x000076320b117816 */ /* 0x000fc60000000011 */
[----:B------:R-:W-:Y:S01]  /*0ab0*/  IMAD.U32 R75, R60, 0x10000, RZ ;  /* 0x000100003c4b7824 */ /* 0x000fe200078e00ff */
[----:B------:R-:W-:Y:S01]  /*0ac0*/  LOP3.LUT R19, R19, UR31, R6, 0x96, !PT ;  /* 0x0000001f13137c12 */ /* 0x000fe2000f8e9606 */
[----:B------:R-:W-:Y:S01]  /*0ad0*/  IMAD.U32 R60, R20, 0x10000, RZ ;  /* 0x00010000143c7824 */ /* 0x000fe200078e00ff */
[----:B------:R-:W-:Y:S01]  /*0ae0*/  SHF.L.U32 R6, R11, 0x10, RZ ;  /* 0x000000100b067819 */ /* 0x000fe200000006ff */
[----:B------:R-:W-:Y:S01]  /*0af0*/  IMAD.U32 R55, R9, 0x10000, RZ ;  /* 0x0001000009377824 */ /* 0x000fe200078e00ff */
[----:B------:R-:W-:Y:S01]  /*0b00*/  HFMA2.MMA R11, -RZ, RZ, 0, 0 ;  /* 0x00000000ff0b7435 */ /* 0x000fe200000001ff */
[----:B------:R-:W-:Y:S01]  /*0b10*/  IMAD.U32 R73, R61, 0x10000, RZ ;  /* 0x000100003d497824 */ /* 0x000fe200078e00ff */
[----:B------:R-:W-:Y:S01]  /*0b20*/  PRMT R61, R63, 0x7632, R61 ;  /* 0x000076323f3d7816 */ /* 0x000fe2000000003d */
[----:B------:R-:W-:Y:S02]  /*0b30*/  IMAD R9, R7, -0x326172a9, RZ ;  /* 0xcd9e8d5707097824 */ /* 0x000fe400078e02ff */
[----:B------:R-:W-:-:S04]  /*0b40*/  IMAD.WIDE.U32 R20, R21, -0x326172a9, RZ ;  /* 0xcd9e8d5715147825 */ /* 0x000fc800078e00ff */
[----:B------:R-:W-:Y:S01]  /*0b50*/  IMAD.HI.U32 R7, R19, -0x2daee0ad, RZ ;  /* 0xd2511f5313077827 */ /* 0x000fe200078e00ff */
[----:B------:R-:W-:-:S03]  /*0b60*/  LOP3.LUT R8, R21, UR33, R9, 0x96, !PT ;  /* 0x0000002115087c12 */ /* 0x000fc6000f8e9609 */
[----:B------:R-:W-:Y:S01]  /*0b70*/  IMAD.U32 R51, R10, 0x10000, RZ ;  /* 0x000100000a337824 */ /* 0x000fe200078e00ff */
[----:B------:R-:W-:Y:S01]  /*0b80*/  LOP3.LUT R10, R12, 0x3, RZ, 0xc0, !PT ;  /* 0x000000030c0a7812 */ /* 0x000fe200078ec0ff */
[----:B------:R-:W-:Y:S01]  /*0b90*/  IMAD.U32 R62, R13, 0x10000, RZ ;  /* 0x000100000d3e7824 */ /* 0x000fe200078e00ff */
[----:B------:R-:W-:Y:S01]  /*0ba0*/  LOP3.LUT R7, R7, UR34, R16, 0x96, !PT ;  /* 0x0000002207077c12 */ /* 0x000fe2000f8e9610 */
[----:B------:R-:W-:Y:S01]  /*0bb0*/  IMAD.U32 R12, R14, 0x10000, RZ ;  /* 0x000100000e0c7824 */ /* 0x000fe200078e00ff */
[----:B------:R-:W-:Y:S01]  /*0bc0*/  SHF.L.U32 R13, R17, 0x10, RZ ;  /* 0x00000010110d7819 */ /* 0x000fe200000006ff */
[----:B------:R-:W-:Y:S02]  /*0bd0*/  IMAD.U32 R74, R25, 0x10000, RZ ;  /* 0x00010000194a7824 */ /* 0x000fe400078e00ff */
[----:B------:R-:W-:Y:S02]  /*0be0*/  IMAD.U32 R72, R26, 0x10000, RZ ;  /* 0x000100001a487824 */ /* 0x000fe400078e00ff */
[----:B------:R-:W-:-:S02]  /*0bf0*/  IMAD.U32 R63, R63, 0x10000, RZ ;  /* 0x000100003f3f7824 */ /* 0x000fc400078e00ff */
[----:B------:R-:W-:Y:S02]  /*0c00*/  IMAD.U32 R52, R22, 0x10000, RZ ;  /* 0x0001000016347824 */ /* 0x000fe400078e00ff */
[----:B------:R-:W-:Y:S02]  /*0c10*/  IMAD.U32 R48, R23, 0x10000, RZ ;  /* 0x0001000017307824 */ /* 0x000fe400078e00ff */
[----:B------:R-:W-:Y:S02]  /*0c20*/  IMAD.MOV.U32 R9, RZ, RZ, R20 ;  /* 0x000000ffff097224 */ /* 0x000fe400078e0014 */
[----:B------:R-:W-:Y:S02]  /*0c30*/  IMAD.U32 R71, R71, 0x10000, RZ ;  /* 0x0001000047477824 */ /* 0x000fe400078e00ff */
[----:B------:R-:W-:Y:S02]  /*0c40*/  IMAD.U32 R66, R66, 0x10000, RZ ;  /* 0x0001000042427824 */ /* 0x000fe400078e00ff */
[----:B------:R-:W-:-:S02]  /*0c50*/  IMAD.U32 R70, R70, 0x10000, RZ ;  /* 0x0001000046467824 */ /* 0x000fc400078e00ff */
[----:B------:R-:W-:Y:S02]  /*0c60*/  IMAD.U32 R68, R68, 0x10000, RZ ;  /* 0x0001000044447824 */ /* 0x000fe400078e00ff */
[----:B------:R-:W-:Y:S02]  /*0c70*/  IMAD.U32 R61, R61, 0x10000, RZ ;  /* 0x000100003d3d7824 */ /* 0x000fe400078e00ff */
[----:B------:R-:W-:Y:S02]  /*0c80*/  IMAD.U32 R58, R58, 0x10000, RZ ;  /* 0x000100003a3a7824 */ /* 0x000fe400078e00ff */
[----:B------:R-:W-:Y:S02]  /*0c90*/  IMAD.U32 R54, R54, 0x10000, RZ ;  /* 0x0001000036367824 */ /* 0x000fe400078e00ff */
[----:B------:R-:W-:Y:S02]  /*0ca0*/  IMAD.U32 R53, R53, 0x10000, RZ ;  /* 0x0001000035357824 */ /* 0x000fe400078e00ff */
[----:B------:R-:W-:-:S02]  /*0cb0*/  IMAD.U32 R49, R49, 0x10000, RZ ;  /* 0x0001000031317824 */ /* 0x000fc400078e00ff */
[----:B------:R-:W-:-:S07]  /*0cc0*/  IMAD R14, R19, -0x2daee0ad, RZ ;  /* 0xd2511f53130e7824 */ /* 0x000fce00078e02ff */
.L_x_586:
[----:B------:R-:W-:Y:S01]  /*0cd0*/  PLOP3.LUT P0, PT, PT, PT, UP0, 0x80, 0x0 ;  /* 0x000000000000781c */ /* 0x000fe20003f0f008 */
[----:B------:R-:W-:Y:S01]  /*0ce0*/  IMAD.MOV.U32 R25, RZ, RZ, 0x2 ;  /* 0x00000002ff197424 */ /* 0x000fe200078e00ff */
[----:B------:R-:W-:Y:S01]  /*0cf0*/  PLOP3.LUT P1, PT, PT, PT, UP0, 0x80, 0x0 ;  /* 0x000000000000781c */ /* 0x000fe20003f2f008 */
[----:B------:R-:W-:Y:S01]  /*0d00*/  @UP0 ULDC.64 UR8, c[0x0][0x270] ;  /* 0x00009c0000080ab9 */ /* 0x000fe20000000a00 */
[----:B------:R-:W-:-:S09]  /*0d10*/  ISETP.NE.AND P2, PT, R15, RZ, PT ;  /* 0x000000ff0f00720c */ /* 0x000fd20003f45270 */
[----:B------:R-:W-:-:S06]  /*0d20*/  @P0 IMAD.WIDE R24, R2, R25, UR8 ;  /* 0x0000000802180e25 */ /* 0x000fcc000f8e0219 */
[----:B------:R-:W2:Y:S01]  /*0d30*/  @P1 LDG.E.U16 R24, desc[UR4][R24.64] ;  /* 0x0000000418181981 */ /* 0x000ea2000c1e1500 */
[----:B------:R-:W-:Y:S01]  /*0d40*/  IMAD R16, R2, UR35, RZ ;  /* 0x0000002302107c24 */ /* 0x000fe2000f8e02ff */
[----:B------:R-:W-:Y:S01]  /*0d50*/  PLOP3.LUT P0, PT, PT, PT, UP0, 0x80, 0x0 ;  /* 0x000000000000781c */ /* 0x000fe20003f0f008 */
[----:B------:R-:W-:Y:S01]  /*0d60*/  BSSY B1, `(.L_x_465) ;  /* 0x00002ea000017945 */ /* 0x000fe20003800000 */
[----:B0-----:R-:W0:Y:S01]  /*0d70*/  S2R R26, SR_TID.X ;  /* 0x00000000001a7919 */ /* 0x001e220000002100 */
[----:B------:R-:W-:Y:S01]  /*0d80*/  IMAD.MOV.U32 R44, RZ, RZ, 0x3f800000 ;  /* 0x3f800000ff2c7424 */ /* 0x000fe200078e00ff */
[----:B------:R-:W-:-:S04]  /*0d90*/  SHF.R.S32.HI R27, RZ, 0x1f, R16 ;  /* 0x0000001fff1b7819 */ /* 0x000fc80000011410 */
[----:B------:R-:W-:Y:S02]  /*0da0*/  LEA.HI R16, R27, R16, RZ, 0x3 ;  /* 0x000000101b107211 */ /* 0x000fe400078f18ff */
[----:B0-----:R-:W-:-:S04]  /*0db0*/  LOP3.LUT R42, R26, 0x1f, RZ, 0xc0, !PT ;  /* 0x0000001f1a2a7812 */ /* 0x001fc800078ec0ff */
[----:B------:R-:W-:-:S05]  /*0dc0*/  LEA.HI.SX32 R16, R16, R42, 0x1d ;  /* 0x0000002a10107211 */ /* 0x000fca00078feaff */
[----:B------:R-:W-:Y:S01]  /*0dd0*/  IMAD.MOV.U32 R45, RZ, RZ, R16 ;  /* 0x000000ffff2d7224 */ /* 0x000fe200078e0010 */
[----:B--2---:R-:W-:Y:S01]  /*0de0*/  @P0 SHF.L.U32 R44, R24, 0x10, RZ ;  /* 0x00000010182c0819 */ /* 0x004fe200000006ff */
[----:B------:R-:W-:Y:S06]  /*0df0*/  @!P2 BRA `(.L_x_466) ;  /* 0x0000002c0080a947 */ /* 0x000fec0003800000 */
[----:B------:R-:W-:Y:S01]  /*0e00*/  ISETP.NE.U32.AND P0, PT, RZ, UR10, PT ;  /* 0x0000000aff007c0c */ /* 0x000fe2000bf05070 */
[----:B------:R-:W0:Y:S03]  /*0e10*/  LDC.64 R24, c[0x0][0x220] ;  /* 0x00008800ff187b82 */ /* 0x000e260000000a00 */
[----:B------:R-:W-:-:S13]  /*0e20*/  ISETP.NE.AND.EX P0, PT, RZ, UR11, PT, P0 ;  /* 0x0000000bff007c0c */ /* 0x000fda000bf05300 */
[----:B------:R-:W1:Y:S01]  /*0e30*/  @P0 LDC.64 R28, c[0x0][0x230] ;  /* 0x00008c00ff1c0b82 */ /* 0x000e620000000a00 */
[----:B0-----:R-:W-:-:S06]  /*0e40*/  IMAD.WIDE.U32 R24, R16, 0x10, R24 ;  /* 0x0000001010187825 */ /* 0x001fcc00078e0018 */
[----:B------:R-:W5:Y:S01]  /*0e50*/  LDG.E.128 R24, desc[UR4][R24.64] ;  /* 0x0000000418187981 */ /* 0x000f62000c1e1d00 */
[----:B-1----:R-:W-:-:S05]  /*0e60*/  @P0 IMAD.WIDE.U32 R28, R16, 0x10, R28 ;  /* 0x00000010101c0825 */ /* 0x002fca00078e001c */
[----:B------:R0:W5:Y:S01]  /*0e70*/  @P0 LDG.E.128 R20, desc[UR4][R28.64] ;  /* 0x000000041c140981 */ /* 0x000162000c1e1d00 */
[C---:B------:R-:W-:Y:S01]  /*0e80*/  ISETP.NE.AND P1, PT, R10.reuse, 0x1, PT ;  /* 0x000000010a00780c */ /* 0x040fe20003f25270 */
[----:B------:R-:W-:Y:S01]  /*0e90*/  BSSY B2, `(.L_x_467) ;  /* 0x000000c000027945 */ /* 0x000fe20003800000 */
[----:B------:R-:W-:-:S11]  /*0ea0*/  VIADD R34, R10, 0x1 ;  /* 0x000000010a227836 */ /* 0x000fd60000000000 */
[----:B0-----:R-:W-:Y:S05]  /*0eb0*/  @!P1 BRA `(.L_x_468) ;  /* 0x0000000000209947 */ /* 0x001fea0003800000 */
[----:B------:R-:W-:Y:S02]  /*0ec0*/  ISETP.NE.AND P1, PT, R10, 0x2, PT ;  /* 0x000000020a00780c */ /* 0x000fe40003f25270 */
[----:B------:R-:W-:-:S11]  /*0ed0*/  MOV R17, R7 ;  /* 0x0000000700117202 */ /* 0x000fd60000000f00 */
[----:B------:R-:W-:Y:S05]  /*0ee0*/  @!P1 BRA `(.L_x_469) ;  /* 0x0000000000189947 */ /* 0x000fea0003800000 */
[----:B------:R-:W-:Y:S01]  /*0ef0*/  ISETP.NE.AND P1, PT, R10, 0x3, PT ;  /* 0x000000030a00780c */ /* 0x000fe20003f25270 */
[----:B------:R-:W-:-:S12]  /*0f00*/  IMAD.MOV.U32 R17, RZ, RZ, R8 ;  /* 0x000000ffff117224 */ /* 0x000fd800078e0008 */
[----:B------:R-:W-:Y:S05]  /*0f10*/  @P1 BRA `(.L_x_469) ;  /* 0x00000000000c1947 */ /* 0x000fea0003800000 */
[----:B------:R-:W-:Y:S01]  /*0f20*/  IMAD.MOV.U32 R17, RZ, RZ, R14 ;  /* 0x000000ffff117224 */ /* 0x000fe200078e000e */
[----:B------:R-:W-:Y:S06]  /*0f30*/  BRA `(.L_x_469) ;  /* 0x0000000000047947 */ /* 0x000fec0003800000 */
.L_x_468:
[----:B------:R-:W-:-:S07]  /*0f40*/  MOV R17, R9 ;  /* 0x0000000900117202 */ /* 0x000fce0000000f00 */
.L_x_469:
[----:B------:R-:W-:Y:S05]  /*0f50*/  BSYNC B2 ;  /* 0x0000000000027941 */ /* 0x000fea0003800000 */
.L_x_467:
[----:B------:R-:W-:Y:S01]  /*0f60*/  ISETP.NE.AND P1, PT, R34, 0x4, PT ;  /* 0x000000042200780c */ /* 0x000fe20003f25270 */
[----:B------:R-:W-:-:S12]  /*0f70*/  BSSY B2, `(.L_x_470) ;  /* 0x000003c000027945 */ /* 0x000fd80003800000 */
[----:B------:R-:W-:Y:S05]  /*0f80*/  @P1 BRA `(.L_x_471) ;  /* 0x0000000000e81947 */ /* 0x000fea0003800000 */
[----:B------:R-:W-:Y:S01]  /*0f90*/  VIADD R4, R4, 0x1 ;  /* 0x0000000104047836 */ /* 0x000fe20000000000 */
[----:B------:R-:W-:Y:S03]  /*0fa0*/  BSSY B3, `(.L_x_472) ;  /* 0x000000c000037945 */ /* 0x000fe60003800000 */
[C---:B------:R-:W-:Y:S01]  /*0fb0*/  IMAD.HI.U32 R28, R4.reuse, -0x2daee0ad, RZ ;  /* 0xd2511f53041c7827 */ /* 0x040fe200078e00ff */
[----:B------:R-:W-:-:S13]  /*0fc0*/  ISETP.NE.AND P1, PT, R4, RZ, PT ;  /* 0x000000ff0400720c */ /* 0x000fda0003f25270 */
[----:B------:R-:W-:Y:S05]  /*0fd0*/  @P1 BRA `(.L_x_473) ;  /* 0x0000000000201947 */ /* 0x000fea0003800000 */
[----:B------:R-:W-:-:S05]  /*0fe0*/  VIADD R5, R5, 0x1 ;  /* 0x0000000105057836 */ /* 0x000fca0000000000 */
[----:B------:R-:W-:-:S13]  /*0ff0*/  ISETP.NE.AND P1, PT, R5, RZ, PT ;  /* 0x000000ff0500720c */ /* 0x000fda0003f25270 */
[----:B------:R-:W-:Y:S01]  /*1000*/  @!P1 IADD3 R3, R3, 0x1, RZ ;  /* 0x0000000103039810 */ /* 0x000fe20007ffe0ff */
[----:B------:R-:W-:Y:S01]  /*1010*/  @!P1 VIADD R7, R11, 0x1 ;  /* 0x000000010b079836 */ /* 0x000fe20000000000 */
[----:B------:R-:W-:Y:S02]  /*1020*/  @!P1 MOV R5, RZ ;  /* 0x000000ff00059202 */ /* 0x000fe40000000f00 */
[----:B------:R-:W-:-:S13]  /*1030*/  ISETP.NE.AND P2, PT, R3, RZ, !P1 ;  /* 0x000000ff0300720c */ /* 0x000fda0004f45270 */
[----:B------:R-:W-:-:S04]  /*1040*/  @P2 IMAD.MOV R7, RZ, RZ, R11 ;  /* 0x000000ffff072224 */ /* 0x000fc800078e020b */
[----:B------:R-:W-:-:S07]  /*1050*/  @!P1 IMAD.MOV.U32 R11, RZ, RZ, R7 ;  /* 0x000000ffff0b9224 */ /* 0x000fce00078e0007 */
.L_x_473:
[----:B------:R-:W-:Y:S05]  /*1060*/  BSYNC B3 ;  /* 0x0000000000037941 */ /* 0x000fea0003800000 */
.L_x_472:
[----:B------:R-:W-:Y:S01]  /*1070*/  IMAD.HI.U32 R38, R3, -0x326172a9, RZ ;  /* 0xcd9e8d5703267827 */ /* 0x000fe200078e00ff */
[----:B------:R-:W-:-:S03]  /*1080*/  LOP3.LUT R28, R28, UR7, R11, 0x96, !PT ;  /* 0x000000071c1c7c12 */ /* 0x000fc6000f8e960b */
[----:B------:R-:W-:Y:S01]  /*1090*/  IMAD R7, R3, -0x326172a9, RZ ;  /* 0xcd9e8d5703077824 */ /* 0x000fe200078e02ff */
[----:B------:R-:W-:Y:S01]  /*10a0*/  LOP3.LUT R38, R38, UR6, R5, 0x96, !PT ;  /* 0x0000000626267c12 */ /* 0x000fe2000f8e9605 */
[----:B------:R-:W-:-:S04]  /*10b0*/  IMAD.WIDE.U32 R28, R28, -0x326172a9, RZ ;  /* 0xcd9e8d571c1c7825 */ /* 0x000fc800078e00ff */
[----:B------:R-:W-:Y:S01]  /*10c0*/  IMAD R9, R4, -0x2daee0ad, RZ ;  /* 0xd2511f5304097824 */ /* 0x000fe200078e02ff */
[----:B------:R-:W-:Y:S01]  /*10d0*/  LOP3.LUT R8, R29, UR17, R7, 0x96, !PT ;  /* 0x000000111d087c12 */ /* 0x000fe2000f8e9607 */
[----:B------:R-:W-:-:S05]  /*10e0*/  IMAD.WIDE.U32 R38, R38, -0x2daee0ad, RZ ;  /* 0xd2511f5326267825 */ /* 0x000fca00078e00ff */
[----:B------:R-:W-:Y:S01]  /*10f0*/  LOP3.LUT R34, R39, UR18, R9, 0x96, !PT ;  /* 0x0000001227227c12 */ /* 0x000fe2000f8e9609 */
[----:B------:R-:W-:-:S04]  /*1100*/  IMAD.WIDE.U32 R8, R8, -0x2daee0ad, RZ ;  /* 0xd2511f5308087825 */ /* 0x000fc800078e00ff */
[----:B------:R-:W-:Y:S01]  /*1110*/  IMAD.WIDE.U32 R34, R34, -0x326172a9, RZ ;  /* 0xcd9e8d5722227825 */ /* 0x000fe200078e00ff */
[----:B------:R-:W-:-:S04]  /*1120*/  LOP3.LUT R29, R9, UR20, R38, 0x96, !PT ;  /* 0x00000014091d7c12 */ /* 0x000fc8000f8e9626 */
        /* <DEDUP_REMOVED lines=27> */
[----:B------:R-:W-:-:S03]  /*12e0*/  LOP3.LUT R8, R39, UR33, R8, 0x96, !PT ;  /* 0x0000002127087c12 */ /* 0x000fc6000f8e9608 */
[----:B------:R-:W-:Y:S01]  /*12f0*/  IMAD.MOV.U32 R9, RZ, RZ, R38 ;  /* 0x000000ffff097224 */ /* 0x000fe200078e0026 */
[----:B------:R-:W-:Y:S01]  /*1300*/  LOP3.LUT R7, R29, UR34, R34, 0x96, !PT ;  /* 0x000000221d077c12 */ /* 0x000fe2000f8e9622 */
[----:B------:R-:W-:Y:S01]  /*1310*/  IMAD.MOV.U32 R34, RZ, RZ, RZ ;  /* 0x000000ffff227224 */ /* 0x000fe200078e00ff */
[----:B------:R-:W-:-:S07]  /*1320*/  MOV R14, R28 ;  /* 0x0000001c000e7202 */ /* 0x000fce0000000f00 */
.L_x_471:
[----:B------:R-:W-:Y:S05]  /*1330*/  BSYNC B2 ;  /* 0x0000000000027941 */ /* 0x000fea0003800000 */
.L_x_470:
[----:B------:R-:W0:Y:S01]  /*1340*/  LDC R46, c[0x0][0x298] ;  /* 0x0000a600ff2e7b82 */ /* 0x000e220000000800 */
[----:B------:R-:W-:Y:S01]  /*1350*/  I2FP.F32.U32 R10, R17 ;  /* 0x00000011000a7245 */ /* 0x000fe20000201000 */
[----:B------:R-:W-:Y:S01]  /*1360*/  IMAD.MOV.U32 R77, RZ, RZ, 0x2f800000 ;  /* 0x2f800000ff4d7424 */ /* 0x000fe200078e00ff */
[----:B-----5:R-:W-:Y:S01]  /*1370*/  SHF.L.U32 R17, R24, 0x10, RZ ;  /* 0x0000001018117819 */ /* 0x020fe200000006ff */
[----:B------:R-:W-:Y:S01]  /*1380*/  BSSY B2, `(.L_x_474) ;  /* 0x0000017000027945 */ /* 0x000fe20003800000 */
[----:B------:R-:W-:Y:S01]  /*1390*/  ISETP.NE.AND P1, PT, R34, 0x1, PT ;  /* 0x000000012200780c */ /* 0x000fe20003f25270 */
[----:B------:R-:W-:Y:S01]  /*13a0*/  FFMA.FTZ R10, R10, R77, 1.1641532182693481445e-10 ;  /* 0x2f0000000a0a7423 */ /* 0x000fe2000001004d */
[----:B------:R-:W-:Y:S01]  /*13b0*/  PRMT R24, R24, 0x7632, R24 ;  /* 0x0000763218187816 */ /* 0x000fe20000000018 */
[----:B------:R-:W1:Y:S01]  /*13c0*/  LDC R45, c[0x0][0x294] ;  /* 0x0000a500ff2d7b82 */ /* 0x000e620000000800 */
[----:B------:R-:W-:Y:S01]  /*13d0*/  FMUL.FTZ R17, R17, R44 ;  /* 0x0000002c11117220 */ /* 0x000fe20000410000 */
[----:B------:R-:W-:-:S03]  /*13e0*/  IADD3 R35, R34, 0x1, RZ ;  /* 0x0000000122237810 */ /* 0x000fc60007ffe0ff */
[----:B0-----:R-:W-:Y:S01]  /*13f0*/  FMUL.FTZ R17, R17, R46 ;  /* 0x0000002e11117220 */ /* 0x001fe20000410000 */
[----:B-1----:R-:W-:Y:S01]  /*1400*/  FSETP.GTU.FTZ.AND P2, PT, R10, R45, PT ;  /* 0x0000002d0a00720b */ /* 0x002fe20003f5c000 */
[----:B------:R-:W-:-:S03]  /*1410*/  @P0 IMAD.U32 R10, R20, 0x10000, RZ ;  /* 0x00010000140a0824 */ /* 0x000fc600078e00ff */
[----:B------:R-:W-:Y:S02]  /*1420*/  FSEL R17, R17, RZ, !P2 ;  /* 0x000000ff11117208 */ /* 0x000fe40005000000 */
[----:B------:R-:W-:-:S03]  /*1430*/  P2R R40, PR, RZ, 0x4 ;  /* 0x00000004ff287803 */ /* 0x000fc60000000000 */
[----:B------:R-:W-:Y:S01]  /*1440*/  @P0 FADD.FTZ R17, R10, R17 ;  /* 0x000000110a110221 */ /* 0x000fe20000010000 */
[----:B------:R-:W-:Y:S06]  /*1450*/  @!P1 BRA `(.L_x_475) ;  /* 0x0000000000209947 */ /* 0x000fec0003800000 */
[----:B------:R-:W-:Y:S01]  /*1460*/  ISETP.NE.AND P1, PT, R34, 0x2, PT ;  /* 0x000000022200780c */ /* 0x000fe20003f25270 */
[----:B------:R-:W-:-:S12]  /*1470*/  IMAD.MOV.U32 R10, RZ, RZ, R7 ;  /* 0x000000ffff0a7224 */ /* 0x000fd800078e0007 */
[----:B------:R-:W-:Y:S05]  /*1480*/  @!P1 BRA `(.L_x_476) ;  /* 0x0000000000189947 */ /* 0x000fea0003800000 */
[----:B------:R-:W-:Y:S02]  /*1490*/  ISETP.NE.AND P1, PT, R34, 0x3, PT ;  /* 0x000000032200780c */ /* 0x000fe40003f25270 */
[----:B------:R-:W-:-:S11]  /*14a0*/  MOV R10, R8 ;  /* 0x00000008000a7202 */ /* 0x000fd60000000f00 */
[----:B------:R-:W-:Y:S05]  /*14b0*/  @P1 BRA `(.L_x_476) ;  /* 0x00000000000c1947 */ /* 0x000fea0003800000 */
[----:B------:R-:W-:Y:S01]  /*14c0*/  IMAD.MOV.U32 R10, RZ, RZ, R14 ;  /* 0x000000ffff0a7224 */ /* 0x000fe200078e000e */
[----:B------:R-:W-:Y:S06]  /*14d0*/  BRA `(.L_x_476) ;  /* 0x0000000000047947 */ /* 0x000fec0003800000 */
.L_x_475:
[----:B------:R-:W-:-:S07]  /*14e0*/  MOV R10, R9 ;  /* 0x00000009000a7202 */ /* 0x000fce0000000f00 */
.L_x_476:
[----:B------:R-:W-:Y:S05]  /*14f0*/  BSYNC B2 ;  /* 0x0000000000027941 */ /* 0x000fea0003800000 */
.L_x_474:
        /* <DEDUP_REMOVED lines=8> */
[----:B------:R-:W-:-:S04]  /*1580*/  IADD3 R5, R5, 0x1, RZ ;  /* 0x0000000105057810 */ /* 0x000fc80007ffe0ff */
[----:B------:R-:W-:-:S13]  /*1590*/  ISETP.NE.AND P1, PT, R5, RZ, PT ;  /* 0x000000ff0500720c */ /* 0x000fda0003f25270 */
[----:B------:R-:W-:Y:S01]  /*15a0*/  @!P1 VIADD R3, R3, 0x1 ;  /* 0x0000000103039836 */ /* 0x000fe20000000000 */
[----:B------:R-:W-:Y:S02]  /*15b0*/  @!P1 IADD3 R7, R11, 0x1, RZ ;  /* 0x000000010b079810 */ /* 0x000fe40007ffe0ff */
[----:B------:R-:W-:Y:S02]  /*15c0*/  @!P1 MOV R5, RZ ;  /* 0x000000ff00059202 */ /* 0x000fe40000000f00 */
[----:B------:R-:W-:-:S13]  /*15d0*/  ISETP.NE.AND P2, PT, R3, RZ, !P1 ;  /* 0x000000ff0300720c */ /* 0x000fda0004f45270 */
[----:B------:R-:W-:-:S04]  /*15e0*/  @P2 IMAD.MOV R7, RZ, RZ, R11 ;  /* 0x000000ffff072224 */ /* 0x000fc800078e020b */
[----:B------:R-:W-:-:S07]  /*15f0*/  @!P1 IMAD.MOV.U32 R11, RZ, RZ, R7 ;  /* 0x000000ffff0b9224 */ /* 0x000fce00078e0007 */
.L_x_480:
[----:B------:R-:W-:Y:S05]  /*1600*/  BSYNC B3 ;  /* 0x0000000000037941 */ /* 0x000fea0003800000 */
.L_x_479:
        /* <DEDUP_REMOVED lines=35> */
[----:B------:R-:W-:Y:S01]  /*1840*/  LOP3.LUT R38, R35, UR32, R38, 0x96, !PT ;  /* 0x0000002023267c12 */ /* 0x000fe2000f8e9626 */
[----:B------:R-:W-:-:S03]  /*1850*/  HFMA2.MMA R35, -RZ, RZ, 0, 0 ;  /* 0x00000000ff237435 */ /* 0x000fc600000001ff */
[----:B------:R-:W-:Y:S01]  /*1860*/  LOP3.LUT R28, R9, UR31, R28, 0x96, !PT ;  /* 0x0000001f091c7c12 */ /* 0x000fe2000f8e961c */
[----:B------:R-:W-:-:S04]  /*1870*/  IMAD.WIDE.U32 R38, R38, -0x326172a9, RZ ;  /* 0xcd9e8d5726267825 */ /* 0x000fc800078e00ff */
[----:B------:R-:W-:Y:S01]  /*1880*/  IMAD.WIDE.U32 R28, R28, -0x2daee0ad, RZ ;  /* 0xd2511f531c1c7825 */ /* 0x000fe200078e00ff */
[----:B------:R-:W-:Y:S02]  /*1890*/  LOP3.LUT R8, R39, UR33, R8, 0x96, !PT ;  /* 0x0000002127087c12 */ /* 0x000fe4000f8e9608 */
[----:B------:R-:W-:Y:S01]  /*18a0*/  MOV R9, R38 ;  /* 0x0000002600097202 */ /* 0x000fe20000000f00 */
[----:B------:R-:W-:Y:S01]  /*18b0*/  IMAD.MOV.U32 R14, RZ, RZ, R28 ;  /* 0x000000ffff0e7224 */ /* 0x000fe200078e001c */
[----:B------:R-:W-:-:S07]  /*18c0*/  LOP3.LUT R7, R29, UR34, R34, 0x96, !PT ;  /* 0x000000221d077c12 */ /* 0x000fce000f8e9622 */
.L_x_478:
[----:B------:R-:W-:Y:S05]  /*18d0*/  BSYNC B2 ;  /* 0x0000000000027941 */ /* 0x000fea0003800000 */
.L_x_477:
[----:B------:R-:W-:Y:S01]  /*18e0*/  I2FP.F32.U32 R10, R10 ;  /* 0x0000000a000a7245 */ /* 0x000fe20000201000 */
[----:B------:R-:W-:Y:S01]  /*18f0*/  IMAD.U32 R29, R24, 0x10000, RZ ;  /* 0x00010000181d7824 */ /* 0x000fe200078e00ff */
[----:B------:R-:W-:Y:S01]  /*1900*/  ISETP.NE.AND P1, PT, R35, 0x1, PT ;  /* 0x000000012300780c */ /* 0x000fe20003f25270 */
[----:B------:R-:W-:Y:S01]  /*1910*/  BSSY B2, `(.L_x_481) ;  /* 0x0000015000027945 */ /* 0x000fe20003800000 */
[----:B------:R-:W-:Y:S01]  /*1920*/  @P0 PRMT R24, R20, 0x7632, R24 ;  /* 0x0000763214180816 */ /* 0x000fe20000000018 */
[----:B------:R-:W-:Y:S01]  /*1930*/  FFMA.FTZ R10, R10, R77, 1.1641532182693481445e-10 ;  /* 0x2f0000000a0a7423 */ /* 0x000fe2000001004d */
[----:B------:R-:W-:Y:S01]  /*1940*/  FMUL.FTZ R29, R29, R44 ;  /* 0x0000002c1d1d7220 */ /* 0x000fe20000410000 */
[----:B------:R-:W-:Y:S01]  /*1950*/  VIADD R34, R35, 0x1 ;  /* 0x0000000123227836 */ /* 0x000fe20000000000 */
[----:B------:R-:W-:Y:S02]  /*1960*/  @P0 SHF.L.U32 R39, R24, 0x10, RZ ;  /* 0x0000001018270819 */ /* 0x000fe400000006ff */
[----:B------:R-:W-:Y:S01]  /*1970*/  FMUL.FTZ R29, R29, R46 ;  /* 0x0000002e1d1d7220 */ /* 0x000fe20000410000 */
[----:B------:R-:W-:-:S04]  /*1980*/  FSETP.GTU.FTZ.AND P2, PT, R10, R45, PT ;  /* 0x0000002d0a00720b */ /* 0x000fc80003f5c000 */
[----:B------:R-:W-:Y:S02]  /*1990*/  FSEL R28, R29, RZ, !P2 ;  /* 0x000000ff1d1c7208 */ /* 0x000fe40005000000 */
[----:B------:R-:W-:-:S03]  /*19a0*/  P2R R24, PR, RZ, 0x4 ;  /* 0x00000004ff187803 */ /* 0x000fc60000000000 */
[----:B------:R-:W-:Y:S01]  /*19b0*/  @P0 FADD.FTZ R28, R39, R28 ;  /* 0x0000001c271c0221 */ /* 0x000fe20000010000 */
[----:B------:R-:W-:Y:S06]  /*19c0*/  @!P1 BRA `(.L_x_482) ;  /* 0x0000000000209947 */ /* 0x000fec0003800000 */
[----:B------:R-:W-:Y:S02]  /*19d0*/  ISETP.NE.AND P1, PT, R35, 0x2, PT ;  /* 0x000000022300780c */ /* 0x000fe40003f25270 */
[----:B------:R-:W-:-:S11]  /*19e0*/  MOV R10, R7 ;  /* 0x00000007000a7202 */ /* 0x000fd60000000f00 */
[----:B------:R-:W-:Y:S05]  /*19f0*/  @!P1 BRA `(.L_x_483) ;  /* 0x0000000000189947 */ /* 0x000fea0003800000 */
[----:B------:R-:W-:Y:S01]  /*1a00*/  ISETP.NE.AND P1, PT, R35, 0x3, PT ;  /* 0x000000032300780c */ /* 0x000fe20003f25270 */
[----:B------:R-:W-:-:S12]  /*1a10*/  IMAD.MOV.U32 R10, RZ, RZ, R8 ;  /* 0x000000ffff0a7224 */ /* 0x000fd800078e0008 */
[----:B------:R-:W-:Y:S05]  /*1a20*/  @P1 BRA `(.L_x_483) ;  /* 0x00000000000c1947 */ /* 0x000fea0003800000 */
[----:B------:R-:W-:Y:S01]  /*1a30*/  MOV R10, R14 ;  /* 0x0000000e000a7202 */ /* 0x000fe20000000f00 */
[----:B------:R-:W-:Y:S06]  /*1a40*/  BRA `(.L_x_483) ;  /* 0x0000000000047947 */ /* 0x000fec0003800000 */
.L_x_482:
[----:B------:R-:W-:-:S07]  /*1a50*/  IMAD.MOV.U32 R10, RZ, RZ, R9 ;  /* 0x000000ffff0a7224 */ /* 0x000fce00078e0009 */
.L_x_483:
[----:B------:R-:W-:Y:S05]  /*1a60*/  BSYNC B2 ;  /* 0x0000000000027941 */ /* 0x000fea0003800000 */
.L_x_481:
[----:B------:R-:W-:Y:S01]  /*1a70*/  ISETP.NE.AND P1, PT, R34, 0x4, PT ;  /* 0x000000042200780c */ /* 0x000fe20003f25270 */
[----:B------:R-:W-:-:S12]  /*1a80*/  BSSY B2, `(.L_x_484) ;  /* 0x000003c000027945 */ /* 0x000fd80003800000 */
[----:B------:R-:W-:Y:S05]  /*1a90*/  @P1 BRA `(.L_x_485) ;  /* 0x0000000000e81947 */ /* 0x000fea0003800000 */
[----:B------:R-:W-:Y:S01]  /*1aa0*/  IADD3 R4, R4, 0x1, RZ ;  /* 0x0000000104047810 */ /* 0x000fe20007ffe0ff */
[----:B------:R-:W-:Y:S03]  /*1ab0*/  BSSY B3, `(.L_x_486) ;  /* 0x000000c000037945 */ /* 0x000fe60003800000 */
[C---:B------:R-:W-:Y:S01]  /*1ac0*/  ISETP.NE.AND P1, PT, R4.reuse, RZ, PT ;  /* 0x000000ff0400720c */ /* 0x040fe20003f25270 */
[----:B------:R-:W-:-:S12]  /*1ad0*/  IMAD.HI.U32 R14, R4, -0x2daee0ad, RZ ;  /* 0xd2511f53040e7827 */ /* 0x000fd800078e00ff */
[----:B------:R-:W-:Y:S05]  /*1ae0*/  @P1 BRA `(.L_x_487) ;  /* 0x0000000000201947 */ /* 0x000fea0003800000 */
[----:B------:R-:W-:-:S05]  /*1af0*/  VIADD R5, R5, 0x1 ;  /* 0x0000000105057836 */ /* 0x000fca0000000000 */
[----:B------:R-:W-:-:S13]  /*1b00*/  ISETP.NE.AND P1, PT, R5, RZ, PT ;  /* 0x000000ff0500720c */ /* 0x000fda0003f25270 */
[----:B------:R-:W-:Y:S01]  /*1b10*/  @!P1 IADD3 R3, R3, 0x1, RZ ;  /* 0x0000000103039810 */ /* 0x000fe20007ffe0ff */
[----:B------:R-:W-:Y:S02]  /*1b20*/  @!P1 VIADD R7, R11, 0x1 ;  /* 0x000000010b079836 */ /* 0x000fe40000000000 */
[----:B------:R-:W-:Y:S01]  /*1b30*/  @!P1 IMAD.MOV.U32 R5, RZ, RZ, RZ ;  /* 0x000000ffff059224 */ /* 0x000fe200078e00ff */
[----:B------:R-:W-:-:S13]  /*1b40*/  ISETP.NE.AND P2, PT, R3, RZ, !P1 ;  /* 0x000000ff0300720c */ /* 0x000fda0004f45270 */
[----:B------:R-:W-:-:S04]  /*1b50*/  @P2 IADD3 R7, R11, RZ, RZ ;  /* 0x000000ff0b072210 */ /* 0x000fc80007ffe0ff */
[----:B------:R-:W-:-:S07]  /*1b60*/  @!P1 MOV R11, R7 ;  /* 0x00000007000b9202 */ /* 0x000fce0000000f00 */
.L_x_487:
[----:B------:R-:W-:Y:S05]  /*1b70*/  BSYNC B3 ;  /* 0x0000000000037941 */ /* 0x000fea0003800000 */
.L_x_486:
        /* <DEDUP_REMOVED lines=41> */
[----:B------:R-:W-:Y:S01]  /*1e10*/  MOV R14, R34 ;  /* 0x00000022000e7202 */ /* 0x000fe20000000f00 */
[----:B------:R-:W-:Y:S01]  /*1e20*/  IMAD.MOV.U32 R34, RZ, RZ, RZ ;  /* 0x000000ffff227224 */ /* 0x000fe200078e00ff */
[----:B------:R-:W-:-:S07]  /*1e30*/  LOP3.LUT R7, R35, UR34, R38, 0x96, !PT ;  /* 0x0000002223077c12 */ /* 0x000fce000f8e9626 */
.L_x_485:
[----:B------:R-:W-:Y:S05]  /*1e40*/  BSYNC B2 ;  /* 0x0000000000027941 */ /* 0x000fea0003800000 */
.L_x_484:
[----:B------:R-:W-:Y:S01]  /*1e50*/  I2FP.F32.U32 R10, R10 ;  /* 0x0000000a000a7245 */ /* 0x000fe20000201000 */
[----:B------:R-:W-:Y:S01]  /*1e60*/  BSSY B2, `(.L_x_488) ;  /* 0x0000016000027945 */ /* 0x000fe20003800000 */
[C---:B------:R-:W-:Y:S02]  /*1e70*/  SHF.L.U32 R29, R25.reuse, 0x10, RZ ;  /* 0x00000010191d7819 */ /* 0x040fe400000006ff */
[----:B------:R-:W-:Y:S01]  /*1e80*/  ISETP.NE.AND P2, PT, R34, 0x1, PT ;  /* 0x000000012200780c */ /* 0x000fe20003f45270 */
[----:B------:R-:W-:Y:S01]  /*1e90*/  FFMA.FTZ R10, R10, R77, 1.1641532182693481445e-10 ;  /* 0x2f0000000a0a7423 */ /* 0x000fe2000001004d */
[----:B------:R-:W-:Y:S01]  /*1ea0*/  PRMT R25, R25, 0x7632, R25 ;  /* 0x0000763219197816 */ /* 0x000fe20000000019 */
[----:B------:R-:W-:Y:S01]  /*1eb0*/  FMUL.FTZ R29, R29, R44 ;  /* 0x0000002c1d1d7220 */ /* 0x000fe20000410000 */
[----:B------:R-:W-:Y:S02]  /*1ec0*/  IADD3 R38, R34, 0x1, RZ ;  /* 0x0000000122267810 */ /* 0x000fe40007ffe0ff */
[----:B------:R-:W-:Y:S01]  /*1ed0*/  FSETP.GTU.FTZ.AND P1, PT, R10, R45, PT ;  /* 0x0000002d0a00720b */ /* 0x000fe20003f3c000 */
[----:B------:R-:W-:Y:S01]  /*1ee0*/  FMUL.FTZ R29, R29, R46 ;  /* 0x0000002e1d1d7220 */ /* 0x000fe20000410000 */
[----:B------:R-:W-:-:S04]  /*1ef0*/  @P0 IMAD.U32 R10, R21, 0x10000, RZ ;  /* 0x00010000150a0824 */ /* 0x000fc800078e00ff */
[----:B------:R-:W-:-:S05]  /*1f00*/  FSEL R29, R29, RZ, !P1 ;  /* 0x000000ff1d1d7208 */ /* 0x000fca0004800000 */
        /* <DEDUP_REMOVED lines=10> */
.L_x_489:
[----:B------:R-:W-:-:S07]  /*1fb0*/  MOV R10, R9 ;  /* 0x00000009000a7202 */ /* 0x000fce0000000f00 */
.L_x_490:
[----:B------:R-:W-:Y:S05]  /*1fc0*/  BSYNC B2 ;  /* 0x0000000000027941 */ /* 0x000fea0003800000 */
.L_x_488:
        /* <DEDUP_REMOVED lines=11> */
[----:B------:R-:W-:Y:S01]  /*2080*/  @!P2 IADD3 R7, R11, 0x1, RZ ;  /* 0x000000010b07a810 */ /* 0x000fe20007ffe0ff */
[----:B------:R-:W-:-:S03]  /*2090*/  @!P2 IMAD.MOV.U32 R5, RZ, RZ, RZ ;  /* 0x000000ffff05a224 */ /* 0x000fc600078e00ff */
[----:B------:R-:W-:-:S13]  /*20a0*/  ISETP.NE.AND P3, PT, R3, RZ, !P2 ;  /* 0x000000ff0300720c */ /* 0x000fda0005765270 */
[----:B------:R-:W-:-:S05]  /*20b0*/  @P3 IMAD.MOV R7, RZ, RZ, R11 ;  /* 0x000000ffff073224 */ /* 0x000fca00078e020b */
[----:B------:R-:W-:-:S07]  /*20c0*/  @!P2 MOV R11, R7 ;  /* 0x00000007000ba202 */ /* 0x000fce0000000f00 */
.L_x_494:
[----:B------:R-:W-:Y:S05]  /*20d0*/  BSYNC B3 ;  /* 0x0000000000037941 */ /* 0x000fea0003800000 */
.L_x_493:
        /* <DEDUP_REMOVED lines=35> */
[----:B------:R-:W-:-:S04]  /*2310*/  IMAD.WIDE.U32 R8, R9, -0x326172a9, RZ ;  /* 0xcd9e8d5709087825 */ /* 0x000fc800078e00ff */
[----:B------:R-:W-:Y:S01]  /*2320*/  IMAD.WIDE.U32 R42, R42, -0x326172a9, RZ ;  /* 0xcd9e8d572a2a7825 */ /* 0x000fe200078e00ff */
[----:B------:R-:W-:-:S04]  /*2330*/  LOP3.LUT R34, R9, UR31, R34, 0x96, !PT ;  /* 0x0000001f09227c12 */ /* 0x000fc8000f8e9622 */
[----:B------:R-:W-:Y:S01]  /*2340*/  LOP3.LUT R8, R43, UR33, R8, 0x96, !PT ;  /* 0x000000212b087c12 */ /* 0x000fe2000f8e9608 */
[----:B------:R-:W-:Y:S01]  /*2350*/  IMAD.WIDE.U32 R34, R34, -0x2daee0ad, RZ ;  /* 0xd2511f5322227825 */ /* 0x000fe200078e00ff */
[----:B------:R-:W-:-:S03]  /*2360*/  MOV R9, R42 ;  /* 0x0000002a00097202 */ /* 0x000fc60000000f00 */
[----:B------:R-:W-:Y:S01]  /*2370*/  IMAD.MOV.U32 R14, RZ, RZ, R34 ;  /* 0x000000ffff0e7224 */ /* 0x000fe200078e0022 */
[----:B------:R-:W-:Y:S01]  /*2380*/  LOP3.LUT R7, R35, UR34, R38, 0x96, !PT ;  /* 0x0000002223077c12 */ /* 0x000fe2000f8e9626 */
[----:B------:R-:W-:-:S11]  /*2390*/  HFMA2.MMA R38, -RZ, RZ, 0, 0 ;  /* 0x00000000ff267435 */ /* 0x000fd600000001ff */
.L_x_492:
[----:B------:R-:W-:Y:S05]  /*23a0*/  BSYNC B2 ;  /* 0x0000000000027941 */ /* 0x000fea0003800000 */
.L_x_491:
[----:B------:R-:W-:Y:S01]  /*23b0*/  I2FP.F32.U32 R10, R10 ;  /* 0x0000000a000a7245 */ /* 0x000fe20000201000 */
[----:B------:R-:W-:Y:S01]  /*23c0*/  IMAD.U32 R25, R25, 0x10000, RZ ;  /* 0x0001000019197824 */ /* 0x000fe200078e00ff */
[----:B------:R-:W-:Y:S01]  /*23d0*/  ISETP.NE.AND P3, PT, R38, 0x1, PT ;  /* 0x000000012600780c */ /* 0x000fe20003f65270 */
[----:B------:R-:W-:Y:S02]  /*23e0*/  BSSY B2, `(.L_x_495) ;  /* 0x0000014000027945 */ /* 0x000fe40003800000 */
[----:B------:R-:W-:Y:S01]  /*23f0*/  FFMA.FTZ R10, R10, R77, 1.1641532182693481445e-10 ;  /* 0x2f0000000a0a7423 */ /* 0x000fe2000001004d */
[----:B------:R-:W-:-:S04]  /*2400*/  FMUL.FTZ R25, R25, R44 ;  /* 0x0000002c19197220 */ /* 0x000fc80000410000 */
[----:B------:R-:W-:Y:S01]  /*2410*/  FSETP.GTU.FTZ.AND P2, PT, R10, R45, PT ;  /* 0x0000002d0a00720b */ /* 0x000fe20003f5c000 */
[----:B------:R-:W-:Y:S01]  /*2420*/  FMUL.FTZ R25, R25, R46 ;  /* 0x0000002e19197220 */ /* 0x000fe20000410000 */
[----:B------:R-:W-:-:S04]  /*2430*/  @P0 PRMT R10, R21, 0x7632, R10 ;  /* 0x00007632150a0816 */ /* 0x000fc8000000000a */
[----:B------:R-:W-:Y:S02]  /*2440*/  @P0 SHF.L.U32 R10, R10, 0x10, RZ ;  /* 0x000000100a0a0819 */ /* 0x000fe400000006ff */
[----:B------:R-:W-:Y:S01]  /*2450*/  FSEL R35, R25, RZ, !P2 ;  /* 0x000000ff19237208 */ /* 0x000fe20005000000 */
[----:B------:R-:W-:-:S04]  /*2460*/  VIADD R25, R38, 0x1 ;  /* 0x0000000126197836 */ /* 0x000fc80000000000 */
        /* <DEDUP_REMOVED lines=10> */
.L_x_496:
[----:B------:R-:W-:-:S07]  /*2510*/  IMAD.MOV.U32 R10, RZ, RZ, R9 ;  /* 0x000000ffff0a7224 */ /* 0x000fce00078e0009 */
.L_x_497:
[----:B------:R-:W-:Y:S05]  /*2520*/  BSYNC B2 ;  /* 0x0000000000027941 */ /* 0x000fea0003800000 */
.L_x_495:
        /* <DEDUP_REMOVED lines=16> */
.L_x_501:
[----:B------:R-:W-:Y:S05]  /*2630*/  BSYNC B3 ;  /* 0x0000000000037941 */ /* 0x000fea0003800000 */
.L_x_500:
[----:B------:R-:W-:Y:S01]  /*2640*/  LOP3.LUT R14, R14, UR7, R11, 0x96, !PT ;  /* 0x000000070e0e7c12 */ /* 0x000fe2000f8e960b */
[----:B------:R-:W-:-:S04]  /*2650*/  IMAD.HI.U32 R8, R3, -0x326172a9, RZ ;  /* 0xcd9e8d5703087827 */ /* 0x000fc800078e00ff */
[----:B------:R-:W-:Y:S01]  /*2660*/  IMAD R7, R3, -0x326172a9, RZ ;  /* 0xcd9e8d5703077824 */ /* 0x000fe200078e02ff */
[----:B------:R-:W-:Y:S01]  /*2670*/  LOP3.LUT R8, R8, UR6, R5, 0x96, !PT ;  /* 0x0000000608087c12 */ /* 0x000fe2000f8e9605 */
[----:B------:R-:W-:-:S04]  /*2680*/  IMAD.WIDE.U32 R38, R14, -0x326172a9, RZ ;  /* 0xcd9e8d570e267825 */ /* 0x000fc800078e00ff */
[----:B------:R-:W-:Y:S01]  /*2690*/  IMAD R25, R4, -0x2daee0ad, RZ ;  /* 0xd2511f5304197824 */ /* 0x000fe200078e02ff */
[----:B------:R-:W-:Y:S01]  /*26a0*/  LOP3.LUT R7, R39, UR17, R7, 0x96, !PT ;  /* 0x0000001127077c12 */ /* 0x000fe2000f8e9607 */
[----:B------:R-:W-:-:S04]  /*26b0*/  IMAD.WIDE.U32 R8, R8, -0x2daee0ad, RZ ;  /* 0xd2511f5308087825 */ /* 0x000fc800078e00ff */
[----:B------:R-:W-:Y:S01]  /*26c0*/  IMAD.WIDE.U32 R42, R7, -0x2daee0ad, RZ ;  /* 0xd2511f53072a7825 */ /* 0x000fe200078e00ff */
[----:B------:R-:W-:-:S03]  /*26d0*/  LOP3.LUT R9, R9, UR18, R25, 0x96, !PT ;  /* 0x0000001209097c12 */ /* 0x000fc6000f8e9619 */
[----:B------:R-:W-:Y:S01]  /*26e0*/  IMAD.MOV.U32 R25, RZ, RZ, RZ ;  /* 0x000000ffff197224 */ /* 0x000fe200078e00ff */
        /* <DEDUP_REMOVED lines=27> */
[----:B------:R-:W-:-:S03]  /*28a0*/  LOP3.LUT R38, R9, UR31, R38, 0x96, !PT ;  /* 0x0000001f09267c12 */ /* 0x000fc6000f8e9626 */
[----:B------:R-:W-:Y:S01]  /*28b0*/  IMAD.MOV.U32 R9, RZ, RZ, R46 ;  /* 0x000000ffff097224 */ /* 0x000fe200078e002e */
[----:B------:R-:W-:Y:S01]  /*28c0*/  LOP3.LUT R8, R47, UR33, R8, 0x96, !PT ;  /* 0x000000212f087c12 */ /* 0x000fe2000f8e9608 */
[----:B------:R-:W-:-:S05]  /*28d0*/  IMAD.WIDE.U32 R38, R38, -0x2daee0ad, RZ ;  /* 0xd2511f5326267825 */ /* 0x000fca00078e00ff */
[----:B------:R-:W-:Y:S02]  /*28e0*/  LOP3.LUT R7, R39, UR34, R42, 0x96, !PT ;  /* 0x0000002227077c12 */ /* 0x000fe4000f8e962a */
[----:B------:R-:W-:-:S07]  /*28f0*/  MOV R14, R38 ;  /* 0x00000026000e7202 */ /* 0x000fce0000000f00 */
.L_x_499:
[----:B------:R-:W-:Y:S05]  /*2900*/  BSYNC B2 ;  /* 0x0000000000027941 */ /* 0x000fea0003800000 */
.L_x_498:
[----:B------:R-:W0:Y:S01]  /*2910*/  LDC R46, c[0x0][0x298] ;  /* 0x0000a600ff2e7b82 */ /* 0x000e220000000800 */
[----:B------:R-:W-:Y:S01]  /*2920*/  I2FP.F32.U32 R10, R10 ;  /* 0x0000000a000a7245 */ /* 0x000fe20000201000 */
[----:B------:R-:W-:Y:S01]  /*2930*/  BSSY B2, `(.L_x_502) ;  /* 0x0000016000027945 */ /* 0x000fe20003800000 */
[----:B------:R-:W-:Y:S02]  /*2940*/  SHF.L.U32 R39, R26, 0x10, RZ ;  /* 0x000000101a277819 */ /* 0x000fe400000006ff */
[----:B------:R-:W-:Y:S01]  /*2950*/  ISETP.NE.AND P4, PT, R25, 0x1, PT ;  /* 0x000000011900780c */ /* 0x000fe20003f85270 */
[----:B------:R-:W-:Y:S01]  /*2960*/  FFMA.FTZ R10, R10, R77, 1.1641532182693481445e-10 ;  /* 0x2f0000000a0a7423 */ /* 0x000fe2000001004d */
[----:B------:R-:W-:Y:S01]  /*2970*/  PRMT R26, R26, 0x7632, R26 ;  /* 0x000076321a1a7816 */ /* 0x000fe2000000001a */
[----:B------:R-:W-:Y:S01]  /*2980*/  FMUL.FTZ R39, R39, R44 ;  /* 0x0000002c27277220 */ /* 0x000fe20000410000 */
[----:B------:R-:W-:Y:S02]  /*2990*/  IADD3 R38, R25, 0x1, RZ ;  /* 0x0000000119267810 */ /* 0x000fe40007ffe0ff */
[----:B------:R-:W-:Y:S01]  /*29a0*/  FSETP.GTU.FTZ.AND P3, PT, R10, R45, PT ;  /* 0x0000002d0a00720b */ /* 0x000fe20003f7c000 */
[----:B0-----:R-:W-:-:S05]  /*29b0*/  FMUL.FTZ R39, R39, R46 ;  /* 0x0000002e27277220 */ /* 0x001fca0000410000 */
[----:B------:R-:W-:Y:S01]  /*29c0*/  FSEL R34, R39, RZ, !P3 ;  /* 0x000000ff27227208 */ /* 0x000fe20005800000 */
[----:B------:R-:W-:-:S04]  /*29d0*/  @P0 IMAD.U32 R39, R22, 0x10000, RZ ;  /* 0x0001000016270824 */ /* 0x000fc800078e00ff */
        /* <DEDUP_REMOVED lines=10> */
.L_x_503:
[----:B------:R-:W-:-:S07]  /*2a80*/  MOV R10, R9 ;  /* 0x00000009000a7202 */ /* 0x000fce0000000f00 */
.L_x_504:
[----:B------:R-:W-:Y:S05]  /*2a90*/  BSYNC B2 ;  /* 0x0000000000027941 */ /* 0x000fea0003800000 */
.L_x_502:
        /* <DEDUP_REMOVED lines=16> */
.L_x_508:
[----:B------:R-:W-:Y:S05]  /*2ba0*/  BSYNC B3 ;  /* 0x0000000000037941 */ /* 0x000fea0003800000 */
.L_x_507:
        /* <DEDUP_REMOVED lines=9> */
[----:B------:R-:W-:-:S04]  /*2c40*/  LOP3.LUT R9, R9, UR18, R25, 0x96, !PT ;  /* 0x0000001209097c12 */ /* 0x000fc8000f8e9619 */
        /* <DEDUP_REMOVED lines=28> */
[----:B------:R-:W-:Y:S02]  /*2e10*/  LOP3.LUT R8, R39, UR33, R8, 0x96, !PT ;  /* 0x0000002127087c12 */ /* 0x000fe4000f8e9608 */
[----:B------:R-:W-:Y:S01]  /*2e20*/  MOV R9, R38 ;  /* 0x0000002600097202 */ /* 0x000fe20000000f00 */
[----:B------:R-:W-:-:S04]  /*2e30*/  IMAD.WIDE.U32 R38, R7, -0x2daee0ad, RZ ;  /* 0xd2511f5307267825 */ /* 0x000fc800078e00ff */
[----:B------:R-:W-:Y:S01]  /*2e40*/  IMAD.MOV.U32 R14, RZ, RZ, R38 ;  /* 0x000000ffff0e7224 */ /* 0x000fe200078e0026 */
[----:B------:R-:W-:Y:S01]  /*2e50*/  HFMA2.MMA R38, -RZ, RZ, 0, 0 ;  /* 0x00000000ff267435 */ /* 0x000fe200000001ff */
[----:B------:R-:W-:-:S10]  /*2e60*/  LOP3.LUT R7, R39, UR34, R42, 0x96, !PT ;  /* 0x0000002227077c12 */ /* 0x000fd4000f8e962a */
.L_x_506:
[----:B------:R-:W-:Y:S05]  /*2e70*/  BSYNC B2 ;  /* 0x0000000000027941 */ /* 0x000fea0003800000 */
.L_x_505:
[----:B------:R-:W-:Y:S01]  /*2e80*/  I2FP.F32.U32 R10, R10 ;  /* 0x0000000a000a7245 */ /* 0x000fe20000201000 */
[----:B------:R-:W-:Y:S01]  /*2e90*/  IMAD.U32 R25, R26, 0x10000, RZ ;  /* 0x000100001a197824 */ /* 0x000fe200078e00ff */
[----:B------:R-:W-:Y:S01]  /*2ea0*/  ISETP.NE.AND P5, PT, R38, 0x1, PT ;  /* 0x000000012600780c */ /* 0x000fe20003fa5270 */
[----:B------:R-:W-:Y:S01]  /*2eb0*/  BSSY B2, `(.L_x_509) ;  /* 0x0000014000027945 */ /* 0x000fe20003800000 */
[----:B------:R-:W-:Y:S01]  /*2ec0*/  @P0 PRMT R26, R22, 0x7632, R26 ;  /* 0x00007632161a0816 */ /* 0x000fe2000000001a */
[----:B------:R-:W-:Y:S01]  /*2ed0*/  FFMA.FTZ R10, R10, R77, 1.1641532182693481445e-10 ;  /* 0x2f0000000a0a7423 */ /* 0x000fe2000001004d */
[----:B------:R-:W-:Y:S02]  /*2ee0*/  FMUL.FTZ R25, R25, R44 ;  /* 0x0000002c19197220 */ /* 0x000fe40000410000 */
[----:B------:R-:W-:Y:S02]  /*2ef0*/  @P0 SHF.L.U32 R26, R26, 0x10, RZ ;  /* 0x000000101a1a0819 */ /* 0x000fe400000006ff */
[----:B------:R-:W-:Y:S01]  /*2f00*/  FMUL.FTZ R25, R25, R46 ;  /* 0x0000002e19197220 */ /* 0x000fe20000410000 */
[----:B------:R-:W-:-:S04]  /*2f10*/  FSETP.GTU.FTZ.AND P4, PT, R10, R45, PT ;  /* 0x0000002d0a00720b */ /* 0x000fc80003f9c000 */
[----:B------:R-:W-:-:S05]  /*2f20*/  FSEL R39, R25, RZ, !P4 ;  /* 0x000000ff19277208 */ /* 0x000fca0006000000 */
[----:B------:R-:W-:Y:S01]  /*2f30*/  @P0 FADD.FTZ R39, R26, R39 ;  /* 0x000000271a270221 */ /* 0x000fe20000010000 */
[----:B------:R-:W-:Y:S01]  /*2f40*/  VIADD R26, R38, 0x1 ;  /* 0x00000001261a7836 */ /* 0x000fe20000000000 */
        /* <DEDUP_REMOVED lines=9> */
.L_x_510:
[----:B------:R-:W-:-:S07]  /*2fe0*/  IMAD.MOV.U32 R10, RZ, RZ, R9 ;  /* 0x000000ffff0a7224 */ /* 0x000fce00078e0009 */
.L_x_511:
[----:B------:R-:W-:Y:S05]  /*2ff0*/  BSYNC B2 ;  /* 0x0000000000027941 */ /* 0x000fea0003800000 */
.L_x_509:
        /* <DEDUP_REMOVED lines=16> */
.L_x_515:
[----:B------:R-:W-:Y:S05]  /*3100*/  BSYNC B3 ;  /* 0x0000000000037941 */ /* 0x000fea0003800000 */
.L_x_514:
        /* <DEDUP_REMOVED lines=39> */
[----:B------:R-:W-:Y:S01]  /*3380*/  IMAD.MOV.U32 R9, RZ, RZ, R42 ;  /* 0x000000ffff097224 */ /* 0x000fe200078e002a */
[----:B------:R-:W-:Y:S01]  /*3390*/  LOP3.LUT R8, R43, UR33, R8, 0x96, !PT ;  /* 0x000000212b087c12 */ /* 0x000fe2000f8e9608 */
[----:B------:R-:W-:-:S05]  /*33a0*/  IMAD.WIDE.U32 R42, R7, -0x2daee0ad, RZ ;  /* 0xd2511f53072a7825 */ /* 0x000fca00078e00ff */
[----:B------:R-:W-:Y:S02]  /*33b0*/  LOP3.LUT R7, R43, UR34, R46, 0x96, !PT ;  /* 0x000000222b077c12 */ /* 0x000fe4000f8e962e */
[----:B------:R-:W-:-:S07]  /*33c0*/  MOV R14, R42 ;  /* 0x0000002a000e7202 */ /* 0x000fce0000000f00 */
.L_x_513:
[----:B------:R-:W-:Y:S05]  /*33d0*/  BSYNC B2 ;  /* 0x0000000000027941 */ /* 0x000fea0003800000 */
.L_x_512:
[----:B------:R-:W0:Y:S01]  /*33e0*/  LDC R38, c[0x0][0x298] ;  /* 0x0000a600ff267b82 */ /* 0x000e220000000800 */
[----:B------:R-:W-:Y:S01]  /*33f0*/  I2FP.F32.U32 R10, R10 ;  /* 0x0000000a000a7245 */ /* 0x000fe20000201000 */
[----:B------:R-:W-:Y:S01]  /*3400*/  BSSY B2, `(.L_x_516) ;  /* 0x0000016000027945 */ /* 0x000fe20003800000 */
[C---:B------:R-:W-:Y:S02]  /*3410*/  SHF.L.U32 R25, R27.reuse, 0x10, RZ ;  /* 0x000000101b197819 */ /* 0x040fe400000006ff */
[----:B------:R-:W-:Y:S01]  /*3420*/  ISETP.NE.AND P6, PT, R26, 0x1, PT ;  /* 0x000000011a00780c */ /* 0x000fe20003fc5270 */
[----:B------:R-:W-:Y:S01]  /*3430*/  FFMA.FTZ R10, R10, R77, 1.1641532182693481445e-10 ;  /* 0x2f0000000a0a7423 */ /* 0x000fe2000001004d */
[----:B------:R-:W-:Y:S01]  /*3440*/  PRMT R27, R27, 0x7632, R27 ;  /* 0x000076321b1b7816 */ /* 0x000fe2000000001b */
[----:B------:R-:W-:-:S03]  /*3450*/  FMUL.FTZ R25, R25, R44 ;  /* 0x0000002c19197220 */ /* 0x000fc60000410000 */
[----:B------:R-:W-:Y:S02]  /*3460*/  FSETP.GTU.FTZ.AND P5, PT, R10, R45, PT ;  /* 0x0000002d0a00720b */ /* 0x000fe40003fbc000 */
[----:B------:R-:W-:Y:S01]  /*3470*/  IADD3 R10, R26, 0x1, RZ ;  /* 0x000000011a0a7810 */ /* 0x000fe20007ffe0ff */
        /* <DEDUP_REMOVED lines=13> */
.L_x_517:
[----:B------:R-:W-:-:S07]  /*3550*/  MOV R25, R9 ;  /* 0x0000000900197202 */ /* 0x000fce0000000f00 */
.L_x_518:
[----:B------:R-:W-:Y:S05]  /*3560*/  BSYNC B2 ;  /* 0x0000000000027941 */ /* 0x000fea0003800000 */
.L_x_516:
        /* <DEDUP_REMOVED lines=8> */
[----:B------:R-:W-:Y:S02]  /*35f0*/  IADD3 R5, R5, 0x1, RZ ;  /* 0x0000000105057810 */ /* 0x000fe40007ffe0ff */
[----:B------:R-:W-:Y:S02]  /*3600*/  P2R R7, PR, RZ, 0x1 ;  /* 0x00000001ff077803 */ /* 0x000fe40000000000 */
[----:B------:R-:W-:-:S13]  /*3610*/  ISETP.NE.AND P6, PT, R5, RZ, PT ;  /* 0x000000ff0500720c */ /* 0x000fda0003fc5270 */
[----:B------:R-:W-:Y:S01]  /*3620*/  @!P6 VIADD R3, R3, 0x1 ;  /* 0x000000010303e836 */ /* 0x000fe20000000000 */
[----:B------:R-:W-:Y:S02]  /*3630*/  @!P6 IADD3 R9, R11, 0x1, RZ ;  /* 0x000000010b09e810 */ /* 0x000fe40007ffe0ff */
[----:B------:R-:W-:Y:S02]  /*3640*/  @!P6 MOV R5, RZ ;  /* 0x000000ff0005e202 */ /* 0x000fe40000000f00 */
[----:B------:R-:W-:-:S13]  /*3650*/  ISETP.NE.AND P0, PT, R3, RZ, !P6 ;  /* 0x000000ff0300720c */ /* 0x000fda0007705270 */
[----:B------:R-:W-:Y:S01]  /*3660*/  @P0 IMAD.MOV R9, RZ, RZ, R11 ;  /* 0x000000ffff090224 */ /* 0x000fe200078e020b */
[----:B------:R-:W-:-:S03]  /*3670*/  ISETP.NE.AND P0, PT, R7, RZ, PT ;  /* 0x000000ff0700720c */ /* 0x000fc60003f05270 */
[----:B------:R-:W-:-:S10]  /*3680*/  @!P6 IMAD.MOV.U32 R11, RZ, RZ, R9 ;  /* 0x000000ffff0be224 */ /* 0x000fd400078e0009 */
.L_x_522:
[----:B------:R-:W-:Y:S05]  /*3690*/  BSYNC B3 ;  /* 0x0000000000037941 */ /* 0x000fea0003800000 */
.L_x_521:
[----:B------:R-:W-:Y:S01]  /*36a0*/  LOP3.LUT R42, R8, UR7, R11, 0x96, !PT ;  /* 0x00000007082a7c12 */ /* 0x000fe2000f8e960b */
[----:B------:R-:W-:Y:S01]  /*36b0*/  IMAD.HI.U32 R8, R3, -0x326172a9, RZ ;  /* 0xcd9e8d5703087827 */ /* 0x000fe200078e00ff */
[----:B------:R-:W-:-:S03]  /*36c0*/  HFMA2.MMA R10, -RZ, RZ, 0, 0 ;  /* 0x00000000ff0a7435 */ /* 0x000fc600000001ff */
[----:B------:R-:W-:Y:S01]  /*36d0*/  IMAD R7, R3, -0x326172a9, RZ ;  /* 0xcd9e8d5703077824 */ /* 0x000fe200078e02ff */
[----:B------:R-:W-:Y:S01]  /*36e0*/  LOP3.LUT R8, R8, UR6, R5, 0x96, !PT ;  /* 0x0000000608087c12 */ /* 0x000fe2000f8e9605 */
[----:B------:R-:W-:-:S04]  /*36f0*/  IMAD.WIDE.U32 R42, R42, -0x326172a9, RZ ;  /* 0xcd9e8d572a2a7825 */ /* 0x000fc800078e00ff */
[----:B------:R-:W-:Y:S01]  /*3700*/  IMAD.WIDE.U32 R8, R8, -0x2daee0ad, RZ ;  /* 0xd2511f5308087825 */ /* 0x000fe200078e00ff */
[----:B------:R-:W-:-:S03]  /*3710*/  LOP3.LUT R7, R43, UR17, R7, 0x96, !PT ;  /* 0x000000112b077c12 */ /* 0x000fc6000f8e9607 */
[----:B------:R-:W-:Y:S02]  /*3720*/  IMAD R43, R4, -0x2daee0ad, RZ ;  /* 0xd2511f53042b7824 */ /* 0x000fe400078e02ff */
[----:B------:R-:W-:-:S03]  /*3730*/  IMAD.WIDE.U32 R46, R7, -0x2daee0ad, RZ ;  /* 0xd2511f53072e7825 */ /* 0x000fc600078e00ff */
[----:B------:R-:W-:Y:S02]  /*3740*/  LOP3.LUT R9, R9, UR18, R43, 0x96, !PT ;  /* 0x0000001209097c12 */ /* 0x000fe4000f8e962b */
[----:B------:R-:W-:-:S03]  /*3750*/  LOP3.LUT R43, R47, UR20, R8, 0x96, !PT ;  /* 0x000000142f2b7c12 */ /* 0x000fc6000f8e9608 */
        /* <DEDUP_REMOVED lines=31> */
[----:B------:R-:W-:-:S07]  /*3950*/  LOP3.LUT R7, R43, UR34, R46, 0x96, !PT ;  /* 0x000000222b077c12 */ /* 0x000fce000f8e962e */
.L_x_520:
[----:B------:R-:W-:Y:S05]  /*3960*/  BSYNC B2 ;  /* 0x0000000000027941 */ /* 0x000fea0003800000 */
.L_x_519:
[----:B------:R-:W0:Y:S01]  /*3970*/  LDC R43, c[0x0][0x298] ;  /* 0x0000a600ff2b7b82 */ /* 0x000e220000000800 */
[----:B------:R-:W-:Y:S01]  /*3980*/  I2FP.F32.U32 R26, R25 ;  /* 0x00000019001a7245 */ /* 0x000fe20000201000 */
[----:B------:R-:W-:Y:S01]  /*3990*/  IMAD.U32 R27, R27, 0x10000, RZ ;  /* 0x000100001b1b7824 */ /* 0x000fe200078e00ff */
[----:B------:R-:W-:Y:S02]  /*39a0*/  SEL R45, RZ, 0x10000, P5 ;  /* 0x00010000ff2d7807 */ /* 0x000fe40002800000 */
[----:B------:R-:W-:Y:S01]  /*39b0*/  @P0 PRMT R25, R23, 0x7632, R25 ;  /* 0x0000763217190816 */ /* 0x000fe20000000019 */
[----:B------:R-:W-:Y:S01]  /*39c0*/  FFMA.FTZ R26, R26, R77, 1.1641532182693481445e-10 ;  /* 0x2f0000001a1a7423 */ /* 0x000fe2000001004d */
[----:B------:R-:W-:Y:S01]  /*39d0*/  FMUL.FTZ R27, R27, R44 ;  /* 0x0000002c1b1b7220 */ /* 0x000fe20000410000 */
[----:B------:R-:W1:Y:S01]  /*39e0*/  LDC R42, c[0x0][0x294] ;  /* 0x0000a500ff2a7b82 */ /* 0x000e620000000800 */
[----:B------:R-:W-:Y:S02]  /*39f0*/  ISETP.NE.AND P6, PT, R40, RZ, PT ;  /* 0x000000ff2800720c */ /* 0x000fe40003fc5270 */
[----:B------:R-:W-:-:S02]  /*3a00*/  @P0 SHF.L.U32 R25, R25, 0x10, RZ ;  /* 0x0000001019190819 */ /* 0x000fc400000006ff */
[----:B------:R-:W-:Y:S02]  /*3a10*/  SEL R77, RZ, 0x1, P2 ;  /* 0x00000001ff4d7807 */ /* 0x000fe40001000000 */
[----:B------:R-:W-:Y:S01]  /*3a20*/  SEL R46, RZ, 0x100, P4 ;  /* 0x00000100ff2e7807 */ /* 0x000fe20002000000 */
[----:B0-----:R-:W-:Y:S01]  /*3a30*/  FMUL.FTZ R27, R27, R43 ;  /* 0x0000002b1b1b7220 */ /* 0x001fe20000410000 */
[----:B-1----:R-:W-:Y:S02]  /*3a40*/  FSETP.GTU.FTZ.AND P5, PT, R26, R42, PT ;  /* 0x0000002a1a00720b */ /* 0x002fe40003fbc000 */
[----:B------:R-:W0:Y:S01]  /*3a50*/  LDC.64 R42, c[0x0][0x238] ;  /* 0x00008e00ff2a7b82 */ /* 0x000e220000000a00 */
[----:B------:R-:W-:Y:S02]  /*3a60*/  F2FP.BF16.F32.PACK_AB R26, R39, R34 ;  /* 0x00000022271a723e */ /* 0x000fe400000010ff */
[----:B------:R-:W-:Y:S02]  /*3a70*/  FSEL R40, R27, RZ, !P5 ;  /* 0x000000ff1b287208 */ /* 0x000fe40006800000 */
[----:B------:R-:W-:-:S03]  /*3a80*/  SEL R47, RZ, 0x1000000, P5 ;  /* 0x01000000ff2f7807 */ /* 0x000fc60002800000 */
[----:B------:R-:W-:Y:S01]  /*3a90*/  @P0 FADD.FTZ R40, R25, R40 ;  /* 0x0000002819280221 */ /* 0x000fe20000010000 */
[----:B------:R-:W-:Y:S02]  /*3aa0*/  ISETP.NE.AND P0, PT, R24, RZ, PT ;  /* 0x000000ff1800720c */ /* 0x000fe40003f05270 */
[----:B------:R-:W-:Y:S02]  /*3ab0*/  F2FP.BF16.F32.PACK_AB R25, R35, R29 ;  /* 0x0000001d2319723e */ /* 0x000fe400000010ff */
[----:B------:R-:W-:Y:S02]  /*3ac0*/  F2FP.BF16.F32.PACK_AB R24, R28, R17 ;  /* 0x000000111c18723e */ /* 0x000fe400000010ff */
[----:B------:R-:W-:Y:S02]  /*3ad0*/  F2FP.BF16.F32.PACK_AB R27, R40, R38 ;  /* 0x00000026281b723e */ /* 0x000fe400000010ff */
[----:B------:R-:W-:Y:S02]  /*3ae0*/  LOP3.LUT R45, R46, R47, R45, 0xfe, !PT ;  /* 0x0000002f2e2d7212 */ /* 0x000fe400078efe2d */
[----:B------:R-:W-:-:S02]  /*3af0*/  SEL R47, RZ, 0x1, P3 ;  /* 0x00000001ff2f7807 */ /* 0x000fc40001800000 */
[----:B------:R-:W-:Y:S01]  /*3b00*/  SEL R46, RZ, 0x1, P0 ;  /* 0x00000001ff2e7807 */ /* 0x000fe20000000000 */
[----:B0-----:R-:W-:-:S05]  /*3b10*/  IMAD.WIDE.U32 R42, R16, 0x10, R42 ;  /* 0x00000010102a7825 */ /* 0x001fca00078e002a */
[----:B------:R0:W-:Y:S02]  /*3b20*/  STG.E.128 desc[UR4][R42.64], R24 ;  /* 0x000000182a007986 */ /* 0x0001e4000c101d04 */
[----:B0-----:R-:W-:-:S04]  /*3b30*/  IMAD.WIDE.U32 R24, R77, 0x1000000, RZ ;  /* 0x010000004d187825 */ /* 0x001fc800078e00ff */
[----:B------:R-:W-:Y:S01]  /*3b40*/  IMAD.WIDE.U32 R42, R46, 0x100, RZ ;  /* 0x000001002e2a7825 */ /* 0x000fe200078e00ff */
[----:B------:R-:W-:Y:S02]  /*3b50*/  LOP3.LUT R47, R25, R45, R47, 0xfe, !PT ;  /* 0x0000002d192f7212 */ /* 0x000fe400078efe2f */
[----:B------:R-:W-:-:S05]  /*3b60*/  SEL R45, RZ, 0x1, P1 ;  /* 0x00000001ff2d7807 */ /* 0x000fca0000800000 */
[----:B------:R-:W-:-:S03]  /*3b70*/  IMAD.WIDE.U32 R26, R45, 0x10000, RZ ;  /* 0x000100002d1a7825 */ /* 0x000fc600078e00ff */
[----:B------:R-:W-:Y:S02]  /*3b80*/  LOP3.LUT R45, R42, R24, R26, 0xfe, !PT ;  /* 0x000000182a2d7212 */ /* 0x000fe400078efe1a */
[----:B------:R-:W0:Y:S01]  /*3b90*/  LDC.64 R24, c[0x0][0x240] ;  /* 0x00009000ff187b82 */ /* 0x000e220000000a00 */
[----:B------:R-:W-:Y:S02]  /*3ba0*/  SEL R26, RZ, 0x1, P6 ;  /* 0x00000001ff1a7807 */ /* 0x000fe40003000000 */
[----:B------:R-:W-:Y:S02]  /*3bb0*/  LOP3.LUT R27, R43, R47, R27, 0xfe, !PT ;  /* 0x0000002f2b1b7212 */ /* 0x000fe400078efe1b */
[----:B------:R-:W-:Y:S01]  /*3bc0*/  LOP3.LUT R26, R45, R26, RZ, 0xfc, !PT ;  /* 0x0000001a2d1a7212 */ /* 0x000fe200078efcff */
[C---:B------:R-:W-:Y:S02]  /*3bd0*/  VIADD R45, R16.reuse, 0x20 ;  /* 0x00000020102d7836 */ /* 0x040fe40000000000 */
[----:B0-----:R-:W-:-:S05]  /*3be0*/  IMAD.WIDE.U32 R24, R16, 0x8, R24 ;  /* 0x0000000810187825 */ /* 0x001fca00078e0018 */
[----:B------:R0:W-:Y:S02]  /*3bf0*/  STG.E.64 desc[UR4][R24.64], R26 ;  /* 0x0000001a18007986 */ /* 0x0001e4000c101b04 */
.L_x_466:
[----:B------:R-:W-:Y:S05]  /*3c00*/  BSYNC B1 ;  /* 0x0000000000017941 */ /* 0x000fea0003800000 */
.L_x_465:
[----:B------:R-:W-:Y:S01]  /*3c10*/  ISETP.NE.AND P0, PT, R18, RZ, PT ;  /* 0x000000ff1200720c */ /* 0x000fe20003f05270 */
[----:B------:R-:W-:-:S12]  /*3c20*/  BSSY B1, `(.L_x_523) ;  /* 0x00002e1000017945 */ /* 0x000fd80003800000 */
[----:B------:R-:W-:Y:S05]  /*3c30*/  @!P0 BRA `(.L_x_524) ;  /* 0x0000002c007c8947 */ /* 0x000fea0003800000 */
[----:B0-----:R-:W0:Y:S01]  /*3c40*/  LDC.64 R24, c[0x0][0x220] ;  /* 0x00008800ff187b82 */ /* 0x001e220000000a00 */
[----:B------:R-:W-:-:S04]  /*3c50*/  ISETP.NE.U32.AND P0, PT, RZ, UR10, PT ;  /* 0x0000000aff007c0c */ /* 0x000fc8000bf05070 */
[----:B------:R-:W-:-:S13]  /*3c60*/  ISETP.NE.AND.EX P0, PT, RZ, UR11, PT, P0 ;  /* 0x0000000bff007c0c */ /* 0x000fda000bf05300 */
[----:B------:R-:W-:-:S04]  /*3c70*/  @P0 LEA R30, P1, R45, UR10, 0x4 ;  /* 0x0000000a2d1e0c11 */ /* 0x000fc8000f8220ff */
[C---:B------:R-:W-:Y:S01]  /*3c80*/  @P0 LEA.HI.X R31, R45.reuse, UR11, RZ, 0x4, P1 ;  /* 0x0000000b2d1f0c11 */ /* 0x040fe200088f24ff */
[----:B0-----:R-:W-:-:S04]  /*3c90*/  IMAD.WIDE.U32 R24, R45, 0x10, R24 ;  /* 0x000000102d187825 */ /* 0x001fc800078e0018 */
[----:B------:R0:W5:Y:S04]  /*3ca0*/  @P0 LDG.E.128 R20, desc[UR4][R30.64] ;  /* 0x000000041e140981 */ /* 0x000168000c1e1d00 */
[----:B------:R-:W5:Y:S01]  /*3cb0*/  LDG.E.128 R24, desc[UR4][R24.64] ;  /* 0x0000000418187981 */ /* 0x000f62000c1e1d00 */
[C---:B------:R-:W-:Y:S01]  /*3cc0*/  ISETP.NE.AND P1, PT, R10.reuse, 0x1, PT ;  /* 0x000000010a00780c */ /* 0x040fe20003f25270 */
[----:B------:R-:W-:Y:S01]  /*3cd0*/  BSSY B2, `(.L_x_525) ;  /* 0x000000c000027945 */ /* 0x000fe20003800000 */
[----:B------:R-:W-:-:S11]  /*3ce0*/  IADD3 R32, R10, 0x1, RZ ;  /* 0x000000010a207810 */ /* 0x000fd60007ffe0ff */
[----:B0-----:R-:W-:Y:S05]  /*3cf0*/  @!P1 BRA `(.L_x_526) ;  /* 0x0000000000209947 */ /* 0x001fea0003800000 */
        /* <DEDUP_REMOVED lines=8> */
.L_x_526:
[----:B------:R-:W-:-:S07]  /*3d80*/  MOV R19, R9 ;  /* 0x0000000900137202 */ /* 0x000fce0000000f00 */
.L_x_527:
[----:B------:R-:W-:Y:S05]  /*3d90*/  BSYNC B2 ;  /* 0x0000000000027941 */ /* 0x000fea0003800000 */
.L_x_525:
        /* <DEDUP_REMOVED lines=16> */
.L_x_531:
[----:B------:R-:W-:Y:S05]  /*3ea0*/  BSYNC B3 ;  /* 0x0000000000037941 */ /* 0x000fea0003800000 */
.L_x_530:
        /* <DEDUP_REMOVED lines=39> */
[----:B------:R-:W-:Y:S02]  /*4120*/  LOP3.LUT R8, R37, UR33, R8, 0x96, !PT ;  /* 0x0000002125087c12 */ /* 0x000fe4000f8e9608 */
[----:B------:R-:W-:Y:S01]  /*4130*/  MOV R9, R36 ;  /* 0x0000002400097202 */ /* 0x000fe20000000f00 */
[----:B------:R-:W-:Y:S01]  /*4140*/  IMAD.MOV.U32 R14, RZ, RZ, R30 ;  /* 0x000000ffff0e7224 */ /* 0x000fe200078e001e */
[----:B------:R-:W-:Y:S01]  /*4150*/  LOP3.LUT R7, R31, UR34, R32, 0x96, !PT ;  /* 0x000000221f077c12 */ /* 0x000fe2000f8e9620 */
[----:B------:R-:W-:-:S11]  /*4160*/  HFMA2.MMA R32, -RZ, RZ, 0, 0 ;  /* 0x00000000ff207435 */ /* 0x000fd600000001ff */
.L_x_529:
[----:B------:R-:W-:Y:S05]  /*4170*/  BSYNC B2 ;  /* 0x0000000000027941 */ /* 0x000fea0003800000 */
.L_x_528:
        /* <DEDUP_REMOVED lines=26> */
.L_x_533:
[----:B------:R-:W-:-:S07]  /*4320*/  MOV R10, R9 ;  /* 0x00000009000a7202 */ /* 0x000fce0000000f00 */
.L_x_534:
[----:B------:R-:W-:Y:S05]  /*4330*/  BSYNC B2 ;  /* 0x0000000000027941 */ /* 0x000fea0003800000 */
.L_x_532:
        /* <DEDUP_REMOVED lines=16> */
.L_x_538:
[----:B------:R-:W-:Y:S05]  /*4440*/  BSYNC B3 ;  /* 0x0000000000037941 */ /* 0x000fea0003800000 */
.L_x_537:
        /* <DEDUP_REMOVED lines=44> */
.L_x_536:
[----:B------:R-:W-:Y:S05]  /*4710*/  BSYNC B2 ;  /* 0x0000000000027941 */ /* 0x000fea0003800000 */
.L_x_535:
[----:B------:R-:W-:Y:S01]  /*4720*/  I2FP.F32.U32 R10, R10 ;  /* 0x0000000a000a7245 */ /* 0x000fe20000201000 */
[----:B------:R-:W-:Y:S01]  /*4730*/  IMAD.U32 R33, R24, 0x10000, RZ ;  /* 0x0001000018217824 */ /* 0x000fe200078e00ff */
[C---:B------:R-:W-:Y:S01]  /*4740*/  ISETP.NE.AND P1, PT, R31.reuse, 0x1, PT ;  /* 0x000000011f00780c */ /* 0x040fe20003f25270 */
[----:B------:R-:W-:Y:S01]  /*4750*/  BSSY B2, `(.L_x_539) ;  /* 0x0000015000027945 */ /* 0x000fe20003800000 */
[----:B------:R-:W-:Y:S02]  /*4760*/  VIADD R32, R31, 0x1 ;  /* 0x000000011f207836 */ /* 0x000fe40000000000 */
[----:B------:R-:W-:Y:S01]  /*4770*/  FFMA.FTZ R10, R10, R77, 1.1641532182693481445e-10 ;  /* 0x2f0000000a0a7423 */ /* 0x000fe2000001004d */
[----:B------:R-:W-:-:S04]  /*4780*/  FMUL.FTZ R33, R33, R44 ;  /* 0x0000002c21217220 */ /* 0x000fc80000410000 */
[----:B------:R-:W-:Y:S01]  /*4790*/  FSETP.GTU.FTZ.AND P2, PT, R10, R47, PT ;  /* 0x0000002f0a00720b */ /* 0x000fe20003f5c000 */
[----:B------:R-:W-:Y:S01]  /*47a0*/  FMUL.FTZ R33, R33, R46 ;  /* 0x0000002e21217220 */ /* 0x000fe20000410000 */
[----:B------:R-:W-:Y:S02]  /*47b0*/  @P0 PRMT R10, R20, 0x7632, R10 ;  /* 0x00007632140a0816 */ /* 0x000fe4000000000a */
[----:B------:R-:W-:Y:S02]  /*47c0*/  P2R R24, PR, RZ, 0x4 ;  /* 0x00000004ff187803 */ /* 0x000fe40000000000 */
[----:B------:R-:W-:Y:S02]  /*47d0*/  @P0 SHF.L.U32 R37, R10, 0x10, RZ ;  /* 0x000000100a250819 */ /* 0x000fe400000006ff */
[----:B------:R-:W-:-:S05]  /*47e0*/  FSEL R30, R33, RZ, !P2 ;  /* 0x000000ff211e7208 */ /* 0x000fca0005000000 */
        /* <DEDUP_REMOVED lines=10> */
.L_x_540:
[----:B------:R-:W-:-:S07]  /*4890*/  IMAD.MOV.U32 R10, RZ, RZ, R9 ;  /* 0x000000ffff0a7224 */ /* 0x000fce00078e0009 */
.L_x_541:
[----:B------:R-:W-:Y:S05]  /*48a0*/  BSYNC B2 ;  /* 0x0000000000027941 */ /* 0x000fea0003800000 */
.L_x_539:
        /* <DEDUP_REMOVED lines=16> */
.L_x_545:
[----:B------:R-:W-:Y:S05]  /*49b0*/  BSYNC B3 ;  /* 0x0000000000037941 */ /* 0x000fea0003800000 */
.L_x_544:
        /* <DEDUP_REMOVED lines=40> */
[----:B------:R-:W-:-:S03]  /*4c40*/  IMAD.WIDE.U32 R32, R32, -0x2daee0ad, RZ ;  /* 0xd2511f5320207825 */ /* 0x000fc600078e00ff */
[----:B------:R-:W-:Y:S01]  /*4c50*/  MOV R14, R32 ;  /* 0x00000020000e7202 */ /* 0x000fe20000000f00 */
[----:B------:R-:W-:Y:S01]  /*4c60*/  IMAD.MOV.U32 R32, RZ, RZ, RZ ;  /* 0x000000ffff207224 */ /* 0x000fe200078e00ff */
[----:B------:R-:W-:-:S07]  /*4c70*/  LOP3.LUT R7, R33, UR34, R36, 0x96, !PT ;  /* 0x0000002221077c12 */ /* 0x000fce000f8e9624 */
.L_x_543:
[----:B------:R-:W-:Y:S05]  /*4c80*/  BSYNC B2 ;  /* 0x0000000000027941 */ /* 0x000fea0003800000 */
.L_x_542:
        /* <DEDUP_REMOVED lines=22> */
.L_x_547:
[----:B------:R-:W-:-:S07]  /*4df0*/  MOV R10, R9 ;  /* 0x00000009000a7202 */ /* 0x000fce0000000f00 */
.L_x_548:
[----:B------:R-:W-:Y:S05]  /*4e00*/  BSYNC B2 ;  /* 0x0000000000027941 */ /* 0x000fea0003800000 */
.L_x_546:
        /* <DEDUP_REMOVED lines=16> */
.L_x_552:
[----:B------:R-:W-:Y:S05]  /*4f10*/  BSYNC B3 ;  /* 0x0000000000037941 */ /* 0x000fea0003800000 */
.L_x_551:
[----:B------:R-:W-:Y:S01]  /*4f20*/  LOP3.LUT R32, R8, UR7, R11, 0x96, !PT ;  /* 0x0000000708207c12 */ /* 0x000fe2000f8e960b */
[----:B------:R-:W-:-:S04]  /*4f30*/  IMAD.HI.U32 R8, R3, -0x326172a9, RZ ;  /* 0xcd9e8d5703087827 */ /* 0x000fc800078e00ff */
        /* <DEDUP_REMOVED lines=33> */
[----:B------:R-:W-:Y:S01]  /*5150*/  IMAD.WIDE.U32 R8, R9, -0x326172a9, RZ ;  /* 0xcd9e8d5709087825 */ /* 0x000fe200078e00ff */
[----:B------:R-:W-:-:S04]  /*5160*/  HFMA2.MMA R37, -RZ, RZ, 0, 0 ;  /* 0x00000000ff257435 */ /* 0x000fc800000001ff */
[----:B------:R-:W-:Y:S01]  /*5170*/  LOP3.LUT R7, R9, UR31, R32, 0x96, !PT ;  /* 0x0000001f09077c12 */ /* 0x000fe2000f8e9620 */
[----:B------:R-:W-:-:S05]  /*5180*/  IMAD.WIDE.U32 R32, R33, -0x326172a9, RZ ;  /* 0xcd9e8d5721207825 */ /* 0x000fca00078e00ff */
[----:B------:R-:W-:Y:S02]  /*5190*/  LOP3.LUT R8, R33, UR33, R8, 0x96, !PT ;  /* 0x0000002121087c12 */ /* 0x000fe4000f8e9608 */
[----:B------:R-:W-:Y:S01]  /*51a0*/  MOV R9, R32 ;  /* 0x0000002000097202 */ /* 0x000fe20000000f00 */
[----:B------:R-:W-:-:S04]  /*51b0*/  IMAD.WIDE.U32 R32, R7, -0x2daee0ad, RZ ;  /* 0xd2511f5307207825 */ /* 0x000fc800078e00ff */
[----:B------:R-:W-:Y:S01]  /*51c0*/  IMAD.MOV.U32 R14, RZ, RZ, R32 ;  /* 0x000000ffff0e7224 */ /* 0x000fe200078e0020 */
[----:B------:R-:W-:-:S07]  /*51d0*/  LOP3.LUT R7, R33, UR34, R36, 0x96, !PT ;  /* 0x0000002221077c12 */ /* 0x000fce000f8e9624 */
.L_x_550:
[----:B------:R-:W-:Y:S05]  /*51e0*/  BSYNC B2 ;  /* 0x0000000000027941 */ /* 0x000fea0003800000 */
.L_x_549:
        /* <DEDUP_REMOVED lines=9> */
[----:B------:R-:W-:-:S04]  /*5280*/  @P0 PRMT R10, R21, 0x7632, R10 ;  /* 0x00007632150a0816 */ /* 0x000fc8000000000a */
        /* <DEDUP_REMOVED lines=12> */
.L_x_554:
[----:B------:R-:W-:-:S07]  /*5350*/  IMAD.MOV.U32 R10, RZ, RZ, R9 ;  /* 0x000000ffff0a7224 */ /* 0x000fce00078e0009 */
.L_x_555:
[----:B------:R-:W-:Y:S05]  /*5360*/  BSYNC B2 ;  /* 0x0000000000027941 */ /* 0x000fea0003800000 */
.L_x_553:
        /* <DEDUP_REMOVED lines=16> */
.L_x_559:
[----:B------:R-:W-:Y:S05]  /*5470*/  BSYNC B3 ;  /* 0x0000000000037941 */ /* 0x000fea0003800000 */
.L_x_558:
        /* <DEDUP_REMOVED lines=40> */
[----:B------:R-:W-:-:S03]  /*5700*/  IMAD.WIDE.U32 R36, R7, -0x2daee0ad, RZ ;  /* 0xd2511f5307247825 */ /* 0x000fc600078e00ff */
[----:B------:R-:W-:Y:S01]  /*5710*/  MOV R14, R36 ;  /* 0x00000024000e7202 */ /* 0x000fe20000000f00 */
[----:B------:R-:W-:Y:S01]  /*5720*/  IMAD.MOV.U32 R36, RZ, RZ, RZ ;  /* 0x000000ffff247224 */ /* 0x000fe200078e00ff */
[----:B------:R-:W-:-:S07]  /*5730*/  LOP3.LUT R7, R37, UR34, R42, 0x96, !PT ;  /* 0x0000002225077c12 */ /* 0x000fce000f8e962a */
.L_x_557:
[----:B------:R-:W-:Y:S05]  /*5740*/  BSYNC B2 ;  /* 0x0000000000027941 */ /* 0x000fea0003800000 */
.L_x_556:
[----:B------:R-:W-:Y:S01]  /*5750*/  I2FP.F32.U32 R10, R10 ;  /* 0x0000000a000a7245 */ /* 0x000fe20000201000 */
[----:B------:R-:W-:Y:S01]  /*5760*/  BSSY B2, `(.L_x_560) ;  /* 0x0000016000027945 */ /* 0x000fe20003800000 */
[----:B------:R-:W-:Y:S02]  /*5770*/  SHF.L.U32 R25, R26, 0x10, RZ ;  /* 0x000000101a197819 */ /* 0x000fe400000006ff */
[----:B------:R-:W-:Y:S01]  /*5780*/  ISETP.NE.AND P4, PT, R36, 0x1, PT ;  /* 0x000000012400780c */ /* 0x000fe20003f85270 */
[----:B------:R-:W-:Y:S01]  /*5790*/  FFMA.FTZ R10, R10, R77, 1.1641532182693481445e-10 ;  /* 0x2f0000000a0a7423 */ /* 0x000fe2000001004d */
[----:B------:R-:W-:Y:S01]  /*57a0*/  PRMT R26, R26, 0x7632, R26 ;  /* 0x000076321a1a7816 */ /* 0x000fe2000000001a */
[----:B------:R-:W-:-:S03]  /*57b0*/  FMUL.FTZ R25, R25, R44 ;  /* 0x0000002c19197220 */ /* 0x000fc60000410000 */
[----:B------:R-:W-:Y:S01]  /*57c0*/  FSETP.GTU.FTZ.AND P3, PT, R10, R47, PT ;  /* 0x0000002f0a00720b */ /* 0x000fe20003f7c000 */
[----:B------:R-:W-:-:S05]  /*57d0*/  FMUL.FTZ R25, R25, R46 ;  /* 0x0000002e19197220 */ /* 0x000fca0000410000 */
[----:B------:R-:W-:Y:S01]  /*57e0*/  FSEL R32, R25, RZ, !P3 ;  /* 0x000000ff19207208 */ /* 0x000fe20005800000 */
[----:B------:R-:W-:-:S04]  /*57f0*/  @P0 IMAD.U32 R25, R22, 0x10000, RZ ;  /* 0x0001000016190824 */ /* 0x000fc800078e00ff */
[----:B------:R-:W-:Y:S01]  /*5800*/  @P0 FADD.FTZ R32, R25, R32 ;  /* 0x0000002019200221 */ /* 0x000fe20000010000 */
[----:B------:R-:W-:Y:S01]  /*5810*/  IADD3 R25, R36, 0x1, RZ ;  /* 0x0000000124197810 */ /* 0x000fe20007ffe0ff */
        /* <DEDUP_REMOVED lines=9> */
.L_x_561:
[----:B------:R-:W-:-:S07]  /*58b0*/  MOV R10, R9 ;  /* 0x00000009000a7202 */ /* 0x000fce0000000f00 */
.L_x_562:
[----:B------:R-:W-:Y:S05]  /*58c0*/  BSYNC B2 ;  /* 0x0000000000027941 */ /* 0x000fea0003800000 */
.L_x_560:
        /* <DEDUP_REMOVED lines=16> */
.L_x_566:
[----:B------:R-:W-:Y:S05]  /*59d0*/  BSYNC B3 ;  /* 0x0000000000037941 */ /* 0x000fea0003800000 */
.L_x_565:
        /* <DEDUP_REMOVED lines=9> */
[----:B------:R-:W-:Y:S01]  /*5a70*/  LOP3.LUT R9, R9, UR18, R25, 0x96, !PT ;  /* 0x0000001209097c12 */ /* 0x000fe2000f8e9619 */
[----:B------:R-:W-:-:S03]  /*5a80*/  HFMA2.MMA R25, -RZ, RZ, 0, 0 ;  /* 0x00000000ff197435 */ /* 0x000fc600000001ff */
        /* <DEDUP_REMOVED lines=33> */
.L_x_564:
[----:B------:R-:W-:Y:S05]  /*5ca0*/  BSYNC B2 ;  /* 0x0000000000027941 */ /* 0x000fea0003800000 */
.L_x_563:
[----:B------:R-:W0:Y:S01]  /*5cb0*/  LDC R36, c[0x0][0x294] ;  /* 0x0000a500ff247b82 */ /* 0x000e220000000800 */
        /* <DEDUP_REMOVED lines=9> */
[----:B0-----:R-:W-:-:S04]  /*5d50*/  FSETP.GTU.FTZ.AND P4, PT, R10, R36, PT ;  /* 0x000000240a00720b */ /* 0x001fc80003f9c000 */
        /* <DEDUP_REMOVED lines=12> */
.L_x_568:
[----:B------:R-:W-:-:S07]  /*5e20*/  IMAD.MOV.U32 R10, RZ, RZ, R9 ;  /* 0x000000ffff0a7224 */ /* 0x000fce00078e0009 */
.L_x_569:
[----:B------:R-:W-:Y:S05]  /*5e30*/  BSYNC B2 ;  /* 0x0000000000027941 */ /* 0x000fea0003800000 */
.L_x_567:
        /* <DEDUP_REMOVED lines=16> */
.L_x_573:
[----:B------:R-:W-:Y:S05]  /*5f40*/  BSYNC B3 ;  /* 0x0000000000037941 */ /* 0x000fea0003800000 */
.L_x_572:
        /* <DEDUP_REMOVED lines=44> */
.L_x_571:
[----:B------:R-:W-:Y:S05]  /*6210*/  BSYNC B2 ;  /* 0x0000000000027941 */ /* 0x000fea0003800000 */
.L_x_570:
        /* <DEDUP_REMOVED lines=23> */
.L_x_575:
[----:B------:R-:W-:-:S07]  /*6390*/  MOV R25, R9 ;  /* 0x0000000900197202 */ /* 0x000fce0000000f00 */
.L_x_576:
[----:B------:R-:W-:Y:S05]  /*63a0*/  BSYNC B2 ;  /* 0x0000000000027941 */ /* 0x000fea0003800000 */
.L_x_574:
        /* <DEDUP_REMOVED lines=18> */
.L_x_580:
[----:B------:R-:W-:Y:S05]  /*64d0*/  BSYNC B3 ;  /* 0x0000000000037941 */ /* 0x000fea0003800000 */
.L_x_579:
        /* <DEDUP_REMOVED lines=13> */
[----:B------:R-:W-:-:S05]  /*65b0*/  LOP3.LUT R42, R9, UR19, R42, 0x96, !PT ;  /* 0x00000013092a7c12 */ /* 0x000fca000f8e962a */
[----:B------:R-:W-:-:S05]  /*65c0*/  IMAD.WIDE.U32 R42, R42, -0x2daee0ad, RZ ;  /* 0xd2511f532a2a7825 */ /* 0x000fca00078e00ff */
[----:B------:R-:W-:Y:S01]  /*65d0*/  LOP3.LUT R43, R43, UR22, R46, 0x96, !PT ;  /* 0x000000162b2b7c12 */ /* 0x000fe2000f8e962e */
        /* <DEDUP_REMOVED lines=22> */
[----:B------:R-:W-:-:S04]  /*6740*/  IMAD.WIDE.U32 R42, R42, -0x2daee0ad, RZ ;  /* 0xd2511f532a2a7825 */ /* 0x000fc800078e00ff */
[----:B------:R-:W-:Y:S01]  /*6750*/  IMAD.MOV.U32 R14, RZ, RZ, R42 ;  /* 0x000000ffff0e7224 */ /* 0x000fe200078e002a */
[----:B------:R-:W-:Y:S01]  /*6760*/  LOP3.LUT R7, R43, UR34, R46, 0x96, !PT ;  /* 0x000000222b077c12 */ /* 0x000fe2000f8e962e */
[----:B------:R-:W-:-:S05]  /*6770*/  IMAD.WIDE.U32 R46, R47, -0x326172a9, RZ ;  /* 0xcd9e8d572f2e7825 */ /* 0x000fca00078e00ff */
[----:B------:R-:W-:Y:S02]  /*6780*/  LOP3.LUT R8, R47, UR33, R8, 0x96, !PT ;  /* 0x000000212f087c12 */ /* 0x000fe4000f8e9608 */
[----:B------:R-:W-:-:S07]  /*6790*/  MOV R9, R46 ;  /* 0x0000002e00097202 */ /* 0x000fce0000000f00 */
.L_x_578:
[----:B------:R-:W-:Y:S05]  /*67a0*/  BSYNC B2 ;  /* 0x0000000000027941 */ /* 0x000fea0003800000 */
.L_x_577:
[----:B------:R-:W0:Y:S01]  /*67b0*/  LDC R42, c[0x0][0x298] ;  /* 0x0000a600ff2a7b82 */ /* 0x000e220000000800 */
[----:B------:R-:W-:Y:S01]  /*67c0*/  I2FP.F32.U32 R26, R25 ;  /* 0x00000019001a7245 */ /* 0x000fe20000201000 */
[----:B------:R-:W-:Y:S01]  /*67d0*/  IMAD.U32 R27, R27, 0x10000, RZ ;  /* 0x000100001b1b7824 */ /* 0x000fe200078e00ff */
[----:B------:R-:W-:Y:S02]  /*67e0*/  SEL R46, RZ, 0x10000, P5 ;  /* 0x00010000ff2e7807 */ /* 0x000fe40002800000 */
[----:B------:R-:W-:Y:S01]  /*67f0*/  @P0 PRMT R25, R23, 0x7632, R25 ;  /* 0x0000763217190816 */ /* 0x000fe20000000019 */
[----:B------:R-:W-:Y:S01]  /*6800*/  FMUL.FTZ R27, R27, R44 ;  /* 0x0000002c1b1b7220 */ /* 0x000fe20000410000 */
[----:B------:R-:W-:Y:S01]  /*6810*/  FFMA.FTZ R26, R26, R77, 1.1641532182693481445e-10 ;  /* 0x2f0000001a1a7423 */ /* 0x000fe2000001004d */
[----:B------:R-:W1:Y:S01]  /*6820*/  LDC R43, c[0x0][0x294] ;  /* 0x0000a500ff2b7b82 */ /* 0x000e620000000800 */
[----:B------:R-:W-:Y:S02]  /*6830*/  ISETP.NE.AND P6, PT, R41, RZ, PT ;  /* 0x000000ff2900720c */ /* 0x000fe40003fc5270 */
[----:B------:R-:W-:-:S02]  /*6840*/  SEL R44, RZ, 0x1, P2 ;  /* 0x00000001ff2c7807 */ /* 0x000fc40001000000 */
[----:B------:R-:W-:Y:S01]  /*6850*/  SEL R47, RZ, 0x100, P4 ;  /* 0x00000100ff2f7807 */ /* 0x000fe20002000000 */
[----:B0-----:R-:W-:Y:S01]  /*6860*/  FMUL.FTZ R27, R27, R42 ;  /* 0x0000002a1b1b7220 */ /* 0x001fe20000410000 */
[----:B------:R-:W-:Y:S02]  /*6870*/  @P0 SHF.L.U32 R42, R25, 0x10, RZ ;  /* 0x00000010192a0819 */ /* 0x000fe400000006ff */
[----:B------:R-:W-:Y:S02]  /*6880*/  F2FP.BF16.F32.PACK_AB R25, R33, R31 ;  /* 0x0000001f2119723e */ /* 0x000fe400000010ff */
[----:B-1----:R-:W-:Y:S02]  /*6890*/  FSETP.GTU.FTZ.AND P5, PT, R26, R43, PT ;  /* 0x0000002b1a00720b */ /* 0x002fe40003fbc000 */
[----:B------:R-:W-:Y:S02]  /*68a0*/  F2FP.BF16.F32.PACK_AB R26, R37, R32 ;  /* 0x00000020251a723e */ /* 0x000fe400000010ff */
[----:B------:R-:W-:-:S02]  /*68b0*/  FSEL R41, R27, RZ, !P5 ;  /* 0x000000ff1b297208 */ /* 0x000fc40006800000 */
[----:B------:R-:W-:-:S03]  /*68c0*/  SEL R77, RZ, 0x1000000, P5 ;  /* 0x01000000ff4d7807 */ /* 0x000fc60002800000 */
[----:B------:R-:W-:Y:S01]  /*68d0*/  @P0 FADD.FTZ R41, R42, R41 ;  /* 0x000000292a290221 */ /* 0x000fe20000010000 */
[----:B------:R-:W-:Y:S02]  /*68e0*/  LEA R42, P0, R45, UR12, 0x4 ;  /* 0x0000000c2d2a7c11 */ /* 0x000fe4000f8020ff */
[----:B------:R-:W-:Y:S02]  /*68f0*/  LOP3.LUT R46, R47, R77, R46, 0xfe, !PT ;  /* 0x0000004d2f2e7212 */ /* 0x000fe400078efe2e */
[----:B------:R-:W-:Y:S02]  /*6900*/  LEA.HI.X R43, R45, UR13, RZ, 0x4, P0 ;  /* 0x0000000d2d2b7c11 */ /* 0x000fe400080f24ff */
[----:B------:R-:W-:Y:S02]  /*6910*/  ISETP.NE.AND P0, PT, R24, RZ, PT ;  /* 0x000000ff1800720c */ /* 0x000fe40003f05270 */
[----:B------:R-:W-:Y:S02]  /*6920*/  F2FP.BF16.F32.PACK_AB R24, R30, R19 ;  /* 0x000000131e18723e */ /* 0x000fe400000010ff */
[----:B------:R-:W-:-:S02]  /*6930*/  F2FP.BF16.F32.PACK_AB R27, R41, R36 ;  /* 0x00000024291b723e */ /* 0x000fc400000010ff */
[----:B------:R-:W-:-:S03]  /*6940*/  SEL R47, RZ, 0x1, P3 ;  /* 0x00000001ff2f7807 */ /* 0x000fc60001800000 */
[----:B------:R0:W-:Y:S02]  /*6950*/  STG.E.128 desc[UR4][R42.64], R24 ;  /* 0x000000182a007986 */ /* 0x0001e4000c101d04 */
[----:B0-----:R-:W-:Y:S01]  /*6960*/  IMAD.WIDE.U32 R24, R44, 0x1000000, RZ ;  /* 0x010000002c187825 */ /* 0x001fe200078e00ff */
[----:B------:R-:W-:-:S04]  /*6970*/  SEL R44, RZ, 0x1, P1 ;  /* 0x00000001ff2c7807 */ /* 0x000fc80000800000 */
[----:B------:R-:W-:Y:S01]  /*6980*/  LOP3.LUT R47, R25, R46, R47, 0xfe, !PT ;  /* 0x0000002e192f7212 */ /* 0x000fe200078efe2f */
[----:B------:R-:W-:Y:S01]  /*6990*/  IMAD.WIDE.U32 R26, R44, 0x10000, RZ ;  /* 0x000100002c1a7825 */ /* 0x000fe200078e00ff */
[----:B------:R-:W-:-:S05]  /*69a0*/  SEL R46, RZ, 0x1, P0 ;  /* 0x00000001ff2e7807 */ /* 0x000fca0000000000 */
[----:B------:R-:W-:-:S03]  /*69b0*/  IMAD.WIDE.U32 R42, R46, 0x100, RZ ;  /* 0x000001002e2a7825 */ /* 0x000fc600078e00ff */
[----:B------:R-:W-:Y:S02]  /*69c0*/  LOP3.LUT R25, R42, R24, R26, 0xfe, !PT ;  /* 0x000000182a197212 */ /* 0x000fe400078efe1a */
[----:B------:R-:W-:Y:S02]  /*69d0*/  SEL R26, RZ, 0x1, P6 ;  /* 0x00000001ff1a7807 */ /* 0x000fe40003000000 */
[----:B------:R-:W-:Y:S02]  /*69e0*/  LEA R24, P0, R45, UR14, 0x3 ;  /* 0x0000000e2d187c11 */ /* 0x000fe4000f8018ff */
[----:B------:R-:W-:Y:S02]  /*69f0*/  LOP3.LUT R26, R25, R26, RZ, 0xfc, !PT ;  /* 0x0000001a191a7212 */ /* 0x000fe400078efcff */
[----:B------:R-:W-:Y:S02]  /*6a00*/  LOP3.LUT R27, R43, R47, R27, 0xfe, !PT ;  /* 0x0000002f2b1b7212 */ /* 0x000fe400078efe1b */
[----:B------:R-:W-:-:S05]  /*6a10*/  LEA.HI.X R25, R45, UR15, RZ, 0x3, P0 ;  /* 0x0000000f2d197c11 */ /* 0x000fca00080f1cff */
[----:B------:R1:W-:Y:S02]  /*6a20*/  STG.E.64 desc[UR4][R24.64], R26 ;  /* 0x0000001a18007986 */ /* 0x0003e4000c101b04 */
.L_x_524:
[----:B------:R-:W-:Y:S05]  /*6a30*/  BSYNC B1 ;  /* 0x0000000000017941 */ /* 0x000fea0003800000 */
.L_x_523:
[----:B01----:R-:W-:Y:S01]  /*6a40*/  FADD.FTZ R25, RZ, R17 ;  /* 0x00000011ff197221 */ /* 0x003fe20000010000 */
[----:B------:R-:W-:Y:S01]  /*6a50*/  ISETP.NE.AND P3, PT, R15, RZ, PT ;  /* 0x000000ff0f00720c */ /* 0x000fe20003f65270 */
[----:B------:R-:W0:Y:S01]  /*6a60*/  S2R R27, SR_TID.X ;  /* 0x00000000001b7919 */ /* 0x000e220000002100 */
[----:B------:R-:W-:Y:S01]  /*6a70*/  ISETP.GT.U32.AND P0, PT, R0, 0x3f, PT ;  /* 0x0000003f0000780c */ /* 0x000fe20003f04070 */
[----:B------:R-:W-:Y:S01]  /*6a80*/  FADD.FTZ R24, R28, R25 ;  /* 0x000000191c187221 */ /* 0x000fe20000010000 */
[----:B------:R-:W-:-:S03]  /*6a90*/  UMOV UR8, 0xffffffff ;  /* 0xffffffff00087882 */ /* 0x000fc60000000000 */
[----:B------:R-:W-:-:S04]  /*6aa0*/  FADD.FTZ R24, R29, R24 ;  /* 0x000000181d187221 */ /* 0x000fc80000010000 */
[----:B------:R-:W-:-:S04]  /*6ab0*/  FADD.FTZ R25, R35, R24 ;  /* 0x0000001823197221 */ /* 0x000fc80000010000 */
[----:B------:R-:W-:-:S04]  /*6ac0*/  FADD.FTZ R24, R34, R25 ;  /* 0x0000001922187221 */ /* 0x000fc80000010000 */
[----:B------:R-:W-:-:S04]  /*6ad0*/  FADD.FTZ R25, R39, R24 ;  /* 0x0000001827197221 */ /* 0x000fc80000010000 */
[----:B------:R-:W-:-:S04]  /*6ae0*/  FADD.FTZ R25, R38, R25 ;  /* 0x0000001926197221 */ /* 0x000fc80000010000 */
[----:B------:R-:W-:-:S05]  /*6af0*/  FADD.FTZ R25, R40, R25 ;  /* 0x0000001928197221 */ /* 0x000fca0000010000 */
[----:B------:R-:W-:Y:S02]  /*6b00*/  FSEL R24, R25, RZ, P3 ;  /* 0x000000ff19187208 */ /* 0x000fe40001800000 */
[----:B0-----:R-:W-:-:S03]  /*6b10*/  LOP3.LUT R27, R27, 0x1f, RZ, 0xc0, !PT ;  /* 0x0000001f1b1b7812 */ /* 0x001fc600078ec0ff */
[----:B------:R-:W-:Y:S01]  /*6b20*/  FADD.FTZ R25, R19, R24 ;  /* 0x0000001813197221 */ /* 0x000fe20000010000 */
[----:B------:R-:W-:-:S03]  /*6b30*/  ISETP.NE.AND P1, PT, R27, RZ, PT ;  /* 0x000000ff1b00720c */ /* 0x000fc60003f25270 */
        /* <DEDUP_REMOVED lines=62> */
.L_x_598:
[----:B-1----:R-:W-:Y:S01]  /*6f20*/  FADD.FTZ R44, R77, R44 ;  /* 0x0000002c4d2c7221 */ /* 0x002fe20000010000 */
[----:B------:R-:W-:Y:S01]  /*6f30*/  FMUL.FTZ R24, R42, R42 ;  /* 0x0000002a2a187220 */ /* 0x000fe20000410000 */
[----:B------:R-:W-:Y:S01]  /*6f40*/  PLOP3.LUT P0, PT, PT, PT, UP1, 0x40, 0x0 ;  /* 0x000000000000781c */ /* 0x000fe20003f0e818 */
[----:B------:R-:W1:Y:S01]  /*6f50*/  @!P1 LDC.64 R26, c[0x0][0x250] ;  /* 0x00009400ff1a9b82 */ /* 0x000e620000000a00 */
[----:B------:R-:W-:Y:S01]  /*6f60*/  FFMA.FTZ R43, R44, R25, UR16 ;  /* 0x000000102c2b7e23 */ /* 0x000fe20008010019 */
[----:B------:R-:W-:Y:S01]  /*6f70*/  BSSY B1, `(.L_x_582) ;  /* 0x000002c000017945 */ /* 0x000fe20003800000 */
[----:B------:R-:W-:Y:S02]  /*6f80*/  FSEL R44, R24, RZ, !P0 ;  /* 0x000000ff182c7208 */ /* 0x000fe40004000000 */
[----:B------:R-:W-:-:S03]  /*6f90*/  PLOP3.LUT P0, PT, PT, PT, UP1, 0x40, 0x0 ;  /* 0x000000000000781c */ /* 0x000fc60003f0e818 */
[----:B------:R-:W2:Y:S01]  /*6fa0*/  @!P1 LDC.64 R24, c[0x0][0x258] ;  /* 0x00009600ff189b82 */ /* 0x000ea20000000a00 */
[----:B------:R-:W-:Y:S01]  /*6fb0*/  FADD.FTZ R44, R43, R44 ;  /* 0x0000002c2b2c7221 */ /* 0x000fe20000010000 */
[----:B------:R-:W-:-:S05]  /*6fc0*/  FSEL R46, R42, RZ, P0 ;  /* 0x000000ff2a2e7208 */ /* 0x000fca0000000000 */
[----:B------:R-:W3:Y:S01]  /*6fd0*/  MUFU.RSQ R44, R44 ;  /* 0x0000002c002c7308 */ /* 0x000ee20000001400 */
[----:B-1----:R-:W-:-:S05]  /*6fe0*/  @!P1 IMAD.WIDE R26, R2, 0x4, R26 ;  /* 0x00000004021a9825 */ /* 0x002fca00078e021a */
[----:B------:R1:W-:Y:S01]  /*6ff0*/  @!P1 STG.E desc[UR4][R26.64], R42 ;  /* 0x0000002a1a009986 */ /* 0x0003e2000c101904 */
[----:B--2---:R-:W-:-:S05]  /*7000*/  @!P1 IMAD.WIDE R24, R2, 0x4, R24 ;  /* 0x0000000402189825 */ /* 0x004fca00078e0218 */
[----:B---3--:R1:W-:Y:S01]  /*7010*/  @!P1 STG.E desc[UR4][R24.64], R44 ;  /* 0x0000002c18009986 */ /* 0x0083e2000c101904 */
[----:B------:R-:W-:Y:S05]  /*7020*/  @!P3 BRA `(.L_x_583) ;  /* 0x000000000080b947 */ /* 0x000fea0003800000 */
[--C-:B-1----:R-:W-:Y:S01]  /*7030*/  FADD.FTZ R25, R17, -R46.reuse ;  /* 0x8000002e11197221 */ /* 0x102fe20000010000 */
        /* <DEDUP_REMOVED lines=9> */
[----:B------:R-:W-:Y:S01]  /*70d0*/  FADD.FTZ R25, R29, -R46 ;  /* 0x8000002e1d197221 */ /* 0x000fe20000010000 */
[----:B------:R-:W-:-:S03]  /*70e0*/  FFMA.FTZ R45, R66, R45, R65 ;  /* 0x0000002d422d7223 */ /* 0x000fc60000010041 */
[----:B------:R-:W-:Y:S01]  /*70f0*/  F2FP.BF16.F32.PACK_AB R24, R27, R24 ;  /* 0x000000181b18723e */ /* 0x000fe200000010ff */
[----:B------:R-:W-:Y:S01]  /*7100*/  FADD.FTZ R27, R35, -R46 ;  /* 0x8000002e231b7221 */ /* 0x000fe20000010000 */
[----:B------:R-:W-:-:S03]  /*7110*/  FMUL.FTZ R25, R44, R25 ;  /* 0x000000192c197220 */ /* 0x000fc60000410000 */
[----:B------:R-:W-:Y:S01]  /*7120*/  FMUL.FTZ R27, R44, R27 ;  /* 0x0000001b2c1b7220 */ /* 0x000fe20000410000 */
[----:B------:R-:W-:-:S03]  /*7130*/  FFMA.FTZ R25, R74, R25, R73 ;  /* 0x000000194a197223 */ /* 0x000fc60000010049 */
[----:B------:R-:W-:Y:S01]  /*7140*/  FFMA.FTZ R26, R69, R27, R68 ;  /* 0x0000001b451a7223 */ /* 0x000fe20000010044 */
[----:B------:R-:W-:Y:S02]  /*7150*/  FFMA.FTZ R27, R72, R43, R67 ;  /* 0x0000002b481b7223 */ /* 0x000fe40000010043 */
[----:B------:R-:W1:Y:S02]  /*7160*/  LDC.64 R42, c[0x0][0x2b8] ;  /* 0x0000ae00ff2a7b82 */ /* 0x000e640000000a00 */
[----:B------:R-:W-:Y:S02]  /*7170*/  F2FP.BF16.F32.PACK_AB R25, R26, R25 ;  /* 0x000000191a19723e */ /* 0x000fe400000010ff */
[----:B------:R-:W-:Y:S01]  /*7180*/  F2FP.BF16.F32.PACK_AB R26, R45, R27 ;  /* 0x0000001b2d1a723e */ /* 0x000fe200000010ff */
[--C-:B------:R-:W-:Y:S01]  /*7190*/  FADD.FTZ R27, R38, -R46.reuse ;  /* 0x8000002e261b7221 */ /* 0x100fe20000010000 */
[----:B------:R-:W-:-:S03]  /*71a0*/  FADD.FTZ R45, R40, -R46 ;  /* 0x8000002e282d7221 */ /* 0x000fc60000010000 */
[C---:B------:R-:W-:Y:S01]  /*71b0*/  FMUL.FTZ R27, R44.reuse, R27 ;  /* 0x0000001b2c1b7220 */ /* 0x040fe20000410000 */
[----:B------:R-:W-:-:S03]  /*71c0*/  FMUL.FTZ R45, R44, R45 ;  /* 0x0000002d2c2d7220 */ /* 0x000fc60000410000 */
[----:B------:R-:W-:Y:S01]  /*71d0*/  FFMA.FTZ R27, R64, R27, R63 ;  /* 0x0000001b401b7223 */ /* 0x000fe2000001003f */
[----:B------:R-:W-:-:S05]  /*71e0*/  FFMA.FTZ R45, R62, R45, R61 ;  /* 0x0000002d3e2d7223 */ /* 0x000fca000001003d */
[----:B------:R-:W-:Y:S01]  /*71f0*/  F2FP.BF16.F32.PACK_AB R27, R45, R27 ;  /* 0x0000001b2d1b723e */ /* 0x000fe200000010ff */
[----:B-1----:R-:W-:-:S04]  /*7200*/  IMAD.WIDE.U32 R42, R16, 0x10, R42 ;  /* 0x00000010102a7825 */ /* 0x002fc800078e002a */
[----:B------:R-:W-:Y:S01]  /*7210*/  VIADD R16, R16, 0x20 ;  /* 0x0000002010107836 */ /* 0x000fe20000000000 */
[----:B------:R2:W-:Y:S06]  /*7220*/  STG.E.128 desc[UR4][R42.64], R24 ;  /* 0x000000182a007986 */ /* 0x0005ec000c101d04 */
.L_x_583:
[----:B------:R-:W-:Y:S05]  /*7230*/  BSYNC B1 ;  /* 0x0000000000017941 */ /* 0x000fea0003800000 */
.L_x_582:
[----:B------:R-:W-:Y:S01]  /*7240*/  ISETP.NE.AND P0, PT, R18, RZ, PT ;  /* 0x000000ff1200720c */ /* 0x000fe20003f05270 */
[----:B------:R-:W-:-:S12]  /*7250*/  BSSY B1, `(.L_x_584) ;  /* 0x0000021000017945 */ /* 0x000fd80003800000 */
[----:B------:R-:W-:Y:S05]  /*7260*/  @!P0 BRA `(.L_x_585) ;  /* 0x00000000007c8947 */ /* 0x000fea0003800000 */
[--C-:B-12---:R-:W-:Y:S01]  /*7270*/  FADD.FTZ R24, R36, -R46.reuse ;  /* 0x8000002e24187221 */ /* 0x106fe20000010000 */
        /* <DEDUP_REMOVED lines=13> */
[C---:B------:R-:W-:Y:S01]  /*7350*/  FMUL.FTZ R46, R44.reuse, R43 ;  /* 0x0000002b2c2e7220 */ /* 0x040fe20000410000 */
[C---:B------:R-:W-:Y:S01]  /*7360*/  FMUL.FTZ R45, R44.reuse, R45 ;  /* 0x0000002d2c2d7220 */ /* 0x040fe20000410000 */
[C---:B------:R-:W-:Y:S01]  /*7370*/  FMUL.FTZ R25, R44.reuse, R25 ;  /* 0x000000192c197220 */ /* 0x040fe20000410000 */
[----:B------:R-:W-:Y:S01]  /*7380*/  FMUL.FTZ R44, R44, R47 ;  /* 0x0000002f2c2c7220 */ /* 0x000fe20000410000 */
[----:B------:R-:W-:Y:S01]  /*7390*/  F2FP.BF16.F32.PACK_AB R27, R42, R27 ;  /* 0x0000001b2a1b723e */ /* 0x000fe200000010ff */
[----:B------:R-:W-:Y:S01]  /*73a0*/  FFMA.FTZ R24, R60, R24, R59 ;  /* 0x000000183c187223 */ /* 0x000fe2000001003b */
[----:B------:R-:W0:Y:S01]  /*73b0*/  LDC.64 R42, c[0x0][0x2b8] ;  /* 0x0000ae00ff2a7b82 */ /* 0x000e220000000a00 */
[----:B------:R-:W-:Y:S01]  /*73c0*/  FFMA.FTZ R77, R50, R44, R49 ;  /* 0x0000002c324d7223 */ /* 0x000fe20000010031 */
[----:B------:R-:W-:Y:S01]  /*73d0*/  FFMA.FTZ R45, R56, R45, R55 ;  /* 0x0000002d382d7223 */ /* 0x000fe20000010037 */
[----:B------:R-:W-:Y:S01]  /*73e0*/  FFMA.FTZ R46, R52, R46, R51 ;  /* 0x0000002e342e7223 */ /* 0x000fe20000010033 */
[----:B------:R-:W-:Y:S01]  /*73f0*/  FFMA.FTZ R44, R54, R25, R53 ;  /* 0x00000019362c7223 */ /* 0x000fe20000010035 */
[----:B------:R-:W-:-:S03]  /*7400*/  FFMA.FTZ R47, R58, R26, R57 ;  /* 0x0000001a3a2f7223 */ /* 0x000fc60000010039 */
[----:B------:R-:W-:Y:S02]  /*7410*/  F2FP.BF16.F32.PACK_AB R26, R77, R46 ;  /* 0x0000002e4d1a723e */ /* 0x000fe400000010ff */
[----:B------:R-:W-:Y:S02]  /*7420*/  F2FP.BF16.F32.PACK_AB R25, R44, R45 ;  /* 0x0000002d2c19723e */ /* 0x000fe400000010ff */
[----:B------:R-:W-:Y:S01]  /*7430*/  F2FP.BF16.F32.PACK_AB R24, R47, R24 ;  /* 0x000000182f18723e */ /* 0x000fe200000010ff */
[----:B0-----:R-:W-:-:S05]  /*7440*/  IMAD.WIDE.U32 R42, R16, 0x10, R42 ;  /* 0x00000010102a7825 */ /* 0x001fca00078e002a */
[----:B------:R3:W-:Y:S02]  /*7450*/  STG.E.128 desc[UR4][R42.64], R24 ;  /* 0x000000182a007986 */ /* 0x0007e4000c101d04 */
.L_x_585:
[----:B------:R-:W-:Y:S05]  /*7460*/  BSYNC B1 ;  /* 0x0000000000017941 */ /* 0x000fea0003800000 */
.L_x_584:
[----:B-123--:R-:W1:Y:S02]  /*7470*/  LDC.64 R24, c[0x0][0x210] ;  /* 0x00008400ff187b82 */ /* 0x00ee640000000a00 */
[----:B-1----:R-:W-:-:S04]  /*7480*/  LEA R2, R24, R2, 0x2 ;  /* 0x0000000218027211 */ /* 0x002fc800078e10ff */
[----:B------:R-:W-:-:S13]  /*7490*/  ISETP.GE.AND P0, PT, R2, R25, PT ;  /* 0x000000190200720c */ /* 0x000fda0003f06270 */
[----:B------:R-:W-:Y:S05]  /*74a0*/  @!P0 BRA `(.L_x_586) ;  /* 0xffffff9800088947 */ /* 0x000fea000383ffff */
[----:B------:R-:W-:Y:S05]  /*74b0*/  BSYNC B0 ;  /* 0x0000000000007941 */ /* 0x000fea0003800000 */
.L_x_464:
[----:B------:R-:W-:Y:S05]  /*74c0*/  EXIT ;  /* 0x000000000000794d */ /* 0x000fea0003800000 */
.L_x_581:
[----:B------:R-:W-:Y:S01]  /*74d0*/  HFMA2.MMA R43, -RZ, RZ, 0, 5.9604644775390625e-08 ;  /* 0x00000001ff2b7435 */ /* 0x000fe200000001ff */
[----:B------:R-:W-:Y:S01]  /*74e0*/  BSSY B1, `(.L_x_587) ;  /* 0x0000007000017945 */ /* 0x000fe20003800000 */
[----:B------:R-:W-:Y:S01]  /*74f0*/  IMAD.MOV.U32 R46, RZ, RZ, R24 ;  /* 0x000000ffff2e7224 */ /* 0x000fe200078e0018 */
[----:B------:R-:W-:Y:S01]  /*7500*/  MOV R26, 0xffffffff ;  /* 0xffffffff001a7802 */ /* 0x000fe20000000f00 */
[----:B------:R-:W-:-:S07]  /*7510*/  IMAD.MOV.U32 R27, RZ, RZ, 0x1f ;  /* 0x0000001fff1b7424 */ /* 0x000fce00078e00ff */
[----:B------:R-:W-:Y:S05]  /*7520*/  WARPSYNC.COLLECTIVE R26, `(.L_x_588) ;  /* 0x000000001a087348 */ /* 0x000fea0003c00000 */
[----:B------:R0:W1:Y:S02]  /*7530*/  SHFL.BFLY P2, R44, R46, R43, R27 ;  /* 0x0c00002b2e2c7389 */ /* 0x000064000004001b */
[----:B01----:R-:W-:Y:S01]  /*7540*/  ENDCOLLECTIVE ;  /* 0x000000000000791b */ /* 0x003fe20003800000 */
.L_x_588:
[----:B------:R-:W-:Y:S05]  /*7550*/  BSYNC B1 ;  /* 0x0000000000017941 */ /* 0x000fea0003800000 */
.L_x_587:
[----:B------:R-:W-:Y:S01]  /*7560*/  FADD.FTZ R45, R24, R44 ;  /* 0x0000002c182d7221 */ /* 0x000fe20000010000 */
[----:B------:R-:W-:Y:S01]  /*7570*/  HFMA2.MMA R43, -RZ, RZ, 0, 1.1920928955078125e-07 ;  /* 0x00000002ff2b7435 */ /* 0x000fe200000001ff */
[----:B------:R-:W-:Y:S01]  /*7580*/  IMAD.MOV.U32 R27, RZ, RZ, 0x1f ;  /* 0x0000001fff1b7424 */ /* 0x000fe200078e00ff */
[----:B------:R-:W-:Y:S01]  /*7590*/  MOV R26, 0xffffffff ;  /* 0xffffffff001a7802 */ /* 0x000fe20000000f00 */
[----:B------:R-:W-:Y:S01]  /*75a0*/  IMAD.MOV.U32 R46, RZ, RZ, R45 ;  /* 0x000000ffff2e7224 */ /* 0x000fe200078e002d */
[----:B------:R-:W0:Y:S07]  /*75b0*/  LDC R25, c[0x0][0x290] ;  /* 0x0000a400ff197b82 */ /* 0x000e2e0000000800 */
[----:B0-----:R-:W-:Y:S05]  /*75c0*/  WARPSYNC.COLLECTIVE R26, `(.L_x_589) ;  /* 0x000000001a087348 */ /* 0x001fea0003c00000 */
[----:B------:R1:W2:Y:S02]  /*75d0*/  SHFL.BFLY P2, R44, R46, R43, R27 ;  /* 0x0c00002b2e2c7389 */ /* 0x0002a4000004001b */
[----:B012---:R-:W-:Y:S01]  /*75e0*/  ENDCOLLECTIVE ;  /* 0x000000000000791b */ /* 0x007fe20003800000 */
.L_x_589:
[----:B------:R-:W-:Y:S02]  /*75f0*/  IMAD.MOV.U32 R43, RZ, RZ, 0x4 ;  /* 0x00000004ff2b7424 */ /* 0x000fe400078e00ff */
[----:B------:R-:W-:-:S07]  /*7600*/  FADD.FTZ R46, R45, R44 ;  /* 0x0000002c2d2e7221 */ /* 0x000fce0000010000 */
[----:B------:R-:W-:Y:S05]  /*7610*/  WARPSYNC.COLLECTIVE R26, `(.L_x_590) ;  /* 0x000000001a087348 */ /* 0x000fea0003c00000 */
[----:B------:R0:W1:Y:S02]  /*7620*/  SHFL.BFLY P2, R44, R46, R43, R27 ;  /* 0x0c00002b2e2c7389 */ /* 0x000064000004001b */
[----:B01----:R-:W-:Y:S01]  /*7630*/  ENDCOLLECTIVE ;  /* 0x000000000000791b */ /* 0x003fe20003800000 */
.L_x_590:
[----:B------:R-:W-:Y:S02]  /*7640*/  IMAD.MOV.U32 R43, RZ, RZ, 0x8 ;  /* 0x00000008ff2b7424 */ /* 0x000fe400078e00ff */
[----:B------:R-:W-:-:S05]  /*7650*/  FADD.FTZ R47, R46, R44 ;  /* 0x0000002c2e2f7221 */ /* 0x000fca0000010000 */
[----:B------:R-:W-:-:S07]  /*7660*/  MOV R46, R47 ;  /* 0x0000002f002e7202 */ /* 0x000fce0000000f00 */
[----:B------:R-:W-:Y:S05]  /*7670*/  WARPSYNC.COLLECTIVE R26, `(.L_x_591) ;  /* 0x000000001a087348 */ /* 0x000fea0003c00000 */
[----:B------:R0:W1:Y:S02]  /*7680*/  SHFL.BFLY P2, R44, R46, R43, R27 ;  /* 0x0c00002b2e2c7389 */ /* 0x000064000004001b */
[----:B01----:R-:W-:Y:S01]  /*7690*/  ENDCOLLECTIVE ;  /* 0x000000000000791b */ /* 0x003fe20003800000 */
.L_x_591:
[----:B------:R-:W-:Y:S02]  /*76a0*/  IMAD.MOV.U32 R43, RZ, RZ, 0x10 ;  /* 0x00000010ff2b7424 */ /* 0x000fe400078e00ff */
[----:B------:R-:W-:-:S05]  /*76b0*/  FADD.FTZ R77, R47, R44 ;  /* 0x0000002c2f4d7221 */ /* 0x000fca0000010000 */
[----:B------:R-:W-:-:S07]  /*76c0*/  MOV R46, R77 ;  /* 0x0000004d002e7202 */ /* 0x000fce0000000f00 */
[----:B------:R-:W-:Y:S05]  /*76d0*/  WARPSYNC.COLLECTIVE R26, `(.L_x_592) ;  /* 0x000000001a087348 */ /* 0x000fea0003c00000 */
[----:B------:R0:W1:Y:S02]  /*76e0*/  SHFL.BFLY P2, R44, R46, R43, R27 ;  /* 0x0c00002b2e2c7389 */ /* 0x000064000004001b */
[----:B01----:R-:W-:Y:S01]  /*76f0*/  ENDCOLLECTIVE ;  /* 0x000000000000791b */ /* 0x003fe20003800000 */
.L_x_592:
[----:B------:R-:W-:Y:S02]  /*7700*/  IMAD.MOV.U32 R43, RZ, RZ, 0x1 ;  /* 0x00000001ff2b7424 */ /* 0x000fe400078e00ff */
        /* <DEDUP_REMOVED lines=36> */
[----:B------:R-:W-:-:S03]  /*7950*/  IMAD.MOV.U32 R26, RZ, RZ, -0x1 ;  /* 0xffffffffff1a7424 */ /* 0x000fc600078e00ff */
[----:B------:R-:W-:-:S07]  /*7960*/  MOV R46, R24 ;  /* 0x00000018002e7202 */ /* 0x000fce0000000f00 */
[----:B------:R-:W-:Y:S05]  /*7970*/  WARPSYNC.COLLECTIVE R26, `(.L_x_593) ;  /* 0x000000001a087348 */ /* 0x000fea0003c00000 */
[----:B------:R0:W1:Y:S02]  /*7980*/  SHFL.BFLY P2, R44, R46, R43, R27 ;  /* 0x0c00002b2e2c7389 */ /* 0x000064000004001b */
[----:B01----:R-:W-:Y:S01]  /*7990*/  ENDCOLLECTIVE ;  /* 0x000000000000791b */ /* 0x003fe20003800000 */
.L_x_593:
[----:B------:R-:W-:Y:S02]  /*79a0*/  IMAD.MOV.U32 R43, RZ, RZ, 0x2 ;  /* 0x00000002ff2b7424 */ /* 0x000fe400078e00ff */
[----:B------:R-:W-:-:S05]  /*79b0*/  FADD.FTZ R45, R24, R44 ;  /* 0x0000002c182d7221 */ /* 0x000fca0000010000 */
[----:B------:R-:W-:-:S07]  /*79c0*/  MOV R46, R45 ;  /* 0x0000002d002e7202 */ /* 0x000fce0000000f00 */
[----:B------:R-:W-:Y:S05]  /*79d0*/  WARPSYNC.COLLECTIVE R26, `(.L_x_594) ;  /* 0x000000001a087348 */ /* 0x000fea0003c00000 */
[----:B------:R0:W1:Y:S02]  /*79e0*/  SHFL.BFLY P2, R44, R46, R43, R27 ;  /* 0x0c00002b2e2c7389 */ /* 0x000064000004001b */
[----:B01----:R-:W-:Y:S01]  /*79f0*/  ENDCOLLECTIVE ;  /* 0x000000000000791b */ /* 0x003fe20003800000 */
.L_x_594:
[----:B------:R-:W-:Y:S01]  /*7a00*/  HFMA2.MMA R43, -RZ, RZ, 0, 2.384185791015625e-07 ;  /* 0x00000004ff2b7435 */ /* 0x000fe200000001ff */
[----:B------:R-:W-:-:S10]  /*7a10*/  FADD.FTZ R46, R45, R44 ;  /* 0x0000002c2d2e7221 */ /* 0x000fd40000010000 */
[----:B------:R-:W-:Y:S05]  /*7a20*/  WARPSYNC.COLLECTIVE R26, `(.L_x_595) ;  /* 0x000000001a087348 */ /* 0x000fea0003c00000 */
[----:B------:R0:W1:Y:S02]  /*7a30*/  SHFL.BFLY P2, R44, R46, R43, R27 ;  /* 0x0c00002b2e2c7389 */ /* 0x000064000004001b */
[----:B01----:R-:W-:Y:S01]  /*7a40*/  ENDCOLLECTIVE ;  /* 0x000000000000791b */ /* 0x003fe20003800000 */
.L_x_595:
[----:B------:R-:W-:Y:S01]  /*7a50*/  MOV R43, 0x8 ;  /* 0x00000008002b7802 */ /* 0x000fe20000000f00 */
[----:B------:R-:W-:-:S04]  /*7a60*/  FADD.FTZ R47, R46, R44 ;  /* 0x0000002c2e2f7221 */ /* 0x000fc80000010000 */
[----:B------:R-:W-:-:S07]  /*7a70*/  IMAD.MOV.U32 R46, RZ, RZ, R47 ;  /* 0x000000ffff2e7224 */ /* 0x000fce00078e002f */
[----:B------:R-:W-:Y:S05]  /*7a80*/  WARPSYNC.COLLECTIVE R26, `(.L_x_596) ;  /* 0x000000001a087348 */ /* 0x000fea0003c00000 */
[----:B------:R0:W1:Y:S02]  /*7a90*/  SHFL.BFLY P2, R44, R46, R43, R27 ;  /* 0x0c00002b2e2c7389 */ /* 0x000064000004001b */
[----:B01----:R-:W-:Y:S01]  /*7aa0*/  ENDCOLLECTIVE ;  /* 0x000000000000791b */ /* 0x003fe20003800000 */
.L_x_596:
[----:B------:R-:W-:Y:S01]  /*7ab0*/  HFMA2.MMA R43, -RZ, RZ, 0, 9.5367431640625e-07 ;  /* 0x00000010ff2b7435 */ /* 0x000fe200000001ff */
[----:B------:R-:W-:-:S04]  /*7ac0*/  FADD.FTZ R77, R47, R44 ;  /* 0x0000002c2f4d7221 */ /* 0x000fc80000010000 */
[----:B------:R-:W-:-:S07]  /*7ad0*/  IMAD.MOV.U32 R46, RZ, RZ, R77 ;  /* 0x000000ffff2e7224 */ /* 0x000fce00078e004d */
[----:B------:R-:W-:Y:S05]  /*7ae0*/  WARPSYNC.COLLECTIVE R26, `(.L_x_597) ;  /* 0x000000001a087348 */ /* 0x000fea0003c00000 */
[----:B------:R0:W1:Y:S02]  /*7af0*/  SHFL.BFLY P2, R44, R46, R43, R27 ;  /* 0x0c00002b2e2c7389 */ /* 0x000064000004001b */
[----:B01----:R-:W-:Y:S01]  /*7b00*/  ENDCOLLECTIVE ;  /* 0x000000000000791b */ /* 0x003fe20003800000 */
.L_x_597:
[----:B------:R-:W-:Y:S05]  /*7b10*/  BRA `(.L_x_598) ;  /* 0xfffffff400007947 */ /* 0x000fea000383ffff */
.L_x_599:
        /* <DEDUP_REMOVED lines=14> */
.L_x_16480:


//--------------------- .text._ZN10layer_norm13ln_fwd_kernelINS_13Kernel_traitsI13__nv_bfloat16S2_S2_S2_fjLj512ELj1ELj4ELj1ELj16ENS_18Kernel_traits_baseILj512ES2_S2_S2_S2_fjLj128EEEEELb1ELb0ELb0ELb1EEEvNS_9FwdParamsE --------------------------
	.section	.text._ZN10layer_norm13ln_fwd_kernelINS_13Kernel_traitsI13__nv_bfloat16S2_S2_S2_fjLj512ELj1ELj4ELj1ELj16ENS_18Kernel_traits_baseILj512ES2_S2_S2_S2_fjLj128EEEEELb1ELb0ELb0ELb1EEEvNS_9FwdParamsE,"ax",@progbits
	.align	128
        .global         _ZN10layer_norm13ln_fwd_kernelINS_13Kernel_traitsI13__nv_bfloat16S2_S2_S2_fjLj512ELj1ELj4ELj1ELj16ENS_18Kernel_traits_baseILj512ES2_S2_S2_S2_fjLj128EEEEELb1ELb0ELb0ELb1EEEvNS_9FwdParamsE
        .type           _ZN10layer_norm13ln_fwd_kernelINS_13Kernel_traitsI13__nv_bfloat16S2_S2_S2_fjLj512ELj1ELj4ELj1ELj16ENS_18Kernel_traits_baseILj512ES2_S2_S2_S2_fjLj128EEEEELb1ELb0ELb0ELb1EEEvNS_9FwdParamsE,@function
        .size           _ZN10layer_norm13ln_fwd_kernelINS_13Kernel_traitsI13__nv_bfloat16S2_S2_S2_fjLj512ELj1ELj4ELj1ELj16ENS_18Kernel_traits_baseILj512ES2_S2_S2_S2_fjLj128EEEEELb1ELb0ELb0ELb1EEEvNS_9FwdParamsE,(.L_x_16481 - _ZN10layer_norm13ln_fwd_kernelINS_13Kernel_traitsI13__nv_bfloat16S2_S2_S2_fjLj512ELj1ELj4ELj1ELj16ENS_18Kernel_traits_baseILj512ES2_S2_S2_S2_fjLj128EEEEELb1ELb0ELb0ELb1EEEvNS_9FwdParamsE)
        .other          _ZN10layer_norm13ln_fwd_kernelINS_13Kernel_traitsI13__nv_bfloat16S2_S2_S2_fjLj512ELj1ELj4ELj1ELj16ENS_18Kernel_traits_baseILj512ES2_S2_S2_S2_fjLj128EEEEELb1ELb0ELb0ELb1EEEvNS_9FwdParamsE,@"STO_CUDA_ENTRY STV_DEFAULT"
_ZN10layer_norm13ln_fwd_kernelINS_13Kernel_traitsI13__nv_bfloat16S2_S2_S2_fjLj512ELj1ELj4ELj1ELj16ENS_18Kernel_traits_baseILj512ES2_S2_S2_S2_fjLj128EEEEELb1ELb0ELb0ELb1EEEvNS_9FwdParamsE:
.text._ZN10layer_norm13ln_fwd_kernelINS_13Kernel_traitsI13__nv_bfloat16S2_S2_S2_fjLj512ELj1ELj4ELj1ELj16ENS_18Kernel_traits_baseILj512ES2_S2_S2_S2_fjLj128EEEEELb1ELb0ELb0ELb1EEEvNS_9FwdParamsE:
[----:B------:R-:W-:Y:S01]  /*0000*/  LDC R1, c[0x0][0x28] ;  /* 0x00000a00ff017b82 */ /* 0x000fe20000000800 */
[----:B------:R-:W0:Y:S07]  /*0010*/  S2R R20, SR_TID.X ;  /* 0x0000000000147919 */ /* 0x000e2e0000002100 */
[----:B------:R-:W1:Y:S01]  /*0020*/  LDC.64 R6, c[0x0][0x2c8] ;  /* 0x0000b200ff067b82 */ /* 0x000e620000000a00 */
[----:B------:R-:W-:Y:S01]  /*0030*/  ULDC.U8 UR4, c[0x0][0x2f4] ;  /* 0x0000bd0000047ab9 */ /* 0x000fe20000000000 */
[----:B------:R-:W-:Y:S01]  /*0040*/  ULDC.64 UR8, c[0x0][0x2c8] ;  /* 0x0000b20000087ab9 */ /* 0x000fe20000000a00 */
[----:B------:R-:W-:Y:S01]  /*0050*/  ISETP.NE.AND P1, PT, RZ, UR4, PT ;  /* 0x00000004ff007c0c */ /* 0x000fe2000bf25270 */
[----:B------:R-:W-:Y:S01]  /*0060*/  ULDC.64 UR4, c[0x0][0x2e0] ;  /* 0x0000b80000047ab9 */ /* 0x000fe20000000a00 */
[----:B------:R-:W-:-:S03]  /*0070*/  ULDC.64 UR6, c[0x0][0x208] ;  /* 0x0000820000067ab9 */ /* 0x000fc60000000a00 */
[----:B------:R-:W2:Y:S01]  /*0080*/  LDC R50, c[0x0][0x2e8] ;  /* 0x0000ba00ff327b82 */ /* 0x000ea20000000800 */
[----:B------:R-:W-:Y:S01]  /*0090*/  ISETP.NE.U32.AND P0, PT, RZ, UR8, PT ;  /* 0x00000008ff007c0c */ /* 0x000fe2000bf05070 */
[----:B------:R-:W-:-:S06]  /*00a0*/  IMAD.U32 R2, RZ, RZ, UR4 ;  /* 0x00000004ff027e24 */ /* 0x000fcc000f8e00ff */
[----:B------:R-:W2:Y:S01]  /*00b0*/  LDC R51, c[0x0][0x2ec] ;  /* 0x0000bb00ff337b82 */ /* 0x000ea20000000800 */
[----:B------:R-:W-:Y:S01]  /*00c0*/  IMAD.U32 R3, RZ, RZ, UR5 ;  /* 0x00000005ff037e24 */ /* 0x000fe2000f8e00ff */
[----:B------:R-:W-:Y:S01]  /*00d0*/  ISETP.NE.AND.EX P0, PT, RZ, UR9, PT, P0 ;  /* 0x00000009ff007c0c */ /* 0x000fe2000bf05300 */
[----:B------:R-:W3:Y:S01]  /*00e0*/  S2R R9, SR_CTAID.X ;  /* 0x0000000000097919 */ /* 0x000ee20000002500 */
[----:B------:R-:W-:-:S03]  /*00f0*/  ULDC UR8, c[0x0][0x214] ;  /* 0x0000850000087ab9 */ /* 0x000fc60000000800 */
[----:B------:R-:W4:Y:S01]  /*0100*/  @P1 LDG.E.64 R2, desc[UR6][R2.64] ;  /* 0x0000000602021981 */ /* 0x000f22000c1e1b00 */
[----:B0-----:R-:W-:-:S05]  /*0110*/  LOP3.LUT R8, R20, 0x1f, RZ, 0xc0, !PT ;  /* 0x0000001f14087812 */ /* 0x001fca00078ec0ff */
[----:B-1----:R-:W-:Y:S01]  /*0120*/  IMAD.WIDE.U32 R6, R8, 0x10, R6 ;  /* 0x0000001008067825 */ /* 0x002fe200078e0006 */
[----:B--2---:R0:W5:Y:S01]  /*0130*/  @P1 LDG.E.64 R4, desc[UR6][R50.64] ;  /* 0x0000000632041981 */ /* 0x004162000c1e1b00 */
[----:B------:R-:W-:-:S03]  /*0140*/  SHF.R.U32.HI R0, RZ, 0x5, R20 ;  /* 0x00000005ff007819 */ /* 0x000fc60000011614 */
[----:B------:R0:W5:Y:S04]  /*0150*/  @P0 LDG.E.128 R16, desc[UR6][R6.64] ;  /* 0x0000000606100981 */ /* 0x000168000c1e1d00 */
[----:B------:R0:W5:Y:S01]  /*0160*/  @P0 LDG.E.128 R12, desc[UR6][R6.64+0x200] ;  /* 0x00020006060c0981 */ /* 0x000162000c1e1d00 */
[----:B---3--:R-:W-:-:S04]  /*0170*/  LEA R0, R9, R0, 0x2 ;  /* 0x0000000009007211 */ /* 0x008fc800078e10ff */
[----:B------:R-:W-:Y:S01]  /*0180*/  ISETP.GE.AND P2, PT, R0, UR8, PT ;  /* 0x0000000800007c0c */ /* 0x000fe2000bf46270 */
[----:B------:R-:W-:Y:S02]  /*0190*/  ULDC UR8, c[0x0][0x0] ;  /* 0x0000000000087ab9 */ /* 0x000fe40000000800 */
[----:B------:R-:W-:Y:S01]  /*01a0*/  IMAD R20, R9, UR8, R20 ;  /* 0x0000000809147c24 */ /* 0x000fe2000f8e0214 */
[----:B----4-:R-:W-:Y:S02]  /*01b0*/  @P1 R2UR UR4, R2 ;  /* 0x00000000020412ca */ /* 0x010fe400000e0000 */
[----:B------:R-:W-:-:S07]  /*01c0*/  @P1 R2UR UR5, R3 ;  /* 0x00000000030512ca */ /* 0x000fce00000e0000 */
[----:B0-----:R-:W-:Y:S08]  /*01d0*/  @P2 EXIT ;  /* 0x000000000000294d */ /* 0x001ff00003800000 */
[----:B------:R-:W0:Y:S08]  /*01e0*/  LDC.64 R6, c[0x0][0x260] ;  /* 0x00009800ff067b82 */ /* 0x000e300000000a00 */
[----:B------:R-:W1:Y:S01]  /*01f0*/  @P1 LDC R3, c[0x0][0x2f0] ;  /* 0x0000bc00ff031b82 */ /* 0x000e620000000800 */
[----:B------:R-:W-:Y:S01]  /*0200*/  IMAD.MOV.U32 R2, RZ, RZ, R20 ;  /* 0x000000ffff027224 */ /* 0x000fe200078e0014 */
[----:B------:R-:W-:-:S02]  /*0210*/  UIADD3 UR15, UR5, -0x4498517b, URZ ;  /* 0xbb67ae85050f7890 */ /* 0x000fc4000fffe03f */
[----:B------:R-:W-:Y:S02]  /*0220*/  UIADD3 UR14, UR4, -0x61c88647, URZ ;  /* 0x9e3779b9040e7890 */ /* 0x000fe4000fffe03f */
[----:B------:R-:W-:Y:S02]  /*0230*/  UIADD3 UR16, UR4, 0x3c6ef372, URZ ;  /* 0x3c6ef37204107890 */ /* 0x000fe4000fffe03f */
[----:B------:R-:W-:Y:S02]  /*0240*/  UIADD3 UR17, UR5, 0x76cf5d0a, URZ ;  /* 0x76cf5d0a05117890 */ /* 0x000fe4000fffe03f */
[----:B------:R-:W-:Y:S02]  /*0250*/  UIADD3 UR19, UR5, 0x32370b8f, URZ ;  /* 0x32370b8f05137890 */ /* 0x000fe4000fffe03f */
[----:B------:R-:W-:Y:S02]  /*0260*/  UIADD3 UR18, UR4, -0x255992d5, URZ ;  /* 0xdaa66d2b04127890 */ /* 0x000fe4000fffe03f */
[----:B------:R-:W-:Y:S01]  /*0270*/  UIADD3 UR20, UR4, 0x78dde6e4, URZ ;  /* 0x78dde6e404147890 */ /* 0x000fe2000fffe03f */
[----:B0-----:R-:W-:Y:S01]  /*0280*/  IMAD.WIDE.U32 R6, R8, 0x10, R6 ;  /* 0x0000001008067825 */ /* 0x001fe200078e0006 */
[----:B------:R-:W-:-:S02]  /*0290*/  UIADD3 UR21, UR5, -0x126145ec, URZ ;  /* 0xed9eba1405157890 */ /* 0x000fc4000fffe03f */
[----:B------:R-:W-:Y:S02]  /*02a0*/  UIADD3 UR23, UR5, -0x56f99767, URZ ;  /* 0xa906689905177890 */ /* 0x000fe4000fffe03f */
[----:B------:R-:W2:Y:S01]  /*02b0*/  LDG.E.128 R8, desc[UR6][R6.64] ;  /* 0x0000000606087981 */ /* 0x000ea2000c1e1d00 */
[----:B------:R-:W-:Y:S02]  /*02c0*/  UIADD3 UR22, UR4, 0x1715609d, URZ ;  /* 0x1715609d04167890 */ /* 0x000fe4000fffe03f */
[----:B------:R-:W-:Y:S01]  /*02d0*/  UIADD3 UR24, UR4, -0x4ab325aa, URZ ;  /* 0xb54cda5604187890 */ /* 0x000fe2000fffe03f */
[----:B------:R0:W3:Y:S01]  /*02e0*/  LDG.E.128 R56, desc[UR6][R6.64+0x200] ;  /* 0x0002000606387981 */ /* 0x0000e2000c1e1d00 */
[----:B-1---5:R-:W-:Y:S01]  /*02f0*/  @P1 IADD3 R50, P2, R4, R3, RZ ;  /* 0x0000000304321210 */ /* 0x022fe20007f5e0ff */
[----:B------:R-:W-:Y:S01]  /*0300*/  IMAD.HI.U32 R20, R2, -0x326172a9, RZ ;  /* 0xcd9e8d5702147827 */ /* 0x000fe200078e00ff */
[----:B------:R-:W-:Y:S01]  /*0310*/  UIADD3 UR25, UR5, 0x646e171e, URZ ;  /* 0x646e171e05197890 */ /* 0x000fe2000fffe03f */
[----:B------:R-:W-:Y:S01]  /*0320*/  @!P0 CS2R R16, SRZ ;  /* 0x0000000000108805 */ /* 0x000fe2000001ff00 */
[----:B------:R-:W-:Y:S01]  /*0330*/  UIADD3 UR27, UR5, 0x1fd5c5a3, URZ ;  /* 0x1fd5c5a3051b7890 */ /* 0x000fe2000fffe03f */
[----:B------:R-:W-:Y:S01]  /*0340*/  @P1 IMAD.X R51, RZ, RZ, R5, P2 ;  /* 0x000000ffff331224 */ /* 0x000fe200010e0605 */
[----:B------:R-:W-:Y:S01]  /*0350*/  UIADD3 UR26, UR4, 0x5384540f, URZ ;  /* 0x5384540f041a7890 */ /* 0x000fe2000fffe03f */
[----:B------:R-:W-:Y:S01]  /*0360*/  @!P0 CS2R R12, SRZ ;  /* 0x00000000000c8805 */ /* 0x000fe2000001ff00 */
[----:B------:R-:W-:Y:S01]  /*0370*/  UIADD3 UR28, UR4, -0xe443238, URZ ;  /* 0xf1bbcdc8041c7890 */ /* 0x000fe2000fffe03f */
[----:B------:R-:W-:Y:S01]  /*0380*/  SHF.L.U32 R76, R16, 0x10, RZ ;  /* 0x00000010104c7819 */ /* 0x000fe200000006ff */
[----:B------:R-:W-:Y:S01]  /*0390*/  IMAD.U32 R75, R17, 0x10000, RZ ;  /* 0x00010000114b7824 */ /* 0x000fe200078e00ff */
[--C-:B------:R-:W-:Y:S01]  /*03a0*/  SHF.R.U32.HI R3, RZ, 0x2, R51.reuse ;  /* 0x00000002ff037819 */ /* 0x100fe20000011633 */
[----:B------:R-:W-:Y:S01]  /*03b0*/  UIADD3 UR29, UR5, -0x24c28bd8, URZ ;  /* 0xdb3d7428051d7890 */ /* 0x000fe2000fffe03f */
[----:B------:R-:W-:-:S02]  /*03c0*/  SHF.R.U64 R4, R50, 0x2, R51 ;  /* 0x0000000232047819 */ /* 0x000fc40000001233 */
[----:B------:R-:W-:Y:S02]  /*03d0*/  @!P0 CS2R R18, SRZ ;  /* 0x0000000000128805 */ /* 0x000fe4000001ff00 */
[----:B------:R-:W-:Y:S02]  /*03e0*/  LOP3.LUT R20, R20, UR4, R3, 0x96, !PT ;  /* 0x0000000414147c12 */ /* 0x000fe4000f8e9603 */
[----:B------:R-:W-:Y:S02]  /*03f0*/  @!P0 CS2R R14, SRZ ;  /* 0x00000000000e8805 */ /* 0x000fe4000001ff00 */
[----:B------:R-:W-:Y:S01]  /*0400*/  PRMT R49, R12, 0x7632, R49 ;  /* 0x000076320c317816 */ /* 0x000fe20000000031 */
[----:B------:R-:W-:Y:S01]  /*0410*/  IMAD.HI.U32 R5, R4, -0x2daee0ad, RZ ;  /* 0xd2511f5304057827 */ /* 0x000fe200078e00ff */
[----:B------:R-:W-:Y:S01]  /*0420*/  UIADD3 UR31, UR5, -0x695add53, URZ ;  /* 0x96a522ad051f7890 */ /* 0x000fe2000fffe03f */
[----:B------:R-:W-:Y:S01]  /*0430*/  PRMT R54, R18, 0x7632, R54 ;  /* 0x0000763212367816 */ /* 0x000fe20000000036 */
[----:B------:R-:W-:Y:S01]  /*0440*/  UIADD3 UR30, UR4, -0x700cb87f, URZ ;  /* 0x8ff34781041e7890 */ /* 0x000fe2000fffe03f */
[----:B0-----:R-:W-:Y:S01]  /*0450*/  IMAD R6, R4, -0x2daee0ad, RZ ;  /* 0xd2511f5304067824 */ /* 0x001fe200078e02ff */
[----:B------:R-:W-:Y:S01]  /*0460*/  LOP3.LUT R5, R5, UR5, RZ, 0x3c, !PT ;  /* 0x0000000505057c12 */ /* 0x000fe2000f8e3cff */
[C---:B------:R-:W-:Y:S01]  /*0470*/  IMAD.HI.U32 R7, R20.reuse, -0x2daee0ad, RZ ;  /* 0xd2511f5314077827 */ /* 0x040fe200078e00ff */
[----:B------:R-:W-:Y:S01]  /*0480*/  PRMT R52, R19, 0x7632, R52 ;  /* 0x0000763213347816 */ /* 0x000fe20000000034 */
[----:B------:R-:W-:Y:S01]  /*0490*/  ULDC.64 UR8, c[0x0][0x270] ;  /* 0x00009c0000087ab9 */ /* 0x000fe20000000a00 */
[----:B------:R-:W-:Y:S01]  /*04a0*/  BSSY B0, `(.L_x_600) ;  /* 0x00006c1000007945 */ /* 0x000fe20003800000 */
[----:B------:R-:W-:Y:S01]  /*04b0*/  IMAD R20, R20, -0x2daee0ad, RZ ;  /* 0xd2511f5314147824 */ /* 0x000fe200078e02ff */
[----:B------:R-:W-:Y:S01]  /*04c0*/  LOP3.LUT R21, R7, UR15, R6, 0x96, !PT ;  /* 0x0000000f07157c12 */ /* 0x000fe2000f8e9606 */
[----:B------:R-:W-:Y:S01]  /*04d0*/  IMAD R6, R2, -0x326172a9, RZ ;  /* 0xcd9e8d5702067824 */ /* 0x000fe200078e02ff */
[----:B------:R-:W-:Y:S01]  /*04e0*/  UISETP.NE.U32.AND UP0, UPT, UR8, URZ, UPT ;  /* 0x0000003f0800728c */ /* 0x000fe2000bf05070 */
[----:B------:R-:W-:Y:S01]  /*04f0*/  IMAD.HI.U32 R7, R5, -0x326172a9, RZ ;  /* 0xcd9e8d5705077827 */ /* 0x000fe200078e00ff */
[----:B------:R-:W-:Y:S01]  /*0500*/  SHF.L.U32 R53, R19, 0x10, RZ ;  /* 0x0000001013357819 */ /* 0x000fe200000006ff */
[----:B------:R-:W-:Y:S01]  /*0510*/  ULDC.U8 UR8, c[0x0][0x2a0] ;  /* 0x0000a80000087ab9 */ /* 0x000fe20000000000 */
[----:B------:R-:W-:Y:S01]  /*0520*/  LOP3.LUT R50, R50, 0x3, RZ, 0xc0, !PT ;  /* 0x0000000332327812 */ /* 0x000fe200078ec0ff */
[----:B------:R-:W-:Y:S01]  /*0530*/  IMAD R5, R5, -0x326172a9, RZ ;  /* 0xcd9e8d5705057824 */ /* 0x000fe200078e02ff */
[----:B------:R-:W-:Y:S01]  /*0540*/  LOP3.LUT R6, R7, UR14, R6, 0x96, !PT ;  /* 0x0000000e07067c12 */ /* 0x000fe2000f8e9606 */
[----:B------:R-:W-:Y:S01]  /*0550*/  IMAD.HI.U32 R22, R21, -0x326172a9, RZ ;  /* 0xcd9e8d5715167827 */ /* 0x000fe200078e00ff */
[----:B------:R-:W-:Y:S01]  /*0560*/  SHF.L.U32 R49, R49, 0x10, RZ ;  /* 0x0000001031317819 */ /* 0x000fe200000006ff */
[----:B------:R-:W-:-:S02]  /*0570*/  UISETP.NE.AND.EX UP0, UPT, UR9, URZ, UPT, UP0 ;  /* 0x0000003f0900728c */ /* 0x000fc4000bf05300 */
[----:B------:R-:W-:Y:S01]  /*0580*/  IMAD.HI.U32 R7, R6, -0x2daee0ad, RZ ;  /* 0xd2511f5306077827 */ /* 0x000fe200078e00ff */
[----:B------:R-:W-:Y:S01]  /*0590*/  LOP3.LUT R5, R22, UR16, R5, 0x96, !PT ;  /* 0x0000001016057c12 */ /* 0x000fe2000f8e9605 */
[----:B------:R-:W-:Y:S01]  /*05a0*/  ULDC UR10, c[0x0][0x218] ;  /* 0x00008600000a7ab9 */ /* 0x000fe20000000800 */
[----:B------:R-:W-:Y:S01]  /*05b0*/  PRMT R22, R17, 0x7632, R22 ;  /* 0x0000763211167816 */ /* 0x000fe20000000016 */
[----:B------:R-:W-:Y:S01]  /*05c0*/  IMAD R6, R6, -0x2daee0ad, RZ ;  /* 0xd2511f5306067824 */ /* 0x000fe200078e02ff */
[----:B------:R-:W-:Y:S01]  /*05d0*/  LOP3.LUT R7, R7, UR17, R20, 0x96, !PT ;  /* 0x0000001107077c12 */ /* 0x000fe2000f8e9614 */
[----:B------:R-:W-:Y:S01]  /*05e0*/  IMAD.HI.U32 R23, R5, -0x2daee0ad, RZ ;  /* 0xd2511f5305177827 */ /* 0x000fe200078e00ff */
[----:B------:R-:W-:Y:S01]  /*05f0*/  UISETP.NE.AND UP1, UPT, UR8, URZ, UPT ;  /* 0x0000003f0800728c */ /* 0x000fe2000bf25270 */
[----:B------:R-:W-:Y:S02]  /*0600*/  ULDC UR11, c[0x0][0x2d8] ;  /* 0x0000b600000b7ab9 */ /* 0x000fe40000000800 */
[----:B------:R-:W-:Y:S01]  /*0610*/  IMAD R21, R21, -0x326172a9, RZ ;  /* 0xcd9e8d5715157824 */ /* 0x000fe200078e02ff */
[----:B------:R-:W-:Y:S01]  /*0620*/  LOP3.LUT R23, R23, UR19, R6, 0x96, !PT ;  /* 0x0000001317177c12 */ /* 0x000fe2000f8e9606 */
[----:B------:R-:W-:Y:S01]  /*0630*/  IMAD.HI.U32 R6, R7, -0x326172a9, RZ ;  /* 0xcd9e8d5707067827 */ /* 0x000fe200078e00ff */
[----:B------:R-:W-:-:S03]  /*0640*/  ULDC.64 UR12, c[0x0][0x2b8] ;  /* 0x0000ae00000c7ab9 */ /* 0x000fc60000000a00 */
        /* <DEDUP_REMOVED lines=30> */
[----:B------:R-:W-:-:S04]  /*0830*/  IMAD.WIDE.U32 R16, R6, -0x2daee0ad, RZ ;  /* 0xd2511f5306107825 */ /* 0x000fc800078e00ff */
[----:B------:R-:W-:Y:S01]  /*0840*/  IMAD.U32 R51, R12, 0x10000, RZ ;  /* 0x000100000c337824 */ /* 0x000fe200078e00ff */
[----:B------:R-:W-:Y:S01]  /*0850*/  LOP3.LUT R5, R17, UR29, R5, 0x96, !PT ;  /* 0x0000001d11057c12 */ /* 0x000fe2000f8e9605 */
[C---:B------:R-:W-:Y:S01]  /*0860*/  IMAD.U32 R48, R13.reuse, 0x10000, RZ ;  /* 0x000100000d307824 */ /* 0x040fe200078e00ff */
[----:B------:R-:W-:Y:S01]  /*0870*/  PRMT R12, R13, 0x7632, R12 ;  /* 0x000076320d0c7816 */ /* 0x000fe2000000000c */
[----:B------:R-:W-:Y:S01]  /*0880*/  IMAD.HI.U32 R7, R45, -0x2daee0ad, RZ ;  /* 0xd2511f532d077827 */ /* 0x000fe200078e00ff */
[----:B------:R-:W-:-:S03]  /*0890*/  PRMT R13, R14, 0x7632, R13 ;  /* 0x000076320e0d7816 */ /* 0x000fc6000000000d */
[----:B------:R-:W-:Y:S01]  /*08a0*/  IMAD.WIDE.U32 R46, R5, -0x326172a9, RZ ;  /* 0xcd9e8d57052e7825 */ /* 0x000fe200078e00ff */
[----:B------:R-:W-:Y:S02]  /*08b0*/  SHF.L.U32 R5, R14, 0x10, RZ ;  /* 0x000000100e057819 */ /* 0x000fe400000006ff */
[----:B------:R-:W-:Y:S01]  /*08c0*/  PRMT R14, R15, 0x7632, R14 ;  /* 0x000076320f0e7816 */ /* 0x000fe2000000000e */
[----:B------:R-:W-:Y:S01]  /*08d0*/  IMAD R23, R23, -0x326172a9, RZ ;  /* 0xcd9e8d5717177824 */ /* 0x000fe200078e02ff */
[----:B------:R-:W-:Y:S01]  /*08e0*/  LOP3.LUT R44, R7, UR31, R16, 0x96, !PT ;  /* 0x0000001f072c7c12 */ /* 0x000fe2000f8e9610 */
[----:B------:R-:W-:Y:S02]  /*08f0*/  IMAD.U32 R55, R18, 0x10000, RZ ;  /* 0x0001000012377824 */ /* 0x000fe400078e00ff */
[----:B------:R-:W-:Y:S01]  /*0900*/  IMAD.U32 R6, R15, 0x10000, RZ ;  /* 0x000100000f067824 */ /* 0x000fe200078e00ff */
[----:B------:R-:W-:Y:S01]  /*0910*/  LOP3.LUT R47, R47, UR30, R23, 0x96, !PT ;  /* 0x0000001e2f2f7c12 */ /* 0x000fe2000f8e9617 */
[----:B------:R-:W-:-:S02]  /*0920*/  IMAD.MOV.U32 R7, RZ, RZ, RZ ;  /* 0x000000ffff077224 */ /* 0x000fc400078e00ff */
[----:B------:R-:W-:Y:S02]  /*0930*/  IMAD.U32 R54, R54, 0x10000, RZ ;  /* 0x0001000036367824 */ /* 0x000fe400078e00ff */
[----:B------:R-:W-:Y:S02]  /*0940*/  IMAD.U32 R52, R52, 0x10000, RZ ;  /* 0x0001000034347824 */ /* 0x000fe400078e00ff */
[----:B------:R-:W-:Y:S01]  /*0950*/  IMAD R45, R45, -0x2daee0ad, RZ ;  /* 0xd2511f532d2d7824 */ /* 0x000fe200078e02ff */
[C---:B--2---:R-:W-:Y:S01]  /*0960*/  PRMT R71, R8.reuse, 0x7632, R71 ;  /* 0x0000763208477816 */ /* 0x044fe20000000047 */
[----:B------:R-:W-:Y:S01]  /*0970*/  IMAD.U32 R74, R8, 0x10000, RZ ;  /* 0x00010000084a7824 */ /* 0x000fe200078e00ff */
[C---:B------:R-:W-:Y:S01]  /*0980*/  PRMT R69, R10.reuse, 0x7632, R69 ;  /* 0x000076320a457816 */ /* 0x040fe20000000045 */
[----:B------:R-:W-:Y:S01]  /*0990*/  IMAD.U32 R72, R10, 0x10000, RZ ;  /* 0x000100000a487824 */ /* 0x000fe200078e00ff */
[----:B---3--:R-:W-:Y:S01]  /*09a0*/  PRMT R65, R56, 0x7632, R65 ;  /* 0x0000763238417816 */ /* 0x008fe20000000041 */
[C---:B------:R-:W-:Y:S01]  /*09b0*/  IMAD.U32 R62, R58.reuse, 0x10000, RZ ;  /* 0x000100003a3e7824 */ /* 0x040fe200078e00ff */
[----:B------:R-:W-:Y:S01]  /*09c0*/  PRMT R61, R58, 0x7632, R61 ;  /* 0x000076323a3d7816 */ /* 0x000fe2000000003d */
[----:B------:R-:W-:Y:S01]  /*09d0*/  IMAD.U32 R64, R57, 0x10000, RZ ;  /* 0x0001000039407824 */ /* 0x000fe200078e00ff */
[----:B------:R-:W-:Y:S01]  /*09e0*/  PRMT R70, R9, 0x7632, R70 ;  /* 0x0000763209467816 */ /* 0x000fe20000000046 */
[C---:B------:R-:W-:Y:S01]  /*09f0*/  IMAD.U32 R68, R11.reuse, 0x10000, RZ ;  /* 0x000100000b447824 */ /* 0x040fe200078e00ff */
        /* <DEDUP_REMOVED lines=13> */
[----:B------:R-:W-:Y:S01]  /*0ad0*/  IMAD.U32 R61, R61, 0x10000, RZ ;  /* 0x000100003d3d7824 */ /* 0x000fe200078e00ff */
[----:B------:R-:W-:-:S02]  /*0ae0*/  SHF.L.U32 R10, R14, 0x10, RZ ;  /* 0x000000100e0a7819 */ /* 0x000fc400000006ff */
[----:B------:R-:W-:Y:S02]  /*0af0*/  SHF.L.U32 R70, R70, 0x10, RZ ;  /* 0x0000001046467819 */ /* 0x000fe400000006ff */
[----:B------:R-:W-:Y:S02]  /*0b00*/  SHF.L.U32 R67, R67, 0x10, RZ ;  /* 0x0000001043437819 */ /* 0x000fe400000006ff */
[----:B------:R-:W-:Y:S02]  /*0b10*/  SHF.L.U32 R63, R63, 0x10, RZ ;  /* 0x000000103f3f7819 */ /* 0x000fe400000006ff */
[----:B------:R-:W-:-:S07]  /*0b20*/  SHF.L.U32 R58, R58, 0x10, RZ ;  /* 0x000000103a3a7819 */ /* 0x000fce00000006ff */
.L_x_714:
[----:B0-----:R-:W0:Y:S01]  /*0b30*/  LDC.64 R32, c[0x0][0x230] ;  /* 0x00008c00ff207b82 */ /* 0x001e220000000a00 */
[----:B------:R-:W1:Y:S01]  /*0b40*/  S2R R13, SR_TID.X ;  /* 0x00000000000d7919 */ /* 0x000e620000002100 */
[----:B------:R-:W-:Y:S01]  /*0b50*/  IMAD R11, R0, UR10, RZ ;  /* 0x0000000a000b7c24 */ /* 0x000fe2000f8e02ff */
[----:B------:R-:W-:Y:S01]  /*0b60*/  PLOP3.LUT P1, PT, PT, PT, UP0, 0x80, 0x0 ;  /* 0x000000000000781c */ /* 0x000fe20003f2f008 */
[----:B------:R-:W-:Y:S01]  /*0b70*/  IMAD.MOV.U32 R15, RZ, RZ, 0x2 ;  /* 0x00000002ff0f7424 */ /* 0x000fe200078e00ff */
[----:B------:R-:W-:Y:S01]  /*0b80*/  PLOP3.LUT P2, PT, PT, PT, UP0, 0x80, 0x0 ;  /* 0x000000000000781c */ /* 0x000fe20003f4f008 */
[----:B------:R-:W-:Y:S01]  /*0b90*/  @UP0 ULDC.64 UR8, c[0x0][0x270] ;  /* 0x00009c0000080ab9 */ /* 0x000fe20000000a00 */
[----:B------:R-:W-:Y:S01]  /*0ba0*/  SHF.R.S32.HI R12, RZ, 0x1f, R11 ;  /* 0x0000001fff0c7819 */ /* 0x000fe2000001140b */
[----:B------:R-:W2:Y:S03]  /*0bb0*/  LDC.64 R16, c[0x0][0x220] ;  /* 0x00008800ff107b82 */ /* 0x000ea60000000a00 */
[----:B------:R-:W-:-:S05]  /*0bc0*/  LEA.HI R12, R12, R11, RZ, 0x3 ;  /* 0x0000000b0c0c7211 */ /* 0x000fca00078f18ff */
[----:B------:R-:W-:-:S06]  /*0bd0*/  @P1 IMAD.WIDE R14, R0, R15, UR8 ;  /* 0x00000008000e1e25 */ /* 0x000fcc000f8e020f */
[----:B------:R-:W3:Y:S01]  /*0be0*/  @P2 LDG.E.U16 R14, desc[UR6][R14.64] ;  /* 0x000000060e0e2981 */ /* 0x000ee2000c1e1500 */
[----:B0-----:R-:W-:-:S04]  /*0bf0*/  ISETP.NE.U32.AND P0, PT, R32, RZ, PT ;  /* 0x000000ff2000720c */ /* 0x001fc80003f05070 */
[----:B------:R-:W-:Y:S02]  /*0c00*/  ISETP.NE.AND.EX P0, PT, R33, RZ, PT, P0 ;  /* 0x000000ff2100720c */ /* 0x000fe40003f05300 */
[----:B-1----:R-:W-:-:S04]  /*0c10*/  LOP3.LUT R13, R13, 0x1f, RZ, 0xc0, !PT ;  /* 0x0000001f0d0d7812 */ /* 0x002fc800078ec0ff */
[----:B------:R-:W-:-:S07]  /*0c20*/  LEA.HI.SX32 R34, R12, R13, 0x1d ;  /* 0x0000000d0c227211 */ /* 0x000fce00078feaff */
[C---:B------:R-:W-:Y:S01]  /*0c30*/  @P0 LEA R12, P1, R34.reuse, R32, 0x4 ;  /* 0x00000020220c0211 */ /* 0x040fe200078220ff */
[----:B--2---:R-:W-:-:S03]  /*0c40*/  IMAD.WIDE.U32 R16, R34, 0x10, R16 ;  /* 0x0000001022107825 */ /* 0x004fc600078e0010 */
[----:B------:R-:W-:-:S03]  /*0c50*/  @P0 LEA.HI.X R13, R34, R33, RZ, 0x4, P1 ;  /* 0x00000021220d0211 */ /* 0x000fc600008f24ff */
[----:B------:R-:W5:Y:S04]  /*0c60*/  LDG.E.128 R16, desc[UR6][R16.64] ;  /* 0x0000000610107981 */ /* 0x000f68000c1e1d00 */
[----:B------:R0:W5:Y:S01]  /*0c70*/  @P0 LDG.E.128 R20, desc[UR6][R12.64] ;  /* 0x000000060c140981 */ /* 0x000162000c1e1d00 */
[C---:B------:R-:W-:Y:S02]  /*0c80*/  ISETP.NE.AND P1, PT, R50.reuse, 0x1, PT ;  /* 0x000000013200780c */ /* 0x040fe40003f25270 */
[----:B------:R-:W-:Y:S01]  /*0c90*/  PLOP3.LUT P2, PT, PT, PT, UP0, 0x80, 0x0 ;  /* 0x000000000000781c */ /* 0x000fe20003f4f008 */
[----:B------:R-:W-:Y:S01]  /*0ca0*/  HFMA2.MMA R28, -RZ, RZ, 1.875, 0 ;  /* 0x3f800000ff1c7435 */ /* 0x000fe200000001ff */
[----:B------:R-:W-:Y:S01]  /*0cb0*/  BSSY B1, `(.L_x_601) ;  /* 0x000000d000017945 */ /* 0x000fe20003800000 */
[----:B------:R-:W-:-:S10]  /*0cc0*/  IADD3 R24, R50, 0x1, RZ ;  /* 0x0000000132187810 */ /* 0x000fd40007ffe0ff */
[----:B---3--:R-:W-:Y:S01]  /*0cd0*/  @P2 IMAD.U32 R28, R14, 0x10000, RZ ;  /* 0x000100000e1c2824 */ /* 0x008fe200078e00ff */
[----:B0-----:R-:W-:Y:S06]  /*0ce0*/  @!P1 BRA `(.L_x_602) ;  /* 0x0000000000209947 */ /* 0x001fec0003800000 */
        /* <DEDUP_REMOVED lines=8> */
.L_x_602:
[----:B------:R-:W-:-:S07]  /*0d70*/  MOV R11, R46 ;  /* 0x0000002e000b7202 */ /* 0x000fce0000000f00 */
.L_x_603:
[----:B------:R-:W-:Y:S05]  /*0d80*/  BSYNC B1 ;  /* 0x0000000000017941 */ /* 0x000fea0003800000 */
.L_x_601:
        /* <DEDUP_REMOVED lines=16> */
.L_x_607:
[----:B------:R-:W-:Y:S05]  /*0e90*/  BSYNC B2 ;  /* 0x0000000000027941 */ /* 0x000fea0003800000 */
.L_x_606:
[----:B------:R-:W-:Y:S01]  /*0ea0*/  IMAD.HI.U32 R24, R2, -0x326172a9, RZ ;  /* 0xcd9e8d5702187827 */ /* 0x000fe200078e00ff */
[----:B------:R-:W-:-:S03]  /*0eb0*/  LOP3.LUT R12, R12, UR5, R7, 0x96, !PT ;  /* 0x000000050c0c7c12 */ /* 0x000fc6000f8e9607 */
        /* <DEDUP_REMOVED lines=34> */
[----:B------:R-:W-:Y:S01]  /*10e0*/  IMAD.MOV.U32 R24, RZ, RZ, RZ ;  /* 0x000000ffff187224 */ /* 0x000fe200078e00ff */
[----:B------:R-:W-:Y:S01]  /*10f0*/  LOP3.LUT R12, R15, UR28, R12, 0x96, !PT ;  /* 0x0000001c0f0c7c12 */ /* 0x000fe2000f8e960c */
[----:B------:R-:W-:-:S04]  /*1100*/  IMAD.WIDE.U32 R46, R46, -0x326172a9, RZ ;  /* 0xcd9e8d572e2e7825 */ /* 0x000fc800078e00ff */
[----:B------:R-:W-:Y:S01]  /*1110*/  IMAD.WIDE.U32 R12, R12, -0x2daee0ad, RZ ;  /* 0xd2511f530c0c7825 */ /* 0x000fe200078e00ff */
[----:B------:R-:W-:-:S04]  /*1120*/  LOP3.LUT R47, R47, UR30, R14, 0x96, !PT ;  /* 0x0000001e2f2f7c12 */ /* 0x000fc8000f8e960e */
[----:B------:R-:W-:Y:S02]  /*1130*/  LOP3.LUT R44, R13, UR31, R44, 0x96, !PT ;  /* 0x0000001f0d2c7c12 */ /* 0x000fe4000f8e962c */
[----:B------:R-:W-:-:S07]  /*1140*/  MOV R45, R12 ;  /* 0x0000000c002d7202 */ /* 0x000fce0000000f00 */
.L_x_605:
[----:B------:R-:W-:Y:S05]  /*1150*/  BSYNC B1 ;  /* 0x0000000000017941 */ /* 0x000fea0003800000 */
.L_x_604:
[----:B------:R-:W0:Y:S01]  /*1160*/  LDC R77, c[0x0][0x298] ;  /* 0x0000a600ff4d7b82 */ /* 0x000e220000000800 */
[----:B------:R-:W-:Y:S01]  /*1170*/  HFMA2.MMA R60, -RZ, RZ, 0.1171875, 0 ;  /* 0x2f800000ff3c7435 */ /* 0x000fe200000001ff */
[----:B------:R-:W-:Y:S01]  /*1180*/  I2FP.F32.U32 R11, R11 ;  /* 0x0000000b000b7245 */ /* 0x000fe20000201000 */
[----:B-----5:R-:W-:Y:S01]  /*1190*/  IMAD.U32 R13, R16, 0x10000, RZ ;  /* 0x00010000100d7824 */ /* 0x020fe200078e00ff */
[----:B------:R-:W-:Y:S01]  /*11a0*/  ISETP.NE.AND P1, PT, R24, 0x1, PT ;  /* 0x000000011800780c */ /* 0x000fe20003f25270 */
[----:B------:R-:W-:Y:S01]  /*11b0*/  BSSY B1, `(.L_x_608) ;  /* 0x0000016000017945 */ /* 0x000fe20003800000 */
[----:B------:R-:W-:Y:S01]  /*11c0*/  @P0 SHF.L.U32 R14, R20, 0x10, RZ ;  /* 0x00000010140e0819 */ /* 0x000fe200000006ff */
[----:B------:R-:W-:Y:S01]  /*11d0*/  FMUL.FTZ R12, R13, R28 ;  /* 0x0000001c0d0c7220 */ /* 0x000fe20000410000 */
[----:B------:R-:W1:Y:S01]  /*11e0*/  LDC R50, c[0x0][0x294] ;  /* 0x0000a500ff327b82 */ /* 0x000e620000000800 */
[----:B------:R-:W-:Y:S01]  /*11f0*/  PRMT R16, R16, 0x7632, R16 ;  /* 0x0000763210107816 */ /* 0x000fe20000000010 */
[----:B------:R-:W-:-:S02]  /*1200*/  VIADD R25, R24, 0x1 ;  /* 0x0000000118197836 */ /* 0x000fc40000000000 */
[----:B------:R-:W-:Y:S01]  /*1210*/  FFMA.FTZ R11, R11, R60, 1.1641532182693481445e-10 ;  /* 0x2f0000000b0b7423 */ /* 0x000fe2000001003c */
[----:B0-----:R-:W-:-:S04]  /*1220*/  FMUL.FTZ R12, R12, R77 ;  /* 0x0000004d0c0c7220 */ /* 0x001fc80000410000 */
[----:B-1----:R-:W-:-:S04]  /*1230*/  FSETP.GTU.FTZ.AND P2, PT, R11, R50, PT ;  /* 0x000000320b00720b */ /* 0x002fc80003f5c000 */
        /* <DEDUP_REMOVED lines=12> */
.L_x_609:
[----:B------:R-:W-:-:S07]  /*1300*/  IMAD.MOV.U32 R12, RZ, RZ, R46 ;  /* 0x000000ffff0c7224 */ /* 0x000fce00078e002e */
.L_x_610:
[----:B------:R-:W-:Y:S05]  /*1310*/  BSYNC B1 ;  /* 0x0000000000017941 */ /* 0x000fea0003800000 */
.L_x_608:
        /* <DEDUP_REMOVED lines=16> */
.L_x_614:
[----:B------:R-:W-:Y:S05]  /*1420*/  BSYNC B2 ;  /* 0x0000000000027941 */ /* 0x000fea0003800000 */
.L_x_613:
        /* <DEDUP_REMOVED lines=37> */
[----:B------:R-:W-:Y:S01]  /*1680*/  IMAD.WIDE.U32 R46, R46, -0x326172a9, RZ ;  /* 0xcd9e8d572e2e7825 */ /* 0x000fe200078e00ff */
[----:B------:R-:W-:-:S03]  /*1690*/  HFMA2.MMA R25, -RZ, RZ, 0, 0 ;  /* 0x00000000ff197435 */ /* 0x000fc600000001ff */
[----:B------:R-:W-:Y:S01]  /*16a0*/  IMAD.WIDE.U32 R14, R14, -0x2daee0ad, RZ ;  /* 0xd2511f530e0e7825 */ /* 0x000fe200078e00ff */
[----:B------:R-:W-:-:S03]  /*16b0*/  LOP3.LUT R47, R47, UR30, R24, 0x96, !PT ;  /* 0x0000001e2f2f7c12 */ /* 0x000fc6000f8e9618 */
[----:B------:R-:W-:Y:S01]  /*16c0*/  IMAD.MOV.U32 R45, RZ, RZ, R14 ;  /* 0x000000ffff2d7224 */ /* 0x000fe200078e000e */
[----:B------:R-:W-:-:S07]  /*16d0*/  LOP3.LUT R44, R15, UR31, R44, 0x96, !PT ;  /* 0x0000001f0f2c7c12 */ /* 0x000fce000f8e962c */
.L_x_612:
[----:B------:R-:W-:Y:S05]  /*16e0*/  BSYNC B1 ;  /* 0x0000000000017941 */ /* 0x000fea0003800000 */
.L_x_611:
[----:B------:R-:W-:Y:S01]  /*16f0*/  I2FP.F32.U32 R13, R12 ;  /* 0x0000000c000d7245 */ /* 0x000fe20000201000 */
[----:B------:R-:W-:Y:S01]  /*1700*/  IMAD.U32 R15, R16, 0x10000, RZ ;  /* 0x00010000100f7824 */ /* 0x000fe200078e00ff */
[----:B------:R-:W-:Y:S01]  /*1710*/  ISETP.NE.AND P1, PT, R25, 0x1, PT ;  /* 0x000000011900780c */ /* 0x000fe20003f25270 */
[----:B------:R-:W-:Y:S01]  /*1720*/  BSSY B1, `(.L_x_615) ;  /* 0x0000015000017945 */ /* 0x000fe20003800000 */
[----:B------:R-:W-:Y:S01]  /*1730*/  @P0 PRMT R14, R20, 0x7632, R14 ;  /* 0x00007632140e0816 */ /* 0x000fe2000000000e */
[----:B------:R-:W-:Y:S01]  /*1740*/  FFMA.FTZ R13, R13, R60, 1.1641532182693481445e-10 ;  /* 0x2f0000000d0d7423 */ /* 0x000fe2000001003c */
[----:B------:R-:W-:Y:S01]  /*1750*/  FMUL.FTZ R12, R15, R28 ;  /* 0x0000001c0f0c7220 */ /* 0x000fe20000410000 */
[----:B------:R-:W-:-:S03]  /*1760*/  VIADD R24, R25, 0x1 ;  /* 0x0000000119187836 */ /* 0x000fc60000000000 */
[----:B------:R-:W-:Y:S01]  /*1770*/  FMUL.FTZ R12, R12, R77 ;  /* 0x0000004d0c0c7220 */ /* 0x000fe20000410000 */
[----:B------:R-:W-:Y:S02]  /*1780*/  FSETP.GTU.FTZ.AND P2, PT, R13, R50, PT ;  /* 0x000000320d00720b */ /* 0x000fe40003f5c000 */
[----:B------:R-:W-:Y:S02]  /*1790*/  @P0 SHF.L.U32 R13, R14, 0x10, RZ ;  /* 0x000000100e0d0819 */ /* 0x000fe400000006ff */
        /* <DEDUP_REMOVED lines=12> */
.L_x_616:
[----:B------:R-:W-:-:S07]  /*1860*/  IMAD.MOV.U32 R13, RZ, RZ, R46 ;  /* 0x000000ffff0d7224 */ /* 0x000fce00078e002e */
.L_x_617:
[----:B------:R-:W-:Y:S05]  /*1870*/  BSYNC B1 ;  /* 0x0000000000017941 */ /* 0x000fea0003800000 */
.L_x_615:
        /* <DEDUP_REMOVED lines=16> */
.L_x_621:
[----:B------:R-:W-:Y:S05]  /*1980*/  BSYNC B2 ;  /* 0x0000000000027941 */ /* 0x000fea0003800000 */
.L_x_620:
        /* <DEDUP_REMOVED lines=40> */
[----:B------:R-:W-:Y:S02]  /*1c10*/  HFMA2.MMA R24, -RZ, RZ, 0, 0 ;  /* 0x00000000ff187435 */ /* 0x000fe400000001ff */
[----:B------:R-:W-:Y:S01]  /*1c20*/  IMAD.MOV.U32 R45, RZ, RZ, R14 ;  /* 0x000000ffff2d7224 */ /* 0x000fe200078e000e */
[----:B------:R-:W-:-:S08]  /*1c30*/  LOP3.LUT R44, R15, UR31, R44, 0x96, !PT ;  /* 0x0000001f0f2c7c12 */ /* 0x000fd0000f8e962c */
.L_x_619:
[----:B------:R-:W-:Y:S05]  /*1c40*/  BSYNC B1 ;  /* 0x0000000000017941 */ /* 0x000fea0003800000 */
.L_x_618:
[----:B------:R-:W-:Y:S01]  /*1c50*/  I2FP.F32.U32 R13, R13 ;  /* 0x0000000d000d7245 */ /* 0x000fe20000201000 */
[----:B------:R-:W-:Y:S01]  /*1c60*/  IMAD.U32 R15, R17, 0x10000, RZ ;  /* 0x00010000110f7824 */ /* 0x000fe200078e00ff */
[C---:B------:R-:W-:Y:S01]  /*1c70*/  ISETP.NE.AND P2, PT, R24.reuse, 0x1, PT ;  /* 0x000000011800780c */ /* 0x040fe20003f45270 */
[----:B------:R-:W-:Y:S01]  /*1c80*/  BSSY B1, `(.L_x_622) ;  /* 0x0000014000017945 */ /* 0x000fe20003800000 */
[----:B------:R-:W-:Y:S01]  /*1c90*/  @P0 SHF.L.U32 R16, R21, 0x10, RZ ;  /* 0x0000001015100819 */ /* 0x000fe200000006ff */
[----:B------:R-:W-:Y:S01]  /*1ca0*/  FFMA.FTZ R13, R13, R60, 1.1641532182693481445e-10 ;  /* 0x2f0000000d0d7423 */ /* 0x000fe2000001003c */
[----:B------:R-:W-:Y:S01]  /*1cb0*/  FMUL.FTZ R14, R15, R28 ;  /* 0x0000001c0f0e7220 */ /* 0x000fe20000410000 */
[----:B------:R-:W-:Y:S01]  /*1cc0*/  PRMT R17, R17, 0x7632, R17 ;  /* 0x0000763211117816 */ /* 0x000fe20000000011 */
[----:B------:R-:W-:Y:S02]  /*1cd0*/  VIADD R25, R24, 0x1 ;  /* 0x0000000118197836 */ /* 0x000fe40000000000 */
[----:B------:R-:W-:Y:S01]  /*1ce0*/  FMUL.FTZ R14, R14, R77 ;  /* 0x0000004d0e0e7220 */ /* 0x000fe20000410000 */
[----:B------:R-:W-:-:S04]  /*1cf0*/  FSETP.GTU.FTZ.AND P1, PT, R13, R50, PT ;  /* 0x000000320d00720b */ /* 0x000fc80003f3c000 */
        /* <DEDUP_REMOVED lines=11> */
.L_x_623:
[----:B------:R-:W-:-:S07]  /*1db0*/  IMAD.MOV.U32 R14, RZ, RZ, R46 ;  /* 0x000000ffff0e7224 */ /* 0x000fce00078e002e */
.L_x_624:
[----:B------:R-:W-:Y:S05]  /*1dc0*/  BSYNC B1 ;  /* 0x0000000000017941 */ /* 0x000fea0003800000 */
.L_x_622:
        /* <DEDUP_REMOVED lines=16> */
.L_x_628:
[----:B------:R-:W-:Y:S05]  /*1ed0*/  BSYNC B2 ;  /* 0x0000000000027941 */ /* 0x000fea0003800000 */
.L_x_627:
        /* <DEDUP_REMOVED lines=42> */
[----:B------:R-:W-:-:S11]  /*2180*/  HFMA2.MMA R25, -RZ, RZ, 0, 0 ;  /* 0x00000000ff197435 */ /* 0x000fd600000001ff */
.L_x_626:
[----:B------:R-:W-:Y:S05]  /*2190*/  BSYNC B1 ;  /* 0x0000000000017941 */ /* 0x000fea0003800000 */
.L_x_625:
        /* <DEDUP_REMOVED lines=22> */
.L_x_630:
[----:B------:R-:W-:-:S07]  /*2300*/  IMAD.MOV.U32 R15, RZ, RZ, R46 ;  /* 0x000000ffff0f7224 */ /* 0x000fce00078e002e */
.L_x_631:
[----:B------:R-:W-:Y:S05]  /*2310*/  BSYNC B1 ;  /* 0x0000000000017941 */ /* 0x000fea0003800000 */
.L_x_629:
        /* <DEDUP_REMOVED lines=16> */
.L_x_635:
[----:B------:R-:W-:Y:S05]  /*2420*/  BSYNC B2 ;  /* 0x0000000000027941 */ /* 0x000fea0003800000 */
.L_x_634:
        /* <DEDUP_REMOVED lines=40> */
[----:B------:R-:W-:-:S03]  /*26b0*/  LOP3.LUT R47, R47, UR30, R24, 0x96, !PT ;  /* 0x0000001e2f2f7c12 */ /* 0x000fc6000f8e9618 */
[----:B------:R-:W-:Y:S01]  /*26c0*/  IMAD.MOV.U32 R45, RZ, RZ, R16 ;  /* 0x000000ffff2d7224 */ /* 0x000fe200078e0010 */
[----:B------:R-:W-:-:S07]  /*26d0*/  LOP3.LUT R44, R17, UR31, R44, 0x96, !PT ;  /* 0x0000001f112c7c12 */ /* 0x000fce000f8e962c */
.L_x_633:
[----:B------:R-:W-:Y:S05]  /*26e0*/  BSYNC B1 ;  /* 0x0000000000017941 */ /* 0x000fea0003800000 */
.L_x_632:
[----:B------:R-:W-:Y:S01]  /*26f0*/  I2FP.F32.U32 R15, R15 ;  /* 0x0000000f000f7245 */ /* 0x000fe20000201000 */
[----:B------:R-:W-:Y:S01]  /*2700*/  IMAD.U32 R17, R18, 0x10000, RZ ;  /* 0x0001000012117824 */ /* 0x000fe200078e00ff */
[----:B------:R-:W-:Y:S01]  /*2710*/  ISETP.NE.AND P4, PT, R26, 0x1, PT ;  /* 0x000000011a00780c */ /* 0x000fe20003f85270 */
[----:B------:R-:W-:Y:S01]  /*2720*/  BSSY B1, `(.L_x_636) ;  /* 0x0000014000017945 */ /* 0x000fe20003800000 */
[----:B------:R-:W-:Y:S01]  /*2730*/  @P0 SHF.L.U32 R24, R22, 0x10, RZ ;  /* 0x0000001016180819 */ /* 0x000fe200000006ff */
[----:B------:R-:W-:Y:S01]  /*2740*/  FFMA.FTZ R15, R15, R60, 1.1641532182693481445e-10 ;  /* 0x2f0000000f0f7423 */ /* 0x000fe2000001003c */
[----:B------:R-:W-:Y:S01]  /*2750*/  FMUL.FTZ R16, R17, R28 ;  /* 0x0000001c11107220 */ /* 0x000fe20000410000 */
[----:B------:R-:W-:-:S03]  /*2760*/  PRMT R18, R18, 0x7632, R18 ;  /* 0x0000763212127816 */ /* 0x000fc60000000012 */
        /* <DEDUP_REMOVED lines=14> */
.L_x_637:
[----:B------:R-:W-:-:S07]  /*2850*/  IMAD.MOV.U32 R16, RZ, RZ, R46 ;  /* 0x000000ffff107224 */ /* 0x000fce00078e002e */
.L_x_638:
[----:B------:R-:W-:Y:S05]  /*2860*/  BSYNC B1 ;  /* 0x0000000000017941 */ /* 0x000fea0003800000 */
.L_x_636:
        /* <DEDUP_REMOVED lines=11> */
[----:B------:R-:W-:Y:S01]  /*2920*/  @!P4 VIADD R17, R7, 0x1 ;  /* 0x000000010711c836 */ /* 0x000fe20000000000 */
[----:B------:R-:W-:Y:S02]  /*2930*/  @!P4 MOV R3, RZ ;  /* 0x000000ff0003c202 */ /* 0x000fe40000000f00 */
[----:B------:R-:W-:-:S13]  /*2940*/  ISETP.NE.AND P5, PT, R2, RZ, !P4 ;  /* 0x000000ff0200720c */ /* 0x000fda00067a5270 */
[----:B------:R-:W-:-:S05]  /*2950*/  @P5 IADD3 R17, R7, RZ, RZ ;  /* 0x000000ff07115210 */ /* 0x000fca0007ffe0ff */
[----:B------:R-:W-:-:S07]  /*2960*/  @!P4 IMAD.MOV.U32 R7, RZ, RZ, R17 ;  /* 0x000000ffff07c224 */ /* 0x000fce00078e0011 */
.L_x_642:
[----:B------:R-:W-:Y:S05]  /*2970*/  BSYNC B2 ;  /* 0x0000000000027941 */ /* 0x000fea0003800000 */
.L_x_641:
        /* <DEDUP_REMOVED lines=41> */
[----:B------:R-:W-:Y:S01]  /*2c10*/  HFMA2.MMA R24, -RZ, RZ, 0, 0 ;  /* 0x00000000ff187435 */ /* 0x000fe200000001ff */
[----:B------:R-:W-:-:S10]  /*2c20*/  LOP3.LUT R44, R25, UR31, R44, 0x96, !PT ;  /* 0x0000001f192c7c12 */ /* 0x000fd4000f8e962c */
.L_x_640:
[----:B------:R-:W-:Y:S05]  /*2c30*/  BSYNC B1 ;  /* 0x0000000000017941 */ /* 0x000fea0003800000 */
.L_x_639:
        /* <DEDUP_REMOVED lines=22> */
.L_x_644:
[----:B------:R-:W-:-:S07]  /*2da0*/  IMAD.MOV.U32 R17, RZ, RZ, R46 ;  /* 0x000000ffff117224 */ /* 0x000fce00078e002e */
.L_x_645:
[----:B------:R-:W-:Y:S05]  /*2db0*/  BSYNC B1 ;  /* 0x0000000000017941 */ /* 0x000fea0003800000 */
.L_x_643:
        /* <DEDUP_REMOVED lines=16> */
.L_x_649:
[----:B------:R-:W-:Y:S05]  /*2ec0*/  BSYNC B2 ;  /* 0x0000000000027941 */ /* 0x000fea0003800000 */
.L_x_648:
        /* <DEDUP_REMOVED lines=43> */
.L_x_647:
[----:B------:R-:W-:Y:S05]  /*3180*/  BSYNC B1 ;  /* 0x0000000000017941 */ /* 0x000fea0003800000 */
.L_x_646:
[----:B------:R-:W-:Y:S01]  /*3190*/  I2FP.F32.U32 R17, R17 ;  /* 0x0000001100117245 */ /* 0x000fe20000201000 */
[----:B------:R-:W-:Y:S01]  /*31a0*/  IMAD.U32 R25, R19, 0x10000, RZ ;  /* 0x0001000013197824 */ /* 0x000fe200078e00ff */
[----:B------:R-:W-:Y:S01]  /*31b0*/  ISETP.NE.AND P6, PT, R27, 0x1, PT ;  /* 0x000000011b00780c */ /* 0x000fe20003fc5270 */
        /* <DEDUP_REMOVED lines=19> */
.L_x_651:
[----:B------:R-:W-:-:S07]  /*32f0*/  IMAD.MOV.U32 R25, RZ, RZ, R46 ;  /* 0x000000ffff197224 */ /* 0x000fce00078e002e */
.L_x_652:
[----:B------:R-:W-:Y:S05]  /*3300*/  BSYNC B1 ;  /* 0x0000000000017941 */ /* 0x000fea0003800000 */
.L_x_650:
        /* <DEDUP_REMOVED lines=8> */
[----:B------:R-:W-:Y:S01]  /*3390*/  VIADD R3, R3, 0x1 ;  /* 0x0000000103037836 */ /* 0x000fe20000000000 */
[----:B------:R-:W-:-:S04]  /*33a0*/  P2R R18, PR, RZ, 0x1 ;  /* 0x00000001ff127803 */ /* 0x000fc80000000000 */
[----:B------:R-:W-:-:S13]  /*33b0*/  ISETP.NE.AND P6, PT, R3, RZ, PT ;  /* 0x000000ff0300720c */ /* 0x000fda0003fc5270 */
[----:B------:R-:W-:Y:S01]  /*33c0*/  @!P6 IADD3 R2, R2, 0x1, RZ ;  /* 0x000000010202e810 */ /* 0x000fe20007ffe0ff */
[----:B------:R-:W-:Y:S02]  /*33d0*/  @!P6 VIADD R19, R7, 0x1 ;  /* 0x000000010713e836 */ /* 0x000fe40000000000 */
[----:B------:R-:W-:Y:S01]  /*33e0*/  @!P6 IMAD.MOV.U32 R3, RZ, RZ, RZ ;  /* 0x000000ffff03e224 */ /* 0x000fe200078e00ff */
[----:B------:R-:W-:-:S13]  /*33f0*/  ISETP.NE.AND P0, PT, R2, RZ, !P6 ;  /* 0x000000ff0200720c */ /* 0x000fda0007705270 */
[----:B------:R-:W-:Y:S02]  /*3400*/  @P0 IADD3 R19, R7, RZ, RZ ;  /* 0x000000ff07130210 */ /* 0x000fe40007ffe0ff */
[----:B------:R-:W-:Y:S02]  /*3410*/  ISETP.NE.AND P0, PT, R18, RZ, PT ;  /* 0x000000ff1200720c */ /* 0x000fe40003f05270 */
[----:B------:R-:W-:-:S11]  /*3420*/  @!P6 MOV R7, R19 ;  /* 0x000000130007e202 */ /* 0x000fd60000000f00 */
.L_x_656:
[----:B------:R-:W-:Y:S05]  /*3430*/  BSYNC B2 ;  /* 0x0000000000027941 */ /* 0x000fea0003800000 */
.L_x_655:
[----:B------:R-:W-:Y:S01]  /*3440*/  IMAD.HI.U32 R18, R2, -0x326172a9, RZ ;  /* 0xcd9e8d5702127827 */ /* 0x000fe200078e00ff */
[----:B------:R-:W-:Y:S01]  /*3450*/  LOP3.LUT R19, R26, UR5, R7, 0x96, !PT ;  /* 0x000000051a137c12 */ /* 0x000fe2000f8e9607 */
[----:B------:R-:W-:Y:S02]  /*3460*/  HFMA2.MMA R37, -RZ, RZ, 0, 0 ;  /* 0x00000000ff257435 */ /* 0x000fe400000001ff */
        /* <DEDUP_REMOVED lines=39> */
[----:B------:R-:W-:-:S07]  /*36e0*/  LOP3.LUT R44, R19, UR31, R44, 0x96, !PT ;  /* 0x0000001f132c7c12 */ /* 0x000fce000f8e962c */
.L_x_654:
[----:B------:R-:W-:Y:S05]  /*36f0*/  BSYNC B1 ;  /* 0x0000000000017941 */ /* 0x000fea0003800000 */
.L_x_653:
[----:B------:R-:W0:Y:S01]  /*3700*/  LDC.64 R42, c[0x0][0x238] ;  /* 0x00008e00ff2a7b82 */ /* 0x000e220000000a00 */
[----:B------:R-:W-:Y:S01]  /*3710*/  IMAD.SHL.U32 R18, R34, 0x10, RZ ;  /* 0x0000001022127824 */ /* 0x000fe200078e00ff */
[----:B------:R-:W-:Y:S01]  /*3720*/  I2FP.F32.U32 R25, R25 ;  /* 0x0000001900197245 */ /* 0x000fe20000201000 */
[----:B------:R-:W-:Y:S01]  /*3730*/  IMAD.U32 R27, R24, 0x10000, RZ ;  /* 0x00010000181b7824 */ /* 0x000fe200078e00ff */
[----:B------:R-:W-:Y:S02]  /*3740*/  SHF.R.U32.HI R19, RZ, 0x1c, R34 ;  /* 0x0000001cff137819 */ /* 0x000fe40000011622 */
[----:B------:R-:W-:Y:S01]  /*3750*/  @P0 PRMT R26, R23, 0x7632, R26 ;  /* 0x00007632171a0816 */ /* 0x000fe2000000001a */
[----:B------:R-:W-:Y:S01]  /*3760*/  FFMA.FTZ R25, R25, R60, 1.1641532182693481445e-10 ;  /* 0x2f00000019197423 */ /* 0x000fe2000001003c */
[----:B------:R-:W-:Y:S01]  /*3770*/  FMUL.FTZ R24, R27, R28 ;  /* 0x0000001c1b187220 */ /* 0x000fe20000410000 */
[----:B------:R-:W-:Y:S01]  /*3780*/  SEL R39, RZ, 0x10000, P5 ;  /* 0x00010000ff277807 */ /* 0x000fe20002800000 */
[----:B------:R-:W1:Y:S01]  /*3790*/  LDC.64 R40, c[0x0][0x240] ;  /* 0x00009000ff287b82 */ /* 0x000e620000000a00 */
[----:B------:R-:W-:Y:S01]  /*37a0*/  @P0 SHF.L.U32 R26, R26, 0x10, RZ ;  /* 0x000000101a1a0819 */ /* 0x000fe200000006ff */
[----:B------:R-:W-:Y:S01]  /*37b0*/  FMUL.FTZ R24, R24, R77 ;  /* 0x0000004d18187220 */ /* 0x000fe20000410000 */
[----:B------:R-:W-:-:S02]  /*37c0*/  ISETP.NE.AND P5, PT, R35, RZ, PT ;  /* 0x000000ff2300720c */ /* 0x000fc40003fa5270 */
[----:B0-----:R-:W-:-:S04]  /*37d0*/  IADD3 R30, P6, R18, R42, RZ ;  /* 0x0000002a121e7210 */ /* 0x001fc80007fde0ff */
[----:B------:R-:W-:Y:S02]  /*37e0*/  IADD3.X R31, R19, R43, RZ, P6, !PT ;  /* 0x0000002b131f7210 */ /* 0x000fe400037fe4ff */
[----:B------:R-:W-:Y:S02]  /*37f0*/  FSETP.GTU.FTZ.AND P6, PT, R25, R50, PT ;  /* 0x000000321900720b */ /* 0x000fe40003fdc000 */
[----:B------:R-:W-:Y:S02]  /*3800*/  F2FP.BF16.F32.PACK_AB R25, R14, R13 ;  /* 0x0000000d0e19723e */ /* 0x000fe400000010ff */
[----:B------:R-:W-:Y:S02]  /*3810*/  FSEL R29, R24, RZ, !P6 ;  /* 0x000000ff181d7208 */ /* 0x000fe40007000000 */
[----:B------:R-:W-:Y:S02]  /*3820*/  SEL R35, RZ, 0x1000000, P6 ;  /* 0x01000000ff237807 */ /* 0x000fe40003000000 */
[----:B------:R-:W-:Y:S01]  /*3830*/  ISETP.NE.AND P6, PT, R36, RZ, PT ;  /* 0x000000ff2400720c */ /* 0x000fe20003fc5270 */
[----:B------:R-:W-:Y:S01]  /*3840*/  @P0 FADD.FTZ R29, R29, R26 ;  /* 0x0000001a1d1d0221 */ /* 0x000fe20000010000 */
[----:B------:R-:W-:-:S02]  /*3850*/  SEL R36, RZ, 0x100, P4 ;  /* 0x00000100ff247807 */ /* 0x000fc40002000000 */
[----:B------:R-:W-:Y:S02]  /*3860*/  F2FP.BF16.F32.PACK_AB R26, R16, R15 ;  /* 0x0000000f101a723e */ /* 0x000fe400000010ff */
[----:B------:R-:W-:Y:S02]  /*3870*/  F2FP.BF16.F32.PACK_AB R24, R12, R11 ;  /* 0x0000000b0c18723e */ /* 0x000fe400000010ff */
[----:B------:R-:W-:Y:S02]  /*3880*/  F2FP.BF16.F32.PACK_AB R27, R29, R17 ;  /* 0x000000111d1b723e */ /* 0x000fe400000010ff */
[----:B------:R-:W-:Y:S02]  /*3890*/  LOP3.LUT R36, R36, R35, R39, 0xfe, !PT ;  /* 0x0000002324247212 */ /* 0x000fe400078efe27 */
[----:B------:R-:W-:Y:S01]  /*38a0*/  SEL R35, RZ, 0x1, P2 ;  /* 0x00000001ff237807 */ /* 0x000fe20001000000 */
[----:B------:R0:W-:Y:S01]  /*38b0*/  STG.E.128 desc[UR6][R30.64], R24 ;  /* 0x000000181e007986 */ /* 0x0001e2000c101d06 */
[----:B------:R-:W-:-:S03]  /*38c0*/  SEL R38, RZ, 0x1, P6 ;  /* 0x00000001ff267807 */ /* 0x000fc60003000000 */
[----:B0-----:R-:W-:Y:S01]  /*38d0*/  IMAD.WIDE.U32 R24, R35, 0x1000000, RZ ;  /* 0x0100000023187825 */ /* 0x001fe200078e00ff */
[----:B------:R-:W-:-:S03]  /*38e0*/  SEL R35, RZ, 0x1, P3 ;  /* 0x00000001ff237807 */ /* 0x000fc60001800000 */
[----:B------:R-:W-:Y:S01]  /*38f0*/  IMAD.WIDE.U32 R30, R38, 0x100, RZ ;  /* 0x00000100261e7825 */ /* 0x000fe200078e00ff */
[----:B------:R-:W-:Y:S01]  /*3900*/  LOP3.LUT R35, R25, R36, R35, 0xfe, !PT ;  /* 0x0000002419237212 */ /* 0x000fe200078efe23 */
[----:B------:R-:W0:Y:S01]  /*3910*/  LDC.64 R38, c[0x0][0x220] ;  /* 0x00008800ff267b82 */ /* 0x000e220000000a00 */
[----:B------:R-:W-:Y:S02]  /*3920*/  SEL R36, RZ, 0x1, P1 ;  /* 0x00000001ff247807 */ /* 0x000fe40000800000 */
[----:B------:R-:W-:-:S03]  /*3930*/  SEL R25, RZ, 0x1, P5 ;  /* 0x00000001ff197807 */ /* 0x000fc60002800000 */
[----:B------:R-:W-:-:S03]  /*3940*/  IMAD.WIDE.U32 R26, R36, 0x10000, RZ ;  /* 0x00010000241a7825 */ /* 0x000fc600078e00ff */
[----:B------:R-:W-:Y:S02]  /*3950*/  LOP3.LUT R24, R30, R24, R26, 0xfe, !PT ;  /* 0x000000181e187212 */ /* 0x000fe400078efe1a */
[----:B------:R-:W-:Y:S01]  /*3960*/  LOP3.LUT R27, R31, R35, R27, 0xfe, !PT ;  /* 0x000000231f1b7212 */ /* 0x000fe200078efe1b */
[----:B------:R-:W-:Y:S01]  /*3970*/  VIADD R31, R34, 0x20 ;  /* 0x00000020221f7836 */ /* 0x000fe20000000000 */
[----:B------:R-:W-:Y:S02]  /*3980*/  LOP3.LUT R26, R24, R25, RZ, 0xfc, !PT ;  /* 0x00000019181a7212 */ /* 0x000fe400078efcff */
[----:B-1----:R-:W-:-:S04]  /*3990*/  LEA R24, P1, R34, R40, 0x3 ;  /* 0x0000002822187211 */ /* 0x002fc800078218ff */
[----:B------:R-:W-:Y:S02]  /*39a0*/  LEA.HI.X R25, R34, R41, RZ, 0x3, P1 ;  /* 0x0000002922197211 */ /* 0x000fe400008f1cff */
[----:B------:R-:W-:-:S03]  /*39b0*/  @P0 LEA R32, P1, R31, R32, 0x4 ;  /* 0x000000201f200211 */ /* 0x000fc600078220ff */
[----:B------:R0:W-:Y:S01]  /*39c0*/  STG.E.64 desc[UR6][R24.64], R26 ;  /* 0x0000001a18007986 */ /* 0x0001e2000c101b06 */
[----:B------:R-:W-:-:S05]  /*39d0*/  @P0 LEA.HI.X R33, R31, R33, RZ, 0x4, P1 ;  /* 0x000000211f210211 */ /* 0x000fca00008f24ff */
[----:B------:R1:W5:Y:S01]  /*39e0*/  @P0 LDG.E.128 R20, desc[UR6][R32.64] ;  /* 0x0000000620140981 */ /* 0x000362000c1e1d00 */
[----:B0-----:R-:W-:-:S06]  /*39f0*/  IMAD.WIDE.U32 R24, R31, 0x10, R38 ;  /* 0x000000101f187825 */ /* 0x001fcc00078e0026 */
[----:B------:R-:W5:Y:S01]  /*3a00*/  LDG.E.128 R24, desc[UR6][R24.64] ;  /* 0x0000000618187981 */ /* 0x000f62000c1e1d00 */
[C---:B------:R-:W-:Y:S01]  /*3a10*/  ISETP.NE.AND P1, PT, R37.reuse, 0x1, PT ;  /* 0x000000012500780c */ /* 0x040fe20003f25270 */
[----:B------:R-:W-:Y:S01]  /*3a20*/  BSSY B1, `(.L_x_657) ;  /* 0x000000c000017945 */ /* 0x000fe20003800000 */
[----:B------:R-:W-:-:S11]  /*3a30*/  IADD3 R35, R37, 0x1, RZ ;  /* 0x0000000125237810 */ /* 0x000fd60007ffe0ff */
[----:B-1----:R-:W-:Y:S05]  /*3a40*/  @!P1 BRA `(.L_x_658) ;  /* 0x0000000000209947 */ /* 0x002fea0003800000 */
        /* <DEDUP_REMOVED lines=8> */
.L_x_658:
[----:B------:R-:W-:-:S07]  /*3ad0*/  MOV R30, R46 ;  /* 0x0000002e001e7202 */ /* 0x000fce0000000f00 */
.L_x_659:
[----:B------:R-:W-:Y:S05]  /*3ae0*/  BSYNC B1 ;  /* 0x0000000000017941 */ /* 0x000fea0003800000 */
.L_x_657:
        /* <DEDUP_REMOVED lines=16> */
.L_x_663:
[----:B------:R-:W-:Y:S05]  /*3bf0*/  BSYNC B2 ;  /* 0x0000000000027941 */ /* 0x000fea0003800000 */
.L_x_662:
[----:B------:R-:W-:Y:S01]  /*3c00*/  LOP3.LUT R32, R32, UR5, R7, 0x96, !PT ;  /* 0x0000000520207c12 */ /* 0x000fe2000f8e9607 */
[----:B------:R-:W-:-:S04]  /*3c10*/  IMAD.HI.U32 R34, R2, -0x326172a9, RZ ;  /* 0xcd9e8d5702227827 */ /* 0x000fc800078e00ff */
[----:B------:R-:W-:Y:S01]  /*3c20*/  IMAD R35, R2, -0x326172a9, RZ ;  /* 0xcd9e8d5702237824 */ /* 0x000fe200078e02ff */
[----:B------:R-:W-:Y:S01]  /*3c30*/  LOP3.LUT R34, R34, UR4, R3, 0x96, !PT ;  /* 0x0000000422227c12 */ /* 0x000fe2000f8e9603 */
[----:B------:R-:W-:-:S05]  /*3c40*/  IMAD.WIDE.U32 R32, R32, -0x326172a9, RZ ;  /* 0xcd9e8d5720207825 */ /* 0x000fca00078e00ff */
[----:B------:R-:W-:Y:S01]  /*3c50*/  LOP3.LUT R36, R33, UR14, R35, 0x96, !PT ;  /* 0x0000000e21247c12 */ /* 0x000fe2000f8e9623 */
[----:B------:R-:W-:Y:S02]  /*3c60*/  IMAD R33, R4, -0x2daee0ad, RZ ;  /* 0xd2511f5304217824 */ /* 0x000fe400078e02ff */
[----:B------:R-:W-:-:S04]  /*3c70*/  IMAD.WIDE.U32 R34, R34, -0x2daee0ad, RZ ;  /* 0xd2511f5322227825 */ /* 0x000fc800078e00ff */
[----:B------:R-:W-:Y:S01]  /*3c80*/  IMAD.WIDE.U32 R36, R36, -0x2daee0ad, RZ ;  /* 0xd2511f5324247825 */ /* 0x000fe200078e00ff */
[----:B------:R-:W-:-:S04]  /*3c90*/  LOP3.LUT R33, R35, UR15, R33, 0x96, !PT ;  /* 0x0000000f23217c12 */ /* 0x000fc8000f8e9621 */
        /* <DEDUP_REMOVED lines=25> */
[----:B------:R-:W-:-:S04]  /*3e30*/  IMAD.WIDE.U32 R34, R35, -0x326172a9, RZ ;  /* 0xcd9e8d5723227825 */ /* 0x000fc800078e00ff */
[----:B------:R-:W-:Y:S01]  /*3e40*/  IMAD.WIDE.U32 R46, R46, -0x326172a9, RZ ;  /* 0xcd9e8d572e2e7825 */ /* 0x000fe200078e00ff */
[----:B------:R-:W-:-:S03]  /*3e50*/  LOP3.LUT R32, R35, UR28, R32, 0x96, !PT ;  /* 0x0000001c23207c12 */ /* 0x000fc6000f8e9620 */
[----:B------:R-:W-:Y:S01]  /*3e60*/  IMAD.MOV.U32 R35, RZ, RZ, RZ ;  /* 0x000000ffff237224 */ /* 0x000fe200078e00ff */
[----:B------:R-:W-:Y:S01]  /*3e70*/  LOP3.LUT R47, R47, UR30, R34, 0x96, !PT ;  /* 0x0000001e2f2f7c12 */ /* 0x000fe2000f8e9622 */
[----:B------:R-:W-:-:S05]  /*3e80*/  IMAD.WIDE.U32 R32, R32, -0x2daee0ad, RZ ;  /* 0xd2511f5320207825 */ /* 0x000fca00078e00ff */
[----:B------:R-:W-:Y:S02]  /*3e90*/  LOP3.LUT R44, R33, UR31, R44, 0x96, !PT ;  /* 0x0000001f212c7c12 */ /* 0x000fe4000f8e962c */
[----:B------:R-:W-:-:S07]  /*3ea0*/  MOV R45, R32 ;  /* 0x00000020002d7202 */ /* 0x000fce0000000f00 */
.L_x_661:
[----:B------:R-:W-:Y:S05]  /*3eb0*/  BSYNC B1 ;  /* 0x0000000000017941 */ /* 0x000fea0003800000 */
.L_x_660:
[----:B------:R-:W-:Y:S01]  /*3ec0*/  I2FP.F32.U32 R33, R30 ;  /* 0x0000001e00217245 */ /* 0x000fe20000201000 */
[----:B------:R-:W-:Y:S01]  /*3ed0*/  BSSY B1, `(.L_x_664) ;  /* 0x0000017000017945 */ /* 0x000fe20003800000 */
[----:B-----5:R-:W-:Y:S02]  /*3ee0*/  SHF.L.U32 R37, R24, 0x10, RZ ;  /* 0x0000001018257819 */ /* 0x020fe400000006ff */
[----:B------:R-:W-:Y:S01]  /*3ef0*/  ISETP.NE.AND P1, PT, R35, 0x1, PT ;  /* 0x000000012300780c */ /* 0x000fe20003f25270 */
[----:B------:R-:W-:Y:S01]  /*3f00*/  FFMA.FTZ R33, R33, R60, 1.1641532182693481445e-10 ;  /* 0x2f00000021217423 */ /* 0x000fe2000001003c */
[----:B------:R-:W-:Y:S01]  /*3f10*/  IADD3 R34, R35, 0x1, RZ ;  /* 0x0000000123227810 */ /* 0x000fe20007ffe0ff */
[----:B------:R-:W-:-:S03]  /*3f20*/  FMUL.FTZ R30, R37, R28 ;  /* 0x0000001c251e7220 */ /* 0x000fc60000410000 */
[----:B------:R-:W-:Y:S01]  /*3f30*/  FSETP.GTU.FTZ.AND P2, PT, R33, R50, PT ;  /* 0x000000322100720b */ /* 0x000fe20003f5c000 */
[----:B------:R-:W-:Y:S01]  /*3f40*/  FMUL.FTZ R32, R30, R77 ;  /* 0x0000004d1e207220 */ /* 0x000fe20000410000 */
[----:B------:R-:W-:Y:S02]  /*3f50*/  @P0 IMAD.U32 R33, R20, 0x10000, RZ ;  /* 0x0001000014210824 */ /* 0x000fe400078e00ff */
[----:B------:R-:W-:Y:S02]  /*3f60*/  P2R R30, PR, RZ, 0x4 ;  /* 0x00000004ff1e7803 */ /* 0x000fe40000000000 */
[----:B------:R-:W-:-:S05]  /*3f70*/  FSEL R32, R32, RZ, !P2 ;  /* 0x000000ff20207208 */ /* 0x000fca0005000000 */
[----:B------:R-:W-:Y:S01]  /*3f80*/  @P0 FADD.FTZ R32, R33, R32 ;  /* 0x0000002021200221 */ /* 0x000fe20000010000 */
[----:B------:R-:W-:Y:S01]  /*3f90*/  PRMT R33, R24, 0x7632, R33 ;  /* 0x0000763218217816 */ /* 0x000fe20000000021 */
        /* <DEDUP_REMOVED lines=9> */
.L_x_665:
[----:B------:R-:W-:-:S07]  /*4030*/  MOV R24, R46 ;  /* 0x0000002e00187202 */ /* 0x000fce0000000f00 */
.L_x_666:
[----:B------:R-:W-:Y:S05]  /*4040*/  BSYNC B1 ;  /* 0x0000000000017941 */ /* 0x000fea0003800000 */
.L_x_664:
        /* <DEDUP_REMOVED lines=16> */
.L_x_670:
[----:B------:R-:W-:Y:S05]  /*4150*/  BSYNC B2 ;  /* 0x0000000000027941 */ /* 0x000fea0003800000 */
.L_x_669:
        /* <DEDUP_REMOVED lines=37> */
[----:B------:R-:W-:-:S04]  /*43b0*/  LOP3.LUT R36, R35, UR28, R36, 0x96, !PT ;  /* 0x0000001c23247c12 */ /* 0x000fc8000f8e9624 */
[----:B------:R-:W-:Y:S01]  /*43c0*/  LOP3.LUT R47, R47, UR30, R34, 0x96, !PT ;  /* 0x0000001e2f2f7c12 */ /* 0x000fe2000f8e9622 */
[----:B------:R-:W-:-:S04]  /*43d0*/  IMAD.WIDE.U32 R36, R36, -0x2daee0ad, RZ ;  /* 0xd2511f5324247825 */ /* 0x000fc800078e00ff */
[----:B------:R-:W-:Y:S01]  /*43e0*/  IMAD.MOV.U32 R34, RZ, RZ, RZ ;  /* 0x000000ffff227224 */ /* 0x000fe200078e00ff */
[----:B------:R-:W-:Y:S02]  /*43f0*/  LOP3.LUT R44, R37, UR31, R44, 0x96, !PT ;  /* 0x0000001f252c7c12 */ /* 0x000fe4000f8e962c */
[----:B------:R-:W-:-:S07]  /*4400*/  MOV R45, R36 ;  /* 0x00000024002d7202 */ /* 0x000fce0000000f00 */
.L_x_668:
[----:B------:R-:W-:Y:S05]  /*4410*/  BSYNC B1 ;  /* 0x0000000000017941 */ /* 0x000fea0003800000 */
.L_x_667:
[----:B------:R-:W-:Y:S01]  /*4420*/  I2FP.F32.U32 R35, R24 ;  /* 0x0000001800237245 */ /* 0x000fe20000201000 */
[----:B------:R-:W-:Y:S01]  /*4430*/  BSSY B1, `(.L_x_671) ;  /* 0x0000017000017945 */ /* 0x000fe20003800000 */
[----:B------:R-:W-:Y:S02]  /*4440*/  SHF.L.U32 R33, R33, 0x10, RZ ;  /* 0x0000001021217819 */ /* 0x000fe400000006ff */
[C---:B------:R-:W-:Y:S01]  /*4450*/  ISETP.NE.AND P1, PT, R34.reuse, 0x1, PT ;  /* 0x000000012200780c */ /* 0x040fe20003f25270 */
[----:B------:R-:W-:Y:S01]  /*4460*/  FFMA.FTZ R35, R35, R60, 1.1641532182693481445e-10 ;  /* 0x2f00000023237423 */ /* 0x000fe2000001003c */
[----:B------:R-:W-:Y:S01]  /*4470*/  IADD3 R37, R34, 0x1, RZ ;  /* 0x0000000122257810 */ /* 0x000fe20007ffe0ff */
[----:B------:R-:W-:-:S03]  /*4480*/  FMUL.FTZ R24, R33, R28 ;  /* 0x0000001c21187220 */ /* 0x000fc60000410000 */
[----:B------:R-:W-:Y:S01]  /*4490*/  FSETP.GTU.FTZ.AND P2, PT, R35, R50, PT ;  /* 0x000000322300720b */ /* 0x000fe20003f5c000 */
[----:B------:R-:W-:Y:S01]  /*44a0*/  FMUL.FTZ R33, R24, R77 ;  /* 0x0000004d18217220 */ /* 0x000fe20000410000 */
[----:B------:R-:W-:Y:S02]  /*44b0*/  @P0 PRMT R35, R20, 0x7632, R35 ;  /* 0x0000763214230816 */ /* 0x000fe40000000023 */
[----:B------:R-:W-:Y:S02]  /*44c0*/  P2R R24, PR, RZ, 0x4 ;  /* 0x00000004ff187803 */ /* 0x000fe40000000000 */
        /* <DEDUP_REMOVED lines=12> */
.L_x_672:
[----:B------:R-:W-:-:S07]  /*4590*/  MOV R36, R46 ;  /* 0x0000002e00247202 */ /* 0x000fce0000000f00 */
.L_x_673:
[----:B------:R-:W-:Y:S05]  /*45a0*/  BSYNC B1 ;  /* 0x0000000000017941 */ /* 0x000fea0003800000 */
.L_x_671:
        /* <DEDUP_REMOVED lines=16> */
.L_x_677:
[----:B------:R-:W-:Y:S05]  /*46b0*/  BSYNC B2 ;  /* 0x0000000000027941 */ /* 0x000fea0003800000 */
.L_x_676:
        /* <DEDUP_REMOVED lines=40> */
[----:B------:R-:W-:-:S05]  /*4940*/  IMAD.WIDE.U32 R38, R38, -0x2daee0ad, RZ ;  /* 0xd2511f5326267825 */ /* 0x000fca00078e00ff */
[----:B------:R-:W-:Y:S02]  /*4950*/  LOP3.LUT R44, R39, UR31, R44, 0x96, !PT ;  /* 0x0000001f272c7c12 */ /* 0x000fe4000f8e962c */
[----:B------:R-:W-:-:S07]  /*4960*/  MOV R45, R38 ;  /* 0x00000026002d7202 */ /* 0x000fce0000000f00 */
.L_x_675:
[----:B------:R-:W-:Y:S05]  /*4970*/  BSYNC B1 ;  /* 0x0000000000017941 */ /* 0x000fea0003800000 */
.L_x_674:
[----:B------:R-:W-:Y:S01]  /*4980*/  I2FP.F32.U32 R35, R36 ;  /* 0x0000002400237245 */ /* 0x000fe20000201000 */
[----:B------:R-:W-:Y:S01]  /*4990*/  BSSY B1, `(.L_x_678) ;  /* 0x0000016000017945 */ /* 0x000fe20003800000 */
[----:B------:R-:W-:Y:S02]  /*49a0*/  SHF.L.U32 R39, R25, 0x10, RZ ;  /* 0x0000001019277819 */ /* 0x000fe400000006ff */
[----:B------:R-:W-:Y:S01]  /*49b0*/  ISETP.NE.AND P2, PT, R37, 0x1, PT ;  /* 0x000000012500780c */ /* 0x000fe20003f45270 */
[----:B------:R-:W-:Y:S01]  /*49c0*/  FFMA.FTZ R35, R35, R60, 1.1641532182693481445e-10 ;  /* 0x2f00000023237423 */ /* 0x000fe2000001003c */
[----:B------:R-:W-:Y:S01]  /*49d0*/  IADD3 R36, R37, 0x1, RZ ;  /* 0x0000000125247810 */ /* 0x000fe20007ffe0ff */
[----:B------:R-:W-:-:S03]  /*49e0*/  FMUL.FTZ R34, R39, R28 ;  /* 0x0000001c27227220 */ /* 0x000fc60000410000 */
[----:B------:R-:W-:Y:S01]  /*49f0*/  FSETP.GTU.FTZ.AND P1, PT, R35, R50, PT ;  /* 0x000000322300720b */ /* 0x000fe20003f3c000 */
[----:B------:R-:W-:Y:S01]  /*4a00*/  FMUL.FTZ R34, R34, R77 ;  /* 0x0000004d22227220 */ /* 0x000fe20000410000 */
[----:B------:R-:W-:-:S04]  /*4a10*/  @P0 IMAD.U32 R35, R21, 0x10000, RZ ;  /* 0x0001000015230824 */ /* 0x000fc800078e00ff */
        /* <DEDUP_REMOVED lines=12> */
.L_x_679:
[----:B------:R-:W-:-:S07]  /*4ae0*/  MOV R25, R46 ;  /* 0x0000002e00197202 */ /* 0x000fce0000000f00 */
.L_x_680:
[----:B------:R-:W-:Y:S05]  /*4af0*/  BSYNC B1 ;  /* 0x0000000000017941 */ /* 0x000fea0003800000 */
.L_x_678:
        /* <DEDUP_REMOVED lines=16> */
.L_x_684:
[----:B------:R-:W-:Y:S05]  /*4c00*/  BSYNC B2 ;  /* 0x0000000000027941 */ /* 0x000fea0003800000 */
.L_x_683:
        /* <DEDUP_REMOVED lines=43> */
.L_x_682:
[----:B------:R-:W-:Y:S05]  /*4ec0*/  BSYNC B1 ;  /* 0x0000000000017941 */ /* 0x000fea0003800000 */
.L_x_681:
        /* <DEDUP_REMOVED lines=9> */
[----:B------:R-:W-:-:S04]  /*4f60*/  @P0 PRMT R25, R21, 0x7632, R25 ;  /* 0x0000763215190816 */ /* 0x000fc80000000019 */
        /* <DEDUP_REMOVED lines=12> */
.L_x_686:
[----:B------:R-:W-:-:S07]  /*5030*/  MOV R25, R46 ;  /* 0x0000002e00197202 */ /* 0x000fce0000000f00 */
.L_x_687:
[----:B------:R-:W-:Y:S05]  /*5040*/  BSYNC B1 ;  /* 0x0000000000017941 */ /* 0x000fea0003800000 */
.L_x_685:
        /* <DEDUP_REMOVED lines=16> */
.L_x_691:
[----:B------:R-:W-:Y:S05]  /*5150*/  BSYNC B2 ;  /* 0x0000000000027941 */ /* 0x000fea0003800000 */
.L_x_690:
        /* <DEDUP_REMOVED lines=43> */
.L_x_689:
[----:B------:R-:W-:Y:S05]  /*5410*/  BSYNC B1 ;  /* 0x0000000000017941 */ /* 0x000fea0003800000 */
.L_x_688:
[----:B------:R-:W0:Y:S01]  /*5420*/  LDC R50, c[0x0][0x294] ;  /* 0x0000a500ff327b82 */ /* 0x000e220000000800 */
[----:B------:R-:W-:Y:S01]  /*5430*/  I2FP.F32.U32 R25, R25 ;  /* 0x0000001900197245 */ /* 0x000fe20000201000 */
[----:B------:R-:W-:Y:S01]  /*5440*/  BSSY B1, `(.L_x_692) ;  /* 0x0000016000017945 */ /* 0x000fe20003800000 */
[C---:B------:R-:W-:Y:S02]  /*5450*/  ISETP.NE.AND P4, PT, R37.reuse, 0x1, PT ;  /* 0x000000012500780c */ /* 0x040fe40003f85270 */
[----:B------:R-:W-:Y:S01]  /*5460*/  IADD3 R38, R37, 0x1, RZ ;  /* 0x0000000125267810 */ /* 0x000fe20007ffe0ff */
[----:B------:R-:W-:-:S05]  /*5470*/  FFMA.FTZ R25, R25, R60, 1.1641532182693481445e-10 ;  /* 0x2f00000019197423 */ /* 0x000fca000001003c */
[----:B0-----:R-:W-:Y:S02]  /*5480*/  FSETP.GTU.FTZ.AND P3, PT, R25, R50, PT ;  /* 0x000000321900720b */ /* 0x001fe40003f7c000 */
[C---:B------:R-:W-:Y:S02]  /*5490*/  SHF.L.U32 R25, R26.reuse, 0x10, RZ ;  /* 0x000000101a197819 */ /* 0x040fe400000006ff */
[----:B------:R-:W-:-:S03]  /*54a0*/  PRMT R26, R26, 0x7632, R26 ;  /* 0x000076321a1a7816 */ /* 0x000fc6000000001a */
[----:B------:R-:W-:Y:S01]  /*54b0*/  FMUL.FTZ R36, R25, R28 ;  /* 0x0000001c19247220 */ /* 0x000fe20000410000 */
[----:B------:R-:W-:-:S03]  /*54c0*/  @P0 IMAD.U32 R25, R22, 0x10000, RZ ;  /* 0x0001000016190824 */ /* 0x000fc600078e00ff */
[----:B------:R-:W-:-:S05]  /*54d0*/  FMUL.FTZ R36, R36, R77 ;  /* 0x0000004d24247220 */ /* 0x000fca0000410000 */
        /* <DEDUP_REMOVED lines=11> */
.L_x_693:
[----:B------:R-:W-:-:S07]  /*5590*/  MOV R25, R46 ;  /* 0x0000002e00197202 */ /* 0x000fce0000000f00 */
.L_x_694:
[----:B------:R-:W-:Y:S05]  /*55a0*/  BSYNC B1 ;  /* 0x0000000000017941 */ /* 0x000fea0003800000 */
.L_x_692:
        /* <DEDUP_REMOVED lines=16> */
.L_x_698:
[----:B------:R-:W-:Y:S05]  /*56b0*/  BSYNC B2 ;  /* 0x0000000000027941 */ /* 0x000fea0003800000 */
.L_x_697:
        /* <DEDUP_REMOVED lines=38> */
[----:B------:R-:W-:Y:S02]  /*5920*/  LOP3.LUT R44, R39, UR31, R44, 0x96, !PT ;  /* 0x0000001f272c7c12 */ /* 0x000fe4000f8e962c */
[----:B------:R-:W-:Y:S01]  /*5930*/  MOV R45, R38 ;  /* 0x00000026002d7202 */ /* 0x000fe20000000f00 */
[----:B------:R-:W-:-:S05]  /*5940*/  IMAD.WIDE.U32 R38, R37, -0x326172a9, RZ ;  /* 0xcd9e8d5725267825 */ /* 0x000fca00078e00ff */
[----:B------:R-:W-:Y:S01]  /*5950*/  LOP3.LUT R47, R39, UR30, R46, 0x96, !PT ;  /* 0x0000001e272f7c12 */ /* 0x000fe2000f8e962e */
[----:B------:R-:W-:Y:S01]  /*5960*/  IMAD.MOV.U32 R46, RZ, RZ, R38 ;  /* 0x000000ffff2e7224 */ /* 0x000fe200078e0026 */
[----:B------:R-:W-:-:S11]  /*5970*/  HFMA2.MMA R38, -RZ, RZ, 0, 0 ;  /* 0x00000000ff267435 */ /* 0x000fd600000001ff */
.L_x_696:
[----:B------:R-:W-:Y:S05]  /*5980*/  BSYNC B1 ;  /* 0x0000000000017941 */ /* 0x000fea0003800000 */
.L_x_695:
[----:B------:R-:W-:Y:S01]  /*5990*/  I2FP.F32.U32 R25, R25 ;  /* 0x0000001900197245 */ /* 0x000fe20000201000 */
[----:B------:R-:W-:Y:S01]  /*59a0*/  BSSY B1, `(.L_x_699) ;  /* 0x0000016000017945 */ /* 0x000fe20003800000 */
[----:B------:R-:W-:-:S03]  /*59b0*/  ISETP.NE.AND P5, PT, R38, 0x1, PT ;  /* 0x000000012600780c */ /* 0x000fc60003fa5270 */
[----:B------:R-:W-:-:S05]  /*59c0*/  FFMA.FTZ R25, R25, R60, 1.1641532182693481445e-10 ;  /* 0x2f00000019197423 */ /* 0x000fca000001003c */
[----:B------:R-:W-:Y:S01]  /*59d0*/  FSETP.GTU.FTZ.AND P4, PT, R25, R50, PT ;  /* 0x000000321900720b */ /* 0x000fe20003f9c000 */
[----:B------:R-:W-:-:S04]  /*59e0*/  IMAD.U32 R25, R26, 0x10000, RZ ;  /* 0x000100001a197824 */ /* 0x000fc800078e00ff */
[----:B------:R-:W-:Y:S01]  /*59f0*/  FMUL.FTZ R26, R25, R28 ;  /* 0x0000001c191a7220 */ /* 0x000fe20000410000 */
[----:B------:R-:W-:-:S03]  /*5a00*/  @P0 PRMT R25, R22, 0x7632, R25 ;  /* 0x0000763216190816 */ /* 0x000fc60000000019 */
[----:B------:R-:W-:Y:S01]  /*5a10*/  FMUL.FTZ R26, R26, R77 ;  /* 0x0000004d1a1a7220 */ /* 0x000fe20000410000 */
[----:B------:R-:W-:-:S04]  /*5a20*/  @P0 SHF.L.U32 R50, R25, 0x10, RZ ;  /* 0x0000001019320819 */ /* 0x000fc800000006ff */
        /* <DEDUP_REMOVED lines=12> */
.L_x_700:
[----:B------:R-:W-:-:S07]  /*5af0*/  IMAD.MOV.U32 R25, RZ, RZ, R46 ;  /* 0x000000ffff197224 */ /* 0x000fce00078e002e */
.L_x_701:
[----:B------:R-:W-:Y:S05]  /*5b00*/  BSYNC B1 ;  /* 0x0000000000017941 */ /* 0x000fea0003800000 */
.L_x_699:
        /* <DEDUP_REMOVED lines=16> */
.L_x_705:
[----:B------:R-:W-:Y:S05]  /*5c10*/  BSYNC B2 ;  /* 0x0000000000027941 */ /* 0x000fea0003800000 */
.L_x_704:
[----:B------:R-:W-:Y:S01]  /*5c20*/  LOP3.LUT R46, R26, UR5, R7, 0x96, !PT ;  /* 0x000000051a2e7c12 */ /* 0x000fe2000f8e9607 */
[----:B------:R-:W-:-:S04]  /*5c30*/  IMAD.HI.U32 R26, R2, -0x326172a9, RZ ;  /* 0xcd9e8d57021a7827 */ /* 0x000fc800078e00ff */
        /* <DEDUP_REMOVED lines=38> */
[----:B------:R-:W-:Y:S01]  /*5ea0*/  IMAD.WIDE.U32 R46, R26, -0x326172a9, RZ ;  /* 0xcd9e8d571a2e7825 */ /* 0x000fe200078e00ff */
[----:B------:R-:W-:-:S04]  /*5eb0*/  HFMA2.MMA R26, -RZ, RZ, 0, 0 ;  /* 0x00000000ff1a7435 */ /* 0x000fc800000001ff */
[----:B------:R-:W-:-:S07]  /*5ec0*/  LOP3.LUT R47, R47, UR30, R38, 0x96, !PT ;  /* 0x0000001e2f2f7c12 */ /* 0x000fce000f8e9626 */
.L_x_703:
[----:B------:R-:W-:Y:S05]  /*5ed0*/  BSYNC B1 ;  /* 0x0000000000017941 */ /* 0x000fea0003800000 */
.L_x_702:
[----:B------:R-:W0:Y:S01]  /*5ee0*/  LDC R38, c[0x0][0x294] ;  /* 0x0000a500ff267b82 */ /* 0x000e220000000800 */
[----:B------:R-:W-:Y:S01]  /*5ef0*/  I2FP.F32.U32 R25, R25 ;  /* 0x0000001900197245 */ /* 0x000fe20000201000 */
[----:B------:R-:W-:Y:S01]  /*5f00*/  BSSY B1, `(.L_x_706) ;  /* 0x0000016000017945 */ /* 0x000fe20003800000 */
[C---:B------:R-:W-:Y:S01]  /*5f10*/  ISETP.NE.AND P6, PT, R26.reuse, 0x1, PT ;  /* 0x000000011a00780c */ /* 0x040fe20003fc5270 */
[----:B------:R-:W-:Y:S02]  /*5f20*/  VIADD R50, R26, 0x1 ;  /* 0x000000011a327836 */ /* 0x000fe40000000000 */
[----:B------:R-:W-:-:S05]  /*5f30*/  FFMA.FTZ R25, R25, R60, 1.1641532182693481445e-10 ;  /* 0x2f00000019197423 */ /* 0x000fca000001003c */
[----:B0-----:R-:W-:Y:S01]  /*5f40*/  FSETP.GTU.FTZ.AND P5, PT, R25, R38, PT ;  /* 0x000000261900720b */ /* 0x001fe20003fbc000 */
[----:B------:R-:W-:-:S04]  /*5f50*/  IMAD.U32 R25, R27, 0x10000, RZ ;  /* 0x000100001b197824 */ /* 0x000fc800078e00ff */
[----:B------:R-:W-:Y:S01]  /*5f60*/  FMUL.FTZ R38, R25, R28 ;  /* 0x0000001c19267220 */ /* 0x000fe20000410000 */
[----:B------:R-:W-:-:S03]  /*5f70*/  @P0 SHF.L.U32 R25, R23, 0x10, RZ ;  /* 0x0000001017190819 */ /* 0x000fc600000006ff */
[----:B------:R-:W-:-:S05]  /*5f80*/  FMUL.FTZ R38, R38, R77 ;  /* 0x0000004d26267220 */ /* 0x000fca0000410000 */
[----:B------:R-:W-:-:S05]  /*5f90*/  FSEL R38, R38, RZ, !P5 ;  /* 0x000000ff26267208 */ /* 0x000fca0006800000 */
[----:B------:R-:W-:Y:S01]  /*5fa0*/  @P0 FADD.FTZ R38, R25, R38 ;  /* 0x0000002619260221 */ /* 0x000fe20000010000 */
[----:B------:R-:W-:Y:S01]  /*5fb0*/  PRMT R25, R27, 0x7632, R25 ;  /* 0x000076321b197816 */ /* 0x000fe20000000019 */
        /* <DEDUP_REMOVED lines=9> */
.L_x_707:
[----:B------:R-:W-:-:S07]  /*6050*/  IMAD.MOV.U32 R39, RZ, RZ, R46 ;  /* 0x000000ffff277224 */ /* 0x000fce00078e002e */
.L_x_708:
[----:B------:R-:W-:Y:S05]  /*6060*/  BSYNC B1 ;  /* 0x0000000000017941 */ /* 0x000fea0003800000 */
.L_x_706:
        /* <DEDUP_REMOVED lines=12> */
[----:B------:R-:W-:Y:S01]  /*6130*/  @!P6 VIADD R44, R7, 0x1 ;  /* 0x00000001072ce836 */ /* 0x000fe20000000000 */
[----:B------:R-:W-:Y:S02]  /*6140*/  @!P6 MOV R3, RZ ;  /* 0x000000ff0003e202 */ /* 0x000fe40000000f00 */
[----:B------:R-:W-:-:S13]  /*6150*/  ISETP.NE.AND P0, PT, R2, RZ, !P6 ;  /* 0x000000ff0200720c */ /* 0x000fda0007705270 */
[----:B------:R-:W-:Y:S02]  /*6160*/  @P0 IADD3 R44, R7, RZ, RZ ;  /* 0x000000ff072c0210 */ /* 0x000fe40007ffe0ff */
[----:B------:R-:W-:-:S03]  /*6170*/  ISETP.NE.AND P0, PT, R27, RZ, PT ;  /* 0x000000ff1b00720c */ /* 0x000fc60003f05270 */
[----:B------:R-:W-:-:S10]  /*6180*/  @!P6 IMAD.MOV.U32 R7, RZ, RZ, R44 ;  /* 0x000000ffff07e224 */ /* 0x000fd400078e002c */
.L_x_712:
[----:B------:R-:W-:Y:S05]  /*6190*/  BSYNC B2 ;  /* 0x0000000000027941 */ /* 0x000fea0003800000 */
.L_x_711:
        /* <DEDUP_REMOVED lines=40> */
[----:B------:R-:W-:-:S04]  /*6420*/  IMAD.WIDE.U32 R26, R50, -0x326172a9, RZ ;  /* 0xcd9e8d57321a7825 */ /* 0x000fc800078e00ff */
[----:B------:R-:W-:Y:S01]  /*6430*/  IMAD.MOV.U32 R50, RZ, RZ, RZ ;  /* 0x000000ffff327224 */ /* 0x000fe200078e00ff */
[----:B------:R-:W-:Y:S02]  /*6440*/  LOP3.LUT R47, R27, UR30, R46, 0x96, !PT ;  /* 0x0000001e1b2f7c12 */ /* 0x000fe4000f8e962e */
[----:B------:R-:W-:-:S07]  /*6450*/  MOV R46, R26 ;  /* 0x0000001a002e7202 */ /* 0x000fce0000000f00 */
.L_x_710:
[----:B------:R-:W-:Y:S05]  /*6460*/  BSYNC B1 ;  /* 0x0000000000017941 */ /* 0x000fea0003800000 */
.L_x_709:
[----:B------:R-:W0:Y:S01]  /*6470*/  LDC R26, c[0x0][0x294] ;  /* 0x0000a500ff1a7b82 */ /* 0x000e220000000800 */
[----:B------:R-:W-:Y:S01]  /*6480*/  I2FP.F32.U32 R27, R39 ;  /* 0x00000027001b7245 */ /* 0x000fe20000201000 */
[----:B------:R-:W-:Y:S01]  /*6490*/  UMOV UR8, 0xffffffff ;  /* 0xffffffff00087882 */ /* 0x000fe20000000000 */
[----:B------:R-:W-:Y:S02]  /*64a0*/  SHF.L.U32 R25, R25, 0x10, RZ ;  /* 0x0000001019197819 */ /* 0x000fe400000006ff */
[----:B------:R-:W-:Y:S01]  /*64b0*/  SHF.L.U32 R39, R31, 0x4, RZ ;  /* 0x000000041f277819 */ /* 0x000fe200000006ff */
[----:B------:R-:W-:Y:S02]  /*64c0*/  FFMA.FTZ R60, R27, R60, 1.1641532182693481445e-10 ;  /* 0x2f0000001b3c7423 */ /* 0x000fe4000001003c */
[----:B------:R-:W-:Y:S01]  /*64d0*/  FMUL.FTZ R28, R25, R28 ;  /* 0x0000001c191c7220 */ /* 0x000fe20000410000 */
[----:B------:R-:W-:-:S03]  /*64e0*/  @P0 PRMT R25, R23, 0x7632, R25 ;  /* 0x0000763217190816 */ /* 0x000fc60000000019 */
[----:B------:R-:W-:Y:S01]  /*64f0*/  FMUL.FTZ R28, R28, R77 ;  /* 0x0000004d1c1c7220 */ /* 0x000fe20000410000 */
[----:B------:R-:W-:Y:S01]  /*6500*/  SEL R77, RZ, 0x10000, P5 ;  /* 0x00010000ff4d7807 */ /* 0x000fe20002800000 */
[----:B------:R-:W-:Y:S01]  /*6510*/  @P0 IMAD.U32 R25, R25, 0x10000, RZ ;  /* 0x0001000019190824 */ /* 0x000fe200078e00ff */
[----:B------:R-:W-:Y:S02]  /*6520*/  ISETP.NE.AND P5, PT, R30, RZ, PT ;  /* 0x000000ff1e00720c */ /* 0x000fe40003fa5270 */
[----:B------:R-:W-:Y:S02]  /*6530*/  SEL R30, RZ, 0x100, P4 ;  /* 0x00000100ff1e7807 */ /* 0x000fe40002000000 */
[----:B0-----:R-:W-:Y:S02]  /*6540*/  FSETP.GTU.FTZ.AND P6, PT, R60, R26, PT ;  /* 0x0000001a3c00720b */ /* 0x001fe40003fdc000 */
[----:B------:R-:W-:Y:S02]  /*6550*/  F2FP.BF16.F32.PACK_AB R26, R37, R36 ;  /* 0x00000024251a723e */ /* 0x000fe400000010ff */
[----:B------:R-:W-:-:S02]  /*6560*/  FSEL R60, R28, RZ, !P6 ;  /* 0x000000ff1c3c7208 */ /* 0x000fc40007000000 */
[----:B------:R-:W-:-:S03]  /*6570*/  SHF.R.U32.HI R28, RZ, 0x1c, R31 ;  /* 0x0000001cff1c7819 */ /* 0x000fc6000001161f */
[----:B------:R-:W-:Y:S01]  /*6580*/  @P0 FADD.FTZ R60, R60, R25 ;  /* 0x000000193c3c0221 */ /* 0x000fe20000010000 */
[----:B------:R-:W-:Y:S02]  /*6590*/  IADD3 R42, P0, R39, R42, RZ ;  /* 0x0000002a272a7210 */ /* 0x000fe40007f1e0ff */
[----:B------:R-:W-:Y:S02]  /*65a0*/  F2FP.BF16.F32.PACK_AB R25, R35, R34 ;  /* 0x000000222319723e */ /* 0x000fe400000010ff */
[----:B------:R-:W-:Y:S01]  /*65b0*/  F2FP.BF16.F32.PACK_AB R27, R60, R38 ;  /* 0x000000263c1b723e */ /* 0x000fe200000010ff */
[----:B------:R-:W-:Y:S01]  /*65c0*/  IMAD.X R43, R28, 0x1, R43, P0 ;  /* 0x000000011c2b7824 */ /* 0x000fe200000e062b */
[----:B------:R-:W-:Y:S02]  /*65d0*/  ISETP.NE.AND P0, PT, R24, RZ, PT ;  /* 0x000000ff1800720c */ /* 0x000fe40003f05270 */
[----:B------:R-:W-:-:S05]  /*65e0*/  F2FP.BF16.F32.PACK_AB R24, R33, R32 ;  /* 0x000000202118723e */ /* 0x000fca00000010ff */
[----:B------:R0:W-:Y:S02]  /*65f0*/  STG.E.128 desc[UR6][R42.64], R24 ;  /* 0x000000182a007986 */ /* 0x0001e4000c101d06 */
[----:B0-----:R-:W-:-:S04]  /*6600*/  SEL R26, RZ, 0x1000000, P6 ;  /* 0x01000000ff1a7807 */ /* 0x001fc80003000000 */
[----:B------:R-:W-:Y:S02]  /*6610*/  LOP3.LUT R26, R30, R26, R77, 0xfe, !PT ;  /* 0x0000001a1e1a7212 */ /* 0x000fe400078efe4d */
[----:B------:R-:W-:Y:S02]  /*6620*/  SEL R30, RZ, 0x1, P2 ;  /* 0x00000001ff1e7807 */ /* 0x000fe40001000000 */
[----:B------:R-:W-:-:S03]  /*6630*/  SEL R77, RZ, 0x1, P3 ;  /* 0x00000001ff4d7807 */ /* 0x000fc60001800000 */
[----:B------:R-:W-:Y:S01]  /*6640*/  IMAD.WIDE.U32 R24, R30, 0x1000000, RZ ;  /* 0x010000001e187825 */ /* 0x000fe200078e00ff */
[----:B------:R-:W-:-:S04]  /*6650*/  SEL R30, RZ, 0x1, P1 ;  /* 0x00000001ff1e7807 */ /* 0x000fc80000800000 */
[----:B------:R-:W-:Y:S01]  /*6660*/  LOP3.LUT R25, R25, R26, R77, 0xfe, !PT ;  /* 0x0000001a19197212 */ /* 0x000fe200078efe4d */
[----:B------:R-:W-:Y:S01]  /*6670*/  IMAD.WIDE.U32 R26, R30, 0x10000, RZ ;  /* 0x000100001e1a7825 */ /* 0x000fe200078e00ff */
[----:B------:R-:W-:Y:S02]  /*6680*/  SEL R77, RZ, 0x1, P0 ;  /* 0x00000001ff4d7807 */ /* 0x000fe40000000000 */
[----:B------:R-:W-:-:S03]  /*6690*/  LEA R40, P0, R31, R40, 0x3 ;  /* 0x000000281f287211 */ /* 0x000fc600078018ff */
[----:B------:R-:W-:Y:S01]  /*66a0*/  IMAD.WIDE.U32 R42, R77, 0x100, RZ ;  /* 0x000001004d2a7825 */ /* 0x000fe200078e00ff */
[----:B------:R-:W-:-:S04]  /*66b0*/  LEA.HI.X R41, R31, R41, RZ, 0x3, P0 ;  /* 0x000000291f297211 */ /* 0x000fc800000f1cff */
[----:B------:R-:W-:Y:S02]  /*66c0*/  LOP3.LUT R27, R43, R25, R27, 0xfe, !PT ;  /* 0x000000192b1b7212 */ /* 0x000fe400078efe1b */
[----:B------:R-:W-:Y:S02]  /*66d0*/  LOP3.LUT R24, R42, R24, R26, 0xfe, !PT ;  /* 0x000000182a187212 */ /* 0x000fe400078efe1a */
[----:B------:R-:W-:-:S04]  /*66e0*/  SEL R25, RZ, 0x1, P5 ;  /* 0x00000001ff197807 */ /* 0x000fc80002800000 */
[----:B------:R-:W-:Y:S01]  /*66f0*/  LOP3.LUT R26, R24, R25, RZ, 0xfc, !PT ;  /* 0x00000019181a7212 */ /* 0x000fe200078efcff */
[----:B------:R-:W-:-:S04]  /*6700*/  FADD.FTZ R25, RZ, R11 ;  /* 0x0000000bff197221 */ /* 0x000fc80000010000 */
[----:B------:R-:W-:Y:S01]  /*6710*/  FADD.FTZ R24, R25, R12 ;  /* 0x0000000c19187221 */ /* 0x000fe20000010000 */
[----:B------:R0:W-:Y:S03]  /*6720*/  STG.E.64 desc[UR6][R40.64], R26 ;  /* 0x0000001a28007986 */ /* 0x0001e6000c101b06 */
[----:B------:R-:W-:-:S04]  /*6730*/  FADD.FTZ R25, R24, R13 ;  /* 0x0000000d18197221 */ /* 0x000fc80000010000 */
        /* <DEDUP_REMOVED lines=13> */
[----:B0-----:R-:W-:Y:S06]  /*6810*/  BRA.DIV UR8, `(.L_x_713) ;  /* 0x0000000a082c7947 */ /* 0x001fec000b800000 */
        /* <DEDUP_REMOVED lines=53> */
.L_x_726:
[----:B------:R-:W2:Y:S01]  /*6b70*/  S2R R24, SR_TID.X ;  /* 0x0000000000187919 */ /* 0x000ea20000002100 */
[----:B------:R-:W-:Y:S01]  /*6b80*/  FMUL.FTZ R27, R41, R41 ;  /* 0x00000029291b7220 */ /* 0x000fe20000410000 */
[----:B------:R-:W-:Y:S01]  /*6b90*/  PLOP3.LUT P1, PT, PT, PT, UP1, 0x40, 0x0 ;  /* 0x000000000000781c */ /* 0x000fe20003f2e818 */
[----:B01----:R-:W-:-:S03]  /*6ba0*/  FADD.FTZ R77, R77, R40 ;  /* 0x000000284d4d7221 */ /* 0x003fc60000010000 */
[----:B------:R-:W-:Y:S01]  /*6bb0*/  FSEL R27, R27, RZ, !P1 ;  /* 0x000000ff1b1b7208 */ /* 0x000fe20004800000 */
[----:B------:R-:W-:Y:S01]  /*6bc0*/  FFMA.FTZ R26, R77, R26, UR11 ;  /* 0x0000000b4d1a7e23 */ /* 0x000fe2000801001a */
[----:B------:R-:W-:-:S03]  /*6bd0*/  PLOP3.LUT P1, PT, PT, PT, UP1, 0x40, 0x0 ;  /* 0x000000000000781c */ /* 0x000fc60003f2e818 */
[----:B------:R-:W-:Y:S01]  /*6be0*/  FADD.FTZ R40, R26, R27 ;  /* 0x0000001b1a287221 */ /* 0x000fe20000010000 */
[----:B------:R-:W-:Y:S02]  /*6bf0*/  FSEL R26, R41, RZ, P1 ;  /* 0x000000ff291a7208 */ /* 0x000fe40000800000 */
[----:B------:R-:W-:-:S03]  /*6c00*/  IADD3 R18, P1, R18, UR12, RZ ;  /* 0x0000000c12127c10 */ /* 0x000fc6000ff3e0ff */
[----:B------:R-:W0:Y:S01]  /*6c10*/  MUFU.RSQ R40, R40 ;  /* 0x0000002800287308 */ /* 0x000e220000001400 */
        /* <DEDUP_REMOVED lines=11> */
[----:B------:R-:W-:-:S02]  /*6cd0*/  IADD3.X R19, R19, UR13, RZ, P1, !PT ;  /* 0x0000000d13137c10 */ /* 0x000fc40008ffe4ff */
[----:B--2---:R-:W-:Y:S01]  /*6ce0*/  LOP3.LUT R24, R24, 0x1f, RZ, 0xc0, !PT ;  /* 0x0000001f18187812 */ /* 0x004fe200078ec0ff */
[C---:B0-----:R-:W-:Y:S01]  /*6cf0*/  FMUL.FTZ R43, R40.reuse, R43 ;  /* 0x0000002b282b7220 */ /* 0x041fe20000410000 */
[----:B------:R-:W-:Y:S02]  /*6d00*/  FMUL.FTZ R17, R40, R17 ;  /* 0x0000001128117220 */ /* 0x000fe40000410000 */
[----:B------:R-:W-:Y:S01]  /*6d10*/  ISETP.NE.AND P0, PT, R24, RZ, PT ;  /* 0x000000ff1800720c */ /* 0x000fe20003f05270 */
[C---:B------:R-:W-:Y:S01]  /*6d20*/  FMUL.FTZ R77, R40.reuse, R77 ;  /* 0x0000004d284d7220 */ /* 0x040fe20000410000 */
[----:B------:R-:W-:Y:S01]  /*6d30*/  FMUL.FTZ R15, R40, R15 ;  /* 0x0000000f280f7220 */ /* 0x000fe20000410000 */
[----:B------:R-:W-:Y:S01]  /*6d40*/  FFMA.FTZ R12, R68, R17, R53 ;  /* 0x00000011440c7223 */ /* 0x000fe20000010035 */
[----:B------:R-:W-:Y:S01]  /*6d50*/  FMUL.FTZ R27, R40, R27 ;  /* 0x0000001b281b7220 */ /* 0x000fe20000410000 */
[----:B------:R-:W-:Y:S01]  /*6d60*/  FFMA.FTZ R16, R67, R77, R52 ;  /* 0x0000004d43107223 */ /* 0x000fe20000010034 */
[----:B------:R-:W-:Y:S01]  /*6d70*/  FFMA.FTZ R17, R69, R15, R54 ;  /* 0x0000000f45117223 */ /* 0x000fe20000010036 */
[----:B------:R-:W-:Y:S01]  /*6d80*/  FADD.FTZ R77, -R26, R60 ;  /* 0x0000003c1a4d7221 */ /* 0x000fe20000010100 */
[C---:B------:R-:W-:Y:S01]  /*6d90*/  FMUL.FTZ R30, R40.reuse, R37 ;  /* 0x00000025281e7220 */ /* 0x040fe20000410000 */
[----:B------:R-:W-:Y:S01]  /*6da0*/  FMUL.FTZ R29, R40, R29 ;  /* 0x0000001d281d7220 */ /* 0x000fe20000410000 */
[----:B------:R-:W-:Y:S01]  /*6db0*/  F2FP.BF16.F32.PACK_AB R15, R16, R12 ;  /* 0x0000000c100f723e */ /* 0x000fe200000010ff */
[----:B------:R-:W-:Y:S01]  /*6dc0*/  FMUL.FTZ R77, R40, R77 ;  /* 0x0000004d284d7220 */ /* 0x000fe20000410000 */
[----:B------:R-:W-:Y:S01]  /*6dd0*/  FFMA.FTZ R12, R74, R27, R76 ;  /* 0x0000001b4a0c7223 */ /* 0x000fe2000001004c */
[----:B------:R-:W0:Y:S01]  /*6de0*/  @!P0 LDC.64 R24, c[0x0][0x250] ;  /* 0x00009400ff188b82 */ /* 0x000e220000000a00 */
[----:B------:R-:W-:Y:S01]  /*6df0*/  FMUL.FTZ R35, R40, R35 ;  /* 0x0000002328237220 */ /* 0x000fe20000410000 */
[----:B------:R-:W-:Y:S01]  /*6e00*/  FFMA.FTZ R32, R58, R77, R10 ;  /* 0x0000004d3a207223 */ /* 0x000fe2000001000a */
[----:B------:R-:W-:-:S02]  /*6e10*/  FMUL.FTZ R11, R40, R11 ;  /* 0x0000000b280b7220 */ /* 0x000fc40000410000 */
[----:B------:R-:W-:Y:S02]  /*6e20*/  FFMA.FTZ R34, R63, R35, R8 ;  /* 0x000000233f227223 */ /* 0x000fe40000010008 */
[----:B------:R-:W-:Y:S01]  /*6e30*/  FFMA.FTZ R11, R66, R11, R51 ;  /* 0x0000000b420b7223 */ /* 0x000fe20000010033 */
[----:B0-----:R-:W-:-:S05]  /*6e40*/  @!P0 IMAD.WIDE R24, R0, 0x4, R24 ;  /* 0x0000000400188825 */ /* 0x001fca00078e0218 */
[----:B------:R0:W-:Y:S02]  /*6e50*/  @!P0 STG.E desc[UR6][R24.64], R41 ;  /* 0x0000002918008986 */ /* 0x0001e4000c101906 */
[----:B0-----:R-:W-:Y:S01]  /*6e60*/  FADD.FTZ R41, -R26, R14 ;  /* 0x0000000e1a297221 */ /* 0x001fe20000010100 */
[----:B------:R-:W-:Y:S01]  /*6e70*/  FFMA.FTZ R14, R72, R43, R55 ;  /* 0x0000002b480e7223 */ /* 0x000fe20000010037 */
[C---:B------:R-:W-:Y:S01]  /*6e80*/  FADD.FTZ R43, -R26.reuse, R38 ;  /* 0x000000261a2b7221 */ /* 0x040fe20000010100 */
[----:B------:R-:W-:Y:S01]  /*6e90*/  FADD.FTZ R25, -R26, R33 ;  /* 0x000000211a197221 */ /* 0x000fe20000010100 */
[----:B------:R-:W-:Y:S01]  /*6ea0*/  FMUL.FTZ R24, R40, R31 ;  /* 0x0000001f28187220 */ /* 0x000fe20000410000 */
[----:B------:R-:W-:Y:S01]  /*6eb0*/  FADD.FTZ R33, -R26, R36 ;  /* 0x000000241a217221 */ /* 0x000fe20000010100 */
[C---:B------:R-:W-:Y:S01]  /*6ec0*/  FMUL.FTZ R43, R40.reuse, R43 ;  /* 0x0000002b282b7220 */ /* 0x040fe20000410000 */
[----:B------:R-:W-:Y:S01]  /*6ed0*/  F2FP.BF16.F32.PACK_AB R14, R17, R14 ;  /* 0x0000000e110e723e */ /* 0x000fe200000010ff */
[----:B------:R-:W-:Y:S01]  /*6ee0*/  FFMA.FTZ R27, R71, R24, R57 ;  /* 0x00000018471b7223 */ /* 0x000fe20000010039 */
[----:B------:R-:W0:Y:S01]  /*6ef0*/  @!P0 LDC.64 R16, c[0x0][0x258] ;  /* 0x00009600ff108b82 */ /* 0x000e220000000a00 */
[C---:B------:R-:W-:Y:S01]  /*6f00*/  FMUL.FTZ R26, R40.reuse, R13 ;  /* 0x0000000d281a7220 */ /* 0x040fe20000410000 */
[C---:B------:R-:W-:Y:S01]  /*6f10*/  FMUL.FTZ R33, R40.reuse, R33 ;  /* 0x0000002128217220 */ /* 0x040fe20000410000 */
[----:B------:R-:W-:Y:S01]  /*6f20*/  FFMA.FTZ R43, R59, R43, R6 ;  /* 0x0000002b3b2b7223 */ /* 0x000fe20000010006 */
[----:B------:R-:W-:Y:S01]  /*6f30*/  F2FP.BF16.F32.PACK_AB R12, R27, R12 ;  /* 0x0000000c1b0c723e */ /* 0x000fe200000010ff */
[----:B------:R-:W-:Y:S01]  /*6f40*/  FFMA.FTZ R13, R73, R26, R75 ;  /* 0x0000001a490d7223 */ /* 0x000fe2000001004b */
[----:B------:R-:W-:Y:S01]  /*6f50*/  FMUL.FTZ R41, R40, R41 ;  /* 0x0000002928297220 */ /* 0x000fe20000410000 */
[----:B------:R-:W-:Y:S01]  /*6f60*/  FFMA.FTZ R26, R62, R33, R5 ;  /* 0x000000213e1a7223 */ /* 0x000fe20000010005 */
[----:B------:R-:W-:Y:S01]  /*6f70*/  F2FP.BF16.F32.PACK_AB R27, R32, R43 ;  /* 0x0000002b201b723e */ /* 0x000fe200000010ff */
[----:B------:R-:W-:Y:S01]  /*6f80*/  FFMA.FTZ R31, R61, R30, R9 ;  /* 0x0000001e3d1f7223 */ /* 0x000fe20000010009 */
[----:B------:R-:W1:Y:S01]  /*6f90*/  LDC.64 R32, c[0x0][0x210] ;  /* 0x00008400ff207b82 */ /* 0x000e620000000a00 */
[----:B------:R-:W-:Y:S01]  /*6fa0*/  FFMA.FTZ R24, R70, R41, R56 ;  /* 0x0000002946187223 */ /* 0x000fe20000010038 */
[----:B------:R-:W-:-:S02]  /*6fb0*/  IADD3 R30, P2, R39, UR12, RZ ;  /* 0x0000000c271e7c10 */ /* 0x000fc4000ff5e0ff */
[----:B------:R-:W-:Y:S02]  /*6fc0*/  F2FP.BF16.F32.PACK_AB R26, R31, R26 ;  /* 0x0000001a1f1a723e */ /* 0x000fe400000010ff */
[----:B------:R-:W-:Y:S01]  /*6fd0*/  F2FP.BF16.F32.PACK_AB R13, R24, R13 ;  /* 0x0000000d180d723e */ /* 0x000fe200000010ff */
[----:B------:R-:W-:Y:S01]  /*6fe0*/  FMUL.FTZ R24, R40, R25 ;  /* 0x0000001928187220 */ /* 0x000fe20000410000 */
[----:B------:R-:W-:Y:S01]  /*6ff0*/  FFMA.FTZ R25, R64, R29, R48 ;  /* 0x0000001d40197223 */ /* 0x000fe20000010030 */
[----:B------:R-:W-:Y:S02]  /*7000*/  IADD3.X R31, R28, UR13, RZ, P2, !PT ;  /* 0x0000000d1c1f7c10 */ /* 0x000fe400097fe4ff */
[----:B------:R-:W-:Y:S02]  /*7010*/  FFMA.FTZ R24, R65, R24, R49 ;  /* 0x0000001841187223 */ /* 0x000fe40000010031 */
[----:B------:R-:W-:Y:S01]  /*7020*/  F2FP.BF16.F32.PACK_AB R25, R34, R25 ;  /* 0x000000192219723e */ /* 0x000fe200000010ff */
[----:B0-----:R-:W-:-:S02]  /*7030*/  @!P0 IMAD.WIDE R16, R0, 0x4, R16 ;  /* 0x0000000400108825 */ /* 0x001fc400078e0210 */
[----:B------:R-:W-:-:S03]  /*7040*/  F2FP.BF16.F32.PACK_AB R24, R24, R11 ;  /* 0x0000000b1818723e */ /* 0x000fc600000010ff */
[----:B------:R0:W-:Y:S04]  /*7050*/  @!P0 STG.E desc[UR6][R16.64], R40 ;  /* 0x0000002810008986 */ /* 0x0001e8000c101906 */
[----:B------:R0:W-:Y:S01]  /*7060*/  STG.E.128 desc[UR6][R18.64], R12 ;  /* 0x0000000c12007986 */ /* 0x0001e2000c101d06 */
[----:B-1----:R-:W-:-:S03]  /*7070*/  LEA R0, R32, R0, 0x2 ;  /* 0x0000000020007211 */ /* 0x002fc600078e10ff */
[----:B------:R0:W-:Y:S01]  /*7080*/  STG.E.128 desc[UR6][R30.64], R24 ;  /* 0x000000181e007986 */ /* 0x0001e2000c101d06 */
[----:B------:R-:W-:-:S13]  /*7090*/  ISETP.GE.AND P0, PT, R0, R33, PT ;  /* 0x000000210000720c */ /* 0x000fda0003f06270 */
[----:B------:R-:W-:Y:S05]  /*70a0*/  @!P0 BRA `(.L_x_714) ;  /* 0xffffff9800a08947 */ /* 0x000fea000383ffff */
[----:B------:R-:W-:Y:S05]  /*70b0*/  BSYNC B0 ;  /* 0x0000000000007941 */ /* 0x000fea0003800000 */
.L_x_600:
[----:B------:R-:W-:Y:S05]  /*70c0*/  EXIT ;  /* 0x000000000000794d */ /* 0x000fea0003800000 */
.L_x_713:
        /* <DEDUP_REMOVED lines=8> */
.L_x_716:
[----:B------:R-:W-:Y:S05]  /*7150*/  BSYNC B1 ;  /* 0x0000000000017941 */ /* 0x000fea0003800000 */
.L_x_715:
[----:B------:R-:W-:Y:S01]  /*7160*/  HFMA2.MMA R30, -RZ, RZ, 0, 1.847743988037109375e-06 ;  /* 0x0000001fff1e7435 */ /* 0x000fe200000001ff */
[----:B------:R-:W-:Y:S01]  /*7170*/  FADD.FTZ R40, R31, R24 ;  /* 0x000000181f287221 */ /* 0x000fe20000010000 */
[----:B------:R-:W-:Y:S01]  /*7180*/  IMAD.MOV.U32 R27, RZ, RZ, 0x2 ;  /* 0x00000002ff1b7424 */ /* 0x000fe200078e00ff */
[----:B------:R-:W0:Y:S01]  /*7190*/  LDC R26, c[0x0][0x290] ;  /* 0x0000a400ff1a7b82 */ /* 0x000e220000000800 */
[----:B------:R-:W-:-:S07]  /*71a0*/  IMAD.MOV.U32 R25, RZ, RZ, -0x1 ;  /* 0xffffffffff197424 */ /* 0x000fce00078e00ff */
[----:B0-----:R-:W-:Y:S05]  /*71b0*/  WARPSYNC.COLLECTIVE R25, `(.L_x_717) ;  /* 0x0000000019087348 */ /* 0x001fea0003c00000 */
[----:B------:R1:W2:Y:S02]  /*71c0*/  SHFL.BFLY P0, R24, R40, R27, R30 ;  /* 0x0c00001b28187389 */ /* 0x0002a4000000001e */
[----:B012---:R-:W-:Y:S01]  /*71d0*/  ENDCOLLECTIVE ;  /* 0x000000000000791b */ /* 0x007fe20003800000 */
.L_x_717:
[----:B------:R-:W-:Y:S02]  /*71e0*/  IMAD.MOV.U32 R27, RZ, RZ, 0x4 ;  /* 0x00000004ff1b7424 */ /* 0x000fe400078e00ff */
[----:B------:R-:W-:-:S05]  /*71f0*/  FADD.FTZ R42, R40, R24 ;  /* 0x00000018282a7221 */ /* 0x000fca0000010000 */
[----:B------:R-:W-:-:S07]  /*7200*/  MOV R40, R42 ;  /* 0x0000002a00287202 */ /* 0x000fce0000000f00 */
[----:B------:R-:W-:Y:S05]  /*7210*/  WARPSYNC.COLLECTIVE R25, `(.L_x_718) ;  /* 0x0000000019087348 */ /* 0x000fea0003c00000 */
[----:B------:R0:W1:Y:S02]  /*7220*/  SHFL.BFLY P0, R24, R40, R27, R30 ;  /* 0x0c00001b28187389 */ /* 0x000064000000001e */
[----:B01----:R-:W-:Y:S01]  /*7230*/  ENDCOLLECTIVE ;  /* 0x000000000000791b */ /* 0x003fe20003800000 */
.L_x_718:
[----:B------:R-:W-:Y:S02]  /*7240*/  IMAD.MOV.U32 R27, RZ, RZ, 0x8 ;  /* 0x00000008ff1b7424 */ /* 0x000fe400078e00ff */
[----:B------:R-:W-:-:S05]  /*7250*/  FADD.FTZ R43, R42, R24 ;  /* 0x000000182a2b7221 */ /* 0x000fca0000010000 */
[----:B------:R-:W-:-:S07]  /*7260*/  MOV R40, R43 ;  /* 0x0000002b00287202 */ /* 0x000fce0000000f00 */
[----:B------:R-:W-:Y:S05]  /*7270*/  WARPSYNC.COLLECTIVE R25, `(.L_x_719) ;  /* 0x0000000019087348 */ /* 0x000fea0003c00000 */
[----:B------:R0:W1:Y:S02]  /*7280*/  SHFL.BFLY P0, R24, R40, R27, R30 ;  /* 0x0c00001b28187389 */ /* 0x000064000000001e */
[----:B01----:R-:W-:Y:S01]  /*7290*/  ENDCOLLECTIVE ;  /* 0x000000000000791b */ /* 0x003fe20003800000 */
.L_x_719:
[----:B------:R-:W-:Y:S02]  /*72a0*/  IMAD.MOV.U32 R27, RZ, RZ, 0x10 ;  /* 0x00000010ff1b7424 */ /* 0x000fe400078e00ff */
[----:B------:R-:W-:-:S05]  /*72b0*/  FADD.FTZ R77, R43, R24 ;  /* 0x000000182b4d7221 */ /* 0x000fca0000010000 */
[----:B------:R-:W-:-:S07]  /*72c0*/  MOV R40, R77 ;  /* 0x0000004d00287202 */ /* 0x000fce0000000f00 */
[----:B------:R-:W-:Y:S05]  /*72d0*/  WARPSYNC.COLLECTIVE R25, `(.L_x_720) ;  /* 0x0000000019087348 */ /* 0x000fea0003c00000 */
[----:B------:R0:W1:Y:S02]  /*72e0*/  SHFL.BFLY P0, R24, R40, R27, R30 ;  /* 0x0c00001b28187389 */ /* 0x000064000000001e */
[----:B01----:R-:W-:Y:S01]  /*72f0*/  ENDCOLLECTIVE ;  /* 0x000000000000791b */ /* 0x003fe20003800000 */
.L_x_720:
[----:B------:R-:W-:Y:S02]  /*7300*/  IMAD.MOV.U32 R27, RZ, RZ, 0x1 ;  /* 0x00000001ff1b7424 */ /* 0x000fe400078e00ff */
        /* <DEDUP_REMOVED lines=34> */
[----:B------:R-:W-:-:S05]  /*7530*/  FFMA.FTZ R31, R31, R31, R24 ;  /* 0x0000001f1f1f7223 */ /* 0x000fca0000010018 */
[----:B------:R-:W-:-:S07]  /*7540*/  MOV R40, R31 ;  /* 0x0000001f00287202 */ /* 0x000fce0000000f00 */
[----:B------:R-:W-:Y:S05]  /*7550*/  WARPSYNC.COLLECTIVE R25, `(.L_x_721) ;  /* 0x0000000019087348 */ /* 0x000fea0003c00000 */
[----:B------:R0:W1:Y:S02]  /*7560*/  SHFL.BFLY P0, R24, R40, R27, R30 ;  /* 0x0c00001b28187389 */ /* 0x000064000000001e */
[----:B01----:R-:W-:Y:S01]  /*7570*/  ENDCOLLECTIVE ;  /* 0x000000000000791b */ /* 0x003fe20003800000 */
.L_x_721:
[----:B------:R-:W-:Y:S02]  /*7580*/  IMAD.MOV.U32 R27, RZ, RZ, 0x2 ;  /* 0x00000002ff1b7424 */ /* 0x000fe400078e00ff */
[----:B------:R-:W-:-:S07]  /*7590*/  FADD.FTZ R40, R31, R24 ;  /* 0x000000181f287221 */ /* 0x000fce0000010000 */
[----:B------:R-:W-:Y:S05]  /*75a0*/  WARPSYNC.COLLECTIVE R25, `(.L_x_722) ;  /* 0x0000000019087348 */ /* 0x000fea0003c00000 */
[----:B------:R0:W1:Y:S02]  /*75b0*/  SHFL.BFLY P0, R24, R40, R27, R30 ;  /* 0x0c00001b28187389 */ /* 0x000064000000001e */
[----:B01----:R-:W-:Y:S01]  /*75c0*/  ENDCOLLECTIVE ;  /* 0x000000000000791b */ /* 0x003fe20003800000 */
.L_x_722:
[----:B------:R-:W-:Y:S02]  /*75d0*/  IMAD.MOV.U32 R27, RZ, RZ, 0x4 ;  /* 0x00000004ff1b7424 */ /* 0x000fe400078e00ff */
[----:B------:R-:W-:-:S05]  /*75e0*/  FADD.FTZ R42, R40, R24 ;  /* 0x00000018282a7221 */ /* 0x000fca0000010000 */
[----:B------:R-:W-:-:S07]  /*75f0*/  MOV R40, R42 ;  /* 0x0000002a00287202 */ /* 0x000fce0000000f00 */
[----:B------:R-:W-:Y:S05]  /*7600*/  WARPSYNC.COLLECTIVE R25, `(.L_x_723) ;  /* 0x0000000019087348 */ /* 0x000fea0003c00000 */
[----:B------:R0:W1:Y:S02]  /*7610*/  SHFL.BFLY P0, R24, R40, R27, R30 ;  /* 0x0c00001b28187389 */ /* 0x000064000000001e */
[----:B01----:R-:W-:Y:S01]  /*7620*/  ENDCOLLECTIVE ;  /* 0x000000000000791b */ /* 0x003fe20003800000 */
.L_x_723:
[----:B------:R-:W-:Y:S02]  /*7630*/  IMAD.MOV.U32 R27, RZ, RZ, 0x8 ;  /* 0x00000008ff1b7424 */ /* 0x000fe400078e00ff */
[----:B------:R-:W-:-:S05]  /*7640*/  FADD.FTZ R43, R42, R24 ;  /* 0x000000182a2b7221 */ /* 0x000fca0000010000 */
[----:B------:R-:W-:-:S07]  /*7650*/  MOV R40, R43 ;  /* 0x0000002b00287202 */ /* 0x000fce0000000f00 */
[----:B------:R-:W-:Y:S05]  /*7660*/  WARPSYNC.COLLECTIVE R25, `(.L_x_724) ;  /* 0x0000000019087348 */ /* 0x000fea0003c00000 */
[----:B------:R0:W1:Y:S02]  /*7670*/  SHFL.BFLY P0, R24, R40, R27, R30 ;  /* 0x0c00001b28187389 */ /* 0x000064000000001e */
[----:B01----:R-:W-:Y:S01]  /*7680*/  ENDCOLLECTIVE ;  /* 0x000000000000791b */ /* 0x003fe20003800000 */
.L_x_724:
[----:B------:R-:W-:Y:S02]  /*7690*/  IMAD.MOV.U32 R27, RZ, RZ, 0x10 ;  /* 0x00000010ff1b7424 */ /* 0x000fe400078e00ff */
[----:B------:R-:W-:-:S05]  /*76a0*/  FADD.FTZ R77, R43, R24 ;  /* 0x000000182b4d7221 */ /* 0x000fca0000010000 */
[----:B------:R-:W-:-:S07]  /*76b0*/  MOV R40, R77 ;  /* 0x0000004d00287202 */ /* 0x000fce0000000f00 */
[----:B------:R-:W-:Y:S05]  /*76c0*/  WARPSYNC.COLLECTIVE R25, `(.L_x_725) ;  /* 0x0000000019087348 */ /* 0x000fea0003c00000 */
[----:B------:R0:W1:Y:S02]  /*76d0*/  SHFL.BFLY P0, R24, R40, R27, R30 ;  /* 0x0c00001b28187389 */ /* 0x000064000000001e */
[----:B01----:R-:W-:Y:S01]  /*76e0*/  ENDCOLLECTIVE ;  /* 0x000000000000791b */ /* 0x003fe20003800000 */
.L_x_725:
[----:B------:R-:W-:Y:S01]  /*76f0*/  MOV R40, R24 ;  /* 0x0000001800287202 */ /* 0x000fe20000000f00 */
[----:B------:R-:W-:Y:S06]  /*7700*/  BRA `(.L_x_726) ;  /* 0xfffffff400187947 */ /* 0x000fec000383ffff */
.L_x_727:
        /* <DEDUP_REMOVED lines=15> */
.L_x_16481:


//--------------------- .text._ZN10layer_norm13ln_fwd_kernelINS_13Kernel_traitsI13__nv_bfloat16S2_S2_S2_fjLj512ELj1ELj4ELj1ELj16ENS_18Kernel_traits_baseILj512ES2_S2_S2_S2_fjLj128EEEEELb1ELb0ELb1ELb0EEEvNS_9FwdParamsE --------------------------
	.section	.text._ZN10layer_norm13ln_fwd_kernelINS_13Kernel_traitsI13__nv_bfloat16S2_S2_S2_fjLj512ELj1ELj4ELj1ELj16ENS_18Kernel_traits_baseILj512ES2_S2_S2_S2_fjLj128EEEEELb1ELb0ELb1ELb0EEEvNS_9FwdParamsE,"ax",@progbits
	.align	128
        .global         _ZN10layer_norm13ln_fwd_kernelINS_13Kernel_traitsI13__nv_bfloat16S2_S2_S2_fjLj512ELj1ELj4ELj1ELj16ENS_18Kernel_traits_baseILj512ES2_S2_S2_S2_fjLj128EEEEELb1ELb0ELb1ELb0EEEvNS_9FwdParamsE
        .type           _ZN10layer_norm13ln_fwd_kernelINS_13Kernel_traitsI13__nv_bfloat16S2_S2_S2_fjLj512ELj1ELj4ELj1ELj16ENS_18Kernel_traits_baseILj512ES2_S2_S2_S2_fjLj128EEEEELb1ELb0ELb1ELb0EEEvNS_9FwdParamsE,@function
        .size           _ZN10layer_norm13ln_fwd_kernelINS_13Kernel_traitsI13__nv_bfloat16S2_S2_S2_fjLj512ELj1ELj4ELj1ELj16ENS_18Kernel_traits_baseILj512ES2_S2_S2_S2_fjLj128EEEEELb1ELb0ELb1ELb0EEEvNS_9FwdParamsE,(.L_x_16482 - _ZN10layer_norm13ln_fwd_kernelINS_13Kernel_traitsI13__nv_bfloat16S2_S2_S2_fjLj512ELj1ELj4ELj1ELj16ENS_18Kernel_traits_baseILj512ES2_S2_S2_S2_fjLj128EEEEELb1ELb0ELb1ELb0EEEvNS_9FwdParamsE)
        .other          _ZN10layer_norm13ln_fwd_kernelINS_13Kernel_traitsI13__nv_bfloat16S2_S2_S2_fjLj512ELj1ELj4ELj1ELj16ENS_18Kernel_traits_baseILj512ES2_S2_S2_S2_fjLj128EEEEELb1ELb0ELb1ELb0EEEvNS_9FwdParamsE,@"STO_CUDA_ENTRY STV_DEFAULT"
_ZN10layer_norm13ln_fwd_kernelINS_13Kernel_traitsI13__nv_bfloat16S2_S2_S2_fjLj512ELj1ELj4ELj1ELj16ENS_18Kernel_traits_baseILj512ES2_S2_S2_S2_fjLj128EEEEELb1ELb0ELb1ELb0EEEvNS_9FwdParamsE:
.text._ZN10layer_norm13ln_fwd_kernelINS_13Kernel_traitsI13__nv_bfloat16S2_S2_S2_fjLj512ELj1ELj4ELj1ELj16ENS_18Kernel_traits_baseILj512ES2_S2_S2_S2_fjLj128EEEEELb1ELb0ELb1ELb0EEEvNS_9FwdParamsE:
        /* <DEDUP_REMOVED lines=8> */
[----:B------:R-:W0:Y:S06]  /*0080*/  LDC R77, c[0x0][0x2ec] ;  /* 0x0000bb00ff4d7b82 */ /* 0x000e2c0000000800 */
[----:B------:R-:W2:Y:S02]  /*0090*/  @P0 LDG.E.64 R2, desc[UR6][R2.64] ;  /* 0x0000000602020981 */ /* 0x000ea4000c1e1b00 */
[----:B------:R-:W1:Y:S01]  /*00a0*/  LDC R11, c[0x0][0x218] ;  /* 0x00008600ff0b7b82 */ /* 0x000e620000000800 */
[----:B------:R-:W3:Y:S01]  /*00b0*/  S2R R19, SR_TID.X ;  /* 0x0000000000137919 */ /* 0x000ee20000002100 */
[----:B------:R-:W4:Y:S06]  /*00c0*/  S2R R15, SR_CTAID.X ;  /* 0x00000000000f7919 */ /* 0x000f2c0000002500 */
[----:B------:R-:W5:Y:S01]  /*00d0*/  @P0 LDC R7, c[0x0][0x2f0] ;  /* 0x0000bc00ff070b82 */ /* 0x000f620000000800 */
[----:B0-----:R-:W5:Y:S01]  /*00e0*/  @P0 LDG.E.64 R4, desc[UR6][R76.64] ;  /* 0x000000064c040981 */ /* 0x001f62000c1e1b00 */
[----:B------:R-:W-:Y:S01]  /*00f0*/  ULDC UR8, c[0x0][0x0] ;  /* 0x0000000000087ab9 */ /* 0x000fe20000000800 */
[----:B------:R-:W-:Y:S01]  /*0100*/  BSSY B0, `(.L_x_728) ;  /* 0x0000032000007945 */ /* 0x000fe20003800000 */
[----:B-1----:R-:W-:-:S04]  /*0110*/  SHF.R.S32.HI R0, RZ, 0x1f, R11 ;  /* 0x0000001fff007819 */ /* 0x002fc8000001140b */
[----:B------:R-:W-:Y:S02]  /*0120*/  LEA.HI R0, R0, R11, RZ, 0x3 ;  /* 0x0000000b00007211 */ /* 0x000fe400078f18ff */
[----:B---3--:R-:W-:Y:S02]  /*0130*/  LOP3.LUT R18, R19, 0x1f, RZ, 0xc0, !PT ;  /* 0x0000001f13127812 */ /* 0x008fe400078ec0ff */
[----:B------:R-:W-:Y:S02]  /*0140*/  SHF.R.U32.HI R16, RZ, 0x5, R19 ;  /* 0x00000005ff107819 */ /* 0x000fe40000011613 */
[----:B------:R-:W-:-:S03]  /*0150*/  MOV R9, R18 ;  /* 0x0000001200097202 */ /* 0x000fc60000000f00 */
[----:B----4-:R-:W-:Y:S01]  /*0160*/  IMAD R16, R15, 0x4, R16 ;  /* 0x000000040f107824 */ /* 0x010fe200078e0210 */
[----:B------:R-:W-:Y:S01]  /*0170*/  LOP3.LUT R17, R9, 0x1f, RZ, 0x3c, !PT ;  /* 0x0000001f09117812 */ /* 0x000fe200078e3cff */
[----:B------:R-:W-:-:S03]  /*0180*/  IMAD R15, R15, UR8, R19 ;  /* 0x000000080f0f7c24 */ /* 0x000fc6000f8e0213 */
[----:B------:R-:W-:-:S04]  /*0190*/  LEA.HI.SX32 R17, R0, R17, 0x1d ;  /* 0x0000001100117211 */ /* 0x000fc800078feaff */
[C---:B------:R-:W-:Y:S02]  /*01a0*/  LOP3.LUT P1, RZ, R17.reuse, 0xffffffe0, RZ, 0xc0, !PT ;  /* 0xffffffe011ff7812 */ /* 0x040fe4000782c0ff */
[----:B------:R-:W-:Y:S02]  /*01b0*/  ISETP.GE.U32.AND P2, PT, R17, 0x40, PT ;  /* 0x000000401100780c */ /* 0x000fe40003f46070 */
[----:B--2---:R-:W-:Y:S02]  /*01c0*/  @P0 R2UR UR4, R2 ;  /* 0x00000000020402ca */ /* 0x004fe400000e0000 */
[----:B------:R-:W-:-:S11]  /*01d0*/  @P0 R2UR UR5, R3 ;  /* 0x00000000030502ca */ /* 0x000fd600000e0000 */
[----:B------:R-:W-:Y:S02]  /*01e0*/  UIADD3 UR14, UR4, -0x61c88647, URZ ;  /* 0x9e3779b9040e7890 */ /* 0x000fe4000fffe03f */
[----:B------:R-:W-:Y:S02]  /*01f0*/  UIADD3 UR15, UR5, -0x4498517b, URZ ;  /* 0xbb67ae85050f7890 */ /* 0x000fe4000fffe03f */
[----:B------:R-:W-:Y:S01]  /*0200*/  UIADD3 UR16, UR4, 0x3c6ef372, URZ ;  /* 0x3c6ef37204107890 */ /* 0x000fe2000fffe03f */
[----:B-----5:R-:W-:Y:S01]  /*0210*/  @P0 IADD3 R76, P3, R4, R7, RZ ;  /* 0x00000007044c0210 */ /* 0x020fe20007f7e0ff */
[----:B------:R-:W-:Y:S02]  /*0220*/  UIADD3 UR17, UR5, 0x76cf5d0a, URZ ;  /* 0x76cf5d0a05117890 */ /* 0x000fe4000fffe03f */
[----:B------:R-:W-:Y:S02]  /*0230*/  UIADD3 UR18, UR4, -0x255992d5, URZ ;  /* 0xdaa66d2b04127890 */ /* 0x000fe4000fffe03f */
[----:B------:R-:W-:Y:S01]  /*0240*/  UIADD3 UR19, UR5, 0x32370b8f, URZ ;  /* 0x32370b8f05137890 */ /* 0x000fe2000fffe03f */
[----:B------:R-:W-:Y:S01]  /*0250*/  @P0 IMAD.X R77, RZ, RZ, R5, P3 ;  /* 0x000000ffff4d0224 */ /* 0x000fe200018e0605 */
[----:B------:R-:W-:-:S02]  /*0260*/  UIADD3 UR20, UR4, 0x78dde6e4, URZ ;  /* 0x78dde6e404147890 */ /* 0x000fc4000fffe03f */
[----:B------:R-:W-:Y:S02]  /*0270*/  UIADD3 UR21, UR5, -0x126145ec, URZ ;  /* 0xed9eba1405157890 */ /* 0x000fe4000fffe03f */
[----:B------:R-:W-:Y:S02]  /*0280*/  UIADD3 UR22, UR4, 0x1715609d, URZ ;  /* 0x1715609d04167890 */ /* 0x000fe4000fffe03f */
[----:B------:R-:W-:Y:S02]  /*0290*/  UIADD3 UR23, UR5, -0x56f99767, URZ ;  /* 0xa906689905177890 */ /* 0x000fe4000fffe03f */
[----:B------:R-:W-:Y:S02]  /*02a0*/  UIADD3 UR24, UR4, -0x4ab325aa, URZ ;  /* 0xb54cda5604187890 */ /* 0x000fe4000fffe03f */
[----:B------:R-:W-:Y:S02]  /*02b0*/  UIADD3 UR25, UR5, 0x646e171e, URZ ;  /* 0x646e171e05197890 */ /* 0x000fe4000fffe03f */
[----:B------:R-:W-:-:S02]  /*02c0*/  UIADD3 UR26, UR4, 0x5384540f, URZ ;  /* 0x5384540f041a7890 */ /* 0x000fc4000fffe03f */
        /* <DEDUP_REMOVED lines=21> */
.L_x_729:
[----:B------:R-:W-:Y:S05]  /*0420*/  BSYNC B0 ;  /* 0x0000000000007941 */ /* 0x000fea0003800000 */
.L_x_728:
        /* <DEDUP_REMOVED lines=13> */
.L_x_731:
[----:B------:R-:W-:Y:S05]  /*0500*/  BSYNC B0 ;  /* 0x0000000000007941 */ /* 0x000fea0003800000 */
.L_x_730:
[----:B------:R-:W-:Y:S01]  /*0510*/  ULDC UR8, c[0x0][0x214] ;  /* 0x0000850000087ab9 */ /* 0x000fe20000000800 */
[----:B------:R-:W-:Y:S01]  /*0520*/  UIADD3 UR29, UR5, -0x24c28bd8, URZ ;  /* 0xdb3d7428051d7890 */ /* 0x000fe2000fffe03f */
[----:B------:R-:W-:Y:S02]  /*0530*/  ISETP.GE.AND P0, PT, R16, UR8, PT ;  /* 0x0000000810007c0c */ /* 0x000fe4000bf06270 */
[----:B------:R-:W-:-:S11]  /*0540*/  SHF.R.U64 R14, R76, 0x2, R77 ;  /* 0x000000024c0e7819 */ /* 0x000fd6000000124d */
[----:B------:R-:W-:Y:S05]  /*0550*/  @P0 EXIT ;  /* 0x000000000000094d */ /* 0x000fea0003800000 */
[----:B------:R-:W-:Y:S01]  /*0560*/  IMAD.HI.U32 R2, R14, -0x2daee0ad, RZ ;  /* 0xd2511f530e027827 */ /* 0x000fe200078e00ff */
[----:B------:R-:W-:Y:S01]  /*0570*/  SHF.R.U32.HI R13, RZ, 0x2, R77 ;  /* 0x00000002ff0d7819 */ /* 0x000fe2000001164d */
[----:B------:R-:W-:Y:S01]  /*0580*/  BSSY B0, `(.L_x_732) ;  /* 0x000078b000007945 */ /* 0x000fe20003800000 */
[----:B-----5:R-:W-:Y:S01]  /*0590*/  PRMT R43, R29, 0x7632, R43 ;  /* 0x000076321d2b7816 */ /* 0x020fe2000000002b */
[C---:B------:R-:W-:Y:S01]  /*05a0*/  IMAD.HI.U32 R0, R15.reuse, -0x326172a9, RZ ;  /* 0xcd9e8d570f007827 */ /* 0x040fe200078e00ff */
[----:B------:R-:W-:Y:S01]  /*05b0*/  LOP3.LUT R2, R2, UR5, RZ, 0x3c, !PT ;  /* 0x0000000502027c12 */ /* 0x000fe2000f8e3cff */
[----:B------:R-:W-:Y:S01]  /*05c0*/  ULDC.U8 UR8, c[0x0][0x2a0] ;  /* 0x0000a80000087ab9 */ /* 0x000fe20000000000 */
[----:B------:R-:W-:Y:S01]  /*05d0*/  PRMT R46, R26, 0x7632, R46 ;  /* 0x000076321a2e7816 */ /* 0x000fe2000000002e */
[----:B------:R-:W-:Y:S01]  /*05e0*/  IMAD R3, R15, -0x326172a9, RZ ;  /* 0xcd9e8d570f037824 */ /* 0x000fe200078e02ff */
[----:B------:R-:W-:Y:S01]  /*05f0*/  LOP3.LUT R0, R0, UR4, R13, 0x96, !PT ;  /* 0x0000000400007c12 */ /* 0x000fe2000f8e960d */
[----:B------:R-:W-:Y:S01]  /*0600*/  IMAD.HI.U32 R8, R2, -0x326172a9, RZ ;  /* 0xcd9e8d5702087827 */ /* 0x000fe200078e00ff */
[----:B------:R-:W-:Y:S01]  /*0610*/  PRMT R42, R24, 0x7632, R42 ;  /* 0x00007632182a7816 */ /* 0x000fe2000000002a */
[----:B------:R-:W-:Y:S01]  /*0620*/  UISETP.NE.AND UP0, UPT, UR8, URZ, UPT ;  /* 0x0000003f0800728c */ /* 0x000fe2000bf05270 */
[----:B------:R-:W-:Y:S01]  /*0630*/  PRMT R44, R25, 0x7632, R44 ;  /* 0x00007632192c7816 */ /* 0x000fe2000000002c */
[----:B------:R-:W-:Y:S01]  /*0640*/  IMAD R9, R14, -0x2daee0ad, RZ ;  /* 0xd2511f530e097824 */ /* 0x000fe200078e02ff */
[----:B------:R-:W-:Y:S01]  /*0650*/  LOP3.LUT R3, R8, UR14, R3, 0x96, !PT ;  /* 0x0000000e08037c12 */ /* 0x000fe2000f8e9603 */
[C---:B------:R-:W-:Y:S01]  /*0660*/  IMAD.HI.U32 R10, R0.reuse, -0x2daee0ad, RZ ;  /* 0xd2511f53000a7827 */ /* 0x040fe200078e00ff */
        /* <DEDUP_REMOVED lines=13> */
[----:B------:R-:W-:Y:S01]  /*0740*/  ULDC.64 UR12, c[0x0][0x298] ;  /* 0x0000a600000c7ab9 */ /* 0x000fe20000000a00 */
        /* <DEDUP_REMOVED lines=10> */
[----:B------:R-:W-:-:S02]  /*07f0*/  SHF.L.U32 R37, R23, 0x10, RZ ;  /* 0x0000001017257819 */ /* 0x000fc400000006ff */
[----:B------:R-:W-:Y:S01]  /*0800*/  LOP3.LUT R76, R76, 0x3, RZ, 0xc0, !PT ;  /* 0x000000034c4c7812 */ /* 0x000fe200078ec0ff */
[----:B------:R-:W-:Y:S01]  /*0810*/  IMAD R2, R2, -0x2daee0ad, RZ ;  /* 0xd2511f5302027824 */ /* 0x000fe200078e02ff */
[----:B------:R-:W-:Y:S01]  /*0820*/  LOP3.LUT R3, R10, UR19, R3, 0x96, !PT ;  /* 0x000000130a037c12 */ /* 0x000fe2000f8e9603 */
[----:B------:R-:W-:Y:S01]  /*0830*/  IMAD.HI.U32 R11, R8, -0x2daee0ad, RZ ;  /* 0xd2511f53080b7827 */ /* 0x000fe200078e00ff */
[----:B------:R-:W-:Y:S02]  /*0840*/  SHF.L.U32 R38, R38, 0x10, RZ ;  /* 0x0000001026267819 */ /* 0x000fe400000006ff */
[----:B------:R-:W-:Y:S01]  /*0850*/  SHF.L.U32 R41, R41, 0x10, RZ ;  /* 0x0000001029297819 */ /* 0x000fe200000006ff */
[----:B------:R-:W-:Y:S01]  /*0860*/  IMAD R0, R0, -0x326172a9, RZ ;  /* 0xcd9e8d5700007824 */ /* 0x000fe200078e02ff */
[----:B------:R-:W-:Y:S01]  /*0870*/  LOP3.LUT R2, R11, UR21, R2, 0x96, !PT ;  /* 0x000000150b027c12 */ /* 0x000fe2000f8e9602 */
[----:B------:R-:W-:Y:S01]  /*0880*/  IMAD.HI.U32 R9, R3, -0x326172a9, RZ ;  /* 0xcd9e8d5703097827 */ /* 0x000fe200078e00ff */
[----:B------:R-:W-:-:S02]  /*0890*/  SHF.L.U32 R11, R4, 0x10, RZ ;  /* 0x00000010040b7819 */ /* 0x000fc400000006ff */
[----:B------:R-:W-:Y:S01]  /*08a0*/  SHF.L.U32 R40, R40, 0x10, RZ ;  /* 0x0000001028287819 */ /* 0x000fe200000006ff */
[----:B------:R-:W-:Y:S01]  /*08b0*/  IMAD R3, R3, -0x326172a9, RZ ;  /* 0xcd9e8d5703037824 */ /* 0x000fe200078e02ff */
[----:B------:R-:W-:Y:S01]  /*08c0*/  LOP3.LUT R0, R9, UR20, R0, 0x96, !PT ;  /* 0x0000001409007c12 */ /* 0x000fe2000f8e9600 */
[----:B------:R-:W-:Y:S01]  /*08d0*/  IMAD R9, R8, -0x2daee0ad, RZ ;  /* 0xd2511f5308097824 */ /* 0x000fe200078e02ff */
[----:B------:R-:W-:Y:S01]  /*08e0*/  SHF.L.U32 R44, R44, 0x10, RZ ;  /* 0x000000102c2c7819 */ /* 0x000fe200000006ff */
[----:B------:R-:W-:Y:S01]  /*08f0*/  IMAD.HI.U32 R8, R2, -0x326172a9, RZ ;  /* 0xcd9e8d5702087827 */ /* 0x000fe200078e00ff */
[----:B------:R-:W-:-:S03]  /*0900*/  SHF.L.U32 R51, R51, 0x10, RZ ;  /* 0x0000001033337819 */ /* 0x000fc600000006ff */
[----:B------:R-:W-:Y:S01]  /*0910*/  IMAD.HI.U32 R10, R0, -0x2daee0ad, RZ ;  /* 0xd2511f53000a7827 */ /* 0x000fe200078e00ff */
[----:B------:R-:W-:-:S03]  /*0920*/  LOP3.LUT R3, R8, UR22, R3, 0x96, !PT ;  /* 0x0000001608037c12 */ /* 0x000fc6000f8e9603 */
[----:B------:R-:W-:Y:S01]  /*0930*/  IMAD R0, R0, -0x2daee0ad, RZ ;  /* 0xd2511f5300007824 */ /* 0x000fe200078e02ff */
[----:B------:R-:W-:Y:S01]  /*0940*/  LOP3.LUT R32, R10, UR23, R9, 0x96, !PT ;  /* 0x000000170a207c12 */ /* 0x000fe2000f8e9609 */
[----:B------:R-:W-:Y:S01]  /*0950*/  IMAD.HI.U32 R35, R3, -0x2daee0ad, RZ ;  /* 0xd2511f5303237827 */ /* 0x000fe200078e00ff */
[----:B------:R-:W-:-:S03]  /*0960*/  SHF.L.U32 R10, R7, 0x10, RZ ;  /* 0x00000010070a7819 */ /* 0x000fc600000006ff */
[----:B------:R-:W-:Y:S01]  /*0970*/  IMAD R2, R2, -0x326172a9, RZ ;  /* 0xcd9e8d5702027824 */ /* 0x000fe200078e02ff */
[----:B------:R-:W-:Y:S01]  /*0980*/  LOP3.LUT R0, R35, UR25, R0, 0x96, !PT ;  /* 0x0000001923007c12 */ /* 0x000fe2000f8e9600 */
[----:B------:R-:W-:-:S04]  /*0990*/  IMAD.HI.U32 R33, R32, -0x326172a9, RZ ;  /* 0xcd9e8d5720217827 */ /* 0x000fc800078e00ff */
[----:B------:R-:W-:Y:S01]  /*09a0*/  IMAD.U32 R7, R29, 0x10000, RZ ;  /* 0x000100001d077824 */ /* 0x000fe200078e00ff */
[----:B------:R-:W-:Y:S01]  /*09b0*/  LOP3.LUT R33, R33, UR24, R2, 0x96, !PT ;  /* 0x0000001821217c12 */ /* 0x000fe2000f8e9602 */
[----:B------:R-:W-:Y:S02]  /*09c0*/  IMAD R2, R3, -0x2daee0ad, RZ ;  /* 0xd2511f5303027824 */ /* 0x000fe400078e02ff */
[----:B------:R-:W-:Y:S02]  /*09d0*/  IMAD R32, R32, -0x326172a9, RZ ;  /* 0xcd9e8d5720207824 */ /* 0x000fe400078e02ff */
[----:B------:R-:W-:-:S04]  /*09e0*/  IMAD.HI.U32 R3, R0, -0x326172a9, RZ ;  /* 0xcd9e8d5700037827 */ /* 0x000fc800078e00ff */
[----:B------:R-:W-:Y:S01]  /*09f0*/  IMAD.HI.U32 R29, R33, -0x2daee0ad, RZ ;  /* 0xd2511f53211d7827 */ /* 0x000fe200078e00ff */
[----:B------:R-:W-:Y:S02]  /*0a00*/  LOP3.LUT R32, R3, UR26, R32, 0x96, !PT ;  /* 0x0000001a03207c12 */ /* 0x000fe4000f8e9620 */
[----:B------:R-:W-:Y:S01]  /*0a10*/  SHF.L.U32 R3, R25, 0x10, RZ ;  /* 0x0000001019037819 */ /* 0x000fe200000006ff */
[----:B------:R-:W-:Y:S01]  /*0a20*/  IMAD.U32 R12, R5, 0x10000, RZ ;  /* 0x00010000050c7824 */ /* 0x000fe200078e00ff */
[----:B------:R-:W-:Y:S01]  /*0a30*/  LOP3.LUT R29, R29, UR27, R2, 0x96, !PT ;  /* 0x0000001b1d1d7c12 */ /* 0x000fe2000f8e9602 */
[----:B------:R-:W-:Y:S02]  /*0a40*/  IMAD.U32 R2, R26, 0x10000, RZ ;  /* 0x000100001a027824 */ /* 0x000fe400078e00ff */
[----:B------:R-:W-:Y:S02]  /*0a50*/  IMAD R26, R0, -0x326172a9, RZ ;  /* 0xcd9e8d57001a7824 */ /* 0x000fe400078e02ff */
[----:B------:R-:W-:-:S02]  /*0a60*/  IMAD.U32 R4, R24, 0x10000, RZ ;  /* 0x0001000018047824 */ /* 0x000fc400078e00ff */
[----:B------:R-:W-:Y:S02]  /*0a70*/  IMAD.U32 R0, R27, 0x10000, RZ ;  /* 0x000100001b007824 */ /* 0x000fe400078e00ff */
[----:B------:R-:W-:Y:S02]  /*0a80*/  IMAD.U32 R5, R31, 0x10000, RZ ;  /* 0x000100001f057824 */ /* 0x000fe400078e00ff */
[----:B------:R-:W-:Y:S01]  /*0a90*/  IMAD R27, R33, -0x2daee0ad, RZ ;  /* 0xd2511f53211b7824 */ /* 0x000fe200078e02ff */
[----:B------:R-:W-:Y:S01]  /*0aa0*/  SHF.L.U32 R33, R20, 0x10, RZ ;  /* 0x0000001014217819 */ /* 0x000fe200000006ff */
[----:B------:R-:W-:-:S04]  /*0ab0*/  IMAD.WIDE.U32 R24, R32, -0x2daee0ad, RZ ;  /* 0xd2511f5320187825 */ /* 0x000fc800078e00ff */
[----:B------:R-:W-:Y:S01]  /*0ac0*/  IMAD.HI.U32 R31, R29, -0x326172a9, RZ ;  /* 0xcd9e8d571d1f7827 */ /* 0x000fe200078e00ff */
[----:B------:R-:W-:-:S03]  /*0ad0*/  LOP3.LUT R27, R25, UR29, R27, 0x96, !PT ;  /* 0x0000001d191b7c12 */ /* 0x000fc6000f8e961b */
[----:B------:R-:W-:Y:S01]  /*0ae0*/  IMAD R29, R29, -0x326172a9, RZ ;  /* 0xcd9e8d571d1d7824 */ /* 0x000fe200078e02ff */
[----:B------:R-:W-:Y:S01]  /*0af0*/  LOP3.LUT R26, R31, UR28, R26, 0x96, !PT ;  /* 0x0000001c1f1a7c12 */ /* 0x000fe2000f8e961a */
[----:B------:R-:W-:-:S04]  /*0b00*/  IMAD.WIDE.U32 R80, R27, -0x326172a9, RZ ;  /* 0xcd9e8d571b507825 */ /* 0x000fc800078e00ff */
[----:B------:R-:W-:Y:S01]  /*0b10*/  IMAD.HI.U32 R79, R26, -0x2daee0ad, RZ ;  /* 0xd2511f531a4f7827 */ /* 0x000fe200078e00ff */
[----:B------:R-:W-:-:S03]  /*0b20*/  LOP3.LUT R77, R81, UR30, R29, 0x96, !PT ;  /* 0x0000001e514d7c12 */ /* 0x000fc6000f8e961d */
[----:B------:R-:W-:Y:S01]  /*0b30*/  IMAD.U32 R9, R6, 0x10000, RZ ;  /* 0x0001000006097824 */ /* 0x000fe200078e00ff */
[----:B------:R-:W-:Y:S01]  /*0b40*/  SHF.L.U32 R6, R30, 0x10, RZ ;  /* 0x000000101e067819 */ /* 0x000fe200000006ff */
[----:B------:R-:W-:Y:S01]  /*0b50*/  IMAD.U32 R8, R28, 0x10000, RZ ;  /* 0x000100001c087824 */ /* 0x000fe200078e00ff */
[----:B------:R-:W-:Y:S01]  /*0b60*/  LOP3.LUT R79, R79, UR31, R24, 0x96, !PT ;  /* 0x0000001f4f4f7c12 */ /* 0x000fe2000f8e9618 */
[----:B------:R-:W-:Y:S02]  /*0b70*/  IMAD.U32 R32, R21, 0x10000, RZ ;  /* 0x0001000015207824 */ /* 0x000fe400078e00ff */
[----:B------:R-:W-:Y:S02]  /*0b80*/  IMAD.U32 R35, R22, 0x10000, RZ ;  /* 0x0001000016237824 */ /* 0x000fe400078e00ff */
[----:B------:R-:W-:Y:S02]  /*0b90*/  IMAD.U32 R34, R34, 0x10000, RZ ;  /* 0x0001000022227824 */ /* 0x000fe400078e00ff */
[----:B------:R-:W-:-:S02]  /*0ba0*/  IMAD.U32 R36, R36, 0x10000, RZ ;  /* 0x0001000024247824 */ /* 0x000fc400078e00ff */
[----:B------:R-:W-:Y:S02]  /*0bb0*/  IMAD.U32 R39, R39, 0x10000, RZ ;  /* 0x0001000027277824 */ /* 0x000fe400078e00ff */
[----:B------:R-:W-:Y:S02]  /*0bc0*/  IMAD.MOV.U32 R81, RZ, RZ, RZ ;  /* 0x000000ffff517224 */ /* 0x000fe400078e00ff */
[----:B------:R-:W-:Y:S02]  /*0bd0*/  IMAD.U32 R43, R43, 0x10000, RZ ;  /* 0x000100002b2b7824 */ /* 0x000fe400078e00ff */
[----:B------:R-:W-:Y:S02]  /*0be0*/  IMAD.U32 R45, R45, 0x10000, RZ ;  /* 0x000100002d2d7824 */ /* 0x000fe400078e00ff */
[----:B------:R-:W-:Y:S02]  /*0bf0*/  IMAD.U32 R42, R42, 0x10000, RZ ;  /* 0x000100002a2a7824 */ /* 0x000fe400078e00ff */
[----:B------:R-:W-:-:S02]  /*0c00*/  IMAD.U32 R47, R47, 0x10000, RZ ;  /* 0x000100002f2f7824 */ /* 0x000fc400078e00ff */
[----:B------:R-:W-:Y:S02]  /*0c10*/  IMAD.U32 R49, R49, 0x10000, RZ ;  /* 0x0001000031317824 */ /* 0x000fe400078e00ff */
[----:B------:R-:W-:Y:S02]  /*0c20*/  IMAD.U32 R46, R46, 0x10000, RZ ;  /* 0x000100002e2e7824 */ /* 0x000fe400078e00ff */
[----:B------:R-:W-:Y:S02]  /*0c30*/  IMAD.U32 R48, R48, 0x10000, RZ ;  /* 0x0001000030307824 */ /* 0x000fe400078e00ff */
[----:B------:R-:W-:Y:S02]  /*0c40*/  IMAD.U32 R53, R53, 0x10000, RZ ;  /* 0x0001000035357824 */ /* 0x000fe400078e00ff */
[----:B------:R-:W-:-:S07]  /*0c50*/  IMAD R78, R26, -0x2daee0ad, RZ ;  /* 0xd2511f531a4e7824 */ /* 0x000fce00078e02ff */
.L_x_904:
[----:B------:R-:W0:Y:S08]  /*0c60*/  LDC.64 R28, c[0x0][0x280] ;  /* 0x0000a000ff1c7b82 */ /* 0x000e300000000a00 */
[----:B------:R-:W1:Y:S01]  /*0c70*/  LDC R83, c[0x0][0x218] ;  /* 0x00008600ff537b82 */ /* 0x000e620000000800 */
[----:B0-----:R-:W-:-:S07]  /*0c80*/  IMAD.WIDE R88, R16, 0x4, R28 ;  /* 0x0000000410587825 */ /* 0x001fce00078e021c */
[----:B------:R-:W0:Y:S01]  /*0c90*/  LDC.64 R28, c[0x0][0x288] ;  /* 0x0000a200ff1c7b82 */ /* 0x000e220000000a00 */
[----:B------:R2:W3:Y:S01]  /*0ca0*/  LDG.E R88, desc[UR6][R88.64] ;  /* 0x0000000658587981 */ /* 0x0004e2000c1e1900 */
[----:B0-----:R-:W-:-:S05]  /*0cb0*/  IMAD.WIDE R28, R16, 0x4, R28 ;  /* 0x00000004101c7825 */ /* 0x001fca00078e021c */
[----:B------:R0:W5:Y:S01]  /*0cc0*/  LDG.E R82, desc[UR6][R28.64] ;  /* 0x000000061c527981 */ /* 0x000162000c1e1900 */
[----:B-1----:R-:W-:Y:S01]  /*0cd0*/  IMAD R30, R16, R83, RZ ;  /* 0x00000053101e7224 */ /* 0x002fe200078e02ff */
[----:B------:R-:W-:Y:S04]  /*0ce0*/  BSSY B1, `(.L_x_733) ;  /* 0x000033b000017945 */ /* 0x000fe80003800000 */
[----:B------:R-:W-:-:S04]  /*0cf0*/  SHF.R.S32.HI R31, RZ, 0x1f, R30 ;  /* 0x0000001fff1f7819 */ /* 0x000fc8000001141e */
[----:B------:R-:W-:-:S04]  /*0d00*/  LEA.HI R31, R31, R30, RZ, 0x3 ;  /* 0x0000001e1f1f7211 */ /* 0x000fc800078f18ff */
[----:B--2---:R-:W-:Y:S02]  /*0d10*/  LEA.HI.SX32 R89, R31, R18, 0x1d ;  /* 0x000000121f597211 */ /* 0x004fe400078feaff */
[----:B---3--:R-:W-:-:S13]  /*0d20*/  ISETP.GE.AND P3, PT, R88, 0x1, PT ;  /* 0x000000015800780c */ /* 0x008fda0003f66270 */
[----:B------:R-:W-:Y:S02]  /*0d30*/  @P3 IADD3 R84, R88, -0x1, RZ ;  /* 0xffffffff58543810 */ /* 0x000fe40007ffe0ff */
[----:B------:R-:W-:-:S03]  /*0d40*/  @P3 LOP3.LUT R18, R19, 0x1f, RZ, 0xc0, !PT ;  /* 0x0000001f13123812 */ /* 0x000fc600078ec0ff */
[----:B------:R-:W-:-:S05]  /*0d50*/  @P3 IMAD R84, R84, R83, RZ ;  /* 0x0000005354543224 */ /* 0x000fca00078e02ff */
[----:B------:R-:W-:-:S04]  /*0d60*/  @P3 SHF.R.S32.HI R85, RZ, 0x1f, R84 ;  /* 0x0000001fff553819 */ /* 0x000fc80000011454 */
[----:B------:R-:W-:Y:S01]  /*0d70*/  @P3 LEA.HI R87, R85, R84, RZ, 0x3 ;  /* 0x0000005455573211 */ /* 0x000fe200078f18ff */
[----:B------:R-:W-:Y:S01]  /*0d80*/  IMAD.MOV.U32 R85, RZ, RZ, RZ ;  /* 0x000000ffff557224 */ /* 0x000fe200078e00ff */
[----:B------:R-:W-:Y:S02]  /*0d90*/  SHF.R.S32.HI R84, RZ, 0x1f, R16 ;  /* 0x0000001fff547819 */ /* 0x000fe40000011410 */
        /* <DEDUP_REMOVED lines=13> */
[----:B------:R-:W-:Y:S01]  /*0e70*/  IMAD.MOV.U32 R50, RZ, RZ, RZ ;  /* 0x000000ffff327224 */ /* 0x000fe200078e00ff */
[----:B------:R-:W-:Y:S01]  /*0e80*/  MOV R28, R76 ;  /* 0x0000004c001c7202 */ /* 0x000fe20000000f00 */
[----:B------:R-:W-:Y:S06]  /*0e90*/  @!P0 BRA `(.L_x_737) ;  /* 0x0000000400648947 */ /* 0x000fec0003800000 */
[----:B------:R-:W-:Y:S02]  /*0ea0*/  IMAD.MOV.U32 R28, RZ, RZ, R76 ;  /* 0x000000ffff1c7224 */ /* 0x000fe400078e004c */
[----:B-----5:R-:W-:Y:S01]  /*0eb0*/  IMAD.U32 R50, R24, 0x10000, RZ ;  /* 0x0001000018327824 */ /* 0x020fe200078e00ff */
[----:B------:R-:W-:Y:S06]  /*0ec0*/  BRA `(.L_x_737) ;  /* 0x0000000400587947 */ /* 0x000fec0003800000 */
.L_x_736:
[C---:B------:R-:W-:Y:S01]  /*0ed0*/  ISETP.NE.AND P5, PT, R76.reuse, 0x1, PT ;  /* 0x000000014c00780c */ /* 0x040fe20003fa5270 */
[----:B------:R-:W-:Y:S01]  /*0ee0*/  BSSY B3, `(.L_x_738) ;  /* 0x000000c000037945 */ /* 0x000fe20003800000 */
[----:B------:R-:W-:-:S11]  /*0ef0*/  IADD3 R28, R76, 0x1, RZ ;  /* 0x000000014c1c7810 */ /* 0x000fd60007ffe0ff */
[----:B------:R-:W-:Y:S05]  /*0f00*/  @!P5 BRA `(.L_x_739) ;  /* 0x000000000020d947 */ /* 0x000fea0003800000 */
[----:B------:R-:W-:Y:S01]  /*0f10*/  ISETP.NE.AND P5, PT, R76, 0x2, PT ;  /* 0x000000024c00780c */ /* 0x000fe20003fa5270 */
[----:B------:R-:W-:-:S12]  /*0f20*/  IMAD.MOV.U32 R50, RZ, RZ, R79 ;  /* 0x000000ffff327224 */ /* 0x000fd800078e004f */
[----:B------:R-:W-:Y:S05]  /*0f30*/  @!P5 BRA `(.L_x_740) ;  /* 0x000000000018d947 */ /* 0x000fea0003800000 */
[----:B------:R-:W-:Y:S01]  /*0f40*/  ISETP.NE.AND P5, PT, R76, 0x3, PT ;  /* 0x000000034c00780c */ /* 0x000fe20003fa5270 */
[----:B------:R-:W-:-:S12]  /*0f50*/  IMAD.MOV.U32 R50, RZ, RZ, R77 ;  /* 0x000000ffff327224 */ /* 0x000fd800078e004d */
[----:B------:R-:W-:Y:S05]  /*0f60*/  @P5 BRA `(.L_x_740) ;  /* 0x00000000000c5947 */ /* 0x000fea0003800000 */
[----:B------:R-:W-:Y:S01]  /*0f70*/  MOV R50, R78 ;  /* 0x0000004e00327202 */ /* 0x000fe20000000f00 */
[----:B------:R-:W-:Y:S06]  /*0f80*/  BRA `(.L_x_740) ;  /* 0x0000000000047947 */ /* 0x000fec0003800000 */
.L_x_739:
[----:B------:R-:W-:-:S07]  /*0f90*/  IMAD.MOV.U32 R50, RZ, RZ, R80 ;  /* 0x000000ffff327224 */ /* 0x000fce00078e0050 */
.L_x_740:
[----:B------:R-:W-:Y:S05]  /*0fa0*/  BSYNC B3 ;  /* 0x0000000000037941 */ /* 0x000fea0003800000 */
.L_x_738:
        /* <DEDUP_REMOVED lines=10> */
[----:B------:R-:W-:Y:S02]  /*1050*/  @!P5 VIADD R15, R15, 0x1 ;  /* 0x000000010f0fd836 */ /* 0x000fe40000000000 */
[----:B------:R-:W-:Y:S02]  /*1060*/  @!P5 VIADD R28, R81, 0x1 ;  /* 0x00000001511cd836 */ /* 0x000fe40000000000 */
[----:B------:R-:W-:Y:S01]  /*1070*/  @!P5 IMAD.MOV.U32 R13, RZ, RZ, RZ ;  /* 0x000000ffff0dd224 */ /* 0x000fe200078e00ff */
[----:B------:R-:W-:-:S13]  /*1080*/  ISETP.NE.AND P6, PT, R15, RZ, !P5 ;  /* 0x000000ff0f00720c */ /* 0x000fda0006fc5270 */
[----:B------:R-:W-:-:S05]  /*1090*/  @P6 IADD3 R28, R81, RZ, RZ ;  /* 0x000000ff511c6210 */ /* 0x000fca0007ffe0ff */
[----:B------:R-:W-:-:S07]  /*10a0*/  @!P5 IMAD.MOV.U32 R81, RZ, RZ, R28 ;  /* 0x000000ffff51d224 */ /* 0x000fce00078e001c */
.L_x_744:
[----:B------:R-:W-:Y:S05]  /*10b0*/  BSYNC B4 ;  /* 0x0000000000047941 */ /* 0x000fea0003800000 */
.L_x_743:
        /* <DEDUP_REMOVED lines=40> */
[----:B------:R-:W-:Y:S02]  /*1340*/  MOV R80, R30 ;  /* 0x0000001e00507202 */ /* 0x000fe40000000f00 */
[----:B------:R-:W-:Y:S01]  /*1350*/  LOP3.LUT R79, R79, UR31, R28, 0x96, !PT ;  /* 0x0000001f4f4f7c12 */ /* 0x000fe2000f8e961c */
[----:B------:R-:W-:-:S07]  /*1360*/  IMAD.MOV.U32 R28, RZ, RZ, RZ ;  /* 0x000000ffff1c7224 */ /* 0x000fce00078e00ff */
.L_x_742:
[----:B------:R-:W-:Y:S05]  /*1370*/  BSYNC B3 ;  /* 0x0000000000037941 */ /* 0x000fea0003800000 */
.L_x_741:
[----:B------:R-:W-:Y:S01]  /*1380*/  I2FP.F32.U32 R29, R50 ;  /* 0x00000032001d7245 */ /* 0x000fe20000201000 */
[----:B------:R-:W-:Y:S01]  /*1390*/  IMAD.MOV.U32 R50, RZ, RZ, 0x2f800000 ;  /* 0x2f800000ff327424 */ /* 0x000fe200078e00ff */
[----:B-----5:R-:W-:-:S03]  /*13a0*/  SHF.L.U32 R30, R20, 0x10, RZ ;  /* 0x00000010141e7819 */ /* 0x020fc600000006ff */
[----:B------:R-:W-:Y:S02]  /*13b0*/  FFMA.FTZ R29, R29, R50, 1.1641532182693481445e-10 ;  /* 0x2f0000001d1d7423 */ /* 0x000fe40000010032 */
[----:B------:R-:W-:-:S03]  /*13c0*/  FMUL.FTZ R30, R30, UR13 ;  /* 0x0000000d1e1e7c20 */ /* 0x000fc60008410000 */
[----:B------:R-:W-:Y:S01]  /*13d0*/  FSETP.GTU.FTZ.AND P5, PT, R29, UR10, PT ;  /* 0x0000000a1d007c0b */ /* 0x000fe2000bfbc000 */
[----:B------:R-:W-:Y:S01]  /*13e0*/  FMUL.FTZ R30, R30, UR12 ;  /* 0x0000000c1e1e7c20 */ /* 0x000fe20008410000 */
[----:B------:R-:W-:Y:S02]  /*13f0*/  @P0 IMAD.U32 R29, R24, 0x10000, RZ ;  /* 0x00010000181d0824 */ /* 0x000fe400078e00ff */
[----:B------:R-:W-:Y:S02]  /*1400*/  SEL R52, RZ, 0x1, P5 ;  /* 0x00000001ff347807 */ /* 0x000fe40002800000 */
[----:B------:R-:W-:-:S05]  /*1410*/  FSEL R50, R30, RZ, !P5 ;  /* 0x000000ff1e327208 */ /* 0x000fca0006800000 */
[----:B------:R-:W-:-:S07]  /*1420*/  @P0 FADD.FTZ R50, R29, R50 ;  /* 0x000000321d320221 */ /* 0x000fce0000010000 */
.L_x_737:
[----:B------:R-:W-:Y:S05]  /*1430*/  BSYNC B2 ;  /* 0x0000000000027941 */ /* 0x000fea0003800000 */
.L_x_735:
[----:B------:R-:W-:Y:S04]  /*1440*/  BSSY B2, `(.L_x_745) ;  /* 0x0000061000027945 */ /* 0x000fe80003800000 */
[----:B------:R-:W-:Y:S05]  /*1450*/  @P4 BRA `(.L_x_746) ;  /* 0x00000000001c4947 */ /* 0x000fea0003800000 */
[----:B------:R-:W-:Y:S01]  /*1460*/  IMAD.MOV.U32 R55, RZ, RZ, RZ ;  /* 0x000000ffff377224 */ /* 0x000fe200078e00ff */
[----:B------:R-:W-:Y:S01]  /*1470*/  MOV R29, R28 ;  /* 0x0000001c001d7202 */ /* 0x000fe20000000f00 */
[----:B------:R-:W-:Y:S06]  /*1480*/  @!P0 BRA `(.L_x_747) ;  /* 0x0000000400708947 */ /* 0x000fec0003800000 */
[----:B-----5:R-:W-:Y:S01]  /*1490*/  PRMT R55, R24, 0x7632, R55 ;  /* 0x0000763218377816 */ /* 0x020fe20000000037 */
[----:B------:R-:W-:-:S04]  /*14a0*/  IMAD.MOV.U32 R29, RZ, RZ, R28 ;  /* 0x000000ffff1d7224 */ /* 0x000fc800078e001c */
[----:B------:R-:W-:Y:S01]  /*14b0*/  IMAD.U32 R55, R55, 0x10000, RZ ;  /* 0x0001000037377824 */ /* 0x000fe200078e00ff */
[----:B------:R-:W-:Y:S06]  /*14c0*/  BRA `(.L_x_747) ;  /* 0x0000000400607947 */ /* 0x000fec0003800000 */
.L_x_746:
        /* <DEDUP_REMOVED lines=12> */
.L_x_749:
[----:B------:R-:W-:-:S07]  /*1590*/  IMAD.MOV.U32 R56, RZ, RZ, R80 ;  /* 0x000000ffff387224 */ /* 0x000fce00078e0050 */
.L_x_750:
[----:B------:R-:W-:Y:S05]  /*15a0*/  BSYNC B3 ;  /* 0x0000000000037941 */ /* 0x000fea0003800000 */
.L_x_748:
        /* <DEDUP_REMOVED lines=16> */
.L_x_754:
[----:B------:R-:W-:Y:S05]  /*16b0*/  BSYNC B4 ;  /* 0x0000000000047941 */ /* 0x000fea0003800000 */
.L_x_753:
        /* <DEDUP_REMOVED lines=40> */
[----:B------:R-:W-:Y:S02]  /*1940*/  LOP3.LUT R77, R31, UR30, R54, 0x96, !PT ;  /* 0x0000001e1f4d7c12 */ /* 0x000fe4000f8e9636 */
[----:B------:R-:W-:Y:S02]  /*1950*/  MOV R80, R30 ;  /* 0x0000001e00507202 */ /* 0x000fe40000000f00 */
[----:B------:R-:W-:-:S07]  /*1960*/  LOP3.LUT R79, R79, UR31, R28, 0x96, !PT ;  /* 0x0000001f4f4f7c12 */ /* 0x000fce000f8e961c */
.L_x_752:
[----:B------:R-:W-:Y:S05]  /*1970*/  BSYNC B3 ;  /* 0x0000000000037941 */ /* 0x000fea0003800000 */
.L_x_751:
[----:B-----5:R-:W-:Y:S01]  /*1980*/  PRMT R30, R20, 0x7632, R30 ;  /* 0x00007632141e7816 */ /* 0x020fe2000000001e */
[----:B------:R-:W-:Y:S01]  /*1990*/  IMAD.MOV.U32 R31, RZ, RZ, 0x2f800000 ;  /* 0x2f800000ff1f7424 */ /* 0x000fe200078e00ff */
[----:B------:R-:W-:Y:S02]  /*19a0*/  I2FP.F32.U32 R28, R56 ;  /* 0x00000038001c7245 */ /* 0x000fe40000201000 */
[----:B------:R-:W-:-:S03]  /*19b0*/  SHF.L.U32 R30, R30, 0x10, RZ ;  /* 0x000000101e1e7819 */ /* 0x000fc600000006ff */
[----:B------:R-:W-:Y:S01]  /*19c0*/  FFMA.FTZ R28, R28, R31, 1.1641532182693481445e-10 ;  /* 0x2f0000001c1c7423 */ /* 0x000fe2000001001f */
[----:B------:R-:W-:Y:S01]  /*19d0*/  @P0 PRMT R31, R24, 0x7632, R31 ;  /* 0x00007632181f0816 */ /* 0x000fe2000000001f */
[----:B------:R-:W-:-:S03]  /*19e0*/  FMUL.FTZ R30, R30, UR13 ;  /* 0x0000000d1e1e7c20 */ /* 0x000fc60008410000 */
[----:B------:R-:W-:Y:S01]  /*19f0*/  FSETP.GTU.FTZ.AND P5, PT, R28, UR10, PT ;  /* 0x0000000a1c007c0b */ /* 0x000fe2000bfbc000 */
[----:B------:R-:W-:Y:S01]  /*1a00*/  FMUL.FTZ R30, R30, UR12 ;  /* 0x0000000c1e1e7c20 */ /* 0x000fe20008410000 */
[----:B------:R-:W-:Y:S02]  /*1a10*/  @P0 IMAD.U32 R28, R31, 0x10000, RZ ;  /* 0x000100001f1c0824 */ /* 0x000fe400078e00ff */
[----:B------:R-:W-:Y:S02]  /*1a20*/  SEL R54, RZ, 0x1, P5 ;  /* 0x00000001ff367807 */ /* 0x000fe40002800000 */
[----:B------:R-:W-:-:S05]  /*1a30*/  FSEL R55, R30, RZ, !P5 ;  /* 0x000000ff1e377208 */ /* 0x000fca0006800000 */
[----:B------:R-:W-:-:S07]  /*1a40*/  @P0 FADD.FTZ R55, R28, R55 ;  /* 0x000000371c370221 */ /* 0x000fce0000010000 */
.L_x_747:
[----:B------:R-:W-:Y:S05]  /*1a50*/  BSYNC B2 ;  /* 0x0000000000027941 */ /* 0x000fea0003800000 */
.L_x_745:
[----:B------:R-:W-:Y:S04]  /*1a60*/  BSSY B2, `(.L_x_755) ;  /* 0x000005e000027945 */ /* 0x000fe80003800000 */
[----:B------:R-:W-:Y:S05]  /*1a70*/  @P4 BRA `(.L_x_756) ;  /* 0x0000000000184947 */ /* 0x000fea0003800000 */
[----:B------:R-:W-:Y:S01]  /*1a80*/  IMAD.MOV.U32 R56, RZ, RZ, RZ ;  /* 0x000000ffff387224 */ /* 0x000fe200078e00ff */
[----:B------:R-:W-:Y:S01]  /*1a90*/  MOV R30, R29 ;  /* 0x0000001d001e7202 */ /* 0x000fe20000000f00 */
[----:B------:R-:W-:Y:S06]  /*1aa0*/  @!P0 BRA `(.L_x_757) ;  /* 0x0000000400648947 */ /* 0x000fec0003800000 */
[----:B------:R-:W-:Y:S01]  /*1ab0*/  IMAD.MOV.U32 R30, RZ, RZ, R29 ;  /* 0x000000ffff1e7224 */ /* 0x000fe200078e001d */
[----:B-----5:R-:W-:Y:S01]  /*1ac0*/  SHF.L.U32 R56, R25, 0x10, RZ ;  /* 0x0000001019387819 */ /* 0x020fe200000006ff */
[----:B------:R-:W-:Y:S06]  /*1ad0*/  BRA `(.L_x_757) ;  /* 0x0000000400587947 */ /* 0x000fec0003800000 */
.L_x_756:
[C---:B------:R-:W-:Y:S01]  /*1ae0*/  ISETP.NE.AND P5, PT, R29.reuse, 0x1, PT ;  /* 0x000000011d00780c */ /* 0x040fe20003fa5270 */
[----:B------:R-:W-:Y:S01]  /*1af0*/  BSSY B3, `(.L_x_758) ;  /* 0x000000c000037945 */ /* 0x000fe20003800000 */
[----:B------:R-:W-:-:S11]  /*1b00*/  VIADD R30, R29, 0x1 ;  /* 0x000000011d1e7836 */ /* 0x000fd60000000000 */
[----:B------:R-:W-:Y:S05]  /*1b10*/  @!P5 BRA `(.L_x_759) ;  /* 0x000000000020d947 */ /* 0x000fea0003800000 */
        /* <DEDUP_REMOVED lines=8> */
.L_x_759:
[----:B------:R-:W-:-:S07]  /*1ba0*/  IMAD.MOV.U32 R59, RZ, RZ, R80 ;  /* 0x000000ffff3b7224 */ /* 0x000fce00078e0050 */
.L_x_760:
[----:B------:R-:W-:Y:S05]  /*1bb0*/  BSYNC B3 ;  /* 0x0000000000037941 */ /* 0x000fea0003800000 */
.L_x_758:
        /* <DEDUP_REMOVED lines=16> */
.L_x_764:
[----:B------:R-:W-:Y:S05]  /*1cc0*/  BSYNC B4 ;  /* 0x0000000000047941 */ /* 0x000fea0003800000 */
.L_x_763:
        /* <DEDUP_REMOVED lines=43> */
.L_x_762:
[----:B------:R-:W-:Y:S05]  /*1f80*/  BSYNC B3 ;  /* 0x0000000000037941 */ /* 0x000fea0003800000 */
.L_x_761:
[----:B------:R-:W-:Y:S01]  /*1f90*/  I2FP.F32.U32 R28, R59 ;  /* 0x0000003b001c7245 */ /* 0x000fe20000201000 */
[----:B------:R-:W-:Y:S01]  /*1fa0*/  IMAD.MOV.U32 R31, RZ, RZ, 0x2f800000 ;  /* 0x2f800000ff1f7424 */ /* 0x000fe200078e00ff */
[----:B-----5:R-:W-:-:S03]  /*1fb0*/  SHF.L.U32 R29, R21, 0x10, RZ ;  /* 0x00000010151d7819 */ /* 0x020fc600000006ff */
[----:B------:R-:W-:Y:S01]  /*1fc0*/  FFMA.FTZ R28, R28, R31, 1.1641532182693481445e-10 ;  /* 0x2f0000001c1c7423 */ /* 0x000fe2000001001f */
[----:B------:R-:W-:Y:S02]  /*1fd0*/  @P0 IMAD.U32 R31, R25, 0x10000, RZ ;  /* 0x00010000191f0824 */ /* 0x000fe400078e00ff */
[----:B------:R-:W-:Y:S02]  /*1fe0*/  FMUL.FTZ R29, R29, UR13 ;  /* 0x0000000d1d1d7c20 */ /* 0x000fe40008410000 */
[----:B------:R-:W-:Y:S02]  /*1ff0*/  FSETP.GTU.FTZ.AND P5, PT, R28, UR10, PT ;  /* 0x0000000a1c007c0b */ /* 0x000fe4000bfbc000 */
[----:B------:R-:W-:Y:S02]  /*2000*/  FMUL.FTZ R29, R29, UR12 ;  /* 0x0000000c1d1d7c20 */ /* 0x000fe40008410000 */
[----:B------:R-:W-:-:S03]  /*2010*/  SEL R57, RZ, 0x1, P5 ;  /* 0x00000001ff397807 */ /* 0x000fc60002800000 */
[----:B------:R-:W-:-:S05]  /*2020*/  FSEL R56, R29, RZ, !P5 ;  /* 0x000000ff1d387208 */ /* 0x000fca0006800000 */
[----:B------:R-:W-:-:S07]  /*2030*/  @P0 FADD.FTZ R56, R31, R56 ;  /* 0x000000381f380221 */ /* 0x000fce0000010000 */
.L_x_757:
[----:B------:R-:W-:Y:S05]  /*2040*/  BSYNC B2 ;  /* 0x0000000000027941 */ /* 0x000fea0003800000 */
.L_x_755:
[----:B------:R-:W-:Y:S04]  /*2050*/  BSSY B2, `(.L_x_765) ;  /* 0x0000061000027945 */ /* 0x000fe80003800000 */
[----:B------:R-:W-:Y:S05]  /*2060*/  @P4 BRA `(.L_x_766) ;  /* 0x00000000001c4947 */ /* 0x000fea0003800000 */
[----:B------:R-:W-:Y:S01]  /*2070*/  MOV R59, RZ ;  /* 0x000000ff003b7202 */ /* 0x000fe20000000f00 */
[----:B------:R-:W-:Y:S01]  /*2080*/  IMAD.MOV.U32 R28, RZ, RZ, R30 ;  /* 0x000000ffff1c7224 */ /* 0x000fe200078e001e */
[----:B------:R-:W-:Y:S06]  /*2090*/  @!P0 BRA `(.L_x_767) ;  /* 0x0000000400708947 */ /* 0x000fec0003800000 */
[----:B-----5:R-:W-:Y:S02]  /*20a0*/  PRMT R59, R25, 0x7632, R59 ;  /* 0x00007632193b7816 */ /* 0x020fe4000000003b */
[----:B------:R-:W-:-:S03]  /*20b0*/  MOV R28, R30 ;  /* 0x0000001e001c7202 */ /* 0x000fc60000000f00 */
[----:B------:R-:W-:Y:S01]  /*20c0*/  IMAD.U32 R59, R59, 0x10000, RZ ;  /* 0x000100003b3b7824 */ /* 0x000fe200078e00ff */
[----:B------:R-:W-:Y:S06]  /*20d0*/  BRA `(.L_x_767) ;  /* 0x0000000400607947 */ /* 0x000fec0003800000 */
.L_x_766:
[C---:B------:R-:W-:Y:S01]  /*20e0*/  ISETP.NE.AND P5, PT, R30.reuse, 0x1, PT ;  /* 0x000000011e00780c */ /* 0x040fe20003fa5270 */
[----:B------:R-:W-:Y:S01]  /*20f0*/  BSSY B3, `(.L_x_768) ;  /* 0x000000c000037945 */ /* 0x000fe20003800000 */
[----:B------:R-:W-:-:S11]  /*2100*/  IADD3 R28, R30, 0x1, RZ ;  /* 0x000000011e1c7810 */ /* 0x000fd60007ffe0ff */
[----:B------:R-:W-:Y:S05]  /*2110*/  @!P5 BRA `(.L_x_769) ;  /* 0x000000000020d947 */ /* 0x000fea0003800000 */
        /* <DEDUP_REMOVED lines=8> */
.L_x_769:
[----:B------:R-:W-:-:S07]  /*21a0*/  MOV R60, R80 ;  /* 0x00000050003c7202 */ /* 0x000fce0000000f00 */
.L_x_770:
[----:B------:R-:W-:Y:S05]  /*21b0*/  BSYNC B3 ;  /* 0x0000000000037941 */ /* 0x000fea0003800000 */
.L_x_768:
        /* <DEDUP_REMOVED lines=16> */
.L_x_774:
[----:B------:R-:W-:Y:S05]  /*22c0*/  BSYNC B4 ;  /* 0x0000000000047941 */ /* 0x000fea0003800000 */
.L_x_773:
        /* <DEDUP_REMOVED lines=43> */
.L_x_772:
[----:B------:R-:W-:Y:S05]  /*2580*/  BSYNC B3 ;  /* 0x0000000000037941 */ /* 0x000fea0003800000 */
.L_x_771:
[----:B------:R-:W-:Y:S01]  /*2590*/  HFMA2.MMA R58, -RZ, RZ, 0.1171875, 0 ;  /* 0x2f800000ff3a7435 */ /* 0x000fe200000001ff */
[----:B-----5:R-:W-:Y:S02]  /*25a0*/  PRMT R30, R21, 0x7632, R30 ;  /* 0x00007632151e7816 */ /* 0x020fe4000000001e */
[----:B------:R-:W-:Y:S02]  /*25b0*/  I2FP.F32.U32 R29, R60 ;  /* 0x0000003c001d7245 */ /* 0x000fe40000201000 */
[----:B------:R-:W-:Y:S01]  /*25c0*/  @P0 PRMT R31, R25, 0x7632, R31 ;  /* 0x00007632191f0816 */ /* 0x000fe2000000001f */
[----:B------:R-:W-:-:S03]  /*25d0*/  IMAD.U32 R30, R30, 0x10000, RZ ;  /* 0x000100001e1e7824 */ /* 0x000fc600078e00ff */
[----:B------:R-:W-:Y:S01]  /*25e0*/  @P0 SHF.L.U32 R60, R31, 0x10, RZ ;  /* 0x000000101f3c0819 */ /* 0x000fe200000006ff */
[----:B------:R-:W-:Y:S01]  /*25f0*/  FFMA.FTZ R29, R29, R58, 1.1641532182693481445e-10 ;  /* 0x2f0000001d1d7423 */ /* 0x000fe2000001003a */
[----:B------:R-:W-:-:S04]  /*2600*/  FMUL.FTZ R30, R30, UR13 ;  /* 0x0000000d1e1e7c20 */ /* 0x000fc80008410000 */
[----:B------:R-:W-:Y:S01]  /*2610*/  FMUL.FTZ R30, R30, UR12 ;  /* 0x0000000c1e1e7c20 */ /* 0x000fe20008410000 */
[----:B------:R-:W-:-:S04]  /*2620*/  FSETP.GTU.FTZ.AND P5, PT, R29, UR10, PT ;  /* 0x0000000a1d007c0b */ /* 0x000fc8000bfbc000 */
[----:B------:R-:W-:Y:S02]  /*2630*/  FSEL R59, R30, RZ, !P5 ;  /* 0x000000ff1e3b7208 */ /* 0x000fe40006800000 */
[----:B------:R-:W-:-:S03]  /*2640*/  SEL R58, RZ, 0x1, P5 ;  /* 0x00000001ff3a7807 */ /* 0x000fc60002800000 */
[----:B------:R-:W-:-:S07]  /*2650*/  @P0 FADD.FTZ R59, R60, R59 ;  /* 0x0000003b3c3b0221 */ /* 0x000fce0000010000 */
.L_x_767:
[----:B------:R-:W-:Y:S05]  /*2660*/  BSYNC B2 ;  /* 0x0000000000027941 */ /* 0x000fea0003800000 */
.L_x_765:
        /* <DEDUP_REMOVED lines=8> */
.L_x_776:
        /* <DEDUP_REMOVED lines=12> */
.L_x_779:
[----:B------:R-:W-:-:S07]  /*27b0*/  IMAD.MOV.U32 R63, RZ, RZ, R80 ;  /* 0x000000ffff3f7224 */ /* 0x000fce00078e0050 */
.L_x_780:
[----:B------:R-:W-:Y:S05]  /*27c0*/  BSYNC B3 ;  /* 0x0000000000037941 */ /* 0x000fea0003800000 */
.L_x_778:
        /* <DEDUP_REMOVED lines=16> */
.L_x_784:
[----:B------:R-:W-:Y:S05]  /*28d0*/  BSYNC B4 ;  /* 0x0000000000047941 */ /* 0x000fea0003800000 */
.L_x_783:
        /* <DEDUP_REMOVED lines=43> */
.L_x_782:
[----:B------:R-:W-:Y:S05]  /*2b90*/  BSYNC B3 ;  /* 0x0000000000037941 */ /* 0x000fea0003800000 */
.L_x_781:
        /* <DEDUP_REMOVED lines=11> */
.L_x_777:
[----:B------:R-:W-:Y:S05]  /*2c50*/  BSYNC B2 ;  /* 0x0000000000027941 */ /* 0x000fea0003800000 */
.L_x_775:
        /* <DEDUP_REMOVED lines=9> */
.L_x_786:
        /* <DEDUP_REMOVED lines=12> */
.L_x_789:
[----:B------:R-:W-:-:S07]  /*2db0*/  MOV R64, R80 ;  /* 0x0000005000407202 */ /* 0x000fce0000000f00 */
.L_x_790:
[----:B------:R-:W-:Y:S05]  /*2dc0*/  BSYNC B3 ;  /* 0x0000000000037941 */ /* 0x000fea0003800000 */
.L_x_788:
        /* <DEDUP_REMOVED lines=16> */
.L_x_794:
[----:B------:R-:W-:Y:S05]  /*2ed0*/  BSYNC B4 ;  /* 0x0000000000047941 */ /* 0x000fea0003800000 */
.L_x_793:
        /* <DEDUP_REMOVED lines=43> */
.L_x_792:
[----:B------:R-:W-:Y:S05]  /*3190*/  BSYNC B3 ;  /* 0x0000000000037941 */ /* 0x000fea0003800000 */
.L_x_791:
        /* <DEDUP_REMOVED lines=13> */
.L_x_787:
[----:B------:R-:W-:Y:S05]  /*3270*/  BSYNC B2 ;  /* 0x0000000000027941 */ /* 0x000fea0003800000 */
.L_x_785:
        /* <DEDUP_REMOVED lines=8> */
.L_x_796:
        /* <DEDUP_REMOVED lines=12> */
.L_x_799:
[----:B------:R-:W-:-:S07]  /*33c0*/  IMAD.MOV.U32 R67, RZ, RZ, R80 ;  /* 0x000000ffff437224 */ /* 0x000fce00078e0050 */
.L_x_800:
[----:B------:R-:W-:Y:S05]  /*33d0*/  BSYNC B3 ;  /* 0x0000000000037941 */ /* 0x000fea0003800000 */
.L_x_798:
        /* <DEDUP_REMOVED lines=16> */
.L_x_804:
[----:B------:R-:W-:Y:S05]  /*34e0*/  BSYNC B4 ;  /* 0x0000000000047941 */ /* 0x000fea0003800000 */
.L_x_803:
        /* <DEDUP_REMOVED lines=43> */
.L_x_802:
[----:B------:R-:W-:Y:S05]  /*37a0*/  BSYNC B3 ;  /* 0x0000000000037941 */ /* 0x000fea0003800000 */
.L_x_801:
        /* <DEDUP_REMOVED lines=11> */
.L_x_797:
[----:B------:R-:W-:Y:S05]  /*3860*/  BSYNC B2 ;  /* 0x0000000000027941 */ /* 0x000fea0003800000 */
.L_x_795:
        /* <DEDUP_REMOVED lines=9> */
.L_x_806:
        /* <DEDUP_REMOVED lines=12> */
.L_x_809:
[----:B------:R-:W-:-:S07]  /*39c0*/  MOV R86, R80 ;  /* 0x0000005000567202 */ /* 0x000fce0000000f00 */
.L_x_810:
[----:B------:R-:W-:Y:S05]  /*39d0*/  BSYNC B3 ;  /* 0x0000000000037941 */ /* 0x000fea0003800000 */
.L_x_808:
        /* <DEDUP_REMOVED lines=16> */
.L_x_814:
[----:B------:R-:W-:Y:S05]  /*3ae0*/  BSYNC B4 ;  /* 0x0000000000047941 */ /* 0x000fea0003800000 */
.L_x_813:
        /* <DEDUP_REMOVED lines=43> */
.L_x_812:
[----:B------:R-:W-:Y:S05]  /*3da0*/  BSYNC B3 ;  /* 0x0000000000037941 */ /* 0x000fea0003800000 */
.L_x_811:
[----:B------:R-:W-:Y:S01]  /*3db0*/  HFMA2.MMA R31, -RZ, RZ, 0.1171875, 0 ;  /* 0x2f800000ff1f7435 */ /* 0x000fe200000001ff */
[----:B-----5:R-:W-:Y:S02]  /*3dc0*/  PRMT R29, R23, 0x7632, R29 ;  /* 0x00007632171d7816 */ /* 0x020fe4000000001d */
[----:B------:R-:W-:-:S03]  /*3dd0*/  I2FP.F32.U32 R28, R86 ;  /* 0x00000056001c7245 */ /* 0x000fc60000201000 */
[----:B------:R-:W-:-:S04]  /*3de0*/  IMAD.U32 R29, R29, 0x10000, RZ ;  /* 0x000100001d1d7824 */ /* 0x000fc800078e00ff */
[----:B------:R-:W-:Y:S01]  /*3df0*/  FFMA.FTZ R28, R28, R31, 1.1641532182693481445e-10 ;  /* 0x2f0000001c1c7423 */ /* 0x000fe2000001001f */
[----:B------:R-:W-:-:S04]  /*3e00*/  FMUL.FTZ R29, R29, UR13 ;  /* 0x0000000d1d1d7c20 */ /* 0x000fc80008410000 */
[----:B------:R-:W-:Y:S01]  /*3e10*/  FSETP.GTU.FTZ.AND P4, PT, R28, UR10, PT ;  /* 0x0000000a1c007c0b */ /* 0x000fe2000bf9c000 */
[----:B------:R-:W-:Y:S01]  /*3e20*/  FMUL.FTZ R29, R29, UR12 ;  /* 0x0000000c1d1d7c20 */ /* 0x000fe20008410000 */
[----:B------:R-:W-:Y:S02]  /*3e30*/  @P0 PRMT R28, R27, 0x7632, R28 ;  /* 0x000076321b1c0816 */ /* 0x000fe4000000001c */
[----:B------:R-:W-:Y:S02]  /*3e40*/  SEL R66, RZ, 0x1, P4 ;  /* 0x00000001ff427807 */ /* 0x000fe40002000000 */
[----:B------:R-:W-:Y:S02]  /*3e50*/  @P0 SHF.L.U32 R28, R28, 0x10, RZ ;  /* 0x000000101c1c0819 */ /* 0x000fe400000006ff */
[----:B------:R-:W-:-:S05]  /*3e60*/  FSEL R67, R29, RZ, !P4 ;  /* 0x000000ff1d437208 */ /* 0x000fca0006000000 */
[----:B------:R-:W-:-:S07]  /*3e70*/  @P0 FADD.FTZ R67, R28, R67 ;  /* 0x000000431c430221 */ /* 0x000fce0000010000 */
.L_x_807:
[----:B------:R-:W-:Y:S05]  /*3e80*/  BSYNC B2 ;  /* 0x0000000000027941 */ /* 0x000fea0003800000 */
.L_x_805:
[----:B------:R-:W0:Y:S01]  /*3e90*/  LDC.64 R86, c[0x0][0x238] ;  /* 0x00008e00ff567b82 */ /* 0x000e220000000a00 */
[----:B------:R-:W-:Y:S01]  /*3ea0*/  F2FP.BF16.F32.PACK_AB R31, R67, R64 ;  /* 0x00000040431f723e */ /* 0x000fe200000010ff */
[----:B------:R-:W-:Y:S01]  /*3eb0*/  BSSY B2, `(.L_x_815) ;  /* 0x000001b000027945 */ /* 0x000fe20003800000 */
[----:B------:R-:W-:Y:S02]  /*3ec0*/  F2FP.BF16.F32.PACK_AB R30, R63, R60 ;  /* 0x0000003c3f1e723e */ /* 0x000fe400000010ff */
[----:B------:R-:W-:Y:S02]  /*3ed0*/  F2FP.BF16.F32.PACK_AB R29, R59, R56 ;  /* 0x000000383b1d723e */ /* 0x000fe400000010ff */
[----:B------:R-:W-:Y:S01]  /*3ee0*/  F2FP.BF16.F32.PACK_AB R28, R55, R50 ;  /* 0x00000032371c723e */ /* 0x000fe200000010ff */
[----:B0-----:R-:W-:-:S05]  /*3ef0*/  IMAD.WIDE.U32 R86, R89, 0x10, R86 ;  /* 0x0000001059567825 */ /* 0x001fca00078e0056 */
[----:B------:R0:W-:Y:S01]  /*3f00*/  STG.E.128 desc[UR6][R86.64], R28 ;  /* 0x0000001c56007986 */ /* 0x0001e2000c101d06 */
[----:B------:R-:W-:Y:S05]  /*3f10*/  @!P3 BRA `(.L_x_816) ;  /* 0x000000000050b947 */ /* 0x000fea0003800000 */
[----:B0-----:R-:W-:Y:S01]  /*3f20*/  IMAD.U32 R28, R65, 0x10000, RZ ;  /* 0x00010000411c7824 */ /* 0x001fe200078e00ff */
[----:B------:R-:W-:Y:S02]  /*3f30*/  LOP3.LUT R86, R58, 0xff, RZ, 0xc0, !PT ;  /* 0x000000ff3a567812 */ /* 0x000fe400078ec0ff */
[----:B------:R-:W-:Y:S02]  /*3f40*/  LOP3.LUT R30, R57, 0xff, RZ, 0xc0, !PT ;  /* 0x000000ff391e7812 */ /* 0x000fe400078ec0ff */
[----:B------:R-:W-:Y:S01]  /*3f50*/  LOP3.LUT R29, R28, 0xff0000, RZ, 0xc0, !PT ;  /* 0x00ff00001c1d7812 */ /* 0x000fe200078ec0ff */
[----:B------:R-:W-:Y:S01]  /*3f60*/  IMAD.WIDE.U32 R86, R86, 0x1000000, RZ ;  /* 0x0100000056567825 */ /* 0x000fe200078e00ff */
[----:B------:R-:W-:-:S03]  /*3f70*/  LOP3.LUT R28, R66, 0xffff, RZ, 0xc0, !PT ;  /* 0x0000ffff421c7812 */ /* 0x000fc600078ec0ff */
[----:B------:R-:W-:Y:S01]  /*3f80*/  IMAD.WIDE.U32 R30, R30, 0x10000, RZ ;  /* 0x000100001e1e7825 */ /* 0x000fe200078e00ff */
[----:B------:R-:W-:Y:S02]  /*3f90*/  PRMT R29, R29, 0x4210, R28 ;  /* 0x000042101d1d7816 */ /* 0x000fe4000000001c */
[----:B------:R-:W-:-:S04]  /*3fa0*/  PRMT R28, R62, 0x7104, RZ ;  /* 0x000071043e1c7816 */ /* 0x000fc800000000ff */
[----:B------:R-:W-:Y:S02]  /*3fb0*/  LOP3.LUT R90, R29, 0xff00, R28, 0xf8, !PT ;  /* 0x0000ff001d5a7812 */ /* 0x000fe400078ef81c */
[----:B------:R-:W-:Y:S02]  /*3fc0*/  LOP3.LUT R28, R54, 0xff, RZ, 0xc0, !PT ;  /* 0x000000ff361c7812 */ /* 0x000fe400078ec0ff */
[----:B------:R-:W-:-:S03]  /*3fd0*/  LOP3.LUT R91, R90, 0xff, R61, 0xf8, !PT ;  /* 0x000000ff5a5b7812 */ /* 0x000fc600078ef83d */
[----:B------:R-:W-:Y:S01]  /*3fe0*/  IMAD.WIDE.U32 R28, R28, 0x100, RZ ;  /* 0x000001001c1c7825 */ /* 0x000fe200078e00ff */
[----:B------:R-:W-:Y:S02]  /*3ff0*/  LOP3.LUT R91, R31, R91, R87, 0xfe, !PT ;  /* 0x0000005b1f5b7212 */ /* 0x000fe400078efe57 */
[----:B------:R-:W-:Y:S02]  /*4000*/  LOP3.LUT R87, R28, R86, R30, 0xfe, !PT ;  /* 0x000000561c577212 */ /* 0x000fe400078efe1e */
[----:B------:R-:W0:Y:S01]  /*4010*/  LDC.64 R30, c[0x0][0x240] ;  /* 0x00009000ff1e7b82 */ /* 0x000e220000000a00 */
[----:B------:R-:W-:Y:S02]  /*4020*/  LOP3.LUT R29, R91, R29, RZ, 0xfc, !PT ;  /* 0x0000001d5b1d7212 */ /* 0x000fe400078efcff */
[----:B------:R-:W-:Y:S01]  /*4030*/  LOP3.LUT R28, R87, 0xff, R52, 0xf8, !PT ;  /* 0x000000ff571c7812 */ /* 0x000fe200078ef834 */
[----:B0-----:R-:W-:-:S05]  /*4040*/  IMAD.WIDE.U32 R30, R85, 0x8, R30 ;  /* 0x00000008551e7825 */ /* 0x001fca00078e001e */
[----:B------:R1:W-:Y:S02]  /*4050*/  STG.E.64 desc[UR6][R30.64], R28 ;  /* 0x0000001c1e007986 */ /* 0x0003e4000c101b06 */
.L_x_816:
[----:B------:R-:W-:Y:S05]  /*4060*/  BSYNC B2 ;  /* 0x0000000000027941 */ /* 0x000fea0003800000 */
.L_x_815:
[----:B------:R-:W-:Y:S01]  /*4070*/  IADD3 R89, R89, 0x20, RZ ;  /* 0x0000002059597810 */ /* 0x000fe20007ffe0ff */
[----:B------:R-:W-:-:S07]  /*4080*/  VIADD R85, R85, 0x20 ;  /* 0x0000002055557836 */ /* 0x000fce0000000000 */
.L_x_734:
[----:B------:R-:W-:Y:S05]  /*4090*/  BSYNC B1 ;  /* 0x0000000000017941 */ /* 0x000fea0003800000 */
.L_x_733:
[----:B------:R-:W-:Y:S04]  /*40a0*/  BSSY B1, `(.L_x_817) ;  /* 0x000032b000017945 */ /* 0x000fe80003800000 */
[----:B------:R-:W-:Y:S05]  /*40b0*/  @!P2 BRA `(.L_x_818) ;  /* 0x0000003000a4a947 */ /* 0x000fea0003800000 */
[----:B------:R-:W-:Y:S01]  /*40c0*/  ISETP.NE.U32.AND P0, PT, RZ, UR8, PT ;  /* 0x00000008ff007c0c */ /* 0x000fe2000bf05070 */
[----:B01----:R-:W0:Y:S03]  /*40d0*/  @P3 LDC.64 R30, c[0x0][0x220] ;  /* 0x00008800ff1e3b82 */ /* 0x003e260000000a00 */
        /* <DEDUP_REMOVED lines=10> */
[----:B------:R-:W-:Y:S01]  /*4180*/  IMAD.MOV.U32 R28, RZ, RZ, R76 ;  /* 0x000000ffff1c7224 */ /* 0x000fe200078e004c */
[----:B------:R-:W-:Y:S06]  /*4190*/  @!P0 BRA `(.L_x_821) ;  /* 0x0000000400648947 */ /* 0x000fec0003800000 */
[----:B------:R-:W-:Y:S01]  /*41a0*/  MOV R28, R76 ;  /* 0x0000004c001c7202 */ /* 0x000fe20000000f00 */
[----:B-----5:R-:W-:Y:S01]  /*41b0*/  IMAD.U32 R68, R24, 0x10000, RZ ;  /* 0x0001000018447824 */ /* 0x020fe200078e00ff */
[----:B------:R-:W-:Y:S06]  /*41c0*/  BRA `(.L_x_821) ;  /* 0x0000000400587947 */ /* 0x000fec0003800000 */
.L_x_820:
        /* <DEDUP_REMOVED lines=12> */
.L_x_823:
[----:B------:R-:W-:-:S07]  /*4290*/  MOV R52, R80 ;  /* 0x0000005000347202 */ /* 0x000fce0000000f00 */
.L_x_824:
[----:B------:R-:W-:Y:S05]  /*42a0*/  BSYNC B3 ;  /* 0x0000000000037941 */ /* 0x000fea0003800000 */
.L_x_822:
        /* <DEDUP_REMOVED lines=16> */
.L_x_828:
[----:B------:R-:W-:Y:S05]  /*43b0*/  BSYNC B4 ;  /* 0x0000000000047941 */ /* 0x000fea0003800000 */
.L_x_827:
        /* <DEDUP_REMOVED lines=43> */
.L_x_826:
[----:B------:R-:W-:Y:S05]  /*4670*/  BSYNC B3 ;  /* 0x0000000000037941 */ /* 0x000fea0003800000 */
.L_x_825:
[----:B------:R-:W-:Y:S01]  /*4680*/  HFMA2.MMA R30, -RZ, RZ, 0.1171875, 0 ;  /* 0x2f800000ff1e7435 */ /* 0x000fe200000001ff */
[----:B------:R-:W-:Y:S01]  /*4690*/  I2FP.F32.U32 R29, R52 ;  /* 0x00000034001d7245 */ /* 0x000fe20000201000 */
[----:B-----5:R-:W-:-:S04]  /*46a0*/  IMAD.U32 R31, R20, 0x10000, RZ ;  /* 0x00010000141f7824 */ /* 0x020fc800078e00ff */
[----:B------:R-:W-:-:S04]  /*46b0*/  FMUL.FTZ R31, R31, UR13 ;  /* 0x0000000d1f1f7c20 */ /* 0x000fc80008410000 */
[----:B------:R-:W-:Y:S01]  /*46c0*/  FFMA.FTZ R29, R29, R30, 1.1641532182693481445e-10 ;  /* 0x2f0000001d1d7423 */ /* 0x000fe2000001001e */
[----:B------:R-:W-:-:S04]  /*46d0*/  FMUL.FTZ R31, R31, UR12 ;  /* 0x0000000c1f1f7c20 */ /* 0x000fc80008410000 */
[----:B------:R-:W-:Y:S02]  /*46e0*/  FSETP.GTU.FTZ.AND P5, PT, R29, UR10, PT ;  /* 0x0000000a1d007c0b */ /* 0x000fe4000bfbc000 */
[----:B------:R-:W-:Y:S02]  /*46f0*/  @P0 SHF.L.U32 R29, R24, 0x10, RZ ;  /* 0x00000010181d0819 */ /* 0x000fe400000006ff */
[----:B------:R-:W-:Y:S02]  /*4700*/  FSEL R68, R31, RZ, !P5 ;  /* 0x000000ff1f447208 */ /* 0x000fe40006800000 */
[----:B------:R-:W-:-:S03]  /*4710*/  SEL R52, RZ, 0x1, P5 ;  /* 0x00000001ff347807 */ /* 0x000fc60002800000 */
[----:B------:R-:W-:-:S07]  /*4720*/  @P0 FADD.FTZ R68, R29, R68 ;  /* 0x000000441d440221 */ /* 0x000fce0000010000 */
.L_x_821:
[----:B------:R-:W-:Y:S05]  /*4730*/  BSYNC B2 ;  /* 0x0000000000027941 */ /* 0x000fea0003800000 */
.L_x_819:
[----:B------:R-:W-:Y:S04]  /*4740*/  BSSY B2, `(.L_x_829) ;  /* 0x0000061000027945 */ /* 0x000fe80003800000 */
[----:B------:R-:W-:Y:S05]  /*4750*/  @P4 BRA `(.L_x_830) ;  /* 0x00000000001c4947 */ /* 0x000fea0003800000 */
[----:B------:R-:W-:Y:S01]  /*4760*/  IMAD.MOV.U32 R69, RZ, RZ, RZ ;  /* 0x000000ffff457224 */ /* 0x000fe200078e00ff */
[----:B------:R-:W-:Y:S01]  /*4770*/  MOV R29, R28 ;  /* 0x0000001c001d7202 */ /* 0x000fe20000000f00 */
[----:B------:R-:W-:Y:S06]  /*4780*/  @!P0 BRA `(.L_x_831) ;  /* 0x0000000400708947 */ /* 0x000fec0003800000 */
[----:B-----5:R-:W-:Y:S01]  /*4790*/  PRMT R69, R24, 0x7632, R69 ;  /* 0x0000763218457816 */ /* 0x020fe20000000045 */
[----:B------:R-:W-:-:S03]  /*47a0*/  IMAD.MOV.U32 R29, RZ, RZ, R28 ;  /* 0x000000ffff1d7224 */ /* 0x000fc600078e001c */
[----:B------:R-:W-:Y:S01]  /*47b0*/  SHF.L.U32 R69, R69, 0x10, RZ ;  /* 0x0000001045457819 */ /* 0x000fe200000006ff */
[----:B------:R-:W-:Y:S06]  /*47c0*/  BRA `(.L_x_831) ;  /* 0x0000000400607947 */ /* 0x000fec0003800000 */
.L_x_830:
        /* <DEDUP_REMOVED lines=12> */
.L_x_833:
[----:B------:R-:W-:-:S07]  /*4890*/  IMAD.MOV.U32 R54, RZ, RZ, R80 ;  /* 0x000000ffff367224 */ /* 0x000fce00078e0050 */
.L_x_834:
[----:B------:R-:W-:Y:S05]  /*48a0*/  BSYNC B3 ;  /* 0x0000000000037941 */ /* 0x000fea0003800000 */
.L_x_832:
        /* <DEDUP_REMOVED lines=16> */
.L_x_838:
[----:B------:R-:W-:Y:S05]  /*49b0*/  BSYNC B4 ;  /* 0x0000000000047941 */ /* 0x000fea0003800000 */
.L_x_837:
        /* <DEDUP_REMOVED lines=43> */
.L_x_836:
[----:B------:R-:W-:Y:S05]  /*4c70*/  BSYNC B3 ;  /* 0x0000000000037941 */ /* 0x000fea0003800000 */
.L_x_835:
        /* <DEDUP_REMOVED lines=13> */
.L_x_831:
[----:B------:R-:W-:Y:S05]  /*4d50*/  BSYNC B2 ;  /* 0x0000000000027941 */ /* 0x000fea0003800000 */
.L_x_829:
[----:B------:R-:W-:Y:S04]  /*4d60*/  BSSY B2, `(.L_x_839) ;  /* 0x000005e000027945 */ /* 0x000fe80003800000 */
[----:B------:R-:W-:Y:S05]  /*4d70*/  @P4 BRA `(.L_x_840) ;  /* 0x0000000000184947 */ /* 0x000fea0003800000 */
[----:B------:R-:W-:Y:S01]  /*4d80*/  MOV R70, RZ ;  /* 0x000000ff00467202 */ /* 0x000fe20000000f00 */
[----:B------:R-:W-:Y:S01]  /*4d90*/  IMAD.MOV.U32 R30, RZ, RZ, R29 ;  /* 0x000000ffff1e7224 */ /* 0x000fe200078e001d */
[----:B------:R-:W-:Y:S06]  /*4da0*/  @!P0 BRA `(.L_x_841) ;  /* 0x0000000400648947 */ /* 0x000fec0003800000 */
[----:B------:R-:W-:Y:S01]  /*4db0*/  MOV R30, R29 ;  /* 0x0000001d001e7202 */ /* 0x000fe20000000f00 */
[----:B-----5:R-:W-:Y:S01]  /*4dc0*/  IMAD.U32 R70, R25, 0x10000, RZ ;  /* 0x0001000019467824 */ /* 0x020fe200078e00ff */
[----:B------:R-:W-:Y:S06]  /*4dd0*/  BRA `(.L_x_841) ;  /* 0x0000000400587947 */ /* 0x000fec0003800000 */
.L_x_840:
        /* <DEDUP_REMOVED lines=12> */
.L_x_843:
[----:B------:R-:W-:-:S07]  /*4ea0*/  MOV R57, R80 ;  /* 0x0000005000397202 */ /* 0x000fce0000000f00 */
.L_x_844:
[----:B------:R-:W-:Y:S05]  /*4eb0*/  BSYNC B3 ;  /* 0x0000000000037941 */ /* 0x000fea0003800000 */
.L_x_842:
        /* <DEDUP_REMOVED lines=16> */
.L_x_848:
[----:B------:R-:W-:Y:S05]  /*4fc0*/  BSYNC B4 ;  /* 0x0000000000047941 */ /* 0x000fea0003800000 */
.L_x_847:
        /* <DEDUP_REMOVED lines=39> */
[----:B------:R-:W-:Y:S02]  /*5240*/  MOV R80, R30 ;  /* 0x0000001e00507202 */ /* 0x000fe40000000f00 */
[----:B------:R-:W-:Y:S01]  /*5250*/  LOP3.LUT R77, R31, UR30, R70, 0x96, !PT ;  /* 0x0000001e1f4d7c12 */ /* 0x000fe2000f8e9646 */
[----:B------:R-:W-:Y:S01]  /*5260*/  IMAD.MOV.U32 R30, RZ, RZ, RZ ;  /* 0x000000ffff1e7224 */ /* 0x000fe200078e00ff */
[----:B------:R-:W-:-:S07]  /*5270*/  LOP3.LUT R79, R79, UR31, R28, 0x96, !PT ;  /* 0x0000001f4f4f7c12 */ /* 0x000fce000f8e961c */
.L_x_846:
[----:B------:R-:W-:Y:S05]  /*5280*/  BSYNC B3 ;  /* 0x0000000000037941 */ /* 0x000fea0003800000 */
.L_x_845:
[----:B------:R-:W-:Y:S01]  /*5290*/  HFMA2.MMA R29, -RZ, RZ, 0.1171875, 0 ;  /* 0x2f800000ff1d7435 */ /* 0x000fe200000001ff */
[----:B------:R-:W-:Y:S01]  /*52a0*/  I2FP.F32.U32 R28, R57 ;  /* 0x00000039001c7245 */ /* 0x000fe20000201000 */
[----:B-----5:R-:W-:-:S04]  /*52b0*/  IMAD.U32 R31, R21, 0x10000, RZ ;  /* 0x00010000151f7824 */ /* 0x020fc800078e00ff */
[----:B------:R-:W-:-:S04]  /*52c0*/  FMUL.FTZ R31, R31, UR13 ;  /* 0x0000000d1f1f7c20 */ /* 0x000fc80008410000 */
[----:B------:R-:W-:Y:S01]  /*52d0*/  FFMA.FTZ R28, R28, R29, 1.1641532182693481445e-10 ;  /* 0x2f0000001c1c7423 */ /* 0x000fe2000001001d */
[----:B------:R-:W-:Y:S01]  /*52e0*/  FMUL.FTZ R31, R31, UR12 ;  /* 0x0000000c1f1f7c20 */ /* 0x000fe20008410000 */
[----:B------:R-:W-:-:S03]  /*52f0*/  @P0 SHF.L.U32 R29, R25, 0x10, RZ ;  /* 0x00000010191d0819 */ /* 0x000fc600000006ff */
[----:B------:R-:W-:-:S04]  /*5300*/  FSETP.GTU.FTZ.AND P5, PT, R28, UR10, PT ;  /* 0x0000000a1c007c0b */ /* 0x000fc8000bfbc000 */
[----:B------:R-:W-:Y:S02]  /*5310*/  FSEL R70, R31, RZ, !P5 ;  /* 0x000000ff1f467208 */ /* 0x000fe40006800000 */
[----:B------:R-:W-:-:S03]  /*5320*/  SEL R57, RZ, 0x1, P5 ;  /* 0x00000001ff397807 */ /* 0x000fc60002800000 */
[----:B------:R-:W-:-:S07]  /*5330*/  @P0 FADD.FTZ R70, R29, R70 ;  /* 0x000000461d460221 */ /* 0x000fce0000010000 */
.L_x_841:
[----:B------:R-:W-:Y:S05]  /*5340*/  BSYNC B2 ;  /* 0x0000000000027941 */ /* 0x000fea0003800000 */
.L_x_839:
        /* <DEDUP_REMOVED lines=9> */
.L_x_850:
        /* <DEDUP_REMOVED lines=12> */
.L_x_853:
[----:B------:R-:W-:-:S07]  /*54a0*/  IMAD.MOV.U32 R58, RZ, RZ, R80 ;  /* 0x000000ffff3a7224 */ /* 0x000fce00078e0050 */
.L_x_854:
[----:B------:R-:W-:Y:S05]  /*54b0*/  BSYNC B3 ;  /* 0x0000000000037941 */ /* 0x000fea0003800000 */
.L_x_852:
        /* <DEDUP_REMOVED lines=16> */
.L_x_858:
[----:B------:R-:W-:Y:S05]  /*55c0*/  BSYNC B4 ;  /* 0x0000000000047941 */ /* 0x000fea0003800000 */
.L_x_857:
        /* <DEDUP_REMOVED lines=43> */
.L_x_856:
[----:B------:R-:W-:Y:S05]  /*5880*/  BSYNC B3 ;  /* 0x0000000000037941 */ /* 0x000fea0003800000 */
.L_x_855:
[----:B-----5:R-:W-:Y:S02]  /*5890*/  PRMT R30, R21, 0x7632, R30 ;  /* 0x00007632151e7816 */ /* 0x020fe4000000001e */
[----:B------:R-:W-:Y:S01]  /*58a0*/  I2FP.F32.U32 R29, R58 ;  /* 0x0000003a001d7245 */ /* 0x000fe20000201000 */
[----:B------:R-:W-:Y:S01]  /*58b0*/  IMAD.MOV.U32 R58, RZ, RZ, 0x2f800000 ;  /* 0x2f800000ff3a7424 */ /* 0x000fe200078e00ff */
[----:B------:R-:W-:Y:S02]  /*58c0*/  SHF.L.U32 R30, R30, 0x10, RZ ;  /* 0x000000101e1e7819 */ /* 0x000fe400000006ff */
[----:B------:R-:W-:Y:S01]  /*58d0*/  @P0 PRMT R31, R25, 0x7632, R31 ;  /* 0x00007632191f0816 */ /* 0x000fe2000000001f */
[----:B------:R-:W-:Y:S02]  /*58e0*/  FFMA.FTZ R29, R29, R58, 1.1641532182693481445e-10 ;  /* 0x2f0000001d1d7423 */ /* 0x000fe4000001003a */
[----:B------:R-:W-:Y:S02]  /*58f0*/  FMUL.FTZ R30, R30, UR13 ;  /* 0x0000000d1e1e7c20 */ /* 0x000fe40008410000 */
[----:B------:R-:W-:Y:S01]  /*5900*/  @P0 IMAD.U32 R72, R31, 0x10000, RZ ;  /* 0x000100001f480824 */ /* 0x000fe200078e00ff */
[----:B------:R-:W-:Y:S01]  /*5910*/  FSETP.GTU.FTZ.AND P5, PT, R29, UR10, PT ;  /* 0x0000000a1d007c0b */ /* 0x000fe2000bfbc000 */
[----:B------:R-:W-:-:S03]  /*5920*/  FMUL.FTZ R30, R30, UR12 ;  /* 0x0000000c1e1e7c20 */ /* 0x000fc60008410000 */
[----:B------:R-:W-:Y:S02]  /*5930*/  SEL R58, RZ, 0x1, P5 ;  /* 0x00000001ff3a7807 */ /* 0x000fe40002800000 */
[----:B------:R-:W-:-:S05]  /*5940*/  FSEL R71, R30, RZ, !P5 ;  /* 0x000000ff1e477208 */ /* 0x000fca0006800000 */
[----:B------:R-:W-:-:S07]  /*5950*/  @P0 FADD.FTZ R71, R72, R71 ;  /* 0x0000004748470221 */ /* 0x000fce0000010000 */
.L_x_851:
[----:B------:R-:W-:Y:S05]  /*5960*/  BSYNC B2 ;  /* 0x0000000000027941 */ /* 0x000fea0003800000 */
.L_x_849:
        /* <DEDUP_REMOVED lines=8> */
.L_x_860:
        /* <DEDUP_REMOVED lines=12> */
.L_x_863:
[----:B------:R-:W-:-:S07]  /*5ab0*/  MOV R61, R80 ;  /* 0x00000050003d7202 */ /* 0x000fce0000000f00 */
.L_x_864:
[----:B------:R-:W-:Y:S05]  /*5ac0*/  BSYNC B3 ;  /* 0x0000000000037941 */ /* 0x000fea0003800000 */
.L_x_862:
        /* <DEDUP_REMOVED lines=16> */
.L_x_868:
[----:B------:R-:W-:Y:S05]  /*5bd0*/  BSYNC B4 ;  /* 0x0000000000047941 */ /* 0x000fea0003800000 */
.L_x_867:
        /* <DEDUP_REMOVED lines=43> */
.L_x_866:
[----:B------:R-:W-:Y:S05]  /*5e90*/  BSYNC B3 ;  /* 0x0000000000037941 */ /* 0x000fea0003800000 */
.L_x_865:
        /* <DEDUP_REMOVED lines=11> */
.L_x_861:
[----:B------:R-:W-:Y:S05]  /*5f50*/  BSYNC B2 ;  /* 0x0000000000027941 */ /* 0x000fea0003800000 */
.L_x_859:
        /* <DEDUP_REMOVED lines=9> */
.L_x_870:
        /* <DEDUP_REMOVED lines=12> */
.L_x_873:
[----:B------:R-:W-:-:S07]  /*60b0*/  IMAD.MOV.U32 R62, RZ, RZ, R80 ;  /* 0x000000ffff3e7224 */ /* 0x000fce00078e0050 */
.L_x_874:
[----:B------:R-:W-:Y:S05]  /*60c0*/  BSYNC B3 ;  /* 0x0000000000037941 */ /* 0x000fea0003800000 */
.L_x_872:
        /* <DEDUP_REMOVED lines=16> */
.L_x_878:
[----:B------:R-:W-:Y:S05]  /*61d0*/  BSYNC B4 ;  /* 0x0000000000047941 */ /* 0x000fea0003800000 */
.L_x_877:
        /* <DEDUP_REMOVED lines=43> */
.L_x_876:
[----:B------:R-:W-:Y:S05]  /*6490*/  BSYNC B3 ;  /* 0x0000000000037941 */ /* 0x000fea0003800000 */
.L_x_875:
        /* <DEDUP_REMOVED lines=13> */
.L_x_871:
[----:B------:R-:W-:Y:S05]  /*6570*/  BSYNC B2 ;  /* 0x0000000000027941 */ /* 0x000fea0003800000 */
.L_x_869:
        /* <DEDUP_REMOVED lines=8> */
.L_x_880:
        /* <DEDUP_REMOVED lines=12> */
.L_x_883:
[----:B------:R-:W-:-:S07]  /*66c0*/  MOV R65, R80 ;  /* 0x0000005000417202 */ /* 0x000fce0000000f00 */
.L_x_884:
[----:B------:R-:W-:Y:S05]  /*66d0*/  BSYNC B3 ;  /* 0x0000000000037941 */ /* 0x000fea0003800000 */
.L_x_882:
        /* <DEDUP_REMOVED lines=16> */
.L_x_888:
[----:B------:R-:W-:Y:S05]  /*67e0*/  BSYNC B4 ;  /* 0x0000000000047941 */ /* 0x000fea0003800000 */
.L_x_887:
        /* <DEDUP_REMOVED lines=43> */
.L_x_886:
[----:B------:R-:W-:Y:S05]  /*6aa0*/  BSYNC B3 ;  /* 0x0000000000037941 */ /* 0x000fea0003800000 */
.L_x_885:
        /* <DEDUP_REMOVED lines=11> */
.L_x_881:
[----:B------:R-:W-:Y:S05]  /*6b60*/  BSYNC B2 ;  /* 0x0000000000027941 */ /* 0x000fea0003800000 */
.L_x_879:
        /* <DEDUP_REMOVED lines=9> */
.L_x_890:
        /* <DEDUP_REMOVED lines=12> */
.L_x_893:
[----:B------:R-:W-:-:S07]  /*6cc0*/  IMAD.MOV.U32 R66, RZ, RZ, R80 ;  /* 0x000000ffff427224 */ /* 0x000fce00078e0050 */
.L_x_894:
[----:B------:R-:W-:Y:S05]  /*6cd0*/  BSYNC B3 ;  /* 0x0000000000037941 */ /* 0x000fea0003800000 */
.L_x_892:
        /* <DEDUP_REMOVED lines=16> */
.L_x_898:
[----:B------:R-:W-:Y:S05]  /*6de0*/  BSYNC B4 ;  /* 0x0000000000047941 */ /* 0x000fea0003800000 */
.L_x_897:
        /* <DEDUP_REMOVED lines=43> */
.L_x_896:
[----:B------:R-:W-:Y:S05]  /*70a0*/  BSYNC B3 ;  /* 0x0000000000037941 */ /* 0x000fea0003800000 */
.L_x_895:
[----:B-----5:R-:W-:Y:S01]  /*70b0*/  PRMT R29, R23, 0x7632, R29 ;  /* 0x00007632171d7816 */ /* 0x020fe2000000001d */
[----:B------:R-:W-:Y:S01]  /*70c0*/  IMAD.MOV.U32 R31, RZ, RZ, 0x2f800000 ;  /* 0x2f800000ff1f7424 */ /* 0x000fe200078e00ff */
[----:B------:R-:W-:Y:S02]  /*70d0*/  I2FP.F32.U32 R28, R66 ;  /* 0x00000042001c7245 */ /* 0x000fe40000201000 */
        /* <DEDUP_REMOVED lines=10> */
.L_x_891:
[----:B------:R-:W-:Y:S05]  /*7180*/  BSYNC B2 ;  /* 0x0000000000027941 */ /* 0x000fea0003800000 */
.L_x_889:
[----:B------:R-:W0:Y:S01]  /*7190*/  LDC.64 R86, c[0x0][0x238] ;  /* 0x00008e00ff567b82 */ /* 0x000e220000000a00 */
[----:B------:R-:W-:Y:S02]  /*71a0*/  F2FP.BF16.F32.PACK_AB R31, R75, R74 ;  /* 0x0000004a4b1f723e */ /* 0x000fe400000010ff */
[----:B------:R-:W-:Y:S02]  /*71b0*/  F2FP.BF16.F32.PACK_AB R30, R73, R72 ;  /* 0x00000048491e723e */ /* 0x000fe400000010ff */
[----:B------:R-:W-:Y:S02]  /*71c0*/  F2FP.BF16.F32.PACK_AB R29, R71, R70 ;  /* 0x00000046471d723e */ /* 0x000fe400000010ff */
[----:B------:R-:W-:Y:S01]  /*71d0*/  F2FP.BF16.F32.PACK_AB R28, R69, R68 ;  /* 0x00000044451c723e */ /* 0x000fe200000010ff */
[----:B0-----:R-:W-:-:S05]  /*71e0*/  IMAD.WIDE.U32 R86, R89, 0x10, R86 ;  /* 0x0000001059567825 */ /* 0x001fca00078e0056 */
[----:B------:R2:W-:Y:S01]  /*71f0*/  STG.E.128 desc[UR6][R86.64], R28 ;  /* 0x0000001c56007986 */ /* 0x0005e2000c101d06 */
[----:B------:R-:W-:Y:S05]  /*7200*/  @!P3 BRA `(.L_x_818) ;  /* 0x000000000050b947 */ /* 0x000fea0003800000 */
[----:B--2---:R-:W-:Y:S02]  /*7210*/  SHF.L.U32 R29, R65, 0x10, RZ ;  /* 0x00000010411d7819 */ /* 0x004fe400000006ff */
[----:B------:R-:W-:Y:S02]  /*7220*/  LOP3.LUT R28, R66, 0xffff, RZ, 0xc0, !PT ;  /* 0x0000ffff421c7812 */ /* 0x000fe400078ec0ff */
[----:B------:R-:W-:Y:S02]  /*7230*/  LOP3.LUT R29, R29, 0xff0000, RZ, 0xc0, !PT ;  /* 0x00ff00001d1d7812 */ /* 0x000fe400078ec0ff */
[----:B------:R-:W-:Y:S02]  /*7240*/  LOP3.LUT R86, R58, 0xff, RZ, 0xc0, !PT ;  /* 0x000000ff3a567812 */ /* 0x000fe400078ec0ff */
[----:B------:R-:W-:Y:S02]  /*7250*/  PRMT R28, R29, 0x4210, R28 ;  /* 0x000042101d1c7816 */ /* 0x000fe4000000001c */
[----:B------:R-:W-:Y:S01]  /*7260*/  PRMT R29, R62, 0x7104, RZ ;  /* 0x000071043e1d7816 */ /* 0x000fe200000000ff */
[----:B------:R-:W-:Y:S01]  /*7270*/  IMAD.WIDE.U32 R86, R86, 0x1000000, RZ ;  /* 0x0100000056567825 */ /* 0x000fe200078e00ff */
[----:B------:R-:W-:-:S02]  /*7280*/  LOP3.LUT R30, R57, 0xff, RZ, 0xc0, !PT ;  /* 0x000000ff391e7812 */ /* 0x000fc400078ec0ff */
[----:B------:R-:W-:Y:S02]  /*7290*/  LOP3.LUT R28, R28, 0xff00, R29, 0xf8, !PT ;  /* 0x0000ff001c1c7812 */ /* 0x000fe400078ef81d */
[----:B------:R-:W-:Y:S01]  /*72a0*/  LOP3.LUT R29, R54, 0xff, RZ, 0xc0, !PT ;  /* 0x000000ff361d7812 */ /* 0x000fe200078ec0ff */
[----:B------:R-:W-:Y:S01]  /*72b0*/  IMAD.WIDE.U32 R30, R30, 0x10000, RZ ;  /* 0x000100001e1e7825 */ /* 0x000fe200078e00ff */
        /* <DEDUP_REMOVED lines=9> */
.L_x_818:
[----:B------:R-:W-:Y:S05]  /*7350*/  BSYNC B1 ;  /* 0x0000000000017941 */ /* 0x000fea0003800000 */
.L_x_817:
[----:B0123--:R-:W-:Y:S01]  /*7360*/  FADD.FTZ R28, RZ, R50 ;  /* 0x00000032ff1c7221 */ /* 0x00ffe20000010000 */
        /* <DEDUP_REMOVED lines=28> */
[----:B-1----:R-:W-:-:S05]  /*7530*/  FADD.FTZ R90, R89, R28 ;  /* 0x0000001c595a7221 */ /* 0x002fca0000010000 */
        /* <DEDUP_REMOVED lines=45> */
.L_x_916:
[----:B01----:R-:W-:Y:S01]  /*7810*/  FADD.FTZ R88, R88, R93 ;  /* 0x0000005d58587221 */ /* 0x003fe20000010000 */
[----:B------:R-:W0:Y:S01]  /*7820*/  @!P0 LDC.64 R30, c[0x0][0x258] ;  /* 0x00009600ff1e8b82 */ /* 0x000e220000000a00 */
[----:B------:R-:W-:Y:S01]  /*7830*/  FMUL.FTZ R86, R87, R87 ;  /* 0x0000005757567220 */ /* 0x000fe20000410000 */
[----:B------:R-:W-:Y:S01]  /*7840*/  PLOP3.LUT P3, PT, PT, PT, UP0, 0x40, 0x0 ;  /* 0x000000000000781c */ /* 0x000fe20003f6e808 */
[----:B------:R-:W-:Y:S01]  /*7850*/  FFMA.FTZ R85, R88, R29, UR11 ;  /* 0x0000000b58557e23 */ /* 0x000fe2000801001d */
[----:B------:R-:W-:Y:S02]  /*7860*/  BSSY B1, `(.L_x_900) ;  /* 0x0000058000017945 */ /* 0x000fe40003800000 */
[----:B------:R-:W-:Y:S02]  /*7870*/  FSEL R86, R86, RZ, !P3 ;  /* 0x000000ff56567208 */ /* 0x000fe40005800000 */
        /* <DEDUP_REMOVED lines=11> */
[----:B------:R-:W-:Y:S01]  /*7930*/  VIADD R82, R82, 0xffffffff ;  /* 0xffffffff52527836 */ /* 0x000fe20000000000 */
[----:B------:R-:W-:Y:S01]  /*7940*/  PLOP3.LUT P0, PT, PT, PT, UP0, 0x40, 0x0 ;  /* 0x000000000000781c */ /* 0x000fe20003f0e808 */
[----:B------:R-:W-:Y:S01]  /*7950*/  BSSY B2, `(.L_x_902) ;  /* 0x0000028000027945 */ /* 0x000fe20003800000 */
[----:B------:R-:W-:Y:S01]  /*7960*/  LOP3.LUT R18, R19, 0x1f, RZ, 0xc0, !PT ;  /* 0x0000001f13127812 */ /* 0x000fe200078ec0ff */
[----:B------:R-:W-:Y:S01]  /*7970*/  IMAD R82, R82, R83, RZ ;  /* 0x0000005352527224 */ /* 0x000fe200078e02ff */
[----:B------:R-:W-:-:S04]  /*7980*/  FSEL R84, R87, RZ, P0 ;  /* 0x000000ff57547208 */ /* 0x000fc80000000000 */
        /* <DEDUP_REMOVED lines=11> */
[--C-:B------:R-:W-:Y:S01]  /*7a40*/  FADD.FTZ R90, R64, -R84.reuse ;  /* 0x80000054405a7221 */ /* 0x100fe20000010000 */
[----:B------:R-:W-:Y:S01]  /*7a50*/  FFMA.FTZ R29, R34, R30, R41 ;  /* 0x0000001e221d7223 */ /* 0x000fe20000010029 */
[----:B------:R-:W-:Y:S01]  /*7a60*/  FADD.FTZ R30, R56, -R84 ;  /* 0x80000054381e7221 */ /* 0x000fe20000010000 */
[----:B------:R-:W-:Y:S01]  /*7a70*/  FFMA.FTZ R28, R11, R28, R8 ;  /* 0x0000001c0b1c7223 */ /* 0x000fe20000010008 */
[--C-:B------:R-:W-:Y:S01]  /*7a80*/  FADD.FTZ R92, R67, -R84.reuse ;  /* 0x80000054435c7221 */ /* 0x100fe20000010000 */
[C---:B------:R-:W-:Y:S01]  /*7a90*/  FMUL.FTZ R86, R85.reuse, R86 ;  /* 0x0000005655567220 */ /* 0x040fe20000410000 */
[----:B------:R-:W-:Y:S01]  /*7aa0*/  FMUL.FTZ R31, R85, R30 ;  /* 0x0000001e551f7220 */ /* 0x000fe20000410000 */
[----:B------:R-:W-:Y:S01]  /*7ab0*/  FADD.FTZ R30, R60, -R84 ;  /* 0x800000543c1e7221 */ /* 0x000fe20000010000 */
[----:B------:R-:W-:Y:S01]  /*7ac0*/  F2FP.BF16.F32.PACK_AB R28, R29, R28 ;  /* 0x0000001c1d1c723e */ /* 0x000fe200000010ff */
        /* <DEDUP_REMOVED lines=14> */
[----:B------:R-:W-:-:S03]  /*7bb0*/  IADD3 R87, R87, 0x20, RZ ;  /* 0x0000002057577810 */ /* 0x000fc60007ffe0ff */
[----:B------:R0:W-:Y:S04]  /*7bc0*/  STG.E.128 desc[UR6][R82.64], R28 ;  /* 0x0000001c52007986 */ /* 0x0001e8000c101d06 */
.L_x_903:
[----:B------:R-:W-:Y:S05]  /*7bd0*/  BSYNC B2 ;  /* 0x0000000000027941 */ /* 0x000fea0003800000 */
.L_x_902:
[----:B------:R-:W-:Y:S05]  /*7be0*/  @!P2 BRA `(.L_x_901) ;  /* 0x00000000007ca947 */ /* 0x000fea0003800000 */
[--C-:B0-----:R-:W-:Y:S01]  /*7bf0*/  FADD.FTZ R82, R74, -R84.reuse ;  /* 0x800000544a527221 */ /* 0x101fe20000010000 */
[--C-:B------:R-:W-:Y:S01]  /*7c00*/  FADD.FTZ R30, R68, -R84.reuse ;  /* 0x80000054441e7221 */ /* 0x100fe20000010000 */
[--C-:B------:R-:W-:Y:S01]  /*7c10*/  FADD.FTZ R28, R69, -R84.reuse ;  /* 0x80000054451c7221 */ /* 0x100fe20000010000 */
[--C-:B------:R-:W-:Y:S01]  /*7c20*/  FADD.FTZ R90, R70, -R84.reuse ;  /* 0x80000054465a7221 */ /* 0x100fe20000010000 */
[----:B------:R-:W-:Y:S01]  /*7c30*/  FMUL.FTZ R31, R85, R82 ;  /* 0x00000052551f7220 */ /* 0x000fe20000410000 */
[--C-:B------:R-:W-:Y:S01]  /*7c40*/  FADD.FTZ R88, R71, -R84.reuse ;  /* 0x8000005447587221 */ /* 0x100fe20000010000 */
[----:B------:R-:W0:Y:S01]  /*7c50*/  LDC.64 R82, c[0x0][0x2b8] ;  /* 0x0000ae00ff527b82 */ /* 0x000e220000000a00 */
        /* <DEDUP_REMOVED lines=20> */
[----:B------:R-:W-:Y:S01]  /*7da0*/  F2FP.BF16.F32.PACK_AB R29, R29, R90 ;  /* 0x0000005a1d1d723e */ /* 0x000fe200000010ff */
[----:B0-----:R-:W-:Y:S01]  /*7db0*/  IMAD.WIDE.U32 R82, R87, 0x10, R82 ;  /* 0x0000001057527825 */ /* 0x001fe200078e0052 */
[----:B------:R-:W-:-:S05]  /*7dc0*/  F2FP.BF16.F32.PACK_AB R28, R85, R84 ;  /* 0x00000054551c723e */ /* 0x000fca00000010ff */
[----:B------:R1:W-:Y:S02]  /*7dd0*/  STG.E.128 desc[UR6][R82.64], R28 ;  /* 0x0000001c52007986 */ /* 0x0003e4000c101d06 */
.L_x_901:
[----:B------:R-:W-:Y:S05]  /*7de0*/  BSYNC B1 ;  /* 0x0000000000017941 */ /* 0x000fea0003800000 */
.L_x_900:
[----:B01----:R-:W0:Y:S02]  /*7df0*/  LDC.64 R28, c[0x0][0x210] ;  /* 0x00008400ff1c7b82 */ /* 0x003e240000000a00 */
[----:B0-----:R-:W-:-:S05]  /*7e00*/  IMAD R16, R28, 0x4, R16 ;  /* 0x000000041c107824 */ /* 0x001fca00078e0210 */
[----:B------:R-:W-:-:S13]  /*7e10*/  ISETP.GE.AND P0, PT, R16, R29, PT ;  /* 0x0000001d1000720c */ /* 0x000fda0003f06270 */
[----:B------:R-:W-:Y:S05]  /*7e20*/  @!P0 BRA `(.L_x_904) ;  /* 0xffffff8c008c8947 */ /* 0x000fea000383ffff */
[----:B------:R-:W-:Y:S05]  /*7e30*/  BSYNC B0 ;  /* 0x0000000000007941 */ /* 0x000fea0003800000 */
.L_x_732:
[----:B------:R-:W-:Y:S05]  /*7e40*/  EXIT ;  /* 0x000000000000794d */ /* 0x000fea0003800000 */
.L_x_899:
[----:B------:R-:W-:Y:S01]  /*7e50*/  HFMA2.MMA R31, -RZ, RZ, 0, 1.847743988037109375e-06 ;  /* 0x0000001fff1f7435 */ /* 0x000fe200000001ff */
[----:B------:R-:W-:Y:S01]  /*7e60*/  BSSY B1, `(.L_x_905) ;  /* 0x0000007000017945 */ /* 0x000fe20003800000 */
[----:B------:R-:W-:Y:S01]  /*7e70*/  MOV R92, R87 ;  /* 0x00000057005c7202 */ /* 0x000fe20000000f00 */
[----:B------:R-:W-:Y:S02]  /*7e80*/  IMAD.MOV.U32 R85, RZ, RZ, 0x1 ;  /* 0x00000001ff557424 */ /* 0x000fe400078e00ff */
[----:B------:R-:W-:-:S07]  /*7e90*/  IMAD.MOV.U32 R30, RZ, RZ, -0x1 ;  /* 0xffffffffff1e7424 */ /* 0x000fce00078e00ff */
[----:B-----5:R-:W-:Y:S05]  /*7ea0*/  WARPSYNC.COLLECTIVE R30, `(.L_x_906) ;  /* 0x000000001e087348 */ /* 0x020fea0003c00000 */
[----:B------:R0:W1:Y:S02]  /*7eb0*/  SHFL.BFLY P4, R93, R92, R85, R31 ;  /* 0x0c0000555c5d7389 */ /* 0x000064000008001f */
[----:B01---5:R-:W-:Y:S01]  /*7ec0*/  ENDCOLLECTIVE ;  /* 0x000000000000791b */ /* 0x023fe20003800000 */
.L_x_906:
[----:B------:R-:W-:Y:S05]  /*7ed0*/  BSYNC B1 ;  /* 0x0000000000017941 */ /* 0x000fea0003800000 */
.L_x_905:
[----:B------:R-:W-:Y:S01]  /*7ee0*/  MOV R28, R93 ;  /* 0x0000005d001c7202 */ /* 0x000fe20000000f00 */
[----:B------:R-:W-:Y:S01]  /*7ef0*/  HFMA2.MMA R85, -RZ, RZ, 0, 1.1920928955078125e-07 ;  /* 0x00000002ff557435 */ /* 0x000fe200000001ff */
[----:B------:R-:W-:Y:S01]  /*7f00*/  IMAD.MOV.U32 R31, RZ, RZ, 0x1f ;  /* 0x0000001fff1f7424 */ /* 0x000fe200078e00ff */
[----:B------:R-:W-:Y:S02]  /*7f10*/  MOV R30, 0xffffffff ;  /* 0xffffffff001e7802 */ /* 0x000fe40000000f00 */
[----:B------:R-:W-:-:S04]  /*7f20*/  FADD.FTZ R86, R87, R28 ;  /* 0x0000001c57567221 */ /* 0x000fc80000010000 */
[----:B------:R-:W-:-:S07]  /*7f30*/  IMAD.MOV.U32 R92, RZ, RZ, R86 ;  /* 0x000000ffff5c7224 */ /* 0x000fce00078e0056 */
[----:B------:R-:W-:Y:S05]  /*7f40*/  WARPSYNC.COLLECTIVE R30, `(.L_x_907) ;  /* 0x000000001e087348 */ /* 0x000fea0003c00000 */
[----:B------:R0:W1:Y:S02]  /*7f50*/  SHFL.BFLY P4, R93, R92, R85, R31 ;  /* 0x0c0000555c5d7389 */ /* 0x000064000008001f */
[----:B01----:R-:W-:Y:S01]  /*7f60*/  ENDCOLLECTIVE ;  /* 0x000000000000791b */ /* 0x003fe20003800000 */
.L_x_907:
[----:B------:R-:W-:Y:S02]  /*7f70*/  IMAD.MOV.U32 R85, RZ, RZ, 0x4 ;  /* 0x00000004ff557424 */ /* 0x000fe400078e00ff */
[----:B------:R-:W-:-:S04]  /*7f80*/  IMAD.MOV.U32 R29, RZ, RZ, R93 ;  /* 0x000000ffff1d7224 */ /* 0x000fc800078e005d */
[----:B------:R-:W-:-:S05]  /*7f90*/  FADD.FTZ R88, R86, R29 ;  /* 0x0000001d56587221 */ /* 0x000fca0000010000 */
[----:B------:R-:W-:-:S07]  /*7fa0*/  MOV R92, R88 ;  /* 0x00000058005c7202 */ /* 0x000fce0000000f00 */
[----:B------:R-:W-:Y:S05]  /*7fb0*/  WARPSYNC.COLLECTIVE R30, `(.L_x_908) ;  /* 0x000000001e087348 */ /* 0x000fea0003c00000 */
[----:B------:R0:W1:Y:S02]  /*7fc0*/  SHFL.BFLY P4, R93, R92, R85, R31 ;  /* 0x0c0000555c5d7389 */ /* 0x000064000008001f */
[----:B01----:R-:W-:Y:S01]  /*7fd0*/  ENDCOLLECTIVE ;  /* 0x000000000000791b */ /* 0x003fe20003800000 */
.L_x_908:
[----:B------:R-:W-:Y:S01]  /*7fe0*/  HFMA2.MMA R85, -RZ, RZ, 0, 4.76837158203125e-07 ;  /* 0x00000008ff557435 */ /* 0x000fe200000001ff */
[----:B------:R-:W-:-:S05]  /*7ff0*/  MOV R29, R93 ;  /* 0x0000005d001d7202 */ /* 0x000fca0000000f00 */
[----:B------:R-:W-:Y:S02]  /*8000*/  FADD.FTZ R89, R88, R29 ;  /* 0x0000001d58597221 */ /* 0x000fe40000010000 */
[----:B------:R-:W0:Y:S02]  /*8010*/  LDC R29, c[0x0][0x290] ;  /* 0x0000a400ff1d7b82 */ /* 0x000e240000000800 */
[----:B------:R-:W-:-:S07]  /*8020*/  IMAD.MOV.U32 R92, RZ, RZ, R89 ;  /* 0x000000ffff5c7224 */ /* 0x000fce00078e0059 */
[----:B0-----:R-:W-:Y:S05]  /*8030*/  WARPSYNC.COLLECTIVE R30, `(.L_x_909) ;  /* 0x000000001e087348 */ /* 0x001fea0003c00000 */
[----:B------:R1:W2:Y:S02]  /*8040*/  SHFL.BFLY P4, R93, R92, R85, R31 ;  /* 0x0c0000555c5d7389 */ /* 0x0002a4000008001f */
[----:B012---:R-:W-:Y:S01]  /*8050*/  ENDCOLLECTIVE ;  /* 0x000000000000791b */ /* 0x007fe20003800000 */
.L_x_909:
[----:B------:R-:W-:Y:S02]  /*8060*/  IMAD.MOV.U32 R85, RZ, RZ, 0x10 ;  /* 0x00000010ff557424 */ /* 0x000fe400078e00ff */
[----:B------:R-:W-:-:S04]  /*8070*/  IMAD.MOV.U32 R28, RZ, RZ, R93 ;  /* 0x000000ffff1c7224 */ /* 0x000fc800078e005d */
[----:B------:R-:W-:-:S05]  /*8080*/  FADD.FTZ R90, R89, R28 ;  /* 0x0000001c595a7221 */ /* 0x000fca0000010000 */
[----:B------:R-:W-:-:S07]  /*8090*/  MOV R92, R90 ;  /* 0x0000005a005c7202 */ /* 0x000fce0000000f00 */
[----:B------:R-:W-:Y:S05]  /*80a0*/  WARPSYNC.COLLECTIVE R30, `(.L_x_910) ;  /* 0x000000001e087348 */ /* 0x000fea0003c00000 */
[----:B------:R0:W1:Y:S02]  /*80b0*/  SHFL.BFLY P4, R93, R92, R85, R31 ;  /* 0x0c0000555c5d7389 */ /* 0x000064000008001f */
[----:B01----:R-:W-:Y:S01]  /*80c0*/  ENDCOLLECTIVE ;  /* 0x000000000000791b */ /* 0x003fe20003800000 */
.L_x_910:
[----:B------:R-:W-:Y:S01]  /*80d0*/  HFMA2.MMA R85, -RZ, RZ, 0, 5.9604644775390625e-08 ;  /* 0x00000001ff557435 */ /* 0x000fe200000001ff */
        /* <DEDUP_REMOVED lines=36> */
[----:B------:R-:W-:Y:S01]  /*8320*/  IMAD.MOV.U32 R31, RZ, RZ, 0x1f ;  /* 0x0000001fff1f7424 */ /* 0x000fe200078e00ff */
[----:B------:R-:W-:Y:S02]  /*8330*/  MOV R30, 0xffffffff ;  /* 0xffffffff001e7802 */ /* 0x000fe40000000f00 */
[----:B------:R-:W-:-:S07]  /*8340*/  IMAD.MOV.U32 R92, RZ, RZ, R28 ;  /* 0x000000ffff5c7224 */ /* 0x000fce00078e001c */
[----:B------:R-:W-:Y:S05]  /*8350*/  WARPSYNC.COLLECTIVE R30, `(.L_x_911) ;  /* 0x000000001e087348 */ /* 0x000fea0003c00000 */
[----:B------:R0:W1:Y:S02]  /*8360*/  SHFL.BFLY P4, R93, R92, R85, R31 ;  /* 0x0c0000555c5d7389 */ /* 0x000064000008001f */
[----:B01----:R-:W-:Y:S01]  /*8370*/  ENDCOLLECTIVE ;  /* 0x000000000000791b */ /* 0x003fe20003800000 */
.L_x_911:
[----:B------:R-:W-:Y:S02]  /*8380*/  IMAD.MOV.U32 R85, RZ, RZ, 0x2 ;  /* 0x00000002ff557424 */ /* 0x000fe400078e00ff */
[----:B------:R-:W-:-:S04]  /*8390*/  IMAD.MOV.U32 R89, RZ, RZ, R93 ;  /* 0x000000ffff597224 */ /* 0x000fc800078e005d */
[----:B------:R-:W-:-:S05]  /*83a0*/  FADD.FTZ R89, R28, R89 ;  /* 0x000000591c597221 */ /* 0x000fca0000010000 */
[----:B------:R-:W-:-:S07]  /*83b0*/  MOV R92, R89 ;  /* 0x00000059005c7202 */ /* 0x000fce0000000f00 */
[----:B------:R-:W-:Y:S05]  /*83c0*/  WARPSYNC.COLLECTIVE R30, `(.L_x_912) ;  /* 0x000000001e087348 */ /* 0x000fea0003c00000 */
[----:B------:R0:W1:Y:S02]  /*83d0*/  SHFL.BFLY P4, R93, R92, R85, R31 ;  /* 0x0c0000555c5d7389 */ /* 0x000064000008001f */
[----:B01----:R-:W-:Y:S01]  /*83e0*/  ENDCOLLECTIVE ;  /* 0x000000000000791b */ /* 0x003fe20003800000 */
.L_x_912:
[----:B------:R-:W-:Y:S01]  /*83f0*/  HFMA2.MMA R85, -RZ, RZ, 0, 2.384185791015625e-07 ;  /* 0x00000004ff557435 */ /* 0x000fe200000001ff */
[----:B------:R-:W-:-:S05]  /*8400*/  MOV R86, R93 ;  /* 0x0000005d00567202 */ /* 0x000fca0000000f00 */
[----:B------:R-:W-:-:S04]  /*8410*/  FADD.FTZ R86, R89, R86 ;  /* 0x0000005659567221 */ /* 0x000fc80000010000 */
[----:B------:R-:W-:-:S07]  /*8420*/  IMAD.MOV.U32 R92, RZ, RZ, R86 ;  /* 0x000000ffff5c7224 */ /* 0x000fce00078e0056 */
[----:B------:R-:W-:Y:S05]  /*8430*/  WARPSYNC.COLLECTIVE R30, `(.L_x_913) ;  /* 0x000000001e087348 */ /* 0x000fea0003c00000 */
[----:B------:R0:W1:Y:S02]  /*8440*/  SHFL.BFLY P4, R93, R92, R85, R31 ;  /* 0x0c0000555c5d7389 */ /* 0x000064000008001f */
[----:B01----:R-:W-:Y:S01]  /*8450*/  ENDCOLLECTIVE ;  /* 0x000000000000791b */ /* 0x003fe20003800000 */
.L_x_913:
[----:B------:R-:W-:Y:S02]  /*8460*/  IMAD.MOV.U32 R85, RZ, RZ, 0x8 ;  /* 0x00000008ff557424 */ /* 0x000fe400078e00ff */
[----:B------:R-:W-:-:S04]  /*8470*/  IMAD.MOV.U32 R91, RZ, RZ, R93 ;  /* 0x000000ffff5b7224 */ /* 0x000fc800078e005d */
[----:B------:R-:W-:-:S05]  /*8480*/  FADD.FTZ R91, R86, R91 ;  /* 0x0000005b565b7221 */ /* 0x000fca0000010000 */
[----:B------:R-:W-:-:S07]  /*8490*/  MOV R92, R91 ;  /* 0x0000005b005c7202 */ /* 0x000fce0000000f00 */
[----:B------:R-:W-:Y:S05]  /*84a0*/  WARPSYNC.COLLECTIVE R30, `(.L_x_914) ;  /* 0x000000001e087348 */ /* 0x000fea0003c00000 */
[----:B------:R0:W1:Y:S02]  /*84b0*/  SHFL.BFLY P4, R93, R92, R85, R31 ;  /* 0x0c0000555c5d7389 */ /* 0x000064000008001f */
[----:B01----:R-:W-:Y:S01]  /*84c0*/  ENDCOLLECTIVE ;  /* 0x000000000000791b */ /* 0x003fe20003800000 */
.L_x_914:
[----:B------:R-:W-:Y:S01]  /*84d0*/  HFMA2.MMA R85, -RZ, RZ, 0, 9.5367431640625e-07 ;  /* 0x00000010ff557435 */ /* 0x000fe200000001ff */
[----:B------:R-:W-:-:S05]  /*84e0*/  MOV R88, R93 ;  /* 0x0000005d00587202 */ /* 0x000fca0000000f00 */
[----:B------:R-:W-:-:S04]  /*84f0*/  FADD.FTZ R88, R91, R88 ;  /* 0x000000585b587221 */ /* 0x000fc80000010000 */
[----:B------:R-:W-:-:S07]  /*8500*/  IMAD.MOV.U32 R92, RZ, RZ, R88 ;  /* 0x000000ffff5c7224 */ /* 0x000fce00078e0058 */
[----:B------:R-:W-:Y:S05]  /*8510*/  WARPSYNC.COLLECTIVE R30, `(.L_x_915) ;  /* 0x000000001e087348 */ /* 0x000fea0003c00000 */
[----:B------:R0:W1:Y:S02]  /*8520*/  SHFL.BFLY P4, R93, R92, R85, R31 ;  /* 0x0c0000555c5d7389 */ /* 0x000064000008001f */
[----:B01----:R-:W-:Y:S01]  /*8530*/  ENDCOLLECTIVE ;  /* 0x000000000000791b */ /* 0x003fe20003800000 */
.L_x_915:
[----:B------:R-:W-:Y:S05]  /*8540*/  BRA `(.L_x_916) ;  /* 0xfffffff000b07947 */ /* 0x000fea000383ffff */
.L_x_917:
        /* <DEDUP_REMOVED lines=11> */
.L_x_16482:


//--------------------- .text._ZN10layer_norm13ln_fwd_kernelINS_13Kernel_traitsI13__nv_bfloat16S2_S2_S2_fjLj512ELj1ELj4ELj1ELj16ENS_18Kernel_traits_baseILj512ES2_S2_S2_S2_fjLj128EEEEELb1ELb0ELb1ELb1EEEvNS_9FwdParamsE --------------------------
	.section	.text._ZN10layer_norm13ln_fwd_kernelINS_13Kernel_traitsI13__nv_bfloat16S2_S2_S2_fjLj512ELj1ELj4ELj1ELj16ENS_18Kernel_traits_baseILj512ES2_S2_S2_S2_fjLj128EEEEELb1ELb0ELb1ELb1EEEvNS_9FwdParamsE,"ax",@progbits
	.align	128
        .global         _ZN10layer_norm13ln_fwd_kernelINS_13Kernel_traitsI13__nv_bfloat16S2_S2_S2_fjLj512ELj1ELj4ELj1ELj16ENS_18Kernel_traits_baseILj512ES2_S2_S2_S2_fjLj128EEEEELb1ELb0ELb1ELb1EEEvNS_9FwdParamsE
        .type           _ZN10layer_norm13ln_fwd_kernelINS_13Kernel_traitsI13__nv_bfloat16S2_S2_S2_fjLj512ELj1ELj4ELj1ELj16ENS_18Kernel_traits_baseILj512ES2_S2_S2_S2_fjLj128EEEEELb1ELb0ELb1ELb1EEEvNS_9FwdParamsE,@function
        .size           _ZN10layer_norm13ln_fwd_kernelINS_13Kernel_traitsI13__nv_bfloat16S2_S2_S2_fjLj512ELj1ELj4ELj1ELj16ENS_18Kernel_traits_baseILj512ES2_S2_S2_S2_fjLj128EEEEELb1ELb0ELb1ELb1EEEvNS_9FwdParamsE,(.L_x_16483 - _ZN10layer_norm13ln_fwd_kernelINS_13Kernel_traitsI13__nv_bfloat16S2_S2_S2_fjLj512ELj1ELj4ELj1ELj16ENS_18Kernel_traits_baseILj512ES2_S2_S2_S2_fjLj128EEEEELb1ELb0ELb1ELb1EEEvNS_9FwdParamsE)
        .other          _ZN10layer_norm13ln_fwd_kernelINS_13Kernel_traitsI13__nv_bfloat16S2_S2_S2_fjLj512ELj1ELj4ELj1ELj16ENS_18Kernel_traits_baseILj512ES2_S2_S2_S2_fjLj128EEEEELb1ELb0ELb1ELb1EEEvNS_9FwdParamsE,@"STO_CUDA_ENTRY STV_DEFAULT"
_ZN10layer_norm13ln_fwd_kernelINS_13Kernel_traitsI13__nv_bfloat16S2_S2_S2_fjLj512ELj1ELj4ELj1ELj16ENS_18Kernel_traits_baseILj512ES2_S2_S2_S2_fjLj128EEEEELb1ELb0ELb1ELb1EEEvNS_9FwdParamsE:
.text._ZN10layer_norm13ln_fwd_kernelINS_13Kernel_traitsI13__nv_bfloat16S2_S2_S2_fjLj512ELj1ELj4ELj1ELj16ENS_18Kernel_traits_baseILj512ES2_S2_S2_S2_fjLj128EEEEELb1ELb0ELb1ELb1EEEvNS_9FwdParamsE:
[----:B------:R-:W-:Y:S01]  /*0000*/  LDC R1, c[0x0][0x28] ;  /* 0x00000a00ff017b82 */ /* 0x000fe20000000800 */
[----:B------:R-:W0:Y:S07]  /*0010*/  S2R R51, SR_TID.X ;  /* 0x0000000000337919 */ /* 0x000e2e0000002100 */
[----:B------:R-:W1:Y:S01]  /*0020*/  LDC R60, c[0x0][0x2e8] ;  /* 0x0000ba00ff3c7b82 */ /* 0x000e620000000800 */
[----:B------:R-:W-:Y:S01]  /*0030*/  ULDC.U8 UR4, c[0x0][0x2f4] ;  /* 0x0000bd0000047ab9 */ /* 0x000fe20000000000 */
[----:B------:R-:W-:Y:S01]  /*0040*/  ULDC.64 UR8, c[0x0][0x2c8] ;  /* 0x0000b20000087ab9 */ /* 0x000fe20000000a00 */
[----:B------:R-:W-:Y:S01]  /*0050*/  ISETP.NE.AND P1, PT, RZ, UR4, PT ;  /* 0x00000004ff007c0c */ /* 0x000fe2000bf25270 */
[----:B------:R-:W-:Y:S01]  /*0060*/  ULDC.64 UR4, c[0x0][0x2e0] ;  /* 0x0000b80000047ab9 */ /* 0x000fe20000000a00 */
[----:B------:R-:W-:-:S03]  /*0070*/  ULDC.64 UR6, c[0x0][0x208] ;  /* 0x0000820000067ab9 */ /* 0x000fc60000000a00 */
[----:B------:R-:W1:Y:S01]  /*0080*/  LDC R61, c[0x0][0x2ec] ;  /* 0x0000bb00ff3d7b82 */ /* 0x000e620000000800 */
[----:B------:R-:W-:Y:S01]  /*0090*/  ISETP.NE.U32.AND P0, PT, RZ, UR8, PT ;  /* 0x00000008ff007c0c */ /* 0x000fe2000bf05070 */
[----:B------:R-:W-:Y:S01]  /*00a0*/  IMAD.U32 R2, RZ, RZ, UR4 ;  /* 0x00000004ff027e24 */ /* 0x000fe2000f8e00ff */
[----:B------:R-:W2:Y:S01]  /*00b0*/  S2R R49, SR_CTAID.X ;  /* 0x0000000000317919 */ /* 0x000ea20000002500 */
[----:B------:R-:W-:Y:S01]  /*00c0*/  IMAD.U32 R3, RZ, RZ, UR5 ;  /* 0x00000005ff037e24 */ /* 0x000fe2000f8e00ff */
[----:B------:R-:W-:Y:S01]  /*00d0*/  ISETP.NE.AND.EX P0, PT, RZ, UR9, PT, P0 ;  /* 0x00000009ff007c0c */ /* 0x000fe2000bf05300 */
[----:B------:R-:W-:-:S04]  /*00e0*/  ULDC UR10, c[0x0][0x214] ;  /* 0x00008500000a7ab9 */ /* 0x000fc80000000800 */
[----:B------:R-:W3:Y:S01]  /*00f0*/  @P1 LDG.E.64 R2, desc[UR6][R2.64] ;  /* 0x0000000602021981 */ /* 0x000ee2000c1e1b00 */
[----:B0-----:R-:W-:-:S03]  /*0100*/  SHF.L.U32 R0, R51, 0x4, RZ ;  /* 0x0000000433007819 */ /* 0x001fc600000006ff */
[----:B-1----:R0:W5:Y:S01]  /*0110*/  @P1 LDG.E.64 R4, desc[UR6][R60.64] ;  /* 0x000000063c041981 */ /* 0x002162000c1e1b00 */
[----:B------:R-:W-:-:S04]  /*0120*/  LOP3.LUT R0, R0, 0x1f0, RZ, 0xc0, !PT ;  /* 0x000001f000007812 */ /* 0x000fc800078ec0ff */
[----:B------:R-:W-:-:S05]  /*0130*/  IADD3 R8, P2, R0, UR8, RZ ;  /* 0x0000000800087c10 */ /* 0x000fca000ff5e0ff */
[----:B------:R-:W-:Y:S01]  /*0140*/  IMAD.X R9, RZ, RZ, UR9, P2 ;  /* 0x00000009ff097e24 */ /* 0x000fe200090e06ff */
[----:B------:R-:W-:Y:S01]  /*0150*/  SHF.R.U32.HI R50, RZ, 0x5, R51 ;  /* 0x00000005ff327819 */ /* 0x000fe20000011633 */
[----:B------:R-:W-:-:S03]  /*0160*/  ULDC.64 UR8, c[0x0][0x260] ;  /* 0x0000980000087ab9 */ /* 0x000fc60000000a00 */
[----:B------:R0:W5:Y:S04]  /*0170*/  @P0 LDG.E.128 R16, desc[UR6][R8.64] ;  /* 0x0000000608100981 */ /* 0x000168000c1e1d00 */
[----:B------:R0:W5:Y:S01]  /*0180*/  @P0 LDG.E.128 R12, desc[UR6][R8.64+0x200] ;  /* 0x00020006080c0981 */ /* 0x000162000c1e1d00 */
[C---:B--2---:R-:W-:Y:S01]  /*0190*/  IMAD R50, R49.reuse, 0x4, R50 ;  /* 0x0000000431327824 */ /* 0x044fe200078e0232 */
[----:B------:R-:W-:Y:S01]  /*01a0*/  IADD3 R6, P3, R0, UR8, RZ ;  /* 0x0000000800067c10 */ /* 0x000fe2000ff7e0ff */
[----:B------:R-:W-:Y:S02]  /*01b0*/  ULDC UR8, c[0x0][0x0] ;  /* 0x0000000000087ab9 */ /* 0x000fe40000000800 */
[----:B------:R-:W-:Y:S01]  /*01c0*/  IMAD R49, R49, UR8, R51 ;  /* 0x0000000831317c24 */ /* 0x000fe2000f8e0233 */
[----:B------:R-:W-:-:S02]  /*01d0*/  ISETP.GE.AND P2, PT, R50, UR10, PT ;  /* 0x0000000a32007c0c */ /* 0x000fc4000bf46270 */
[----:B------:R-:W-:Y:S02]  /*01e0*/  IADD3.X R7, RZ, UR9, RZ, P3, !PT ;  /* 0x00000009ff077c10 */ /* 0x000fe40009ffe4ff */
[----:B---3--:R-:W-:Y:S02]  /*01f0*/  @P1 R2UR UR4, R2 ;  /* 0x00000000020412ca */ /* 0x008fe400000e0000 */
[----:B------:R-:W-:-:S07]  /*0200*/  @P1 R2UR UR5, R3 ;  /* 0x00000000030512ca */ /* 0x000fce00000e0000 */
[----:B0-----:R-:W-:Y:S08]  /*0210*/  @P2 EXIT ;  /* 0x000000000000294d */ /* 0x001ff00003800000 */
[----:B------:R-:W0:Y:S01]  /*0220*/  @P1 LDC R3, c[0x0][0x2f0] ;  /* 0x0000bc00ff031b82 */ /* 0x000e220000000800 */
[----:B------:R-:W-:Y:S01]  /*0230*/  UIADD3 UR15, UR5, -0x4498517b, URZ ;  /* 0xbb67ae85050f7890 */ /* 0x000fe2000fffe03f */
[----:B------:R-:W5:Y:S01]  /*0240*/  LDG.E.128 R24, desc[UR6][R6.64] ;  /* 0x0000000606187981 */ /* 0x000f62000c1e1d00 */
[----:B------:R-:W-:Y:S02]  /*0250*/  UIADD3 UR14, UR4, -0x61c88647, URZ ;  /* 0x9e3779b9040e7890 */ /* 0x000fe4000fffe03f */
[----:B------:R-:W-:Y:S01]  /*0260*/  UIADD3 UR16, UR4, 0x3c6ef372, URZ ;  /* 0x3c6ef37204107890 */ /* 0x000fe2000fffe03f */
[----:B------:R1:W5:Y:S01]  /*0270*/  LDG.E.128 R20, desc[UR6][R6.64+0x200] ;  /* 0x0002000606147981 */ /* 0x000362000c1e1d00 */
[----:B------:R-:W-:Y:S01]  /*0280*/  UIADD3 UR17, UR5, 0x76cf5d0a, URZ ;  /* 0x76cf5d0a05117890 */ /* 0x000fe2000fffe03f */
[----:B-----5:R-:W-:Y:S01]  /*0290*/  @!P0 CS2R R16, SRZ ;  /* 0x0000000000108805 */ /* 0x020fe2000001ff00 */
[----:B------:R-:W-:Y:S01]  /*02a0*/  UIADD3 UR19, UR5, 0x32370b8f, URZ ;  /* 0x32370b8f05137890 */ /* 0x000fe2000fffe03f */
[----:B------:R-:W-:Y:S01]  /*02b0*/  @!P0 CS2R R18, SRZ ;  /* 0x0000000000128805 */ /* 0x000fe2000001ff00 */
[----:B------:R-:W-:Y:S01]  /*02c0*/  UIADD3 UR18, UR4, -0x255992d5, URZ ;  /* 0xdaa66d2b04127890 */ /* 0x000fe2000fffe03f */
[----:B------:R-:W-:Y:S01]  /*02d0*/  @!P0 CS2R R12, SRZ ;  /* 0x00000000000c8805 */ /* 0x000fe2000001ff00 */
[----:B------:R-:W-:Y:S01]  /*02e0*/  UIADD3 UR20, UR4, 0x78dde6e4, URZ ;  /* 0x78dde6e404147890 */ /* 0x000fe2000fffe03f */
[----:B------:R-:W-:Y:S01]  /*02f0*/  @!P0 CS2R R14, SRZ ;  /* 0x00000000000e8805 */ /* 0x000fe2000001ff00 */
[----:B------:R-:W-:Y:S01]  /*0300*/  UIADD3 UR21, UR5, -0x126145ec, URZ ;  /* 0xed9eba1405157890 */ /* 0x000fe2000fffe03f */
[----:B------:R-:W-:Y:S01]  /*0310*/  SHF.L.U32 R45, R17, 0x10, RZ ;  /* 0x00000010112d7819 */ /* 0x000fe200000006ff */
[----:B------:R-:W-:Y:S01]  /*0320*/  UIADD3 UR23, UR5, -0x56f99767, URZ ;  /* 0xa906689905177890 */ /* 0x000fe2000fffe03f */
[C---:B------:R-:W-:Y:S01]  /*0330*/  PRMT R29, R18.reuse, 0x7632, R29 ;  /* 0x00007632121d7816 */ /* 0x040fe2000000001d */
[----:B------:R-:W-:Y:S01]  /*0340*/  UIADD3 UR22, UR4, 0x1715609d, URZ ;  /* 0x1715609d04167890 */ /* 0x000fe2000fffe03f */
[----:B------:R-:W-:Y:S01]  /*0350*/  IMAD.U32 R44, R18, 0x10000, RZ ;  /* 0x00010000122c7824 */ /* 0x000fe200078e00ff */
[----:B------:R-:W-:Y:S01]  /*0360*/  UIADD3 UR24, UR4, -0x4ab325aa, URZ ;  /* 0xb54cda5604187890 */ /* 0x000fe2000fffe03f */
[----:B------:R-:W-:Y:S01]  /*0370*/  SHF.L.U32 R18, R12, 0x10, RZ ;  /* 0x000000100c127819 */ /* 0x000fe200000006ff */
[----:B------:R-:W-:Y:S01]  /*0380*/  UIADD3 UR25, UR5, 0x646e171e, URZ ;  /* 0x646e171e05197890 */ /* 0x000fe2000fffe03f */
[----:B0-----:R-:W-:Y:S01]  /*0390*/  @P1 IADD3 R60, P2, R4, R3, RZ ;  /* 0x00000003043c1210 */ /* 0x001fe20007f5e0ff */
[----:B------:R-:W-:Y:S01]  /*03a0*/  IMAD.HI.U32 R3, R49, -0x326172a9, RZ ;  /* 0xcd9e8d5731037827 */ /* 0x000fe200078e00ff */
[----:B------:R-:W-:Y:S01]  /*03b0*/  UIADD3 UR27, UR5, 0x1fd5c5a3, URZ ;  /* 0x1fd5c5a3051b7890 */ /* 0x000fe2000fffe03f */
[----:B------:R-:W-:Y:S01]  /*03c0*/  PRMT R9, R16, 0x7632, R9 ;  /* 0x0000763210097816 */ /* 0x000fe20000000009 */
[----:B------:R-:W-:Y:S01]  /*03d0*/  UIADD3 UR26, UR4, 0x5384540f, URZ ;  /* 0x5384540f041a7890 */ /* 0x000fe2000fffe03f */
[----:B------:R-:W-:Y:S01]  /*03e0*/  @P1 IMAD.X R61, RZ, RZ, R5, P2 ;  /* 0x000000ffff3d1224 */ /* 0x000fe200010e0605 */
[----:B------:R-:W-:Y:S01]  /*03f0*/  UIADD3 UR28, UR4, -0xe443238, URZ ;  /* 0xf1bbcdc8041c7890 */ /* 0x000fe2000fffe03f */
[----:B------:R-:W-:Y:S01]  /*0400*/  PRMT R30, R19, 0x7632, R30 ;  /* 0x00007632131e7816 */ /* 0x000fe2000000001e */
[----:B------:R-:W-:Y:S01]  /*0410*/  UIADD3 UR29, UR5, -0x24c28bd8, URZ ;  /* 0xdb3d7428051d7890 */ /* 0x000fe2000fffe03f */
[----:B------:R-:W-:Y:S01]  /*0420*/  PRMT R31, R15, 0x7632, R31 ;  /* 0x000076320f1f7816 */ /* 0x000fe2000000001f */
[----:B------:R-:W-:Y:S01]  /*0430*/  UIADD3 UR31, UR5, -0x695add53, URZ ;  /* 0x96a522ad051f7890 */ /* 0x000fe2000fffe03f */
[--C-:B------:R-:W-:Y:S01]  /*0440*/  SHF.R.U32.HI R48, RZ, 0x2, R61.reuse ;  /* 0x00000002ff307819 */ /* 0x100fe2000001163d */
[----:B------:R-:W-:Y:S01]  /*0450*/  UIADD3 UR30, UR4, -0x700cb87f, URZ ;  /* 0x8ff34781041e7890 */ /* 0x000fe2000fffe03f */
[----:B------:R-:W-:Y:S01]  /*0460*/  SHF.R.U64 R47, R60, 0x2, R61 ;  /* 0x000000023c2f7819 */ /* 0x000fe2000000123d */
[----:B------:R-:W-:Y:S01]  /*0470*/  IMAD.U32 R46, R16, 0x10000, RZ ;  /* 0x00010000102e7824 */ /* 0x000fe200078e00ff */
[----:B------:R-:W-:Y:S01]  /*0480*/  LOP3.LUT R3, R3, UR4, R48, 0x96, !PT ;  /* 0x0000000403037c12 */ /* 0x000fe2000f8e9630 */
[----:B------:R-:W-:Y:S01]  /*0490*/  IMAD.U32 R16, R14, 0x10000, RZ ;  /* 0x000100000e107824 */ /* 0x000fe200078e00ff */
[----:B------:R-:W-:Y:S01]  /*04a0*/  BSSY B0, `(.L_x_918) ;  /* 0x0000774000007945 */ /* 0x000fe20003800000 */
[----:B------:R-:W-:Y:S01]  /*04b0*/  IMAD.HI.U32 R0, R47, -0x2daee0ad, RZ ;  /* 0xd2511f532f007827 */ /* 0x000fe200078e00ff */
[----:B------:R-:W-:Y:S01]  /*04c0*/  SHF.L.U32 R15, R15, 0x10, RZ ;  /* 0x000000100f0f7819 */ /* 0x000fe200000006ff */
[----:B------:R-:W-:Y:S01]  /*04d0*/  ULDC.U8 UR8, c[0x0][0x2a0] ;  /* 0x0000a80000087ab9 */ /* 0x000fe20000000000 */
[----:B------:R-:W-:Y:S01]  /*04e0*/  LOP3.LUT R60, R60, 0x3, RZ, 0xc0, !PT ;  /* 0x000000033c3c7812 */ /* 0x000fe200078ec0ff */
[----:B------:R-:W-:Y:S01]  /*04f0*/  IMAD R2, R47, -0x2daee0ad, RZ ;  /* 0xd2511f532f027824 */ /* 0x000fe200078e02ff */
[----:B------:R-:W-:Y:S01]  /*0500*/  LOP3.LUT R0, R0, UR5, RZ, 0x3c, !PT ;  /* 0x0000000500007c12 */ /* 0x000fe2000f8e3cff */
[----:B------:R-:W-:Y:S01]  /*0510*/  IMAD.HI.U32 R5, R3, -0x2daee0ad, RZ ;  /* 0xd2511f5303057827 */ /* 0x000fe200078e00ff */
[----:B------:R-:W-:Y:S01]  /*0520*/  LOP3.LUT R10, R51, 0x1f, RZ, 0xc0, !PT ;  /* 0x0000001f330a7812 */ /* 0x000fe200078ec0ff */
[----:B------:R-:W-:Y:S01]  /*0530*/  ULDC UR10, c[0x0][0x294] ;  /* 0x0000a500000a7ab9 */ /* 0x000fe20000000800 */
[----:B------:R-:W-:Y:S01]  /*0540*/  ISETP.NE.AND P1, PT, RZ, UR8, PT ;  /* 0x00000008ff007c0c */ /* 0x000fe2000bf25270 */
[----:B------:R-:W-:Y:S01]  /*0550*/  IMAD R3, R3, -0x2daee0ad, RZ ;  /* 0xd2511f5303037824 */ /* 0x000fe200078e02ff */
[----:B------:R-:W-:Y:S01]  /*0560*/  LOP3.LUT R4, R5, UR15, R2, 0x96, !PT ;  /* 0x0000000f05047c12 */ /* 0x000fe2000f8e9602 */
[----:B------:R-:W-:Y:S01]  /*0570*/  IMAD R2, R49, -0x326172a9, RZ ;  /* 0xcd9e8d5731027824 */ /* 0x000fe200078e02ff */
[----:B------:R-:W-:Y:S01]  /*0580*/  ULDC UR11, c[0x0][0x2d8] ;  /* 0x0000b600000b7ab9 */ /* 0x000fe20000000800 */
[----:B------:R-:W-:Y:S01]  /*0590*/  IMAD.HI.U32 R5, R0, -0x326172a9, RZ ;  /* 0xcd9e8d5700057827 */ /* 0x000fe200078e00ff */
[----:B------:R-:W-:Y:S01]  /*05a0*/  ULDC.64 UR12, c[0x0][0x298] ;  /* 0x0000a600000c7ab9 */ /* 0x000fe20000000a00 */
[----:B------:R-:W-:-:S02]  /*05b0*/  ULDC.64 UR8, c[0x0][0x230] ;  /* 0x00008c0000087ab9 */ /* 0x000fc40000000a00 */
[----:B------:R-:W-:Y:S01]  /*05c0*/  IMAD R0, R0, -0x326172a9, RZ ;  /* 0xcd9e8d5700007824 */ /* 0x000fe200078e02ff */
[----:B------:R-:W-:Y:S01]  /*05d0*/  LOP3.LUT R2, R5, UR14, R2, 0x96, !PT ;  /* 0x0000000e05027c12 */ /* 0x000fe2000f8e9602 */
[----:B-1----:R-:W-:-:S04]  /*05e0*/  IMAD.HI.U32 R7, R4, -0x326172a9, RZ ;  /* 0xcd9e8d5704077827 */ /* 0x002fc800078e00ff */
        /* <DEDUP_REMOVED lines=34> */
[--C-:B------:R-:W-:Y:S01]  /*0810*/  LOP3.LUT R2, R5, UR26, R4.reuse, 0x96, !PT ;  /* 0x0000001a05027c12 */ /* 0x100fe2000f8e9604 */
[----:B------:R-:W-:Y:S01]  /*0820*/  IMAD.HI.U32 R8, R6, -0x326172a9, RZ ;  /* 0xcd9e8d5706087827 */ /* 0x000fe200078e00ff */
[----:B------:R-:W-:-:S03]  /*0830*/  PRMT R4, R12, 0x7632, R4 ;  /* 0x000076320c047816 */ /* 0x000fc60000000004 */
[----:B------:R-:W-:Y:S01]  /*0840*/  IMAD R5, R0, -0x2daee0ad, RZ ;  /* 0xd2511f5300057824 */ /* 0x000fe200078e02ff */
[----:B------:R-:W-:Y:S01]  /*0850*/  LOP3.LUT R28, R8, UR28, R3, 0x96, !PT ;  /* 0x0000001c081c7c12 */ /* 0x000fe2000f8e9603 */
[----:B------:R-:W-:Y:S01]  /*0860*/  IMAD.WIDE.U32 R2, R2, -0x2daee0ad, RZ ;  /* 0xd2511f5302027825 */ /* 0x000fe200078e00ff */
[----:B------:R-:W-:Y:S02]  /*0870*/  PRMT R0, R13, 0x7632, R0 ;  /* 0x000076320d007816 */ /* 0x000fe40000000000 */
[----:B------:R-:W-:Y:S01]  /*0880*/  SHF.L.U32 R8, R7, 0x10, RZ ;  /* 0x0000001007087819 */ /* 0x000fe200000006ff */
[----:B------:R-:W-:Y:S01]  /*0890*/  IMAD.U32 R17, R13, 0x10000, RZ ;  /* 0x000100000d117824 */ /* 0x000fe200078e00ff */
[----:B------:R-:W-:Y:S01]  /*08a0*/  LOP3.LUT R5, R3, UR29, R5, 0x96, !PT ;  /* 0x0000001d03057c12 */ /* 0x000fe2000f8e9605 */
[----:B------:R-:W-:Y:S01]  /*08b0*/  IMAD.HI.U32 R11, R28, -0x2daee0ad, RZ ;  /* 0xd2511f531c0b7827 */ /* 0x000fe200078e00ff */
[----:B------:R-:W-:-:S03]  /*08c0*/  PRMT R3, R14, 0x7632, R3 ;  /* 0x000076320e037816 */ /* 0x000fc60000000003 */
[----:B------:R-:W-:Y:S01]  /*08d0*/  IMAD R33, R6, -0x326172a9, RZ ;  /* 0xcd9e8d5706217824 */ /* 0x000fe200078e02ff */
[----:B------:R-:W-:Y:S01]  /*08e0*/  LOP3.LUT R14, R11, UR31, R2, 0x96, !PT ;  /* 0x0000001f0b0e7c12 */ /* 0x000fe2000f8e9602 */
[----:B------:R-:W-:Y:S01]  /*08f0*/  IMAD.WIDE.U32 R12, R5, -0x326172a9, RZ ;  /* 0xcd9e8d57050c7825 */ /* 0x000fe200078e00ff */
[----:B------:R-:W-:Y:S02]  /*0900*/  SHF.L.U32 R5, R4, 0x10, RZ ;  /* 0x0000001004057819 */ /* 0x000fe400000006ff */
[----:B------:R-:W-:Y:S01]  /*0910*/  SHF.L.U32 R2, R31, 0x10, RZ ;  /* 0x000000101f027819 */ /* 0x000fe200000006ff */
[----:B------:R-:W-:Y:S01]  /*0920*/  IMAD.U32 R4, R0, 0x10000, RZ ;  /* 0x0001000000047824 */ /* 0x000fe200078e00ff */
[----:B------:R-:W-:Y:S01]  /*0930*/  LOP3.LUT R13, R13, UR30, R33, 0x96, !PT ;  /* 0x0000001e0d0d7c12 */ /* 0x000fe2000f8e9621 */
[----:B------:R-:W-:Y:S02]  /*0940*/  IMAD.U32 R19, R19, 0x10000, RZ ;  /* 0x0001000013137824 */ /* 0x000fe400078e00ff */
[----:B------:R-:W-:-:S02]  /*0950*/  IMAD.MOV.U32 R11, RZ, RZ, RZ ;  /* 0x000000ffff0b7224 */ /* 0x000fc400078e00ff */
[----:B------:R-:W-:Y:S02]  /*0960*/  IMAD.U32 R9, R9, 0x10000, RZ ;  /* 0x0001000009097824 */ /* 0x000fe400078e00ff */
[----:B------:R-:W-:Y:S02]  /*0970*/  IMAD.U32 R7, R29, 0x10000, RZ ;  /* 0x000100001d077824 */ /* 0x000fe400078e00ff */
[----:B------:R-:W-:Y:S02]  /*0980*/  IMAD.U32 R6, R30, 0x10000, RZ ;  /* 0x000100001e067824 */ /* 0x000fe400078e00ff */
[----:B------:R-:W-:Y:S02]  /*0990*/  IMAD.U32 R3, R3, 0x10000, RZ ;  /* 0x0001000003037824 */ /* 0x000fe400078e00ff */
[----:B------:R-:W-:-:S07]  /*09a0*/  IMAD R0, R28, -0x2daee0ad, RZ ;  /* 0xd2511f531c007824 */ /* 0x000fce00078e02ff */
.L_x_1086:
[----:B0-----:R-:W0:Y:S01]  /*09b0*/  LDC.64 R42, c[0x0][0x280] ;  /* 0x0000a000ff2a7b82 */ /* 0x001e220000000a00 */
[----:B------:R-:W-:-:S07]  /*09c0*/  ISETP.NE.U32.AND P0, PT, RZ, UR8, PT ;  /* 0x00000008ff007c0c */ /* 0x000fce000bf05070 */
[----:B------:R-:W1:Y:S08]  /*09d0*/  LDC R71, c[0x0][0x218] ;  /* 0x00008600ff477b82 */ /* 0x000e700000000800 */
[----:B------:R-:W2:Y:S01]  /*09e0*/  LDC.64 R40, c[0x0][0x288] ;  /* 0x0000a200ff287b82 */ /* 0x000ea20000000a00 */
[----:B0-----:R-:W-:-:S05]  /*09f0*/  IMAD.WIDE R42, R50, 0x4, R42 ;  /* 0x00000004322a7825 */ /* 0x001fca00078e022a */
[----:B------:R0:W3:Y:S01]  /*0a00*/  LDG.E R63, desc[UR6][R42.64] ;  /* 0x000000062a3f7981 */ /* 0x0000e2000c1e1900 */
[----:B------:R-:W-:Y:S01]  /*0a10*/  ISETP.NE.AND.EX P0, PT, RZ, UR9, PT, P0 ;  /* 0x00000009ff007c0c */ /* 0x000fe2000bf05300 */
[----:B------:R-:W-:Y:S02]  /*0a20*/  IMAD.MOV.U32 R79, RZ, RZ, RZ ;  /* 0x000000ffff4f7224 */ /* 0x000fe400078e00ff */
[----:B-1----:R-:W-:-:S05]  /*0a30*/  IMAD R61, R50, R71, RZ ;  /* 0x00000047323d7224 */ /* 0x002fca00078e02ff */
[----:B0-----:R-:W-:Y:S01]  /*0a40*/  SHF.R.S32.HI R42, RZ, 0x1f, R61 ;  /* 0x0000001fff2a7819 */ /* 0x001fe2000001143d */
[----:B--2---:R-:W-:-:S04]  /*0a50*/  IMAD.WIDE R40, R50, 0x4, R40 ;  /* 0x0000000432287825 */ /* 0x004fc800078e0228 */
        /* <DEDUP_REMOVED lines=8> */
[----:B------:R-:W-:Y:S01]  /*0ae0*/  @P2 VIADD R62, R63, 0xffffffff ;  /* 0xffffffff3f3e2836 */ /* 0x000fe20000000000 */
[----:B------:R-:W-:-:S03]  /*0af0*/  @P2 LOP3.LUT R10, R51, 0x1f, RZ, 0xc0, !PT ;  /* 0x0000001f330a2812 */ /* 0x000fc600078ec0ff */
[----:B------:R-:W-:-:S05]  /*0b00*/  @P2 IMAD R62, R62, R71, RZ ;  /* 0x000000473e3e2224 */ /* 0x000fca00078e02ff */
[----:B------:R-:W-:-:S04]  /*0b10*/  @P2 SHF.R.S32.HI R43, RZ, 0x1f, R62 ;  /* 0x0000001fff2b2819 */ /* 0x000fc8000001143e */
[----:B------:R-:W-:-:S04]  /*0b20*/  @P2 LEA.HI R43, R43, R62, RZ, 0x3 ;  /* 0x0000003e2b2b2211 */ /* 0x000fc800078f18ff */
[----:B------:R-:W-:-:S05]  /*0b30*/  @P2 LEA.HI.SX32 R79, R43, R10, 0x1d ;  /* 0x0000000a2b4f2211 */ /* 0x000fca00078feaff */
[----:B0-----:R-:W-:-:S05]  /*0b40*/  @P2 IMAD.WIDE.U32 R38, R79, 0x10, R38 ;  /* 0x000000104f262825 */ /* 0x001fca00078e0026 */
[----:B------:R1:W5:Y:S01]  /*0b50*/  @P2 LDG.E.128 R32, desc[UR6][R38.64] ;  /* 0x0000000626202981 */ /* 0x000362000c1e1d00 */
[----:B------:R-:W-:Y:S01]  /*0b60*/  ISETP.GT.AND P3, PT, R63, RZ, PT ;  /* 0x000000ff3f00720c */ /* 0x000fe20003f64270 */
[----:B------:R-:W-:Y:S01]  /*0b70*/  BSSY B1, `(.L_x_919) ;  /* 0x000005f000017945 */ /* 0x000fe20003800000 */
[----:B------:R-:W-:-:S11]  /*0b80*/  SHF.R.S32.HI R69, RZ, 0x1f, R50 ;  /* 0x0000001fff457819 */ /* 0x000fd60000011432 */
[----:B-1----:R-:W-:Y:S05]  /*0b90*/  @P3 BRA `(.L_x_920) ;  /* 0x0000000000183947 */ /* 0x002fea0003800000 */
[----:B------:R-:W-:Y:S01]  /*0ba0*/  HFMA2.MMA R68, -RZ, RZ, 0, 0 ;  /* 0x00000000ff447435 */ /* 0x000fe200000001ff */
[----:B------:R-:W-:Y:S01]  /*0bb0*/  IMAD.MOV.U32 R36, RZ, RZ, R60 ;  /* 0x000000ffff247224 */ /* 0x000fe200078e003c */
[----:B------:R-:W-:Y:S09]  /*0bc0*/  @!P0 BRA `(.L_x_921) ;  /* 0x0000000400648947 */ /* 0x000ff20003800000 */
[----:B------:R-:W-:Y:S01]  /*0bd0*/  IMAD.MOV.U32 R36, RZ, RZ, R60 ;  /* 0x000000ffff247224 */ /* 0x000fe200078e003c */
[----:B-----5:R-:W-:Y:S01]  /*0be0*/  SHF.L.U32 R68, R28, 0x10, RZ ;  /* 0x000000101c447819 */ /* 0x020fe200000006ff */
[----:B------:R-:W-:Y:S06]  /*0bf0*/  BRA `(.L_x_921) ;  /* 0x0000000400587947 */ /* 0x000fec0003800000 */
.L_x_920:
[C---:B------:R-:W-:Y:S01]  /*0c00*/  ISETP.NE.AND P4, PT, R60.reuse, 0x1, PT ;  /* 0x000000013c00780c */ /* 0x040fe20003f85270 */
[----:B------:R-:W-:Y:S01]  /*0c10*/  BSSY B2, `(.L_x_922) ;  /* 0x000000c000027945 */ /* 0x000fe20003800000 */
[----:B------:R-:W-:-:S11]  /*0c20*/  VIADD R36, R60, 0x1 ;  /* 0x000000013c247836 */ /* 0x000fd60000000000 */
        /* <DEDUP_REMOVED lines=9> */
.L_x_923:
[----:B------:R-:W-:-:S07]  /*0cc0*/  IMAD.MOV.U32 R42, RZ, RZ, R12 ;  /* 0x000000ffff2a7224 */ /* 0x000fce00078e000c */
.L_x_924:
[----:B------:R-:W-:Y:S05]  /*0cd0*/  BSYNC B2 ;  /* 0x0000000000027941 */ /* 0x000fea0003800000 */
.L_x_922:
        /* <DEDUP_REMOVED lines=10> */
[----:B------:R-:W-:Y:S01]  /*0d80*/  @!P4 VIADD R49, R49, 0x1 ;  /* 0x000000013131c836 */ /* 0x000fe20000000000 */
[----:B------:R-:W-:Y:S02]  /*0d90*/  @!P4 IADD3 R0, R11, 0x1, RZ ;  /* 0x000000010b00c810 */ /* 0x000fe40007ffe0ff */
[----:B------:R-:W-:Y:S02]  /*0da0*/  @!P4 MOV R48, RZ ;  /* 0x000000ff0030c202 */ /* 0x000fe40000000f00 */
[----:B------:R-:W-:-:S13]  /*0db0*/  ISETP.NE.AND P5, PT, R49, RZ, !P4 ;  /* 0x000000ff3100720c */ /* 0x000fda00067a5270 */
[----:B------:R-:W-:-:S04]  /*0dc0*/  @P5 IMAD.MOV R0, RZ, RZ, R11 ;  /* 0x000000ffff005224 */ /* 0x000fc800078e020b */
[----:B------:R-:W-:-:S07]  /*0dd0*/  @!P4 IMAD.MOV.U32 R11, RZ, RZ, R0 ;  /* 0x000000ffff0bc224 */ /* 0x000fce00078e0000 */
.L_x_928:
[----:B------:R-:W-:Y:S05]  /*0de0*/  BSYNC B3 ;  /* 0x0000000000037941 */ /* 0x000fea0003800000 */
.L_x_927:
        /* <DEDUP_REMOVED lines=41> */
[----:B------:R-:W-:Y:S01]  /*1080*/  IMAD.MOV.U32 R36, RZ, RZ, RZ ;  /* 0x000000ffff247224 */ /* 0x000fe200078e00ff */
[----:B------:R-:W-:-:S07]  /*1090*/  LOP3.LUT R14, R37, UR31, R38, 0x96, !PT ;  /* 0x0000001f250e7c12 */ /* 0x000fce000f8e9626 */
.L_x_926:
[----:B------:R-:W-:Y:S05]  /*10a0*/  BSYNC B2 ;  /* 0x0000000000027941 */ /* 0x000fea0003800000 */
.L_x_925:
        /* <DEDUP_REMOVED lines=11> */
.L_x_921:
[----:B------:R-:W-:Y:S05]  /*1160*/  BSYNC B1 ;  /* 0x0000000000017941 */ /* 0x000fea0003800000 */
.L_x_919:
        /* <DEDUP_REMOVED lines=9> */
.L_x_930:
        /* <DEDUP_REMOVED lines=12> */
.L_x_933:
[----:B------:R-:W-:-:S07]  /*12c0*/  IMAD.MOV.U32 R42, RZ, RZ, R12 ;  /* 0x000000ffff2a7224 */ /* 0x000fce00078e000c */
.L_x_934:
[----:B------:R-:W-:Y:S05]  /*12d0*/  BSYNC B2 ;  /* 0x0000000000027941 */ /* 0x000fea0003800000 */
.L_x_932:
        /* <DEDUP_REMOVED lines=16> */
.L_x_938:
[----:B------:R-:W-:Y:S05]  /*13e0*/  BSYNC B3 ;  /* 0x0000000000037941 */ /* 0x000fea0003800000 */
.L_x_937:
        /* <DEDUP_REMOVED lines=43> */
.L_x_936:
[----:B------:R-:W-:Y:S05]  /*16a0*/  BSYNC B2 ;  /* 0x0000000000027941 */ /* 0x000fea0003800000 */
.L_x_935:
        /* <DEDUP_REMOVED lines=13> */
.L_x_931:
[----:B------:R-:W-:Y:S05]  /*1780*/  BSYNC B1 ;  /* 0x0000000000017941 */ /* 0x000fea0003800000 */
.L_x_929:
        /* <DEDUP_REMOVED lines=8> */
.L_x_940:
        /* <DEDUP_REMOVED lines=12> */
.L_x_943:
[----:B------:R-:W-:-:S07]  /*18d0*/  MOV R42, R12 ;  /* 0x0000000c002a7202 */ /* 0x000fce0000000f00 */
.L_x_944:
[----:B------:R-:W-:Y:S05]  /*18e0*/  BSYNC B2 ;  /* 0x0000000000027941 */ /* 0x000fea0003800000 */
.L_x_942:
        /* <DEDUP_REMOVED lines=16> */
.L_x_948:
[----:B------:R-:W-:Y:S05]  /*19f0*/  BSYNC B3 ;  /* 0x0000000000037941 */ /* 0x000fea0003800000 */
.L_x_947:
        /* <DEDUP_REMOVED lines=43> */
.L_x_946:
[----:B------:R-:W-:Y:S05]  /*1cb0*/  BSYNC B2 ;  /* 0x0000000000027941 */ /* 0x000fea0003800000 */
.L_x_945:
        /* <DEDUP_REMOVED lines=11> */
.L_x_941:
[----:B------:R-:W-:Y:S05]  /*1d70*/  BSYNC B1 ;  /* 0x0000000000017941 */ /* 0x000fea0003800000 */
.L_x_939:
        /* <DEDUP_REMOVED lines=9> */
.L_x_950:
        /* <DEDUP_REMOVED lines=12> */
.L_x_953:
[----:B------:R-:W-:-:S07]  /*1ed0*/  IMAD.MOV.U32 R42, RZ, RZ, R12 ;  /* 0x000000ffff2a7224 */ /* 0x000fce00078e000c */
.L_x_954:
[----:B------:R-:W-:Y:S05]  /*1ee0*/  BSYNC B2 ;  /* 0x0000000000027941 */ /* 0x000fea0003800000 */
.L_x_952:
        /* <DEDUP_REMOVED lines=16> */
.L_x_958:
[----:B------:R-:W-:Y:S05]  /*1ff0*/  BSYNC B3 ;  /* 0x0000000000037941 */ /* 0x000fea0003800000 */
.L_x_957:
        /* <DEDUP_REMOVED lines=43> */
.L_x_956:
[----:B------:R-:W-:Y:S05]  /*22b0*/  BSYNC B2 ;  /* 0x0000000000027941 */ /* 0x000fea0003800000 */
.L_x_955:
        /* <DEDUP_REMOVED lines=13> */
.L_x_951:
[----:B------:R-:W-:Y:S05]  /*2390*/  BSYNC B1 ;  /* 0x0000000000017941 */ /* 0x000fea0003800000 */
.L_x_949:
        /* <DEDUP_REMOVED lines=8> */
.L_x_960:
        /* <DEDUP_REMOVED lines=12> */
.L_x_963:
[----:B------:R-:W-:-:S07]  /*24e0*/  MOV R42, R12 ;  /* 0x0000000c002a7202 */ /* 0x000fce0000000f00 */
.L_x_964:
[----:B------:R-:W-:Y:S05]  /*24f0*/  BSYNC B2 ;  /* 0x0000000000027941 */ /* 0x000fea0003800000 */
.L_x_962:
        /* <DEDUP_REMOVED lines=16> */
.L_x_968:
[----:B------:R-:W-:Y:S05]  /*2600*/  BSYNC B3 ;  /* 0x0000000000037941 */ /* 0x000fea0003800000 */
.L_x_967:
        /* <DEDUP_REMOVED lines=43> */
.L_x_966:
[----:B------:R-:W-:Y:S05]  /*28c0*/  BSYNC B2 ;  /* 0x0000000000027941 */ /* 0x000fea0003800000 */
.L_x_965:
        /* <DEDUP_REMOVED lines=11> */
.L_x_961:
[----:B------:R-:W-:Y:S05]  /*2980*/  BSYNC B1 ;  /* 0x0000000000017941 */ /* 0x000fea0003800000 */
.L_x_959:
        /* <DEDUP_REMOVED lines=9> */
.L_x_970:
        /* <DEDUP_REMOVED lines=12> */
.L_x_973:
[----:B------:R-:W-:-:S07]  /*2ae0*/  IMAD.MOV.U32 R42, RZ, RZ, R12 ;  /* 0x000000ffff2a7224 */ /* 0x000fce00078e000c */
.L_x_974:
[----:B------:R-:W-:Y:S05]  /*2af0*/  BSYNC B2 ;  /* 0x0000000000027941 */ /* 0x000fea0003800000 */
.L_x_972:
        /* <DEDUP_REMOVED lines=16> */
.L_x_978:
[----:B------:R-:W-:Y:S05]  /*2c00*/  BSYNC B3 ;  /* 0x0000000000037941 */ /* 0x000fea0003800000 */
.L_x_977:
        /* <DEDUP_REMOVED lines=43> */
.L_x_976:
[----:B------:R-:W-:Y:S05]  /*2ec0*/  BSYNC B2 ;  /* 0x0000000000027941 */ /* 0x000fea0003800000 */
.L_x_975:
        /* <DEDUP_REMOVED lines=13> */
.L_x_971:
[----:B------:R-:W-:Y:S05]  /*2fa0*/  BSYNC B1 ;  /* 0x0000000000017941 */ /* 0x000fea0003800000 */
.L_x_969:
        /* <DEDUP_REMOVED lines=8> */
.L_x_980:
        /* <DEDUP_REMOVED lines=12> */
.L_x_983:
[----:B------:R-:W-:-:S07]  /*30f0*/  MOV R42, R12 ;  /* 0x0000000c002a7202 */ /* 0x000fce0000000f00 */
.L_x_984:
[----:B------:R-:W-:Y:S05]  /*3100*/  BSYNC B2 ;  /* 0x0000000000027941 */ /* 0x000fea0003800000 */
.L_x_982:
        /* <DEDUP_REMOVED lines=16> */
.L_x_988:
[----:B------:R-:W-:Y:S05]  /*3210*/  BSYNC B3 ;  /* 0x0000000000037941 */ /* 0x000fea0003800000 */
.L_x_987:
        /* <DEDUP_REMOVED lines=43> */
.L_x_986:
[----:B------:R-:W-:Y:S05]  /*34d0*/  BSYNC B2 ;  /* 0x0000000000027941 */ /* 0x000fea0003800000 */
.L_x_985:
        /* <DEDUP_REMOVED lines=11> */
.L_x_981:
[----:B------:R-:W-:Y:S05]  /*3590*/  BSYNC B1 ;  /* 0x0000000000017941 */ /* 0x000fea0003800000 */
.L_x_979:
        /* <DEDUP_REMOVED lines=9> */
.L_x_990:
        /* <DEDUP_REMOVED lines=12> */
.L_x_993:
[----:B------:R-:W-:-:S07]  /*36f0*/  IMAD.MOV.U32 R42, RZ, RZ, R12 ;  /* 0x000000ffff2a7224 */ /* 0x000fce00078e000c */
.L_x_994:
[----:B------:R-:W-:Y:S05]  /*3700*/  BSYNC B2 ;  /* 0x0000000000027941 */ /* 0x000fea0003800000 */
.L_x_992:
        /* <DEDUP_REMOVED lines=16> */
.L_x_998:
[----:B------:R-:W-:Y:S05]  /*3810*/  BSYNC B3 ;  /* 0x0000000000037941 */ /* 0x000fea0003800000 */
.L_x_997:
[C---:B------:R-:W-:Y:S01]  /*3820*/  IMAD.HI.U32 R13, R49.reuse, -0x326172a9, RZ ;  /* 0xcd9e8d57310d7827 */ /* 0x040fe200078e00ff */
[----:B------:R-:W-:Y:S01]  /*3830*/  LOP3.LUT R0, R0, UR5, R11, 0x96, !PT ;  /* 0x0000000500007c12 */ /* 0x000fe2000f8e960b */
[----:B------:R-:W-:Y:S02]  /*3840*/  HFMA2.MMA R60, -RZ, RZ, 0, 0 ;  /* 0x00000000ff3c7435 */ /* 0x000fe400000001ff */
        /* <DEDUP_REMOVED lines=40> */
.L_x_996:
[----:B------:R-:W-:Y:S05]  /*3ad0*/  BSYNC B2 ;  /* 0x0000000000027941 */ /* 0x000fea0003800000 */
.L_x_995:
        /* <DEDUP_REMOVED lines=13> */
.L_x_991:
[----:B------:R-:W-:Y:S05]  /*3bb0*/  BSYNC B1 ;  /* 0x0000000000017941 */ /* 0x000fea0003800000 */
.L_x_989:
[----:B------:R-:W0:Y:S01]  /*3bc0*/  LDC.64 R40, c[0x0][0x238] ;  /* 0x00008e00ff287b82 */ /* 0x000e220000000a00 */
[----:B------:R-:W-:Y:S01]  /*3bd0*/  IADD3 R83, R75, 0x20, RZ ;  /* 0x000000204b537810 */ /* 0x000fe20007ffe0ff */
[----:B------:R-:W-:Y:S01]  /*3be0*/  VIADD R81, R79, 0x20 ;  /* 0x000000204f517836 */ /* 0x000fe20000000000 */
[----:B------:R-:W-:Y:S01]  /*3bf0*/  F2FP.BF16.F32.PACK_AB R39, R61, R62 ;  /* 0x0000003e3d27723e */ /* 0x000fe200000010ff */
[----:B------:R-:W-:Y:S01]  /*3c00*/  BSSY B1, `(.L_x_999) ;  /* 0x000001f000017945 */ /* 0x000fe20003800000 */
[----:B------:R-:W-:Y:S02]  /*3c10*/  F2FP.BF16.F32.PACK_AB R38, R63, R64 ;  /* 0x000000403f26723e */ /* 0x000fe400000010ff */
[----:B------:R-:W-:Y:S01]  /*3c20*/  F2FP.BF16.F32.PACK_AB R37, R65, R66 ;  /* 0x000000424125723e */ /* 0x000fe200000010ff */
[----:B------:R-:W1:Y:S01]  /*3c30*/  @P2 LDC.64 R72, c[0x0][0x220] ;  /* 0x00008800ff482b82 */ /* 0x000e620000000a00 */
[----:B------:R-:W-:-:S07]  /*3c40*/  F2FP.BF16.F32.PACK_AB R36, R67, R68 ;  /* 0x000000444324723e */ /* 0x000fce00000010ff */
[----:B------:R-:W2:Y:S01]  /*3c50*/  @P0 LDC.64 R42, c[0x0][0x230] ;  /* 0x00008c00ff2a0b82 */ /* 0x000ea20000000a00 */
[----:B0-----:R-:W-:-:S05]  /*3c60*/  IMAD.WIDE.U32 R74, R75, 0x10, R40 ;  /* 0x000000104b4a7825 */ /* 0x001fca00078e0028 */
[----:B------:R0:W-:Y:S01]  /*3c70*/  STG.E.128 desc[UR6][R74.64], R36 ;  /* 0x000000244a007986 */ /* 0x0001e2000c101d06 */
[----:B-1----:R-:W-:-:S04]  /*3c80*/  @P2 IMAD.WIDE.U32 R72, R81, 0x10, R72 ;  /* 0x0000001051482825 */ /* 0x002fc800078e0048 */
[----:B--2---:R-:W-:Y:S01]  /*3c90*/  @P0 IMAD.WIDE.U32 R42, R83, 0x10, R42 ;  /* 0x00000010532a0825 */ /* 0x004fe200078e002a */
[----:B------:R-:W-:Y:S06]  /*3ca0*/  @!P2 BRA `(.L_x_1000) ;  /* 0x000000000050a947 */ /* 0x000fec0003800000 */
[----:B0-----:R-:W-:Y:S01]  /*3cb0*/  SHF.L.U32 R39, R58, 0x10, RZ ;  /* 0x000000103a277819 */ /* 0x001fe200000006ff */
[----:B------:R-:W0:Y:S01]  /*3cc0*/  LDC.64 R36, c[0x0][0x240] ;  /* 0x00009000ff247b82 */ /* 0x000e220000000a00 */
[----:B------:R-:W-:Y:S02]  /*3cd0*/  LOP3.LUT R38, R59, 0xffff, RZ, 0xc0, !PT ;  /* 0x0000ffff3b267812 */ /* 0x000fe400078ec0ff */
[----:B------:R-:W-:Y:S02]  /*3ce0*/  LOP3.LUT R75, R39, 0xff0000, RZ, 0xc0, !PT ;  /* 0x00ff0000274b7812 */ /* 0x000fe400078ec0ff */
[----:B------:R-:W-:Y:S02]  /*3cf0*/  PRMT R39, R57, 0x7104, RZ ;  /* 0x0000710439277816 */ /* 0x000fe400000000ff */
[----:B------:R-:W-:Y:S02]  /*3d00*/  PRMT R78, R75, 0x4210, R38 ;  /* 0x000042104b4e7816 */ /* 0x000fe40000000026 */
[----:B------:R-:W-:-:S02]  /*3d10*/  LOP3.LUT R76, R55, 0xff, RZ, 0xc0, !PT ;  /* 0x000000ff374c7812 */ /* 0x000fc400078ec0ff */
[----:B------:R-:W-:Y:S02]  /*3d20*/  LOP3.LUT R74, R54, 0xff, RZ, 0xc0, !PT ;  /* 0x000000ff364a7812 */ /* 0x000fe400078ec0ff */
[----:B------:R-:W-:Y:S01]  /*3d30*/  LOP3.LUT R38, R53, 0xff, RZ, 0xc0, !PT ;  /* 0x000000ff35267812 */ /* 0x000fe200078ec0ff */
[----:B------:R-:W-:Y:S01]  /*3d40*/  IMAD.WIDE.U32 R76, R76, 0x1000000, RZ ;  /* 0x010000004c4c7825 */ /* 0x000fe200078e00ff */
[----:B------:R-:W-:-:S03]  /*3d50*/  LOP3.LUT R87, R78, 0xff00, R39, 0xf8, !PT ;  /* 0x0000ff004e577812 */ /* 0x000fc600078ef827 */
[----:B------:R-:W-:Y:S01]  /*3d60*/  IMAD.WIDE.U32 R74, R74, 0x10000, RZ ;  /* 0x000100004a4a7825 */ /* 0x000fe200078e00ff */
[----:B------:R-:W-:-:S03]  /*3d70*/  LOP3.LUT R87, R87, 0xff, R56, 0xf8, !PT ;  /* 0x000000ff57577812 */ /* 0x000fc600078ef838 */
[----:B------:R-:W-:Y:S01]  /*3d80*/  IMAD.WIDE.U32 R38, R38, 0x100, RZ ;  /* 0x0000010026267825 */ /* 0x000fe200078e00ff */
[----:B------:R-:W-:-:S03]  /*3d90*/  LOP3.LUT R75, R75, R87, R77, 0xfe, !PT ;  /* 0x000000574b4b7212 */ /* 0x000fc600078efe4d */
[----:B0-----:R-:W-:Y:S01]  /*3da0*/  IMAD.WIDE.U32 R36, R79, 0x8, R36 ;  /* 0x000000084f247825 */ /* 0x001fe200078e0024 */
[----:B------:R-:W-:Y:S02]  /*3db0*/  LOP3.LUT R85, R38, R76, R74, 0xfe, !PT ;  /* 0x0000004c26557212 */ /* 0x000fe400078efe4a */
[----:B------:R-:W-:Y:S02]  /*3dc0*/  LOP3.LUT R39, R75, R39, RZ, 0xfc, !PT ;  /* 0x000000274b277212 */ /* 0x000fe400078efcff */
[----:B------:R-:W-:-:S05]  /*3dd0*/  LOP3.LUT R38, R85, 0xff, R52, 0xf8, !PT ;  /* 0x000000ff55267812 */ /* 0x000fca00078ef834 */
[----:B------:R1:W-:Y:S02]  /*3de0*/  STG.E.64 desc[UR6][R36.64], R38 ;  /* 0x0000002624007986 */ /* 0x0003e4000c101b06 */
.L_x_1000:
[----:B------:R-:W-:Y:S05]  /*3df0*/  BSYNC B1 ;  /* 0x0000000000017941 */ /* 0x000fea0003800000 */
.L_x_999:
[----:B-----5:R2:W5:Y:S04]  /*3e00*/  @P2 LDG.E.128 R32, desc[UR6][R72.64] ;  /* 0x0000000648202981 */ /* 0x020568000c1e1d00 */
[----:B------:R2:W5:Y:S01]  /*3e10*/  @P0 LDG.E.128 R28, desc[UR6][R42.64] ;  /* 0x000000062a1c0981 */ /* 0x000562000c1e1d00 */
[----:B------:R-:W-:Y:S04]  /*3e20*/  BSSY B1, `(.L_x_1001) ;  /* 0x000005e000017945 */ /* 0x000fe80003800000 */
[----:B------:R-:W-:Y:S05]  /*3e30*/  @P3 BRA `(.L_x_1002) ;  /* 0x0000000000183947 */ /* 0x000fea0003800000 */
[----:B--2---:R-:W-:Y:S01]  /*3e40*/  IMAD.MOV.U32 R72, RZ, RZ, RZ ;  /* 0x000000ffff487224 */ /* 0x004fe200078e00ff */
[----:B01----:R-:W-:Y:S01]  /*3e50*/  MOV R36, R60 ;  /* 0x0000003c00247202 */ /* 0x003fe20000000f00 */
[----:B------:R-:W-:Y:S06]  /*3e60*/  @!P0 BRA `(.L_x_1003) ;  /* 0x0000000400648947 */ /* 0x000fec0003800000 */
[----:B------:R-:W-:Y:S01]  /*3e70*/  IMAD.MOV.U32 R36, RZ, RZ, R60 ;  /* 0x000000ffff247224 */ /* 0x000fe200078e003c */
[----:B-----5:R-:W-:Y:S01]  /*3e80*/  SHF.L.U32 R72, R28, 0x10, RZ ;  /* 0x000000101c487819 */ /* 0x020fe200000006ff */
[----:B------:R-:W-:Y:S06]  /*3e90*/  BRA `(.L_x_1003) ;  /* 0x0000000400587947 */ /* 0x000fec0003800000 */
.L_x_1002:
[C---:B------:R-:W-:Y:S01]  /*3ea0*/  ISETP.NE.AND P4, PT, R60.reuse, 0x1, PT ;  /* 0x000000013c00780c */ /* 0x040fe20003f85270 */
[----:B------:R-:W-:Y:S01]  /*3eb0*/  BSSY B2, `(.L_x_1004) ;  /* 0x000000c000027945 */ /* 0x000fe20003800000 */
[----:B01----:R-:W-:-:S11]  /*3ec0*/  VIADD R36, R60, 0x1 ;  /* 0x000000013c247836 */ /* 0x003fd60000000000 */
        /* <DEDUP_REMOVED lines=9> */
.L_x_1005:
[----:B------:R-:W-:-:S07]  /*3f60*/  IMAD.MOV.U32 R52, RZ, RZ, R12 ;  /* 0x000000ffff347224 */ /* 0x000fce00078e000c */
.L_x_1006:
[----:B------:R-:W-:Y:S05]  /*3f70*/  BSYNC B2 ;  /* 0x0000000000027941 */ /* 0x000fea0003800000 */
.L_x_1004:
        /* <DEDUP_REMOVED lines=16> */
.L_x_1010:
[----:B------:R-:W-:Y:S05]  /*4080*/  BSYNC B3 ;  /* 0x0000000000037941 */ /* 0x000fea0003800000 */
.L_x_1009:
[----:B------:R-:W-:Y:S01]  /*4090*/  IMAD.HI.U32 R13, R49, -0x326172a9, RZ ;  /* 0xcd9e8d57310d7827 */ /* 0x000fe200078e00ff */
[----:B------:R-:W-:-:S03]  /*40a0*/  LOP3.LUT R0, R0, UR5, R11, 0x96, !PT ;  /* 0x0000000500007c12 */ /* 0x000fc6000f8e960b */
[----:B------:R-:W-:Y:S01]  /*40b0*/  IMAD R39, R49, -0x326172a9, RZ ;  /* 0xcd9e8d5731277824 */ /* 0x000fe200078e02ff */
[----:B------:R-:W-:Y:S01]  /*40c0*/  LOP3.LUT R36, R13, UR4, R48, 0x96, !PT ;  /* 0x000000040d247c12 */ /* 0x000fe2000f8e9630 */
[----:B------:R-:W-:-:S04]  /*40d0*/  IMAD.WIDE.U32 R12, R0, -0x326172a9, RZ ;  /* 0xcd9e8d57000c7825 */ /* 0x000fc800078e00ff */
[----:B--2---:R-:W-:Y:S01]  /*40e0*/  IMAD R43, R47, -0x2daee0ad, RZ ;  /* 0xd2511f532f2b7824 */ /* 0x004fe200078e02ff */
        /* <DEDUP_REMOVED lines=37> */
.L_x_1008:
[----:B------:R-:W-:Y:S05]  /*4340*/  BSYNC B2 ;  /* 0x0000000000027941 */ /* 0x000fea0003800000 */
.L_x_1007:
        /* <DEDUP_REMOVED lines=9> */
[----:B--2---:R-:W-:-:S05]  /*43e0*/  FSEL R72, R39, RZ, !P4 ;  /* 0x000000ff27487208 */ /* 0x004fca0006000000 */
[----:B------:R-:W-:-:S07]  /*43f0*/  @P0 FADD.FTZ R72, R37, R72 ;  /* 0x0000004825480221 */ /* 0x000fce0000010000 */
.L_x_1003:
[----:B------:R-:W-:Y:S05]  /*4400*/  BSYNC B1 ;  /* 0x0000000000017941 */ /* 0x000fea0003800000 */
.L_x_1001:
        /* <DEDUP_REMOVED lines=9> */
.L_x_1012:
        /* <DEDUP_REMOVED lines=12> */
.L_x_1015:
[----:B------:R-:W-:-:S07]  /*4560*/  MOV R53, R12 ;  /* 0x0000000c00357202 */ /* 0x000fce0000000f00 */
.L_x_1016:
[----:B------:R-:W-:Y:S05]  /*4570*/  BSYNC B2 ;  /* 0x0000000000027941 */ /* 0x000fea0003800000 */
.L_x_1014:
        /* <DEDUP_REMOVED lines=16> */
.L_x_1020:
[----:B------:R-:W-:Y:S05]  /*4680*/  BSYNC B3 ;  /* 0x0000000000037941 */ /* 0x000fea0003800000 */
.L_x_1019:
        /* <DEDUP_REMOVED lines=41> */
[----:B------:R-:W-:Y:S01]  /*4920*/  IMAD.MOV.U32 R37, RZ, RZ, RZ ;  /* 0x000000ffff257224 */ /* 0x000fe200078e00ff */
[----:B------:R-:W-:-:S07]  /*4930*/  MOV R0, R36 ;  /* 0x0000002400007202 */ /* 0x000fce0000000f00 */
.L_x_1018:
[----:B------:R-:W-:Y:S05]  /*4940*/  BSYNC B2 ;  /* 0x0000000000027941 */ /* 0x000fea0003800000 */
.L_x_1017:
[----:B------:R-:W-:Y:S01]  /*4950*/  HFMA2.MMA R39, -RZ, RZ, 0.1171875, 0 ;  /* 0x2f800000ff277435 */ /* 0x000fe200000001ff */
[----:B-----5:R-:W-:Y:S02]  /*4960*/  PRMT R38, R32, 0x7632, R38 ;  /* 0x0000763220267816 */ /* 0x020fe40000000026 */
[----:B------:R-:W-:-:S03]  /*4970*/  I2FP.F32.U32 R36, R53 ;  /* 0x0000003500247245 */ /* 0x000fc60000201000 */
[----:B------:R-:W-:-:S04]  /*4980*/  IMAD.U32 R38, R38, 0x10000, RZ ;  /* 0x0001000026267824 */ /* 0x000fc800078e00ff */
[----:B------:R-:W-:Y:S01]  /*4990*/  FFMA.FTZ R36, R36, R39, 1.1641532182693481445e-10 ;  /* 0x2f00000024247423 */ /* 0x000fe20000010027 */
[----:B------:R-:W-:Y:S01]  /*49a0*/  FMUL.FTZ R38, R38, UR13 ;  /* 0x0000000d26267c20 */ /* 0x000fe20008410000 */
[----:B------:R-:W-:-:S03]  /*49b0*/  @P0 PRMT R39, R28, 0x7632, R39 ;  /* 0x000076321c270816 */ /* 0x000fc60000000027 */
[----:B------:R-:W-:Y:S01]  /*49c0*/  FMUL.FTZ R38, R38, UR12 ;  /* 0x0000000c26267c20 */ /* 0x000fe20008410000 */
[----:B------:R-:W-:Y:S02]  /*49d0*/  FSETP.GTU.FTZ.AND P4, PT, R36, UR10, PT ;  /* 0x0000000a24007c0b */ /* 0x000fe4000bf9c000 */
[----:B------:R-:W-:Y:S02]  /*49e0*/  @P0 SHF.L.U32 R36, R39, 0x10, RZ ;  /* 0x0000001027240819 */ /* 0x000fe400000006ff */
[----:B------:R-:W-:Y:S02]  /*49f0*/  FSEL R73, R38, RZ, !P4 ;  /* 0x000000ff26497208 */ /* 0x000fe40006000000 */
[----:B------:R-:W-:-:S03]  /*4a00*/  SEL R53, RZ, 0x1, P4 ;  /* 0x00000001ff357807 */ /* 0x000fc60002000000 */
[----:B------:R-:W-:-:S07]  /*4a10*/  @P0 FADD.FTZ R73, R73, R36 ;  /* 0x0000002449490221 */ /* 0x000fce0000010000 */
.L_x_1013:
[----:B------:R-:W-:Y:S05]  /*4a20*/  BSYNC B1 ;  /* 0x0000000000017941 */ /* 0x000fea0003800000 */
.L_x_1011:
        /* <DEDUP_REMOVED lines=8> */
.L_x_1022:
        /* <DEDUP_REMOVED lines=12> */
.L_x_1025:
[----:B------:R-:W-:-:S07]  /*4b70*/  IMAD.MOV.U32 R54, RZ, RZ, R12 ;  /* 0x000000ffff367224 */ /* 0x000fce00078e000c */
.L_x_1026:
[----:B------:R-:W-:Y:S05]  /*4b80*/  BSYNC B2 ;  /* 0x0000000000027941 */ /* 0x000fea0003800000 */
.L_x_1024:
        /* <DEDUP_REMOVED lines=16> */
.L_x_1030:
[----:B------:R-:W-:Y:S05]  /*4c90*/  BSYNC B3 ;  /* 0x0000000000037941 */ /* 0x000fea0003800000 */
.L_x_1029:
        /* <DEDUP_REMOVED lines=43> */
.L_x_1028:
[----:B------:R-:W-:Y:S05]  /*4f50*/  BSYNC B2 ;  /* 0x0000000000027941 */ /* 0x000fea0003800000 */
.L_x_1027:
        /* <DEDUP_REMOVED lines=11> */
.L_x_1023:
[----:B------:R-:W-:Y:S05]  /*5010*/  BSYNC B1 ;  /* 0x0000000000017941 */ /* 0x000fea0003800000 */
.L_x_1021:
        /* <DEDUP_REMOVED lines=9> */
.L_x_1032:
        /* <DEDUP_REMOVED lines=12> */
.L_x_1035:
[----:B------:R-:W-:-:S07]  /*5170*/  MOV R55, R12 ;  /* 0x0000000c00377202 */ /* 0x000fce0000000f00 */
.L_x_1036:
[----:B------:R-:W-:Y:S05]  /*5180*/  BSYNC B2 ;  /* 0x0000000000027941 */ /* 0x000fea0003800000 */
.L_x_1034:
        /* <DEDUP_REMOVED lines=16> */
.L_x_1040:
[----:B------:R-:W-:Y:S05]  /*5290*/  BSYNC B3 ;  /* 0x0000000000037941 */ /* 0x000fea0003800000 */
.L_x_1039:
        /* <DEDUP_REMOVED lines=43> */
.L_x_1038:
[----:B------:R-:W-:Y:S05]  /*5550*/  BSYNC B2 ;  /* 0x0000000000027941 */ /* 0x000fea0003800000 */
.L_x_1037:
        /* <DEDUP_REMOVED lines=13> */
.L_x_1033:
[----:B------:R-:W-:Y:S05]  /*5630*/  BSYNC B1 ;  /* 0x0000000000017941 */ /* 0x000fea0003800000 */
.L_x_1031:
        /* <DEDUP_REMOVED lines=8> */
.L_x_1042:
        /* <DEDUP_REMOVED lines=12> */
.L_x_1045:
[----:B------:R-:W-:-:S07]  /*5780*/  IMAD.MOV.U32 R56, RZ, RZ, R12 ;  /* 0x000000ffff387224 */ /* 0x000fce00078e000c */
.L_x_1046:
[----:B------:R-:W-:Y:S05]  /*5790*/  BSYNC B2 ;  /* 0x0000000000027941 */ /* 0x000fea0003800000 */
.L_x_1044:
        /* <DEDUP_REMOVED lines=16> */
.L_x_1050:
[----:B------:R-:W-:Y:S05]  /*58a0*/  BSYNC B3 ;  /* 0x0000000000037941 */ /* 0x000fea0003800000 */
.L_x_1049:
        /* <DEDUP_REMOVED lines=43> */
.L_x_1048:
[----:B------:R-:W-:Y:S05]  /*5b60*/  BSYNC B2 ;  /* 0x0000000000027941 */ /* 0x000fea0003800000 */
.L_x_1047:
        /* <DEDUP_REMOVED lines=11> */
.L_x_1043:
[----:B------:R-:W-:Y:S05]  /*5c20*/  BSYNC B1 ;  /* 0x0000000000017941 */ /* 0x000fea0003800000 */
.L_x_1041:
        /* <DEDUP_REMOVED lines=9> */
.L_x_1052:
        /* <DEDUP_REMOVED lines=12> */
.L_x_1055:
[----:B------:R-:W-:-:S07]  /*5d80*/  MOV R57, R12 ;  /* 0x0000000c00397202 */ /* 0x000fce0000000f00 */
.L_x_1056:
[----:B------:R-:W-:Y:S05]  /*5d90*/  BSYNC B2 ;  /* 0x0000000000027941 */ /* 0x000fea0003800000 */
.L_x_1054:
        /* <DEDUP_REMOVED lines=16> */
.L_x_1060:
[----:B------:R-:W-:Y:S05]  /*5ea0*/  BSYNC B3 ;  /* 0x0000000000037941 */ /* 0x000fea0003800000 */
.L_x_1059:
        /* <DEDUP_REMOVED lines=43> */
.L_x_1058:
[----:B------:R-:W-:Y:S05]  /*6160*/  BSYNC B2 ;  /* 0x0000000000027941 */ /* 0x000fea0003800000 */
.L_x_1057:
        /* <DEDUP_REMOVED lines=13> */
.L_x_1053:
[----:B------:R-:W-:Y:S05]  /*6240*/  BSYNC B1 ;  /* 0x0000000000017941 */ /* 0x000fea0003800000 */
.L_x_1051:
        /* <DEDUP_REMOVED lines=8> */
.L_x_1062:
        /* <DEDUP_REMOVED lines=12> */
.L_x_1065:
[----:B------:R-:W-:-:S07]  /*6390*/  IMAD.MOV.U32 R58, RZ, RZ, R12 ;  /* 0x000000ffff3a7224 */ /* 0x000fce00078e000c */
.L_x_1066:
[----:B------:R-:W-:Y:S05]  /*63a0*/  BSYNC B2 ;  /* 0x0000000000027941 */ /* 0x000fea0003800000 */
.L_x_1064:
        /* <DEDUP_REMOVED lines=16> */
.L_x_1070:
[----:B------:R-:W-:Y:S05]  /*64b0*/  BSYNC B3 ;  /* 0x0000000000037941 */ /* 0x000fea0003800000 */
.L_x_1069:
        /* <DEDUP_REMOVED lines=43> */
.L_x_1068:
[----:B------:R-:W-:Y:S05]  /*6770*/  BSYNC B2 ;  /* 0x0000000000027941 */ /* 0x000fea0003800000 */
.L_x_1067:
        /* <DEDUP_REMOVED lines=11> */
.L_x_1063:
[----:B------:R-:W-:Y:S05]  /*6830*/  BSYNC B1 ;  /* 0x0000000000017941 */ /* 0x000fea0003800000 */
.L_x_1061:
        /* <DEDUP_REMOVED lines=9> */
.L_x_1072:
        /* <DEDUP_REMOVED lines=12> */
.L_x_1075:
[----:B------:R-:W-:-:S07]  /*6990*/  MOV R59, R12 ;  /* 0x0000000c003b7202 */ /* 0x000fce0000000f00 */
.L_x_1076:
[----:B------:R-:W-:Y:S05]  /*69a0*/  BSYNC B2 ;  /* 0x0000000000027941 */ /* 0x000fea0003800000 */
.L_x_1074:
        /* <DEDUP_REMOVED lines=16> */
.L_x_1080:
[----:B------:R-:W-:Y:S05]  /*6ab0*/  BSYNC B3 ;  /* 0x0000000000037941 */ /* 0x000fea0003800000 */
.L_x_1079:
        /* <DEDUP_REMOVED lines=8> */
[----:B------:R-:W-:Y:S01]  /*6b40*/  IMAD.MOV.U32 R60, RZ, RZ, RZ ;  /* 0x000000ffff3c7224 */ /* 0x000fe200078e00ff */
        /* <DEDUP_REMOVED lines=32> */
[----:B------:R-:W-:Y:S02]  /*6d50*/  LOP3.LUT R14, R37, UR31, R38, 0x96, !PT ;  /* 0x0000001f250e7c12 */ /* 0x000fe4000f8e9626 */
[----:B------:R-:W-:-:S07]  /*6d60*/  MOV R0, R36 ;  /* 0x0000002400007202 */ /* 0x000fce0000000f00 */
.L_x_1078:
[----:B------:R-:W-:Y:S05]  /*6d70*/  BSYNC B2 ;  /* 0x0000000000027941 */ /* 0x000fea0003800000 */
.L_x_1077:
        /* <DEDUP_REMOVED lines=13> */
.L_x_1073:
[----:B------:R-:W-:Y:S05]  /*6e50*/  BSYNC B1 ;  /* 0x0000000000017941 */ /* 0x000fea0003800000 */
.L_x_1071:
[----:B------:R-:W-:Y:S01]  /*6e60*/  FADD.FTZ R36, RZ, R68 ;  /* 0x00000044ff247221 */ /* 0x000fe20000010000 */
[----:B------:R-:W-:Y:S01]  /*6e70*/  IMAD.WIDE.U32 R40, R83, 0x10, R40 ;  /* 0x0000001053287825 */ /* 0x000fe200078e0028 */
[----:B------:R-:W-:Y:S01]  /*6e80*/  F2FP.BF16.F32.PACK_AB R39, R79, R78 ;  /* 0x0000004e4f27723e */ /* 0x000fe200000010ff */
[----:B------:R-:W-:Y:S02]  /*6e90*/  BSSY B1, `(.L_x_1081) ;  /* 0x0000029000017945 */ /* 0x000fe40003800000 */
[----:B------:R-:W-:Y:S01]  /*6ea0*/  FADD.FTZ R37, R36, R67 ;  /* 0x0000004324257221 */ /* 0x000fe20000010000 */
[----:B------:R-:W-:Y:S02]  /*6eb0*/  F2FP.BF16.F32.PACK_AB R38, R77, R76 ;  /* 0x0000004c4d26723e */ /* 0x000fe400000010ff */
[----:B------:R-:W-:Y:S01]  /*6ec0*/  LOP3.LUT P0, RZ, R51, 0x1f, RZ, 0xc0, !PT ;  /* 0x0000001f33ff7812 */ /* 0x000fe2000780c0ff */
        /* <DEDUP_REMOVED lines=8> */
[----:B------:R-:W-:-:S03]  /*6f50*/  F2FP.BF16.F32.PACK_AB R36, R73, R72 ;  /* 0x000000484924723e */ /* 0x000fc600000010ff */
[----:B------:R-:W-:Y:S01]  /*6f60*/  FADD.FTZ R42, R37, R74 ;  /* 0x0000004a252a7221 */ /* 0x000fe20000010000 */
[----:B------:R-:W-:-:S03]  /*6f70*/  F2FP.BF16.F32.PACK_AB R37, R75, R74 ;  /* 0x0000004a4b25723e */ /* 0x000fc600000010ff */
[----:B------:R-:W-:Y:S02]  /*6f80*/  FADD.FTZ R43, R42, R75 ;  /* 0x0000004b2a2b7221 */ /* 0x000fe40000010000 */
[----:B------:R0:W-:Y:S02]  /*6f90*/  STG.E.128 desc[UR6][R40.64], R36 ;  /* 0x0000002428007986 */ /* 0x0001e4000c101d06 */
[----:B------:R-:W-:-:S04]  /*6fa0*/  FADD.FTZ R42, R43, R76 ;  /* 0x0000004c2b2a7221 */ /* 0x000fc80000010000 */
[----:B------:R-:W-:-:S04]  /*6fb0*/  FADD.FTZ R43, R42, R77 ;  /* 0x0000004d2a2b7221 */ /* 0x000fc80000010000 */
[----:B------:R-:W-:Y:S01]  /*6fc0*/  FADD.FTZ R80, R43, R78 ;  /* 0x0000004e2b507221 */ /* 0x000fe20000010000 */
[----:B------:R-:W-:Y:S06]  /*6fd0*/  @!P2 BRA `(.L_x_1082) ;  /* 0x000000000050a947 */ /* 0x000fec0003800000 */
[----:B0-----:R-:W-:Y:S01]  /*6fe0*/  IMAD.U32 R39, R58, 0x10000, RZ ;  /* 0x000100003a277824 */ /* 0x001fe200078e00ff */
[----:B------:R-:W0:Y:S01]  /*6ff0*/  LDC.64 R36, c[0x0][0x240] ;  /* 0x00009000ff247b82 */ /* 0x000e220000000a00 */
[----:B------:R-:W-:Y:S02]  /*7000*/  LOP3.LUT R38, R59, 0xffff, RZ, 0xc0, !PT ;  /* 0x0000ffff3b267812 */ /* 0x000fe400078ec0ff */
[----:B------:R-:W-:Y:S02]  /*7010*/  PRMT R41, R57, 0x7104, RZ ;  /* 0x0000710439297816 */ /* 0x000fe400000000ff */
[----:B------:R-:W-:Y:S02]  /*7020*/  LOP3.LUT R39, R39, 0xff0000, RZ, 0xc0, !PT ;  /* 0x00ff000027277812 */ /* 0x000fe400078ec0ff */
[----:B------:R-:W-:Y:S02]  /*7030*/  LOP3.LUT R40, R54, 0xff, RZ, 0xc0, !PT ;  /* 0x000000ff36287812 */ /* 0x000fe400078ec0ff */
[----:B------:R-:W-:-:S02]  /*7040*/  PRMT R38, R39, 0x4210, R38 ;  /* 0x0000421027267816 */ /* 0x000fc40000000026 */
[----:B------:R-:W-:Y:S02]  /*7050*/  LOP3.LUT R39, R55, 0xff, RZ, 0xc0, !PT ;  /* 0x000000ff37277812 */ /* 0x000fe400078ec0ff */
[----:B------:R-:W-:Y:S02]  /*7060*/  LOP3.LUT R42, R53, 0xff, RZ, 0xc0, !PT ;  /* 0x000000ff352a7812 */ /* 0x000fe400078ec0ff */
[----:B------:R-:W-:Y:S01]  /*7070*/  LOP3.LUT R83, R38, 0xff00, R41, 0xf8, !PT ;  /* 0x0000ff0026537812 */ /* 0x000fe200078ef829 */
[----:B------:R-:W-:-:S03]  /*7080*/  IMAD.WIDE.U32 R38, R39, 0x1000000, RZ ;  /* 0x0100000027267825 */ /* 0x000fc600078e00ff */
[----:B------:R-:W-:Y:S01]  /*7090*/  LOP3.LUT R83, R83, 0xff, R56, 0xf8, !PT ;  /* 0x000000ff53537812 */ /* 0x000fe200078ef838 */
[----:B------:R-:W-:-:S04]  /*70a0*/  IMAD.WIDE.U32 R40, R40, 0x10000, RZ ;  /* 0x0001000028287825 */ /* 0x000fc800078e00ff */
[----:B------:R-:W-:Y:S01]  /*70b0*/  IMAD.WIDE.U32 R42, R42, 0x100, RZ ;  /* 0x000001002a2a7825 */ /* 0x000fe200078e00ff */
[----:B------:R-:W-:-:S03]  /*70c0*/  LOP3.LUT R83, R41, R83, R39, 0xfe, !PT ;  /* 0x0000005329537212 */ /* 0x000fc600078efe27 */
[----:B0-----:R-:W-:Y:S01]  /*70d0*/  IMAD.WIDE.U32 R36, R81, 0x8, R36 ;  /* 0x0000000851247825 */ /* 0x001fe200078e0024 */
[----:B------:R-:W-:Y:S02]  /*70e0*/  LOP3.LUT R85, R42, R38, R40, 0xfe, !PT ;  /* 0x000000262a557212 */ /* 0x000fe400078efe28 */
[----:B------:R-:W-:Y:S02]  /*70f0*/  LOP3.LUT R39, R83, R43, RZ, 0xfc, !PT ;  /* 0x0000002b53277212 */ /* 0x000fe400078efcff */
[----:B------:R-:W-:-:S05]  /*7100*/  LOP3.LUT R38, R85, 0xff, R52, 0xf8, !PT ;  /* 0x000000ff55267812 */ /* 0x000fca00078ef834 */
[----:B------:R1:W-:Y:S02]  /*7110*/  STG.E.64 desc[UR6][R36.64], R38 ;  /* 0x0000002624007986 */ /* 0x0003e4000c101b06 */
.L_x_1082:
[----:B------:R-:W-:Y:S05]  /*7120*/  BSYNC B1 ;  /* 0x0000000000017941 */ /* 0x000fea0003800000 */
.L_x_1081:
[----:B------:R-:W-:Y:S01]  /*7130*/  UMOV UR32, 0xffffffff ;  /* 0xffffffff00207882 */ /* 0x000fe20000000000 */
[----:B------:R-:W-:Y:S02]  /*7140*/  FADD.FTZ R80, R80, R79 ;  /* 0x0000004f50507221 */ /* 0x000fe40000010000 */
[----:B------:R-:W-:Y:S05]  /*7150*/  BRA.DIV UR32, `(.L_x_1083) ;  /* 0x0000000a20a87947 */ /* 0x000fea000b800000 */
[----:B01----:R-:W0:Y:S01]  /*7160*/  SHFL.BFLY PT, R37, R80, 0x1, 0x1f ;  /* 0x0c201f0050257f89 */ /* 0x003e2200000e0000 */
        /* <DEDUP_REMOVED lines=12> */
[C---:B------:R-:W-:Y:S01]  /*7230*/  FADD.FTZ R37, -R41.reuse, R67 ;  /* 0x0000004329257221 */ /* 0x040fe20000010100 */
[C---:B------:R-:W-:Y:S01]  /*7240*/  FADD.FTZ R43, -R41.reuse, R66 ;  /* 0x00000042292b7221 */ /* 0x040fe20000010100 */
[----:B------:R-:W-:Y:S01]  /*7250*/  FADD.FTZ R39, -R41, R64 ;  /* 0x0000004029277221 */ /* 0x000fe20000010100 */
[----:B------:R-:W-:-:S04]  /*7260*/  FFMA.FTZ R36, R36, R36, RZ ;  /* 0x0000002424247223 */ /* 0x000fc800000100ff */
[----:B------:R-:W-:Y:S01]  /*7270*/  FFMA.FTZ R36, R37, R37, R36 ;  /* 0x0000002525247223 */ /* 0x000fe20000010024 */
[----:B------:R-:W-:-:S03]  /*7280*/  FADD.FTZ R37, -R41, R65 ;  /* 0x0000004129257221 */ /* 0x000fc60000010100 */
[----:B------:R-:W-:-:S04]  /*7290*/  FFMA.FTZ R36, R43, R43, R36 ;  /* 0x0000002b2b247223 */ /* 0x000fc80000010024 */
        /* <DEDUP_REMOVED lines=33> */
.L_x_1098:
[----:B------:R-:W2:Y:S01]  /*74b0*/  @!P0 LDC.64 R36, c[0x0][0x250] ;  /* 0x00009400ff248b82 */ /* 0x000ea20000000a00 */
[----:B------:R-:W-:Y:S01]  /*74c0*/  FMUL.FTZ R80, R41, R41 ;  /* 0x0000002929507220 */ /* 0x000fe20000410000 */
[----:B-1----:R-:W-:Y:S01]  /*74d0*/  FADD.FTZ R81, R42, R43 ;  /* 0x0000002b2a517221 */ /* 0x002fe20000010000 */
[----:B------:R-:W-:Y:S03]  /*74e0*/  BSSY B1, `(.L_x_1084) ;  /* 0x000006b000017945 */ /* 0x000fe60003800000 */
[----:B------:R-:W-:Y:S01]  /*74f0*/  FSEL R43, R80, RZ, P1 ;  /* 0x000000ff502b7208 */ /* 0x000fe20000800000 */
[----:B------:R-:W-:Y:S01]  /*7500*/  FFMA.FTZ R40, R81, R40, UR11 ;  /* 0x0000000b51287e23 */ /* 0x000fe20008010028 */
[----:B------:R-:W1:Y:S03]  /*7510*/  @!P0 LDC.64 R38, c[0x0][0x258] ;  /* 0x00009600ff268b82 */ /* 0x000e660000000a00 */
[----:B------:R-:W-:-:S06]  /*7520*/  FADD.FTZ R43, R40, R43 ;  /* 0x0000002b282b7221 */ /* 0x000fcc0000010000 */
[----:B------:R-:W3:Y:S01]  /*7530*/  MUFU.RSQ R43, R43 ;  /* 0x0000002b002b7308 */ /* 0x000ee20000001400 */
[----:B--2---:R-:W-:-:S04]  /*7540*/  @!P0 LEA R36, P2, R50, R36, 0x2 ;  /* 0x0000002432248211 */ /* 0x004fc800078410ff */
[C---:B------:R-:W-:Y:S02]  /*7550*/  @!P0 LEA.HI.X R37, R50.reuse, R37, R69, 0x2, P2 ;  /* 0x0000002532258211 */ /* 0x040fe400010f1445 */
[----:B-1----:R-:W-:-:S03]  /*7560*/  @!P0 LEA R38, P3, R50, R38, 0x2 ;  /* 0x0000002632268211 */ /* 0x002fc600078610ff */
[----:B------:R1:W-:Y:S01]  /*7570*/  @!P0 STG.E desc[UR6][R36.64], R41 ;  /* 0x0000002924008986 */ /* 0x0003e2000c101906 */
[----:B------:R-:W-:-:S05]  /*7580*/  @!P0 LEA.HI.X R39, R50, R39, R69, 0x2, P3 ;  /* 0x0000002732278211 */ /* 0x000fca00018f1445 */
[----:B---3--:R1:W-:Y:S01]  /*7590*/  @!P0 STG.E desc[UR6][R38.64], R43 ;  /* 0x0000002b26008986 */ /* 0x0083e2000c101906 */
[----:B------:R-:W-:-:S13]  /*75a0*/  ISETP.GE.AND P0, PT, R70, 0x1, PT ;  /* 0x000000014600780c */ /* 0x000fda0003f06270 */
[----:B-1----:R-:W-:Y:S05]  /*75b0*/  @!P0 BRA `(.L_x_1085) ;  /* 0x0000000400748947 */ /* 0x002fea0003800000 */
[----:B------:R-:W-:Y:S01]  /*75c0*/  FSEL R41, R41, RZ, !P1 ;  /* 0x000000ff29297208 */ /* 0x000fe20004800000 */
[C---:B------:R-:W-:Y:S01]  /*75d0*/  IMAD.U32 R39, R27.reuse, 0x10000, RZ ;  /* 0x000100001b277824 */ /* 0x040fe200078e00ff */
[----:B------:R-:W-:Y:S02]  /*75e0*/  IADD3 R70, R70, -0x1, RZ ;  /* 0xffffffff46467810 */ /* 0x000fe40007ffe0ff */
[----:B------:R-:W-:Y:S01]  /*75f0*/  PRMT R37, R27, 0x7632, R37 ;  /* 0x000076321b257816 */ /* 0x000fe20000000025 */
[C---:B------:R-:W-:Y:S01]  /*7600*/  FADD.FTZ R36, -R41.reuse, R65 ;  /* 0x0000004129247221 */ /* 0x040fe20000010100 */
[C---:B------:R-:W-:Y:S01]  /*7610*/  FADD.FTZ R10, -R41.reuse, R67 ;  /* 0x00000043290a7221 */ /* 0x040fe20000010100 */
[----:B------:R-:W-:Y:S02]  /*7620*/  IMAD R71, R70, R71, RZ ;  /* 0x0000004746477224 */ /* 0x000fe400078e02ff */
[C---:B------:R-:W-:Y:S01]  /*7630*/  FADD.FTZ R64, -R41.reuse, R64 ;  /* 0x0000004029407221 */ /* 0x040fe20000010100 */
[C---:B------:R-:W-:Y:S01]  /*7640*/  FADD.FTZ R40, -R41.reuse, R63 ;  /* 0x0000003f29287221 */ /* 0x040fe20000010100 */
[C---:B0-----:R-:W-:Y:S01]  /*7650*/  FADD.FTZ R42, -R41.reuse, R62 ;  /* 0x0000003e292a7221 */ /* 0x041fe20000010100 */
        /* <DEDUP_REMOVED lines=12> */
[----:B------:R-:W-:Y:S01]  /*7720*/  SHF.L.U32 R38, R26, 0x10, RZ ;  /* 0x000000101a267819 */ /* 0x000fe200000006ff */
[----:B------:R-:W-:-:S02]  /*7730*/  IMAD.U32 R72, R37, 0x10000, RZ ;  /* 0x0001000025487824 */ /* 0x000fc400078e00ff */
        /* <DEDUP_REMOVED lines=15> */
[----:B------:R-:W-:Y:S01]  /*7830*/  PRMT R68, R25, 0x7632, R68 ;  /* 0x0000763219447816 */ /* 0x000fe20000000044 */
[----:B------:R-:W-:Y:S01]  /*7840*/  FFMA.FTZ R39, R36, R39, R19 ;  /* 0x0000002724277223 */ /* 0x000fe20000010013 */
[----:B------:R-:W-:Y:S01]  /*7850*/  PRMT R43, R24, 0x7632, R43 ;  /* 0x00007632182b7816 */ /* 0x000fe2000000002b */
[----:B------:R-:W-:Y:S01]  /*7860*/  FFMA.FTZ R36, R73, R72, R6 ;  /* 0x0000004849247223 */ /* 0x000fe20000010006 */
[----:B------:R-:W-:Y:S01]  /*7870*/  PRMT R70, R26, 0x7632, R70 ;  /* 0x000076321a467816 */ /* 0x000fe20000000046 */
[----:B------:R-:W-:Y:S01]  /*7880*/  FFMA.FTZ R38, R69, R38, R44 ;  /* 0x0000002645267223 */ /* 0x000fe2000001002c */
[----:B------:R-:W-:Y:S01]  /*7890*/  SHF.L.U32 R72, R68, 0x10, RZ ;  /* 0x0000001044487819 */ /* 0x000fe200000006ff */
[----:B------:R-:W-:Y:S01]  /*78a0*/  IMAD.U32 R68, R24, 0x10000, RZ ;  /* 0x0001000018447824 */ /* 0x000fe200078e00ff */
[----:B------:R-:W-:Y:S01]  /*78b0*/  SHF.L.U32 R69, R43, 0x10, RZ ;  /* 0x000000102b457819 */ /* 0x000fe200000006ff */
[----:B------:R-:W-:Y:S01]  /*78c0*/  IMAD.U32 R75, R23, 0x10000, RZ ;  /* 0x00010000174b7824 */ /* 0x000fe200078e00ff */
[----:B------:R-:W-:Y:S01]  /*78d0*/  SHF.L.U32 R73, R70, 0x10, RZ ;  /* 0x0000001046497819 */ /* 0x000fe200000006ff */
[----:B------:R-:W-:Y:S01]  /*78e0*/  FFMA.FTZ R68, R63, R68, R46 ;  /* 0x000000443f447223 */ /* 0x000fe2000001002e */
[----:B------:R-:W-:-:S02]  /*78f0*/  IMAD.U32 R70, R25, 0x10000, RZ ;  /* 0x0001000019467824 */ /* 0x000fc400078e00ff */
[----:B------:R-:W-:Y:S01]  /*7900*/  FFMA.FTZ R69, R62, R69, R9 ;  /* 0x000000453e457223 */ /* 0x000fe20000010009 */
[----:B------:R-:W-:Y:S01]  /*7910*/  FFMA.FTZ R67, R67, R72, R8 ;  /* 0x0000004843437223 */ /* 0x000fe20000010008 */
[----:B------:R-:W-:Y:S01]  /*7920*/  FFMA.FTZ R43, R74, R73, R7 ;  /* 0x000000494a2b7223 */ /* 0x000fe20000010007 */
[----:B------:R-:W0:Y:S01]  /*7930*/  LDC.64 R62, c[0x0][0x2b8] ;  /* 0x0000ae00ff3e7b82 */ /* 0x000e220000000a00 */
[----:B------:R-:W-:Y:S01]  /*7940*/  PRMT R73, R23, 0x7632, R73 ;  /* 0x0000763217497816 */ /* 0x000fe20000000049 */
[----:B------:R-:W-:Y:S01]  /*7950*/  FFMA.FTZ R66, R66, R70, R45 ;  /* 0x0000004642427223 */ /* 0x000fe2000001002d */
[C---:B------:R-:W-:Y:S01]  /*7960*/  PRMT R72, R22.reuse, 0x7632, R72 ;  /* 0x0000763216487816 */ /* 0x040fe20000000048 */
[----:B------:R-:W-:Y:S01]  /*7970*/  IMAD.U32 R74, R22, 0x10000, RZ ;  /* 0x00010000164a7824 */ /* 0x000fe200078e00ff */
[----:B------:R-:W-:Y:S02]  /*7980*/  SHF.R.S32.HI R70, RZ, 0x1f, R71 ;  /* 0x0000001fff467819 */ /* 0x000fe40000011447 */
[----:B------:R-:W-:Y:S01]  /*7990*/  SHF.L.U32 R76, R73, 0x10, RZ ;  /* 0x00000010494c7819 */ /* 0x000fe200000006ff */
[----:B------:R-:W-:Y:S01]  /*79a0*/  FFMA.FTZ R61, R61, R74, R16 ;  /* 0x0000004a3d3d7223 */ /* 0x000fe20000010010 */
[----:B------:R-:W-:-:S02]  /*79b0*/  SHF.L.U32 R72, R72, 0x10, RZ ;  /* 0x0000001048487819 */ /* 0x000fc400000006ff */
[----:B------:R-:W-:Y:S01]  /*79c0*/  LEA.HI R73, R70, R71, RZ, 0x3 ;  /* 0x0000004746497211 */ /* 0x000fe200078f18ff */
[----:B------:R-:W-:Y:S01]  /*79d0*/  FFMA.FTZ R70, R64, R75, R15 ;  /* 0x0000004b40467223 */ /* 0x000fe2000001000f */
[----:B------:R-:W-:Y:S01]  /*79e0*/  FFMA.FTZ R71, R65, R76, R2 ;  /* 0x0000004c41477223 */ /* 0x000fe20000010002 */
[----:B------:R-:W-:Y:S01]  /*79f0*/  FFMA.FTZ R78, R10, R72, R3 ;  /* 0x000000480a4e7223 */ /* 0x000fe20000010003 */
[C---:B------:R-:W-:Y:S01]  /*7a00*/  PRMT R65, R21.reuse, 0x7632, R65 ;  /* 0x0000763215417816 */ /* 0x040fe20000000041 */
[----:B------:R-:W-:Y:S01]  /*7a10*/  IMAD.U32 R72, R21, 0x10000, RZ ;  /* 0x0001000015487824 */ /* 0x000fe200078e00ff */
[----:B------:R-:W-:Y:S02]  /*7a20*/  PRMT R64, R20, 0x7632, R64 ;  /* 0x0000763214407816 */ /* 0x000fe40000000040 */
[----:B------:R-:W-:Y:S01]  /*7a30*/  LOP3.LUT R10, R51, 0x1f, RZ, 0xc0, !PT ;  /* 0x0000001f330a7812 */ /* 0x000fe200078ec0ff */
[----:B------:R-:W-:Y:S01]  /*7a40*/  FFMA.FTZ R74, R42, R72, R17 ;  /* 0x000000482a4a7223 */ /* 0x000fe20000010011 */
[----:B------:R-:W-:Y:S01]  /*7a50*/  SHF.L.U32 R76, R65, 0x10, RZ ;  /* 0x00000010414c7819 */ /* 0x000fe200000006ff */
[----:B------:R-:W-:Y:S01]  /*7a60*/  IMAD.U32 R65, R20, 0x10000, RZ ;  /* 0x0001000014417824 */ /* 0x000fe200078e00ff */
[----:B------:R-:W-:-:S02]  /*7a70*/  SHF.L.U32 R64, R64, 0x10, RZ ;  /* 0x0000001040407819 */ /* 0x000fc400000006ff */
[----:B------:R-:W-:Y:S01]  /*7a80*/  LEA.HI.SX32 R73, R73, R10, 0x1d ;  /* 0x0000000a49497211 */ /* 0x000fe200078feaff */
[----:B------:R-:W-:Y:S01]  /*7a90*/  FFMA.FTZ R41, R41, R76, R4 ;  /* 0x0000004c29297223 */ /* 0x000fe20000010004 */
[----:B------:R-:W-:Y:S01]  /*7aa0*/  FFMA.FTZ R72, R37, R65, R18 ;  /* 0x0000004125487223 */ /* 0x000fe20000010012 */
[----:B------:R-:W-:Y:S01]  /*7ab0*/  FFMA.FTZ R77, R40, R64, R5 ;  /* 0x00000040284d7223 */ /* 0x000fe20000010005 */
[----:B------:R-:W-:Y:S01]  /*7ac0*/  F2FP.BF16.F32.PACK_AB R39, R36, R39 ;  /* 0x000000272427723e */ /* 0x000fe200000010ff */
[----:B------:R-:W-:Y:S01]  /*7ad0*/  VIADD R75, R73, 0x20 ;  /* 0x00000020494b7836 */ /* 0x000fe20000000000 */
[----:B------:R-:W-:Y:S01]  /*7ae0*/  F2FP.BF16.F32.PACK_AB R38, R43, R38 ;  /* 0x000000262b26723e */ /* 0x000fe200000010ff */
[--C-:B0-----:R-:W-:Y:S01]  /*7af0*/  IMAD.WIDE.U32 R64, R73, 0x10, R62.reuse ;  /* 0x0000001049407825 */ /* 0x101fe200078e003e */
[----:B------:R-:W-:Y:S02]  /*7b00*/  F2FP.BF16.F32.PACK_AB R37, R67, R66 ;  /* 0x000000424325723e */ /* 0x000fe400000010ff */
[----:B------:R-:W-:Y:S01]  /*7b10*/  F2FP.BF16.F32.PACK_AB R36, R69, R68 ;  /* 0x000000444524723e */ /* 0x000fe200000010ff */
[----:B------:R-:W-:Y:S01]  /*7b20*/  IMAD.WIDE.U32 R62, R75, 0x10, R62 ;  /* 0x000000104b3e7825 */ /* 0x000fe200078e003e */
[----:B------:R-:W-:-:S02]  /*7b30*/  F2FP.BF16.F32.PACK_AB R43, R71, R70 ;  /* 0x00000046472b723e */ /* 0x000fc400000010ff */
[----:B------:R-:W-:Y:S01]  /*7b40*/  F2FP.BF16.F32.PACK_AB R42, R78, R61 ;  /* 0x0000003d4e2a723e */ /* 0x000fe200000010ff */
[----:B------:R1:W-:Y:S01]  /*7b50*/  STG.E.128 desc[UR6][R64.64], R36 ;  /* 0x0000002440007986 */ /* 0x0003e2000c101d06 */
[----:B------:R-:W-:Y:S02]  /*7b60*/  F2FP.BF16.F32.PACK_AB R41, R41, R74 ;  /* 0x0000004a2929723e */ /* 0x000fe400000010ff */
[----:B------:R-:W-:-:S05]  /*7b70*/  F2FP.BF16.F32.PACK_AB R40, R77, R72 ;  /* 0x000000484d28723e */ /* 0x000fca00000010ff */
[----:B------:R1:W-:Y:S02]  /*7b80*/  STG.E.128 desc[UR6][R62.64], R40 ;  /* 0x000000283e007986 */ /* 0x0003e4000c101d06 */
.L_x_1085:
[----:B------:R-:W-:Y:S05]  /*7b90*/  BSYNC B1 ;  /* 0x0000000000017941 */ /* 0x000fea0003800000 */
.L_x_1084:
[----:B-1----:R-:W1:Y:S02]  /*7ba0*/  LDC.64 R36, c[0x0][0x210] ;  /* 0x00008400ff247b82 */ /* 0x002e640000000a00 */
[----:B-1----:R-:W-:-:S04]  /*7bb0*/  LEA R50, R36, R50, 0x2 ;  /* 0x0000003224327211 */ /* 0x002fc800078e10ff */
[----:B------:R-:W-:-:S13]  /*7bc0*/  ISETP.GE.AND P0, PT, R50, R37, PT ;  /* 0x000000253200720c */ /* 0x000fda0003f06270 */
[----:B------:R-:W-:Y:S05]  /*7bd0*/  @!P0 BRA `(.L_x_1086) ;  /* 0xffffff8c00748947 */ /* 0x000fea000383ffff */
[----:B------:R-:W-:Y:S05]  /*7be0*/  BSYNC B0 ;  /* 0x0000000000007941 */ /* 0x000fea0003800000 */
.L_x_918:
[----:B------:R-:W-:Y:S05]  /*7bf0*/  EXIT ;  /* 0x000000000000794d */ /* 0x000fea0003800000 */
.L_x_1083:
[----:B------:R-:W-:Y:S01]  /*7c00*/  HFMA2.MMA R83, -RZ, RZ, 0, 1.847743988037109375e-06 ;  /* 0x0000001fff537435 */ /* 0x000fe200000001ff */
[----:B------:R-:W-:Y:S01]  /*7c10*/  BSSY B1, `(.L_x_1087) ;  /* 0x0000006000017945 */ /* 0x000fe20003800000 */
[----:B------:R-:W-:Y:S02]  /*7c20*/  IMAD.MOV.U32 R82, RZ, RZ, 0x1 ;  /* 0x00000001ff527424 */ /* 0x000fe400078e00ff */
[----:B------:R-:W-:-:S07]  /*7c30*/  IMAD.MOV.U32 R81, RZ, RZ, -0x1 ;  /* 0xffffffffff517424 */ /* 0x000fce00078e00ff */
[----:B01---5:R-:W-:Y:S05]  /*7c40*/  WARPSYNC.COLLECTIVE R81, `(.L_x_1088) ;  /* 0x0000000051087348 */ /* 0x023fea0003c00000 */
[----:B------:R2:W3:Y:S02]  /*7c50*/  SHFL.BFLY P2, R43, R80, R82, R83 ;  /* 0x0c000052502b7389 */ /* 0x0004e40000040053 */
[----:B0123-5:R-:W-:Y:S01]  /*7c60*/  ENDCOLLECTIVE ;  /* 0x000000000000791b */ /* 0x02ffe20003800000 */
.L_x_1088:
[----:B------:R-:W-:Y:S05]  /*7c70*/  BSYNC B1 ;  /* 0x0000000000017941 */ /* 0x000fea0003800000 */
.L_x_1087:
[----:B------:R-:W-:Y:S01]  /*7c80*/  MOV R37, R43 ;  /* 0x0000002b00257202 */ /* 0x000fe20000000f00 */
[----:B------:R-:W-:Y:S01]  /*7c90*/  HFMA2.MMA R82, -RZ, RZ, 0, 1.1920928955078125e-07 ;  /* 0x00000002ff527435 */ /* 0x000fe200000001ff */
[----:B------:R-:W-:Y:S01]  /*7ca0*/  IMAD.MOV.U32 R83, RZ, RZ, 0x1f ;  /* 0x0000001fff537424 */ /* 0x000fe200078e00ff */
[----:B------:R-:W-:Y:S01]  /*7cb0*/  MOV R81, 0xffffffff ;  /* 0xffffffff00517802 */ /* 0x000fe20000000f00 */
[----:B------:R-:W0:Y:S01]  /*7cc0*/  LDC R40, c[0x0][0x290] ;  /* 0x0000a400ff287b82 */ /* 0x000e220000000800 */
[----:B------:R-:W-:-:S04]  /*7cd0*/  FADD.FTZ R37, R80, R37 ;  /* 0x0000002550257221 */ /* 0x000fc80000010000 */
[----:B------:R-:W-:-:S07]  /*7ce0*/  IMAD.MOV.U32 R80, RZ, RZ, R37 ;  /* 0x000000ffff507224 */ /* 0x000fce00078e0025 */
[----:B0-----:R-:W-:Y:S05]  /*7cf0*/  WARPSYNC.COLLECTIVE R81, `(.L_x_1089) ;  /* 0x0000000051087348 */ /* 0x001fea0003c00000 */
[----:B------:R1:W2:Y:S02]  /*7d00*/  SHFL.BFLY P2, R43, R80, R82, R83 ;  /* 0x0c000052502b7389 */ /* 0x0002a40000040053 */
[----:B012---:R-:W-:Y:S01]  /*7d10*/  ENDCOLLECTIVE ;  /* 0x000000000000791b */ /* 0x007fe20003800000 */
.L_x_1089:
[----:B------:R-:W-:Y:S02]  /*7d20*/  IMAD.MOV.U32 R82, RZ, RZ, 0x4 ;  /* 0x00000004ff527424 */ /* 0x000fe400078e00ff */
[----:B------:R-:W-:-:S04]  /*7d30*/  IMAD.MOV.U32 R36, RZ, RZ, R43 ;  /* 0x000000ffff247224 */ /* 0x000fc800078e002b */
[----:B------:R-:W-:-:S05]  /*7d40*/  FADD.FTZ R38, R37, R36 ;  /* 0x0000002425267221 */ /* 0x000fca0000010000 */
[----:B------:R-:W-:-:S07]  /*7d50*/  MOV R80, R38 ;  /* 0x0000002600507202 */ /* 0x000fce0000000f00 */
[----:B------:R-:W-:Y:S05]  /*7d60*/  WARPSYNC.COLLECTIVE R81, `(.L_x_1090) ;  /* 0x0000000051087348 */ /* 0x000fea0003c00000 */
[----:B------:R0:W1:Y:S02]  /*7d70*/  SHFL.BFLY P2, R43, R80, R82, R83 ;  /* 0x0c000052502b7389 */ /* 0x0000640000040053 */
[----:B01----:R-:W-:Y:S01]  /*7d80*/  ENDCOLLECTIVE ;  /* 0x000000000000791b */ /* 0x003fe20003800000 */
.L_x_1090:
[----:B------:R-:W-:Y:S01]  /*7d90*/  HFMA2.MMA R82, -RZ, RZ, 0, 4.76837158203125e-07 ;  /* 0x00000008ff527435 */ /* 0x000fe200000001ff */
[----:B------:R-:W-:-:S05]  /*7da0*/  MOV R39, R43 ;  /* 0x0000002b00277202 */ /* 0x000fca0000000f00 */
[----:B------:R-:W-:-:S04]  /*7db0*/  FADD.FTZ R39, R38, R39 ;  /* 0x0000002726277221 */ /* 0x000fc80000010000 */
[----:B------:R-:W-:-:S07]  /*7dc0*/  IMAD.MOV.U32 R80, RZ, RZ, R39 ;  /* 0x000000ffff507224 */ /* 0x000fce00078e0027 */
[----:B------:R-:W-:Y:S05]  /*7dd0*/  WARPSYNC.COLLECTIVE R81, `(.L_x_1091) ;  /* 0x0000000051087348 */ /* 0x000fea0003c00000 */
[----:B------:R0:W1:Y:S02]  /*7de0*/  SHFL.BFLY P2, R43, R80, R82, R83 ;  /* 0x0c000052502b7389 */ /* 0x0000640000040053 */
[----:B01----:R-:W-:Y:S01]  /*7df0*/  ENDCOLLECTIVE ;  /* 0x000000000000791b */ /* 0x003fe20003800000 */
.L_x_1091:
[----:B------:R-:W-:Y:S02]  /*7e00*/  IMAD.MOV.U32 R82, RZ, RZ, 0x10 ;  /* 0x00000010ff527424 */ /* 0x000fe400078e00ff */
[----:B------:R-:W-:-:S04]  /*7e10*/  IMAD.MOV.U32 R36, RZ, RZ, R43 ;  /* 0x000000ffff247224 */ /* 0x000fc800078e002b */
[----:B------:R-:W-:-:S05]  /*7e20*/  FADD.FTZ R42, R39, R36 ;  /* 0x00000024272a7221 */ /* 0x000fca0000010000 */
[----:B------:R-:W-:-:S07]  /*7e30*/  MOV R80, R42 ;  /* 0x0000002a00507202 */ /* 0x000fce0000000f00 */
[----:B------:R-:W-:Y:S05]  /*7e40*/  WARPSYNC.COLLECTIVE R81, `(.L_x_1092) ;  /* 0x0000000051087348 */ /* 0x000fea0003c00000 */
[----:B------:R0:W1:Y:S02]  /*7e50*/  SHFL.BFLY P2, R43, R80, R82, R83 ;  /* 0x0c000052502b7389 */ /* 0x0000640000040053 */
[----:B01----:R-:W-:Y:S01]  /*7e60*/  ENDCOLLECTIVE ;  /* 0x000000000000791b */ /* 0x003fe20003800000 */
.L_x_1092:
        /* <DEDUP_REMOVED lines=35> */
[----:B------:R-:W-:-:S04]  /*80a0*/  FFMA.FTZ R36, R37, R37, R36 ;  /* 0x0000002525247223 */ /* 0x000fc80000010024 */
[----:B------:R-:W-:-:S07]  /*80b0*/  IMAD.MOV.U32 R80, RZ, RZ, R36 ;  /* 0x000000ffff507224 */ /* 0x000fce00078e0024 */
[----:B------:R-:W-:Y:S05]  /*80c0*/  WARPSYNC.COLLECTIVE R81, `(.L_x_1093) ;  /* 0x0000000051087348 */ /* 0x000fea0003c00000 */
[----:B------:R0:W1:Y:S02]  /*80d0*/  SHFL.BFLY P2, R43, R80, R82, R83 ;  /* 0x0c000052502b7389 */ /* 0x0000640000040053 */
[----:B01----:R-:W-:Y:S01]  /*80e0*/  ENDCOLLECTIVE ;  /* 0x000000000000791b */ /* 0x003fe20003800000 */
.L_x_1093:
[----:B------:R-:W-:Y:S02]  /*80f0*/  IMAD.MOV.U32 R82, RZ, RZ, 0x2 ;  /* 0x00000002ff527424 */ /* 0x000fe400078e00ff */
[----:B------:R-:W-:-:S04]  /*8100*/  IMAD.MOV.U32 R37, RZ, RZ, R43 ;  /* 0x000000ffff257224 */ /* 0x000fc800078e002b */
[----:B------:R-:W-:-:S05]  /*8110*/  FADD.FTZ R37, R36, R37 ;  /* 0x0000002524257221 */ /* 0x000fca0000010000 */
[----:B------:R-:W-:-:S07]  /*8120*/  MOV R80, R37 ;  /* 0x0000002500507202 */ /* 0x000fce0000000f00 */
[----:B------:R-:W-:Y:S05]  /*8130*/  WARPSYNC.COLLECTIVE R81, `(.L_x_1094) ;  /* 0x0000000051087348 */ /* 0x000fea0003c00000 */
[----:B------:R0:W1:Y:S02]  /*8140*/  SHFL.BFLY P2, R43, R80, R82, R83 ;  /* 0x0c000052502b7389 */ /* 0x0000640000040053 */
[----:B01----:R-:W-:Y:S01]  /*8150*/  ENDCOLLECTIVE ;  /* 0x000000000000791b */ /* 0x003fe20003800000 */
.L_x_1094:
[----:B------:R-:W-:Y:S01]  /*8160*/  HFMA2.MMA R82, -RZ, RZ, 0, 2.384185791015625e-07 ;  /* 0x00000004ff527435 */ /* 0x000fe200000001ff */
[----:B------:R-:W-:-:S05]  /*8170*/  MOV R38, R43 ;  /* 0x0000002b00267202 */ /* 0x000fca0000000f00 */
[----:B------:R-:W-:-:S04]  /*8180*/  FADD.FTZ R38, R37, R38 ;  /* 0x0000002625267221 */ /* 0x000fc80000010000 */
[----:B------:R-:W-:-:S07]  /*8190*/  IMAD.MOV.U32 R80, RZ, RZ, R38 ;  /* 0x000000ffff507224 */ /* 0x000fce00078e0026 */
[----:B------:R-:W-:Y:S05]  /*81a0*/  WARPSYNC.COLLECTIVE R81, `(.L_x_1095) ;  /* 0x0000000051087348 */ /* 0x000fea0003c00000 */
[----:B------:R0:W1:Y:S02]  /*81b0*/  SHFL.BFLY P2, R43, R80, R82, R83 ;  /* 0x0c000052502b7389 */ /* 0x0000640000040053 */
[----:B01----:R-:W-:Y:S01]  /*81c0*/  ENDCOLLECTIVE ;  /* 0x000000000000791b */ /* 0x003fe20003800000 */
.L_x_1095:
[----:B------:R-:W-:Y:S02]  /*81d0*/  IMAD.MOV.U32 R82, RZ, RZ, 0x8 ;  /* 0x00000008ff527424 */ /* 0x000fe400078e00ff */
[----:B------:R-:W-:-:S04]  /*81e0*/  IMAD.MOV.U32 R39, RZ, RZ, R43 ;  /* 0x000000ffff277224 */ /* 0x000fc800078e002b */
[----:B------:R-:W-:-:S05]  /*81f0*/  FADD.FTZ R39, R38, R39 ;  /* 0x0000002726277221 */ /* 0x000fca0000010000 */
[----:B------:R-:W-:-:S07]  /*8200*/  MOV R80, R39 ;  /* 0x0000002700507202 */ /* 0x000fce0000000f00 */
[----:B------:R-:W-:Y:S05]  /*8210*/  WARPSYNC.COLLECTIVE R81, `(.L_x_1096) ;  /* 0x0000000051087348 */ /* 0x000fea0003c00000 */
[----:B------:R0:W1:Y:S02]  /*8220*/  SHFL.BFLY P2, R43, R80, R82, R83 ;  /* 0x0c000052502b7389 */ /* 0x0000640000040053 */
[----:B01----:R-:W-:Y:S01]  /*8230*/  ENDCOLLECTIVE ;  /* 0x000000000000791b */ /* 0x003fe20003800000 */
.L_x_1096:
[----:B------:R-:W-:Y:S01]  /*8240*/  HFMA2.MMA R82, -RZ, RZ, 0, 9.5367431640625e-07 ;  /* 0x00000010ff527435 */ /* 0x000fe200000001ff */
[----:B------:R-:W-:-:S05]  /*8250*/  MOV R42, R43 ;  /* 0x0000002b002a7202 */ /* 0x000fca0000000f00 */
[----:B------:R-:W-:-:S04]  /*8260*/  FADD.FTZ R42, R39, R42 ;  /* 0x0000002a272a7221 */ /* 0x000fc80000010000 */
[----:B------:R-:W-:-:S07]  /*8270*/  IMAD.MOV.U32 R80, RZ, RZ, R42 ;  /* 0x000000ffff507224 */ /* 0x000fce00078e002a */
[----:B------:R-:W-:Y:S05]  /*8280*/  WARPSYNC.COLLECTIVE R81, `(.L_x_1097) ;  /* 0x0000000051087348 */ /* 0x000fea0003c00000 */
[----:B------:R0:W1:Y:S02]  /*8290*/  SHFL.BFLY P2, R43, R80, R82, R83 ;  /* 0x0c000052502b7389 */ /* 0x0000640000040053 */
[----:B01----:R-:W-:Y:S01]  /*82a0*/  ENDCOLLECTIVE ;  /* 0x000000000000791b */ /* 0x003fe20003800000 */
.L_x_1097:
[----:B------:R-:W-:Y:S05]  /*82b0*/  BRA `(.L_x_1098) ;  /* 0xfffffff0007c7947 */ /* 0x000fea000383ffff */
.L_x_1099:
        /* <DEDUP_REMOVED lines=12> */
.L_x_16483:


//--------------------- .text._ZN10layer_norm13ln_fwd_kernelINS_13Kernel_traitsI13__nv_bfloat16S2_S2_S2_fjLj512ELj1ELj4ELj1ELj16ENS_18Kernel_traits_baseILj512ES2_S2_S2_S2_fjLj128EEEEELb1ELb1ELb0ELb0EEEvNS_9FwdParamsE --------------------------
	.section	.text._ZN10layer_norm13ln_fwd_kernelINS_13Kernel_traitsI13__nv_bfloat16S2_S2_S2_fjLj512ELj1ELj4ELj1ELj16ENS_18Kernel_traits_baseILj512ES2_S2_S2_S2_fjLj128EEEEELb1ELb1ELb0ELb0EEEvNS_9FwdParamsE,"ax",@progbits
	.align	128
        .global         _ZN10layer_norm13ln_fwd_kernelINS_13Kernel_traitsI13__nv_bfloat16S2_S2_S2_fjLj512ELj1ELj4ELj1ELj16ENS_18Kernel_traits_baseILj512ES2_S2_S2_S2_fjLj128EEEEELb1ELb1ELb0ELb0EEEvNS_9FwdParamsE
        .type           _ZN10layer_norm13ln_fwd_kernelINS_13Kernel_traitsI13__nv_bfloat16S2_S2_S2_fjLj512ELj1ELj4ELj1ELj16ENS_18Kernel_traits_baseILj512ES2_S2_S2_S2_fjLj128EEEEELb1ELb1ELb0ELb0EEEvNS_9FwdParamsE,@function
        .size           _ZN10layer_norm13ln_fwd_kernelINS_13Kernel_traitsI13__nv_bfloat16S2_S2_S2_fjLj512ELj1ELj4ELj1ELj16ENS_18Kernel_traits_baseILj512ES2_S2_S2_S2_fjLj128EEEEELb1ELb1ELb0ELb0EEEvNS_9FwdParamsE,(.L_x_16484 - _ZN10layer_norm13ln_fwd_kernelINS_13Kernel_traitsI13__nv_bfloat16S2_S2_S2_fjLj512ELj1ELj4ELj1ELj16ENS_18Kernel_traits_baseILj512ES2_S2_S2_S2_fjLj128EEEEELb1ELb1ELb0ELb0EEEvNS_9FwdParamsE)
        .other          _ZN10layer_norm13ln_fwd_kernelINS_13Kernel_traitsI13__nv_bfloat16S2_S2_S2_fjLj512ELj1ELj4ELj1ELj16ENS_18Kernel_traits_baseILj512ES2_S2_S2_S2_fjLj128EEEEELb1ELb1ELb0ELb0EEEvNS_9FwdParamsE,@"STO_CUDA_ENTRY STV_DEFAULT"
_ZN10layer_norm13ln_fwd_kernelINS_13Kernel_traitsI13__nv_bfloat16S2_S2_S2_fjLj512ELj1ELj4ELj1ELj16ENS_18Kernel_traits_baseILj512ES2_S2_S2_S2_fjLj128EEEEELb1ELb1ELb0ELb0EEEvNS_9FwdParamsE:
.text._ZN10layer_norm13ln_fwd_kernelINS_13Kernel_traitsI13__nv_bfloat16S2_S2_S2_fjLj512ELj1ELj4ELj1ELj16ENS_18Kernel_traits_baseILj512ES2_S2_S2_S2_fjLj128EEEEELb1ELb1ELb0ELb0EEEvNS_9FwdParamsE:
        /* <DEDUP_REMOVED lines=14> */
[----:B-1----:R1:W4:Y:S01]  /*00e0*/  @P0 LDG.E.64 R4, desc[UR4][R34.64] ;  /* 0x0000000422040981 */ /* 0x002322000c1e1b00 */
[----:B------:R-:W-:Y:S01]  /*00f0*/  ULDC UR8, c[0x0][0x0] ;  /* 0x0000000000087ab9 */ /* 0x000fe20000000800 */
[----:B------:R-:W-:Y:S01]  /*0100*/  BSSY B0, `(.L_x_1100) ;  /* 0x000003c000007945 */ /* 0x000fe20003800000 */
[----:B------:R-:W5:Y:S01]  /*0110*/  S2R R9, SR_CTAID.X ;  /* 0x0000000000097919 */ /* 0x000f620000002500 */
[----:B---3--:R-:W-:-:S04]  /*0120*/  SHF.R.S32.HI R0, RZ, 0x1f, R13 ;  /* 0x0000001fff007819 */ /* 0x008fc8000001140d */
[----:B------:R-:W-:Y:S02]  /*0130*/  LEA.HI R0, R0, R13, RZ, 0x3 ;  /* 0x0000000d00007211 */ /* 0x000fe400078f18ff */
[----:B0-----:R-:W-:Y:S02]  /*0140*/  LOP3.LUT R7, R6, 0x1f, RZ, 0xc0, !PT ;  /* 0x0000001f06077812 */ /* 0x001fe400078ec0ff */
[----:B--2---:R-:W-:Y:S02]  /*0150*/  @P0 R2UR UR7, R3 ;  /* 0x00000000030702ca */ /* 0x004fe400000e0000 */
[----:B------:R-:W-:Y:S02]  /*0160*/  LOP3.LUT R3, R7, 0x1f, RZ, 0x3c, !PT ;  /* 0x0000001f07037812 */ /* 0x000fe400078e3cff */
[----:B------:R-:W-:Y:S02]  /*0170*/  @P0 R2UR UR6, R2 ;  /* 0x00000000020602ca */ /* 0x000fe400000e0000 */
[----:B------:R-:W-:Y:S01]  /*0180*/  LEA.HI.SX32 R0, R0, R3, 0x1d ;  /* 0x0000000300007211 */ /* 0x000fe200078feaff */
[--C-:B-----5:R-:W-:Y:S01]  /*0190*/  IMAD R3, R9, UR8, R6.reuse ;  /* 0x0000000809037c24 */ /* 0x120fe2000f8e0206 */
[----:B------:R-:W-:-:S02]  /*01a0*/  SHF.R.U32.HI R2, RZ, 0x5, R6 ;  /* 0x00000005ff027819 */ /* 0x000fc40000011606 */
[C---:B------:R-:W-:Y:S02]  /*01b0*/  LOP3.LUT P3, RZ, R0.reuse, 0xffffffe0, RZ, 0xc0, !PT ;  /* 0xffffffe000ff7812 */ /* 0x040fe4000786c0ff */
[----:B------:R-:W-:Y:S01]  /*01c0*/  ISETP.GE.U32.AND P2, PT, R0, 0x40, PT ;  /* 0x000000400000780c */ /* 0x000fe20003f46070 */
[----:B------:R-:W-:Y:S01]  /*01d0*/  UIADD3 UR18, UR7, -0x4498517b, URZ ;  /* 0xbb67ae8507127890 */ /* 0x000fe2000fffe03f */
[----:B------:R-:W-:Y:S01]  /*01e0*/  P2R R32, PR, RZ, 0x8 ;  /* 0x00000008ff207803 */ /* 0x000fe20000000000 */
[----:B------:R-:W-:Y:S01]  /*01f0*/  UIADD3 UR20, UR7, 0x76cf5d0a, URZ ;  /* 0x76cf5d0a07147890 */ /* 0x000fe2000fffe03f */
[----:B-1----:R-:W-:Y:S01]  /*0200*/  P2R R35, PR, RZ, 0x4 ;  /* 0x00000004ff237803 */ /* 0x002fe20000000000 */
        /* <DEDUP_REMOVED lines=43> */
.L_x_1101:
[----:B------:R-:W-:Y:S05]  /*04c0*/  BSYNC B0 ;  /* 0x0000000000007941 */ /* 0x000fea0003800000 */
.L_x_1100:
        /* <DEDUP_REMOVED lines=25> */
.L_x_1103:
[----:B------:R-:W-:Y:S05]  /*0660*/  BSYNC B0 ;  /* 0x0000000000007941 */ /* 0x000fea0003800000 */
.L_x_1102:
        /* <DEDUP_REMOVED lines=12> */
[----:B------:R-:W-:Y:S01]  /*0730*/  SHF.L.U32 R87, R18, 0x10, RZ ;  /* 0x0000001012577819 */ /* 0x000fe200000006ff */
[----:B------:R-:W-:Y:S01]  /*0740*/  IMAD R31, R3, -0x326172a9, RZ ;  /* 0xcd9e8d57031f7824 */ /* 0x000fe200078e02ff */
[----:B------:R-:W-:Y:S01]  /*0750*/  LOP3.LUT R6, R6, UR6, R5, 0x96, !PT ;  /* 0x0000000606067c12 */ /* 0x000fe2000f8e9605 */
[----:B------:R-:W-:Y:S01]  /*0760*/  IMAD.HI.U32 R36, R7, -0x326172a9, RZ ;  /* 0xcd9e8d5707247827 */ /* 0x000fe200078e00ff */
[----:B------:R-:W-:Y:S01]  /*0770*/  SHF.L.U32 R90, R23, 0x10, RZ ;  /* 0x00000010175a7819 */ /* 0x000fe200000006ff */
[----:B------:R-:W-:Y:S01]  /*0780*/  UISETP.NE.U32.AND UP0, UPT, UR8, URZ, UPT ;  /* 0x0000003f0800728c */ /* 0x000fe2000bf05070 */
[----:B-----5:R-:W-:Y:S01]  /*0790*/  PRMT R70, R77, 0x7632, R70 ;  /* 0x000076324d467816 */ /* 0x020fe20000000046 */
        /* <DEDUP_REMOVED lines=11> */
[----:B------:R-:W-:Y:S01]  /*0850*/  SHF.L.U32 R59, R8, 0x10, RZ ;  /* 0x00000010083b7819 */ /* 0x000fe200000006ff */
[----:B------:R-:W-:Y:S01]  /*0860*/  IMAD R7, R7, -0x326172a9, RZ ;  /* 0xcd9e8d5707077824 */ /* 0x000fe200078e02ff */
[----:B------:R-:W-:Y:S01]  /*0870*/  LOP3.LUT R36, R37, UR20, R36, 0x96, !PT ;  /* 0x0000001425247c12 */ /* 0x000fe2000f8e9624 */
[----:B------:R-:W-:Y:S01]  /*0880*/  IMAD.HI.U32 R6, R33, -0x326172a9, RZ ;  /* 0xcd9e8d5721067827 */ /* 0x000fe200078e00ff */
[----:B------:R-:W-:Y:S01]  /*0890*/  SHF.L.U32 R8, R11, 0x10, RZ ;  /* 0x000000100b087819 */ /* 0x000fe200000006ff */
[----:B------:R-:W-:Y:S01]  /*08a0*/  ULDC UR35, c[0x0][0x218] ;  /* 0x0000860000237ab9 */ /* 0x000fe20000000800 */
        /* <DEDUP_REMOVED lines=16> */
[----:B------:R-:W-:Y:S01]  /*09b0*/  UISETP.NE.AND UP1, UPT, UR8, URZ, UPT ;  /* 0x0000003f0800728c */ /* 0x000fe2000bf25270 */
[----:B------:R-:W-:-:S02]  /*09c0*/  ULDC.64 UR12, c[0x0][0x238] ;  /* 0x00008e00000c7ab9 */ /* 0x000fc40000000a00 */
[----:B------:R-:W-:Y:S01]  /*09d0*/  IMAD R36, R36, -0x326172a9, RZ ;  /* 0xcd9e8d5724247824 */ /* 0x000fe200078e02ff */
[----:B------:R-:W-:Y:S01]  /*09e0*/  LOP3.LUT R6, R37, UR24, R6, 0x96, !PT ;  /* 0x0000001825067c12 */ /* 0x000fe2000f8e9606 */
[----:B------:R-:W-:Y:S01]  /*09f0*/  IMAD.HI.U32 R7, R31, -0x326172a9, RZ ;  /* 0xcd9e8d571f077827 */ /* 0x000fe200078e00ff */
[----:B------:R-:W-:-:S03]  /*0a00*/  ULDC.64 UR14, c[0x0][0x240] ;  /* 0x00009000000e7ab9 */ /* 0x000fc60000000a00 */
[----:B------:R-:W-:Y:S01]  /*0a10*/  IMAD.U32 R89, R16, 0x10000, RZ ;  /* 0x0001000010597824 */ /* 0x000fe200078e00ff */
[----:B------:R-:W-:Y:S01]  /*0a20*/  LOP3.LUT R7, R7, UR23, R36, 0x96, !PT ;  /* 0x0000001707077c12 */ /* 0x000fe2000f8e9624 */
[----:B------:R-:W-:Y:S02]  /*0a30*/  IMAD R31, R31, -0x326172a9, RZ ;  /* 0xcd9e8d571f1f7824 */ /* 0x000fe400078e02ff */
[----:B------:R-:W-:-:S04]  /*0a40*/  IMAD.HI.U32 R16, R6, -0x326172a9, RZ ;  /* 0xcd9e8d5706107827 */ /* 0x000fc800078e00ff */
[----:B------:R-:W-:Y:S01]  /*0a50*/  IMAD R33, R33, -0x2daee0ad, RZ ;  /* 0xd2511f5321217824 */ /* 0x000fe200078e02ff */
[----:B------:R-:W-:Y:S01]  /*0a60*/  LOP3.LUT R16, R16, UR25, R31, 0x96, !PT ;  /* 0x0000001910107c12 */ /* 0x000fe2000f8e961f */
[----:B------:R-:W-:-:S04]  /*0a70*/  IMAD.HI.U32 R20, R7, -0x2daee0ad, RZ ;  /* 0xd2511f5307147827 */ /* 0x000fc800078e00ff */
        /* <DEDUP_REMOVED lines=9> */
[----:B------:R-:W-:Y:S02]  /*0b10*/  IMAD.U32 R86, R19, 0x10000, RZ ;  /* 0x0001000013567824 */ /* 0x000fe400078e00ff */
[----:B------:R-:W-:Y:S02]  /*0b20*/  IMAD R16, R16, -0x2daee0ad, RZ ;  /* 0xd2511f5310107824 */ /* 0x000fe400078e02ff */
[----:B------:R-:W-:-:S04]  /*0b30*/  IMAD.HI.U32 R21, R17, -0x2daee0ad, RZ ;  /* 0xd2511f5311157827 */ /* 0x000fc800078e00ff */
[----:B------:R-:W-:Y:S01]  /*0b40*/  IMAD R20, R20, -0x326172a9, RZ ;  /* 0xcd9e8d5714147824 */ /* 0x000fe200078e02ff */
[----:B------:R-:W-:Y:S01]  /*0b50*/  LOP3.LUT R16, R21, UR30, R16, 0x96, !PT ;  /* 0x0000001e15107c12 */ /* 0x000fe2000f8e9610 */
[----:B------:R-:W-:Y:S01]  /*0b60*/  IMAD.HI.U32 R19, R18, -0x326172a9, RZ ;  /* 0xcd9e8d5712137827 */ /* 0x000fe200078e00ff */
[----:B------:R-:W-:-:S03]  /*0b70*/  PRMT R21, R14, 0x7632, R21 ;  /* 0x000076320e157816 */ /* 0x000fc60000000015 */
[----:B------:R-:W-:Y:S01]  /*0b80*/  IMAD.U32 R7, R10, 0x10000, RZ ;  /* 0x000100000a077824 */ /* 0x000fe200078e00ff */
[--C-:B------:R-:W-:Y:S01]  /*0b90*/  LOP3.LUT R19, R19, UR29, R20.reuse, 0x96, !PT ;  /* 0x0000001d13137c12 */ /* 0x100fe2000f8e9614 */
[----:B------:R-:W-:Y:S01]  /*0ba0*/  IMAD R23, R18, -0x326172a9, RZ ;  /* 0xcd9e8d5712177824 */ /* 0x000fe200078e02ff */
[----:B------:R-:W-:Y:S01]  /*0bb0*/  PRMT R20, R13, 0x7632, R20 ;  /* 0x000076320d147816 */ /* 0x000fe20000000014 */
[----:B------:R-:W-:-:S03]  /*0bc0*/  IMAD.HI.U32 R10, R16, -0x326172a9, RZ ;  /* 0xcd9e8d57100a7827 */ /* 0x000fc600078e00ff */
[----:B------:R-:W-:Y:S01]  /*0bd0*/  SHF.L.U32 R20, R20, 0x10, RZ ;  /* 0x0000001014147819 */ /* 0x000fe200000006ff */
[----:B------:R-:W-:Y:S01]  /*0be0*/  IMAD R17, R17, -0x2daee0ad, RZ ;  /* 0xd2511f5311117824 */ /* 0x000fe200078e02ff */
[----:B------:R-:W-:Y:S01]  /*0bf0*/  LOP3.LUT R23, R10, UR31, R23, 0x96, !PT ;  /* 0x0000001f0a177c12 */ /* 0x000fe2000f8e9617 */
[----:B------:R-:W-:-:S04]  /*0c00*/  IMAD.WIDE.U32 R18, R19, -0x2daee0ad, RZ ;  /* 0xd2511f5313127825 */ /* 0x000fc800078e00ff */
[----:B------:R-:W-:Y:S01]  /*0c10*/  IMAD.U32 R6, R9, 0x10000, RZ ;  /* 0x0001000009067824 */ /* 0x000fe200078e00ff */
[----:B------:R-:W-:Y:S01]  /*0c20*/  LOP3.LUT R17, R19, UR32, R17, 0x96, !PT ;  /* 0x0000002013117c12 */ /* 0x000fe2000f8e9611 */
[----:B------:R-:W-:Y:S01]  /*0c30*/  IMAD R19, R16, -0x326172a9, RZ ;  /* 0xcd9e8d5710137824 */ /* 0x000fe200078e02ff */
[----:B------:R-:W-:Y:S01]  /*0c40*/  SHF.L.U32 R9, R13, 0x10, RZ ;  /* 0x000000100d097819 */ /* 0x000fe200000006ff */
[----:B------:R-:W-:-:S04]  /*0c50*/  IMAD.HI.U32 R13, R23, -0x2daee0ad, RZ ;  /* 0xd2511f53170d7827 */ /* 0x000fc800078e00ff */
[----:B------:R-:W-:-:S04]  /*0c60*/  IMAD.WIDE.U32 R16, R17, -0x326172a9, RZ ;  /* 0xcd9e8d5711107825 */ /* 0x000fc800078e00ff */
[----:B------:R-:W-:Y:S01]  /*0c70*/  IMAD.U32 R91, R22, 0x10000, RZ ;  /* 0x00010000165b7824 */ /* 0x000fe200078e00ff */
[----:B------:R-:W-:Y:S01]  /*0c80*/  PRMT R22, R15, 0x7632, R22 ;  /* 0x000076320f167816 */ /* 0x000fe20000000016 */
[----:B------:R-:W-:Y:S01]  /*0c90*/  IMAD.U32 R69, R74, 0x10000, RZ ;  /* 0x000100004a457824 */ /* 0x000fe200078e00ff */
[----:B------:R-:W-:Y:S01]  /*0ca0*/  PRMT R74, R76, 0x7632, R74 ;  /* 0x000076324c4a7816 */ /* 0x000fe2000000004a */
[----:B------:R-:W-:Y:S01]  /*0cb0*/  IMAD.U32 R58, R12, 0x10000, RZ ;  /* 0x000100000c3a7824 */ /* 0x000fe200078e00ff */
[----:B------:R-:W-:Y:S01]  /*0cc0*/  LOP3.LUT R12, R13, UR34, R18, 0x96, !PT ;  /* 0x000000220d0c7c12 */ /* 0x000fe2000f8e9612 */
[----:B------:R-:W-:Y:S01]  /*0cd0*/  IMAD.U32 R85, R72, 0x10000, RZ ;  /* 0x0001000048557824 */ /* 0x000fe200078e00ff */
[----:B------:R-:W-:Y:S01]  /*0ce0*/  LOP3.LUT R13, R17, UR33, R19, 0x96, !PT ;  /* 0x00000021110d7c12 */ /* 0x000fe2000f8e9613 */
[----:B------:R-:W-:Y:S01]  /*0cf0*/  IMAD.U32 R10, R14, 0x10000, RZ ;  /* 0x000100000e0a7824 */ /* 0x000fe200078e00ff */
[----:B------:R-:W-:Y:S01]  /*0d00*/  MOV R14, R16 ;  /* 0x00000010000e7202 */ /* 0x000fe20000000f00 */
[----:B------:R-:W-:Y:S01]  /*0d10*/  IMAD.U32 R65, R75, 0x10000, RZ ;  /* 0x000100004b417824 */ /* 0x000fe200078e00ff */
[----:B------:R-:W-:Y:S01]  /*0d20*/  SHF.L.U32 R75, R27, 0x10, RZ ;  /* 0x000000101b4b7819 */ /* 0x000fe200000006ff */
[----:B------:R-:W-:Y:S01]  /*0d30*/  IMAD.U32 R72, R77, 0x10000, RZ ;  /* 0x000100004d487824 */ /* 0x000fe200078e00ff */
[----:B------:R-:W-:Y:S01]  /*0d40*/  SHF.L.U32 R17, R25, 0x10, RZ ;  /* 0x0000001019117819 */ /* 0x000fe200000006ff */
[----:B------:R-:W-:Y:S01]  /*0d50*/  IMAD.U32 R64, R79, 0x10000, RZ ;  /* 0x000100004f407824 */ /* 0x000fe200078e00ff */
[----:B------:R-:W-:Y:S01]  /*0d60*/  SHF.L.U32 R79, R30, 0x10, RZ ;  /* 0x000000101e4f7819 */ /* 0x000fe200000006ff */
[----:B------:R-:W-:Y:S01]  /*0d70*/  IMAD.U32 R11, R15, 0x10000, RZ ;  /* 0x000100000f0b7824 */ /* 0x000fe200078e00ff */
[----:B------:R-:W-:Y:S01]  /*0d80*/  LOP3.LUT R15, R34, 0x3, RZ, 0xc0, !PT ;  /* 0x00000003220f7812 */ /* 0x000fe200078ec0ff */
[----:B------:R-:W-:Y:S01]  /*0d90*/  IMAD.U32 R76, R76, 0x10000, RZ ;  /* 0x000100004c4c7824 */ /* 0x000fe200078e00ff */
[----:B------:R-:W-:Y:S01]  /*0da0*/  SHF.L.U32 R74, R74, 0x10, RZ ;  /* 0x000000104a4a7819 */ /* 0x000fe200000006ff */
[----:B------:R-:W-:Y:S01]  /*0db0*/  IMAD.U32 R84, R84, 0x10000, RZ ;  /* 0x0001000054547824 */ /* 0x000fe200078e00ff */
[----:B------:R-:W-:Y:S01]  /*0dc0*/  SHF.L.U32 R22, R22, 0x10, RZ ;  /* 0x0000001016167819 */ /* 0x000fe200000006ff */
[----:B------:R-:W-:-:S02]  /*0dd0*/  IMAD.U32 R83, R83, 0x10000, RZ ;  /* 0x0001000053537824 */ /* 0x000fc400078e00ff */
[----:B------:R-:W-:Y:S02]  /*0de0*/  IMAD.U32 R81, R81, 0x10000, RZ ;  /* 0x0001000051517824 */ /* 0x000fe400078e00ff */
[----:B------:R-:W-:Y:S02]  /*0df0*/  IMAD.U32 R80, R80, 0x10000, RZ ;  /* 0x0001000050507824 */ /* 0x000fe400078e00ff */
[----:B------:R-:W-:Y:S02]  /*0e00*/  IMAD.U32 R78, R29, 0x10000, RZ ;  /* 0x000100001d4e7824 */ /* 0x000fe400078e00ff */
[----:B------:R-:W-:Y:S02]  /*0e10*/  IMAD.U32 R77, R28, 0x10000, RZ ;  /* 0x000100001c4d7824 */ /* 0x000fe400078e00ff */
[----:B------:R-:W-:Y:S02]  /*0e20*/  IMAD.U32 R71, R71, 0x10000, RZ ;  /* 0x0001000047477824 */ /* 0x000fe400078e00ff */
[----:B------:R-:W-:-:S02]  /*0e30*/  IMAD.U32 R67, R67, 0x10000, RZ ;  /* 0x0001000043437824 */ /* 0x000fc400078e00ff */
[----:B------:R-:W-:Y:S02]  /*0e40*/  IMAD.U32 R57, R57, 0x10000, RZ ;  /* 0x0001000039397824 */ /* 0x000fe400078e00ff */
[----:B------:R-:W-:Y:S02]  /*0e50*/  IMAD.U32 R16, R26, 0x10000, RZ ;  /* 0x000100001a107824 */ /* 0x000fe400078e00ff */
[----:B------:R-:W-:Y:S02]  /*0e60*/  IMAD.U32 R18, R24, 0x10000, RZ ;  /* 0x0001000018127824 */ /* 0x000fe400078e00ff */
[----:B------:R-:W-:Y:S02]  /*0e70*/  IMAD.MOV.U32 R19, RZ, RZ, RZ ;  /* 0x000000ffff137224 */ /* 0x000fe400078e00ff */
[----:B------:R-:W-:Y:S02]  /*0e80*/  IMAD.U32 R70, R70, 0x10000, RZ ;  /* 0x0001000046467824 */ /* 0x000fe400078e00ff */
[----:B------:R-:W-:-:S02]  /*0e90*/  IMAD.U32 R66, R66, 0x10000, RZ ;  /* 0x0001000042427824 */ /* 0x000fc400078e00ff */
[----:B------:R-:W-:Y:S02]  /*0ea0*/  IMAD.U32 R53, R53, 0x10000, RZ ;  /* 0x0001000035357824 */ /* 0x000fe400078e00ff */
[----:B------:R-:W-:Y:S02]  /*0eb0*/  IMAD.U32 R21, R21, 0x10000, RZ ;  /* 0x0001000015157824 */ /* 0x000fe400078e00ff */
[----:B------:R-:W-:-:S07]  /*0ec0*/  IMAD R23, R23, -0x2daee0ad, RZ ;  /* 0xd2511f5317177824 */ /* 0x000fce00078e02ff */
.L_x_1226:
        /* <DEDUP_REMOVED lines=9> */
[----:B------:R-:W-:Y:S01]  /*0f60*/  HFMA2.MMA R54, -RZ, RZ, 1.875, 0 ;  /* 0x3f800000ff367435 */ /* 0x000fe200000001ff */
[----:B0-----:R-:W0:Y:S01]  /*0f70*/  S2R R33, SR_TID.X ;  /* 0x0000000000217919 */ /* 0x001e220000002100 */
[----:B------:R-:W-:Y:S01]  /*0f80*/  BSSY B1, `(.L_x_1105) ;  /* 0x00002e4000017945 */ /* 0x000fe20003800000 */
[----:B------:R-:W-:-:S04]  /*0f90*/  SHF.R.S32.HI R31, RZ, 0x1f, R30 ;  /* 0x0000001fff1f7819 */ /* 0x000fc8000001141e */
[----:B------:R-:W-:Y:S02]  /*0fa0*/  LEA.HI R31, R31, R30, RZ, 0x3 ;  /* 0x0000001e1f1f7211 */ /* 0x000fe400078f18ff */
[----:B0-----:R-:W-:-:S04]  /*0fb0*/  LOP3.LUT R50, R33, 0x1f, RZ, 0xc0, !PT ;  /* 0x0000001f21327812 */ /* 0x001fc800078ec0ff */
[----:B------:R-:W-:-:S04]  /*0fc0*/  LEA.HI.SX32 R33, R31, R50, 0x1d ;  /* 0x000000321f217211 */ /* 0x000fc800078feaff */
[----:B------:R-:W-:Y:S01]  /*0fd0*/  MOV R55, R33 ;  /* 0x0000002100377202 */ /* 0x000fe20000000f00 */
[----:B--2---:R-:W-:Y:S01]  /*0fe0*/  @P0 IMAD.U32 R54, R28, 0x10000, RZ ;  /* 0x000100001c360824 */ /* 0x004fe200078e00ff */
        /* <DEDUP_REMOVED lines=21> */
.L_x_1108:
[----:B------:R-:W-:-:S07]  /*1140*/  IMAD.MOV.U32 R34, RZ, RZ, R14 ;  /* 0x000000ffff227224 */ /* 0x000fce00078e000e */
.L_x_1109:
[----:B------:R-:W-:Y:S05]  /*1150*/  BSYNC B2 ;  /* 0x0000000000027941 */ /* 0x000fea0003800000 */
.L_x_1107:
        /* <DEDUP_REMOVED lines=16> */
.L_x_1113:
[----:B------:R-:W-:Y:S05]  /*1260*/  BSYNC B3 ;  /* 0x0000000000037941 */ /* 0x000fea0003800000 */
.L_x_1112:
        /* <DEDUP_REMOVED lines=43> */
.L_x_1111:
[----:B------:R-:W-:Y:S05]  /*1520*/  BSYNC B2 ;  /* 0x0000000000027941 */ /* 0x000fea0003800000 */
.L_x_1110:
[----:B------:R-:W0:Y:S01]  /*1530*/  LDC R55, c[0x0][0x298] ;  /* 0x0000a600ff377b82 */ /* 0x000e220000000800 */
[----:B------:R-:W-:Y:S01]  /*1540*/  I2FP.F32.U32 R34, R34 ;  /* 0x0000002200227245 */ /* 0x000fe20000201000 */
[----:B------:R-:W-:Y:S01]  /*1550*/  IMAD.MOV.U32 R49, RZ, RZ, 0x2f800000 ;  /* 0x2f800000ff317424 */ /* 0x000fe200078e00ff */
[C---:B-----5:R-:W-:Y:S01]  /*1560*/  SHF.L.U32 R37, R28.reuse, 0x10, RZ ;  /* 0x000000101c257819 */ /* 0x060fe200000006ff */
[----:B------:R-:W-:Y:S01]  /*1570*/  BSSY B2, `(.L_x_1114) ;  /* 0x0000018000027945 */ /* 0x000fe20003800000 */
[----:B------:R-:W-:Y:S01]  /*1580*/  PRMT R28, R28, 0x7632, R28 ;  /* 0x000076321c1c7816 */ /* 0x000fe2000000001c */
[----:B------:R-:W-:Y:S01]  /*1590*/  FFMA.FTZ R15, R34, R49, 1.1641532182693481445e-10 ;  /* 0x2f000000220f7423 */ /* 0x000fe20000010031 */
[----:B------:R-:W-:Y:S01]  /*15a0*/  IADD3 R41, R38, 0x1, RZ ;  /* 0x0000000126297810 */ /* 0x000fe20007ffe0ff */
[----:B------:R-:W1:Y:S01]  /*15b0*/  LDC R56, c[0x0][0x294] ;  /* 0x0000a500ff387b82 */ /* 0x000e620000000800 */
[----:B------:R-:W-:-:S04]  /*15c0*/  FMUL.FTZ R34, R37, R54 ;  /* 0x0000003625227220 */ /* 0x000fc80000410000 */
[----:B0-----:R-:W-:Y:S01]  /*15d0*/  FMUL.FTZ R34, R34, R55 ;  /* 0x0000003722227220 */ /* 0x001fe20000410000 */
[----:B-1----:R-:W-:Y:S01]  /*15e0*/  FSETP.GTU.FTZ.AND P1, PT, R15, R56, PT ;  /* 0x000000380f00720b */ /* 0x002fe20003f3c000 */
[----:B------:R-:W-:-:S03]  /*15f0*/  @P0 IMAD.U32 R15, R24, 0x10000, RZ ;  /* 0x00010000180f0824 */ /* 0x000fc600078e00ff */
[----:B------:R-:W-:Y:S02]  /*1600*/  P2R R50, PR, RZ, 0x2 ;  /* 0x00000002ff327803 */ /* 0x000fe40000000000 */
[----:B------:R-:W-:Y:S02]  /*1610*/  FSEL R34, R34, RZ, !P1 ;  /* 0x000000ff22227208 */ /* 0x000fe40004800000 */
[----:B------:R-:W-:-:S03]  /*1620*/  ISETP.NE.AND P1, PT, R38, 0x1, PT ;  /* 0x000000012600780c */ /* 0x000fc60003f25270 */
[----:B------:R-:W-:-:S04]  /*1630*/  FMUL.FTZ R34, R93, R34 ;  /* 0x000000225d227220 */ /* 0x000fc80000410000 */
[----:B------:R-:W-:-:S06]  /*1640*/  @P0 FADD.FTZ R34, R15, R34 ;  /* 0x000000220f220221 */ /* 0x000fcc0000010000 */
        /* <DEDUP_REMOVED lines=9> */
.L_x_1115:
[----:B------:R-:W-:-:S07]  /*16e0*/  MOV R37, R14 ;  /* 0x0000000e00257202 */ /* 0x000fce0000000f00 */
.L_x_1116:
[----:B------:R-:W-:Y:S05]  /*16f0*/  BSYNC B2 ;  /* 0x0000000000027941 */ /* 0x000fea0003800000 */
.L_x_1114:
        /* <DEDUP_REMOVED lines=16> */
.L_x_1120:
[----:B------:R-:W-:Y:S05]  /*1800*/  BSYNC B3 ;  /* 0x0000000000037941 */ /* 0x000fea0003800000 */
.L_x_1119:
        /* <DEDUP_REMOVED lines=42> */
[----:B------:R-:W-:-:S07]  /*1ab0*/  MOV R23, R60 ;  /* 0x0000003c00177202 */ /* 0x000fce0000000f00 */
.L_x_1118:
[----:B------:R-:W-:Y:S05]  /*1ac0*/  BSYNC B2 ;  /* 0x0000000000027941 */ /* 0x000fea0003800000 */
.L_x_1117:
[----:B------:R-:W-:Y:S01]  /*1ad0*/  I2FP.F32.U32 R38, R37 ;  /* 0x0000002500267245 */ /* 0x000fe20000201000 */
[----:B------:R-:W-:Y:S01]  /*1ae0*/  BSSY B2, `(.L_x_1121) ;  /* 0x0000018000027945 */ /* 0x000fe20003800000 */
[----:B------:R-:W-:Y:S02]  /*1af0*/  SHF.L.U32 R37, R28, 0x10, RZ ;  /* 0x000000101c257819 */ /* 0x000fe400000006ff */
[----:B------:R-:W-:Y:S01]  /*1b00*/  IADD3 R45, R41, 0x1, RZ ;  /* 0x00000001292d7810 */ /* 0x000fe20007ffe0ff */
[----:B------:R-:W-:Y:S02]  /*1b10*/  FFMA.FTZ R15, R38, R49, 1.1641532182693481445e-10 ;  /* 0x2f000000260f7423 */ /* 0x000fe40000010031 */
[----:B------:R-:W-:-:S03]  /*1b20*/  FMUL.FTZ R28, R37, R54 ;  /* 0x00000036251c7220 */ /* 0x000fc60000410000 */
[----:B------:R-:W-:Y:S01]  /*1b30*/  FSETP.GTU.FTZ.AND P1, PT, R15, R56, PT ;  /* 0x000000380f00720b */ /* 0x000fe20003f3c000 */
[----:B------:R-:W-:Y:S01]  /*1b40*/  FMUL.FTZ R28, R28, R55 ;  /* 0x000000371c1c7220 */ /* 0x000fe20000410000 */
[----:B------:R-:W-:Y:S02]  /*1b50*/  @P0 PRMT R15, R24, 0x7632, R15 ;  /* 0x00007632180f0816 */ /* 0x000fe4000000000f */
[----:B------:R-:W-:Y:S02]  /*1b60*/  P2R R51, PR, RZ, 0x2 ;  /* 0x00000002ff337803 */ /* 0x000fe40000000000 */
[----:B------:R-:W-:Y:S01]  /*1b70*/  FSEL R37, R28, RZ, !P1 ;  /* 0x000000ff1c257208 */ /* 0x000fe20004800000 */
[----:B------:R-:W-:Y:S01]  /*1b80*/  @P0 IMAD.U32 R28, R15, 0x10000, RZ ;  /* 0x000100000f1c0824 */ /* 0x000fe200078e00ff */
        /* <DEDUP_REMOVED lines=12> */
.L_x_1122:
[----:B------:R-:W-:-:S07]  /*1c50*/  MOV R28, R14 ;  /* 0x0000000e001c7202 */ /* 0x000fce0000000f00 */
.L_x_1123:
[----:B------:R-:W-:Y:S05]  /*1c60*/  BSYNC B2 ;  /* 0x0000000000027941 */ /* 0x000fea0003800000 */
.L_x_1121:
        /* <DEDUP_REMOVED lines=16> */
.L_x_1127:
[----:B------:R-:W-:Y:S05]  /*1d70*/  BSYNC B3 ;  /* 0x0000000000037941 */ /* 0x000fea0003800000 */
.L_x_1126:
        /* <DEDUP_REMOVED lines=43> */
.L_x_1125:
[----:B------:R-:W-:Y:S05]  /*2030*/  BSYNC B2 ;  /* 0x0000000000027941 */ /* 0x000fea0003800000 */
.L_x_1124:
[----:B------:R-:W-:Y:S01]  /*2040*/  I2FP.F32.U32 R28, R28 ;  /* 0x0000001c001c7245 */ /* 0x000fe20000201000 */
[----:B------:R-:W-:Y:S01]  /*2050*/  BSSY B2, `(.L_x_1128) ;  /* 0x0000017000027945 */ /* 0x000fe20003800000 */
[----:B------:R-:W-:Y:S02]  /*2060*/  SHF.L.U32 R41, R29, 0x10, RZ ;  /* 0x000000101d297819 */ /* 0x000fe400000006ff */
[----:B------:R-:W-:Y:S01]  /*2070*/  ISETP.NE.AND P2, PT, R45, 0x1, PT ;  /* 0x000000012d00780c */ /* 0x000fe20003f45270 */
[----:B------:R-:W-:Y:S02]  /*2080*/  FFMA.FTZ R15, R28, R49, 1.1641532182693481445e-10 ;  /* 0x2f0000001c0f7423 */ /* 0x000fe40000010031 */
[----:B------:R-:W-:Y:S01]  /*2090*/  FMUL.FTZ R28, R41, R54 ;  /* 0x00000036291c7220 */ /* 0x000fe20000410000 */
[----:B------:R-:W-:Y:S02]  /*20a0*/  @P0 IMAD.U32 R41, R25, 0x10000, RZ ;  /* 0x0001000019290824 */ /* 0x000fe400078e00ff */
[----:B------:R-:W-:Y:S01]  /*20b0*/  FSETP.GTU.FTZ.AND P1, PT, R15, R56, PT ;  /* 0x000000380f00720b */ /* 0x000fe20003f3c000 */
[----:B------:R-:W-:-:S05]  /*20c0*/  FMUL.FTZ R28, R28, R55 ;  /* 0x000000371c1c7220 */ /* 0x000fca0000410000 */
[----:B------:R-:W-:-:S05]  /*20d0*/  FSEL R15, R28, RZ, !P1 ;  /* 0x000000ff1c0f7208 */ /* 0x000fca0004800000 */
[----:B------:R-:W-:-:S04]  /*20e0*/  FMUL.FTZ R38, R92, R15 ;  /* 0x0000000f5c267220 */ /* 0x000fc80000410000 */
[----:B------:R-:W-:Y:S01]  /*20f0*/  @P0 FADD.FTZ R38, R41, R38 ;  /* 0x0000002629260221 */ /* 0x000fe20000010000 */
[----:B------:R-:W-:Y:S02]  /*2100*/  PRMT R41, R29, 0x7632, R41 ;  /* 0x000076321d297816 */ /* 0x000fe40000000029 */
        /* <DEDUP_REMOVED lines=10> */
.L_x_1129:
[----:B------:R-:W-:-:S07]  /*21b0*/  MOV R42, R14 ;  /* 0x0000000e002a7202 */ /* 0x000fce0000000f00 */
.L_x_1130:
[----:B------:R-:W-:Y:S05]  /*21c0*/  BSYNC B2 ;  /* 0x0000000000027941 */ /* 0x000fea0003800000 */
.L_x_1128:
        /* <DEDUP_REMOVED lines=16> */
.L_x_1134:
[----:B------:R-:W-:Y:S05]  /*22d0*/  BSYNC B3 ;  /* 0x0000000000037941 */ /* 0x000fea0003800000 */
.L_x_1133:
        /* <DEDUP_REMOVED lines=41> */
[----:B------:R-:W-:Y:S01]  /*2570*/  IMAD.MOV.U32 R29, RZ, RZ, RZ ;  /* 0x000000ffff1d7224 */ /* 0x000fe200078e00ff */
[----:B------:R-:W-:-:S07]  /*2580*/  MOV R23, R28 ;  /* 0x0000001c00177202 */ /* 0x000fce0000000f00 */
.L_x_1132:
[----:B------:R-:W-:Y:S05]  /*2590*/  BSYNC B2 ;  /* 0x0000000000027941 */ /* 0x000fea0003800000 */
.L_x_1131:
[----:B------:R-:W-:Y:S01]  /*25a0*/  I2FP.F32.U32 R28, R42 ;  /* 0x0000002a001c7245 */ /* 0x000fe20000201000 */
[----:B------:R-:W-:Y:S01]  /*25b0*/  BSSY B2, `(.L_x_1135) ;  /* 0x0000017000027945 */ /* 0x000fe20003800000 */
[----:B------:R-:W-:Y:S02]  /*25c0*/  SHF.L.U32 R41, R41, 0x10, RZ ;  /* 0x0000001029297819 */ /* 0x000fe400000006ff */
[----:B------:R-:W-:Y:S01]  /*25d0*/  ISETP.NE.AND P3, PT, R29, 0x1, PT ;  /* 0x000000011d00780c */ /* 0x000fe20003f65270 */
[----:B------:R-:W-:Y:S02]  /*25e0*/  FFMA.FTZ R15, R28, R49, 1.1641532182693481445e-10 ;  /* 0x2f0000001c0f7423 */ /* 0x000fe40000010031 */
[----:B------:R-:W-:-:S03]  /*25f0*/  FMUL.FTZ R28, R41, R54 ;  /* 0x00000036291c7220 */ /* 0x000fc60000410000 */
[----:B------:R-:W-:Y:S01]  /*2600*/  FSETP.GTU.FTZ.AND P2, PT, R15, R56, PT ;  /* 0x000000380f00720b */ /* 0x000fe20003f5c000 */
[----:B------:R-:W-:Y:S01]  /*2610*/  FMUL.FTZ R28, R28, R55 ;  /* 0x000000371c1c7220 */ /* 0x000fe20000410000 */
[----:B------:R-:W-:-:S04]  /*2620*/  @P0 PRMT R15, R25, 0x7632, R15 ;  /* 0x00007632190f0816 */ /* 0x000fc8000000000f */
[----:B------:R-:W-:Y:S01]  /*2630*/  FSEL R28, R28, RZ, !P2 ;  /* 0x000000ff1c1c7208 */ /* 0x000fe20005000000 */
[----:B------:R-:W-:Y:S01]  /*2640*/  @P0 IMAD.U32 R42, R15, 0x10000, RZ ;  /* 0x000100000f2a0824 */ /* 0x000fe200078e00ff */
[----:B------:R-:W-:-:S03]  /*2650*/  IADD3 R15, R29, 0x1, RZ ;  /* 0x000000011d0f7810 */ /* 0x000fc60007ffe0ff */
[----:B------:R-:W-:-:S04]  /*2660*/  FMUL.FTZ R41, R83, R28 ;  /* 0x0000001c53297220 */ /* 0x000fc80000410000 */
        /* <DEDUP_REMOVED lines=10> */
.L_x_1136:
[----:B------:R-:W-:-:S07]  /*2710*/  MOV R42, R14 ;  /* 0x0000000e002a7202 */ /* 0x000fce0000000f00 */
.L_x_1137:
[----:B------:R-:W-:Y:S05]  /*2720*/  BSYNC B2 ;  /* 0x0000000000027941 */ /* 0x000fea0003800000 */
.L_x_1135:
        /* <DEDUP_REMOVED lines=16> */
.L_x_1141:
[----:B------:R-:W-:Y:S05]  /*2830*/  BSYNC B3 ;  /* 0x0000000000037941 */ /* 0x000fea0003800000 */
.L_x_1140:
        /* <DEDUP_REMOVED lines=40> */
[----:B------:R-:W-:Y:S01]  /*2ac0*/  IMAD.MOV.U32 R15, RZ, RZ, RZ ;  /* 0x000000ffff0f7224 */ /* 0x000fe200078e00ff */
[----:B------:R-:W-:Y:S02]  /*2ad0*/  LOP3.LUT R12, R29, UR34, R12, 0x96, !PT ;  /* 0x000000221d0c7c12 */ /* 0x000fe4000f8e960c */
[----:B------:R-:W-:-:S07]  /*2ae0*/  MOV R23, R28 ;  /* 0x0000001c00177202 */ /* 0x000fce0000000f00 */
.L_x_1139:
[----:B------:R-:W-:Y:S05]  /*2af0*/  BSYNC B2 ;  /* 0x0000000000027941 */ /* 0x000fea0003800000 */
.L_x_1138:
        /* <DEDUP_REMOVED lines=8> */
[----:B------:R-:W-:Y:S01]  /*2b80*/  FMUL.FTZ R28, R28, R55 ;  /* 0x000000371c1c7220 */ /* 0x000fe20000410000 */
[----:B------:R-:W-:-:S04]  /*2b90*/  @P0 IMAD.U32 R29, R26, 0x10000, RZ ;  /* 0x000100001a1d0824 */ /* 0x000fc800078e00ff */
[----:B------:R-:W-:-:S05]  /*2ba0*/  FSEL R28, R28, RZ, !P3 ;  /* 0x000000ff1c1c7208 */ /* 0x000fca0005800000 */
[----:B------:R-:W-:-:S04]  /*2bb0*/  FMUL.FTZ R42, R91, R28 ;  /* 0x0000001c5b2a7220 */ /* 0x000fc80000410000 */
        /* <DEDUP_REMOVED lines=11> */
.L_x_1143:
[----:B------:R-:W-:-:S07]  /*2c70*/  MOV R45, R14 ;  /* 0x0000000e002d7202 */ /* 0x000fce0000000f00 */
.L_x_1144:
[----:B------:R-:W-:Y:S05]  /*2c80*/  BSYNC B2 ;  /* 0x0000000000027941 */ /* 0x000fea0003800000 */
.L_x_1142:
        /* <DEDUP_REMOVED lines=16> */
.L_x_1148:
[----:B------:R-:W-:Y:S05]  /*2d90*/  BSYNC B3 ;  /* 0x0000000000037941 */ /* 0x000fea0003800000 */
.L_x_1147:
        /* <DEDUP_REMOVED lines=43> */
.L_x_1146:
[----:B------:R-:W-:Y:S05]  /*3050*/  BSYNC B2 ;  /* 0x0000000000027941 */ /* 0x000fea0003800000 */
.L_x_1145:
        /* <DEDUP_REMOVED lines=10> */
[----:B------:R-:W-:-:S04]  /*3100*/  @P0 IMAD.U32 R28, R15, 0x10000, RZ ;  /* 0x000100000f1c0824 */ /* 0x000fc800078e00ff */
        /* <DEDUP_REMOVED lines=12> */
.L_x_1150:
[----:B------:R-:W-:-:S07]  /*31d0*/  MOV R30, R14 ;  /* 0x0000000e001e7202 */ /* 0x000fce0000000f00 */
.L_x_1151:
[----:B------:R-:W-:Y:S05]  /*31e0*/  BSYNC B2 ;  /* 0x0000000000027941 */ /* 0x000fea0003800000 */
.L_x_1149:
        /* <DEDUP_REMOVED lines=16> */
.L_x_1155:
[----:B------:R-:W-:Y:S05]  /*32f0*/  BSYNC B3 ;  /* 0x0000000000037941 */ /* 0x000fea0003800000 */
.L_x_1154:
        /* <DEDUP_REMOVED lines=39> */
[----:B------:R-:W-:-:S03]  /*3570*/  IMAD.WIDE.U32 R28, R29, -0x2daee0ad, RZ ;  /* 0xd2511f531d1c7825 */ /* 0x000fc600078e00ff */
[----:B------:R-:W-:Y:S01]  /*3580*/  MOV R23, R28 ;  /* 0x0000001c00177202 */ /* 0x000fe20000000f00 */
[----:B------:R-:W-:Y:S01]  /*3590*/  IMAD.MOV.U32 R28, RZ, RZ, RZ ;  /* 0x000000ffff1c7224 */ /* 0x000fe200078e00ff */
[----:B------:R-:W-:-:S07]  /*35a0*/  LOP3.LUT R12, R29, UR34, R12, 0x96, !PT ;  /* 0x000000221d0c7c12 */ /* 0x000fce000f8e960c */
.L_x_1153:
[----:B------:R-:W-:Y:S05]  /*35b0*/  BSYNC B2 ;  /* 0x0000000000027941 */ /* 0x000fea0003800000 */
.L_x_1152:
[----:B------:R-:W-:Y:S01]  /*35c0*/  I2FP.F32.U32 R30, R30 ;  /* 0x0000001e001e7245 */ /* 0x000fe20000201000 */
[----:B------:R-:W-:Y:S01]  /*35d0*/  BSSY B2, `(.L_x_1156) ;  /* 0x0000017000027945 */ /* 0x000fe20003800000 */
[C---:B------:R-:W-:Y:S02]  /*35e0*/  SHF.L.U32 R29, R31.reuse, 0x10, RZ ;  /* 0x000000101f1d7819 */ /* 0x040fe400000006ff */
[----:B------:R-:W-:Y:S01]  /*35f0*/  ISETP.NE.AND P6, PT, R28, 0x1, PT ;  /* 0x000000011c00780c */ /* 0x000fe20003fc5270 */
[----:B------:R-:W-:Y:S01]  /*3600*/  FFMA.FTZ R15, R30, R49, 1.1641532182693481445e-10 ;  /* 0x2f0000001e0f7423 */ /* 0x000fe20000010031 */
[----:B------:R-:W-:Y:S01]  /*3610*/  PRMT R31, R31, 0x7632, R31 ;  /* 0x000076321f1f7816 */ /* 0x000fe2000000001f */
[----:B------:R-:W-:-:S03]  /*3620*/  FMUL.FTZ R30, R29, R54 ;  /* 0x000000361d1e7220 */ /* 0x000fc60000410000 */
[----:B------:R-:W-:Y:S01]  /*3630*/  FSETP.GTU.FTZ.AND P5, PT, R15, R56, PT ;  /* 0x000000380f00720b */ /* 0x000fe20003fbc000 */
[----:B------:R-:W-:-:S05]  /*3640*/  FMUL.FTZ R30, R30, R55 ;  /* 0x000000371e1e7220 */ /* 0x000fca0000410000 */
[----:B------:R-:W-:-:S05]  /*3650*/  FSEL R15, R30, RZ, !P5 ;  /* 0x000000ff1e0f7208 */ /* 0x000fca0006800000 */
[----:B------:R-:W-:Y:S01]  /*3660*/  FMUL.FTZ R46, R90, R15 ;  /* 0x0000000f5a2e7220 */ /* 0x000fe20000410000 */
        /* <DEDUP_REMOVED lines=12> */
.L_x_1157:
[----:B------:R-:W-:-:S07]  /*3730*/  MOV R30, R14 ;  /* 0x0000000e001e7202 */ /* 0x000fce0000000f00 */
.L_x_1158:
[----:B------:R-:W-:Y:S05]  /*3740*/  BSYNC B2 ;  /* 0x0000000000027941 */ /* 0x000fea0003800000 */
.L_x_1156:
        /* <DEDUP_REMOVED lines=18> */
.L_x_1162:
[----:B------:R-:W-:Y:S05]  /*3870*/  BSYNC B3 ;  /* 0x0000000000037941 */ /* 0x000fea0003800000 */
.L_x_1161:
        /* <DEDUP_REMOVED lines=43> */
.L_x_1160:
[----:B------:R-:W-:Y:S05]  /*3b30*/  BSYNC B2 ;  /* 0x0000000000027941 */ /* 0x000fea0003800000 */
.L_x_1159:
[----:B------:R-:W-:Y:S02]  /*3b40*/  I2FP.F32.U32 R28, R30 ;  /* 0x0000001e001c7245 */ /* 0x000fe40000201000 */
[----:B------:R-:W-:Y:S02]  /*3b50*/  SHF.L.U32 R31, R31, 0x10, RZ ;  /* 0x000000101f1f7819 */ /* 0x000fe400000006ff */
[----:B------:R-:W-:Y:S01]  /*3b60*/  @P0 PRMT R29, R27, 0x7632, R29 ;  /* 0x000076321b1d0816 */ /* 0x000fe2000000001d */
[----:B------:R-:W-:Y:S01]  /*3b70*/  FFMA.FTZ R49, R28, R49, 1.1641532182693481445e-10 ;  /* 0x2f0000001c317423 */ /* 0x000fe20000010031 */
[----:B------:R-:W-:Y:S01]  /*3b80*/  SEL R61, RZ, 0x1, P3 ;  /* 0x00000001ff3d7807 */ /* 0x000fe20001800000 */
[----:B------:R-:W-:Y:S02]  /*3b90*/  FMUL.FTZ R28, R31, R54 ;  /* 0x000000361f1c7220 */ /* 0x000fe40000410000 */
[----:B------:R-:W-:Y:S01]  /*3ba0*/  @P0 IMAD.U32 R30, R29, 0x10000, RZ ;  /* 0x000100001d1e0824 */ /* 0x000fe200078e00ff */
[----:B------:R-:W-:Y:S01]  /*3bb0*/  FSETP.GTU.FTZ.AND P6, PT, R49, R56, PT ;  /* 0x000000383100720b */ /* 0x000fe20003fdc000 */
[----:B------:R-:W-:Y:S01]  /*3bc0*/  FMUL.FTZ R28, R28, R55 ;  /* 0x000000371c1c7220 */ /* 0x000fe20000410000 */
[----:B------:R-:W-:-:S02]  /*3bd0*/  SEL R55, RZ, 0x10000, P5 ;  /* 0x00010000ff377807 */ /* 0x000fc40002800000 */
[----:B------:R-:W-:Y:S02]  /*3be0*/  ISETP.NE.AND P5, PT, R51, RZ, PT ;  /* 0x000000ff3300720c */ /* 0x000fe40003fa5270 */
[----:B------:R-:W-:Y:S02]  /*3bf0*/  FSEL R28, R28, RZ, !P6 ;  /* 0x000000ff1c1c7208 */ /* 0x000fe40007000000 */
[----:B------:R-:W-:Y:S02]  /*3c00*/  SEL R56, RZ, 0x100, P4 ;  /* 0x00000100ff387807 */ /* 0x000fe40002000000 */
[----:B------:R-:W-:Y:S01]  /*3c10*/  SEL R60, RZ, 0x1000000, P6 ;  /* 0x01000000ff3c7807 */ /* 0x000fe20003000000 */
[----:B------:R-:W-:Y:S01]  /*3c20*/  FMUL.FTZ R49, R81, R28 ;  /* 0x0000001c51317220 */ /* 0x000fe20000410000 */
[----:B------:R-:W-:Y:S02]  /*3c30*/  F2FP.BF16.F32.PACK_AB R29, R41, R38 ;  /* 0x00000026291d723e */ /* 0x000fe400000010ff */
[----:B------:R-:W-:Y:S01]  /*3c40*/  F2FP.BF16.F32.PACK_AB R28, R37, R34 ;  /* 0x00000022251c723e */ /* 0x000fe200000010ff */
[----:B------:R-:W-:Y:S01]  /*3c50*/  @P0 FADD.FTZ R49, R30, R49 ;  /* 0x000000311e310221 */ /* 0x000fe20000010000 */
[----:B------:R-:W-:-:S02]  /*3c60*/  ISETP.NE.AND P0, PT, R50, RZ, PT ;  /* 0x000000ff3200720c */ /* 0x000fc40003f05270 */
[----:B------:R-:W0:Y:S01]  /*3c70*/  LDC.64 R50, c[0x0][0x238] ;  /* 0x00008e00ff327b82 */ /* 0x000e220000000a00 */
[----:B------:R-:W-:Y:S02]  /*3c80*/  F2FP.BF16.F32.PACK_AB R30, R45, R42 ;  /* 0x0000002a2d1e723e */ /* 0x000fe400000010ff */
[----:B------:R-:W-:Y:S02]  /*3c90*/  F2FP.BF16.F32.PACK_AB R31, R49, R46 ;  /* 0x0000002e311f723e */ /* 0x000fe400000010ff */
[----:B------:R-:W-:Y:S02]  /*3ca0*/  LOP3.LUT R56, R56, R60, R55, 0xfe, !PT ;  /* 0x0000003c38387212 */ /* 0x000fe400078efe37 */
[----:B------:R-:W-:Y:S01]  /*3cb0*/  SEL R55, RZ, 0x1, P2 ;  /* 0x00000001ff377807 */ /* 0x000fe20001000000 */
[----:B0-----:R-:W-:-:S05]  /*3cc0*/  IMAD.WIDE.U32 R50, R33, 0x10, R50 ;  /* 0x0000001021327825 */ /* 0x001fca00078e0032 */
        /* <DEDUP_REMOVED lines=8> */
[----:B------:R-:W0:Y:S01]  /*3d50*/  LDC.64 R28, c[0x0][0x240] ;  /* 0x00009000ff1c7b82 */ /* 0x000e220000000a00 */
[----:B------:R-:W-:Y:S02]  /*3d60*/  SEL R30, RZ, 0x1, P0 ;  /* 0x00000001ff1e7807 */ /* 0x000fe40000000000 */
[----:B------:R-:W-:Y:S02]  /*3d70*/  LOP3.LUT R31, R51, R61, R31, 0xfe, !PT ;  /* 0x0000003d331f7212 */ /* 0x000fe400078efe1f */
[----:B------:R-:W-:Y:S02]  /*3d80*/  LOP3.LUT R30, R55, R30, RZ, 0xfc, !PT ;  /* 0x0000001e371e7212 */ /* 0x000fe400078efcff */
[C---:B------:R-:W-:Y:S01]  /*3d90*/  IADD3 R55, R33.reuse, 0x20, RZ ;  /* 0x0000002021377810 */ /* 0x040fe20007ffe0ff */
[----:B0-----:R-:W-:-:S05]  /*3da0*/  IMAD.WIDE.U32 R28, R33, 0x8, R28 ;  /* 0x00000008211c7825 */ /* 0x001fca00078e001c */
[----:B------:R0:W-:Y:S02]  /*3db0*/  STG.E.64 desc[UR4][R28.64], R30 ;  /* 0x0000001e1c007986 */ /* 0x0001e4000c101b04 */
.L_x_1106:
[----:B------:R-:W-:Y:S05]  /*3dc0*/  BSYNC B1 ;  /* 0x0000000000017941 */ /* 0x000fea0003800000 */
.L_x_1105:
        /* <DEDUP_REMOVED lines=23> */
.L_x_1166:
[----:B------:R-:W-:-:S07]  /*3f40*/  IMAD.MOV.U32 R36, RZ, RZ, R14 ;  /* 0x000000ffff247224 */ /* 0x000fce00078e000e */
.L_x_1167:
[----:B------:R-:W-:Y:S05]  /*3f50*/  BSYNC B2 ;  /* 0x0000000000027941 */ /* 0x000fea0003800000 */
.L_x_1165:
        /* <DEDUP_REMOVED lines=16> */
.L_x_1171:
[----:B------:R-:W-:Y:S05]  /*4060*/  BSYNC B3 ;  /* 0x0000000000037941 */ /* 0x000fea0003800000 */
.L_x_1170:
        /* <DEDUP_REMOVED lines=43> */
.L_x_1169:
[----:B------:R-:W-:Y:S05]  /*4320*/  BSYNC B2 ;  /* 0x0000000000027941 */ /* 0x000fea0003800000 */
.L_x_1168:
        /* <DEDUP_REMOVED lines=27> */
.L_x_1173:
[----:B------:R-:W-:-:S07]  /*44e0*/  MOV R39, R14 ;  /* 0x0000000e00277202 */ /* 0x000fce0000000f00 */
.L_x_1174:
[----:B------:R-:W-:Y:S05]  /*44f0*/  BSYNC B2 ;  /* 0x0000000000027941 */ /* 0x000fea0003800000 */
.L_x_1172:
        /* <DEDUP_REMOVED lines=16> */
.L_x_1178:
[----:B------:R-:W-:Y:S05]  /*4600*/  BSYNC B3 ;  /* 0x0000000000037941 */ /* 0x000fea0003800000 */
.L_x_1177:
        /* <DEDUP_REMOVED lines=9> */
[----:B------:R-:W-:Y:S01]  /*46a0*/  LOP3.LUT R15, R51, UR18, R15, 0x96, !PT ;  /* 0x00000012330f7c12 */ /* 0x000fe2000f8e960f */
[----:B------:R-:W-:Y:S01]  /*46b0*/  IMAD.MOV.U32 R43, RZ, RZ, RZ ;  /* 0x000000ffff2b7224 */ /* 0x000fe200078e00ff */
        /* <DEDUP_REMOVED lines=32> */
.L_x_1176:
[----:B------:R-:W-:Y:S05]  /*48c0*/  BSYNC B2 ;  /* 0x0000000000027941 */ /* 0x000fea0003800000 */
.L_x_1175:
[----:B------:R-:W-:Y:S01]  /*48d0*/  I2FP.F32.U32 R15, R39 ;  /* 0x00000027000f7245 */ /* 0x000fe20000201000 */
[----:B------:R-:W-:Y:S01]  /*48e0*/  BSSY B2, `(.L_x_1179) ;  /* 0x0000018000027945 */ /* 0x000fe20003800000 */
[----:B------:R-:W-:Y:S02]  /*48f0*/  SHF.L.U32 R39, R28, 0x10, RZ ;  /* 0x000000101c277819 */ /* 0x000fe400000006ff */
[----:B------:R-:W-:Y:S01]  /*4900*/  IADD3 R44, R43, 0x1, RZ ;  /* 0x000000012b2c7810 */ /* 0x000fe20007ffe0ff */
[----:B------:R-:W-:Y:S02]  /*4910*/  FFMA.FTZ R15, R15, R60, 1.1641532182693481445e-10 ;  /* 0x2f0000000f0f7423 */ /* 0x000fe4000001003c */
[----:B------:R-:W-:Y:S01]  /*4920*/  FMUL.FTZ R28, R39, R54 ;  /* 0x00000036271c7220 */ /* 0x000fe20000410000 */
[----:B------:R-:W-:Y:S02]  /*4930*/  @P0 PRMT R39, R24, 0x7632, R39 ;  /* 0x0000763218270816 */ /* 0x000fe40000000027 */
[----:B------:R-:W-:Y:S01]  /*4940*/  FSETP.GTU.FTZ.AND P1, PT, R15, R52, PT ;  /* 0x000000340f00720b */ /* 0x000fe20003f3c000 */
[----:B------:R-:W-:-:S02]  /*4950*/  FMUL.FTZ R15, R28, R61 ;  /* 0x0000003d1c0f7220 */ /* 0x000fc40000410000 */
[----:B------:R-:W-:Y:S01]  /*4960*/  @P0 IMAD.U32 R40, R39, 0x10000, RZ ;  /* 0x0001000027280824 */ /* 0x000fe200078e00ff */
        /* <DEDUP_REMOVED lines=14> */
.L_x_1180:
[----:B------:R-:W-:-:S07]  /*4a50*/  MOV R40, R14 ;  /* 0x0000000e00287202 */ /* 0x000fce0000000f00 */
.L_x_1181:
[----:B------:R-:W-:Y:S05]  /*4a60*/  BSYNC B2 ;  /* 0x0000000000027941 */ /* 0x000fea0003800000 */
.L_x_1179:
        /* <DEDUP_REMOVED lines=16> */
.L_x_1185:
[----:B------:R-:W-:Y:S05]  /*4b70*/  BSYNC B3 ;  /* 0x0000000000037941 */ /* 0x000fea0003800000 */
.L_x_1184:
        /* <DEDUP_REMOVED lines=43> */
.L_x_1183:
[----:B------:R-:W-:Y:S05]  /*4e30*/  BSYNC B2 ;  /* 0x0000000000027941 */ /* 0x000fea0003800000 */
.L_x_1182:
        /* <DEDUP_REMOVED lines=23> */
.L_x_1187:
[----:B------:R-:W-:-:S07]  /*4fb0*/  MOV R43, R14 ;  /* 0x0000000e002b7202 */ /* 0x000fce0000000f00 */
.L_x_1188:
[----:B------:R-:W-:Y:S05]  /*4fc0*/  BSYNC B2 ;  /* 0x0000000000027941 */ /* 0x000fea0003800000 */
.L_x_1186:
        /* <DEDUP_REMOVED lines=16> */
.L_x_1192:
[----:B------:R-:W-:Y:S05]  /*50d0*/  BSYNC B3 ;  /* 0x0000000000037941 */ /* 0x000fea0003800000 */
.L_x_1191:
        /* <DEDUP_REMOVED lines=43> */
.L_x_1190:
[----:B------:R-:W-:Y:S05]  /*5390*/  BSYNC B2 ;  /* 0x0000000000027941 */ /* 0x000fea0003800000 */
.L_x_1189:
[----:B------:R-:W-:Y:S01]  /*53a0*/  I2FP.F32.U32 R43, R43 ;  /* 0x0000002b002b7245 */ /* 0x000fe20000201000 */
[----:B------:R-:W-:Y:S01]  /*53b0*/  BSSY B2, `(.L_x_1193) ;  /* 0x0000017000027945 */ /* 0x000fe20003800000 */
[----:B------:R-:W-:Y:S02]  /*53c0*/  SHF.L.U32 R29, R29, 0x10, RZ ;  /* 0x000000101d1d7819 */ /* 0x000fe400000006ff */
[----:B------:R-:W-:Y:S01]  /*53d0*/  ISETP.NE.AND P3, PT, R15, 0x1, PT ;  /* 0x000000010f00780c */ /* 0x000fe20003f65270 */
[----:B------:R-:W-:Y:S01]  /*53e0*/  FFMA.FTZ R43, R43, R60, 1.1641532182693481445e-10 ;  /* 0x2f0000002b2b7423 */ /* 0x000fe2000001003c */
[----:B------:R-:W-:Y:S01]  /*53f0*/  IADD3 R47, R15, 0x1, RZ ;  /* 0x000000010f2f7810 */ /* 0x000fe20007ffe0ff */
[----:B------:R-:W-:Y:S01]  /*5400*/  FMUL.FTZ R44, R29, R54 ;  /* 0x000000361d2c7220 */ /* 0x000fe20000410000 */
[----:B------:R-:W-:Y:S02]  /*5410*/  @P0 PRMT R29, R25, 0x7632, R29 ;  /* 0x00007632191d0816 */ /* 0x000fe4000000001d */
[----:B------:R-:W-:Y:S01]  /*5420*/  FSETP.GTU.FTZ.AND P2, PT, R43, R52, PT ;  /* 0x000000342b00720b */ /* 0x000fe20003f5c000 */
[----:B------:R-:W-:-:S02]  /*5430*/  FMUL.FTZ R44, R44, R61 ;  /* 0x0000003d2c2c7220 */ /* 0x000fc40000410000 */
[----:B------:R-:W-:-:S03]  /*5440*/  @P0 IMAD.U32 R48, R29, 0x10000, RZ ;  /* 0x000100001d300824 */ /* 0x000fc600078e00ff */
[----:B------:R-:W-:-:S05]  /*5450*/  FSEL R44, R44, RZ, !P2 ;  /* 0x000000ff2c2c7208 */ /* 0x000fca0005000000 */
        /* <DEDUP_REMOVED lines=11> */
.L_x_1194:
[----:B------:R-:W-:-:S07]  /*5510*/  MOV R29, R14 ;  /* 0x0000000e001d7202 */ /* 0x000fce0000000f00 */
.L_x_1195:
[----:B------:R-:W-:Y:S05]  /*5520*/  BSYNC B2 ;  /* 0x0000000000027941 */ /* 0x000fea0003800000 */
.L_x_1193:
        /* <DEDUP_REMOVED lines=16> */
.L_x_1199:
[----:B------:R-:W-:Y:S05]  /*5630*/  BSYNC B3 ;  /* 0x0000000000037941 */ /* 0x000fea0003800000 */
.L_x_1198:
        /* <DEDUP_REMOVED lines=43> */
.L_x_1197:
[----:B------:R-:W-:Y:S05]  /*58f0*/  BSYNC B2 ;  /* 0x0000000000027941 */ /* 0x000fea0003800000 */
.L_x_1196:
        /* <DEDUP_REMOVED lines=23> */
.L_x_1201:
[----:B------:R-:W-:-:S07]  /*5a70*/  MOV R29, R14 ;  /* 0x0000000e001d7202 */ /* 0x000fce0000000f00 */
.L_x_1202:
[----:B------:R-:W-:Y:S05]  /*5a80*/  BSYNC B2 ;  /* 0x0000000000027941 */ /* 0x000fea0003800000 */
.L_x_1200:
        /* <DEDUP_REMOVED lines=16> */
.L_x_1206:
[----:B------:R-:W-:Y:S05]  /*5b90*/  BSYNC B3 ;  /* 0x0000000000037941 */ /* 0x000fea0003800000 */
.L_x_1205:
        /* <DEDUP_REMOVED lines=43> */
.L_x_1204:
[----:B------:R-:W-:Y:S05]  /*5e50*/  BSYNC B2 ;  /* 0x0000000000027941 */ /* 0x000fea0003800000 */
.L_x_1203:
        /* <DEDUP_REMOVED lines=23> */
.L_x_1208:
[----:B------:R-:W-:-:S07]  /*5fd0*/  MOV R29, R14 ;  /* 0x0000000e001d7202 */ /* 0x000fce0000000f00 */
.L_x_1209:
[----:B------:R-:W-:Y:S05]  /*5fe0*/  BSYNC B2 ;  /* 0x0000000000027941 */ /* 0x000fea0003800000 */
.L_x_1207:
        /* <DEDUP_REMOVED lines=16> */
.L_x_1213:
[----:B------:R-:W-:Y:S05]  /*60f0*/  BSYNC B3 ;  /* 0x0000000000037941 */ /* 0x000fea0003800000 */
.L_x_1212:
        /* <DEDUP_REMOVED lines=43> */
.L_x_1211:
[----:B------:R-:W-:Y:S05]  /*63b0*/  BSYNC B2 ;  /* 0x0000000000027941 */ /* 0x000fea0003800000 */
.L_x_1210:
[----:B------:R-:W-:Y:S01]  /*63c0*/  I2FP.F32.U32 R15, R29 ;  /* 0x0000001d000f7245 */ /* 0x000fe20000201000 */
[----:B------:R-:W-:Y:S01]  /*63d0*/  BSSY B2, `(.L_x_1214) ;  /* 0x0000017000027945 */ /* 0x000fe20003800000 */
[----:B------:R-:W-:Y:S02]  /*63e0*/  SHF.L.U32 R29, R31, 0x10, RZ ;  /* 0x000000101f1d7819 */ /* 0x000fe400000006ff */
[----:B------:R-:W-:Y:S01]  /*63f0*/  ISETP.NE.AND P6, PT, R30, 0x1, PT ;  /* 0x000000011e00780c */ /* 0x000fe20003fc5270 */
[----:B------:R-:W-:Y:S02]  /*6400*/  FFMA.FTZ R15, R15, R60, 1.1641532182693481445e-10 ;  /* 0x2f0000000f0f7423 */ /* 0x000fe4000001003c */
[----:B------:R-:W-:Y:S01]  /*6410*/  FMUL.FTZ R48, R29, R54 ;  /* 0x000000361d307220 */ /* 0x000fe20000410000 */
[----:B------:R-:W-:Y:S02]  /*6420*/  PRMT R29, R31, 0x7632, R29 ;  /* 0x000076321f1d7816 */ /* 0x000fe4000000001d */
        /* <DEDUP_REMOVED lines=16> */
.L_x_1215:
[----:B------:R-:W-:-:S07]  /*6530*/  MOV R52, R14 ;  /* 0x0000000e00347202 */ /* 0x000fce0000000f00 */
.L_x_1216:
[----:B------:R-:W-:Y:S05]  /*6540*/  BSYNC B2 ;  /* 0x0000000000027941 */ /* 0x000fea0003800000 */
.L_x_1214:
        /* <DEDUP_REMOVED lines=12> */
[----:B------:R-:W-:Y:S01]  /*6610*/  @!P6 IADD3 R14, R19, 0x1, RZ ;  /* 0x00000001130ee810 */ /* 0x000fe20007ffe0ff */
[----:B------:R-:W-:-:S03]  /*6620*/  @!P6 IMAD.MOV.U32 R5, RZ, RZ, RZ ;  /* 0x000000ffff05e224 */ /* 0x000fc600078e00ff */
[----:B------:R-:W-:-:S13]  /*6630*/  ISETP.NE.AND P0, PT, R3, RZ, !P6 ;  /* 0x000000ff0300720c */ /* 0x000fda0007705270 */
[----:B------:R-:W-:Y:S01]  /*6640*/  @P0 IMAD.MOV R14, RZ, RZ, R19 ;  /* 0x000000ffff0e0224 */ /* 0x000fe200078e0213 */
[----:B------:R-:W-:-:S04]  /*6650*/  ISETP.NE.AND P0, PT, R13, RZ, PT ;  /* 0x000000ff0d00720c */ /* 0x000fc80003f05270 */
[----:B------:R-:W-:-:S09]  /*6660*/  @!P6 MOV R19, R14 ;  /* 0x0000000e0013e202 */ /* 0x000fd20000000f00 */
.L_x_1220:
[----:B------:R-:W-:Y:S05]  /*6670*/  BSYNC B3 ;  /* 0x0000000000037941 */ /* 0x000fea0003800000 */
.L_x_1219:
[----:B------:R-:W-:Y:S01]  /*6680*/  LOP3.LUT R14, R12, UR7, R19, 0x96, !PT ;  /* 0x000000070c0e7c12 */ /* 0x000fe2000f8e9613 */
[----:B------:R-:W-:-:S04]  /*6690*/  IMAD.HI.U32 R12, R3, -0x326172a9, RZ ;  /* 0xcd9e8d57030c7827 */ /* 0x000fc800078e00ff */
[----:B------:R-:W-:Y:S01]  /*66a0*/  IMAD R13, R3, -0x326172a9, RZ ;  /* 0xcd9e8d57030d7824 */ /* 0x000fe200078e02ff */
[----:B------:R-:W-:Y:S01]  /*66b0*/  LOP3.LUT R30, R12, UR6, R5, 0x96, !PT ;  /* 0x000000060c1e7c12 */ /* 0x000fe2000f8e9605 */
[----:B------:R-:W-:-:S04]  /*66c0*/  IMAD.WIDE.U32 R14, R14, -0x326172a9, RZ ;  /* 0xcd9e8d570e0e7825 */ /* 0x000fc800078e00ff */
[----:B------:R-:W-:Y:S01]  /*66d0*/  IMAD.WIDE.U32 R30, R30, -0x2daee0ad, RZ ;  /* 0xd2511f531e1e7825 */ /* 0x000fe200078e00ff */
[----:B------:R-:W-:-:S03]  /*66e0*/  LOP3.LUT R12, R15, UR17, R13, 0x96, !PT ;  /* 0x000000110f0c7c12 */ /* 0x000fc6000f8e960d */
[----:B------:R-:W-:-:S05]  /*66f0*/  IMAD R13, R4, -0x2daee0ad, RZ ;  /* 0xd2511f53040d7824 */ /* 0x000fca00078e02ff */
        /* <DEDUP_REMOVED lines=25> */
[----:B------:R-:W-:-:S05]  /*6890*/  LOP3.LUT R12, R15, UR29, R12, 0x96, !PT ;  /* 0x0000001d0f0c7c12 */ /* 0x000fca000f8e960c */
[----:B------:R-:W-:-:S05]  /*68a0*/  IMAD.WIDE.U32 R12, R12, -0x2daee0ad, RZ ;  /* 0xd2511f530c0c7825 */ /* 0x000fca00078e00ff */
[----:B------:R-:W-:Y:S02]  /*68b0*/  LOP3.LUT R15, R13, UR32, R30, 0x96, !PT ;  /* 0x000000200d0f7c12 */ /* 0x000fe4000f8e961e */
[----:B------:R-:W-:-:S03]  /*68c0*/  LOP3.LUT R30, R51, UR31, R14, 0x96, !PT ;  /* 0x0000001f331e7c12 */ /* 0x000fc6000f8e960e */
[----:B------:R-:W-:-:S04]  /*68d0*/  IMAD.WIDE.U32 R14, R15, -0x326172a9, RZ ;  /* 0xcd9e8d570f0e7825 */ /* 0x000fc800078e00ff */
[----:B------:R-:W-:Y:S01]  /*68e0*/  IMAD.WIDE.U32 R30, R30, -0x2daee0ad, RZ ;  /* 0xd2511f531e1e7825 */ /* 0x000fe200078e00ff */
[----:B------:R-:W-:-:S03]  /*68f0*/  LOP3.LUT R13, R15, UR33, R50, 0x96, !PT ;  /* 0x000000210f0d7c12 */ /* 0x000fc6000f8e9632 */
[----:B------:R-:W-:Y:S01]  /*6900*/  IMAD.MOV.U32 R15, RZ, RZ, RZ ;  /* 0x000000ffff0f7224 */ /* 0x000fe200078e00ff */
[----:B------:R-:W-:Y:S02]  /*6910*/  LOP3.LUT R12, R31, UR34, R12, 0x96, !PT ;  /* 0x000000221f0c7c12 */ /* 0x000fe4000f8e960c */
[----:B------:R-:W-:-:S07]  /*6920*/  MOV R23, R30 ;  /* 0x0000001e00177202 */ /* 0x000fce0000000f00 */
.L_x_1218:
[----:B------:R-:W-:Y:S05]  /*6930*/  BSYNC B2 ;  /* 0x0000000000027941 */ /* 0x000fea0003800000 */
.L_x_1217:
[----:B------:R-:W0:Y:S01]  /*6940*/  LDC R50, c[0x0][0x294] ;  /* 0x0000a500ff327b82 */ /* 0x000e220000000800 */
[----:B------:R-:W-:Y:S02]  /*6950*/  SHF.L.U32 R31, R29, 0x10, RZ ;  /* 0x000000101d1f7819 */ /* 0x000fe400000006ff */
[----:B------:R-:W-:Y:S02]  /*6960*/  I2FP.F32.U32 R29, R52 ;  /* 0x00000034001d7245 */ /* 0x000fe40000201000 */
[----:B------:R-:W-:Y:S01]  /*6970*/  @P0 PRMT R30, R27, 0x7632, R30 ;  /* 0x000076321b1e0816 */ /* 0x000fe2000000001e */
[----:B------:R-:W-:Y:S02]  /*6980*/  FMUL.FTZ R54, R31, R54 ;  /* 0x000000361f367220 */ /* 0x000fe40000410000 */
[----:B------:R-:W-:Y:S02]  /*6990*/  FFMA.FTZ R29, R29, R60, 1.1641532182693481445e-10 ;  /* 0x2f0000001d1d7423 */ /* 0x000fe4000001003c */
[----:B------:R-:W-:Y:S01]  /*69a0*/  FMUL.FTZ R54, R54, R61 ;  /* 0x0000003d36367220 */ /* 0x000fe20000410000 */
[----:B------:R-:W-:-:S02]  /*69b0*/  SEL R61, RZ, 0x100, P4 ;  /* 0x00000100ff3d7807 */ /* 0x000fc40002000000 */
[----:B0-----:R-:W-:Y:S01]  /*69c0*/  FSETP.GTU.FTZ.AND P6, PT, R29, R50, PT ;  /* 0x000000321d00720b */ /* 0x001fe20003fdc000 */
[----:B------:R-:W-:Y:S01]  /*69d0*/  @P0 IMAD.U32 R29, R30, 0x10000, RZ ;  /* 0x000100001e1d0824 */ /* 0x000fe200078e00ff */
[----:B------:R-:W-:Y:S02]  /*69e0*/  F2FP.BF16.F32.PACK_AB R30, R47, R44 ;  /* 0x0000002c2f1e723e */ /* 0x000fe400000010ff */
[----:B------:R-:W-:-:S05]  /*69f0*/  FSEL R54, R54, RZ, !P6 ;  /* 0x000000ff36367208 */ /* 0x000fca0007000000 */
[----:B------:R-:W-:Y:S01]  /*6a00*/  FMUL.FTZ R52, R77, R54 ;  /* 0x000000364d347220 */ /* 0x000fe20000410000 */
[----:B------:R-:W-:Y:S02]  /*6a10*/  SEL R54, RZ, 0x10000, P5 ;  /* 0x00010000ff367807 */ /* 0x000fe40002800000 */
[----:B------:R-:W-:Y:S01]  /*6a20*/  ISETP.NE.AND P5, PT, R56, RZ, PT ;  /* 0x000000ff3800720c */ /* 0x000fe20003fa5270 */
[----:B------:R-:W-:Y:S01]  /*6a30*/  @P0 FADD.FTZ R52, R29, R52 ;  /* 0x000000341d340221 */ /* 0x000fe20000010000 */
[C---:B------:R-:W-:Y:S02]  /*6a40*/  LEA R50, P0, R55.reuse, UR12, 0x4 ;  /* 0x0000000c37327c11 */ /* 0x040fe4000f8020ff */
[----:B------:R-:W-:Y:S02]  /*6a50*/  SEL R56, RZ, 0x1000000, P6 ;  /* 0x01000000ff387807 */ /* 0x000fe40003000000 */
[----:B------:R-:W-:Y:S02]  /*6a60*/  LEA.HI.X R51, R55, UR13, RZ, 0x4, P0 ;  /* 0x0000000d37337c11 */ /* 0x000fe400080f24ff */
[----:B------:R-:W-:-:S02]  /*6a70*/  ISETP.NE.AND P0, PT, R28, RZ, PT ;  /* 0x000000ff1c00720c */ /* 0x000fc40003f05270 */
        /* <DEDUP_REMOVED lines=8> */
[----:B------:R-:W-:-:S04]  /*6b00*/  SEL R54, RZ, 0x1, P1 ;  /* 0x00000001ff367807 */ /* 0x000fc80000800000 */
[----:B------:R-:W-:Y:S01]  /*6b10*/  LOP3.LUT R61, R29, R56, R61, 0xfe, !PT ;  /* 0x000000381d3d7212 */ /* 0x000fe200078efe3d */
[----:B------:R-:W-:Y:S01]  /*6b20*/  IMAD.WIDE.U32 R30, R54, 0x10000, RZ ;  /* 0x00010000361e7825 */ /* 0x000fe200078e00ff */
[----:B------:R-:W-:Y:S02]  /*6b30*/  SEL R56, RZ, 0x1, P0 ;  /* 0x00000001ff387807 */ /* 0x000fe40000000000 */
[----:B------:R-:W-:-:S03]  /*6b40*/  SEL R29, RZ, 0x1, P5 ;  /* 0x00000001ff1d7807 */ /* 0x000fc60002800000 */
[----:B------:R-:W-:-:S03]  /*6b50*/  IMAD.WIDE.U32 R50, R56, 0x100, RZ ;  /* 0x0000010038327825 */ /* 0x000fc600078e00ff */
[----:B------:R-:W-:Y:S02]  /*6b60*/  LOP3.LUT R28, R50, R28, R30, 0xfe, !PT ;  /* 0x0000001c321c7212 */ /* 0x000fe400078efe1e */
[----:B------:R-:W-:Y:S02]  /*6b70*/  LOP3.LUT R31, R51, R61, R31, 0xfe, !PT ;  /* 0x0000003d331f7212 */ /* 0x000fe400078efe1f */
[----:B------:R-:W-:Y:S02]  /*6b80*/  LOP3.LUT R30, R28, R29, RZ, 0xfc, !PT ;  /* 0x0000001d1c1e7212 */ /* 0x000fe400078efcff */
[----:B------:R-:W-:-:S04]  /*6b90*/  LEA R28, P0, R55, UR14, 0x3 ;  /* 0x0000000e371c7c11 */ /* 0x000fc8000f8018ff */
[----:B------:R-:W-:-:S05]  /*6ba0*/  LEA.HI.X R29, R55, UR15, RZ, 0x3, P0 ;  /* 0x0000000f371d7c11 */ /* 0x000fca00080f1cff */
[----:B------:R1:W-:Y:S04]  /*6bb0*/  STG.E.64 desc[UR4][R28.64], R30 ;  /* 0x0000001e1c007986 */ /* 0x0003e8000c101b04 */
.L_x_1164:
[----:B------:R-:W-:Y:S05]  /*6bc0*/  BSYNC B1 ;  /* 0x0000000000017941 */ /* 0x000fea0003800000 */
.L_x_1163:
        /* <DEDUP_REMOVED lines=78> */
.L_x_1238:
[----:B-1----:R-:W-:Y:S01]  /*70b0*/  FADD.FTZ R55, R61, R55 ;  /* 0x000000373d377221 */ /* 0x002fe20000010000 */
[----:B------:R-:W-:Y:S01]  /*70c0*/  FMUL.FTZ R28, R51, R51 ;  /* 0x00000033331c7220 */ /* 0x000fe20000410000 */
[----:B------:R-:W-:Y:S01]  /*70d0*/  PLOP3.LUT P0, PT, PT, PT, UP1, 0x40, 0x0 ;  /* 0x000000000000781c */ /* 0x000fe20003f0e818 */
[----:B------:R-:W-:Y:S01]  /*70e0*/  BSSY B1, `(.L_x_1222) ;  /* 0x000002e000017945 */ /* 0x000fe20003800000 */
[----:B------:R-:W-:Y:S02]  /*70f0*/  FFMA.FTZ R50, R55, R30, UR16 ;  /* 0x0000001037327e23 */ /* 0x000fe4000801001e */
[----:B------:R-:W1:Y:S01]  /*7100*/  @!P1 LDC.64 R30, c[0x0][0x250] ;  /* 0x00009400ff1e9b82 */ /* 0x000e620000000a00 */
[----:B------:R-:W-:Y:S02]  /*7110*/  FSEL R55, R28, RZ, !P0 ;  /* 0x000000ff1c377208 */ /* 0x000fe40004000000 */
[----:B------:R-:W-:-:S03]  /*7120*/  PLOP3.LUT P0, PT, PT, PT, UP1, 0x40, 0x0 ;  /* 0x000000000000781c */ /* 0x000fc60003f0e818 */
[----:B------:R-:W-:Y:S01]  /*7130*/  FADD.FTZ R50, R50, R55 ;  /* 0x0000003732327221 */ /* 0x000fe20000010000 */
[----:B------:R-:W-:Y:S01]  /*7140*/  FSEL R55, R51, RZ, P0 ;  /* 0x000000ff33377208 */ /* 0x000fe20000000000 */
[----:B------:R-:W2:Y:S02]  /*7150*/  @!P1 LDC.64 R28, c[0x0][0x258] ;  /* 0x00009600ff1c9b82 */ /* 0x000ea40000000a00 */
        /* <DEDUP_REMOVED lines=9> */
[--C-:B0-----:R-:W-:Y:S01]  /*71f0*/  FADD.FTZ R61, R45, -R55.reuse ;  /* 0x800000372d3d7221 */ /* 0x101fe20000010000 */
[C---:B------:R-:W-:Y:S01]  /*7200*/  FMUL.FTZ R29, R54.reuse, R29 ;  /* 0x0000001d361d7220 */ /* 0x040fe20000410000 */
[C---:B------:R-:W-:Y:S01]  /*7210*/  FMUL.FTZ R31, R54.reuse, R31 ;  /* 0x0000001f361f7220 */ /* 0x040fe20000410000 */
[C---:B------:R-:W-:Y:S01]  /*7220*/  FMUL.FTZ R51, R54.reuse, R51 ;  /* 0x0000003336337220 */ /* 0x040fe20000410000 */
[----:B------:R-:W-:Y:S01]  /*7230*/  FMUL.FTZ R61, R54, R61 ;  /* 0x0000003d363d7220 */ /* 0x000fe20000410000 */
[----:B------:R-:W-:Y:S01]  /*7240*/  FFMA.FTZ R28, R85, R29, R76 ;  /* 0x0000001d551c7223 */ /* 0x000fe2000001004c */
[----:B------:R-:W-:Y:S01]  /*7250*/  FFMA.FTZ R31, R75, R31, R74 ;  /* 0x0000001f4b1f7223 */ /* 0x000fe2000001004a */
[--C-:B------:R-:W-:Y:S01]  /*7260*/  FADD.FTZ R29, R38, -R55.reuse ;  /* 0x80000037261d7221 */ /* 0x100fe20000010000 */
[----:B------:R-:W-:Y:S01]  /*7270*/  FFMA.FTZ R56, R67, R61, R66 ;  /* 0x0000003d43387223 */ /* 0x000fe20000010042 */
[----:B------:R-:W-:-:S02]  /*7280*/  FADD.FTZ R61, R49, -R55 ;  /* 0x80000037313d7221 */ /* 0x000fc40000010000 */
[----:B------:R-:W-:Y:S01]  /*7290*/  F2FP.BF16.F32.PACK_AB R28, R31, R28 ;  /* 0x0000001c1f1c723e */ /* 0x000fe200000010ff */
[----:B------:R-:W-:Y:S01]  /*72a0*/  FADD.FTZ R31, R41, -R55 ;  /* 0x80000037291f7221 */ /* 0x000fe20000010000 */
[C---:B------:R-:W-:Y:S01]  /*72b0*/  FMUL.FTZ R29, R54.reuse, R29 ;  /* 0x0000001d361d7220 */ /* 0x040fe20000410000 */
[C---:B------:R-:W-:Y:S02]  /*72c0*/  FMUL.FTZ R61, R54.reuse, R61 ;  /* 0x0000003d363d7220 */ /* 0x040fe40000410000 */
[----:B------:R-:W-:Y:S01]  /*72d0*/  FMUL.FTZ R31, R54, R31 ;  /* 0x0000001f361f7220 */ /* 0x000fe20000410000 */
[----:B------:R-:W-:-:S03]  /*72e0*/  FFMA.FTZ R29, R73, R29, R72 ;  /* 0x0000001d491d7223 */ /* 0x000fc60000010048 */
[----:B------:R-:W-:Y:S01]  /*72f0*/  FFMA.FTZ R30, R71, R31, R70 ;  /* 0x0000001f471e7223 */ /* 0x000fe20000010046 */
[----:B------:R-:W-:Y:S02]  /*7300*/  FFMA.FTZ R31, R69, R51, R68 ;  /* 0x00000033451f7223 */ /* 0x000fe40000010044 */
[----:B------:R-:W0:Y:S02]  /*7310*/  LDC.64 R50, c[0x0][0x2b8] ;  /* 0x0000ae00ff327b82 */ /* 0x000e240000000a00 */
[----:B------:R-:W-:Y:S02]  /*7320*/  F2FP.BF16.F32.PACK_AB R29, R30, R29 ;  /* 0x0000001d1e1d723e */ /* 0x000fe400000010ff */
[----:B------:R-:W-:Y:S01]  /*7330*/  F2FP.BF16.F32.PACK_AB R30, R56, R31 ;  /* 0x0000001f381e723e */ /* 0x000fe200000010ff */
[----:B------:R-:W-:Y:S01]  /*7340*/  FADD.FTZ R31, R46, -R55 ;  /* 0x800000372e1f7221 */ /* 0x000fe20000010000 */
[----:B------:R-:W-:-:S03]  /*7350*/  FFMA.FTZ R56, R63, R61, R62 ;  /* 0x0000003d3f387223 */ /* 0x000fc6000001003e */
[----:B------:R-:W-:-:S04]  /*7360*/  FMUL.FTZ R31, R54, R31 ;  /* 0x0000001f361f7220 */ /* 0x000fc80000410000 */
[----:B------:R-:W-:-:S05]  /*7370*/  FFMA.FTZ R31, R65, R31, R64 ;  /* 0x0000001f411f7223 */ /* 0x000fca0000010040 */
[----:B------:R-:W-:Y:S01]  /*7380*/  F2FP.BF16.F32.PACK_AB R31, R56, R31 ;  /* 0x0000001f381f723e */ /* 0x000fe200000010ff */
[C---:B0-----:R-:W-:Y:S01]  /*7390*/  IMAD.WIDE.U32 R50, R33.reuse, 0x10, R50 ;  /* 0x0000001021327825 */ /* 0x041fe200078e0032 */
[----:B------:R-:W-:-:S04]  /*73a0*/  IADD3 R33, R33, 0x20, RZ ;  /* 0x0000002021217810 */ /* 0x000fc80007ffe0ff */
[----:B------:R2:W-:Y:S03]  /*73b0*/  STG.E.128 desc[UR4][R50.64], R28 ;  /* 0x0000001c32007986 */ /* 0x0005e6000c101d04 */
.L_x_1223:
[----:B------:R-:W-:Y:S05]  /*73c0*/  BSYNC B1 ;  /* 0x0000000000017941 */ /* 0x000fea0003800000 */
.L_x_1222:
[----:B------:R-:W-:Y:S01]  /*73d0*/  ISETP.NE.AND P0, PT, R35, RZ, PT ;  /* 0x000000ff2300720c */ /* 0x000fe20003f05270 */
[----:B------:R-:W-:-:S12]  /*73e0*/  BSSY B1, `(.L_x_1224) ;  /* 0x0000021000017945 */ /* 0x000fd80003800000 */
[----:B------:R-:W-:Y:S05]  /*73f0*/  @!P0 BRA `(.L_x_1225) ;  /* 0x00000000007c8947 */ /* 0x000fea0003800000 */
[--C-:B--2---:R-:W-:Y:S01]  /*7400*/  FADD.FTZ R50, R48, -R55.reuse ;  /* 0x8000003730327221 */ /* 0x104fe20000010000 */
[--C-:B-1----:R-:W-:Y:S01]  /*7410*/  FADD.FTZ R30, R52, -R55.reuse ;  /* 0x80000037341e7221 */ /* 0x102fe20000010000 */
[--C-:B------:R-:W-:Y:S01]  /*7420*/  FADD.FTZ R31, R39, -R55.reuse ;  /* 0x80000037271f7221 */ /* 0x100fe20000010000 */
[--C-:B------:R-:W-:Y:S01]  /*7430*/  FADD.FTZ R28, R36, -R55.reuse ;  /* 0x80000037241c7221 */ /* 0x100fe20000010000 */
[--C-:B------:R-:W-:Y:S01]  /*7440*/  FADD.FTZ R56, R40, -R55.reuse ;  /* 0x8000003728387221 */ /* 0x100fe20000010000 */
[--C-:B------:R-:W-:Y:S01]  /*7450*/  FADD.FTZ R29, R43, -R55.reuse ;  /* 0x800000372b1d7221 */ /* 0x100fe20000010000 */
[--C-:B------:R-:W-:Y:S01]  /*7460*/  FADD.FTZ R51, R44, -R55.reuse ;  /* 0x800000372c337221 */ /* 0x100fe20000010000 */
[----:B0-----:R-:W-:Y:S01]  /*7470*/  FADD.FTZ R61, R47, -R55 ;  /* 0x800000372f3d7221 */ /* 0x001fe20000010000 */
        /* <DEDUP_REMOVED lines=23> */
.L_x_1225:
[----:B------:R-:W-:Y:S05]  /*75f0*/  BSYNC B1 ;  /* 0x0000000000017941 */ /* 0x000fea0003800000 */
.L_x_1224:
[----:B-123--:R-:W1:Y:S02]  /*7600*/  LDC.64 R28, c[0x0][0x210] ;  /* 0x00008400ff1c7b82 */ /* 0x00ee640000000a00 */
[----:B-1----:R-:W-:-:S05]  /*7610*/  IMAD R2, R28, 0x4, R2 ;  /* 0x000000041c027824 */ /* 0x002fca00078e0202 */
[----:B------:R-:W-:-:S13]  /*7620*/  ISETP.GE.AND P0, PT, R2, R29, PT ;  /* 0x0000001d0200720c */ /* 0x000fda0003f06270 */
[----:B------:R-:W-:Y:S05]  /*7630*/  @!P0 BRA `(.L_x_1226) ;  /* 0xffffff9800248947 */ /* 0x000fea000383ffff */
[----:B------:R-:W-:Y:S05]  /*7640*/  BSYNC B0 ;  /* 0x0000000000007941 */ /* 0x000fea0003800000 */
.L_x_1104:
[----:B------:R-:W-:Y:S05]  /*7650*/  EXIT ;  /* 0x000000000000794d */ /* 0x000fea0003800000 */
.L_x_1221:
[----:B------:R-:W-:Y:S01]  /*7660*/  HFMA2.MMA R54, -RZ, RZ, 0, 5.9604644775390625e-08 ;  /* 0x00000001ff367435 */ /* 0x000fe200000001ff */
[----:B------:R-:W-:Y:S01]  /*7670*/  BSSY B1, `(.L_x_1227) ;  /* 0x0000006000017945 */ /* 0x000fe20003800000 */
[----:B------:R-:W-:Y:S01]  /*7680*/  IMAD.MOV.U32 R50, RZ, RZ, 0x1f ;  /* 0x0000001fff327424 */ /* 0x000fe200078e00ff */
[----:B------:R-:W-:-:S08]  /*7690*/  MOV R31, 0xffffffff ;  /* 0xffffffff001f7802 */ /* 0x000fd00000000f00 */
[----:B------:R-:W-:Y:S05]  /*76a0*/  WARPSYNC.COLLECTIVE R31, `(.L_x_1228) ;  /* 0x000000001f087348 */ /* 0x000fea0003c00000 */
[----:B------:R0:W1:Y:S02]  /*76b0*/  SHFL.BFLY P2, R55, R29, R54, R50 ;  /* 0x0c0000361d377389 */ /* 0x0000640000040032 */
[----:B01----:R-:W-:Y:S01]  /*76c0*/  ENDCOLLECTIVE ;  /* 0x000000000000791b */ /* 0x003fe20003800000 */
.L_x_1228:
[----:B------:R-:W-:Y:S05]  /*76d0*/  BSYNC B1 ;  /* 0x0000000000017941 */ /* 0x000fea0003800000 */
.L_x_1227:
        /* <DEDUP_REMOVED lines=9> */
.L_x_1229:
[----:B------:R-:W-:Y:S01]  /*7770*/  HFMA2.MMA R54, -RZ, RZ, 0, 2.384185791015625e-07 ;  /* 0x00000004ff367435 */ /* 0x000fe200000001ff */
[----:B------:R-:W-:-:S04]  /*7780*/  FADD.FTZ R60, R56, R55 ;  /* 0x00000037383c7221 */ /* 0x000fc80000010000 */
[----:B------:R-:W-:-:S07]  /*7790*/  IMAD.MOV.U32 R29, RZ, RZ, R60 ;  /* 0x000000ffff1d7224 */ /* 0x000fce00078e003c */
[----:B------:R-:W-:Y:S05]  /*77a0*/  WARPSYNC.COLLECTIVE R31, `(.L_x_1230) ;  /* 0x000000001f087348 */ /* 0x000fea0003c00000 */
[----:B------:R0:W1:Y:S02]  /*77b0*/  SHFL.BFLY P2, R55, R29, R54, R50 ;  /* 0x0c0000361d377389 */ /* 0x0000640000040032 */
[----:B01----:R-:W-:Y:S01]  /*77c0*/  ENDCOLLECTIVE ;  /* 0x000000000000791b */ /* 0x003fe20003800000 */
.L_x_1230:
[----:B------:R-:W-:Y:S01]  /*77d0*/  MOV R54, 0x8 ;  /* 0x0000000800367802 */ /* 0x000fe20000000f00 */
[----:B------:R-:W-:-:S04]  /*77e0*/  FADD.FTZ R61, R60, R55 ;  /* 0x000000373c3d7221 */ /* 0x000fc80000010000 */
[----:B------:R-:W-:-:S07]  /*77f0*/  IMAD.MOV.U32 R29, RZ, RZ, R61 ;  /* 0x000000ffff1d7224 */ /* 0x000fce00078e003d */
[----:B------:R-:W-:Y:S05]  /*7800*/  WARPSYNC.COLLECTIVE R31, `(.L_x_1231) ;  /* 0x000000001f087348 */ /* 0x000fea0003c00000 */
[----:B------:R0:W1:Y:S02]  /*7810*/  SHFL.BFLY P2, R55, R29, R54, R50 ;  /* 0x0c0000361d377389 */ /* 0x0000640000040032 */
[----:B01----:R-:W-:Y:S01]  /*7820*/  ENDCOLLECTIVE ;  /* 0x000000000000791b */ /* 0x003fe20003800000 */
.L_x_1231:
[----:B------:R-:W-:Y:S01]  /*7830*/  HFMA2.MMA R54, -RZ, RZ, 0, 9.5367431640625e-07 ;  /* 0x00000010ff367435 */ /* 0x000fe200000001ff */
[----:B------:R-:W-:-:S04]  /*7840*/  FADD.FTZ R61, R61, R55 ;  /* 0x000000373d3d7221 */ /* 0x000fc80000010000 */
[----:B------:R-:W-:-:S07]  /*7850*/  IMAD.MOV.U32 R29, RZ, RZ, R61 ;  /* 0x000000ffff1d7224 */ /* 0x000fce00078e003d */
[----:B------:R-:W-:Y:S05]  /*7860*/  WARPSYNC.COLLECTIVE R31, `(.L_x_1232) ;  /* 0x000000001f087348 */ /* 0x000fea0003c00000 */
[----:B------:R0:W1:Y:S02]  /*7870*/  SHFL.BFLY P2, R55, R29, R54, R50 ;  /* 0x0c0000361d377389 */ /* 0x0000640000040032 */
[----:B01----:R-:W-:Y:S01]  /*7880*/  ENDCOLLECTIVE ;  /* 0x000000000000791b */ /* 0x003fe20003800000 */
.L_x_1232:
[----:B------:R-:W-:Y:S01]  /*7890*/  MOV R54, 0x1 ;  /* 0x0000000100367802 */ /* 0x000fe20000000f00 */
        /* <DEDUP_REMOVED lines=35> */
[----:B------:R-:W-:-:S03]  /*7ad0*/  IMAD.MOV.U32 R50, RZ, RZ, 0x1f ;  /* 0x0000001fff327424 */ /* 0x000fc600078e00ff */
[----:B------:R-:W-:-:S07]  /*7ae0*/  IMAD.MOV.U32 R29, RZ, RZ, R28 ;  /* 0x000000ffff1d7224 */ /* 0x000fce00078e001c */
[----:B------:R-:W-:Y:S05]  /*7af0*/  WARPSYNC.COLLECTIVE R31, `(.L_x_1233) ;  /* 0x000000001f087348 */ /* 0x000fea0003c00000 */
[----:B------:R0:W1:Y:S02]  /*7b00*/  SHFL.BFLY P2, R55, R29, R54, R50 ;  /* 0x0c0000361d377389 */ /* 0x0000640000040032 */
[----:B01----:R-:W-:Y:S01]  /*7b10*/  ENDCOLLECTIVE ;  /* 0x000000000000791b */ /* 0x003fe20003800000 */
.L_x_1233:
[----:B------:R-:W-:Y:S01]  /*7b20*/  HFMA2.MMA R54, -RZ, RZ, 0, 1.1920928955078125e-07 ;  /* 0x00000002ff367435 */ /* 0x000fe200000001ff */
[----:B------:R-:W-:-:S10]  /*7b30*/  FADD.FTZ R29, R28, R55 ;  /* 0x000000371c1d7221 */ /* 0x000fd40000010000 */
[----:B------:R-:W-:Y:S05]  /*7b40*/  WARPSYNC.COLLECTIVE R31, `(.L_x_1234) ;  /* 0x000000001f087348 */ /* 0x000fea0003c00000 */
[----:B------:R0:W1:Y:S02]  /*7b50*/  SHFL.BFLY P2, R55, R29, R54, R50 ;  /* 0x0c0000361d377389 */ /* 0x0000640000040032 */
[----:B01----:R-:W-:Y:S01]  /*7b60*/  ENDCOLLECTIVE ;  /* 0x000000000000791b */ /* 0x003fe20003800000 */
.L_x_1234:
[----:B------:R-:W-:Y:S01]  /*7b70*/  MOV R54, 0x4 ;  /* 0x0000000400367802 */ /* 0x000fe20000000f00 */
[----:B------:R-:W-:-:S04]  /*7b80*/  FADD.FTZ R56, R29, R55 ;  /* 0x000000371d387221 */ /* 0x000fc80000010000 */
[----:B------:R-:W-:-:S07]  /*7b90*/  IMAD.MOV.U32 R29, RZ, RZ, R56 ;  /* 0x000000ffff1d7224 */ /* 0x000fce00078e0038 */
[----:B------:R-:W-:Y:S05]  /*7ba0*/  WARPSYNC.COLLECTIVE R31, `(.L_x_1235) ;  /* 0x000000001f087348 */ /* 0x000fea0003c00000 */
[----:B------:R0:W1:Y:S02]  /*7bb0*/  SHFL.BFLY P2, R55, R29, R54, R50 ;  /* 0x0c0000361d377389 */ /* 0x0000640000040032 */
[----:B01----:R-:W-:Y:S01]  /*7bc0*/  ENDCOLLECTIVE ;  /* 0x000000000000791b */ /* 0x003fe20003800000 */
.L_x_1235:
[----:B------:R-:W-:Y:S01]  /*7bd0*/  HFMA2.MMA R54, -RZ, RZ, 0, 4.76837158203125e-07 ;  /* 0x00000008ff367435 */ /* 0x000fe200000001ff */
[----:B------:R-:W-:-:S04]  /*7be0*/  FADD.FTZ R60, R56, R55 ;  /* 0x00000037383c7221 */ /* 0x000fc80000010000 */
[----:B------:R-:W-:-:S07]  /*7bf0*/  IMAD.MOV.U32 R29, RZ, RZ, R60 ;  /* 0x000000ffff1d7224 */ /* 0x000fce00078e003c */
[----:B------:R-:W-:Y:S05]  /*7c00*/  WARPSYNC.COLLECTIVE R31, `(.L_x_1236) ;  /* 0x000000001f087348 */ /* 0x000fea0003c00000 */
[----:B------:R0:W1:Y:S02]  /*7c10*/  SHFL.BFLY P2, R55, R29, R54, R50 ;  /* 0x0c0000361d377389 */ /* 0x0000640000040032 */
[----:B01----:R-:W-:Y:S01]  /*7c20*/  ENDCOLLECTIVE ;  /* 0x000000000000791b */ /* 0x003fe20003800000 */
.L_x_1236:
[----:B------:R-:W-:Y:S01]  /*7c30*/  MOV R54, 0x10 ;  /* 0x0000001000367802 */ /* 0x000fe20000000f00 */
[----:B------:R-:W-:-:S04]  /*7c40*/  FADD.FTZ R61, R60, R55 ;  /* 0x000000373c3d7221 */ /* 0x000fc80000010000 */
[----:B------:R-:W-:-:S07]  /*7c50*/  IMAD.MOV.U32 R29, RZ, RZ, R61 ;  /* 0x000000ffff1d7224 */ /* 0x000fce00078e003d */
[----:B------:R-:W-:Y:S05]  /*7c60*/  WARPSYNC.COLLECTIVE R31, `(.L_x_1237) ;  /* 0x000000001f087348 */ /* 0x000fea0003c00000 */
[----:B------:R0:W1:Y:S02]  /*7c70*/  SHFL.BFLY P2, R55, R29, R54, R50 ;  /* 0x0c0000361d377389 */ /* 0x0000640000040032 */
[----:B01----:R-:W-:Y:S01]  /*7c80*/  ENDCOLLECTIVE ;  /* 0x000000000000791b */ /* 0x003fe20003800000 */
.L_x_1237:
[----:B------:R-:W-:Y:S05]  /*7c90*/  BRA `(.L_x_1238) ;  /* 0xfffffff400047947 */ /* 0x000fea000383ffff */
.L_x_1239:
        /* <DEDUP_REMOVED lines=14> */
.L_x_16484:


//--------------------- .text._ZN10layer_norm13ln_fwd_kernelINS_13Kernel_traitsI13__nv_bfloat16S2_S2_S2_fjLj512ELj1ELj4ELj1ELj16ENS_18Kernel_traits_baseILj512ES2_S2_S2_S2_fjLj128EEEEELb1ELb1ELb0ELb1EEEvNS_9FwdParamsE --------------------------
	.section	.text._ZN10layer_norm13ln_fwd_kernelINS_13Kernel_traitsI13__nv_bfloat16S2_S2_S2_fjLj512ELj1ELj4ELj1ELj16ENS_18Kernel_traits_baseILj512ES2_S2_S2_S2_fjLj128EEEEELb1ELb1ELb0ELb1EEEvNS_9FwdParamsE,"ax",@progbits
	.align	128
        .global         _ZN10layer_norm13ln_fwd_kernelINS_13Kernel_traitsI13__nv_bfloat16S2_S2_S2_fjLj512ELj1ELj4ELj1ELj16ENS_18Kernel_traits_baseILj512ES2_S2_S2_S2_fjLj128EEEEELb1ELb1ELb0ELb1EEEvNS_9FwdParamsE
        .type           _ZN10layer_norm13ln_fwd_kernelINS_13Kernel_traitsI13__nv_bfloat16S2_S2_S2_fjLj512ELj1ELj4ELj1ELj16ENS_18Kernel_traits_baseILj512ES2_S2_S2_S2_fjLj128EEEEELb1ELb1ELb0ELb1EEEvNS_9FwdParamsE,@function
        .size           _ZN10layer_norm13ln_fwd_kernelINS_13Kernel_traitsI13__nv_bfloat16S2_S2_S2_fjLj512ELj1ELj4ELj1ELj16ENS_18Kernel_traits_baseILj512ES2_S2_S2_S2_fjLj128EEEEELb1ELb1ELb0ELb1EEEvNS_9FwdParamsE,(.L_x_16485 - _ZN10layer_norm13ln_fwd_kernelINS_13Kernel_traitsI13__nv_bfloat16S2_S2_S2_fjLj512ELj1ELj4ELj1ELj16ENS_18Kernel_traits_baseILj512ES2_S2_S2_S2_fjLj128EEEEELb1ELb1ELb0ELb1EEEvNS_9FwdParamsE)
        .other          _ZN10layer_norm13ln_fwd_kernelINS_13Kernel_traitsI13__nv_bfloat16S2_S2_S2_fjLj512ELj1ELj4ELj1ELj16ENS_18Kernel_traits_baseILj512ES2_S2_S2_S2_fjLj128EEEEELb1ELb1ELb0ELb1EEEvNS_9FwdParamsE,@"STO_CUDA_ENTRY STV_DEFAULT"
_ZN10layer_norm13ln_fwd_kernelINS_13Kernel_traitsI13__nv_bfloat16S2_S2_S2_fjLj512ELj1ELj4ELj1ELj16ENS_18Kernel_traits_baseILj512ES2_S2_S2_S2_fjLj128EEEEELb1ELb1ELb0ELb1EEEvNS_9FwdParamsE:
.text._ZN10layer_norm13ln_fwd_kernelINS_13Kernel_traitsI13__nv_bfloat16S2_S2_S2_fjLj512ELj1ELj4ELj1ELj16ENS_18Kernel_traits_baseILj512ES2_S2_S2_S2_fjLj128EEEEELb1ELb1ELb0ELb1EEEvNS_9FwdParamsE:
[----:B------:R-:W-:Y:S01]  /*0000*/  LDC R1, c[0x0][0x28] ;  /* 0x00000a00ff017b82 */ /* 0x000fe20000000800 */
[----:B------:R-:W0:Y:S07]  /*0010*/  S2R R12, SR_TID.X ;  /* 0x00000000000c7919 */ /* 0x000e2e0000002100 */
[----:B------:R-:W1:Y:S01]  /*0020*/  LDC.64 R6, c[0x0][0x2c8] ;  /* 0x0000b200ff067b82 */ /* 0x000e620000000a00 */
[----:B------:R-:W-:Y:S01]  /*0030*/  ULDC.U8 UR4, c[0x0][0x2f4] ;  /* 0x0000bd0000047ab9 */ /* 0x000fe20000000000 */
[----:B------:R-:W-:Y:S01]  /*0040*/  ULDC.64 UR8, c[0x0][0x2c8] ;  /* 0x0000b20000087ab9 */ /* 0x000fe20000000a00 */
[----:B------:R-:W-:Y:S01]  /*0050*/  ISETP.NE.AND P1, PT, RZ, UR4, PT ;  /* 0x00000004ff007c0c */ /* 0x000fe2000bf25270 */
[----:B------:R-:W-:Y:S01]  /*0060*/  ULDC.64 UR6, c[0x0][0x2e0] ;  /* 0x0000b80000067ab9 */ /* 0x000fe20000000a00 */
[----:B------:R-:W-:Y:S01]  /*0070*/  ISETP.NE.U32.AND P0, PT, RZ, UR8, PT ;  /* 0x00000008ff007c0c */ /* 0x000fe2000bf05070 */
[----:B------:R-:W-:Y:S01]  /*0080*/  IMAD.U32 R2, RZ, RZ, UR6 ;  /* 0x00000006ff027e24 */ /* 0x000fe2000f8e00ff */
[----:B------:R-:W-:Y:S01]  /*0090*/  ULDC.64 UR4, c[0x0][0x208] ;  /* 0x0000820000047ab9 */ /* 0x000fe20000000a00 */
[----:B------:R-:W-:Y:S01]  /*00a0*/  IMAD.U32 R3, RZ, RZ, UR7 ;  /* 0x00000007ff037e24 */ /* 0x000fe2000f8e00ff */
[----:B------:R-:W-:Y:S01]  /*00b0*/  ISETP.NE.AND.EX P0, PT, RZ, UR9, PT, P0 ;  /* 0x00000009ff007c0c */ /* 0x000fe2000bf05300 */
[----:B------:R-:W2:Y:S01]  /*00c0*/  S2R R13, SR_CTAID.X ;  /* 0x00000000000d7919 */ /* 0x000ea20000002500 */
[----:B------:R-:W3:Y:S01]  /*00d0*/  LDC R33, c[0x0][0x2ec] ;  /* 0x0000bb00ff217b82 */ /* 0x000ee20000000800 */
[----:B------:R-:W-:Y:S01]  /*00e0*/  ULDC UR8, c[0x0][0x214] ;  /* 0x0000850000087ab9 */ /* 0x000fe20000000800 */
[----:B------:R-:W-:-:S03]  /*00f0*/  ULDC.64 UR10, c[0x0][0x278] ;  /* 0x00009e00000a7ab9 */ /* 0x000fc60000000a00 */
[----:B------:R-:W4:Y:S03]  /*0100*/  @P1 LDG.E.64 R2, desc[UR4][R2.64] ;  /* 0x0000000402021981 */ /* 0x000f26000c1e1b00 */
[----:B------:R-:W2:Y:S01]  /*0110*/  LDC R28, c[0x0][0x2e8] ;  /* 0x0000ba00ff1c7b82 */ /* 0x000ea20000000800 */
[----:B0-----:R-:W-:Y:S02]  /*0120*/  LOP3.LUT R14, R12, 0x1f, RZ, 0xc0, !PT ;  /* 0x0000001f0c0e7812 */ /* 0x001fe400078ec0ff */
[----:B------:R-:W-:Y:S02]  /*0130*/  SHF.R.U32.HI R0, RZ, 0x5, R12 ;  /* 0x00000005ff007819 */ /* 0x000fe4000001160c */
[----:B---3--:R-:W-:Y:S01]  /*0140*/  @P1 MOV R29, R33 ;  /* 0x00000021001d1202 */ /* 0x008fe20000000f00 */
[----:B-1----:R-:W-:-:S05]  /*0150*/  IMAD.WIDE.U32 R6, R14, 0x10, R6 ;  /* 0x000000100e067825 */ /* 0x002fca00078e0006 */
[----:B------:R-:W5:Y:S04]  /*0160*/  @P0 LDG.E.128 R24, desc[UR4][R6.64] ;  /* 0x0000000406180981 */ /* 0x000f68000c1e1d00 */
[----:B------:R-:W5:Y:S01]  /*0170*/  @P0 LDG.E.128 R8, desc[UR4][R6.64+0x200] ;  /* 0x0002000406080981 */ /* 0x000f62000c1e1d00 */
[----:B--2---:R-:W-:Y:S01]  /*0180*/  IMAD R0, R13, 0x4, R0 ;  /* 0x000000040d007824 */ /* 0x004fe200078e0200 */
[----:B------:R-:W-:Y:S02]  /*0190*/  LEA R30, P3, R14, UR10, 0x4 ;  /* 0x0000000a0e1e7c11 */ /* 0x000fe4000f8620ff */
[----:B------:R0:W5:Y:S02]  /*01a0*/  @P1 LDG.E.64 R4, desc[UR4][R28.64] ;  /* 0x000000041c041981 */ /* 0x000164000c1e1b00 */
[----:B------:R-:W-:Y:S01]  /*01b0*/  ISETP.GE.AND P2, PT, R0, UR8, PT ;  /* 0x0000000800007c0c */ /* 0x000fe2000bf46270 */
[----:B------:R-:W-:Y:S01]  /*01c0*/  ULDC UR8, c[0x0][0x0] ;  /* 0x0000000000087ab9 */ /* 0x000fe20000000800 */
[----:B------:R-:W-:-:S02]  /*01d0*/  IMAD.X R31, RZ, RZ, UR11, P3 ;  /* 0x0000000bff1f7e24 */ /* 0x000fc400098e06ff */
[----:B0-----:R-:W-:Y:S01]  /*01e0*/  IMAD R29, R13, UR8, R12 ;  /* 0x000000080d1d7c24 */ /* 0x001fe2000f8e020c */
[----:B----4-:R-:W-:Y:S02]  /*01f0*/  @P1 R2UR UR6, R2 ;  /* 0x00000000020612ca */ /* 0x010fe400000e0000 */
[----:B------:R-:W-:-:S06]  /*0200*/  @P1 R2UR UR7, R3 ;  /* 0x00000000030712ca */ /* 0x000fcc00000e0000 */
[----:B------:R-:W-:Y:S09]  /*0210*/  @P2 EXIT ;  /* 0x000000000000294d */ /* 0x000ff20003800000 */
[----:B------:R-:W0:Y:S01]  /*0220*/  LDC.64 R6, c[0x0][0x260] ;  /* 0x00009800ff067b82 */ /* 0x000e220000000a00 */
[----:B------:R-:W2:Y:S04]  /*0230*/  LDG.E.128 R20, desc[UR4][R30.64] ;  /* 0x000000041e147981 */ /* 0x000ea8000c1e1d00 */
[----:B------:R-:W3:Y:S03]  /*0240*/  LDG.E.128 R16, desc[UR4][R30.64+0x200] ;  /* 0x000200041e107981 */ /* 0x000ee6000c1e1d00 */
[----:B------:R-:W1:Y:S01]  /*0250*/  @P1 LDC R3, c[0x0][0x2f0] ;  /* 0x0000bc00ff031b82 */ /* 0x000e620000000800 */
[----:B------:R-:W-:Y:S01]  /*0260*/  MOV R2, R29 ;  /* 0x0000001d00027202 */ /* 0x000fe20000000f00 */
        /* <DEDUP_REMOVED lines=10> */
[----:B------:R-:W4:Y:S01]  /*0310*/  LDG.E.128 R68, desc[UR4][R6.64] ;  /* 0x0000000406447981 */ /* 0x000f22000c1e1d00 */
[----:B------:R-:W-:Y:S02]  /*0320*/  UIADD3 UR22, UR6, 0x1715609d, URZ ;  /* 0x1715609d06167890 */ /* 0x000fe4000fffe03f */
[----:B------:R-:W-:Y:S01]  /*0330*/  UIADD3 UR24, UR6, -0x4ab325aa, URZ ;  /* 0xb54cda5606187890 */ /* 0x000fe2000fffe03f */
[----:B------:R0:W4:Y:S01]  /*0340*/  LDG.E.128 R12, desc[UR4][R6.64+0x200] ;  /* 0x00020004060c7981 */ /* 0x000122000c1e1d00 */
        /* <DEDUP_REMOVED lines=9> */
[----:B------:R-:W-:-:S02]  /*03e0*/  @!P0 CS2R R8, SRZ ;  /* 0x0000000000088805 */ /* 0x000fc4000001ff00 */
[--C-:B------:R-:W-:Y:S01]  /*03f0*/  SHF.R.U32.HI R3, RZ, 0x2, R33.reuse ;  /* 0x00000002ff037819 */ /* 0x100fe20000011621 */
[----:B------:R-:W-:Y:S01]  /*0400*/  UIADD3 UR29, UR7, -0x24c28bd8, URZ ;  /* 0xdb3d7428071d7890 */ /* 0x000fe2000fffe03f */
[----:B------:R-:W-:Y:S02]  /*0410*/  SHF.R.U64 R4, R28, 0x2, R33 ;  /* 0x000000021c047819 */ /* 0x000fe40000001221 */
[----:B------:R-:W-:Y:S02]  /*0420*/  @!P0 CS2R R10, SRZ ;  /* 0x00000000000a8805 */ /* 0x000fe4000001ff00 */
[----:B------:R-:W-:Y:S01]  /*0430*/  LOP3.LUT R32, R32, UR6, R3, 0x96, !PT ;  /* 0x0000000620207c12 */ /* 0x000fe2000f8e9603 */
[C---:B------:R-:W-:Y:S01]  /*0440*/  IMAD.U32 R58, R24.reuse, 0x10000, RZ ;  /* 0x00010000183a7824 */ /* 0x040fe200078e00ff */
[----:B------:R-:W-:Y:S01]  /*0450*/  PRMT R56, R24, 0x7632, R56 ;  /* 0x0000763218387816 */ /* 0x000fe20000000038 */
[C---:B------:R-:W-:Y:S01]  /*0460*/  IMAD.HI.U32 R5, R4.reuse, -0x2daee0ad, RZ ;  /* 0xd2511f5304057827 */ /* 0x040fe200078e00ff */
[----:B------:R-:W-:Y:S01]  /*0470*/  PRMT R24, R25, 0x7632, R24 ;  /* 0x0000763219187816 */ /* 0x000fe20000000018 */
[----:B------:R-:W-:Y:S01]  /*0480*/  UIADD3 UR30, UR6, -0x700cb87f, URZ ;  /* 0x8ff34781061e7890 */ /* 0x000fe2000fffe03f */
[----:B------:R-:W-:Y:S01]  /*0490*/  BSSY B0, `(.L_x_1240) ;  /* 0x00006fd000007945 */ /* 0x000fe20003800000 */
[----:B0-----:R-:W-:Y:S01]  /*04a0*/  IMAD R6, R4, -0x2daee0ad, RZ ;  /* 0xd2511f5304067824 */ /* 0x001fe200078e02ff */
[----:B------:R-:W-:Y:S01]  /*04b0*/  LOP3.LUT R5, R5, UR7, RZ, 0x3c, !PT ;  /* 0x0000000705057c12 */ /* 0x000fe2000f8e3cff */
[----:B------:R-:W-:Y:S01]  /*04c0*/  IMAD.HI.U32 R7, R32, -0x2daee0ad, RZ ;  /* 0xd2511f5320077827 */ /* 0x000fe200078e00ff */
[----:B------:R-:W-:Y:S01]  /*04d0*/  UIADD3 UR31, UR7, -0x695add53, URZ ;  /* 0x96a522ad071f7890 */ /* 0x000fe2000fffe03f */
[----:B------:R-:W-:Y:S01]  /*04e0*/  LOP3.LUT R63, R28, 0x3, RZ, 0xc0, !PT ;  /* 0x000000031c3f7812 */ /* 0x000fe200078ec0ff */
[----:B------:R-:W-:Y:S01]  /*04f0*/  ULDC.64 UR8, c[0x0][0x270] ;  /* 0x00009c0000087ab9 */ /* 0x000fe20000000a00 */
[----:B------:R-:W-:Y:S01]  /*0500*/  IMAD R32, R32, -0x2daee0ad, RZ ;  /* 0xd2511f5320207824 */ /* 0x000fe200078e02ff */
[----:B------:R-:W-:Y:S01]  /*0510*/  LOP3.LUT R29, R7, UR15, R6, 0x96, !PT ;  /* 0x0000000f071d7c12 */ /* 0x000fe2000f8e9606 */
[----:B------:R-:W-:Y:S01]  /*0520*/  IMAD R6, R2, -0x326172a9, RZ ;  /* 0xcd9e8d5702067824 */ /* 0x000fe200078e02ff */
[----:B------:R-:W-:Y:S01]  /*0530*/  UISETP.NE.U32.AND UP0, UPT, UR8, URZ, UPT ;  /* 0x0000003f0800728c */ /* 0x000fe2000bf05070 */
[C---:B------:R-:W-:Y:S01]  /*0540*/  IMAD.HI.U32 R7, R5.reuse, -0x326172a9, RZ ;  /* 0xcd9e8d5705077827 */ /* 0x040fe200078e00ff */
[----:B------:R-:W-:Y:S01]  /*0550*/  ULDC UR10, c[0x0][0x218] ;  /* 0x00008600000a7ab9 */ /* 0x000fe20000000800 */
[----:B------:R-:W-:Y:S01]  /*0560*/  ULDC.U8 UR8, c[0x0][0x2a0] ;  /* 0x0000a80000087ab9 */ /* 0x000fe20000000000 */
[----:B------:R-:W-:Y:S01]  /*0570*/  UISETP.NE.AND.EX UP0, UPT, UR9, URZ, UPT, UP0 ;  /* 0x0000003f0900728c */ /* 0x000fe2000bf05300 */
[----:B------:R-:W-:Y:S01]  /*0580*/  IMAD R5, R5, -0x326172a9, RZ ;  /* 0xcd9e8d5705057824 */ /* 0x000fe200078e02ff */
[----:B------:R-:W-:Y:S01]  /*0590*/  LOP3.LUT R6, R7, UR14, R6, 0x96, !PT ;  /* 0x0000000e07067c12 */ /* 0x000fe2000f8e9606 */
[----:B------:R-:W-:Y:S01]  /*05a0*/  IMAD.HI.U32 R30, R29, -0x326172a9, RZ ;  /* 0xcd9e8d571d1e7827 */ /* 0x000fe200078e00ff */
[----:B------:R-:W-:Y:S01]  /*05b0*/  UISETP.NE.AND UP1, UPT, UR8, URZ, UPT ;  /* 0x0000003f0800728c */ /* 0x000fe2000bf25270 */
[----:B------:R-:W-:-:S02]  /*05c0*/  ULDC UR11, c[0x0][0x2d8] ;  /* 0x0000b600000b7ab9 */ /* 0x000fc40000000800 */
[----:B------:R-:W-:Y:S01]  /*05d0*/  IMAD.HI.U32 R7, R6, -0x2daee0ad, RZ ;  /* 0xd2511f5306077827 */ /* 0x000fe200078e00ff */
[----:B------:R-:W-:Y:S01]  /*05e0*/  LOP3.LUT R5, R30, UR16, R5, 0x96, !PT ;  /* 0x000000101e057c12 */ /* 0x000fe2000f8e9605 */
[----:B------:R-:W-:Y:S02]  /*05f0*/  ULDC.64 UR12, c[0x0][0x2b8] ;  /* 0x0000ae00000c7ab9 */ /* 0x000fe40000000a00 */
        /* <DEDUP_REMOVED lines=30> */
[----:B------:R-:W-:Y:S02]  /*07e0*/  SHF.L.U32 R5, R25, 0x10, RZ ;  /* 0x0000001019057819 */ /* 0x000fe400000006ff */
[----:B------:R-:W-:Y:S01]  /*07f0*/  PRMT R25, R26, 0x7632, R25 ;  /* 0x000076321a197816 */ /* 0x000fe20000000019 */
[----:B------:R-:W-:Y:S01]  /*0800*/  IMAD R35, R30, -0x2daee0ad, RZ ;  /* 0xd2511f531e237824 */ /* 0x000fe200078e02ff */
[----:B------:R-:W-:Y:S01]  /*0810*/  LOP3.LUT R29, R32, UR26, R29, 0x96, !PT ;  /* 0x0000001a201d7c12 */ /* 0x000fe2000f8e961d */
[----:B------:R-:W-:Y:S01]  /*0820*/  IMAD R57, R7, -0x326172a9, RZ ;  /* 0xcd9e8d5707397824 */ /* 0x000fe200078e02ff */
[----:B------:R-:W-:Y:S01]  /*0830*/  SHF.L.U32 R7, R27, 0x10, RZ ;  /* 0x000000101b077819 */ /* 0x000fe200000006ff */
[----:B------:R-:W-:-:S04]  /*0840*/  IMAD.HI.U32 R34, R33, -0x326172a9, RZ ;  /* 0xcd9e8d5721227827 */ /* 0x000fc800078e00ff */
[----:B------:R-:W-:Y:S01]  /*0850*/  IMAD.WIDE.U32 R30, R29, -0x2daee0ad, RZ ;  /* 0xd2511f531d1e7825 */ /* 0x000fe200078e00ff */
[----:B------:R-:W-:Y:S02]  /*0860*/  LOP3.LUT R57, R34, UR28, R57, 0x96, !PT ;  /* 0x0000001c22397c12 */ /* 0x000fe4000f8e9639 */
[----:B------:R-:W-:Y:S01]  /*0870*/  PRMT R29, R9, 0x7632, R29 ;  /* 0x00007632091d7816 */ /* 0x000fe2000000001d */
[----:B------:R-:W-:Y:S01]  /*0880*/  IMAD.U32 R6, R26, 0x10000, RZ ;  /* 0x000100001a067824 */ /* 0x000fe200078e00ff */
[----:B------:R-:W-:Y:S01]  /*0890*/  LOP3.LUT R32, R31, UR29, R35, 0x96, !PT ;  /* 0x0000001d1f207c12 */ /* 0x000fe2000f8e9623 */
[----:B------:R-:W-:Y:S01]  /*08a0*/  IMAD R55, R33, -0x326172a9, RZ ;  /* 0xcd9e8d5721377824 */ /* 0x000fe200078e02ff */
[----:B------:R-:W-:Y:S01]  /*08b0*/  PRMT R26, R27, 0x7632, R26 ;  /* 0x000076321b1a7816 */ /* 0x000fe2000000001a */
[----:B------:R-:W-:Y:S01]  /*08c0*/  IMAD.HI.U32 R53, R57, -0x2daee0ad, RZ ;  /* 0xd2511f5339357827 */ /* 0x000fe200078e00ff */
[----:B------:R-:W-:Y:S02]  /*08d0*/  PRMT R27, R8, 0x7632, R27 ;  /* 0x00007632081b7816 */ /* 0x000fe4000000001b */
[----:B------:R-:W-:Y:S01]  /*08e0*/  PRMT R31, R10, 0x7632, R31 ;  /* 0x000076320a1f7816 */ /* 0x000fe2000000001f */
[----:B------:R-:W-:Y:S01]  /*08f0*/  IMAD.WIDE.U32 R32, R32, -0x326172a9, RZ ;  /* 0xcd9e8d5720207825 */ /* 0x000fe200078e00ff */
[----:B------:R-:W-:-:S02]  /*0900*/  PRMT R34, R11, 0x7632, R34 ;  /* 0x000076320b227816 */ /* 0x000fc40000000022 */
[----:B------:R-:W-:Y:S01]  /*0910*/  SHF.L.U32 R9, R9, 0x10, RZ ;  /* 0x0000001009097819 */ /* 0x000fe200000006ff */
[----:B------:R-:W-:Y:S01]  /*0920*/  IMAD.U32 R8, R8, 0x10000, RZ ;  /* 0x0001000008087824 */ /* 0x000fe200078e00ff */
[----:B------:R-:W-:Y:S01]  /*0930*/  SHF.L.U32 R11, R11, 0x10, RZ ;  /* 0x000000100b0b7819 */ /* 0x000fe200000006ff */
[----:B------:R-:W-:Y:S01]  /*0940*/  IMAD.U32 R10, R10, 0x10000, RZ ;  /* 0x000100000a0a7824 */ /* 0x000fe200078e00ff */
[----:B------:R-:W-:Y:S01]  /*0950*/  LOP3.LUT R53, R53, UR31, R30, 0x96, !PT ;  /* 0x0000001f35357c12 */ /* 0x000fe2000f8e961e */
[----:B------:R-:W-:Y:S01]  /*0960*/  IMAD.MOV.U32 R52, RZ, RZ, R32 ;  /* 0x000000ffff347224 */ /* 0x000fe200078e0020 */
[----:B------:R-:W-:Y:S01]  /*0970*/  LOP3.LUT R55, R33, UR30, R55, 0x96, !PT ;  /* 0x0000001e21377c12 */ /* 0x000fe2000f8e9637 */
[----:B------:R-:W-:Y:S02]  /*0980*/  IMAD.U32 R56, R56, 0x10000, RZ ;  /* 0x0001000038387824 */ /* 0x000fe400078e00ff */
[----:B------:R-:W-:Y:S01]  /*0990*/  IMAD R57, R57, -0x2daee0ad, RZ ;  /* 0xd2511f5339397824 */ /* 0x000fe200078e02ff */
[----:B--2---:R-:W-:Y:S01]  /*09a0*/  PRMT R84, R20, 0x7632, R84 ;  /* 0x0000763214547816 */ /* 0x004fe20000000054 */
[----:B------:R-:W-:Y:S01]  /*09b0*/  IMAD.U32 R92, R21, 0x10000, RZ ;  /* 0x00010000155c7824 */ /* 0x000fe200078e00ff */
[----:B------:R-:W-:Y:S01]  /*09c0*/  PRMT R82, R22, 0x7632, R82 ;  /* 0x0000763216527816 */ /* 0x000fe20000000052 */
[----:B------:R-:W-:Y:S01]  /*09d0*/  IMAD.U32 R90, R23, 0x10000, RZ ;  /* 0x00010000175a7824 */ /* 0x000fe200078e00ff */
[----:B---3--:R-:W-:Y:S01]  /*09e0*/  PRMT R80, R16, 0x7632, R80 ;  /* 0x0000763210507816 */ /* 0x008fe20000000050 */
        /* <DEDUP_REMOVED lines=19> */
[C---:B----4-:R-:W-:Y:S01]  /*0b20*/  PRMT R76, R68.reuse, 0x7632, R76 ;  /* 0x00007632444c7816 */ /* 0x050fe2000000004c */
[----:B------:R-:W-:Y:S01]  /*0b30*/  IMAD.U32 R75, R69, 0x10000, RZ ;  /* 0x00010000454b7824 */ /* 0x000fe200078e00ff */
[----:B------:R-:W-:Y:S02]  /*0b40*/  SHF.L.U32 R85, R68, 0x10, RZ ;  /* 0x0000001044557819 */ /* 0x000fe400000006ff */
[C---:B------:R-:W-:Y:S01]  /*0b50*/  PRMT R72, R70.reuse, 0x7632, R72 ;  /* 0x0000763246487816 */ /* 0x040fe20000000048 */
[----:B------:R-:W-:Y:S01]  /*0b60*/  IMAD.U32 R67, R13, 0x10000, RZ ;  /* 0x000100000d437824 */ /* 0x000fe200078e00ff */
[----:B------:R-:W-:Y:S01]  /*0b70*/  SHF.L.U32 R73, R70, 0x10, RZ ;  /* 0x0000001046497819 */ /* 0x000fe200000006ff */
[----:B------:R-:W-:Y:S01]  /*0b80*/  IMAD.U32 R62, R15, 0x10000, RZ ;  /* 0x000100000f3e7824 */ /* 0x000fe200078e00ff */
[----:B------:R-:W-:Y:S01]  /*0b90*/  PRMT R68, R12, 0x7632, R68 ;  /* 0x000076320c447816 */ /* 0x000fe20000000044 */
[----:B------:R-:W-:Y:S01]  /*0ba0*/  IMAD.U32 R76, R76, 0x10000, RZ ;  /* 0x000100004c4c7824 */ /* 0x000fe200078e00ff */
[----:B------:R-:W-:Y:S01]  /*0bb0*/  PRMT R64, R14, 0x7632, R64 ;  /* 0x000076320e407816 */ /* 0x000fe20000000040 */
[----:B------:R-:W-:Y:S01]  /*0bc0*/  IMAD.U32 R72, R72, 0x10000, RZ ;  /* 0x0001000048487824 */ /* 0x000fe200078e00ff */
[----:B------:R-:W-:Y:S01]  /*0bd0*/  PRMT R74, R69, 0x7632, R74 ;  /* 0x00007632454a7816 */ /* 0x000fe2000000004a */
[----:B------:R-:W-:Y:S01]  /*0be0*/  IMAD.U32 R68, R68, 0x10000, RZ ;  /* 0x0001000044447824 */ /* 0x000fe200078e00ff */
[C---:B------:R-:W-:Y:S01]  /*0bf0*/  PRMT R70, R71.reuse, 0x7632, R70 ;  /* 0x0000763247467816 */ /* 0x040fe20000000046 */
[----:B------:R-:W-:Y:S01]  /*0c00*/  IMAD.U32 R71, R71, 0x10000, RZ ;  /* 0x0001000047477824 */ /* 0x000fe200078e00ff */
[----:B------:R-:W-:Y:S01]  /*0c10*/  PRMT R66, R13, 0x7632, R66 ;  /* 0x000076320d427816 */ /* 0x000fe20000000042 */
[----:B------:R-:W-:Y:S01]  /*0c20*/  IMAD.U32 R64, R64, 0x10000, RZ ;  /* 0x0001000040407824 */ /* 0x000fe200078e00ff */
[----:B------:R-:W-:-:S02]  /*0c30*/  PRMT R59, R15, 0x7632, R59 ;  /* 0x000076320f3b7816 */ /* 0x000fc4000000003b */
[----:B------:R-:W-:Y:S01]  /*0c40*/  SHF.L.U32 R69, R12, 0x10, RZ ;  /* 0x000000100c457819 */ /* 0x000fe200000006ff */
[----:B------:R-:W-:Y:S01]  /*0c50*/  HFMA2.MMA R12, -RZ, RZ, 0, 0 ;  /* 0x00000000ff0c7435 */ /* 0x000fe200000001ff */
        /* <DEDUP_REMOVED lines=12> */
.L_x_1354:
[----:B------:R-:W0:Y:S01]  /*0d20*/  LDC.64 R40, c[0x0][0x230] ;  /* 0x00008c00ff287b82 */ /* 0x000e220000000a00 */
        /* <DEDUP_REMOVED lines=8> */
[----:B------:R-:W-:-:S02]  /*0db0*/  LEA.HI R25, R25, R24, RZ, 0x3 ;  /* 0x0000001819197211 */ /* 0x000fc400078f18ff */
[----:B0-----:R-:W-:-:S04]  /*0dc0*/  ISETP.NE.U32.AND P0, PT, R40, RZ, PT ;  /* 0x000000ff2800720c */ /* 0x001fc80003f05070 */
[----:B------:R-:W-:Y:S02]  /*0dd0*/  ISETP.NE.AND.EX P0, PT, R41, RZ, PT, P0 ;  /* 0x000000ff2900720c */ /* 0x000fe40003f05300 */
[----:B-1----:R-:W-:-:S04]  /*0de0*/  LOP3.LUT R26, R26, 0x1f, RZ, 0xc0, !PT ;  /* 0x0000001f1a1a7812 */ /* 0x002fc800078ec0ff */
[----:B------:R-:W-:Y:S01]  /*0df0*/  LEA.HI.SX32 R39, R25, R26, 0x1d ;  /* 0x0000001a19277211 */ /* 0x000fe200078feaff */
[----:B------:R-:W-:-:S06]  /*0e00*/  @P1 IMAD.WIDE R24, R0, R27, UR8 ;  /* 0x0000000800181e25 */ /* 0x000fcc000f8e021b */
[C---:B------:R-:W-:Y:S01]  /*0e10*/  @P0 LEA R28, P1, R39.reuse, R40, 0x4 ;  /* 0x00000028271c0211 */ /* 0x040fe200078220ff */
[----:B------:R2:W3:Y:S03]  /*0e20*/  @P2 LDG.E.U16 R30, desc[UR4][R24.64] ;  /* 0x00000004181e2981 */ /* 0x0004e6000c1e1500 */
[----:B------:R-:W-:-:S05]  /*0e30*/  @P0 LEA.HI.X R29, R39, R41, RZ, 0x4, P1 ;  /* 0x00000029271d0211 */ /* 0x000fca00008f24ff */
[----:B------:R0:W5:Y:S01]  /*0e40*/  @P0 LDG.E.128 R20, desc[UR4][R28.64] ;  /* 0x000000041c140981 */ /* 0x000162000c1e1d00 */
[----:B--2---:R-:W-:-:S06]  /*0e50*/  IMAD.WIDE.U32 R24, R39, 0x10, R60 ;  /* 0x0000001027187825 */ /* 0x004fcc00078e003c */
[----:B------:R-:W5:Y:S01]  /*0e60*/  LDG.E.128 R24, desc[UR4][R24.64] ;  /* 0x0000000418187981 */ /* 0x000f62000c1e1d00 */
[C---:B------:R-:W-:Y:S02]  /*0e70*/  ISETP.NE.AND P1, PT, R63.reuse, 0x1, PT ;  /* 0x000000013f00780c */ /* 0x040fe40003f25270 */
[----:B------:R-:W-:Y:S01]  /*0e80*/  PLOP3.LUT P2, PT, PT, PT, UP0, 0x80, 0x0 ;  /* 0x000000000000781c */ /* 0x000fe20003f4f008 */
[----:B------:R-:W-:Y:S01]  /*0e90*/  BSSY B1, `(.L_x_1241) ;  /* 0x000000e000017945 */ /* 0x000fe20003800000 */
[----:B------:R-:W-:Y:S02]  /*0ea0*/  MOV R37, 0x3f800000 ;  /* 0x3f80000000257802 */ /* 0x000fe40000000f00 */
[----:B------:R-:W-:-:S09]  /*0eb0*/  IADD3 R32, R63, 0x1, RZ ;  /* 0x000000013f207810 */ /* 0x000fd20007ffe0ff */
        /* <DEDUP_REMOVED lines=10> */
.L_x_1242:
[----:B------:R-:W-:-:S07]  /*0f60*/  MOV R36, R52 ;  /* 0x0000003400247202 */ /* 0x000fce0000000f00 */
.L_x_1243:
[----:B------:R-:W-:Y:S05]  /*0f70*/  BSYNC B1 ;  /* 0x0000000000017941 */ /* 0x000fea0003800000 */
.L_x_1241:
        /* <DEDUP_REMOVED lines=16> */
.L_x_1247:
[----:B------:R-:W-:Y:S05]  /*1080*/  BSYNC B2 ;  /* 0x0000000000027941 */ /* 0x000fea0003800000 */
.L_x_1246:
        /* <DEDUP_REMOVED lines=41> */
[----:B------:R-:W-:Y:S02]  /*1320*/  LOP3.LUT R53, R29, UR31, R30, 0x96, !PT ;  /* 0x0000001f1d357c12 */ /* 0x000fe4000f8e961e */
[----:B------:R-:W-:-:S07]  /*1330*/  MOV R57, R28 ;  /* 0x0000001c00397202 */ /* 0x000fce0000000f00 */
.L_x_1245:
[----:B------:R-:W-:Y:S05]  /*1340*/  BSYNC B1 ;  /* 0x0000000000017941 */ /* 0x000fea0003800000 */
.L_x_1244:
[----:B------:R-:W0:Y:S01]  /*1350*/  LDC R63, c[0x0][0x298] ;  /* 0x0000a600ff3f7b82 */ /* 0x000e220000000800 */
[----:B------:R-:W-:Y:S01]  /*1360*/  HFMA2.MMA R51, -RZ, RZ, 0.1171875, 0 ;  /* 0x2f800000ff337435 */ /* 0x000fe200000001ff */
[----:B------:R-:W-:Y:S01]  /*1370*/  I2FP.F32.U32 R28, R36 ;  /* 0x00000024001c7245 */ /* 0x000fe20000201000 */
[----:B-----5:R-:W-:Y:S01]  /*1380*/  IMAD.U32 R30, R24, 0x10000, RZ ;  /* 0x00010000181e7824 */ /* 0x020fe200078e00ff */
[----:B------:R-:W-:Y:S01]  /*1390*/  @P0 SHF.L.U32 R29, R20, 0x10, RZ ;  /* 0x00000010141d0819 */ /* 0x000fe200000006ff */
[----:B------:R-:W-:Y:S01]  /*13a0*/  BSSY B1, `(.L_x_1248) ;  /* 0x0000017000017945 */ /* 0x000fe20003800000 */
[----:B------:R-:W-:Y:S01]  /*13b0*/  PRMT R24, R24, 0x7632, R24 ;  /* 0x0000763218187816 */ /* 0x000fe20000000018 */
[----:B------:R-:W-:Y:S01]  /*13c0*/  FMUL.FTZ R30, R30, R37 ;  /* 0x000000251e1e7220 */ /* 0x000fe20000410000 */
[----:B------:R-:W1:Y:S03]  /*13d0*/  LDC R50, c[0x0][0x294] ;  /* 0x0000a500ff327b82 */ /* 0x000e660000000800 */
[----:B------:R-:W-:Y:S01]  /*13e0*/  FFMA.FTZ R28, R28, R51, 1.1641532182693481445e-10 ;  /* 0x2f0000001c1c7423 */ /* 0x000fe20000010033 */
[----:B0-----:R-:W-:-:S04]  /*13f0*/  FMUL.FTZ R30, R30, R63 ;  /* 0x0000003f1e1e7220 */ /* 0x001fc80000410000 */
[----:B-1----:R-:W-:-:S04]  /*1400*/  FSETP.GTU.FTZ.AND P1, PT, R28, R50, PT ;  /* 0x000000321c00720b */ /* 0x002fc80003f3c000 */
[----:B------:R-:W-:Y:S02]  /*1410*/  P2R R44, PR, RZ, 0x2 ;  /* 0x00000002ff2c7803 */ /* 0x000fe40000000000 */
[----:B------:R-:W-:Y:S02]  /*1420*/  FSEL R30, R30, RZ, !P1 ;  /* 0x000000ff1e1e7208 */ /* 0x000fe40004800000 */
[----:B------:R-:W-:-:S03]  /*1430*/  ISETP.NE.AND P1, PT, R32, 0x1, PT ;  /* 0x000000012000780c */ /* 0x000fc60003f25270 */
[----:B------:R-:W-:-:S04]  /*1440*/  FMUL.FTZ R30, R93, R30 ;  /* 0x0000001e5d1e7220 */ /* 0x000fc80000410000 */
[----:B------:R-:W-:Y:S01]  /*1450*/  @P0 FADD.FTZ R30, R30, R29 ;  /* 0x0000001d1e1e0221 */ /* 0x000fe20000010000 */
[----:B------:R-:W-:-:S05]  /*1460*/  VIADD R29, R32, 0x1 ;  /* 0x00000001201d7836 */ /* 0x000fca0000000000 */
        /* <DEDUP_REMOVED lines=9> */
.L_x_1249:
[----:B------:R-:W-:-:S07]  /*1500*/  IMAD.MOV.U32 R31, RZ, RZ, R52 ;  /* 0x000000ffff1f7224 */ /* 0x000fce00078e0034 */
.L_x_1250:
[----:B------:R-:W-:Y:S05]  /*1510*/  BSYNC B1 ;  /* 0x0000000000017941 */ /* 0x000fea0003800000 */
.L_x_1248:
        /* <DEDUP_REMOVED lines=16> */
.L_x_1254:
[----:B------:R-:W-:Y:S05]  /*1620*/  BSYNC B2 ;  /* 0x0000000000027941 */ /* 0x000fea0003800000 */
.L_x_1253:
        /* <DEDUP_REMOVED lines=43> */
.L_x_1252:
[----:B------:R-:W-:Y:S05]  /*18e0*/  BSYNC B1 ;  /* 0x0000000000017941 */ /* 0x000fea0003800000 */
.L_x_1251:
[----:B------:R-:W-:Y:S01]  /*18f0*/  I2FP.F32.U32 R28, R31 ;  /* 0x0000001f001c7245 */ /* 0x000fe20000201000 */
[----:B------:R-:W-:Y:S01]  /*1900*/  IMAD.U32 R24, R24, 0x10000, RZ ;  /* 0x0001000018187824 */ /* 0x000fe200078e00ff */
[----:B------:R-:W-:Y:S01]  /*1910*/  BSSY B1, `(.L_x_1255) ;  /* 0x0000017000017945 */ /* 0x000fe20003800000 */
[----:B------:R-:W-:Y:S02]  /*1920*/  VIADD R34, R29, 0x1 ;  /* 0x000000011d227836 */ /* 0x000fe40000000000 */
[----:B------:R-:W-:Y:S01]  /*1930*/  FFMA.FTZ R28, R28, R51, 1.1641532182693481445e-10 ;  /* 0x2f0000001c1c7423 */ /* 0x000fe20000010033 */
[----:B------:R-:W-:-:S04]  /*1940*/  FMUL.FTZ R24, R24, R37 ;  /* 0x0000002518187220 */ /* 0x000fc80000410000 */
[----:B------:R-:W-:Y:S01]  /*1950*/  FMUL.FTZ R24, R24, R63 ;  /* 0x0000003f18187220 */ /* 0x000fe20000410000 */
[----:B------:R-:W-:Y:S02]  /*1960*/  FSETP.GTU.FTZ.AND P1, PT, R28, R50, PT ;  /* 0x000000321c00720b */ /* 0x000fe40003f3c000 */
[----:B------:R-:W-:Y:S02]  /*1970*/  @P0 PRMT R28, R20, 0x7632, R28 ;  /* 0x00007632141c0816 */ /* 0x000fe4000000001c */
[----:B------:R-:W-:Y:S02]  /*1980*/  P2R R45, PR, RZ, 0x2 ;  /* 0x00000002ff2d7803 */ /* 0x000fe40000000000 */
[----:B------:R-:W-:Y:S02]  /*1990*/  FSEL R31, R24, RZ, !P1 ;  /* 0x000000ff181f7208 */ /* 0x000fe40004800000 */
[----:B------:R-:W-:Y:S02]  /*19a0*/  ISETP.NE.AND P1, PT, R29, 0x1, PT ;  /* 0x000000011d00780c */ /* 0x000fe40003f25270 */
[----:B------:R-:W-:Y:S01]  /*19b0*/  @P0 SHF.L.U32 R28, R28, 0x10, RZ ;  /* 0x000000101c1c0819 */ /* 0x000fe200000006ff */
[----:B------:R-:W-:-:S04]  /*19c0*/  FMUL.FTZ R31, R84, R31 ;  /* 0x0000001f541f7220 */ /* 0x000fc80000410000 */
[----:B------:R-:W-:-:S06]  /*19d0*/  @P0 FADD.FTZ R31, R31, R28 ;  /* 0x0000001c1f1f0221 */ /* 0x000fcc0000010000 */
        /* <DEDUP_REMOVED lines=9> */
.L_x_1256:
[----:B------:R-:W-:-:S07]  /*1a70*/  IMAD.MOV.U32 R24, RZ, RZ, R52 ;  /* 0x000000ffff187224 */ /* 0x000fce00078e0034 */
.L_x_1257:
[----:B------:R-:W-:Y:S05]  /*1a80*/  BSYNC B1 ;  /* 0x0000000000017941 */ /* 0x000fea0003800000 */
.L_x_1255:
        /* <DEDUP_REMOVED lines=16> */
.L_x_1261:
[----:B------:R-:W-:Y:S05]  /*1b90*/  BSYNC B2 ;  /* 0x0000000000027941 */ /* 0x000fea0003800000 */
.L_x_1260:
        /* <DEDUP_REMOVED lines=43> */
.L_x_1259:
[----:B------:R-:W-:Y:S05]  /*1e50*/  BSYNC B1 ;  /* 0x0000000000017941 */ /* 0x000fea0003800000 */
.L_x_1258:
        /* <DEDUP_REMOVED lines=12> */
[----:B------:R-:W-:-:S04]  /*1f20*/  FMUL.FTZ R32, R92, R29 ;  /* 0x0000001d5c207220 */ /* 0x000fc80000410000 */
        /* <DEDUP_REMOVED lines=10> */
.L_x_1263:
[----:B------:R-:W-:-:S07]  /*1fd0*/  IMAD.MOV.U32 R36, RZ, RZ, R52 ;  /* 0x000000ffff247224 */ /* 0x000fce00078e0034 */
.L_x_1264:
[----:B------:R-:W-:Y:S05]  /*1fe0*/  BSYNC B1 ;  /* 0x0000000000017941 */ /* 0x000fea0003800000 */
.L_x_1262:
        /* <DEDUP_REMOVED lines=16> */
.L_x_1268:
[----:B------:R-:W-:Y:S05]  /*20f0*/  BSYNC B2 ;  /* 0x0000000000027941 */ /* 0x000fea0003800000 */
.L_x_1267:
        /* <DEDUP_REMOVED lines=43> */
.L_x_1266:
[----:B------:R-:W-:Y:S05]  /*23b0*/  BSYNC B1 ;  /* 0x0000000000017941 */ /* 0x000fea0003800000 */
.L_x_1265:
[----:B------:R-:W-:Y:S01]  /*23c0*/  I2FP.F32.U32 R24, R36 ;  /* 0x0000002400187245 */ /* 0x000fe20000201000 */
[----:B------:R-:W-:Y:S01]  /*23d0*/  IMAD.U32 R28, R33, 0x10000, RZ ;  /* 0x00010000211c7824 */ /* 0x000fe200078e00ff */
[C---:B------:R-:W-:Y:S01]  /*23e0*/  ISETP.NE.AND P3, PT, R25.reuse, 0x1, PT ;  /* 0x000000011900780c */ /* 0x040fe20003f65270 */
[----:B------:R-:W-:Y:S01]  /*23f0*/  BSSY B1, `(.L_x_1269) ;  /* 0x0000015000017945 */ /* 0x000fe20003800000 */
[----:B------:R-:W-:Y:S02]  /*2400*/  VIADD R29, R25, 0x1 ;  /* 0x00000001191d7836 */ /* 0x000fe40000000000 */
[----:B------:R-:W-:Y:S01]  /*2410*/  FFMA.FTZ R24, R24, R51, 1.1641532182693481445e-10 ;  /* 0x2f00000018187423 */ /* 0x000fe20000010033 */
[----:B------:R-:W-:-:S04]  /*2420*/  FMUL.FTZ R28, R28, R37 ;  /* 0x000000251c1c7220 */ /* 0x000fc80000410000 */
[----:B------:R-:W-:Y:S01]  /*2430*/  FMUL.FTZ R28, R28, R63 ;  /* 0x0000003f1c1c7220 */ /* 0x000fe20000410000 */
[----:B------:R-:W-:Y:S02]  /*2440*/  FSETP.GTU.FTZ.AND P2, PT, R24, R50, PT ;  /* 0x000000321800720b */ /* 0x000fe40003f5c000 */
[----:B------:R-:W-:Y:S02]  /*2450*/  @P0 PRMT R24, R21, 0x7632, R24 ;  /* 0x0000763215180816 */ /* 0x000fe40000000018 */
[----:B------:R-:W-:Y:S02]  /*2460*/  FSEL R28, R28, RZ, !P2 ;  /* 0x000000ff1c1c7208 */ /* 0x000fe40005000000 */
[----:B------:R-:W-:-:S03]  /*2470*/  @P0 SHF.L.U32 R24, R24, 0x10, RZ ;  /* 0x0000001018180819 */ /* 0x000fc600000006ff */
        /* <DEDUP_REMOVED lines=11> */
.L_x_1270:
[----:B------:R-:W-:-:S07]  /*2530*/  IMAD.MOV.U32 R36, RZ, RZ, R52 ;  /* 0x000000ffff247224 */ /* 0x000fce00078e0034 */
.L_x_1271:
[----:B------:R-:W-:Y:S05]  /*2540*/  BSYNC B1 ;  /* 0x0000000000017941 */ /* 0x000fea0003800000 */
.L_x_1269:
        /* <DEDUP_REMOVED lines=16> */
.L_x_1275:
[----:B------:R-:W-:Y:S05]  /*2650*/  BSYNC B2 ;  /* 0x0000000000027941 */ /* 0x000fea0003800000 */
.L_x_1274:
        /* <DEDUP_REMOVED lines=43> */
.L_x_1273:
[----:B------:R-:W-:Y:S05]  /*2910*/  BSYNC B1 ;  /* 0x0000000000017941 */ /* 0x000fea0003800000 */
.L_x_1272:
        /* <DEDUP_REMOVED lines=11> */
[----:B------:R-:W-:Y:S01]  /*29d0*/  FMUL.FTZ R34, R91, R28 ;  /* 0x0000001c5b227220 */ /* 0x000fe20000410000 */
[----:B------:R-:W-:-:S03]  /*29e0*/  VIADD R28, R29, 0x1 ;  /* 0x000000011d1c7836 */ /* 0x000fc60000000000 */
        /* <DEDUP_REMOVED lines=10> */
.L_x_1277:
[----:B------:R-:W-:-:S07]  /*2a90*/  IMAD.MOV.U32 R35, RZ, RZ, R52 ;  /* 0x000000ffff237224 */ /* 0x000fce00078e0034 */
.L_x_1278:
[----:B------:R-:W-:Y:S05]  /*2aa0*/  BSYNC B1 ;  /* 0x0000000000017941 */ /* 0x000fea0003800000 */
.L_x_1276:
        /* <DEDUP_REMOVED lines=16> */
.L_x_1282:
[----:B------:R-:W-:Y:S05]  /*2bb0*/  BSYNC B2 ;  /* 0x0000000000027941 */ /* 0x000fea0003800000 */
.L_x_1281:
        /* <DEDUP_REMOVED lines=43> */
.L_x_1280:
[----:B------:R-:W-:Y:S05]  /*2e70*/  BSYNC B1 ;  /* 0x0000000000017941 */ /* 0x000fea0003800000 */
.L_x_1279:
[----:B------:R-:W-:Y:S01]  /*2e80*/  I2FP.F32.U32 R24, R35 ;  /* 0x0000002300187245 */ /* 0x000fe20000201000 */
[----:B------:R-:W-:Y:S01]  /*2e90*/  IMAD.U32 R26, R26, 0x10000, RZ ;  /* 0x000100001a1a7824 */ /* 0x000fe200078e00ff */
[----:B------:R-:W-:Y:S01]  /*2ea0*/  ISETP.NE.AND P5, PT, R28, 0x1, PT ;  /* 0x000000011c00780c */ /* 0x000fe20003fa5270 */
[----:B------:R-:W-:Y:S02]  /*2eb0*/  BSSY B1, `(.L_x_1283) ;  /* 0x0000015000017945 */ /* 0x000fe40003800000 */
[----:B------:R-:W-:Y:S01]  /*2ec0*/  FFMA.FTZ R24, R24, R51, 1.1641532182693481445e-10 ;  /* 0x2f00000018187423 */ /* 0x000fe20000010033 */
[----:B------:R-:W-:-:S04]  /*2ed0*/  FMUL.FTZ R26, R26, R37 ;  /* 0x000000251a1a7220 */ /* 0x000fc80000410000 */
[----:B------:R-:W-:Y:S01]  /*2ee0*/  FMUL.FTZ R26, R26, R63 ;  /* 0x0000003f1a1a7220 */ /* 0x000fe20000410000 */
[----:B------:R-:W-:Y:S02]  /*2ef0*/  FSETP.GTU.FTZ.AND P4, PT, R24, R50, PT ;  /* 0x000000321800720b */ /* 0x000fe40003f9c000 */
[----:B------:R-:W-:Y:S02]  /*2f00*/  @P0 PRMT R24, R22, 0x7632, R24 ;  /* 0x0000763216180816 */ /* 0x000fe40000000018 */
[----:B------:R-:W-:Y:S02]  /*2f10*/  FSEL R25, R26, RZ, !P4 ;  /* 0x000000ff1a197208 */ /* 0x000fe40006000000 */
[----:B------:R-:W-:-:S03]  /*2f20*/  @P0 SHF.L.U32 R29, R24, 0x10, RZ ;  /* 0x00000010181d0819 */ /* 0x000fc600000006ff */
        /* <DEDUP_REMOVED lines=12> */
.L_x_1284:
[----:B------:R-:W-:-:S07]  /*2ff0*/  IMAD.MOV.U32 R26, RZ, RZ, R52 ;  /* 0x000000ffff1a7224 */ /* 0x000fce00078e0034 */
.L_x_1285:
[----:B------:R-:W-:Y:S05]  /*3000*/  BSYNC B1 ;  /* 0x0000000000017941 */ /* 0x000fea0003800000 */
.L_x_1283:
        /* <DEDUP_REMOVED lines=16> */
.L_x_1289:
[----:B------:R-:W-:Y:S05]  /*3110*/  BSYNC B2 ;  /* 0x0000000000027941 */ /* 0x000fea0003800000 */
.L_x_1288:
        /* <DEDUP_REMOVED lines=43> */
.L_x_1287:
[----:B------:R-:W-:Y:S05]  /*33d0*/  BSYNC B1 ;  /* 0x0000000000017941 */ /* 0x000fea0003800000 */
.L_x_1286:
[----:B------:R-:W-:Y:S01]  /*33e0*/  I2FP.F32.U32 R24, R26 ;  /* 0x0000001a00187245 */ /* 0x000fe20000201000 */
[----:B------:R-:W-:Y:S01]  /*33f0*/  IMAD.U32 R26, R27, 0x10000, RZ ;  /* 0x000100001b1a7824 */ /* 0x000fe200078e00ff */
[----:B------:R-:W-:Y:S01]  /*3400*/  ISETP.NE.AND P6, PT, R25, 0x1, PT ;  /* 0x000000011900780c */ /* 0x000fe20003fc5270 */
[----:B------:R-:W-:Y:S01]  /*3410*/  BSSY B1, `(.L_x_1290) ;  /* 0x0000015000017945 */ /* 0x000fe20003800000 */
[----:B------:R-:W-:Y:S01]  /*3420*/  PRMT R38, R27, 0x7632, R38 ;  /* 0x000076321b267816 */ /* 0x000fe20000000026 */
[----:B------:R-:W-:Y:S01]  /*3430*/  FFMA.FTZ R24, R24, R51, 1.1641532182693481445e-10 ;  /* 0x2f00000018187423 */ /* 0x000fe20000010033 */
[----:B------:R-:W-:Y:S01]  /*3440*/  FMUL.FTZ R26, R26, R37 ;  /* 0x000000251a1a7220 */ /* 0x000fe20000410000 */
[----:B------:R-:W-:-:S03]  /*3450*/  VIADD R47, R25, 0x1 ;  /* 0x00000001192f7836 */ /* 0x000fc60000000000 */
[----:B------:R-:W-:Y:S01]  /*3460*/  FMUL.FTZ R26, R26, R63 ;  /* 0x0000003f1a1a7220 */ /* 0x000fe20000410000 */
[----:B------:R-:W-:Y:S02]  /*3470*/  FSETP.GTU.FTZ.AND P5, PT, R24, R50, PT ;  /* 0x000000321800720b */ /* 0x000fe40003fbc000 */
[----:B------:R-:W-:Y:S02]  /*3480*/  @P0 SHF.L.U32 R24, R23, 0x10, RZ ;  /* 0x0000001017180819 */ /* 0x000fe400000006ff */
        /* <DEDUP_REMOVED lines=12> */
.L_x_1291:
[----:B------:R-:W-:-:S07]  /*3550*/  IMAD.MOV.U32 R46, RZ, RZ, R52 ;  /* 0x000000ffff2e7224 */ /* 0x000fce00078e0034 */
.L_x_1292:
[----:B------:R-:W-:Y:S05]  /*3560*/  BSYNC B1 ;  /* 0x0000000000017941 */ /* 0x000fea0003800000 */
.L_x_1290:
        /* <DEDUP_REMOVED lines=18> */
.L_x_1296:
[----:B------:R-:W-:Y:S05]  /*3690*/  BSYNC B2 ;  /* 0x0000000000027941 */ /* 0x000fea0003800000 */
.L_x_1295:
        /* <DEDUP_REMOVED lines=43> */
.L_x_1294:
[----:B------:R-:W-:Y:S05]  /*3950*/  BSYNC B1 ;  /* 0x0000000000017941 */ /* 0x000fea0003800000 */
.L_x_1293:
[----:B------:R-:W0:Y:S01]  /*3960*/  LDC.64 R48, c[0x0][0x238] ;  /* 0x00008e00ff307b82 */ /* 0x000e220000000a00 */
[----:B------:R-:W-:Y:S01]  /*3970*/  IMAD.SHL.U32 R28, R39, 0x10, RZ ;  /* 0x00000010271c7824 */ /* 0x000fe200078e00ff */
[----:B------:R-:W-:Y:S01]  /*3980*/  I2FP.F32.U32 R24, R46 ;  /* 0x0000002e00187245 */ /* 0x000fe20000201000 */
[----:B------:R-:W-:Y:S01]  /*3990*/  IMAD.U32 R38, R38, 0x10000, RZ ;  /* 0x0001000026267824 */ /* 0x000fe200078e00ff */
[----:B------:R-:W-:Y:S02]  /*39a0*/  SHF.R.U32.HI R29, RZ, 0x1c, R39 ;  /* 0x0000001cff1d7819 */ /* 0x000fe40000011627 */
[----:B------:R-:W-:Y:S01]  /*39b0*/  SEL R46, RZ, 0x100, P4 ;  /* 0x00000100ff2e7807 */ /* 0x000fe20002000000 */
[----:B------:R-:W-:Y:S01]  /*39c0*/  FFMA.FTZ R24, R24, R51, 1.1641532182693481445e-10 ;  /* 0x2f00000018187423 */ /* 0x000fe20000010033 */
[----:B------:R-:W-:Y:S01]  /*39d0*/  FMUL.FTZ R38, R38, R37 ;  /* 0x0000002526267220 */ /* 0x000fe20000410000 */
[----:B------:R-:W-:Y:S02]  /*39e0*/  SEL R51, RZ, 0x10000, P5 ;  /* 0x00010000ff337807 */ /* 0x000fe40002800000 */
[----:B------:R-:W-:Y:S01]  /*39f0*/  ISETP.NE.AND P5, PT, R44, RZ, PT ;  /* 0x000000ff2c00720c */ /* 0x000fe20003fa5270 */
[----:B------:R-:W-:Y:S01]  /*3a00*/  FMUL.FTZ R38, R38, R63 ;  /* 0x0000003f26267220 */ /* 0x000fe20000410000 */
[----:B------:R-:W-:-:S02]  /*3a10*/  F2FP.BF16.F32.PACK_AB R26, R36, R34 ;  /* 0x00000022241a723e */ /* 0x000fc400000010ff */
[----:B0-----:R-:W-:-:S04]  /*3a20*/  IADD3 R42, P6, R28, R48, RZ ;  /* 0x000000301c2a7210 */ /* 0x001fc80007fde0ff */
[----:B------:R-:W-:Y:S02]  /*3a30*/  IADD3.X R43, R29, R49, RZ, P6, !PT ;  /* 0x000000311d2b7210 */ /* 0x000fe400037fe4ff */
[----:B------:R-:W-:Y:S02]  /*3a40*/  FSETP.GTU.FTZ.AND P6, PT, R24, R50, PT ;  /* 0x000000321800720b */ /* 0x000fe40003fdc000 */
[----:B------:R-:W-:Y:S02]  /*3a50*/  @P0 PRMT R24, R23, 0x7632, R24 ;  /* 0x0000763217180816 */ /* 0x000fe40000000018 */
[----:B------:R-:W-:Y:S02]  /*3a60*/  FSEL R38, R38, RZ, !P6 ;  /* 0x000000ff26267208 */ /* 0x000fe40007000000 */
[----:B------:R-:W-:Y:S02]  /*3a70*/  @P0 SHF.L.U32 R25, R24, 0x10, RZ ;  /* 0x0000001018190819 */ /* 0x000fe400000006ff */
[----:B------:R-:W-:Y:S01]  /*3a80*/  SEL R44, RZ, 0x1000000, P6 ;  /* 0x01000000ff2c7807 */ /* 0x000fe20003000000 */
[----:B------:R-:W-:Y:S01]  /*3a90*/  FMUL.FTZ R38, R81, R38 ;  /* 0x0000002651267220 */ /* 0x000fe20000410000 */
[----:B------:R-:W-:-:S02]  /*3aa0*/  F2FP.BF16.F32.PACK_AB R24, R31, R30 ;  /* 0x0000001e1f18723e */ /* 0x000fc400000010ff */
[----:B------:R-:W-:Y:S01]  /*3ab0*/  LOP3.LUT R46, R46, R44, R51, 0xfe, !PT ;  /* 0x0000002c2e2e7212 */ /* 0x000fe200078efe33 */
[----:B------:R-:W-:Y:S01]  /*3ac0*/  @P0 FADD.FTZ R38, R38, R25 ;  /* 0x0000001926260221 */ /* 0x000fe20000010000 */
[----:B------:R-:W-:Y:S01]  /*3ad0*/  F2FP.BF16.F32.PACK_AB R25, R33, R32 ;  /* 0x000000202119723e */ /* 0x000fe200000010ff */
[----:B------:R-:W0:Y:S01]  /*3ae0*/  LDC.64 R50, c[0x0][0x240] ;  /* 0x00009000ff327b82 */ /* 0x000e220000000a00 */
[----:B------:R-:W-:Y:S02]  /*3af0*/  SEL R44, RZ, 0x1, P2 ;  /* 0x00000001ff2c7807 */ /* 0x000fe40001000000 */
[----:B------:R-:W-:Y:S02]  /*3b00*/  F2FP.BF16.F32.PACK_AB R27, R38, R35 ;  /* 0x00000023261b723e */ /* 0x000fe400000010ff */
[----:B------:R-:W-:Y:S02]  /*3b10*/  ISETP.NE.AND P6, PT, R45, RZ, PT ;  /* 0x000000ff2d00720c */ /* 0x000fe40003fc5270 */
[----:B------:R-:W-:Y:S01]  /*3b20*/  SEL R45, RZ, 0x1, P3 ;  /* 0x00000001ff2d7807 */ /* 0x000fe20001800000 */
[----:B------:R1:W-:Y:S02]  /*3b30*/  STG.E.128 desc[UR4][R42.64], R24 ;  /* 0x000000182a007986 */ /* 0x0003e4000c101d04 */
[----:B-1----:R-:W-:Y:S01]  /*3b40*/  IMAD.WIDE.U32 R24, R44, 0x1000000, RZ ;  /* 0x010000002c187825 */ /* 0x002fe200078e00ff */
        /* <DEDUP_REMOVED lines=9> */
[----:B0-----:R-:W-:-:S04]  /*3be0*/  LEA R24, P1, R39, R50, 0x3 ;  /* 0x0000003227187211 */ /* 0x001fc800078218ff */
[C---:B------:R-:W-:Y:S01]  /*3bf0*/  LEA.HI.X R25, R39.reuse, R51, RZ, 0x3, P1 ;  /* 0x0000003327197211 */ /* 0x040fe200008f1cff */
[----:B------:R-:W-:-:S04]  /*3c00*/  VIADD R39, R39, 0x20 ;  /* 0x0000002027277836 */ /* 0x000fc80000000000 */
[----:B------:R0:W-:Y:S01]  /*3c10*/  STG.E.64 desc[UR4][R24.64], R26 ;  /* 0x0000001a18007986 */ /* 0x0001e2000c101b04 */
[----:B------:R-:W-:-:S04]  /*3c20*/  @P0 LEA R40, P1, R39, R40, 0x4 ;  /* 0x0000002827280211 */ /* 0x000fc800078220ff */
        /* <DEDUP_REMOVED lines=16> */
.L_x_1298:
[----:B------:R-:W-:-:S07]  /*3d30*/  MOV R46, R52 ;  /* 0x00000034002e7202 */ /* 0x000fce0000000f00 */
.L_x_1299:
[----:B------:R-:W-:Y:S05]  /*3d40*/  BSYNC B1 ;  /* 0x0000000000017941 */ /* 0x000fea0003800000 */
.L_x_1297:
        /* <DEDUP_REMOVED lines=16> */
.L_x_1303:
[----:B------:R-:W-:Y:S05]  /*3e50*/  BSYNC B2 ;  /* 0x0000000000027941 */ /* 0x000fea0003800000 */
.L_x_1302:
        /* <DEDUP_REMOVED lines=40> */
[----:B------:R-:W-:-:S03]  /*40e0*/  IMAD.WIDE.U32 R42, R43, -0x326172a9, RZ ;  /* 0xcd9e8d572b2a7825 */ /* 0x000fc600078e00ff */
[----:B------:R-:W-:Y:S01]  /*40f0*/  MOV R52, R42 ;  /* 0x0000002a00347202 */ /* 0x000fe20000000f00 */
[----:B------:R-:W-:Y:S01]  /*4100*/  HFMA2.MMA R42, -RZ, RZ, 0, 0 ;  /* 0x00000000ff2a7435 */ /* 0x000fe200000001ff */
[----:B------:R-:W-:-:S10]  /*4110*/  LOP3.LUT R55, R43, UR30, R44, 0x96, !PT ;  /* 0x0000001e2b377c12 */ /* 0x000fd4000f8e962c */
.L_x_1301:
[----:B------:R-:W-:Y:S05]  /*4120*/  BSYNC B1 ;  /* 0x0000000000017941 */ /* 0x000fea0003800000 */
.L_x_1300:
[----:B------:R-:W0:Y:S01]  /*4130*/  LDC R61, c[0x0][0x294] ;  /* 0x0000a500ff3d7b82 */ /* 0x000e220000000800 */
[----:B------:R-:W-:Y:S01]  /*4140*/  I2FP.F32.U32 R40, R46 ;  /* 0x0000002e00287245 */ /* 0x000fe20000201000 */
[----:B------:R-:W-:Y:S01]  /*4150*/  IMAD.MOV.U32 R60, RZ, RZ, 0x2f800000 ;  /* 0x2f800000ff3c7424 */ /* 0x000fe200078e00ff */
[----:B-----5:R-:W-:Y:S01]  /*4160*/  SHF.L.U32 R44, R24, 0x10, RZ ;  /* 0x00000010182c7819 */ /* 0x020fe200000006ff */
[----:B------:R-:W-:Y:S01]  /*4170*/  @P0 IMAD.U32 R43, R20, 0x10000, RZ ;  /* 0x00010000142b0824 */ /* 0x000fe200078e00ff */
[----:B------:R-:W-:Y:S01]  /*4180*/  BSSY B1, `(.L_x_1304) ;  /* 0x0000016000017945 */ /* 0x000fe20003800000 */
[----:B------:R-:W-:Y:S01]  /*4190*/  FFMA.FTZ R40, R40, R60, 1.1641532182693481445e-10 ;  /* 0x2f00000028287423 */ /* 0x000fe2000001003c */
[----:B------:R-:W-:Y:S01]  /*41a0*/  PRMT R24, R24, 0x7632, R24 ;  /* 0x0000763218187816 */ /* 0x000fe20000000018 */
[----:B------:R-:W-:-:S04]  /*41b0*/  FMUL.FTZ R44, R44, R37 ;  /* 0x000000252c2c7220 */ /* 0x000fc80000410000 */
[----:B------:R-:W-:Y:S01]  /*41c0*/  FMUL.FTZ R44, R44, R63 ;  /* 0x0000003f2c2c7220 */ /* 0x000fe20000410000 */
[----:B0-----:R-:W-:-:S04]  /*41d0*/  FSETP.GTU.FTZ.AND P1, PT, R40, R61, PT ;  /* 0x0000003d2800720b */ /* 0x001fc80003f3c000 */
[----:B------:R-:W-:Y:S02]  /*41e0*/  P2R R41, PR, RZ, 0x2 ;  /* 0x00000002ff297803 */ /* 0x000fe40000000000 */
[----:B------:R-:W-:Y:S02]  /*41f0*/  FSEL R44, R44, RZ, !P1 ;  /* 0x000000ff2c2c7208 */ /* 0x000fe40004800000 */
[----:B------:R-:W-:-:S03]  /*4200*/  ISETP.NE.AND P1, PT, R42, 0x1, PT ;  /* 0x000000012a00780c */ /* 0x000fc60003f25270 */
[----:B------:R-:W-:-:S04]  /*4210*/  FMUL.FTZ R40, R89, R44 ;  /* 0x0000002c59287220 */ /* 0x000fc80000410000 */
[----:B------:R-:W-:Y:S01]  /*4220*/  @P0 FADD.FTZ R40, R43, R40 ;  /* 0x000000282b280221 */ /* 0x000fe20000010000 */
[----:B------:R-:W-:-:S05]  /*4230*/  IADD3 R43, R42, 0x1, RZ ;  /* 0x000000012a2b7810 */ /* 0x000fca0007ffe0ff */
        /* <DEDUP_REMOVED lines=9> */
.L_x_1305:
[----:B------:R-:W-:-:S07]  /*42d0*/  MOV R54, R52 ;  /* 0x0000003400367202 */ /* 0x000fce0000000f00 */
.L_x_1306:
[----:B------:R-:W-:Y:S05]  /*42e0*/  BSYNC B1 ;  /* 0x0000000000017941 */ /* 0x000fea0003800000 */
.L_x_1304:
        /* <DEDUP_REMOVED lines=16> */
.L_x_1310:
[----:B------:R-:W-:Y:S05]  /*43f0*/  BSYNC B2 ;  /* 0x0000000000027941 */ /* 0x000fea0003800000 */
.L_x_1309:
        /* <DEDUP_REMOVED lines=40> */
[----:B------:R-:W-:-:S04]  /*4680*/  IMAD.WIDE.U32 R42, R47, -0x326172a9, RZ ;  /* 0xcd9e8d572f2a7825 */ /* 0x000fc800078e00ff */
[----:B------:R-:W-:Y:S01]  /*4690*/  IMAD.MOV.U32 R52, RZ, RZ, R42 ;  /* 0x000000ffff347224 */ /* 0x000fe200078e002a */
[----:B------:R-:W-:Y:S01]  /*46a0*/  LOP3.LUT R55, R43, UR30, R44, 0x96, !PT ;  /* 0x0000001e2b377c12 */ /* 0x000fe2000f8e962c */
[----:B------:R-:W-:-:S11]  /*46b0*/  HFMA2.MMA R43, -RZ, RZ, 0, 0 ;  /* 0x00000000ff2b7435 */ /* 0x000fd600000001ff */
.L_x_1308:
[----:B------:R-:W-:Y:S05]  /*46c0*/  BSYNC B1 ;  /* 0x0000000000017941 */ /* 0x000fea0003800000 */
.L_x_1307:
[----:B------:R-:W-:Y:S01]  /*46d0*/  I2FP.F32.U32 R42, R54 ;  /* 0x00000036002a7245 */ /* 0x000fe20000201000 */
[----:B------:R-:W-:Y:S01]  /*46e0*/  IMAD.U32 R24, R24, 0x10000, RZ ;  /* 0x0001000018187824 */ /* 0x000fe200078e00ff */
[----:B------:R-:W-:Y:S01]  /*46f0*/  BSSY B1, `(.L_x_1311) ;  /* 0x0000017000017945 */ /* 0x000fe20003800000 */
[----:B------:R-:W-:Y:S02]  /*4700*/  VIADD R44, R43, 0x1 ;  /* 0x000000012b2c7836 */ /* 0x000fe40000000000 */
[----:B------:R-:W-:Y:S01]  /*4710*/  FFMA.FTZ R42, R42, R60, 1.1641532182693481445e-10 ;  /* 0x2f0000002a2a7423 */ /* 0x000fe2000001003c */
[----:B------:R-:W-:-:S04]  /*4720*/  FMUL.FTZ R24, R24, R37 ;  /* 0x0000002518187220 */ /* 0x000fc80000410000 */
[----:B------:R-:W-:Y:S01]  /*4730*/  FMUL.FTZ R24, R24, R63 ;  /* 0x0000003f18187220 */ /* 0x000fe20000410000 */
[----:B------:R-:W-:-:S04]  /*4740*/  FSETP.GTU.FTZ.AND P1, PT, R42, R61, PT ;  /* 0x0000003d2a00720b */ /* 0x000fc80003f3c000 */
[----:B------:R-:W-:Y:S02]  /*4750*/  P2R R47, PR, RZ, 0x2 ;  /* 0x00000002ff2f7803 */ /* 0x000fe40000000000 */
[----:B------:R-:W-:Y:S02]  /*4760*/  FSEL R45, R24, RZ, !P1 ;  /* 0x000000ff182d7208 */ /* 0x000fe40004800000 */
[----:B------:R-:W-:Y:S02]  /*4770*/  ISETP.NE.AND P1, PT, R43, 0x1, PT ;  /* 0x000000012b00780c */ /* 0x000fe40003f25270 */
[----:B------:R-:W-:Y:S01]  /*4780*/  @P0 PRMT R24, R20, 0x7632, R24 ;  /* 0x0000763214180816 */ /* 0x000fe20000000018 */
[----:B------:R-:W-:-:S03]  /*4790*/  FMUL.FTZ R42, R80, R45 ;  /* 0x0000002d502a7220 */ /* 0x000fc60000410000 */
[----:B------:R-:W-:-:S05]  /*47a0*/  @P0 SHF.L.U32 R61, R24, 0x10, RZ ;  /* 0x00000010183d0819 */ /* 0x000fca00000006ff */
[----:B------:R-:W-:Y:S02]  /*47b0*/  @P0 FADD.FTZ R42, R42, R61 ;  /* 0x0000003d2a2a0221 */ /* 0x000fe40000010000 */
        /* <DEDUP_REMOVED lines=9> */
.L_x_1312:
[----:B------:R-:W-:-:S07]  /*4850*/  IMAD.MOV.U32 R24, RZ, RZ, R52 ;  /* 0x000000ffff187224 */ /* 0x000fce00078e0034 */
.L_x_1313:
[----:B------:R-:W-:Y:S05]  /*4860*/  BSYNC B1 ;  /* 0x0000000000017941 */ /* 0x000fea0003800000 */
.L_x_1311:
        /* <DEDUP_REMOVED lines=16> */
.L_x_1317:
[----:B------:R-:W-:Y:S05]  /*4970*/  BSYNC B2 ;  /* 0x0000000000027941 */ /* 0x000fea0003800000 */
.L_x_1316:
        /* <DEDUP_REMOVED lines=42> */
[----:B------:R-:W-:Y:S01]  /*4c20*/  MOV R52, R44 ;  /* 0x0000002c00347202 */ /* 0x000fe20000000f00 */
[----:B------:R-:W-:-:S07]  /*4c30*/  IMAD.MOV.U32 R44, RZ, RZ, RZ ;  /* 0x000000ffff2c7224 */ /* 0x000fce00078e00ff */
.L_x_1315:
[----:B------:R-:W-:Y:S05]  /*4c40*/  BSYNC B1 ;  /* 0x0000000000017941 */ /* 0x000fea0003800000 */
.L_x_1314:
[----:B------:R-:W0:Y:S01]  /*4c50*/  LDC R61, c[0x0][0x294] ;  /* 0x0000a500ff3d7b82 */ /* 0x000e220000000800 */
[----:B------:R-:W-:Y:S01]  /*4c60*/  I2FP.F32.U32 R24, R24 ;  /* 0x0000001800187245 */ /* 0x000fe20000201000 */
[----:B------:R-:W-:Y:S01]  /*4c70*/  BSSY B1, `(.L_x_1318) ;  /* 0x0000017000017945 */ /* 0x000fe20003800000 */
[----:B------:R-:W-:Y:S02]  /*4c80*/  SHF.L.U32 R46, R25, 0x10, RZ ;  /* 0x00000010192e7819 */ /* 0x000fe400000006ff */
[----:B------:R-:W-:Y:S01]  /*4c90*/  ISETP.NE.AND P2, PT, R44, 0x1, PT ;  /* 0x000000012c00780c */ /* 0x000fe20003f45270 */
[----:B------:R-:W-:Y:S02]  /*4ca0*/  FFMA.FTZ R24, R24, R60, 1.1641532182693481445e-10 ;  /* 0x2f00000018187423 */ /* 0x000fe4000001003c */
[----:B------:R-:W-:-:S04]  /*4cb0*/  FMUL.FTZ R46, R46, R37 ;  /* 0x000000252e2e7220 */ /* 0x000fc80000410000 */
[----:B------:R-:W-:Y:S01]  /*4cc0*/  FMUL.FTZ R46, R46, R63 ;  /* 0x0000003f2e2e7220 */ /* 0x000fe20000410000 */
[----:B0-----:R-:W-:Y:S01]  /*4cd0*/  FSETP.GTU.FTZ.AND P1, PT, R24, R61, PT ;  /* 0x0000003d1800720b */ /* 0x001fe20003f3c000 */
[----:B------:R-:W-:-:S03]  /*4ce0*/  @P0 IMAD.U32 R24, R21, 0x10000, RZ ;  /* 0x0001000015180824 */ /* 0x000fc600078e00ff */
[----:B------:R-:W-:Y:S02]  /*4cf0*/  FSEL R43, R46, RZ, !P1 ;  /* 0x000000ff2e2b7208 */ /* 0x000fe40004800000 */
[----:B------:R-:W-:Y:S02]  /*4d00*/  PRMT R46, R25, 0x7632, R46 ;  /* 0x00007632192e7816 */ /* 0x000fe4000000002e */
[----:B------:R-:W-:Y:S01]  /*4d10*/  IADD3 R25, R44, 0x1, RZ ;  /* 0x000000012c197810 */ /* 0x000fe20007ffe0ff */
        /* <DEDUP_REMOVED lines=11> */
.L_x_1319:
[----:B------:R-:W-:-:S07]  /*4dd0*/  MOV R54, R52 ;  /* 0x0000003400367202 */ /* 0x000fce0000000f00 */
.L_x_1320:
[----:B------:R-:W-:Y:S05]  /*4de0*/  BSYNC B1 ;  /* 0x0000000000017941 */ /* 0x000fea0003800000 */
.L_x_1318:
        /* <DEDUP_REMOVED lines=16> */
.L_x_1324:
[----:B------:R-:W-:Y:S05]  /*4ef0*/  BSYNC B2 ;  /* 0x0000000000027941 */ /* 0x000fea0003800000 */
.L_x_1323:
        /* <DEDUP_REMOVED lines=44> */
.L_x_1322:
[----:B------:R-:W-:Y:S05]  /*51c0*/  BSYNC B1 ;  /* 0x0000000000017941 */ /* 0x000fea0003800000 */
.L_x_1321:
        /* <DEDUP_REMOVED lines=10> */
[----:B------:R-:W-:Y:S01]  /*5270*/  @P0 SHF.L.U32 R45, R24, 0x10, RZ ;  /* 0x00000010182d0819 */ /* 0x000fe200000006ff */
[----:B------:R-:W-:Y:S02]  /*5280*/  VIADD R24, R25, 0x1 ;  /* 0x0000000119187836 */ /* 0x000fe40000000000 */
        /* <DEDUP_REMOVED lines=11> */
.L_x_1326:
[----:B------:R-:W-:-:S07]  /*5340*/  IMAD.MOV.U32 R45, RZ, RZ, R52 ;  /* 0x000000ffff2d7224 */ /* 0x000fce00078e0034 */
.L_x_1327:
[----:B------:R-:W-:Y:S05]  /*5350*/  BSYNC B1 ;  /* 0x0000000000017941 */ /* 0x000fea0003800000 */
.L_x_1325:
        /* <DEDUP_REMOVED lines=16> */
.L_x_1331:
[----:B------:R-:W-:Y:S05]  /*5460*/  BSYNC B2 ;  /* 0x0000000000027941 */ /* 0x000fea0003800000 */
.L_x_1330:
        /* <DEDUP_REMOVED lines=41> */
[----:B------:R-:W-:Y:S01]  /*5700*/  LOP3.LUT R55, R55, UR30, R24, 0x96, !PT ;  /* 0x0000001e37377c12 */ /* 0x000fe2000f8e9618 */
[----:B------:R-:W-:Y:S01]  /*5710*/  IMAD.MOV.U32 R24, RZ, RZ, RZ ;  /* 0x000000ffff187224 */ /* 0x000fe200078e00ff */
[----:B------:R-:W-:-:S07]  /*5720*/  MOV R52, R54 ;  /* 0x0000003600347202 */ /* 0x000fce0000000f00 */
.L_x_1329:
[----:B------:R-:W-:Y:S05]  /*5730*/  BSYNC B1 ;  /* 0x0000000000017941 */ /* 0x000fea0003800000 */
.L_x_1328:
        /* <DEDUP_REMOVED lines=9> */
[----:B------:R-:W-:-:S04]  /*57d0*/  IADD3 R25, R24, 0x1, RZ ;  /* 0x0000000118197810 */ /* 0x000fc80007ffe0ff */
[----:B------:R-:W-:-:S05]  /*57e0*/  FSEL R46, R46, RZ, !P3 ;  /* 0x000000ff2e2e7208 */ /* 0x000fca0005800000 */
[----:B------:R-:W-:Y:S01]  /*57f0*/  FMUL.FTZ R45, R87, R46 ;  /* 0x0000002e572d7220 */ /* 0x000fe20000410000 */
        /* <DEDUP_REMOVED lines=11> */
.L_x_1333:
[----:B------:R-:W-:-:S07]  /*58b0*/  MOV R46, R52 ;  /* 0x00000034002e7202 */ /* 0x000fce0000000f00 */
.L_x_1334:
[----:B------:R-:W-:Y:S05]  /*58c0*/  BSYNC B1 ;  /* 0x0000000000017941 */ /* 0x000fea0003800000 */
.L_x_1332:
        /* <DEDUP_REMOVED lines=16> */
.L_x_1338:
[----:B------:R-:W-:Y:S05]  /*59d0*/  BSYNC B2 ;  /* 0x0000000000027941 */ /* 0x000fea0003800000 */
.L_x_1337:
        /* <DEDUP_REMOVED lines=44> */
.L_x_1336:
[----:B------:R-:W-:Y:S05]  /*5ca0*/  BSYNC B1 ;  /* 0x0000000000017941 */ /* 0x000fea0003800000 */
.L_x_1335:
[----:B------:R-:W-:Y:S01]  /*5cb0*/  I2FP.F32.U32 R24, R46 ;  /* 0x0000002e00187245 */ /* 0x000fe20000201000 */
[----:B------:R-:W-:Y:S01]  /*5cc0*/  IMAD.MOV.U32 R54, RZ, RZ, 0x2f800000 ;  /* 0x2f800000ff367424 */ /* 0x000fe200078e00ff */
[----:B------:R-:W-:Y:S01]  /*5cd0*/  SHF.L.U32 R26, R26, 0x10, RZ ;  /* 0x000000101a1a7819 */ /* 0x000fe200000006ff */
[----:B------:R-:W-:Y:S01]  /*5ce0*/  BSSY B1, `(.L_x_1339) ;  /* 0x0000016000017945 */ /* 0x000fe20003800000 */
        /* <DEDUP_REMOVED lines=20> */
.L_x_1340:
[----:B------:R-:W-:-:S07]  /*5e30*/  MOV R26, R52 ;  /* 0x00000034001a7202 */ /* 0x000fce0000000f00 */
.L_x_1341:
[----:B------:R-:W-:Y:S05]  /*5e40*/  BSYNC B1 ;  /* 0x0000000000017941 */ /* 0x000fea0003800000 */
.L_x_1339:
        /* <DEDUP_REMOVED lines=16> */
.L_x_1345:
[----:B------:R-:W-:Y:S05]  /*5f50*/  BSYNC B2 ;  /* 0x0000000000027941 */ /* 0x000fea0003800000 */
.L_x_1344:
        /* <DEDUP_REMOVED lines=42> */
[----:B------:R-:W-:Y:S01]  /*6200*/  HFMA2.MMA R24, -RZ, RZ, 0, 0 ;  /* 0x00000000ff187435 */ /* 0x000fe200000001ff */
[----:B------:R-:W-:-:S10]  /*6210*/  LOP3.LUT R55, R25, UR30, R54, 0x96, !PT ;  /* 0x0000001e19377c12 */ /* 0x000fd4000f8e9636 */
.L_x_1343:
[----:B------:R-:W-:Y:S05]  /*6220*/  BSYNC B1 ;  /* 0x0000000000017941 */ /* 0x000fea0003800000 */
.L_x_1342:
[----:B------:R-:W-:Y:S01]  /*6230*/  IMAD.MOV.U32 R54, RZ, RZ, 0x2f800000 ;  /* 0x2f800000ff367424 */ /* 0x000fe200078e00ff */
[----:B------:R-:W-:Y:S01]  /*6240*/  I2FP.F32.U32 R25, R26 ;  /* 0x0000001a00197245 */ /* 0x000fe20000201000 */
[----:B------:R-:W0:Y:S01]  /*6250*/  LDC R61, c[0x0][0x294] ;  /* 0x0000a500ff3d7b82 */ /* 0x000e220000000800 */
[----:B------:R-:W-:Y:S01]  /*6260*/  SHF.L.U32 R26, R27, 0x10, RZ ;  /* 0x000000101b1a7819 */ /* 0x000fe200000006ff */
[----:B------:R-:W-:Y:S01]  /*6270*/  BSSY B1, `(.L_x_1346) ;  /* 0x0000017000017945 */ /* 0x000fe20003800000 */
[----:B------:R-:W-:Y:S01]  /*6280*/  ISETP.NE.AND P6, PT, R24, 0x1, PT ;  /* 0x000000011800780c */ /* 0x000fe20003fc5270 */
[----:B------:R-:W-:Y:S01]  /*6290*/  FFMA.FTZ R25, R25, R54, 1.1641532182693481445e-10 ;  /* 0x2f00000019197423 */ /* 0x000fe20000010036 */
[----:B------:R-:W-:Y:S01]  /*62a0*/  PRMT R60, R27, 0x7632, R60 ;  /* 0x000076321b3c7816 */ /* 0x000fe2000000003c */
[----:B------:R-:W-:Y:S01]  /*62b0*/  FMUL.FTZ R26, R26, R37 ;  /* 0x000000251a1a7220 */ /* 0x000fe20000410000 */
[----:B------:R-:W-:Y:S01]  /*62c0*/  IADD3 R63, R24, 0x1, RZ ;  /* 0x00000001183f7810 */ /* 0x000fe20007ffe0ff */
[----:B------:R-:W1:Y:S01]  /*62d0*/  LDC R54, c[0x0][0x298] ;  /* 0x0000a600ff367b82 */ /* 0x000e620000000800 */
[----:B0-----:R-:W-:Y:S01]  /*62e0*/  FSETP.GTU.FTZ.AND P5, PT, R25, R61, PT ;  /* 0x0000003d1900720b */ /* 0x001fe20003fbc000 */
[----:B-1----:R-:W-:-:S05]  /*62f0*/  FMUL.FTZ R26, R26, R54 ;  /* 0x000000361a1a7220 */ /* 0x002fca0000410000 */
        /* <DEDUP_REMOVED lines=13> */
.L_x_1347:
[----:B------:R-:W-:-:S07]  /*63d0*/  MOV R61, R52 ;  /* 0x00000034003d7202 */ /* 0x000fce0000000f00 */
.L_x_1348:
[----:B------:R-:W-:Y:S05]  /*63e0*/  BSYNC B1 ;  /* 0x0000000000017941 */ /* 0x000fea0003800000 */
.L_x_1346:
        /* <DEDUP_REMOVED lines=18> */
.L_x_1352:
[----:B------:R-:W-:Y:S05]  /*6510*/  BSYNC B2 ;  /* 0x0000000000027941 */ /* 0x000fea0003800000 */
.L_x_1351:
        /* <DEDUP_REMOVED lines=43> */
[----:B------:R-:W-:-:S07]  /*67d0*/  IMAD.MOV.U32 R52, RZ, RZ, R24 ;  /* 0x000000ffff347224 */ /* 0x000fce00078e0018 */
.L_x_1350:
[----:B------:R-:W-:Y:S05]  /*67e0*/  BSYNC B1 ;  /* 0x0000000000017941 */ /* 0x000fea0003800000 */
.L_x_1349:
[----:B------:R-:W-:Y:S01]  /*67f0*/  IMAD.MOV.U32 R25, RZ, RZ, 0x2f800000 ;  /* 0x2f800000ff197424 */ /* 0x000fe200078e00ff */
[----:B------:R-:W-:Y:S01]  /*6800*/  I2FP.F32.U32 R24, R61 ;  /* 0x0000003d00187245 */ /* 0x000fe20000201000 */
[----:B------:R-:W0:Y:S01]  /*6810*/  LDC R26, c[0x0][0x298] ;  /* 0x0000a600ff1a7b82 */ /* 0x000e220000000800 */
[----:B------:R-:W-:Y:S01]  /*6820*/  SHF.L.U32 R60, R60, 0x10, RZ ;  /* 0x000000103c3c7819 */ /* 0x000fe200000006ff */
[----:B------:R-:W-:Y:S02]  /*6830*/  UMOV UR8, 0xffffffff ;  /* 0xffffffff00087882 */ /* 0x000fe40000000000 */
[----:B------:R-:W-:Y:S02]  /*6840*/  FFMA.FTZ R24, R24, R25, 1.1641532182693481445e-10 ;  /* 0x2f00000018187423 */ /* 0x000fe40000010019 */
[----:B------:R-:W-:Y:S01]  /*6850*/  FMUL.FTZ R60, R60, R37 ;  /* 0x000000253c3c7220 */ /* 0x000fe20000410000 */
[----:B------:R-:W-:Y:S01]  /*6860*/  SHF.R.U32.HI R37, RZ, 0x1c, R39 ;  /* 0x0000001cff257819 */ /* 0x000fe20000011627 */
[----:B------:R-:W1:Y:S02]  /*6870*/  LDC R25, c[0x0][0x294] ;  /* 0x0000a500ff197b82 */ /* 0x000e640000000800 */
[----:B0-----:R-:W-:Y:S01]  /*6880*/  FMUL.FTZ R60, R60, R26 ;  /* 0x0000001a3c3c7220 */ /* 0x001fe20000410000 */
[----:B------:R-:W-:-:S02]  /*6890*/  F2FP.BF16.F32.PACK_AB R26, R46, R45 ;  /* 0x0000002d2e1a723e */ /* 0x000fc400000010ff */
[----:B-1----:R-:W-:Y:S02]  /*68a0*/  FSETP.GTU.FTZ.AND P6, PT, R24, R25, PT ;  /* 0x000000191800720b */ /* 0x002fe40003fdc000 */
[----:B------:R-:W-:Y:S02]  /*68b0*/  @P0 PRMT R24, R23, 0x7632, R24 ;  /* 0x0000763217180816 */ /* 0x000fe40000000018 */
[----:B------:R-:W-:Y:S02]  /*68c0*/  FSEL R60, R60, RZ, !P6 ;  /* 0x000000ff3c3c7208 */ /* 0x000fe40007000000 */
[----:B------:R-:W-:Y:S01]  /*68d0*/  F2FP.BF16.F32.PACK_AB R25, R44, R43 ;  /* 0x0000002b2c19723e */ /* 0x000fe200000010ff */
[----:B------:R-:W-:Y:S02]  /*68e0*/  @P0 IMAD.U32 R24, R24, 0x10000, RZ ;  /* 0x0001000018180824 */ /* 0x000fe400078e00ff */
[----:B------:R-:W-:Y:S01]  /*68f0*/  FMUL.FTZ R61, R77, R60 ;  /* 0x0000003c4d3d7220 */ /* 0x000fe20000410000 */
[----:B------:R-:W-:-:S03]  /*6900*/  SHF.L.U32 R60, R39, 0x4, RZ ;  /* 0x00000004273c7819 */ /* 0x000fc600000006ff */
[----:B------:R-:W-:Y:S01]  /*6910*/  @P0 FADD.FTZ R61, R61, R24 ;  /* 0x000000183d3d0221 */ /* 0x000fe20000010000 */
[----:B------:R-:W-:Y:S02]  /*6920*/  IADD3 R48, P0, R60, R48, RZ ;  /* 0x000000303c307210 */ /* 0x000fe40007f1e0ff */
[----:B------:R-:W-:Y:S02]  /*6930*/  F2FP.BF16.F32.PACK_AB R24, R42, R40 ;  /* 0x000000282a18723e */ /* 0x000fe400000010ff */
[----:B------:R-:W-:Y:S01]  /*6940*/  F2FP.BF16.F32.PACK_AB R27, R61, R54 ;  /* 0x000000363d1b723e */ /* 0x000fe200000010ff */
[----:B------:R-:W-:Y:S01]  /*6950*/  IMAD.X R49, R37, 0x1, R49, P0 ;  /* 0x0000000125317824 */ /* 0x000fe200000e0631 */
[----:B------:R-:W-:Y:S02]  /*6960*/  ISETP.NE.AND P0, PT, R47, RZ, PT ;  /* 0x000000ff2f00720c */ /* 0x000fe40003f05270 */
[----:B------:R-:W-:Y:S02]  /*6970*/  SEL R47, RZ, 0x100, P4 ;  /* 0x00000100ff2f7807 */ /* 0x000fe40002000000 */
[----:B------:R0:W-:Y:S02]  /*6980*/  STG.E.128 desc[UR4][R48.64], R24 ;  /* 0x0000001830007986 */ /* 0x0001e4000c101d04 */
[----:B0-----:R-:W-:-:S02]  /*6990*/  SEL R24, RZ, 0x10000, P5 ;  /* 0x00010000ff187807 */ /* 0x001fc40002800000 */
[----:B------:R-:W-:Y:S02]  /*69a0*/  ISETP.NE.AND P5, PT, R41, RZ, PT ;  /* 0x000000ff2900720c */ /* 0x000fe40003fa5270 */
[----:B------:R-:W-:-:S04]  /*69b0*/  SEL R41, RZ, 0x1000000, P6 ;  /* 0x01000000ff297807 */ /* 0x000fc80003000000 */
[----:B------:R-:W-:Y:S02]  /*69c0*/  LOP3.LUT R47, R47, R41, R24, 0xfe, !PT ;  /* 0x000000292f2f7212 */ /* 0x000fe400078efe18 */
[----:B------:R-:W-:-:S05]  /*69d0*/  SEL R41, RZ, 0x1, P2 ;  /* 0x00000001ff297807 */ /* 0x000fca0001000000 */
[----:B------:R-:W-:Y:S01]  /*69e0*/  IMAD.WIDE.U32 R24, R41, 0x1000000, RZ ;  /* 0x0100000029187825 */ /* 0x000fe200078e00ff */
[----:B------:R-:W-:-:S04]  /*69f0*/  SEL R41, RZ, 0x1, P3 ;  /* 0x00000001ff297807 */ /* 0x000fc80001800000 */
[----:B------:R-:W-:Y:S02]  /*6a00*/  LOP3.LUT R25, R25, R47, R41, 0xfe, !PT ;  /* 0x0000002f19197212 */ /* 0x000fe400078efe29 */
[----:B------:R-:W-:Y:S02]  /*6a10*/  SEL R41, RZ, 0x1, P1 ;  /* 0x00000001ff297807 */ /* 0x000fe40000800000 */
[----:B------:R-:W-:Y:S02]  /*6a20*/  SEL R47, RZ, 0x1, P0 ;  /* 0x00000001ff2f7807 */ /* 0x000fe40000000000 */
[----:B------:R-:W-:Y:S01]  /*6a30*/  LEA R50, P0, R39, R50, 0x3 ;  /* 0x0000003227327211 */ /* 0x000fe200078018ff */
[----:B------:R-:W-:-:S03]  /*6a40*/  IMAD.WIDE.U32 R26, R41, 0x10000, RZ ;  /* 0x00010000291a7825 */ /* 0x000fc600078e00ff */
[----:B------:R-:W-:Y:S01]  /*6a50*/  LEA.HI.X R51, R39, R51, RZ, 0x3, P0 ;  /* 0x0000003327337211 */ /* 0x000fe200000f1cff */
[----:B------:R-:W-:-:S05]  /*6a60*/  IMAD.WIDE.U32 R48, R47, 0x100, RZ ;  /* 0x000001002f307825 */ /* 0x000fca00078e00ff */
        /* <DEDUP_REMOVED lines=20> */
[----:B0-----:R-:W-:Y:S01]  /*6bb0*/  FADD.FTZ R27, R24, R61 ;  /* 0x0000003d181b7221 */ /* 0x001fe20000010000 */
        /* <DEDUP_REMOVED lines=54> */
.L_x_1366:
[----:B------:R-:W2:Y:S01]  /*6f20*/  S2R R24, SR_TID.X ;  /* 0x0000000000187919 */ /* 0x000ea20000002100 */
[----:B------:R-:W-:Y:S01]  /*6f30*/  FMUL.FTZ R39, R27, R27 ;  /* 0x0000001b1b277220 */ /* 0x000fe20000410000 */
[----:B------:R-:W-:Y:S01]  /*6f40*/  PLOP3.LUT P1, PT, PT, PT, UP1, 0x40, 0x0 ;  /* 0x000000000000781c */ /* 0x000fe20003f2e818 */
[----:B01----:R-:W-:Y:S01]  /*6f50*/  FADD.FTZ R51, R51, R50 ;  /* 0x0000003233337221 */ /* 0x003fe20000010000 */
[----:B------:R-:W-:Y:S02]  /*6f60*/  IADD3 R60, P2, R60, UR12, RZ ;  /* 0x0000000c3c3c7c10 */ /* 0x000fe4000ff5e0ff */
[----:B------:R-:W-:Y:S01]  /*6f70*/  FSEL R39, R39, RZ, !P1 ;  /* 0x000000ff27277208 */ /* 0x000fe20004800000 */
[----:B------:R-:W-:Y:S01]  /*6f80*/  FFMA.FTZ R26, R51, R26, UR11 ;  /* 0x0000000b331a7e23 */ /* 0x000fe2000801001a */
[----:B------:R-:W-:-:S03]  /*6f90*/  PLOP3.LUT P1, PT, PT, PT, UP1, 0x40, 0x0 ;  /* 0x000000000000781c */ /* 0x000fc60003f2e818 */
[----:B------:R-:W-:Y:S01]  /*6fa0*/  FADD.FTZ R41, R26, R39 ;  /* 0x000000271a297221 */ /* 0x000fe20000010000 */
[----:B------:R-:W-:-:S05]  /*6fb0*/  FSEL R39, R27, RZ, P1 ;  /* 0x000000ff1b277208 */ /* 0x000fca0000800000 */
        /* <DEDUP_REMOVED lines=14> */
[----:B--2---:R-:W-:Y:S01]  /*70a0*/  LOP3.LUT R24, R24, 0x1f, RZ, 0xc0, !PT ;  /* 0x0000001f18187812 */ /* 0x004fe200078ec0ff */
[C---:B0-----:R-:W-:Y:S01]  /*70b0*/  FMUL.FTZ R50, R41.reuse, R50 ;  /* 0x0000003229327220 */ /* 0x041fe20000410000 */
[----:B------:R-:W-:-:S02]  /*70c0*/  FMUL.FTZ R30, R41, R30 ;  /* 0x0000001e291e7220 */ /* 0x000fc40000410000 */
[----:B------:R-:W-:Y:S01]  /*70d0*/  ISETP.NE.AND P0, PT, R24, RZ, PT ;  /* 0x000000ff1800720c */ /* 0x000fe20003f05270 */
[C---:B------:R-:W-:Y:S01]  /*70e0*/  FMUL.FTZ R32, R41.reuse, R32 ;  /* 0x0000002029207220 */ /* 0x040fe20000410000 */
[C---:B------:R-:W-:Y:S01]  /*70f0*/  FMUL.FTZ R54, R41.reuse, R54 ;  /* 0x0000003629367220 */ /* 0x040fe20000410000 */
[C---:B------:R-:W-:Y:S01]  /*7100*/  FMUL.FTZ R36, R41.reuse, R36 ;  /* 0x0000002429247220 */ /* 0x040fe20000410000 */
[C---:B------:R-:W-:Y:S01]  /*7110*/  FMUL.FTZ R44, R41.reuse, R44 ;  /* 0x0000002c292c7220 */ /* 0x040fe20000410000 */
[----:B------:R-:W-:Y:S01]  /*7120*/  FMUL.FTZ R40, R41, R40 ;  /* 0x0000002829287220 */ /* 0x000fe20000410000 */
[----:B------:R-:W-:Y:S01]  /*7130*/  FFMA.FTZ R54, R62, R54, R11 ;  /* 0x000000363e367223 */ /* 0x000fe2000001000b */
[----:B------:R-:W-:Y:S01]  /*7140*/  FFMA.FTZ R36, R67, R36, R9 ;  /* 0x0000002443247223 */ /* 0x000fe20000010009 */
[----:B------:R-:W-:-:S05]  /*7150*/  FFMA.FTZ R45, R66, R44, R17 ;  /* 0x0000002c422d7223 */ /* 0x000fca0000010011 */
[----:B------:R-:W0:Y:S02]  /*7160*/  @!P0 LDC.64 R24, c[0x0][0x250] ;  /* 0x00009400ff188b82 */ /* 0x000e240000000a00 */
[----:B0-----:R-:W-:-:S05]  /*7170*/  @!P0 IMAD.WIDE R24, R0, 0x4, R24 ;  /* 0x0000000400188825 */ /* 0x001fca00078e0218 */
[----:B------:R0:W-:Y:S02]  /*7180*/  @!P0 STG.E desc[UR4][R24.64], R27 ;  /* 0x0000001b18008986 */ /* 0x0001e4000c101904 */
[----:B0-----:R-:W-:Y:S01]  /*7190*/  FADD.FTZ R25, -R39, R38 ;  /* 0x0000002627197221 */ /* 0x001fe20000010100 */
[----:B------:R-:W-:Y:S01]  /*71a0*/  FMUL.FTZ R38, R41, R35 ;  /* 0x0000002329267220 */ /* 0x000fe20000410000 */
[----:B------:R-:W-:Y:S02]  /*71b0*/  FADD.FTZ R24, -R39, R33 ;  /* 0x0000002127187221 */ /* 0x000fe40000010100 */
[C---:B------:R-:W-:Y:S01]  /*71c0*/  FMUL.FTZ R31, R41.reuse, R25 ;  /* 0x00000019291f7220 */ /* 0x040fe20000410000 */
[----:B------:R-:W-:Y:S01]  /*71d0*/  FMUL.FTZ R25, R41, R26 ;  /* 0x0000001a29197220 */ /* 0x000fe20000410000 */
[----:B------:R-:W-:Y:S01]  /*71e0*/  FFMA.FTZ R26, R73, R50, R6 ;  /* 0x00000032491a7223 */ /* 0x000fe20000010006 */
[----:B------:R-:W-:Y:S01]  /*71f0*/  FFMA.FTZ R27, R71, R38, R7 ;  /* 0x00000026471b7223 */ /* 0x000fe20000010007 */
[----:B------:R-:W-:Y:S01]  /*7200*/  FFMA.FTZ R38, R70, R31, R15 ;  /* 0x0000001f46267223 */ /* 0x000fe2000001000f */
[----:B------:R-:W-:Y:S01]  /*7210*/  FFMA.FTZ R25, R72, R25, R14 ;  /* 0x0000001948197223 */ /* 0x000fe2000001000e */
[----:B------:R-:W-:Y:S01]  /*7220*/  FADD.FTZ R50, -R39, R61 ;  /* 0x0000003d27327221 */ /* 0x000fe20000010100 */
[C---:B------:R-:W-:Y:S01]  /*7230*/  FMUL.FTZ R33, R41.reuse, R24 ;  /* 0x0000001829217220 */ /* 0x040fe20000410000 */
[C---:B------:R-:W-:Y:S01]  /*7240*/  FMUL.FTZ R39, R41.reuse, R46 ;  /* 0x0000002e29277220 */ /* 0x040fe20000410000 */
[----:B------:R-:W-:Y:S01]  /*7250*/  F2FP.BF16.F32.PACK_AB R27, R38, R27 ;  /* 0x0000001b261b723e */ /* 0x000fe200000010ff */
[----:B------:R-:W-:Y:S01]  /*7260*/  FMUL.FTZ R38, R41, R34 ;  /* 0x0000002229267220 */ /* 0x000fe20000410000 */
[----:B------:R-:W-:Y:S01]  /*7270*/  F2FP.BF16.F32.PACK_AB R26, R25, R26 ;  /* 0x0000001a191a723e */ /* 0x000fe200000010ff */
[----:B------:R-:W-:Y:S01]  /*7280*/  FMUL.FTZ R25, R41, R48 ;  /* 0x0000003029197220 */ /* 0x000fe20000410000 */
[----:B------:R-:W-:Y:S01]  /*7290*/  FFMA.FTZ R24, R85, R30, R58 ;  /* 0x0000001e55187223 */ /* 0x000fe2000001003a */
[----:B------:R-:W0:Y:S01]  /*72a0*/  @!P0 LDC.64 R34, c[0x0][0x258] ;  /* 0x00009600ff228b82 */ /* 0x000e220000000a00 */
[----:B------:R-:W-:Y:S01]  /*72b0*/  FFMA.FTZ R30, R74, R33, R13 ;  /* 0x000000214a1e7223 */ /* 0x000fe2000001000d */
[----:B------:R-:W-:Y:S01]  /*72c0*/  FFMA.FTZ R31, R76, R25, R56 ;  /* 0x000000194c1f7223 */ /* 0x000fe20000010038 */
[----:B------:R-:W-:Y:S01]  /*72d0*/  FFMA.FTZ R25, R75, R32, R5 ;  /* 0x000000204b197223 */ /* 0x000fe20000010005 */
[----:B------:R-:W-:Y:S01]  /*72e0*/  FFMA.FTZ R38, R65, R38, R10 ;  /* 0x0000002641267223 */ /* 0x000fe2000001000a */
[----:B------:R-:W-:Y:S01]  /*72f0*/  FFMA.FTZ R39, R64, R39, R18 ;  /* 0x0000002740277223 */ /* 0x000fe20000010012 */
[----:B------:R-:W-:Y:S01]  /*7300*/  FMUL.FTZ R50, R41, R50 ;  /* 0x0000003229327220 */ /* 0x000fe20000410000 */
[----:B------:R-:W-:-:S02]  /*7310*/  F2FP.BF16.F32.PACK_AB R24, R31, R24 ;  /* 0x000000181f18723e */ /* 0x000fc400000010ff */
[----:B------:R-:W-:Y:S01]  /*7320*/  F2FP.BF16.F32.PACK_AB R25, R30, R25 ;  /* 0x000000191e19723e */ /* 0x000fe200000010ff */
[----:B------:R-:W-:Y:S01]  /*7330*/  FFMA.FTZ R33, R59, R50, R19 ;  /* 0x000000323b217223 */ /* 0x000fe20000010013 */
[----:B------:R-:W-:Y:S02]  /*7340*/  F2FP.BF16.F32.PACK_AB R30, R39, R38 ;  /* 0x00000026271e723e */ /* 0x000fe400000010ff */
[----:B------:R-:W1:Y:S01]  /*7350*/  LDC.64 R38, c[0x0][0x210] ;  /* 0x00008400ff267b82 */ /* 0x000e620000000a00 */
[----:B------:R-:W-:Y:S01]  /*7360*/  IADD3 R32, P1, R28, UR12, RZ ;  /* 0x0000000c1c207c10 */ /* 0x000fe2000ff3e0ff */
[----:B------:R-:W-:Y:S01]  /*7370*/  FFMA.FTZ R28, R69, R40, R8 ;  /* 0x00000028451c7223 */ /* 0x000fe20000010008 */
[----:B------:R-:W-:Y:S01]  /*7380*/  F2FP.BF16.F32.PACK_AB R31, R33, R54 ;  /* 0x00000036211f723e */ /* 0x000fe200000010ff */
[----:B------:R-:W-:Y:S01]  /*7390*/  FMUL.FTZ R33, R41, R42 ;  /* 0x0000002a29217220 */ /* 0x000fe20000410000 */
[----:B------:R-:W-:-:S03]  /*73a0*/  IADD3.X R61, R37, UR13, RZ, P2, !PT ;  /* 0x0000000d253d7c10 */ /* 0x000fc600097fe4ff */
[----:B------:R-:W-:Y:S01]  /*73b0*/  FFMA.FTZ R43, R68, R33, R16 ;  /* 0x00000021442b7223 */ /* 0x000fe20000010010 */
[----:B------:R-:W-:Y:S01]  /*73c0*/  IADD3.X R33, R29, UR13, RZ, P1, !PT ;  /* 0x0000000d1d217c10 */ /* 0x000fe20008ffe4ff */
[----:B0-----:R-:W-:Y:S01]  /*73d0*/  @!P0 IMAD.WIDE R34, R0, 0x4, R34 ;  /* 0x0000000400228825 */ /* 0x001fe200078e0222 */
[----:B------:R-:W-:Y:S02]  /*73e0*/  F2FP.BF16.F32.PACK_AB R29, R45, R36 ;  /* 0x000000242d1d723e */ /* 0x000fe400000010ff */
[----:B------:R-:W-:Y:S02]  /*73f0*/  F2FP.BF16.F32.PACK_AB R28, R43, R28 ;  /* 0x0000001c2b1c723e */ /* 0x000fe400000010ff */
[----:B------:R0:W-:Y:S04]  /*7400*/  @!P0 STG.E desc[UR4][R34.64], R41 ;  /* 0x0000002922008986 */ /* 0x0001e8000c101904 */
[----:B------:R0:W-:Y:S04]  /*7410*/  STG.E.128 desc[UR4][R32.64], R24 ;  /* 0x0000001820007986 */ /* 0x0001e8000c101d04 */
[----:B------:R0:W-:Y:S01]  /*7420*/  STG.E.128 desc[UR4][R60.64], R28 ;  /* 0x0000001c3c007986 */ /* 0x0001e2000c101d04 */
[----:B-1----:R-:W-:-:S04]  /*7430*/  LEA R0, R38, R0, 0x2 ;  /* 0x0000000026007211 */ /* 0x002fc800078e10ff */
[----:B------:R-:W-:-:S13]  /*7440*/  ISETP.GE.AND P0, PT, R0, R39, PT ;  /* 0x000000270000720c */ /* 0x000fda0003f06270 */
[----:B0-----:R-:W-:Y:S05]  /*7450*/  @!P0 BRA `(.L_x_1354) ;  /* 0xffffff9800308947 */ /* 0x001fea000383ffff */
[----:B------:R-:W-:Y:S05]  /*7460*/  BSYNC B0 ;  /* 0x0000000000007941 */ /* 0x000fea0003800000 */
.L_x_1240:
[----:B------:R-:W-:Y:S05]  /*7470*/  EXIT ;  /* 0x000000000000794d */ /* 0x000fea0003800000 */
.L_x_1353:
        /* <DEDUP_REMOVED lines=8> */
.L_x_1356:
[----:B------:R-:W-:Y:S05]  /*7500*/  BSYNC B1 ;  /* 0x0000000000017941 */ /* 0x000fea0003800000 */
.L_x_1355:
        /* <DEDUP_REMOVED lines=8> */
.L_x_1357:
[----:B------:R-:W-:Y:S02]  /*7590*/  IMAD.MOV.U32 R39, RZ, RZ, 0x4 ;  /* 0x00000004ff277424 */ /* 0x000fe400078e00ff */
[----:B------:R-:W-:-:S05]  /*75a0*/  FADD.FTZ R47, R41, R24 ;  /* 0x00000018292f7221 */ /* 0x000fca0000010000 */
[----:B------:R-:W-:-:S07]  /*75b0*/  MOV R41, R47 ;  /* 0x0000002f00297202 */ /* 0x000fce0000000f00 */
[----:B------:R-:W-:Y:S05]  /*75c0*/  WARPSYNC.COLLECTIVE R25, `(.L_x_1358) ;  /* 0x0000000019087348 */ /* 0x000fea0003c00000 */
[----:B------:R0:W1:Y:S02]  /*75d0*/  SHFL.BFLY P0, R24, R41, R39, R48 ;  /* 0x0c00002729187389 */ /* 0x0000640000000030 */
[----:B01----:R-:W-:Y:S01]  /*75e0*/  ENDCOLLECTIVE ;  /* 0x000000000000791b */ /* 0x003fe20003800000 */
.L_x_1358:
[----:B------:R-:W-:Y:S02]  /*75f0*/  IMAD.MOV.U32 R39, RZ, RZ, 0x8 ;  /* 0x00000008ff277424 */ /* 0x000fe400078e00ff */
[----:B------:R-:W-:-:S05]  /*7600*/  FADD.FTZ R49, R47, R24 ;  /* 0x000000182f317221 */ /* 0x000fca0000010000 */
[----:B------:R-:W-:-:S07]  /*7610*/  MOV R41, R49 ;  /* 0x0000003100297202 */ /* 0x000fce0000000f00 */
[----:B------:R-:W-:Y:S05]  /*7620*/  WARPSYNC.COLLECTIVE R25, `(.L_x_1359) ;  /* 0x0000000019087348 */ /* 0x000fea0003c00000 */
[----:B------:R0:W1:Y:S02]  /*7630*/  SHFL.BFLY P0, R24, R41, R39, R48 ;  /* 0x0c00002729187389 */ /* 0x0000640000000030 */
[----:B01----:R-:W-:Y:S01]  /*7640*/  ENDCOLLECTIVE ;  /* 0x000000000000791b */ /* 0x003fe20003800000 */
.L_x_1359:
[----:B------:R-:W-:Y:S02]  /*7650*/  IMAD.MOV.U32 R39, RZ, RZ, 0x10 ;  /* 0x00000010ff277424 */ /* 0x000fe400078e00ff */
[----:B------:R-:W-:-:S05]  /*7660*/  FADD.FTZ R50, R49, R24 ;  /* 0x0000001831327221 */ /* 0x000fca0000010000 */
[----:B------:R-:W-:-:S07]  /*7670*/  MOV R41, R50 ;  /* 0x0000003200297202 */ /* 0x000fce0000000f00 */
[----:B------:R-:W-:Y:S05]  /*7680*/  WARPSYNC.COLLECTIVE R25, `(.L_x_1360) ;  /* 0x0000000019087348 */ /* 0x000fea0003c00000 */
[----:B------:R0:W1:Y:S02]  /*7690*/  SHFL.BFLY P0, R24, R41, R39, R48 ;  /* 0x0c00002729187389 */ /* 0x0000640000000030 */
[----:B01----:R-:W-:Y:S01]  /*76a0*/  ENDCOLLECTIVE ;  /* 0x000000000000791b */ /* 0x003fe20003800000 */
.L_x_1360:
        /* <DEDUP_REMOVED lines=34> */
[----:B------:R-:W-:-:S03]  /*78d0*/  IMAD.MOV.U32 R25, RZ, RZ, -0x1 ;  /* 0xffffffffff197424 */ /* 0x000fc600078e00ff */
[----:B------:R-:W-:-:S07]  /*78e0*/  FFMA.FTZ R41, R41, R41, R24 ;  /* 0x0000002929297223 */ /* 0x000fce0000010018 */
[----:B------:R-:W-:Y:S05]  /*78f0*/  WARPSYNC.COLLECTIVE R25, `(.L_x_1361) ;  /* 0x0000000019087348 */ /* 0x000fea0003c00000 */
[----:B------:R0:W1:Y:S02]  /*7900*/  SHFL.BFLY P0, R24, R41, R39, R48 ;  /* 0x0c00002729187389 */ /* 0x0000640000000030 */
[----:B01----:R-:W-:Y:S01]  /*7910*/  ENDCOLLECTIVE ;  /* 0x000000000000791b */ /* 0x003fe20003800000 */
.L_x_1361:
[----:B------:R-:W-:Y:S02]  /*7920*/  IMAD.MOV.U32 R39, RZ, RZ, 0x2 ;  /* 0x00000002ff277424 */ /* 0x000fe400078e00ff */
[----:B------:R-:W-:-:S05]  /*7930*/  FADD.FTZ R47, R41, R24 ;  /* 0x00000018292f7221 */ /* 0x000fca0000010000 */
[----:B------:R-:W-:-:S07]  /*7940*/  MOV R41, R47 ;  /* 0x0000002f00297202 */ /* 0x000fce0000000f00 */
[----:B------:R-:W-:Y:S05]  /*7950*/  WARPSYNC.COLLECTIVE R25, `(.L_x_1362) ;  /* 0x0000000019087348 */ /* 0x000fea0003c00000 */
[----:B------:R0:W1:Y:S02]  /*7960*/  SHFL.BFLY P0, R24, R41, R39, R48 ;  /* 0x0c00002729187389 */ /* 0x0000640000000030 */
[----:B01----:R-:W-:Y:S01]  /*7970*/  ENDCOLLECTIVE ;  /* 0x000000000000791b */ /* 0x003fe20003800000 */
.L_x_1362:
[----:B------:R-:W-:Y:S02]  /*7980*/  IMAD.MOV.U32 R39, RZ, RZ, 0x4 ;  /* 0x00000004ff277424 */ /* 0x000fe400078e00ff */
[----:B------:R-:W-:-:S05]  /*7990*/  FADD.FTZ R49, R47, R24 ;  /* 0x000000182f317221 */ /* 0x000fca0000010000 */
[----:B------:R-:W-:-:S07]  /*79a0*/  MOV R41, R49 ;  /* 0x0000003100297202 */ /* 0x000fce0000000f00 */
[----:B------:R-:W-:Y:S05]  /*79b0*/  WARPSYNC.COLLECTIVE R25, `(.L_x_1363) ;  /* 0x0000000019087348 */ /* 0x000fea0003c00000 */
[----:B------:R0:W1:Y:S02]  /*79c0*/  SHFL.BFLY P0, R24, R41, R39, R48 ;  /* 0x0c00002729187389 */ /* 0x0000640000000030 */
[----:B01----:R-:W-:Y:S01]  /*79d0*/  ENDCOLLECTIVE ;  /* 0x000000000000791b */ /* 0x003fe20003800000 */
.L_x_1363:
[----:B------:R-:W-:Y:S02]  /*79e0*/  IMAD.MOV.U32 R39, RZ, RZ, 0x8 ;  /* 0x00000008ff277424 */ /* 0x000fe400078e00ff */
[----:B------:R-:W-:-:S05]  /*79f0*/  FADD.FTZ R50, R49, R24 ;  /* 0x0000001831327221 */ /* 0x000fca0000010000 */
[----:B------:R-:W-:-:S07]  /*7a00*/  MOV R41, R50 ;  /* 0x0000003200297202 */ /* 0x000fce0000000f00 */
[----:B------:R-:W-:Y:S05]  /*7a10*/  WARPSYNC.COLLECTIVE R25, `(.L_x_1364) ;  /* 0x0000000019087348 */ /* 0x000fea0003c00000 */
[----:B------:R0:W1:Y:S02]  /*7a20*/  SHFL.BFLY P0, R24, R41, R39, R48 ;  /* 0x0c00002729187389 */ /* 0x0000640000000030 */
[----:B01----:R-:W-:Y:S01]  /*7a30*/  ENDCOLLECTIVE ;  /* 0x000000000000791b */ /* 0x003fe20003800000 */
.L_x_1364:
[----:B------:R-:W-:Y:S02]  /*7a40*/  IMAD.MOV.U32 R39, RZ, RZ, 0x10 ;  /* 0x00000010ff277424 */ /* 0x000fe400078e00ff */
[----:B------:R-:W-:-:S05]  /*7a50*/  FADD.FTZ R51, R50, R24 ;  /* 0x0000001832337221 */ /* 0x000fca0000010000 */
[----:B------:R-:W-:-:S07]  /*7a60*/  MOV R41, R51 ;  /* 0x0000003300297202 */ /* 0x000fce0000000f00 */
[----:B------:R-:W-:Y:S05]  /*7a70*/  WARPSYNC.COLLECTIVE R25, `(.L_x_1365) ;  /* 0x0000000019087348 */ /* 0x000fea0003c00000 */
[----:B------:R0:W1:Y:S02]  /*7a80*/  SHFL.BFLY P0, R24, R41, R39, R48 ;  /* 0x0c00002729187389 */ /* 0x0000640000000030 */
[----:B01----:R-:W-:Y:S01]  /*7a90*/  ENDCOLLECTIVE ;  /* 0x000000000000791b */ /* 0x003fe20003800000 */
.L_x_1365:
[----:B------:R-:W-:Y:S01]  /*7aa0*/  MOV R50, R24 ;  /* 0x0000001800327202 */ /* 0x000fe20000000f00 */
[----:B------:R-:W-:Y:S06]  /*7ab0*/  BRA `(.L_x_1366) ;  /* 0xfffffff400187947 */ /* 0x000fec000383ffff */
.L_x_1367:
        /* <DEDUP_REMOVED lines=12> */
.L_x_16485:


//--------------------- .text._ZN10layer_norm13ln_fwd_kernelINS_13Kernel_traitsI13__nv_bfloat16S2_S2_S2_fjLj512ELj1ELj4ELj1ELj16ENS_18Kernel_traits_baseILj512ES2_S2_S2_S2_fjLj128EEEEELb1ELb1ELb1ELb0EEEvNS_9FwdParamsE --------------------------
	.section	.text._ZN10layer_norm13ln_fwd_kernelINS_13Kernel_traitsI13__nv_bfloat16S2_S2_S2_fjLj512ELj1ELj4ELj1ELj16ENS_18Kernel_traits_baseILj512ES2_S2_S2_S2_fjLj128EEEEELb1ELb1ELb1ELb0EEEvNS_9FwdParamsE,"ax",@progbits
	.align	128
        .global         _ZN10layer_norm13ln_fwd_kernelINS_13Kernel_traitsI13__nv_bfloat16S2_S2_S2_fjLj512ELj1ELj4ELj1ELj16ENS_18Kernel_traits_baseILj512ES2_S2_S2_S2_fjLj128EEEEELb1ELb1ELb1ELb0EEEvNS_9FwdParamsE
        .type           _ZN10layer_norm13ln_fwd_kernelINS_13Kernel_traitsI13__nv_bfloat16S2_S2_S2_fjLj512ELj1ELj4ELj1ELj16ENS_18Kernel_traits_baseILj512ES2_S2_S2_S2_fjLj128EEEEELb1ELb1ELb1ELb0EEEvNS_9FwdParamsE,@function
        .size           _ZN10layer_norm13ln_fwd_kernelINS_13Kernel_traitsI13__nv_bfloat16S2_S2_S2_fjLj512ELj1ELj4ELj1ELj16ENS_18Kernel_traits_baseILj512ES2_S2_S2_S2_fjLj128EEEEELb1ELb1ELb1ELb0EEEvNS_9FwdParamsE,(.L_x_16486 - _ZN10layer_norm13ln_fwd_kernelINS_13Kernel_traitsI13__nv_bfloat16S2_S2_S2_fjLj512ELj1ELj4ELj1ELj16ENS_18Kernel_traits_baseILj512ES2_S2_S2_S2_fjLj128EEEEELb1ELb1ELb1ELb0EEEvNS_9FwdParamsE)
        .other          _ZN10layer_norm13ln_fwd_kernelINS_13Kernel_traitsI13__nv_bfloat16S2_S2_S2_fjLj512ELj1ELj4ELj1ELj16ENS_18Kernel_traits_baseILj512ES2_S2_S2_S2_fjLj128EEEEELb1ELb1ELb1ELb0EEEvNS_9FwdParamsE,@"STO_CUDA_ENTRY STV_DEFAULT"
_ZN10layer_norm13ln_fwd_kernelINS_13Kernel_traitsI13__nv_bfloat16S2_S2_S2_fjLj512ELj1ELj4ELj1ELj16ENS_18Kernel_traits_baseILj512ES2_S2_S2_S2_fjLj128EEEEELb1ELb1ELb1ELb0EEEvNS_9FwdParamsE:
.text._ZN10layer_norm13ln_fwd_kernelINS_13Kernel_traitsI13__nv_bfloat16S2_S2_S2_fjLj512ELj1ELj4ELj1ELj16ENS_18Kernel_traits_baseILj512ES2_S2_S2_S2_fjLj128EEEEELb1ELb1ELb1ELb0EEEvNS_9FwdParamsE:
        /* <DEDUP_REMOVED lines=21> */
[----:B------:R-:W-:-:S04]  /*0150*/  SHF.R.U32.HI R24, RZ, 0x5, R27 ;  /* 0x00000005ff187819 */ /* 0x000fc8000001161b */
[C---:B-1----:R-:W-:Y:S01]  /*0160*/  LEA R24, R23.reuse, R24, 0x2 ;  /* 0x0000001817187211 */ /* 0x042fe200078e10ff */
[----:B------:R-:W-:Y:S01]  /*0170*/  IMAD R23, R23, UR8, R27 ;  /* 0x0000000817177c24 */ /* 0x000fe2000f8e021b */
[----:B--2---:R-:W-:Y:S01]  /*0180*/  @P0 R2UR UR5, R3 ;  /* 0x00000000030502ca */ /* 0x004fe200000e0000 */
[----:B------:R-:W-:Y:S01]  /*0190*/  IMAD.MOV.U32 R3, RZ, RZ, R26 ;  /* 0x000000ffff037224 */ /* 0x000fe200078e001a */
[----:B------:R-:W-:-:S04]  /*01a0*/  @P0 R2UR UR4, R2 ;  /* 0x00000000020402ca */ /* 0x000fc800000e0000 */
[----:B------:R-:W-:-:S04]  /*01b0*/  LOP3.LUT R25, R3, 0x1f, RZ, 0x3c, !PT ;  /* 0x0000001f03197812 */ /* 0x000fc800078e3cff */
[----:B------:R-:W-:-:S03]  /*01c0*/  LEA.HI.SX32 R25, R0, R25, 0x1d ;  /* 0x0000001900197211 */ /* 0x000fc600078feaff */
[----:B------:R-:W-:Y:S01]  /*01d0*/  UIADD3 UR15, UR5, -0x4498517b, URZ ;  /* 0xbb67ae85050f7890 */ /* 0x000fe2000fffe03f */
[C---:B------:R-:W-:Y:S01]  /*01e0*/  LOP3.LUT P1, RZ, R25.reuse, 0xffffffe0, RZ, 0xc0, !PT ;  /* 0xffffffe019ff7812 */ /* 0x040fe2000782c0ff */
[----:B------:R-:W-:Y:S01]  /*01f0*/  UIADD3 UR14, UR4, -0x61c88647, URZ ;  /* 0x9e3779b9040e7890 */ /* 0x000fe2000fffe03f */
[----:B------:R-:W-:Y:S01]  /*0200*/  ISETP.GE.U32.AND P2, PT, R25, 0x40, PT ;  /* 0x000000401900780c */ /* 0x000fe20003f46070 */
[----:B------:R-:W-:Y:S01]  /*0210*/  UIADD3 UR16, UR4, 0x3c6ef372, URZ ;  /* 0x3c6ef37204107890 */ /* 0x000fe2000fffe03f */
[----:B----4-:R-:W-:Y:S01]  /*0220*/  @P0 IADD3 R48, P3, R4, R7, RZ ;  /* 0x0000000704300210 */ /* 0x010fe20007f7e0ff */
        /* <DEDUP_REMOVED lines=40> */
.L_x_1369:
[----:B------:R-:W-:Y:S05]  /*04b0*/  BSYNC B0 ;  /* 0x0000000000007941 */ /* 0x000fea0003800000 */
.L_x_1368:
        /* <DEDUP_REMOVED lines=25> */
.L_x_1371:
[----:B------:R-:W-:Y:S05]  /*0650*/  BSYNC B0 ;  /* 0x0000000000007941 */ /* 0x000fea0003800000 */
.L_x_1370:
        /* <DEDUP_REMOVED lines=9> */
[----:B------:R-:W-:Y:S01]  /*06f0*/  IMAD.HI.U32 R0, R23, -0x326172a9, RZ ;  /* 0xcd9e8d5717007827 */ /* 0x000fe200078e00ff */
        /* <DEDUP_REMOVED lines=48> */
[----:B------:R-:W-:Y:S01]  /*0a00*/  IMAD.U32 R16, R8, 0x10000, RZ ;  /* 0x0001000008107824 */ /* 0x000fe200078e00ff */
[----:B------:R-:W-:Y:S01]  /*0a10*/  LOP3.LUT R0, R41, UR20, R0, 0x96, !PT ;  /* 0x0000001429007c12 */ /* 0x000fe2000f8e9600 */
[----:B------:R-:W-:Y:S02]  /*0a20*/  IMAD R8, R3, -0x2daee0ad, RZ ;  /* 0xd2511f5303087824 */ /* 0x000fe400078e02ff */
[----:B------:R-:W-:Y:S02]  /*0a30*/  IMAD R40, R40, -0x326172a9, RZ ;  /* 0xcd9e8d5728287824 */ /* 0x000fe400078e02ff */
[----:B------:R-:W-:-:S04]  /*0a40*/  IMAD.HI.U32 R3, R2, -0x326172a9, RZ ;  /* 0xcd9e8d5702037827 */ /* 0x000fc800078e00ff */
[----:B------:R-:W-:Y:S01]  /*0a50*/  IMAD.U32 R19, R13, 0x10000, RZ ;  /* 0x000100000d137824 */ /* 0x000fe200078e00ff */
[----:B------:R-:W-:Y:S01]  /*0a60*/  LOP3.LUT R3, R3, UR22, R40, 0x96, !PT ;  /* 0x0000001603037c12 */ /* 0x000fe2000f8e9628 */
[----:B------:R-:W-:-:S04]  /*0a70*/  IMAD.HI.U32 R13, R0, -0x2daee0ad, RZ ;  /* 0xd2511f53000d7827 */ /* 0x000fc800078e00ff */
[----:B------:R-:W-:Y:S01]  /*0a80*/  IMAD R0, R0, -0x2daee0ad, RZ ;  /* 0xd2511f5300007824 */ /* 0x000fe200078e02ff */
[----:B------:R-:W-:Y:S01]  /*0a90*/  LOP3.LUT R40, R13, UR23, R8, 0x96, !PT ;  /* 0x000000170d287c12 */ /* 0x000fe2000f8e9608 */
[----:B------:R-:W-:Y:S01]  /*0aa0*/  IMAD.HI.U32 R43, R3, -0x2daee0ad, RZ ;  /* 0xd2511f53032b7827 */ /* 0x000fe200078e00ff */
[----:B------:R-:W-:-:S03]  /*0ab0*/  SHF.L.U32 R13, R4, 0x10, RZ ;  /* 0x00000010040d7819 */ /* 0x000fc600000006ff */
[----:B------:R-:W-:Y:S01]  /*0ac0*/  IMAD R2, R2, -0x326172a9, RZ ;  /* 0xcd9e8d5702027824 */ /* 0x000fe200078e02ff */
[----:B------:R-:W-:Y:S01]  /*0ad0*/  LOP3.LUT R0, R43, UR25, R0, 0x96, !PT ;  /* 0x000000192b007c12 */ /* 0x000fe2000f8e9600 */
[----:B------:R-:W-:-:S04]  /*0ae0*/  IMAD.HI.U32 R41, R40, -0x326172a9, RZ ;  /* 0xcd9e8d5728297827 */ /* 0x000fc800078e00ff */
[----:B------:R-:W-:Y:S01]  /*0af0*/  IMAD R40, R40, -0x326172a9, RZ ;  /* 0xcd9e8d5728287824 */ /* 0x000fe200078e02ff */
[----:B------:R-:W-:Y:S01]  /*0b00*/  LOP3.LUT R41, R41, UR24, R2, 0x96, !PT ;  /* 0x0000001829297c12 */ /* 0x000fe2000f8e9602 */
[----:B------:R-:W-:Y:S02]  /*0b10*/  IMAD R2, R3, -0x2daee0ad, RZ ;  /* 0xd2511f5303027824 */ /* 0x000fe400078e02ff */
[----:B------:R-:W-:-:S04]  /*0b20*/  IMAD.HI.U32 R3, R0, -0x326172a9, RZ ;  /* 0xcd9e8d5700037827 */ /* 0x000fc800078e00ff */
[----:B------:R-:W-:Y:S01]  /*0b30*/  IMAD.HI.U32 R43, R41, -0x2daee0ad, RZ ;  /* 0xd2511f53292b7827 */ /* 0x000fe200078e00ff */
[----:B------:R-:W-:Y:S02]  /*0b40*/  LOP3.LUT R40, R3, UR26, R40, 0x96, !PT ;  /* 0x0000001a03287c12 */ /* 0x000fe4000f8e9628 */
[----:B------:R-:W-:Y:S01]  /*0b50*/  SHF.L.U32 R3, R33, 0x10, RZ ;  /* 0x0000001021037819 */ /* 0x000fe200000006ff */
[----:B------:R-:W-:Y:S01]  /*0b60*/  IMAD.U32 R4, R32, 0x10000, RZ ;  /* 0x0001000020047824 */ /* 0x000fe200078e00ff */
[----:B------:R-:W-:Y:S01]  /*0b70*/  LOP3.LUT R43, R43, UR27, R2, 0x96, !PT ;  /* 0x0000001b2b2b7c12 */ /* 0x000fe2000f8e9602 */
[----:B------:R-:W-:Y:S02]  /*0b80*/  IMAD R32, R0, -0x326172a9, RZ ;  /* 0xcd9e8d5700207824 */ /* 0x000fe400078e02ff */
        /* <DEDUP_REMOVED lines=9> */
[----:B------:R-:W-:Y:S01]  /*0c20*/  IMAD.U32 R40, R29, 0x10000, RZ ;  /* 0x000100001d287824 */ /* 0x000fe200078e00ff */
[----:B------:R-:W-:Y:S01]  /*0c30*/  LOP3.LUT R45, R47, UR30, R45, 0x96, !PT ;  /* 0x0000001e2f2d7c12 */ /* 0x000fe2000f8e962d */
[----:B------:R-:W-:Y:S01]  /*0c40*/  IMAD.HI.U32 R29, R32, -0x2daee0ad, RZ ;  /* 0xd2511f53201d7827 */ /* 0x000fe200078e00ff */
[----:B------:R-:W-:-:S03]  /*0c50*/  LOP3.LUT R47, R48, 0x3, RZ, 0xc0, !PT ;  /* 0x00000003302f7812 */ /* 0x000fc600078ec0ff */
[----:B------:R-:W-:Y:S01]  /*0c60*/  IMAD.U32 R20, R12, 0x10000, RZ ;  /* 0x000100000c147824 */ /* 0x000fe200078e00ff */
[----:B------:R-:W-:Y:S01]  /*0c70*/  LOP3.LUT R44, R29, UR31, R44, 0x96, !PT ;  /* 0x0000001f1d2c7c12 */ /* 0x000fe2000f8e962c */
[----:B------:R-:W-:Y:S01]  /*0c80*/  IMAD.U32 R17, R15, 0x10000, RZ ;  /* 0x000100000f117824 */ /* 0x000fe200078e00ff */
[----:B------:R-:W-:Y:S01]  /*0c90*/  SHF.L.U32 R15, R9, 0x10, RZ ;  /* 0x00000010090f7819 */ /* 0x000fe200000006ff */
[----:B------:R-:W-:Y:S01]  /*0ca0*/  IMAD.U32 R14, R10, 0x10000, RZ ;  /* 0x000100000a0e7824 */ /* 0x000fe200078e00ff */
[----:B------:R-:W-:Y:S01]  /*0cb0*/  SHF.L.U32 R9, R7, 0x10, RZ ;  /* 0x0000001007097819 */ /* 0x000fe200000006ff */
[----:B------:R-:W-:Y:S02]  /*0cc0*/  IMAD.U32 R12, R11, 0x10000, RZ ;  /* 0x000100000b0c7824 */ /* 0x000fe400078e00ff */
[----:B------:R-:W-:Y:S02]  /*0cd0*/  IMAD.U32 R48, R52, 0x10000, RZ ;  /* 0x0001000034307824 */ /* 0x000fe400078e00ff */
[----:B------:R-:W-:-:S02]  /*0ce0*/  IMAD.U32 R10, R5, 0x10000, RZ ;  /* 0x00010000050a7824 */ /* 0x000fc400078e00ff */
[----:B------:R-:W-:Y:S01]  /*0cf0*/  IMAD.U32 R11, R6, 0x10000, RZ ;  /* 0x00010000060b7824 */ /* 0x000fe200078e00ff */
[----:B------:R-:W-:Y:S01]  /*0d00*/  SHF.L.U32 R6, R38, 0x10, RZ ;  /* 0x0000001026067819 */ /* 0x000fe200000006ff */
        /* <DEDUP_REMOVED lines=15> */
[----:B------:R-:W-:Y:S02]  /*0e00*/  IMAD.MOV.U32 R64, RZ, RZ, RZ ;  /* 0x000000ffff407224 */ /* 0x000fe400078e00ff */
[----:B------:R-:W-:-:S02]  /*0e10*/  IMAD.U32 R66, R66, 0x10000, RZ ;  /* 0x0001000042427824 */ /* 0x000fc400078e00ff */
[----:B------:R-:W-:Y:S02]  /*0e20*/  IMAD.U32 R67, R67, 0x10000, RZ ;  /* 0x0001000043437824 */ /* 0x000fe400078e00ff */
[----:B------:R-:W-:Y:S02]  /*0e30*/  IMAD.U32 R73, R73, 0x10000, RZ ;  /* 0x0001000049497824 */ /* 0x000fe400078e00ff */
[----:B------:R-:W-:Y:S02]  /*0e40*/  IMAD.U32 R74, R74, 0x10000, RZ ;  /* 0x000100004a4a7824 */ /* 0x000fe400078e00ff */
[----:B------:R-:W-:Y:S02]  /*0e50*/  IMAD.U32 R76, R76, 0x10000, RZ ;  /* 0x000100004c4c7824 */ /* 0x000fe400078e00ff */
[----:B------:R-:W-:-:S07]  /*0e60*/  IMAD R78, R32, -0x2daee0ad, RZ ;  /* 0xd2511f53204e7824 */ /* 0x000fce00078e02ff */
.L_x_1544:
        /* <DEDUP_REMOVED lines=8> */
[----:B------:R-:W-:Y:S01]  /*0ef0*/  HFMA2.MMA R105, -RZ, RZ, 0, 0 ;  /* 0x00000000ff697435 */ /* 0x000fe200000001ff */
[----:B------:R-:W-:Y:S01]  /*0f00*/  BSSY B1, `(.L_x_1373) ;  /* 0x0000341000017945 */ /* 0x000fe20003800000 */
[----:B------:R-:W-:Y:S02]  /*0f10*/  SHF.R.S32.HI R104, RZ, 0x1f, R24 ;  /* 0x0000001fff687819 */ /* 0x000fe40000011418 */
[----:B------:R-:W-:-:S04]  /*0f20*/  SHF.R.S32.HI R39, RZ, 0x1f, R38 ;  /* 0x0000001fff277819 */ /* 0x000fc80000011426 */
[----:B------:R-:W-:-:S04]  /*0f30*/  LEA.HI R39, R39, R38, RZ, 0x3 ;  /* 0x0000002627277211 */ /* 0x000fc800078f18ff */
[----:B--2---:R-:W-:Y:S02]  /*0f40*/  LEA.HI.SX32 R107, R39, R26, 0x1d ;  /* 0x0000001a276b7211 */ /* 0x004fe400078feaff */
[----:B---3--:R-:W-:-:S13]  /*0f50*/  ISETP.GE.AND P3, PT, R106, 0x1, PT ;  /* 0x000000016a00780c */ /* 0x008fda0003f66270 */
        /* <DEDUP_REMOVED lines=18> */
[----:B------:R-:W-:Y:S02]  /*1080*/  IMAD.MOV.U32 R77, RZ, RZ, RZ ;  /* 0x000000ffff4d7224 */ /* 0x000fe400078e00ff */
[----:B------:R-:W-:Y:S01]  /*1090*/  IMAD.MOV.U32 R36, RZ, RZ, R47 ;  /* 0x000000ffff247224 */ /* 0x000fe200078e002f */
[----:B------:R-:W-:Y:S06]  /*10a0*/  @!P0 BRA `(.L_x_1377) ;  /* 0x0000000400648947 */ /* 0x000fec0003800000 */
[----:B------:R-:W-:Y:S01]  /*10b0*/  MOV R36, R47 ;  /* 0x0000002f00247202 */ /* 0x000fe20000000f00 */
[----:B-----5:R-:W-:Y:S01]  /*10c0*/  IMAD.U32 R77, R32, 0x10000, RZ ;  /* 0x00010000204d7824 */ /* 0x020fe200078e00ff */
[----:B------:R-:W-:Y:S06]  /*10d0*/  BRA `(.L_x_1377) ;  /* 0x0000000400587947 */ /* 0x000fec0003800000 */
.L_x_1376:
        /* <DEDUP_REMOVED lines=12> */
.L_x_1379:
[----:B------:R-:W-:-:S07]  /*11a0*/  MOV R68, R46 ;  /* 0x0000002e00447202 */ /* 0x000fce0000000f00 */
.L_x_1380:
[----:B------:R-:W-:Y:S05]  /*11b0*/  BSYNC B3 ;  /* 0x0000000000037941 */ /* 0x000fea0003800000 */
.L_x_1378:
        /* <DEDUP_REMOVED lines=16> */
.L_x_1384:
[----:B------:R-:W-:Y:S05]  /*12c0*/  BSYNC B4 ;  /* 0x0000000000047941 */ /* 0x000fea0003800000 */
.L_x_1383:
        /* <DEDUP_REMOVED lines=41> */
[----:B------:R-:W-:-:S08]  /*1560*/  LOP3.LUT R44, R79, UR31, R44, 0x96, !PT ;  /* 0x0000001f4f2c7c12 */ /* 0x000fd0000f8e962c */
.L_x_1382:
[----:B------:R-:W-:Y:S05]  /*1570*/  BSYNC B3 ;  /* 0x0000000000037941 */ /* 0x000fea0003800000 */
.L_x_1381:
[----:B------:R-:W-:Y:S01]  /*1580*/  I2FP.F32.U32 R37, R68 ;  /* 0x0000004400257245 */ /* 0x000fe20000201000 */
[----:B------:R-:W-:Y:S01]  /*1590*/  IMAD.MOV.U32 R68, RZ, RZ, 0x2f800000 ;  /* 0x2f800000ff447424 */ /* 0x000fe200078e00ff */
[----:B-----5:R-:W-:-:S03]  /*15a0*/  SHF.L.U32 R38, R28, 0x10, RZ ;  /* 0x000000101c267819 */ /* 0x020fc600000006ff */
[----:B------:R-:W-:Y:S02]  /*15b0*/  FFMA.FTZ R37, R37, R68, 1.1641532182693481445e-10 ;  /* 0x2f00000025257423 */ /* 0x000fe40000010044 */
[----:B------:R-:W-:-:S03]  /*15c0*/  FMUL.FTZ R38, R38, UR13 ;  /* 0x0000000d26267c20 */ /* 0x000fc60008410000 */
[----:B------:R-:W-:Y:S01]  /*15d0*/  FSETP.GTU.FTZ.AND P5, PT, R37, UR10, PT ;  /* 0x0000000a25007c0b */ /* 0x000fe2000bfbc000 */
[----:B------:R-:W-:-:S03]  /*15e0*/  FMUL.FTZ R38, R38, UR12 ;  /* 0x0000000c26267c20 */ /* 0x000fc60008410000 */
[----:B------:R-:W-:Y:S02]  /*15f0*/  SEL R79, RZ, 0x1, P5 ;  /* 0x00000001ff4f7807 */ /* 0x000fe40002800000 */
[----:B------:R-:W-:Y:S01]  /*1600*/  FSEL R77, R38, RZ, !P5 ;  /* 0x000000ff264d7208 */ /* 0x000fe20006800000 */
[----:B------:R-:W-:-:S04]  /*1610*/  @P0 IMAD.U32 R38, R32, 0x10000, RZ ;  /* 0x0001000020260824 */ /* 0x000fc800078e00ff */
[----:B------:R-:W-:-:S04]  /*1620*/  FMUL.FTZ R77, R20, R77 ;  /* 0x0000004d144d7220 */ /* 0x000fc80000410000 */
[----:B------:R-:W-:-:S07]  /*1630*/  @P0 FADD.FTZ R77, R38, R77 ;  /* 0x0000004d264d0221 */ /* 0x000fce0000010000 */
.L_x_1377:
[----:B------:R-:W-:Y:S05]  /*1640*/  BSYNC B2 ;  /* 0x0000000000027941 */ /* 0x000fea0003800000 */
.L_x_1375:
        /* <DEDUP_REMOVED lines=9> */
.L_x_1386:
        /* <DEDUP_REMOVED lines=12> */
.L_x_1389:
[----:B------:R-:W-:-:S07]  /*17a0*/  MOV R68, R46 ;  /* 0x0000002e00447202 */ /* 0x000fce0000000f00 */
.L_x_1390:
[----:B------:R-:W-:Y:S05]  /*17b0*/  BSYNC B3 ;  /* 0x0000000000037941 */ /* 0x000fea0003800000 */
.L_x_1388:
        /* <DEDUP_REMOVED lines=16> */
.L_x_1394:
[----:B------:R-:W-:Y:S05]  /*18c0*/  BSYNC B4 ;  /* 0x0000000000047941 */ /* 0x000fea0003800000 */
.L_x_1393:
        /* <DEDUP_REMOVED lines=43> */
.L_x_1392:
[----:B------:R-:W-:Y:S05]  /*1b80*/  BSYNC B3 ;  /* 0x0000000000037941 */ /* 0x000fea0003800000 */
.L_x_1391:
[----:B------:R-:W-:Y:S01]  /*1b90*/  HFMA2.MMA R39, -RZ, RZ, 0.1171875, 0 ;  /* 0x2f800000ff277435 */ /* 0x000fe200000001ff */
[----:B-----5:R-:W-:Y:S02]  /*1ba0*/  PRMT R38, R28, 0x7632, R38 ;  /* 0x000076321c267816 */ /* 0x020fe40000000026 */
[----:B------:R-:W-:-:S03]  /*1bb0*/  I2FP.F32.U32 R36, R68 ;  /* 0x0000004400247245 */ /* 0x000fc60000201000 */
[----:B------:R-:W-:-:S04]  /*1bc0*/  IMAD.U32 R38, R38, 0x10000, RZ ;  /* 0x0001000026267824 */ /* 0x000fc800078e00ff */
[----:B------:R-:W-:Y:S01]  /*1bd0*/  FFMA.FTZ R36, R36, R39, 1.1641532182693481445e-10 ;  /* 0x2f00000024247423 */ /* 0x000fe20000010027 */
[----:B------:R-:W-:-:S04]  /*1be0*/  FMUL.FTZ R38, R38, UR13 ;  /* 0x0000000d26267c20 */ /* 0x000fc80008410000 */
[----:B------:R-:W-:Y:S01]  /*1bf0*/  FMUL.FTZ R38, R38, UR12 ;  /* 0x0000000c26267c20 */ /* 0x000fe20008410000 */
[----:B------:R-:W-:Y:S02]  /*1c00*/  FSETP.GTU.FTZ.AND P5, PT, R36, UR10, PT ;  /* 0x0000000a24007c0b */ /* 0x000fe4000bfbc000 */
[----:B------:R-:W-:Y:S02]  /*1c10*/  @P0 PRMT R36, R32, 0x7632, R36 ;  /* 0x0000763220240816 */ /* 0x000fe40000000024 */
[----:B------:R-:W-:Y:S02]  /*1c20*/  FSEL R39, R38, RZ, !P5 ;  /* 0x000000ff26277208 */ /* 0x000fe40006800000 */
[----:B------:R-:W-:Y:S02]  /*1c30*/  @P0 SHF.L.U32 R47, R36, 0x10, RZ ;  /* 0x00000010242f0819 */ /* 0x000fe400000006ff */
[----:B------:R-:W-:Y:S01]  /*1c40*/  SEL R81, RZ, 0x1, P5 ;  /* 0x00000001ff517807 */ /* 0x000fe20002800000 */
[----:B------:R-:W-:-:S04]  /*1c50*/  FMUL.FTZ R80, R48, R39 ;  /* 0x0000002730507220 */ /* 0x000fc80000410000 */
[----:B------:R-:W-:-:S07]  /*1c60*/  @P0 FADD.FTZ R80, R47, R80 ;  /* 0x000000502f500221 */ /* 0x000fce0000010000 */
.L_x_1387:
[----:B------:R-:W-:Y:S05]  /*1c70*/  BSYNC B2 ;  /* 0x0000000000027941 */ /* 0x000fea0003800000 */
.L_x_1385:
        /* <DEDUP_REMOVED lines=8> */
.L_x_1396:
        /* <DEDUP_REMOVED lines=12> */
.L_x_1399:
[----:B------:R-:W-:-:S07]  /*1dc0*/  IMAD.MOV.U32 R68, RZ, RZ, R46 ;  /* 0x000000ffff447224 */ /* 0x000fce00078e002e */
.L_x_1400:
[----:B------:R-:W-:Y:S05]  /*1dd0*/  BSYNC B3 ;  /* 0x0000000000037941 */ /* 0x000fea0003800000 */
.L_x_1398:
        /* <DEDUP_REMOVED lines=16> */
.L_x_1404:
[----:B------:R-:W-:Y:S05]  /*1ee0*/  BSYNC B4 ;  /* 0x0000000000047941 */ /* 0x000fea0003800000 */
.L_x_1403:
        /* <DEDUP_REMOVED lines=43> */
.L_x_1402:
[----:B------:R-:W-:Y:S05]  /*21a0*/  BSYNC B3 ;  /* 0x0000000000037941 */ /* 0x000fea0003800000 */
.L_x_1401:
        /* <DEDUP_REMOVED lines=10> */
[----:B------:R-:W-:-:S04]  /*2250*/  FMUL.FTZ R82, R19, R38 ;  /* 0x0000002613527220 */ /* 0x000fc80000410000 */
[----:B------:R-:W-:-:S07]  /*2260*/  @P0 FADD.FTZ R82, R37, R82 ;  /* 0x0000005225520221 */ /* 0x000fce0000010000 */
.L_x_1397:
[----:B------:R-:W-:Y:S05]  /*2270*/  BSYNC B2 ;  /* 0x0000000000027941 */ /* 0x000fea0003800000 */
.L_x_1395:
        /* <DEDUP_REMOVED lines=9> */
.L_x_1406:
        /* <DEDUP_REMOVED lines=12> */
.L_x_1409:
[----:B------:R-:W-:-:S07]  /*23d0*/  MOV R68, R46 ;  /* 0x0000002e00447202 */ /* 0x000fce0000000f00 */
.L_x_1410:
[----:B------:R-:W-:Y:S05]  /*23e0*/  BSYNC B3 ;  /* 0x0000000000037941 */ /* 0x000fea0003800000 */
.L_x_1408:
        /* <DEDUP_REMOVED lines=16> */
.L_x_1414:
[----:B------:R-:W-:Y:S05]  /*24f0*/  BSYNC B4 ;  /* 0x0000000000047941 */ /* 0x000fea0003800000 */
.L_x_1413:
        /* <DEDUP_REMOVED lines=43> */
.L_x_1412:
[----:B------:R-:W-:Y:S05]  /*27b0*/  BSYNC B3 ;  /* 0x0000000000037941 */ /* 0x000fea0003800000 */
.L_x_1411:
        /* <DEDUP_REMOVED lines=14> */
.L_x_1407:
[----:B------:R-:W-:Y:S05]  /*28a0*/  BSYNC B2 ;  /* 0x0000000000027941 */ /* 0x000fea0003800000 */
.L_x_1405:
        /* <DEDUP_REMOVED lines=8> */
.L_x_1416:
        /* <DEDUP_REMOVED lines=12> */
.L_x_1419:
[----:B------:R-:W-:-:S07]  /*29f0*/  IMAD.MOV.U32 R68, RZ, RZ, R46 ;  /* 0x000000ffff447224 */ /* 0x000fce00078e002e */
.L_x_1420:
[----:B------:R-:W-:Y:S05]  /*2a00*/  BSYNC B3 ;  /* 0x0000000000037941 */ /* 0x000fea0003800000 */
.L_x_1418:
        /* <DEDUP_REMOVED lines=16> */
.L_x_1424:
[----:B------:R-:W-:Y:S05]  /*2b10*/  BSYNC B4 ;  /* 0x0000000000047941 */ /* 0x000fea0003800000 */
.L_x_1423:
        /* <DEDUP_REMOVED lines=43> */
.L_x_1422:
[----:B------:R-:W-:Y:S05]  /*2dd0*/  BSYNC B3 ;  /* 0x0000000000037941 */ /* 0x000fea0003800000 */
.L_x_1421:
[----:B------:R-:W-:Y:S01]  /*2de0*/  I2FP.F32.U32 R37, R68 ;  /* 0x0000004400257245 */ /* 0x000fe20000201000 */
[----:B------:R-:W-:Y:S01]  /*2df0*/  IMAD.MOV.U32 R68, RZ, RZ, 0x2f800000 ;  /* 0x2f800000ff447424 */ /* 0x000fe200078e00ff */
[----:B-----5:R-:W-:Y:S01]  /*2e00*/  SHF.L.U32 R38, R30, 0x10, RZ ;  /* 0x000000101e267819 */ /* 0x020fe200000006ff */
[----:B------:R-:W-:Y:S02]  /*2e10*/  @P0 IMAD.U32 R39, R34, 0x10000, RZ ;  /* 0x0001000022270824 */ /* 0x000fe400078e00ff */
[----:B------:R-:W-:Y:S02]  /*2e20*/  FFMA.FTZ R37, R37, R68, 1.1641532182693481445e-10 ;  /* 0x2f00000025257423 */ /* 0x000fe40000010044 */
[----:B------:R-:W-:-:S03]  /*2e30*/  FMUL.FTZ R38, R38, UR13 ;  /* 0x0000000d26267c20 */ /* 0x000fc60008410000 */
[----:B------:R-:W-:Y:S01]  /*2e40*/  FSETP.GTU.FTZ.AND P5, PT, R37, UR10, PT ;  /* 0x0000000a25007c0b */ /* 0x000fe2000bfbc000 */
[----:B------:R-:W-:-:S03]  /*2e50*/  FMUL.FTZ R38, R38, UR12 ;  /* 0x0000000c26267c20 */ /* 0x000fc60008410000 */
[----:B------:R-:W-:Y:S02]  /*2e60*/  SEL R87, RZ, 0x1, P5 ;  /* 0x00000001ff577807 */ /* 0x000fe40002800000 */
[----:B------:R-:W-:-:S05]  /*2e70*/  FSEL R37, R38, RZ, !P5 ;  /* 0x000000ff26257208 */ /* 0x000fca0006800000 */
[----:B------:R-:W-:-:S04]  /*2e80*/  FMUL.FTZ R86, R18, R37 ;  /* 0x0000002512567220 */ /* 0x000fc80000410000 */
[----:B------:R-:W-:-:S07]  /*2e90*/  @P0 FADD.FTZ R86, R39, R86 ;  /* 0x0000005627560221 */ /* 0x000fce0000010000 */
.L_x_1417:
[----:B------:R-:W-:Y:S05]  /*2ea0*/  BSYNC B2 ;  /* 0x0000000000027941 */ /* 0x000fea0003800000 */
.L_x_1415:
        /* <DEDUP_REMOVED lines=9> */
.L_x_1426:
        /* <DEDUP_REMOVED lines=12> */
.L_x_1429:
[----:B------:R-:W-:-:S07]  /*3000*/  MOV R68, R46 ;  /* 0x0000002e00447202 */ /* 0x000fce0000000f00 */
.L_x_1430:
[----:B------:R-:W-:Y:S05]  /*3010*/  BSYNC B3 ;  /* 0x0000000000037941 */ /* 0x000fea0003800000 */
.L_x_1428:
        /* <DEDUP_REMOVED lines=16> */
.L_x_1434:
[----:B------:R-:W-:Y:S05]  /*3120*/  BSYNC B4 ;  /* 0x0000000000047941 */ /* 0x000fea0003800000 */
.L_x_1433:
        /* <DEDUP_REMOVED lines=43> */
.L_x_1432:
[----:B------:R-:W-:Y:S05]  /*33e0*/  BSYNC B3 ;  /* 0x0000000000037941 */ /* 0x000fea0003800000 */
.L_x_1431:
        /* <DEDUP_REMOVED lines=14> */
.L_x_1427:
[----:B------:R-:W-:Y:S05]  /*34d0*/  BSYNC B2 ;  /* 0x0000000000027941 */ /* 0x000fea0003800000 */
.L_x_1425:
        /* <DEDUP_REMOVED lines=8> */
.L_x_1436:
        /* <DEDUP_REMOVED lines=12> */
.L_x_1439:
[----:B------:R-:W-:-:S07]  /*3620*/  IMAD.MOV.U32 R68, RZ, RZ, R46 ;  /* 0x000000ffff447224 */ /* 0x000fce00078e002e */
.L_x_1440:
[----:B------:R-:W-:Y:S05]  /*3630*/  BSYNC B3 ;  /* 0x0000000000037941 */ /* 0x000fea0003800000 */
.L_x_1438:
        /* <DEDUP_REMOVED lines=16> */
.L_x_1444:
[----:B------:R-:W-:Y:S05]  /*3740*/  BSYNC B4 ;  /* 0x0000000000047941 */ /* 0x000fea0003800000 */
.L_x_1443:
        /* <DEDUP_REMOVED lines=43> */
.L_x_1442:
[----:B------:R-:W-:Y:S05]  /*3a00*/  BSYNC B3 ;  /* 0x0000000000037941 */ /* 0x000fea0003800000 */
.L_x_1441:
        /* <DEDUP_REMOVED lines=12> */
.L_x_1437:
[----:B------:R-:W-:Y:S05]  /*3ad0*/  BSYNC B2 ;  /* 0x0000000000027941 */ /* 0x000fea0003800000 */
.L_x_1435:
        /* <DEDUP_REMOVED lines=9> */
.L_x_1446:
        /* <DEDUP_REMOVED lines=12> */
.L_x_1449:
[----:B------:R-:W-:-:S07]  /*3c30*/  MOV R68, R46 ;  /* 0x0000002e00447202 */ /* 0x000fce0000000f00 */
.L_x_1450:
[----:B------:R-:W-:Y:S05]  /*3c40*/  BSYNC B3 ;  /* 0x0000000000037941 */ /* 0x000fea0003800000 */
.L_x_1448:
        /* <DEDUP_REMOVED lines=16> */
.L_x_1454:
[----:B------:R-:W-:Y:S05]  /*3d50*/  BSYNC B4 ;  /* 0x0000000000047941 */ /* 0x000fea0003800000 */
.L_x_1453:
        /* <DEDUP_REMOVED lines=43> */
.L_x_1452:
[----:B------:R-:W-:Y:S05]  /*4010*/  BSYNC B3 ;  /* 0x0000000000037941 */ /* 0x000fea0003800000 */
.L_x_1451:
        /* <DEDUP_REMOVED lines=12> */
[----:B------:R-:W-:-:S04]  /*40e0*/  FMUL.FTZ R93, R51, R36 ;  /* 0x00000024335d7220 */ /* 0x000fc80000410000 */
[----:B------:R-:W-:-:S07]  /*40f0*/  @P0 FADD.FTZ R93, R38, R93 ;  /* 0x0000005d265d0221 */ /* 0x000fce0000010000 */
.L_x_1447:
[----:B------:R-:W-:Y:S05]  /*4100*/  BSYNC B2 ;  /* 0x0000000000027941 */ /* 0x000fea0003800000 */
.L_x_1445:
        /* <DEDUP_REMOVED lines=10> */
[----:B------:R-:W0:Y:S01]  /*41b0*/  LDC.64 R36, c[0x0][0x240] ;  /* 0x00009000ff247b82 */ /* 0x000e220000000a00 */
[----:B------:R-:W-:Y:S02]  /*41c0*/  LOP3.LUT R38, R92, 0xffff, RZ, 0xc0, !PT ;  /* 0x0000ffff5c267812 */ /* 0x000fe400078ec0ff */
[----:B------:R-:W-:Y:S02]  /*41d0*/  LOP3.LUT R70, R84, 0xff, RZ, 0xc0, !PT ;  /* 0x000000ff54467812 */ /* 0x000fe400078ec0ff */
[----:B------:R-:W-:Y:S02]  /*41e0*/  LOP3.LUT R69, R39, 0xff0000, RZ, 0xc0, !PT ;  /* 0x00ff000027457812 */ /* 0x000fe400078ec0ff */
[----:B------:R-:W-:Y:S01]  /*41f0*/  PRMT R39, R88, 0x7104, RZ ;  /* 0x0000710458277816 */ /* 0x000fe200000000ff */
[----:B------:R-:W-:Y:S01]  /*4200*/  IMAD.WIDE.U32 R70, R70, 0x1000000, RZ ;  /* 0x0100000046467825 */ /* 0x000fe200078e00ff */
[----:B------:R-:W-:-:S02]  /*4210*/  PRMT R108, R69, 0x4210, R38 ;  /* 0x00004210456c7816 */ /* 0x000fc40000000026 */
[----:B------:R-:W-:Y:S02]  /*4220*/  LOP3.LUT R68, R83, 0xff, RZ, 0xc0, !PT ;  /* 0x000000ff53447812 */ /* 0x000fe400078ec0ff */
[----:B------:R-:W-:Y:S02]  /*4230*/  LOP3.LUT R38, R81, 0xff, RZ, 0xc0, !PT ;  /* 0x000000ff51267812 */ /* 0x000fe400078ec0ff */
[----:B------:R-:W-:Y:S01]  /*4240*/  LOP3.LUT R108, R108, 0xff00, R39, 0xf8, !PT ;  /* 0x0000ff006c6c7812 */ /* 0x000fe200078ef827 */
[----:B------:R-:W-:-:S03]  /*4250*/  IMAD.WIDE.U32 R68, R68, 0x10000, RZ ;  /* 0x0001000044447825 */ /* 0x000fc600078e00ff */
[----:B------:R-:W-:Y:S01]  /*4260*/  LOP3.LUT R109, R108, 0xff, R87, 0xf8, !PT ;  /* 0x000000ff6c6d7812 */ /* 0x000fe200078ef857 */
[----:B------:R-:W-:-:S03]  /*4270*/  IMAD.WIDE.U32 R38, R38, 0x100, RZ ;  /* 0x0000010026267825 */ /* 0x000fc600078e00ff */
[----:B------:R-:W-:Y:S01]  /*4280*/  LOP3.LUT R69, R69, R109, R71, 0xfe, !PT ;  /* 0x0000006d45457212 */ /* 0x000fe200078efe47 */
[----:B0-----:R-:W-:Y:S01]  /*4290*/  IMAD.WIDE.U32 R36, R105, 0x8, R36 ;  /* 0x0000000869247825 */ /* 0x001fe200078e0024 */
[----:B------:R-:W-:Y:S02]  /*42a0*/  LOP3.LUT R38, R38, R70, R68, 0xfe, !PT ;  /* 0x0000004626267212 */ /* 0x000fe400078efe44 */
[----:B------:R-:W-:Y:S02]  /*42b0*/  LOP3.LUT R39, R69, R39, RZ, 0xfc, !PT ;  /* 0x0000002745277212 */ /* 0x000fe400078efcff */
[----:B------:R-:W-:-:S05]  /*42c0*/  LOP3.LUT R38, R38, 0xff, R79, 0xf8, !PT ;  /* 0x000000ff26267812 */ /* 0x000fca00078ef84f */
[----:B------:R1:W-:Y:S02]  /*42d0*/  STG.E.64 desc[UR6][R36.64], R38 ;  /* 0x0000002624007986 */ /* 0x0003e4000c101b06 */
.L_x_1456:
[----:B------:R-:W-:Y:S05]  /*42e0*/  BSYNC B2 ;  /* 0x0000000000027941 */ /* 0x000fea0003800000 */
.L_x_1455:
[----:B------:R-:W-:Y:S01]  /*42f0*/  IADD3 R107, R107, 0x20, RZ ;  /* 0x000000206b6b7810 */ /* 0x000fe20007ffe0ff */
[----:B------:R-:W-:-:S07]  /*4300*/  VIADD R105, R105, 0x20 ;  /* 0x0000002069697836 */ /* 0x000fce0000000000 */
.L_x_1374:
[----:B------:R-:W-:Y:S05]  /*4310*/  BSYNC B1 ;  /* 0x0000000000017941 */ /* 0x000fea0003800000 */
.L_x_1373:
        /* <DEDUP_REMOVED lines=19> */
.L_x_1460:
        /* <DEDUP_REMOVED lines=12> */
.L_x_1463:
[----:B------:R-:W-:-:S07]  /*4510*/  MOV R68, R46 ;  /* 0x0000002e00447202 */ /* 0x000fce0000000f00 */
.L_x_1464:
[----:B------:R-:W-:Y:S05]  /*4520*/  BSYNC B3 ;  /* 0x0000000000037941 */ /* 0x000fea0003800000 */
.L_x_1462:
        /* <DEDUP_REMOVED lines=16> */
.L_x_1468:
[----:B------:R-:W-:Y:S05]  /*4630*/  BSYNC B4 ;  /* 0x0000000000047941 */ /* 0x000fea0003800000 */
.L_x_1467:
        /* <DEDUP_REMOVED lines=42> */
.L_x_1466:
[----:B------:R-:W-:Y:S05]  /*48e0*/  BSYNC B3 ;  /* 0x0000000000037941 */ /* 0x000fea0003800000 */
.L_x_1465:
        /* <DEDUP_REMOVED lines=12> */
.L_x_1461:
[----:B------:R-:W-:Y:S05]  /*49b0*/  BSYNC B2 ;  /* 0x0000000000027941 */ /* 0x000fea0003800000 */
.L_x_1459:
        /* <DEDUP_REMOVED lines=9> */
.L_x_1470:
        /* <DEDUP_REMOVED lines=12> */
.L_x_1473:
[----:B------:R-:W-:-:S07]  /*4b10*/  MOV R68, R46 ;  /* 0x0000002e00447202 */ /* 0x000fce0000000f00 */
.L_x_1474:
[----:B------:R-:W-:Y:S05]  /*4b20*/  BSYNC B3 ;  /* 0x0000000000037941 */ /* 0x000fea0003800000 */
.L_x_1472:
        /* <DEDUP_REMOVED lines=16> */
.L_x_1478:
[----:B------:R-:W-:Y:S05]  /*4c30*/  BSYNC B4 ;  /* 0x0000000000047941 */ /* 0x000fea0003800000 */
.L_x_1477:
        /* <DEDUP_REMOVED lines=43> */
.L_x_1476:
[----:B------:R-:W-:Y:S05]  /*4ef0*/  BSYNC B3 ;  /* 0x0000000000037941 */ /* 0x000fea0003800000 */
.L_x_1475:
        /* <DEDUP_REMOVED lines=14> */
.L_x_1471:
[----:B------:R-:W-:Y:S05]  /*4fe0*/  BSYNC B2 ;  /* 0x0000000000027941 */ /* 0x000fea0003800000 */
.L_x_1469:
        /* <DEDUP_REMOVED lines=8> */
.L_x_1480:
        /* <DEDUP_REMOVED lines=12> */
.L_x_1483:
[----:B------:R-:W-:-:S07]  /*5130*/  IMAD.MOV.U32 R68, RZ, RZ, R46 ;  /* 0x000000ffff447224 */ /* 0x000fce00078e002e */
.L_x_1484:
[----:B------:R-:W-:Y:S05]  /*5140*/  BSYNC B3 ;  /* 0x0000000000037941 */ /* 0x000fea0003800000 */
.L_x_1482:
        /* <DEDUP_REMOVED lines=16> */
.L_x_1488:
[----:B------:R-:W-:Y:S05]  /*5250*/  BSYNC B4 ;  /* 0x0000000000047941 */ /* 0x000fea0003800000 */
.L_x_1487:
        /* <DEDUP_REMOVED lines=43> */
.L_x_1486:
[----:B------:R-:W-:Y:S05]  /*5510*/  BSYNC B3 ;  /* 0x0000000000037941 */ /* 0x000fea0003800000 */
.L_x_1485:
        /* <DEDUP_REMOVED lines=12> */
.L_x_1481:
[----:B------:R-:W-:Y:S05]  /*55e0*/  BSYNC B2 ;  /* 0x0000000000027941 */ /* 0x000fea0003800000 */
.L_x_1479:
        /* <DEDUP_REMOVED lines=9> */
.L_x_1490:
        /* <DEDUP_REMOVED lines=12> */
.L_x_1493:
[----:B------:R-:W-:-:S07]  /*5740*/  MOV R68, R46 ;  /* 0x0000002e00447202 */ /* 0x000fce0000000f00 */
.L_x_1494:
[----:B------:R-:W-:Y:S05]  /*5750*/  BSYNC B3 ;  /* 0x0000000000037941 */ /* 0x000fea0003800000 */
.L_x_1492:
        /* <DEDUP_REMOVED lines=16> */
.L_x_1498:
[----:B------:R-:W-:Y:S05]  /*5860*/  BSYNC B4 ;  /* 0x0000000000047941 */ /* 0x000fea0003800000 */
.L_x_1497:
        /* <DEDUP_REMOVED lines=43> */
.L_x_1496:
[----:B------:R-:W-:Y:S05]  /*5b20*/  BSYNC B3 ;  /* 0x0000000000037941 */ /* 0x000fea0003800000 */
.L_x_1495:
        /* <DEDUP_REMOVED lines=14> */
.L_x_1491:
[----:B------:R-:W-:Y:S05]  /*5c10*/  BSYNC B2 ;  /* 0x0000000000027941 */ /* 0x000fea0003800000 */
.L_x_1489:
        /* <DEDUP_REMOVED lines=8> */
.L_x_1500:
        /* <DEDUP_REMOVED lines=12> */
.L_x_1503:
[----:B------:R-:W-:-:S07]  /*5d60*/  IMAD.MOV.U32 R68, RZ, RZ, R46 ;  /* 0x000000ffff447224 */ /* 0x000fce00078e002e */
.L_x_1504:
[----:B------:R-:W-:Y:S05]  /*5d70*/  BSYNC B3 ;  /* 0x0000000000037941 */ /* 0x000fea0003800000 */
.L_x_1502:
        /* <DEDUP_REMOVED lines=16> */
.L_x_1508:
[----:B------:R-:W-:Y:S05]  /*5e80*/  BSYNC B4 ;  /* 0x0000000000047941 */ /* 0x000fea0003800000 */
.L_x_1507:
        /* <DEDUP_REMOVED lines=43> */
.L_x_1506:
[----:B------:R-:W-:Y:S05]  /*6140*/  BSYNC B3 ;  /* 0x0000000000037941 */ /* 0x000fea0003800000 */
.L_x_1505:
        /* <DEDUP_REMOVED lines=12> */
.L_x_1501:
[----:B------:R-:W-:Y:S05]  /*6210*/  BSYNC B2 ;  /* 0x0000000000027941 */ /* 0x000fea0003800000 */
.L_x_1499:
        /* <DEDUP_REMOVED lines=9> */
.L_x_1510:
        /* <DEDUP_REMOVED lines=12> */
.L_x_1513:
[----:B------:R-:W-:-:S07]  /*6370*/  MOV R68, R46 ;  /* 0x0000002e00447202 */ /* 0x000fce0000000f00 */
.L_x_1514:
[----:B------:R-:W-:Y:S05]  /*6380*/  BSYNC B3 ;  /* 0x0000000000037941 */ /* 0x000fea0003800000 */
.L_x_1512:
        /* <DEDUP_REMOVED lines=16> */
.L_x_1518:
[----:B------:R-:W-:Y:S05]  /*6490*/  BSYNC B4 ;  /* 0x0000000000047941 */ /* 0x000fea0003800000 */
.L_x_1517:
        /* <DEDUP_REMOVED lines=43> */
.L_x_1516:
[----:B------:R-:W-:Y:S05]  /*6750*/  BSYNC B3 ;  /* 0x0000000000037941 */ /* 0x000fea0003800000 */
.L_x_1515:
        /* <DEDUP_REMOVED lines=14> */
.L_x_1511:
[----:B------:R-:W-:Y:S05]  /*6840*/  BSYNC B2 ;  /* 0x0000000000027941 */ /* 0x000fea0003800000 */
.L_x_1509:
        /* <DEDUP_REMOVED lines=8> */
.L_x_1520:
        /* <DEDUP_REMOVED lines=12> */
.L_x_1523:
[----:B------:R-:W-:-:S07]  /*6990*/  IMAD.MOV.U32 R68, RZ, RZ, R46 ;  /* 0x000000ffff447224 */ /* 0x000fce00078e002e */
.L_x_1524:
[----:B------:R-:W-:Y:S05]  /*69a0*/  BSYNC B3 ;  /* 0x0000000000037941 */ /* 0x000fea0003800000 */
.L_x_1522:
        /* <DEDUP_REMOVED lines=16> */
.L_x_1528:
[----:B------:R-:W-:Y:S05]  /*6ab0*/  BSYNC B4 ;  /* 0x0000000000047941 */ /* 0x000fea0003800000 */
.L_x_1527:
        /* <DEDUP_REMOVED lines=43> */
.L_x_1526:
[----:B------:R-:W-:Y:S05]  /*6d70*/  BSYNC B3 ;  /* 0x0000000000037941 */ /* 0x000fea0003800000 */
.L_x_1525:
        /* <DEDUP_REMOVED lines=12> */
.L_x_1521:
[----:B------:R-:W-:Y:S05]  /*6e40*/  BSYNC B2 ;  /* 0x0000000000027941 */ /* 0x000fea0003800000 */
.L_x_1519:
        /* <DEDUP_REMOVED lines=9> */
.L_x_1530:
        /* <DEDUP_REMOVED lines=12> */
.L_x_1533:
[----:B------:R-:W-:-:S07]  /*6fa0*/  MOV R68, R46 ;  /* 0x0000002e00447202 */ /* 0x000fce0000000f00 */
.L_x_1534:
[----:B------:R-:W-:Y:S05]  /*6fb0*/  BSYNC B3 ;  /* 0x0000000000037941 */ /* 0x000fea0003800000 */
.L_x_1532:
        /* <DEDUP_REMOVED lines=16> */
.L_x_1538:
[----:B------:R-:W-:Y:S05]  /*70c0*/  BSYNC B4 ;  /* 0x0000000000047941 */ /* 0x000fea0003800000 */
.L_x_1537:
        /* <DEDUP_REMOVED lines=43> */
.L_x_1536:
[----:B------:R-:W-:Y:S05]  /*7380*/  BSYNC B3 ;  /* 0x0000000000037941 */ /* 0x000fea0003800000 */
.L_x_1535:
        /* <DEDUP_REMOVED lines=14> */
.L_x_1531:
[----:B------:R-:W-:Y:S05]  /*7470*/  BSYNC B2 ;  /* 0x0000000000027941 */ /* 0x000fea0003800000 */
.L_x_1529:
        /* <DEDUP_REMOVED lines=8> */
[----:B--2---:R-:W-:Y:S01]  /*7500*/  IMAD.U32 R39, R91, 0x10000, RZ ;  /* 0x000100005b277824 */ /* 0x004fe200078e00ff */
        /* <DEDUP_REMOVED lines=19> */
.L_x_1458:
[----:B------:R-:W-:Y:S05]  /*7640*/  BSYNC B1 ;  /* 0x0000000000017941 */ /* 0x000fea0003800000 */
.L_x_1457:
        /* <DEDUP_REMOVED lines=75> */
.L_x_1556:
[----:B------:R-:W2:Y:S01]  /*7b00*/  @!P0 LDC.64 R36, c[0x0][0x250] ;  /* 0x00009400ff248b82 */ /* 0x000ea20000000a00 */
[----:B------:R-:W-:Y:S01]  /*7b10*/  FMUL.FTZ R105, R69, R69 ;  /* 0x0000004545697220 */ /* 0x000fe20000410000 */
[----:B------:R-:W-:Y:S01]  /*7b20*/  PLOP3.LUT P3, PT, PT, PT, UP0, 0x40, 0x0 ;  /* 0x000000000000781c */ /* 0x000fe20003f6e808 */
[----:B-1----:R-:W-:Y:S01]  /*7b30*/  FADD.FTZ R71, R70, R71 ;  /* 0x0000004746477221 */ /* 0x002fe20000010000 */
[----:B------:R-:W-:Y:S02]  /*7b40*/  BSSY B1, `(.L_x_1540) ;  /* 0x0000059000017945 */ /* 0x000fe40003800000 */
[----:B------:R-:W-:Y:S01]  /*7b50*/  FSEL R105, R105, RZ, !P3 ;  /* 0x000000ff69697208 */ /* 0x000fe20005800000 */
[----:B------:R-:W-:Y:S01]  /*7b60*/  FFMA.FTZ R68, R71, R68, UR11 ;  /* 0x0000000b47447e23 */ /* 0x000fe20008010044 */
[----:B------:R-:W1:Y:S03]  /*7b70*/  @!P0 LDC.64 R38, c[0x0][0x258] ;  /* 0x00009600ff268b82 */ /* 0x000e660000000a00 */
[----:B------:R-:W-:-:S04]  /*7b80*/  FADD.FTZ R68, R68, R105 ;  /* 0x0000006944447221 */ /* 0x000fc80000010000 */
[----:B------:R-:W3:Y:S01]  /*7b90*/  MUFU.RSQ R71, R68 ;  /* 0x0000004400477308 */ /* 0x000ee20000001400 */
[----:B--2---:R-:W-:-:S04]  /*7ba0*/  @!P0 LEA R36, P3, R24, R36, 0x2 ;  /* 0x0000002418248211 */ /* 0x004fc800078610ff */
[C---:B------:R-:W-:Y:S02]  /*7bb0*/  @!P0 LEA.HI.X R37, R24.reuse, R37, R104, 0x2, P3 ;  /* 0x0000002518258211 */ /* 0x040fe400018f1468 */
[----:B-1----:R-:W-:-:S03]  /*7bc0*/  @!P0 LEA R38, P4, R24, R38, 0x2 ;  /* 0x0000002618268211 */ /* 0x002fc600078810ff */
[----:B------:R1:W-:Y:S01]  /*7bd0*/  @!P0 STG.E desc[UR6][R36.64], R69 ;  /* 0x0000004524008986 */ /* 0x0003e2000c101906 */
[----:B------:R-:W-:-:S05]  /*7be0*/  @!P0 LEA.HI.X R39, R24, R39, R104, 0x2, P4 ;  /* 0x0000002718278211 */ /* 0x000fca00020f1468 */
[----:B---3--:R1:W-:Y:S01]  /*7bf0*/  @!P0 STG.E desc[UR6][R38.64], R71 ;  /* 0x0000004726008986 */ /* 0x0083e2000c101906 */
[----:B-----5:R-:W-:-:S13]  /*7c00*/  ISETP.GE.AND P0, PT, R102, 0x1, PT ;  /* 0x000000016600780c */ /* 0x020fda0003f06270 */
[----:B-1----:R-:W-:Y:S05]  /*7c10*/  @!P0 BRA `(.L_x_1541) ;  /* 0x00000004002c8947 */ /* 0x002fea0003800000 */
[----:B------:R-:W-:Y:S01]  /*7c20*/  IADD3 R102, R102, -0x1, RZ ;  /* 0xffffffff66667810 */ /* 0x000fe20007ffe0ff */
[----:B------:R-:W-:Y:S01]  /*7c30*/  BSSY B2, `(.L_x_1542) ;  /* 0x0000029000027945 */ /* 0x000fe20003800000 */
[----:B------:R-:W-:Y:S02]  /*7c40*/  PLOP3.LUT P0, PT, PT, PT, UP0, 0x40, 0x0 ;  /* 0x000000000000781c */ /* 0x000fe40003f0e808 */
[----:B------:R-:W-:Y:S01]  /*7c50*/  LOP3.LUT R26, R27, 0x1f, RZ, 0xc0, !PT ;  /* 0x0000001f1b1a7812 */ /* 0x000fe200078ec0ff */
[----:B------:R-:W-:Y:S01]  /*7c60*/  IMAD R102, R102, R103, RZ ;  /* 0x0000006766667224 */ /* 0x000fe200078e02ff */
[----:B0-----:R-:W-:-:S04]  /*7c70*/  FSEL R70, R69, RZ, P0 ;  /* 0x000000ff45467208 */ /* 0x001fc80000000000 */
[----:B------:R-:W-:-:S04]  /*7c80*/  SHF.R.S32.HI R37, RZ, 0x1f, R102 ;  /* 0x0000001fff257819 */ /* 0x000fc80000011466 */
[----:B------:R-:W-:-:S04]  /*7c90*/  LEA.HI R37, R37, R102, RZ, 0x3 ;  /* 0x0000006625257211 */ /* 0x000fc800078f18ff */
[----:B------:R-:W-:Y:S01]  /*7ca0*/  LEA.HI.SX32 R103, R37, R26, 0x1d ;  /* 0x0000001a25677211 */ /* 0x000fe200078feaff */
[----:B------:R-:W-:Y:S06]  /*7cb0*/  @!P1 BRA `(.L_x_1543) ;  /* 0x0000000000809947 */ /* 0x000fec0003800000 */
[----:B------:R-:W0:Y:S01]  /*7cc0*/  LDC.64 R68, c[0x0][0x2b8] ;  /* 0x0000ae00ff447b82 */ /* 0x000e220000000a00 */
        /* <DEDUP_REMOVED lines=27> */
[----:B------:R-:W-:Y:S01]  /*7e80*/  F2FP.BF16.F32.PACK_AB R38, R105, R38 ;  /* 0x000000266926723e */ /* 0x000fe200000010ff */
[----:B------:R-:W-:Y:S01]  /*7e90*/  VIADD R103, R103, 0x20 ;  /* 0x0000002067677836 */ /* 0x000fe20000000000 */
[----:B------:R-:W-:-:S05]  /*7ea0*/  F2FP.BF16.F32.PACK_AB R39, R107, R110 ;  /* 0x0000006e6b27723e */ /* 0x000fca00000010ff */
[----:B------:R0:W-:Y:S02]  /*7eb0*/  STG.E.128 desc[UR6][R68.64], R36 ;  /* 0x0000002444007986 */ /* 0x0001e4000c101d06 */
.L_x_1543:
[----:B------:R-:W-:Y:S05]  /*7ec0*/  BSYNC B2 ;  /* 0x0000000000027941 */ /* 0x000fea0003800000 */
.L_x_1542:
        /* <DEDUP_REMOVED lines=32> */
.L_x_1541:
[----:B------:R-:W-:Y:S05]  /*80d0*/  BSYNC B1 ;  /* 0x0000000000017941 */ /* 0x000fea0003800000 */
.L_x_1540:
[----:B01----:R-:W0:Y:S02]  /*80e0*/  LDC.64 R36, c[0x0][0x210] ;  /* 0x00008400ff247b82 */ /* 0x003e240000000a00 */
[----:B0-----:R-:W-:-:S04]  /*80f0*/  LEA R24, R36, R24, 0x2 ;  /* 0x0000001824187211 */ /* 0x001fc800078e10ff */
[----:B------:R-:W-:-:S13]  /*8100*/  ISETP.GE.AND P0, PT, R24, R37, PT ;  /* 0x000000251800720c */ /* 0x000fda0003f06270 */
[----:B------:R-:W-:Y:S05]  /*8110*/  @!P0 BRA `(.L_x_1544) ;  /* 0xffffff8c00548947 */ /* 0x000fea000383ffff */
[----:B------:R-:W-:Y:S05]  /*8120*/  BSYNC B0 ;  /* 0x0000000000007941 */ /* 0x000fea0003800000 */
.L_x_1372:
[----:B------:R-:W-:Y:S05]  /*8130*/  EXIT ;  /* 0x000000000000794d */ /* 0x000fea0003800000 */
.L_x_1539:
[----:B------:R-:W-:Y:S01]  /*8140*/  HFMA2.MMA R107, -RZ, RZ, 0, 5.9604644775390625e-08 ;  /* 0x00000001ff6b7435 */ /* 0x000fe200000001ff */
[----:B------:R-:W-:Y:S01]  /*8150*/  BSSY B1, `(.L_x_1545) ;  /* 0x0000007000017945 */ /* 0x000fe20003800000 */
[----:B------:R-:W-:Y:S01]  /*8160*/  IMAD.MOV.U32 R108, RZ, RZ, R37 ;  /* 0x000000ffff6c7224 */ /* 0x000fe200078e0025 */
[----:B------:R-:W-:Y:S01]  /*8170*/  MOV R105, 0xffffffff ;  /* 0xffffffff00697802 */ /* 0x000fe20000000f00 */
[----:B------:R-:W-:-:S07]  /*8180*/  IMAD.MOV.U32 R110, RZ, RZ, 0x1f ;  /* 0x0000001fff6e7424 */ /* 0x000fce00078e00ff */
[----:B-----5:R-:W-:Y:S05]  /*8190*/  WARPSYNC.COLLECTIVE R105, `(.L_x_1546) ;  /* 0x0000000069087348 */ /* 0x020fea0003c00000 */
[----:B------:R0:W1:Y:S02]  /*81a0*/  SHFL.BFLY P4, R106, R108, R107, R110 ;  /* 0x0c00006b6c6a7389 */ /* 0x000064000008006e */
[----:B01---5:R-:W-:Y:S01]  /*81b0*/  ENDCOLLECTIVE ;  /* 0x000000000000791b */ /* 0x023fe20003800000 */
.L_x_1546:
[----:B------:R-:W-:Y:S05]  /*81c0*/  BSYNC B1 ;  /* 0x0000000000017941 */ /* 0x000fea0003800000 */
.L_x_1545:
[----:B------:R-:W-:Y:S01]  /*81d0*/  IMAD.MOV.U32 R36, RZ, RZ, R106 ;  /* 0x000000ffff247224 */ /* 0x000fe200078e006a */
[----:B------:R-:W-:Y:S01]  /*81e0*/  HFMA2.MMA R110, -RZ, RZ, 0, 1.847743988037109375e-06 ;  /* 0x0000001fff6e7435 */ /* 0x000fe200000001ff */
[----:B------:R-:W-:Y:S01]  /*81f0*/  IMAD.MOV.U32 R107, RZ, RZ, 0x2 ;  /* 0x00000002ff6b7424 */ /* 0x000fe200078e00ff */
[----:B------:R-:W0:Y:S01]  /*8200*/  LDC R68, c[0x0][0x290] ;  /* 0x0000a400ff447b82 */ /* 0x000e220000000800 */
[----:B------:R-:W-:Y:S01]  /*8210*/  FADD.FTZ R38, R37, R36 ;  /* 0x0000002425267221 */ /* 0x000fe20000010000 */
[----:B------:R-:W-:-:S04]  /*8220*/  IMAD.MOV.U32 R105, RZ, RZ, -0x1 ;  /* 0xffffffffff697424 */ /* 0x000fc800078e00ff */
[----:B------:R-:W-:-:S07]  /*8230*/  MOV R108, R38 ;  /* 0x00000026006c7202 */ /* 0x000fce0000000f00 */
[----:B0-----:R-:W-:Y:S05]  /*8240*/  WARPSYNC.COLLECTIVE R105, `(.L_x_1547) ;  /* 0x0000000069087348 */ /* 0x001fea0003c00000 */
[----:B------:R1:W2:Y:S02]  /*8250*/  SHFL.BFLY P4, R106, R108, R107, R110 ;  /* 0x0c00006b6c6a7389 */ /* 0x0002a4000008006e */
[----:B012---:R-:W-:Y:S01]  /*8260*/  ENDCOLLECTIVE ;  /* 0x000000000000791b */ /* 0x007fe20003800000 */
.L_x_1547:
[----:B------:R-:W-:Y:S01]  /*8270*/  HFMA2.MMA R107, -RZ, RZ, 0, 2.384185791015625e-07 ;  /* 0x00000004ff6b7435 */ /* 0x000fe200000001ff */
[----:B------:R-:W-:-:S05]  /*8280*/  MOV R39, R106 ;  /* 0x0000006a00277202 */ /* 0x000fca0000000f00 */
[----:B------:R-:W-:-:S04]  /*8290*/  FADD.FTZ R39, R38, R39 ;  /* 0x0000002726277221 */ /* 0x000fc80000010000 */
[----:B------:R-:W-:-:S07]  /*82a0*/  IMAD.MOV.U32 R108, RZ, RZ, R39 ;  /* 0x000000ffff6c7224 */ /* 0x000fce00078e0027 */
[----:B------:R-:W-:Y:S05]  /*82b0*/  WARPSYNC.COLLECTIVE R105, `(.L_x_1548) ;  /* 0x0000000069087348 */ /* 0x000fea0003c00000 */
[----:B------:R0:W1:Y:S02]  /*82c0*/  SHFL.BFLY P4, R106, R108, R107, R110 ;  /* 0x0c00006b6c6a7389 */ /* 0x000064000008006e */
[----:B01----:R-:W-:Y:S01]  /*82d0*/  ENDCOLLECTIVE ;  /* 0x000000000000791b */ /* 0x003fe20003800000 */
.L_x_1548:
[----:B------:R-:W-:Y:S02]  /*82e0*/  IMAD.MOV.U32 R107, RZ, RZ, 0x8 ;  /* 0x00000008ff6b7424 */ /* 0x000fe400078e00ff */
[----:B------:R-:W-:-:S04]  /*82f0*/  IMAD.MOV.U32 R36, RZ, RZ, R106 ;  /* 0x000000ffff247224 */ /* 0x000fc800078e006a */
[----:B------:R-:W-:-:S05]  /*8300*/  FADD.FTZ R70, R39, R36 ;  /* 0x0000002427467221 */ /* 0x000fca0000010000 */
[----:B------:R-:W-:-:S07]  /*8310*/  MOV R108, R70 ;  /* 0x00000046006c7202 */ /* 0x000fce0000000f00 */
[----:B------:R-:W-:Y:S05]  /*8320*/  WARPSYNC.COLLECTIVE R105, `(.L_x_1549) ;  /* 0x0000000069087348 */ /* 0x000fea0003c00000 */
[----:B------:R0:W1:Y:S02]  /*8330*/  SHFL.BFLY P4, R106, R108, R107, R110 ;  /* 0x0c00006b6c6a7389 */ /* 0x000064000008006e */
[----:B01----:R-:W-:Y:S01]  /*8340*/  ENDCOLLECTIVE ;  /* 0x000000000000791b */ /* 0x003fe20003800000 */
.L_x_1549:
[----:B------:R-:W-:Y:S01]  /*8350*/  HFMA2.MMA R107, -RZ, RZ, 0, 9.5367431640625e-07 ;  /* 0x00000010ff6b7435 */ /* 0x000fe200000001ff */
[----:B------:R-:W-:-:S05]  /*8360*/  MOV R69, R106 ;  /* 0x0000006a00457202 */ /* 0x000fca0000000f00 */
[----:B------:R-:W-:-:S04]  /*8370*/  FADD.FTZ R71, R70, R69 ;  /* 0x0000004546477221 */ /* 0x000fc80000010000 */
[----:B------:R-:W-:-:S07]  /*8380*/  IMAD.MOV.U32 R108, RZ, RZ, R71 ;  /* 0x000000ffff6c7224 */ /* 0x000fce00078e0047 */
[----:B------:R-:W-:Y:S05]  /*8390*/  WARPSYNC.COLLECTIVE R105, `(.L_x_1550) ;  /* 0x0000000069087348 */ /* 0x000fea0003c00000 */
[----:B------:R0:W1:Y:S02]  /*83a0*/  SHFL.BFLY P4, R106, R108, R107, R110 ;  /* 0x0c00006b6c6a7389 */ /* 0x000064000008006e */
[----:B01----:R-:W-:Y:S01]  /*83b0*/  ENDCOLLECTIVE ;  /* 0x000000000000791b */ /* 0x003fe20003800000 */
.L_x_1550:
[----:B------:R-:W-:Y:S02]  /*83c0*/  IMAD.MOV.U32 R107, RZ, RZ, 0x1 ;  /* 0x00000001ff6b7424 */ /* 0x000fe400078e00ff */
[----:B------:R-:W-:-:S04]  /*83d0*/  IMAD.MOV.U32 R36, RZ, RZ, R106 ;  /* 0x000000ffff247224 */ /* 0x000fc800078e006a */
        /* <DEDUP_REMOVED lines=39> */
.L_x_1551:
[----:B------:R-:W-:Y:S01]  /*8650*/  HFMA2.MMA R107, -RZ, RZ, 0, 1.1920928955078125e-07 ;  /* 0x00000002ff6b7435 */ /* 0x000fe200000001ff */
[----:B------:R-:W-:-:S05]  /*8660*/  MOV R37, R106 ;  /* 0x0000006a00257202 */ /* 0x000fca0000000f00 */
[----:B------:R-:W-:-:S04]  /*8670*/  FADD.FTZ R37, R36, R37 ;  /* 0x0000002524257221 */ /* 0x000fc80000010000 */
[----:B------:R-:W-:-:S07]  /*8680*/  IMAD.MOV.U32 R108, RZ, RZ, R37 ;  /* 0x000000ffff6c7224 */ /* 0x000fce00078e0025 */
[----:B------:R-:W-:Y:S05]  /*8690*/  WARPSYNC.COLLECTIVE R105, `(.L_x_1552) ;  /* 0x0000000069087348 */ /* 0x000fea0003c00000 */
[----:B------:R0:W1:Y:S02]  /*86a0*/  SHFL.BFLY P4, R106, R108, R107, R110 ;  /* 0x0c00006b6c6a7389 */ /* 0x000064000008006e */
[----:B01----:R-:W-:Y:S01]  /*86b0*/  ENDCOLLECTIVE ;  /* 0x000000000000791b */ /* 0x003fe20003800000 */
.L_x_1552:
[----:B------:R-:W-:Y:S02]  /*86c0*/  IMAD.MOV.U32 R107, RZ, RZ, 0x4 ;  /* 0x00000004ff6b7424 */ /* 0x000fe400078e00ff */
[----:B------:R-:W-:-:S04]  /*86d0*/  IMAD.MOV.U32 R38, RZ, RZ, R106 ;  /* 0x000000ffff267224 */ /* 0x000fc800078e006a */
[----:B------:R-:W-:-:S05]  /*86e0*/  FADD.FTZ R38, R37, R38 ;  /* 0x0000002625267221 */ /* 0x000fca0000010000 */
[----:B------:R-:W-:-:S07]  /*86f0*/  MOV R108, R38 ;  /* 0x00000026006c7202 */ /* 0x000fce0000000f00 */
[----:B------:R-:W-:Y:S05]  /*8700*/  WARPSYNC.COLLECTIVE R105, `(.L_x_1553) ;  /* 0x0000000069087348 */ /* 0x000fea0003c00000 */
[----:B------:R0:W1:Y:S02]  /*8710*/  SHFL.BFLY P4, R106, R108, R107, R110 ;  /* 0x0c00006b6c6a7389 */ /* 0x000064000008006e */
[----:B01----:R-:W-:Y:S01]  /*8720*/  ENDCOLLECTIVE ;  /* 0x000000000000791b */ /* 0x003fe20003800000 */
.L_x_1553:
[----:B------:R-:W-:Y:S01]  /*8730*/  HFMA2.MMA R107, -RZ, RZ, 0, 4.76837158203125e-07 ;  /* 0x00000008ff6b7435 */ /* 0x000fe200000001ff */
[----:B------:R-:W-:-:S05]  /*8740*/  MOV R39, R106 ;  /* 0x0000006a00277202 */ /* 0x000fca0000000f00 */
[----:B------:R-:W-:-:S04]  /*8750*/  FADD.FTZ R39, R38, R39 ;  /* 0x0000002726277221 */ /* 0x000fc80000010000 */
[----:B------:R-:W-:-:S07]  /*8760*/  IMAD.MOV.U32 R108, RZ, RZ, R39 ;  /* 0x000000ffff6c7224 */ /* 0x000fce00078e0027 */
[----:B------:R-:W-:Y:S05]  /*8770*/  WARPSYNC.COLLECTIVE R105, `(.L_x_1554) ;  /* 0x0000000069087348 */ /* 0x000fea0003c00000 */
[----:B------:R0:W1:Y:S02]  /*8780*/  SHFL.BFLY P4, R106, R108, R107, R110 ;  /* 0x0c00006b6c6a7389 */ /* 0x000064000008006e */
[----:B01----:R-:W-:Y:S01]  /*8790*/  ENDCOLLECTIVE ;  /* 0x000000000000791b */ /* 0x003fe20003800000 */
.L_x_1554:
[----:B------:R-:W-:Y:S02]  /*87a0*/  IMAD.MOV.U32 R107, RZ, RZ, 0x10 ;  /* 0x00000010ff6b7424 */ /* 0x000fe400078e00ff */
[----:B------:R-:W-:-:S04]  /*87b0*/  IMAD.MOV.U32 R70, RZ, RZ, R106 ;  /* 0x000000ffff467224 */ /* 0x000fc800078e006a */
[----:B------:R-:W-:-:S05]  /*87c0*/  FADD.FTZ R70, R39, R70 ;  /* 0x0000004627467221 */ /* 0x000fca0000010000 */
[----:B------:R-:W-:-:S07]  /*87d0*/  MOV R108, R70 ;  /* 0x00000046006c7202 */ /* 0x000fce0000000f00 */
[----:B------:R-:W-:Y:S05]  /*87e0*/  WARPSYNC.COLLECTIVE R105, `(.L_x_1555) ;  /* 0x0000000069087348 */ /* 0x000fea0003c00000 */
[----:B------:R0:W1:Y:S02]  /*87f0*/  SHFL.BFLY P4, R106, R108, R107, R110 ;  /* 0x0c00006b6c6a7389 */ /* 0x000064000008006e */
[----:B01----:R-:W-:Y:S01]  /*8800*/  ENDCOLLECTIVE ;  /* 0x000000000000791b */ /* 0x003fe20003800000 */
.L_x_1555:
[----:B------:R-:W-:Y:S01]  /*8810*/  MOV R71, R106 ;  /* 0x0000006a00477202 */ /* 0x000fe20000000f00 */
[----:B------:R-:W-:Y:S06]  /*8820*/  BRA `(.L_x_1556) ;  /* 0xfffffff000b47947 */ /* 0x000fec000383ffff */
.L_x_1557:
        /* <DEDUP_REMOVED lines=13> */
.L_x_16486:


//--------------------- .text._ZN10layer_norm13ln_fwd_kernelINS_13Kernel_traitsI13__nv_bfloat16S2_S2_S2_fjLj512ELj1ELj4ELj1ELj16ENS_18Kernel_traits_baseILj512ES2_S2_S2_S2_fjLj128EEEEELb1ELb1ELb1ELb1EEEvNS_9FwdParamsE --------------------------
	.section	.text._ZN10layer_norm13ln_fwd_kernelINS_13Kernel_traitsI13__nv_bfloat16S2_S2_S2_fjLj512ELj1ELj4ELj1ELj16ENS_18Kernel_traits_baseILj512ES2_S2_S2_S2_fjLj128EEEEELb1ELb1ELb1ELb1EEEvNS_9FwdParamsE,"ax",@progbits
	.align	128
        .global         _ZN10layer_norm13ln_fwd_kernelINS_13Kernel_traitsI13__nv_bfloat16S2_S2_S2_fjLj512ELj1ELj4ELj1ELj16ENS_18Kernel_traits_baseILj512ES2_S2_S2_S2_fjLj128EEEEELb1ELb1ELb1ELb1EEEvNS_9FwdParamsE
        .type           _ZN10layer_norm13ln_fwd_kernelINS_13Kernel_traitsI13__nv_bfloat16S2_S2_S2_fjLj512ELj1ELj4ELj1ELj16ENS_18Kernel_traits_baseILj512ES2_S2_S2_S2_fjLj128EEEEELb1ELb1ELb1ELb1EEEvNS_9FwdParamsE,@function
        .size           _ZN10layer_norm13ln_fwd_kernelINS_13Kernel_traitsI13__nv_bfloat16S2_S2_S2_fjLj512ELj1ELj4ELj1ELj16ENS_18Kernel_traits_baseILj512ES2_S2_S2_S2_fjLj128EEEEELb1ELb1ELb1ELb1EEEvNS_9FwdParamsE,(.L_x_16487 - _ZN10layer_norm13ln_fwd_kernelINS_13Kernel_traitsI13__nv_bfloat16S2_S2_S2_fjLj512ELj1ELj4ELj1ELj16ENS_18Kernel_traits_baseILj512ES2_S2_S2_S2_fjLj128EEEEELb1ELb1ELb1ELb1EEEvNS_9FwdParamsE)
        .other          _ZN10layer_norm13ln_fwd_kernelINS_13Kernel_traitsI13__nv_bfloat16S2_S2_S2_fjLj512ELj1ELj4ELj1ELj16ENS_18Kernel_traits_baseILj512ES2_S2_S2_S2_fjLj128EEEEELb1ELb1ELb1ELb1EEEvNS_9FwdParamsE,@"STO_CUDA_ENTRY STV_DEFAULT"
_ZN10layer_norm13ln_fwd_kernelINS_13Kernel_traitsI13__nv_bfloat16S2_S2_S2_fjLj512ELj1ELj4ELj1ELj16ENS_18Kernel_traits_baseILj512ES2_S2_S2_S2_fjLj128EEEEELb1ELb1ELb1ELb1EEEvNS_9FwdParamsE:
.text._ZN10layer_norm13ln_fwd_kernelINS_13Kernel_traitsI13__nv_bfloat16S2_S2_S2_fjLj512ELj1ELj4ELj1ELj16ENS_18Kernel_traits_baseILj512ES2_S2_S2_S2_fjLj128EEEEELb1ELb1ELb1ELb1EEEvNS_9FwdParamsE:
[----:B------:R-:W-:Y:S01]  /*0000*/  LDC R1, c[0x0][0x28] ;  /* 0x00000a00ff017b82 */ /* 0x000fe20000000800 */
[----:B------:R-:W0:Y:S07]  /*0010*/  S2R R57, SR_TID.X ;  /* 0x0000000000397919 */ /* 0x000e2e0000002100 */
[----:B------:R-:W1:Y:S01]  /*0020*/  LDC R0, c[0x0][0x2e8] ;  /* 0x0000ba00ff007b82 */ /* 0x000e620000000800 */
[----:B------:R-:W-:Y:S01]  /*0030*/  ULDC.U8 UR4, c[0x0][0x2f4] ;  /* 0x0000bd0000047ab9 */ /* 0x000fe20000000000 */
[----:B------:R-:W-:Y:S01]  /*0040*/  ULDC.64 UR8, c[0x0][0x2c8] ;  /* 0x0000b20000087ab9 */ /* 0x000fe20000000a00 */
[----:B------:R-:W-:Y:S01]  /*0050*/  ISETP.NE.AND P1, PT, RZ, UR4, PT ;  /* 0x00000004ff007c0c */ /* 0x000fe2000bf25270 */
[----:B------:R-:W-:-:S04]  /*0060*/  ULDC.64 UR6, c[0x0][0x2e0] ;  /* 0x0000b80000067ab9 */ /* 0x000fc80000000a00 */
[----:B------:R-:W2:Y:S01]  /*0070*/  LDC R55, c[0x0][0x2ec] ;  /* 0x0000bb00ff377b82 */ /* 0x000ea20000000800 */
[----:B------:R-:W-:Y:S01]  /*0080*/  ISETP.NE.U32.AND P0, PT, RZ, UR8, PT ;  /* 0x00000008ff007c0c */ /* 0x000fe2000bf05070 */
[----:B------:R-:W-:Y:S01]  /*0090*/  IMAD.U32 R2, RZ, RZ, UR6 ;  /* 0x00000006ff027e24 */ /* 0x000fe2000f8e00ff */
[----:B------:R-:W-:Y:S01]  /*00a0*/  ULDC.64 UR4, c[0x0][0x208] ;  /* 0x0000820000047ab9 */ /* 0x000fe20000000a00 */
[----:B------:R-:W-:Y:S01]  /*00b0*/  IMAD.U32 R3, RZ, RZ, UR7 ;  /* 0x00000007ff037e24 */ /* 0x000fe2000f8e00ff */
[----:B------:R-:W-:Y:S01]  /*00c0*/  ISETP.NE.AND.EX P0, PT, RZ, UR9, PT, P0 ;  /* 0x00000009ff007c0c */ /* 0x000fe2000bf05300 */
[----:B------:R-:W3:Y:S01]  /*00d0*/  S2R R16, SR_CTAID.X ;  /* 0x0000000000107919 */ /* 0x000ee20000002500 */
[----:B------:R-:W-:Y:S01]  /*00e0*/  ULDC UR12, c[0x0][0x214] ;  /* 0x00008500000c7ab9 */ /* 0x000fe20000000800 */
[----:B------:R-:W-:Y:S02]  /*00f0*/  ULDC.64 UR10, c[0x0][0x278] ;  /* 0x00009e00000a7ab9 */ /* 0x000fe40000000a00 */
[----:B------:R-:W4:Y:S01]  /*0100*/  @P1 LDG.E.64 R2, desc[UR4][R2.64] ;  /* 0x0000000402021981 */ /* 0x000f22000c1e1b00 */
[----:B-1----:R-:W-:Y:S01]  /*0110*/  @P1 MOV R4, R0 ;  /* 0x0000000000041202 */ /* 0x002fe20000000f00 */
[----:B0-----:R-:W-:-:S02]  /*0120*/  IMAD.SHL.U32 R6, R57, 0x10, RZ ;  /* 0x0000001039067824 */ /* 0x001fc400078e00ff */
[----:B--2---:R-:W-:-:S03]  /*0130*/  @P1 IMAD.MOV.U32 R5, RZ, RZ, R55 ;  /* 0x000000ffff051224 */ /* 0x004fc600078e0037 */
[----:B------:R-:W-:-:S03]  /*0140*/  LOP3.LUT R6, R6, 0x1f0, RZ, 0xc0, !PT ;  /* 0x000001f006067812 */ /* 0x000fc600078ec0ff */
[----:B------:R-:W5:Y:S01]  /*0150*/  @P1 LDG.E.64 R4, desc[UR4][R4.64] ;  /* 0x0000000404041981 */ /* 0x000f62000c1e1b00 */
[----:B------:R-:W-:-:S04]  /*0160*/  IADD3 R8, P2, R6, UR8, RZ ;  /* 0x0000000806087c10 */ /* 0x000fc8000ff5e0ff */
[----:B------:R-:W-:Y:S01]  /*0170*/  IADD3.X R9, RZ, UR9, RZ, P2, !PT ;  /* 0x00000009ff097c10 */ /* 0x000fe200097fe4ff */
[----:B------:R-:W-:-:S04]  /*0180*/  ULDC.64 UR8, c[0x0][0x260] ;  /* 0x0000980000087ab9 */ /* 0x000fc80000000a00 */
[----:B------:R0:W5:Y:S04]  /*0190*/  @P0 LDG.E.128 R48, desc[UR4][R8.64] ;  /* 0x0000000408300981 */ /* 0x000168000c1e1d00 */
[----:B------:R0:W5:Y:S01]  /*01a0*/  @P0 LDG.E.128 R12, desc[UR4][R8.64+0x200] ;  /* 0x00020004080c0981 */ /* 0x000162000c1e1d00 */
[--C-:B------:R-:W-:Y:S02]  /*01b0*/  SHF.R.U32.HI R58, RZ, 0x5, R57.reuse ;  /* 0x00000005ff3a7819 */ /* 0x100fe40000011639 */
[----:B------:R-:W-:Y:S02]  /*01c0*/  LOP3.LUT R59, R57, 0x1f, RZ, 0xc0, !PT ;  /* 0x0000001f393b7812 */ /* 0x000fe400078ec0ff */
[----:B------:R-:W-:Y:S01]  /*01d0*/  IADD3 R6, P3, R6, UR8, RZ ;  /* 0x0000000806067c10 */ /* 0x000fe2000ff7e0ff */
[C---:B---3--:R-:W-:Y:S01]  /*01e0*/  IMAD R58, R16.reuse, 0x4, R58 ;  /* 0x00000004103a7824 */ /* 0x048fe200078e023a */
[----:B------:R-:W-:Y:S01]  /*01f0*/  LEA R10, P4, R59, UR10, 0x4 ;  /* 0x0000000a3b0a7c11 */ /* 0x000fe2000f8820ff */
[----:B------:R-:W-:Y:S01]  /*0200*/  ULDC UR8, c[0x0][0x0] ;  /* 0x0000000000087ab9 */ /* 0x000fe20000000800 */
[----:B------:R-:W-:Y:S01]  /*0210*/  IADD3.X R7, RZ, UR9, RZ, P3, !PT ;  /* 0x00000009ff077c10 */ /* 0x000fe20009ffe4ff */
[----:B------:R-:W-:Y:S01]  /*0220*/  IMAD R57, R16, UR8, R57 ;  /* 0x0000000810397c24 */ /* 0x000fe2000f8e0239 */
[----:B------:R-:W-:Y:S01]  /*0230*/  ISETP.GE.AND P2, PT, R58, UR12, PT ;  /* 0x0000000c3a007c0c */ /* 0x000fe2000bf46270 */
[----:B------:R-:W-:Y:S01]  /*0240*/  IMAD.X R11, RZ, RZ, UR11, P4 ;  /* 0x0000000bff0b7e24 */ /* 0x000fe2000a0e06ff */
[----:B----4-:R-:W-:-:S02]  /*0250*/  @P1 R2UR UR6, R2 ;  /* 0x00000000020612ca */ /* 0x010fc400000e0000 */
[----:B------:R-:W-:-:S09]  /*0260*/  @P1 R2UR UR7, R3 ;  /* 0x00000000030712ca */ /* 0x000fd200000e0000 */
[----:B0-----:R-:W-:Y:S06]  /*0270*/  @P2 EXIT ;  /* 0x000000000000294d */ /* 0x001fec0003800000 */
[----:B------:R-:W0:Y:S01]  /*0280*/  @P1 LDC R3, c[0x0][0x2f0] ;  /* 0x0000bc00ff031b82 */ /* 0x000e220000000800 */
[----:B------:R-:W-:Y:S01]  /*0290*/  UIADD3 UR15, UR7, -0x4498517b, URZ ;  /* 0xbb67ae85070f7890 */ /* 0x000fe2000fffe03f */
[----:B------:R-:W5:Y:S01]  /*02a0*/  LDG.E.128 R28, desc[UR4][R6.64] ;  /* 0x00000004061c7981 */ /* 0x000f62000c1e1d00 */
[----:B------:R-:W-:-:S03]  /*02b0*/  UIADD3 UR14, UR6, -0x61c88647, URZ ;  /* 0x9e3779b9060e7890 */ /* 0x000fc6000fffe03f */
[----:B------:R-:W5:Y:S01]  /*02c0*/  LDG.E.128 R24, desc[UR4][R6.64+0x200] ;  /* 0x0002000406187981 */ /* 0x000f62000c1e1d00 */
[----:B------:R-:W-:Y:S02]  /*02d0*/  UIADD3 UR16, UR6, 0x3c6ef372, URZ ;  /* 0x3c6ef37206107890 */ /* 0x000fe4000fffe03f */
[----:B------:R-:W-:Y:S01]  /*02e0*/  UIADD3 UR17, UR7, 0x76cf5d0a, URZ ;  /* 0x76cf5d0a07117890 */ /* 0x000fe2000fffe03f */
[----:B------:R-:W5:Y:S01]  /*02f0*/  LDG.E.128 R20, desc[UR4][R10.64] ;  /* 0x000000040a147981 */ /* 0x000f62000c1e1d00 */
[----:B------:R-:W-:Y:S02]  /*0300*/  UIADD3 UR19, UR7, 0x32370b8f, URZ ;  /* 0x32370b8f07137890 */ /* 0x000fe4000fffe03f */
[----:B------:R-:W-:Y:S01]  /*0310*/  UIADD3 UR18, UR6, -0x255992d5, URZ ;  /* 0xdaa66d2b06127890 */ /* 0x000fe2000fffe03f */
[----:B------:R1:W5:Y:S01]  /*0320*/  LDG.E.128 R16, desc[UR4][R10.64+0x200] ;  /* 0x000200040a107981 */ /* 0x000362000c1e1d00 */
[----:B------:R-:W-:Y:S01]  /*0330*/  UIADD3 UR20, UR6, 0x78dde6e4, URZ ;  /* 0x78dde6e406147890 */ /* 0x000fe2000fffe03f */
[----:B-----5:R-:W-:Y:S01]  /*0340*/  @!P0 CS2R R48, SRZ ;  /* 0x0000000000308805 */ /* 0x020fe2000001ff00 */
[----:B------:R-:W-:Y:S01]  /*0350*/  UIADD3 UR21, UR7, -0x126145ec, URZ ;  /* 0xed9eba1407157890 */ /* 0x000fe2000fffe03f */
[----:B------:R-:W-:Y:S01]  /*0360*/  @!P0 CS2R R50, SRZ ;  /* 0x0000000000328805 */ /* 0x000fe2000001ff00 */
[----:B------:R-:W-:Y:S01]  /*0370*/  UIADD3 UR23, UR7, -0x56f99767, URZ ;  /* 0xa906689907177890 */ /* 0x000fe2000fffe03f */
[----:B------:R-:W-:Y:S01]  /*0380*/  @!P0 CS2R R12, SRZ ;  /* 0x00000000000c8805 */ /* 0x000fe2000001ff00 */
[----:B------:R-:W-:Y:S01]  /*0390*/  UIADD3 UR22, UR6, 0x1715609d, URZ ;  /* 0x1715609d06167890 */ /* 0x000fe2000fffe03f */
[----:B------:R-:W-:Y:S01]  /*03a0*/  @!P0 CS2R R14, SRZ ;  /* 0x00000000000e8805 */ /* 0x000fe2000001ff00 */
[----:B------:R-:W-:Y:S01]  /*03b0*/  UIADD3 UR24, UR6, -0x4ab325aa, URZ ;  /* 0xb54cda5606187890 */ /* 0x000fe2000fffe03f */
[----:B0-----:R-:W-:Y:S01]  /*03c0*/  @P1 IADD3 R0, P2, R4, R3, RZ ;  /* 0x0000000304001210 */ /* 0x001fe20007f5e0ff */
[----:B------:R-:W-:Y:S01]  /*03d0*/  IMAD.HI.U32 R3, R57, -0x326172a9, RZ ;  /* 0xcd9e8d5739037827 */ /* 0x000fe200078e00ff */
[----:B------:R-:W-:Y:S01]  /*03e0*/  UIADD3 UR25, UR7, 0x646e171e, URZ ;  /* 0x646e171e07197890 */ /* 0x000fe2000fffe03f */
[C---:B------:R-:W-:Y:S01]  /*03f0*/  PRMT R9, R49.reuse, 0x7632, R9 ;  /* 0x0000763231097816 */ /* 0x040fe20000000009 */
[----:B------:R-:W-:Y:S01]  /*0400*/  UIADD3 UR27, UR7, 0x1fd5c5a3, URZ ;  /* 0x1fd5c5a3071b7890 */ /* 0x000fe2000fffe03f */
[----:B------:R-:W-:Y:S01]  /*0410*/  @P1 IMAD.X R55, RZ, RZ, R5, P2 ;  /* 0x000000ffff371224 */ /* 0x000fe200010e0605 */
[----:B------:R-:W-:Y:S01]  /*0420*/  UIADD3 UR26, UR6, 0x5384540f, URZ ;  /* 0x5384540f061a7890 */ /* 0x000fe2000fffe03f */
[----:B------:R-:W-:Y:S01]  /*0430*/  IMAD.U32 R53, R49, 0x10000, RZ ;  /* 0x0001000031357824 */ /* 0x000fe200078e00ff */
[----:B------:R-:W-:Y:S01]  /*0440*/  UIADD3 UR29, UR7, -0x24c28bd8, URZ ;  /* 0xdb3d7428071d7890 */ /* 0x000fe2000fffe03f */
[----:B------:R-:W-:Y:S01]  /*0450*/  PRMT R33, R50, 0x7632, R33 ;  /* 0x0000763232217816 */ /* 0x000fe20000000021 */
[----:B------:R-:W-:Y:S01]  /*0460*/  UIADD3 UR28, UR6, -0xe443238, URZ ;  /* 0xf1bbcdc8061c7890 */ /* 0x000fe2000fffe03f */
[--C-:B------:R-:W-:Y:S01]  /*0470*/  SHF.R.U32.HI R56, RZ, 0x2, R55.reuse ;  /* 0x00000002ff387819 */ /* 0x100fe20000011637 */
[----:B------:R-:W-:Y:S01]  /*0480*/  IMAD.U32 R49, R13, 0x10000, RZ ;  /* 0x000100000d317824 */ /* 0x000fe200078e00ff */
[----:B------:R-:W-:Y:S01]  /*0490*/  SHF.R.U64 R55, R0, 0x2, R55 ;  /* 0x0000000200377819 */ /* 0x000fe20000001237 */
[----:B------:R-:W-:-:S02]  /*04a0*/  UIADD3 UR30, UR6, -0x700cb87f, URZ ;  /* 0x8ff34781061e7890 */ /* 0x000fc4000fffe03f */
[----:B------:R-:W-:Y:S01]  /*04b0*/  LOP3.LUT R3, R3, UR6, R56, 0x96, !PT ;  /* 0x0000000603037c12 */ /* 0x000fe2000f8e9638 */
[----:B------:R-:W-:Y:S01]  /*04c0*/  UIADD3 UR31, UR7, -0x695add53, URZ ;  /* 0x96a522ad071f7890 */ /* 0x000fe2000fffe03f */
[----:B------:R-:W-:Y:S01]  /*04d0*/  SHF.L.U32 R52, R50, 0x10, RZ ;  /* 0x0000001032347819 */ /* 0x000fe200000006ff */
[----:B------:R-:W-:Y:S01]  /*04e0*/  IMAD.HI.U32 R2, R55, -0x2daee0ad, RZ ;  /* 0xd2511f5337027827 */ /* 0x000fe200078e00ff */
[----:B------:R-:W-:Y:S01]  /*04f0*/  SHF.L.U32 R50, R12, 0x10, RZ ;  /* 0x000000100c327819 */ /* 0x000fe200000006ff */
[----:B------:R-:W-:Y:S01]  /*0500*/  BSSY B0, `(.L_x_1558) ;  /* 0x000079b000007945 */ /* 0x000fe20003800000 */
[----:B------:R-:W-:Y:S01]  /*0510*/  PRMT R35, R13, 0x7632, R35 ;  /* 0x000076320d237816 */ /* 0x000fe20000000023 */
[----:B------:R-:W-:Y:S01]  /*0520*/  IMAD R4, R55, -0x2daee0ad, RZ ;  /* 0xd2511f5337047824 */ /* 0x000fe200078e02ff */
[----:B------:R-:W-:Y:S01]  /*0530*/  LOP3.LUT R2, R2, UR7, RZ, 0x3c, !PT ;  /* 0x0000000702027c12 */ /* 0x000fe2000f8e3cff */
[----:B------:R-:W-:Y:S01]  /*0540*/  IMAD.HI.U32 R5, R3, -0x2daee0ad, RZ ;  /* 0xd2511f5303057827 */ /* 0x000fe200078e00ff */
[----:B-1----:R-:W-:Y:S01]  /*0550*/  PRMT R10, R48, 0x7632, R10 ;  /* 0x00007632300a7816 */ /* 0x002fe2000000000a */
[----:B------:R-:W-:Y:S01]  /*0560*/  ULDC.U8 UR8, c[0x0][0x2a0] ;  /* 0x0000a80000087ab9 */ /* 0x000fe20000000000 */
[----:B------:R-:W-:Y:S01]  /*0570*/  PRMT R34, R51, 0x7632, R34 ;  /* 0x0000763233227816 */ /* 0x000fe20000000022 */
[----:B------:R-:W-:Y:S01]  /*0580*/  IMAD R3, R3, -0x2daee0ad, RZ ;  /* 0xd2511f5303037824 */ /* 0x000fe200078e02ff */
[----:B------:R-:W-:Y:S01]  /*0590*/  LOP3.LUT R6, R5, UR15, R4, 0x96, !PT ;  /* 0x0000000f05067c12 */ /* 0x000fe2000f8e9604 */
[----:B------:R-:W-:Y:S01]  /*05a0*/  IMAD R4, R57, -0x326172a9, RZ ;  /* 0xcd9e8d5739047824 */ /* 0x000fe200078e02ff */
[----:B------:R-:W-:Y:S01]  /*05b0*/  PRMT R36, R15, 0x7632, R36 ;  /* 0x000076320f247816 */ /* 0x000fe20000000024 */
[----:B------:R-:W-:Y:S01]  /*05c0*/  IMAD.HI.U32 R5, R2, -0x326172a9, RZ ;  /* 0xcd9e8d5702057827 */ /* 0x000fe200078e00ff */
[----:B------:R-:W-:Y:S01]  /*05d0*/  SHF.L.U32 R54, R48, 0x10, RZ ;  /* 0x0000001030367819 */ /* 0x000fe200000006ff */
[----:B------:R-:W-:Y:S01]  /*05e0*/  ULDC UR10, c[0x0][0x294] ;  /* 0x0000a500000a7ab9 */ /* 0x000fe20000000800 */
[----:B------:R-:W-:Y:S01]  /*05f0*/  SHF.L.U32 R48, R14, 0x10, RZ ;  /* 0x000000100e307819 */ /* 0x000fe200000006ff */
[----:B------:R-:W-:Y:S01]  /*0600*/  IMAD R2, R2, -0x326172a9, RZ ;  /* 0xcd9e8d5702027824 */ /* 0x000fe200078e02ff */
[----:B------:R-:W-:Y:S01]  /*0610*/  LOP3.LUT R4, R5, UR14, R4, 0x96, !PT ;  /* 0x0000000e05047c12 */ /* 0x000fe2000f8e9604 */
[----:B------:R-:W-:Y:S01]  /*0620*/  IMAD.HI.U32 R7, R6, -0x326172a9, RZ ;  /* 0xcd9e8d5706077827 */ /* 0x000fe200078e00ff */
[----:B------:R-:W-:Y:S01]  /*0630*/  LOP3.LUT R67, R0, 0x3, RZ, 0xc0, !PT ;  /* 0x0000000300437812 */ /* 0x000fe200078ec0ff */
[----:B------:R-:W-:Y:S01]  /*0640*/  ULDC UR11, c[0x0][0x2d8] ;  /* 0x0000b600000b7ab9 */ /* 0x000fe20000000800 */
[----:B------:R-:W-:Y:S01]  /*0650*/  SHF.L.U32 R9, R9, 0x10, RZ ;  /* 0x0000001009097819 */ /* 0x000fe200000006ff */
[C---:B------:R-:W-:Y:S01]  /*0660*/  IMAD.HI.U32 R8, R4.reuse, -0x2daee0ad, RZ ;  /* 0xd2511f5304087827 */ /* 0x040fe200078e00ff */
[----:B------:R-:W-:Y:S01]  /*0670*/  LOP3.LUT R2, R7, UR16, R2, 0x96, !PT ;  /* 0x0000001007027c12 */ /* 0x000fe2000f8e9602 */
[----:B------:R-:W-:Y:S01]  /*0680*/  ULDC.64 UR12, c[0x0][0x298] ;  /* 0x0000a600000c7ab9 */ /* 0x000fe20000000a00 */
[----:B------:R-:W-:Y:S01]  /*0690*/  ISETP.NE.AND P1, PT, RZ, UR8, PT ;  /* 0x00000008ff007c0c */ /* 0x000fe2000bf25270 */
        /* <DEDUP_REMOVED lines=33> */
[----:B------:R-:W-:Y:S01]  /*08b0*/  IMAD R5, R2, -0x2daee0ad, RZ ;  /* 0xd2511f5302057824 */ /* 0x000fe200078e02ff */
[----:B------:R-:W-:Y:S01]  /*08c0*/  PRMT R6, R12, 0x7632, R6 ;  /* 0x000076320c067816 */ /* 0x000fe20000000006 */
[----:B------:R-:W-:-:S04]  /*08d0*/  IMAD.HI.U32 R8, R4, -0x326172a9, RZ ;  /* 0xcd9e8d5704087827 */ /* 0x000fc800078e00ff */
[----:B------:R-:W-:Y:S01]  /*08e0*/  IMAD.WIDE.U32 R2, R3, -0x2daee0ad, RZ ;  /* 0xd2511f5303027825 */ /* 0x000fe200078e00ff */
[----:B------:R-:W-:-:S03]  /*08f0*/  LOP3.LUT R32, R8, UR28, R7, 0x96, !PT ;  /* 0x0000001c08207c12 */ /* 0x000fc6000f8e9607 */
[----:B------:R-:W-:Y:S01]  /*0900*/  IMAD R11, R4, -0x326172a9, RZ ;  /* 0xcd9e8d57040b7824 */ /* 0x000fe200078e02ff */
[----:B------:R-:W-:Y:S01]  /*0910*/  LOP3.LUT R5, R3, UR29, R5, 0x96, !PT ;  /* 0x0000001d03057c12 */ /* 0x000fe2000f8e9605 */
[----:B------:R-:W-:Y:S01]  /*0920*/  IMAD.HI.U32 R7, R32, -0x2daee0ad, RZ ;  /* 0xd2511f5320077827 */ /* 0x000fe200078e00ff */
[----:B------:R-:W-:-:S03]  /*0930*/  PRMT R3, R14, 0x7632, R3 ;  /* 0x000076320e037816 */ /* 0x000fc60000000003 */
[----:B------:R-:W-:Y:S01]  /*0940*/  IMAD.WIDE.U32 R12, R5, -0x326172a9, RZ ;  /* 0xcd9e8d57050c7825 */ /* 0x000fe200078e00ff */
[----:B------:R-:W-:Y:S02]  /*0950*/  LOP3.LUT R14, R7, UR31, R2, 0x96, !PT ;  /* 0x0000001f070e7c12 */ /* 0x000fe4000f8e9602 */
[----:B------:R-:W-:Y:S01]  /*0960*/  SHF.L.U32 R7, R34, 0x10, RZ ;  /* 0x0000001022077819 */ /* 0x000fe200000006ff */
[----:B------:R-:W-:Y:S01]  /*0970*/  IMAD.U32 R4, R3, 0x10000, RZ ;  /* 0x0001000003047824 */ /* 0x000fe200078e00ff */
[----:B------:R-:W-:Y:S01]  /*0980*/  LOP3.LUT R13, R13, UR30, R11, 0x96, !PT ;  /* 0x0000001e0d0d7c12 */ /* 0x000fe2000f8e960b */
[----:B------:R-:W-:Y:S01]  /*0990*/  HFMA2.MMA R11, -RZ, RZ, 0, 0 ;  /* 0x00000000ff0b7435 */ /* 0x000fe200000001ff */
[----:B------:R-:W-:Y:S01]  /*09a0*/  IMAD.U32 R51, R51, 0x10000, RZ ;  /* 0x0001000033337824 */ /* 0x000fe200078e00ff */
[----:B------:R-:W-:Y:S01]  /*09b0*/  SHF.L.U32 R5, R35, 0x10, RZ ;  /* 0x0000001023057819 */ /* 0x000fe200000006ff */
[----:B------:R-:W-:Y:S01]  /*09c0*/  IMAD.U32 R15, R15, 0x10000, RZ ;  /* 0x000100000f0f7824 */ /* 0x000fe200078e00ff */
[----:B------:R-:W-:Y:S01]  /*09d0*/  SHF.L.U32 R3, R36, 0x10, RZ ;  /* 0x0000001024037819 */ /* 0x000fe200000006ff */
[----:B------:R-:W-:-:S02]  /*09e0*/  IMAD.U32 R10, R10, 0x10000, RZ ;  /* 0x000100000a0a7824 */ /* 0x000fc400078e00ff */
[----:B------:R-:W-:Y:S02]  /*09f0*/  IMAD.U32 R8, R33, 0x10000, RZ ;  /* 0x0001000021087824 */ /* 0x000fe400078e00ff */
[----:B------:R-:W-:Y:S02]  /*0a00*/  IMAD.U32 R6, R6, 0x10000, RZ ;  /* 0x0001000006067824 */ /* 0x000fe400078e00ff */
[----:B------:R-:W-:-:S07]  /*0a10*/  IMAD R2, R32, -0x2daee0ad, RZ ;  /* 0xd2511f5320027824 */ /* 0x000fce00078e02ff */
.L_x_1726:
[----:B0-----:R-:W0:Y:S01]  /*0a20*/  LDC.64 R40, c[0x0][0x280] ;  /* 0x0000a000ff287b82 */ /* 0x001e220000000a00 */
[----:B------:R-:W-:-:S07]  /*0a30*/  ISETP.NE.U32.AND P0, PT, RZ, UR8, PT ;  /* 0x00000008ff007c0c */ /* 0x000fce000bf05070 */
[----:B------:R-:W1:Y:S08]  /*0a40*/  LDC R77, c[0x0][0x218] ;  /* 0x00008600ff4d7b82 */ /* 0x000e700000000800 */
[----:B------:R-:W2:Y:S01]  /*0a50*/  LDC.64 R44, c[0x0][0x288] ;  /* 0x0000a200ff2c7b82 */ /* 0x000ea20000000a00 */
[----:B0-----:R-:W-:-:S06]  /*0a60*/  IMAD.WIDE R46, R58, 0x4, R40 ;  /* 0x000000043a2e7825 */ /* 0x001fcc00078e0228 */
[----:B------:R0:W3:Y:S01]  /*0a70*/  LDG.E R46, desc[UR4][R46.64] ;  /* 0x000000042e2e7981 */ /* 0x0000e2000c1e1900 */
[----:B------:R-:W-:Y:S01]  /*0a80*/  ISETP.NE.AND.EX P0, PT, RZ, UR9, PT, P0 ;  /* 0x00000009ff007c0c */ /* 0x000fe2000bf05300 */
[----:B-1----:R-:W-:Y:S01]  /*0a90*/  IMAD R68, R58, R77, RZ ;  /* 0x0000004d3a447224 */ /* 0x002fe200078e02ff */
[----:B------:R-:W-:-:S04]  /*0aa0*/  MOV R91, RZ ;  /* 0x000000ff005b7202 */ /* 0x000fc80000000f00 */
[----:B0-----:R-:W-:Y:S01]  /*0ab0*/  SHF.R.S32.HI R47, RZ, 0x1f, R68 ;  /* 0x0000001fff2f7819 */ /* 0x001fe20000011444 */
[----:B--2---:R-:W-:-:S06]  /*0ac0*/  IMAD.WIDE R44, R58, 0x4, R44 ;  /* 0x000000043a2c7825 */ /* 0x004fcc00078e022c */
        /* <DEDUP_REMOVED lines=8> */
[----:B------:R-:W-:-:S04]  /*0b50*/  @P2 VIADD R70, R46, 0xffffffff ;  /* 0xffffffff2e462836 */ /* 0x000fc80000000000 */
        /* <DEDUP_REMOVED lines=10> */
[----:B------:R-:W-:Y:S01]  /*0c00*/  IMAD.MOV.U32 R73, RZ, RZ, RZ ;  /* 0x000000ffff497224 */ /* 0x000fe200078e00ff */
[----:B------:R-:W-:Y:S01]  /*0c10*/  MOV R40, R67 ;  /* 0x0000004300287202 */ /* 0x000fe20000000f00 */
[----:B------:R-:W-:Y:S06]  /*0c20*/  @!P0 BRA `(.L_x_1561) ;  /* 0x00000004006c8947 */ /* 0x000fec0003800000 */
[----:B------:R-:W-:Y:S01]  /*0c30*/  IMAD.MOV.U32 R40, RZ, RZ, R67 ;  /* 0x000000ffff287224 */ /* 0x000fe200078e0043 */
[----:B-----5:R-:W-:Y:S01]  /*0c40*/  SHF.L.U32 R73, R32, 0x10, RZ ;  /* 0x0000001020497819 */ /* 0x020fe200000006ff */
[----:B------:R-:W-:Y:S06]  /*0c50*/  BRA `(.L_x_1561) ;  /* 0x0000000400607947 */ /* 0x000fec0003800000 */
.L_x_1560:
        /* <DEDUP_REMOVED lines=12> */
.L_x_1563:
[----:B------:R-:W-:-:S07]  /*0d20*/  IMAD.MOV.U32 R0, RZ, RZ, R12 ;  /* 0x000000ffff007224 */ /* 0x000fce00078e000c */
.L_x_1564:
[----:B------:R-:W-:Y:S05]  /*0d30*/  BSYNC B2 ;  /* 0x0000000000027941 */ /* 0x000fea0003800000 */
.L_x_1562:
        /* <DEDUP_REMOVED lines=16> */
.L_x_1568:
[----:B------:R-:W-:Y:S05]  /*0e40*/  BSYNC B3 ;  /* 0x0000000000037941 */ /* 0x000fea0003800000 */
.L_x_1567:
        /* <DEDUP_REMOVED lines=43> */
.L_x_1566:
[----:B------:R-:W-:Y:S05]  /*1100*/  BSYNC B2 ;  /* 0x0000000000027941 */ /* 0x000fea0003800000 */
.L_x_1565:
[----:B------:R-:W-:Y:S01]  /*1110*/  I2FP.F32.U32 R0, R0 ;  /* 0x0000000000007245 */ /* 0x000fe20000201000 */
[----:B------:R-:W-:Y:S01]  /*1120*/  IMAD.MOV.U32 R43, RZ, RZ, 0x2f800000 ;  /* 0x2f800000ff2b7424 */ /* 0x000fe200078e00ff */
[----:B-----5:R-:W-:Y:S01]  /*1130*/  SHF.L.U32 R41, R36, 0x10, RZ ;  /* 0x0000001024297819 */ /* 0x020fe200000006ff */
[----:B------:R-:W-:Y:S01]  /*1140*/  IMAD.U32 R42, R20, 0x10000, RZ ;  /* 0x00010000142a7824 */ /* 0x000fe200078e00ff */
[----:B------:R-:W-:Y:S01]  /*1150*/  @P0 SHF.L.U32 R44, R32, 0x10, RZ ;  /* 0x00000010202c0819 */ /* 0x000fe200000006ff */
        /* <DEDUP_REMOVED lines=8> */
.L_x_1561:
[----:B------:R-:W-:Y:S05]  /*11e0*/  BSYNC B1 ;  /* 0x0000000000017941 */ /* 0x000fea0003800000 */
.L_x_1559:
        /* <DEDUP_REMOVED lines=9> */
.L_x_1570:
        /* <DEDUP_REMOVED lines=12> */
.L_x_1573:
[----:B------:R-:W-:-:S07]  /*1340*/  IMAD.MOV.U32 R46, RZ, RZ, R12 ;  /* 0x000000ffff2e7224 */ /* 0x000fce00078e000c */
.L_x_1574:
[----:B------:R-:W-:Y:S05]  /*1350*/  BSYNC B2 ;  /* 0x0000000000027941 */ /* 0x000fea0003800000 */
.L_x_1572:
        /* <DEDUP_REMOVED lines=16> */
.L_x_1578:
[----:B------:R-:W-:Y:S05]  /*1460*/  BSYNC B3 ;  /* 0x0000000000037941 */ /* 0x000fea0003800000 */
.L_x_1577:
        /* <DEDUP_REMOVED lines=43> */
.L_x_1576:
[----:B------:R-:W-:Y:S05]  /*1720*/  BSYNC B2 ;  /* 0x0000000000027941 */ /* 0x000fea0003800000 */
.L_x_1575:
[----:B-----5:R-:W-:Y:S01]  /*1730*/  PRMT R42, R36, 0x7632, R42 ;  /* 0x00007632242a7816 */ /* 0x020fe2000000002a */
[----:B------:R-:W-:Y:S01]  /*1740*/  IMAD.MOV.U32 R43, RZ, RZ, 0x2f800000 ;  /* 0x2f800000ff2b7424 */ /* 0x000fe200078e00ff */
[----:B------:R-:W-:Y:S02]  /*1750*/  I2FP.F32.U32 R40, R46 ;  /* 0x0000002e00287245 */ /* 0x000fe40000201000 */
[----:B------:R-:W-:-:S03]  /*1760*/  SHF.L.U32 R42, R42, 0x10, RZ ;  /* 0x000000102a2a7819 */ /* 0x000fc600000006ff */
[----:B------:R-:W-:Y:S01]  /*1770*/  FFMA.FTZ R40, R40, R43, 1.1641532182693481445e-10 ;  /* 0x2f00000028287423 */ /* 0x000fe2000001002b */
[----:B------:R-:W-:Y:S01]  /*1780*/  PRMT R43, R20, 0x7632, R43 ;  /* 0x00007632142b7816 */ /* 0x000fe2000000002b */
[----:B------:R-:W-:-:S03]  /*1790*/  FMUL.FTZ R42, R42, UR13 ;  /* 0x0000000d2a2a7c20 */ /* 0x000fc60008410000 */
[----:B------:R-:W-:Y:S01]  /*17a0*/  FSETP.GTU.FTZ.AND P4, PT, R40, UR10, PT ;  /* 0x0000000a28007c0b */ /* 0x000fe2000bf9c000 */
[----:B------:R-:W-:Y:S01]  /*17b0*/  FMUL.FTZ R42, R42, UR12 ;  /* 0x0000000c2a2a7c20 */ /* 0x000fe20008410000 */
[----:B------:R-:W-:Y:S01]  /*17c0*/  @P0 PRMT R40, R32, 0x7632, R40 ;  /* 0x0000763220280816 */ /* 0x000fe20000000028 */
[----:B------:R-:W-:Y:S01]  /*17d0*/  IMAD.U32 R43, R43, 0x10000, RZ ;  /* 0x000100002b2b7824 */ /* 0x000fe200078e00ff */
[----:B------:R-:W-:Y:S02]  /*17e0*/  SEL R60, RZ, 0x1, P4 ;  /* 0x00000001ff3c7807 */ /* 0x000fe40002000000 */
[----:B------:R-:W-:Y:S02]  /*17f0*/  FSEL R42, R42, RZ, !P4 ;  /* 0x000000ff2a2a7208 */ /* 0x000fe40006000000 */
[----:B------:R-:W-:-:S03]  /*1800*/  @P0 SHF.L.U32 R45, R40, 0x10, RZ ;  /* 0x00000010282d0819 */ /* 0x000fc600000006ff */
[----:B------:R-:W-:-:S04]  /*1810*/  FMUL.FTZ R72, R42, R43 ;  /* 0x0000002b2a487220 */ /* 0x000fc80000410000 */
[----:B------:R-:W-:-:S07]  /*1820*/  @P0 FADD.FTZ R72, R72, R45 ;  /* 0x0000002d48480221 */ /* 0x000fce0000010000 */
.L_x_1571:
[----:B------:R-:W-:Y:S05]  /*1830*/  BSYNC B1 ;  /* 0x0000000000017941 */ /* 0x000fea0003800000 */
.L_x_1569:
        /* <DEDUP_REMOVED lines=8> */
.L_x_1580:
        /* <DEDUP_REMOVED lines=12> */
.L_x_1583:
[----:B------:R-:W-:-:S07]  /*1980*/  IMAD.MOV.U32 R46, RZ, RZ, R12 ;  /* 0x000000ffff2e7224 */ /* 0x000fce00078e000c */
.L_x_1584:
[----:B------:R-:W-:Y:S05]  /*1990*/  BSYNC B2 ;  /* 0x0000000000027941 */ /* 0x000fea0003800000 */
.L_x_1582:
        /* <DEDUP_REMOVED lines=16> */
.L_x_1588:
[----:B------:R-:W-:Y:S05]  /*1aa0*/  BSYNC B3 ;  /* 0x0000000000037941 */ /* 0x000fea0003800000 */
.L_x_1587:
        /* <DEDUP_REMOVED lines=43> */
.L_x_1586:
[----:B------:R-:W-:Y:S05]  /*1d60*/  BSYNC B2 ;  /* 0x0000000000027941 */ /* 0x000fea0003800000 */
.L_x_1585:
[----:B------:R-:W-:Y:S01]  /*1d70*/  I2FP.F32.U32 R41, R46 ;  /* 0x0000002e00297245 */ /* 0x000fe20000201000 */
[----:B------:R-:W-:Y:S01]  /*1d80*/  IMAD.MOV.U32 R44, RZ, RZ, 0x2f800000 ;  /* 0x2f800000ff2c7424 */ /* 0x000fe200078e00ff */
[----:B-----5:R-:W-:Y:S01]  /*1d90*/  SHF.L.U32 R42, R37, 0x10, RZ ;  /* 0x00000010252a7819 */ /* 0x020fe200000006ff */
[----:B------:R-:W-:Y:S02]  /*1da0*/  IMAD.U32 R71, R21, 0x10000, RZ ;  /* 0x0001000015477824 */ /* 0x000fe400078e00ff */
[----:B------:R-:W-:Y:S01]  /*1db0*/  FFMA.FTZ R41, R41, R44, 1.1641532182693481445e-10 ;  /* 0x2f00000029297423 */ /* 0x000fe2000001002c */
[----:B------:R-:W-:Y:S01]  /*1dc0*/  @P0 SHF.L.U32 R44, R33, 0x10, RZ ;  /* 0x00000010212c0819 */ /* 0x000fe200000006ff */
[----:B------:R-:W-:-:S03]  /*1dd0*/  FMUL.FTZ R42, R42, UR13 ;  /* 0x0000000d2a2a7c20 */ /* 0x000fc60008410000 */
[----:B------:R-:W-:Y:S01]  /*1de0*/  FSETP.GTU.FTZ.AND P4, PT, R41, UR10, PT ;  /* 0x0000000a29007c0b */ /* 0x000fe2000bf9c000 */
[----:B------:R-:W-:-:S03]  /*1df0*/  FMUL.FTZ R42, R42, UR12 ;  /* 0x0000000c2a2a7c20 */ /* 0x000fc60008410000 */
[----:B------:R-:W-:Y:S02]  /*1e00*/  SEL R61, RZ, 0x1, P4 ;  /* 0x00000001ff3d7807 */ /* 0x000fe40002000000 */
[----:B------:R-:W-:-:S05]  /*1e10*/  FSEL R42, R42, RZ, !P4 ;  /* 0x000000ff2a2a7208 */ /* 0x000fca0006000000 */
[----:B------:R-:W-:-:S04]  /*1e20*/  FMUL.FTZ R71, R42, R71 ;  /* 0x000000472a477220 */ /* 0x000fc80000410000 */
[----:B------:R-:W-:-:S07]  /*1e30*/  @P0 FADD.FTZ R71, R71, R44 ;  /* 0x0000002c47470221 */ /* 0x000fce0000010000 */
.L_x_1581:
[----:B------:R-:W-:Y:S05]  /*1e40*/  BSYNC B1 ;  /* 0x0000000000017941 */ /* 0x000fea0003800000 */
.L_x_1579:
        /* <DEDUP_REMOVED lines=9> */
.L_x_1590:
        /* <DEDUP_REMOVED lines=12> */
.L_x_1593:
[----:B------:R-:W-:-:S07]  /*1fa0*/  IMAD.MOV.U32 R46, RZ, RZ, R12 ;  /* 0x000000ffff2e7224 */ /* 0x000fce00078e000c */
.L_x_1594:
[----:B------:R-:W-:Y:S05]  /*1fb0*/  BSYNC B2 ;  /* 0x0000000000027941 */ /* 0x000fea0003800000 */
.L_x_1592:
        /* <DEDUP_REMOVED lines=16> */
.L_x_1598:
[----:B------:R-:W-:Y:S05]  /*20c0*/  BSYNC B3 ;  /* 0x0000000000037941 */ /* 0x000fea0003800000 */
.L_x_1597:
        /* <DEDUP_REMOVED lines=43> */
.L_x_1596:
[----:B------:R-:W-:Y:S05]  /*2380*/  BSYNC B2 ;  /* 0x0000000000027941 */ /* 0x000fea0003800000 */
.L_x_1595:
        /* <DEDUP_REMOVED lines=16> */
.L_x_1591:
[----:B------:R-:W-:Y:S05]  /*2490*/  BSYNC B1 ;  /* 0x0000000000017941 */ /* 0x000fea0003800000 */
.L_x_1589:
        /* <DEDUP_REMOVED lines=8> */
.L_x_1600:
        /* <DEDUP_REMOVED lines=12> */
.L_x_1603:
[----:B------:R-:W-:-:S07]  /*25e0*/  IMAD.MOV.U32 R46, RZ, RZ, R12 ;  /* 0x000000ffff2e7224 */ /* 0x000fce00078e000c */
.L_x_1604:
[----:B------:R-:W-:Y:S05]  /*25f0*/  BSYNC B2 ;  /* 0x0000000000027941 */ /* 0x000fea0003800000 */
.L_x_1602:
        /* <DEDUP_REMOVED lines=16> */
.L_x_1608:
[----:B------:R-:W-:Y:S05]  /*2700*/  BSYNC B3 ;  /* 0x0000000000037941 */ /* 0x000fea0003800000 */
.L_x_1607:
        /* <DEDUP_REMOVED lines=43> */
.L_x_1606:
[----:B------:R-:W-:Y:S05]  /*29c0*/  BSYNC B2 ;  /* 0x0000000000027941 */ /* 0x000fea0003800000 */
.L_x_1605:
        /* <DEDUP_REMOVED lines=13> */
.L_x_1601:
[----:B------:R-:W-:Y:S05]  /*2aa0*/  BSYNC B1 ;  /* 0x0000000000017941 */ /* 0x000fea0003800000 */
.L_x_1599:
        /* <DEDUP_REMOVED lines=9> */
.L_x_1610:
        /* <DEDUP_REMOVED lines=12> */
.L_x_1613:
[----:B------:R-:W-:-:S07]  /*2c00*/  IMAD.MOV.U32 R46, RZ, RZ, R12 ;  /* 0x000000ffff2e7224 */ /* 0x000fce00078e000c */
.L_x_1614:
[----:B------:R-:W-:Y:S05]  /*2c10*/  BSYNC B2 ;  /* 0x0000000000027941 */ /* 0x000fea0003800000 */
.L_x_1612:
        /* <DEDUP_REMOVED lines=16> */
.L_x_1618:
[----:B------:R-:W-:Y:S05]  /*2d20*/  BSYNC B3 ;  /* 0x0000000000037941 */ /* 0x000fea0003800000 */
.L_x_1617:
        /* <DEDUP_REMOVED lines=43> */
.L_x_1616:
[----:B------:R-:W-:Y:S05]  /*2fe0*/  BSYNC B2 ;  /* 0x0000000000027941 */ /* 0x000fea0003800000 */
.L_x_1615:
        /* <DEDUP_REMOVED lines=16> */
.L_x_1611:
[----:B------:R-:W-:Y:S05]  /*30f0*/  BSYNC B1 ;  /* 0x0000000000017941 */ /* 0x000fea0003800000 */
.L_x_1609:
        /* <DEDUP_REMOVED lines=8> */
.L_x_1620:
        /* <DEDUP_REMOVED lines=12> */
.L_x_1623:
[----:B------:R-:W-:-:S07]  /*3240*/  IMAD.MOV.U32 R46, RZ, RZ, R12 ;  /* 0x000000ffff2e7224 */ /* 0x000fce00078e000c */
.L_x_1624:
[----:B------:R-:W-:Y:S05]  /*3250*/  BSYNC B2 ;  /* 0x0000000000027941 */ /* 0x000fea0003800000 */
.L_x_1622:
        /* <DEDUP_REMOVED lines=16> */
.L_x_1628:
[----:B------:R-:W-:Y:S05]  /*3360*/  BSYNC B3 ;  /* 0x0000000000037941 */ /* 0x000fea0003800000 */
.L_x_1627:
        /* <DEDUP_REMOVED lines=43> */
.L_x_1626:
[----:B------:R-:W-:Y:S05]  /*3620*/  BSYNC B2 ;  /* 0x0000000000027941 */ /* 0x000fea0003800000 */
.L_x_1625:
        /* <DEDUP_REMOVED lines=13> */
.L_x_1621:
[----:B------:R-:W-:Y:S05]  /*3700*/  BSYNC B1 ;  /* 0x0000000000017941 */ /* 0x000fea0003800000 */
.L_x_1619:
        /* <DEDUP_REMOVED lines=9> */
.L_x_1630:
        /* <DEDUP_REMOVED lines=12> */
.L_x_1633:
[----:B------:R-:W-:-:S07]  /*3860*/  IMAD.MOV.U32 R46, RZ, RZ, R12 ;  /* 0x000000ffff2e7224 */ /* 0x000fce00078e000c */
.L_x_1634:
[----:B------:R-:W-:Y:S05]  /*3870*/  BSYNC B2 ;  /* 0x0000000000027941 */ /* 0x000fea0003800000 */
.L_x_1632:
        /* <DEDUP_REMOVED lines=16> */
.L_x_1638:
[----:B------:R-:W-:Y:S05]  /*3980*/  BSYNC B3 ;  /* 0x0000000000037941 */ /* 0x000fea0003800000 */
.L_x_1637:
        /* <DEDUP_REMOVED lines=43> */
.L_x_1636:
[----:B------:R-:W-:Y:S05]  /*3c40*/  BSYNC B2 ;  /* 0x0000000000027941 */ /* 0x000fea0003800000 */
.L_x_1635:
[----:B-----5:R-:W-:Y:S01]  /*3c50*/  PRMT R41, R39, 0x7632, R41 ;  /* 0x0000763227297816 */ /* 0x020fe20000000029 */
[----:B------:R-:W-:Y:S01]  /*3c60*/  IMAD.MOV.U32 R43, RZ, RZ, 0x2f800000 ;  /* 0x2f800000ff2b7424 */ /* 0x000fe200078e00ff */
[----:B------:R-:W-:Y:S02]  /*3c70*/  I2FP.F32.U32 R40, R46 ;  /* 0x0000002e00287245 */ /* 0x000fe40000201000 */
[----:B------:R-:W-:Y:S02]  /*3c80*/  SHF.L.U32 R41, R41, 0x10, RZ ;  /* 0x0000001029297819 */ /* 0x000fe400000006ff */
[----:B------:R-:W-:Y:S01]  /*3c90*/  PRMT R42, R23, 0x7632, R42 ;  /* 0x00007632172a7816 */ /* 0x000fe2000000002a */
[----:B------:R-:W-:Y:S02]  /*3ca0*/  FFMA.FTZ R40, R40, R43, 1.1641532182693481445e-10 ;  /* 0x2f00000028287423 */ /* 0x000fe4000001002b */
[----:B------:R-:W-:Y:S02]  /*3cb0*/  FMUL.FTZ R41, R41, UR13 ;  /* 0x0000000d29297c20 */ /* 0x000fe40008410000 */
[----:B------:R-:W-:Y:S01]  /*3cc0*/  IMAD.U32 R42, R42, 0x10000, RZ ;  /* 0x000100002a2a7824 */ /* 0x000fe200078e00ff */
[----:B------:R-:W-:Y:S01]  /*3cd0*/  FSETP.GTU.FTZ.AND P4, PT, R40, UR10, PT ;  /* 0x0000000a28007c0b */ /* 0x000fe2000bf9c000 */
[----:B------:R-:W-:Y:S01]  /*3ce0*/  FMUL.FTZ R41, R41, UR12 ;  /* 0x0000000c29297c20 */ /* 0x000fe20008410000 */
[----:B------:R-:W-:-:S02]  /*3cf0*/  @P0 PRMT R40, R35, 0x7632, R40 ;  /* 0x0000763223280816 */ /* 0x000fc40000000028 */
[----:B------:R-:W-:Y:S02]  /*3d00*/  SEL R66, RZ, 0x1, P4 ;  /* 0x00000001ff427807 */ /* 0x000fe40002000000 */
[----:B------:R-:W-:Y:S02]  /*3d10*/  FSEL R41, R41, RZ, !P4 ;  /* 0x000000ff29297208 */ /* 0x000fe40006000000 */
[----:B------:R-:W-:-:S03]  /*3d20*/  @P0 SHF.L.U32 R43, R40, 0x10, RZ ;  /* 0x00000010282b0819 */ /* 0x000fc600000006ff */
[----:B------:R-:W-:-:S04]  /*3d30*/  FMUL.FTZ R46, R41, R42 ;  /* 0x0000002a292e7220 */ /* 0x000fc80000410000 */
[----:B------:R-:W-:-:S07]  /*3d40*/  @P0 FADD.FTZ R46, R46, R43 ;  /* 0x0000002b2e2e0221 */ /* 0x000fce0000010000 */
.L_x_1631:
[----:B------:R-:W-:Y:S05]  /*3d50*/  BSYNC B1 ;  /* 0x0000000000017941 */ /* 0x000fea0003800000 */
.L_x_1629:
[----:B------:R-:W0:Y:S01]  /*3d60*/  LDC.64 R44, c[0x0][0x238] ;  /* 0x00008e00ff2c7b82 */ /* 0x000e220000000a00 */
[----:B------:R-:W-:Y:S01]  /*3d70*/  F2FP.BF16.F32.PACK_AB R43, R46, R47 ;  /* 0x0000002f2e2b723e */ /* 0x000fe200000010ff */
[----:B------:R-:W-:Y:S01]  /*3d80*/  VIADD R89, R91, 0x20 ;  /* 0x000000205b597836 */ /* 0x000fe20000000000 */
[----:B------:R-:W-:Y:S01]  /*3d90*/  F2FP.BF16.F32.PACK_AB R42, R68, R69 ;  /* 0x00000045442a723e */ /* 0x000fe200000010ff */
[----:B------:R-:W-:Y:S01]  /*3da0*/  BSSY B1, `(.L_x_1639) ;  /* 0x000001f000017945 */ /* 0x000fe20003800000 */
[----:B------:R-:W-:Y:S02]  /*3db0*/  F2FP.BF16.F32.PACK_AB R41, R70, R71 ;  /* 0x000000474629723e */ /* 0x000fe400000010ff */
[----:B------:R-:W-:Y:S01]  /*3dc0*/  F2FP.BF16.F32.PACK_AB R40, R72, R73 ;  /* 0x000000494828723e */ /* 0x000fe200000010ff */
[----:B------:R-:W1:Y:S08]  /*3dd0*/  @P2 LDC.64 R80, c[0x0][0x220] ;  /* 0x00008800ff502b82 */ /* 0x000e700000000a00 */
[----:B------:R-:W2:Y:S01]  /*3de0*/  @P0 LDC.64 R78, c[0x0][0x230] ;  /* 0x00008c00ff4e0b82 */ /* 0x000ea20000000a00 */
[C---:B0-----:R-:W-:Y:S01]  /*3df0*/  IMAD.WIDE.U32 R82, R87.reuse, 0x10, R44 ;  /* 0x0000001057527825 */ /* 0x041fe200078e002c */
[----:B------:R-:W-:-:S04]  /*3e00*/  IADD3 R87, R87, 0x20, RZ ;  /* 0x0000002057577810 */ /* 0x000fc80007ffe0ff */
[----:B------:R0:W-:Y:S01]  /*3e10*/  STG.E.128 desc[UR4][R82.64], R40 ;  /* 0x0000002852007986 */ /* 0x0001e2000c101d04 */
[----:B-1----:R-:W-:-:S04]  /*3e20*/  @P2 IMAD.WIDE.U32 R80, R89, 0x10, R80 ;  /* 0x0000001059502825 */ /* 0x002fc800078e0050 */
[----:B--2---:R-:W-:Y:S01]  /*3e30*/  @P0 IMAD.WIDE.U32 R78, R87, 0x10, R78 ;  /* 0x00000010574e0825 */ /* 0x004fe200078e004e */
[----:B------:R-:W-:Y:S06]  /*3e40*/  @!P2 BRA `(.L_x_1640) ;  /* 0x000000000050a947 */ /* 0x000fec0003800000 */
[----:B0-----:R-:W-:Y:S01]  /*3e50*/  IMAD.U32 R40, R65, 0x10000, RZ ;  /* 0x0001000041287824 */ /* 0x001fe200078e00ff */
[----:B------:R-:W-:Y:S02]  /*3e60*/  LOP3.LUT R42, R66, 0xffff, RZ, 0xc0, !PT ;  /* 0x0000ffff422a7812 */ /* 0x000fe400078ec0ff */
[----:B------:R-:W-:Y:S02]  /*3e70*/  LOP3.LUT R84, R62, 0xff, RZ, 0xc0, !PT ;  /* 0x000000ff3e547812 */ /* 0x000fe400078ec0ff */
[----:B------:R-:W-:Y:S02]  /*3e80*/  LOP3.LUT R43, R40, 0xff0000, RZ, 0xc0, !PT ;  /* 0x00ff0000282b7812 */ /* 0x000fe400078ec0ff */
[----:B------:R-:W0:Y:S01]  /*3e90*/  LDC.64 R40, c[0x0][0x240] ;  /* 0x00009000ff287b82 */ /* 0x000e220000000a00 */
[----:B------:R-:W-:Y:S01]  /*3ea0*/  LOP3.LUT R82, R61, 0xff, RZ, 0xc0, !PT ;  /* 0x000000ff3d527812 */ /* 0x000fe200078ec0ff */
[----:B------:R-:W-:Y:S01]  /*3eb0*/  IMAD.WIDE.U32 R84, R84, 0x1000000, RZ ;  /* 0x0100000054547825 */ /* 0x000fe200078e00ff */
[----:B------:R-:W-:-:S02]  /*3ec0*/  PRMT R43, R43, 0x4210, R42 ;  /* 0x000042102b2b7816 */ /* 0x000fc4000000002a */
[----:B------:R-:W-:Y:S01]  /*3ed0*/  PRMT R42, R64, 0x7104, RZ ;  /* 0x00007104402a7816 */ /* 0x000fe200000000ff */
[----:B------:R-:W-:-:S03]  /*3ee0*/  IMAD.WIDE.U32 R82, R82, 0x10000, RZ ;  /* 0x0001000052527825 */ /* 0x000fc600078e00ff */
[----:B------:R-:W-:Y:S02]  /*3ef0*/  LOP3.LUT R76, R43, 0xff00, R42, 0xf8, !PT ;  /* 0x0000ff002b4c7812 */ /* 0x000fe400078ef82a */
[----:B------:R-:W-:Y:S02]  /*3f00*/  LOP3.LUT R42, R60, 0xff, RZ, 0xc0, !PT ;  /* 0x000000ff3c2a7812 */ /* 0x000fe400078ec0ff */
[----:B------:R-:W-:-:S03]  /*3f10*/  LOP3.LUT R93, R76, 0xff, R63, 0xf8, !PT ;  /* 0x000000ff4c5d7812 */ /* 0x000fc600078ef83f */
[----:B------:R-:W-:Y:S01]  /*3f20*/  IMAD.WIDE.U32 R42, R42, 0x100, RZ ;  /* 0x000001002a2a7825 */ /* 0x000fe200078e00ff */
[----:B------:R-:W-:Y:S02]  /*3f30*/  LOP3.LUT R85, R83, R93, R85, 0xfe, !PT ;  /* 0x0000005d53557212 */ /* 0x000fe400078efe55 */
[----:B------:R-:W-:Y:S02]  /*3f40*/  LOP3.LUT R83, R42, R84, R82, 0xfe, !PT ;  /* 0x000000542a537212 */ /* 0x000fe400078efe52 */
[----:B------:R-:W-:Y:S01]  /*3f50*/  LOP3.LUT R43, R85, R43, RZ, 0xfc, !PT ;  /* 0x0000002b552b7212 */ /* 0x000fe200078efcff */
[----:B0-----:R-:W-:Y:S01]  /*3f60*/  IMAD.WIDE.U32 R40, R91, 0x8, R40 ;  /* 0x000000085b287825 */ /* 0x001fe200078e0028 */
[----:B------:R-:W-:-:S05]  /*3f70*/  LOP3.LUT R42, R83, 0xff, R0, 0xf8, !PT ;  /* 0x000000ff532a7812 */ /* 0x000fca00078ef800 */
[----:B------:R1:W-:Y:S02]  /*3f80*/  STG.E.64 desc[UR4][R40.64], R42 ;  /* 0x0000002a28007986 */ /* 0x0003e4000c101b04 */
.L_x_1640:
[----:B------:R-:W-:Y:S05]  /*3f90*/  BSYNC B1 ;  /* 0x0000000000017941 */ /* 0x000fea0003800000 */
.L_x_1639:
[----:B-----5:R2:W5:Y:S04]  /*3fa0*/  @P2 LDG.E.128 R36, desc[UR4][R80.64] ;  /* 0x0000000450242981 */ /* 0x020568000c1e1d00 */
[----:B------:R2:W5:Y:S01]  /*3fb0*/  @P0 LDG.E.128 R32, desc[UR4][R78.64] ;  /* 0x000000044e200981 */ /* 0x000562000c1e1d00 */
[----:B------:R-:W-:Y:S04]  /*3fc0*/  BSSY B1, `(.L_x_1641) ;  /* 0x0000060000017945 */ /* 0x000fe80003800000 */
[----:B------:R-:W-:Y:S05]  /*3fd0*/  @P3 BRA `(.L_x_1642) ;  /* 0x0000000000183947 */ /* 0x000fea0003800000 */
[----:B------:R-:W-:Y:S01]  /*3fe0*/  MOV R76, RZ ;  /* 0x000000ff004c7202 */ /* 0x000fe20000000f00 */
[----:B01----:R-:W-:Y:S01]  /*3ff0*/  IMAD.MOV.U32 R41, RZ, RZ, R67 ;  /* 0x000000ffff297224 */ /* 0x003fe200078e0043 */
[----:B------:R-:W-:Y:S06]  /*4000*/  @!P0 BRA `(.L_x_1643) ;  /* 0x00000004006c8947 */ /* 0x000fec0003800000 */
[----:B------:R-:W-:Y:S01]  /*4010*/  MOV R41, R67 ;  /* 0x0000004300297202 */ /* 0x000fe20000000f00 */
[----:B-----5:R-:W-:Y:S01]  /*4020*/  IMAD.U32 R76, R32, 0x10000, RZ ;  /* 0x00010000204c7824 */ /* 0x020fe200078e00ff */
[----:B------:R-:W-:Y:S06]  /*4030*/  BRA `(.L_x_1643) ;  /* 0x0000000400607947 */ /* 0x000fec0003800000 */
.L_x_1642:
[C---:B------:R-:W-:Y:S01]  /*4040*/  ISETP.NE.AND P4, PT, R67.reuse, 0x1, PT ;  /* 0x000000014300780c */ /* 0x040fe20003f85270 */
[----:B------:R-:W-:Y:S01]  /*4050*/  BSSY B2, `(.L_x_1644) ;  /* 0x000000c000027945 */ /* 0x000fe20003800000 */
[----:B01----:R-:W-:-:S11]  /*4060*/  IADD3 R41, R67, 0x1, RZ ;  /* 0x0000000143297810 */ /* 0x003fd60007ffe0ff */
        /* <DEDUP_REMOVED lines=9> */
.L_x_1645:
[----:B------:R-:W-:-:S07]  /*4100*/  MOV R0, R12 ;  /* 0x0000000c00007202 */ /* 0x000fce0000000f00 */
.L_x_1646:
[----:B------:R-:W-:Y:S05]  /*4110*/  BSYNC B2 ;  /* 0x0000000000027941 */ /* 0x000fea0003800000 */
.L_x_1644:
        /* <DEDUP_REMOVED lines=16> */
.L_x_1650:
[----:B------:R-:W-:Y:S05]  /*4220*/  BSYNC B3 ;  /* 0x0000000000037941 */ /* 0x000fea0003800000 */
.L_x_1649:
        /* <DEDUP_REMOVED lines=8> */
[----:B--2---:R-:W-:Y:S01]  /*42b0*/  IMAD.WIDE.U32 R78, R43, -0x2daee0ad, RZ ;  /* 0xd2511f532b4e7825 */ /* 0x004fe200078e00ff */
        /* <DEDUP_REMOVED lines=34> */
.L_x_1648:
[----:B------:R-:W-:Y:S05]  /*44e0*/  BSYNC B2 ;  /* 0x0000000000027941 */ /* 0x000fea0003800000 */
.L_x_1647:
[----:B------:R-:W-:Y:S01]  /*44f0*/  HFMA2.MMA R43, -RZ, RZ, 0.1171875, 0 ;  /* 0x2f800000ff2b7435 */ /* 0x000fe200000001ff */
[----:B------:R-:W-:Y:S01]  /*4500*/  I2FP.F32.U32 R0, R0 ;  /* 0x0000000000007245 */ /* 0x000fe20000201000 */
[----:B-----5:R-:W-:Y:S02]  /*4510*/  IMAD.U32 R40, R36, 0x10000, RZ ;  /* 0x0001000024287824 */ /* 0x020fe400078e00ff */
[----:B------:R-:W-:Y:S02]  /*4520*/  @P0 IMAD.U32 R67, R32, 0x10000, RZ ;  /* 0x0001000020430824 */ /* 0x000fe400078e00ff */
[----:B------:R-:W-:-:S04]  /*4530*/  FMUL.FTZ R40, R40, UR13 ;  /* 0x0000000d28287c20 */ /* 0x000fc80008410000 */
[----:B------:R-:W-:Y:S01]  /*4540*/  FFMA.FTZ R0, R0, R43, 1.1641532182693481445e-10 ;  /* 0x2f00000000007423 */ /* 0x000fe2000001002b */
[----:B------:R-:W-:Y:S01]  /*4550*/  FMUL.FTZ R40, R40, UR12 ;  /* 0x0000000c28287c20 */ /* 0x000fe20008410000 */
[----:B------:R-:W-:-:S03]  /*4560*/  SHF.L.U32 R43, R16, 0x10, RZ ;  /* 0x00000010102b7819 */ /* 0x000fc600000006ff */
[----:B------:R-:W-:-:S04]  /*4570*/  FSETP.GTU.FTZ.AND P4, PT, R0, UR10, PT ;  /* 0x0000000a00007c0b */ /* 0x000fc8000bf9c000 */
[----:B------:R-:W-:Y:S02]  /*4580*/  FSEL R76, R40, RZ, !P4 ;  /* 0x000000ff284c7208 */ /* 0x000fe40006000000 */
[----:B------:R-:W-:-:S03]  /*4590*/  SEL R0, RZ, 0x1, P4 ;  /* 0x00000001ff007807 */ /* 0x000fc60002000000 */
[----:B------:R-:W-:-:S04]  /*45a0*/  FMUL.FTZ R76, R76, R43 ;  /* 0x0000002b4c4c7220 */ /* 0x000fc80000410000 */
[----:B------:R-:W-:-:S07]  /*45b0*/  @P0 FADD.FTZ R76, R67, R76 ;  /* 0x0000004c434c0221 */ /* 0x000fce0000010000 */
.L_x_1643:
[----:B------:R-:W-:Y:S05]  /*45c0*/  BSYNC B1 ;  /* 0x0000000000017941 */ /* 0x000fea0003800000 */
.L_x_1641:
[----:B------:R-:W-:Y:S04]  /*45d0*/  BSSY B1, `(.L_x_1651) ;  /* 0x0000064000017945 */ /* 0x000fe80003800000 */
[----:B------:R-:W-:Y:S05]  /*45e0*/  @P3 BRA `(.L_x_1652) ;  /* 0x00000000001c3947 */ /* 0x000fea0003800000 */
[----:B--2---:R-:W-:Y:S01]  /*45f0*/  MOV R79, RZ ;  /* 0x000000ff004f7202 */ /* 0x004fe20000000f00 */
[----:B------:R-:W-:Y:S01]  /*4600*/  IMAD.MOV.U32 R40, RZ, RZ, R41 ;  /* 0x000000ffff287224 */ /* 0x000fe200078e0029 */
[----:B------:R-:W-:Y:S06]  /*4610*/  @!P0 BRA `(.L_x_1653) ;  /* 0x00000004007c8947 */ /* 0x000fec0003800000 */
[----:B-----5:R-:W-:Y:S02]  /*4620*/  PRMT R79, R32, 0x7632, R79 ;  /* 0x00007632204f7816 */ /* 0x020fe4000000004f */
[----:B------:R-:W-:-:S03]  /*4630*/  MOV R40, R41 ;  /* 0x0000002900287202 */ /* 0x000fc60000000f00 */
[----:B------:R-:W-:Y:S01]  /*4640*/  IMAD.U32 R79, R79, 0x10000, RZ ;  /* 0x000100004f4f7824 */ /* 0x000fe200078e00ff */
[----:B------:R-:W-:Y:S06]  /*4650*/  BRA `(.L_x_1653) ;  /* 0x00000004006c7947 */ /* 0x000fec0003800000 */
.L_x_1652:
        /* <DEDUP_REMOVED lines=12> */
.L_x_1655:
[----:B------:R-:W-:-:S07]  /*4720*/  MOV R60, R12 ;  /* 0x0000000c003c7202 */ /* 0x000fce0000000f00 */
.L_x_1656:
[----:B------:R-:W-:Y:S05]  /*4730*/  BSYNC B2 ;  /* 0x0000000000027941 */ /* 0x000fea0003800000 */
.L_x_1654:
        /* <DEDUP_REMOVED lines=16> */
.L_x_1660:
[----:B------:R-:W-:Y:S05]  /*4840*/  BSYNC B3 ;  /* 0x0000000000037941 */ /* 0x000fea0003800000 */
.L_x_1659:
        /* <DEDUP_REMOVED lines=43> */
.L_x_1658:
[----:B------:R-:W-:Y:S05]  /*4b00*/  BSYNC B2 ;  /* 0x0000000000027941 */ /* 0x000fea0003800000 */
.L_x_1657:
[----:B------:R-:W-:Y:S01]  /*4b10*/  I2FP.F32.U32 R41, R60 ;  /* 0x0000003c00297245 */ /* 0x000fe20000201000 */
[----:B------:R-:W-:Y:S01]  /*4b20*/  HFMA2.MMA R60, -RZ, RZ, 0.1171875, 0 ;  /* 0x2f800000ff3c7435 */ /* 0x000fe200000001ff */
[----:B-----5:R-:W-:Y:S02]  /*4b30*/  PRMT R42, R36, 0x7632, R42 ;  /* 0x00007632242a7816 */ /* 0x020fe4000000002a */
[----:B------:R-:W-:-:S03]  /*4b40*/  PRMT R43, R16, 0x7632, R43 ;  /* 0x00007632102b7816 */ /* 0x000fc6000000002b */
[----:B------:R-:W-:Y:S01]  /*4b50*/  IMAD.U32 R42, R42, 0x10000, RZ ;  /* 0x000100002a2a7824 */ /* 0x000fe200078e00ff */
[----:B------:R-:W-:-:S03]  /*4b60*/  SHF.L.U32 R43, R43, 0x10, RZ ;  /* 0x000000102b2b7819 */ /* 0x000fc600000006ff */
[----:B------:R-:W-:Y:S01]  /*4b70*/  FFMA.FTZ R41, R41, R60, 1.1641532182693481445e-10 ;  /* 0x2f00000029297423 */ /* 0x000fe2000001003c */
[----:B------:R-:W-:-:S04]  /*4b80*/  FMUL.FTZ R42, R42, UR13 ;  /* 0x0000000d2a2a7c20 */ /* 0x000fc80008410000 */
[----:B------:R-:W-:Y:S01]  /*4b90*/  FMUL.FTZ R42, R42, UR12 ;  /* 0x0000000c2a2a7c20 */ /* 0x000fe20008410000 */
[----:B------:R-:W-:Y:S02]  /*4ba0*/  FSETP.GTU.FTZ.AND P4, PT, R41, UR10, PT ;  /* 0x0000000a29007c0b */ /* 0x000fe4000bf9c000 */
[----:B------:R-:W-:Y:S02]  /*4bb0*/  @P0 PRMT R41, R32, 0x7632, R41 ;  /* 0x0000763220290816 */ /* 0x000fe40000000029 */
[----:B------:R-:W-:Y:S02]  /*4bc0*/  FSEL R42, R42, RZ, !P4 ;  /* 0x000000ff2a2a7208 */ /* 0x000fe40006000000 */
[----:B------:R-:W-:Y:S01]  /*4bd0*/  SEL R60, RZ, 0x1, P4 ;  /* 0x00000001ff3c7807 */ /* 0x000fe20002000000 */
[----:B--2---:R-:W-:Y:S02]  /*4be0*/  @P0 IMAD.U32 R78, R41, 0x10000, RZ ;  /* 0x00010000294e0824 */ /* 0x004fe400078e00ff */
[----:B------:R-:W-:-:S04]  /*4bf0*/  FMUL.FTZ R79, R42, R43 ;  /* 0x0000002b2a4f7220 */ /* 0x000fc80000410000 */
[----:B------:R-:W-:-:S07]  /*4c00*/  @P0 FADD.FTZ R79, R79, R78 ;  /* 0x0000004e4f4f0221 */ /* 0x000fce0000010000 */
.L_x_1653:
[----:B------:R-:W-:Y:S05]  /*4c10*/  BSYNC B1 ;  /* 0x0000000000017941 */ /* 0x000fea0003800000 */
.L_x_1651:
        /* <DEDUP_REMOVED lines=8> */
.L_x_1662:
        /* <DEDUP_REMOVED lines=12> */
.L_x_1665:
[----:B------:R-:W-:-:S07]  /*4d60*/  MOV R61, R12 ;  /* 0x0000000c003d7202 */ /* 0x000fce0000000f00 */
.L_x_1666:
[----:B------:R-:W-:Y:S05]  /*4d70*/  BSYNC B2 ;  /* 0x0000000000027941 */ /* 0x000fea0003800000 */
.L_x_1664:
        /* <DEDUP_REMOVED lines=16> */
.L_x_1670:
[----:B------:R-:W-:Y:S05]  /*4e80*/  BSYNC B3 ;  /* 0x0000000000037941 */ /* 0x000fea0003800000 */
.L_x_1669:
        /* <DEDUP_REMOVED lines=43> */
.L_x_1668:
[----:B------:R-:W-:Y:S05]  /*5140*/  BSYNC B2 ;  /* 0x0000000000027941 */ /* 0x000fea0003800000 */
.L_x_1667:
        /* <DEDUP_REMOVED lines=13> */
.L_x_1663:
[----:B------:R-:W-:Y:S05]  /*5220*/  BSYNC B1 ;  /* 0x0000000000017941 */ /* 0x000fea0003800000 */
.L_x_1661:
        /* <DEDUP_REMOVED lines=9> */
.L_x_1672:
        /* <DEDUP_REMOVED lines=12> */
.L_x_1675:
[----:B------:R-:W-:-:S07]  /*5380*/  MOV R62, R12 ;  /* 0x0000000c003e7202 */ /* 0x000fce0000000f00 */
.L_x_1676:
[----:B------:R-:W-:Y:S05]  /*5390*/  BSYNC B2 ;  /* 0x0000000000027941 */ /* 0x000fea0003800000 */
.L_x_1674:
        /* <DEDUP_REMOVED lines=16> */
.L_x_1680:
[----:B------:R-:W-:Y:S05]  /*54a0*/  BSYNC B3 ;  /* 0x0000000000037941 */ /* 0x000fea0003800000 */
.L_x_1679:
        /* <DEDUP_REMOVED lines=43> */
.L_x_1678:
[----:B------:R-:W-:Y:S05]  /*5760*/  BSYNC B2 ;  /* 0x0000000000027941 */ /* 0x000fea0003800000 */
.L_x_1677:
        /* <DEDUP_REMOVED lines=13> */
[----:B------:R-:W-:Y:S02]  /*5840*/  @P0 IMAD.U32 R80, R41, 0x10000, RZ ;  /* 0x0001000029500824 */ /* 0x000fe400078e00ff */
[----:B------:R-:W-:-:S04]  /*5850*/  FMUL.FTZ R81, R42, R43 ;  /* 0x0000002b2a517220 */ /* 0x000fc80000410000 */
[----:B------:R-:W-:-:S07]  /*5860*/  @P0 FADD.FTZ R81, R81, R80 ;  /* 0x0000005051510221 */ /* 0x000fce0000010000 */
.L_x_1673:
[----:B------:R-:W-:Y:S05]  /*5870*/  BSYNC B1 ;  /* 0x0000000000017941 */ /* 0x000fea0003800000 */
.L_x_1671:
        /* <DEDUP_REMOVED lines=8> */
.L_x_1682:
        /* <DEDUP_REMOVED lines=12> */
.L_x_1685:
[----:B------:R-:W-:-:S07]  /*59c0*/  MOV R63, R12 ;  /* 0x0000000c003f7202 */ /* 0x000fce0000000f00 */
.L_x_1686:
[----:B------:R-:W-:Y:S05]  /*59d0*/  BSYNC B2 ;  /* 0x0000000000027941 */ /* 0x000fea0003800000 */
.L_x_1684:
        /* <DEDUP_REMOVED lines=16> */
.L_x_1690:
[----:B------:R-:W-:Y:S05]  /*5ae0*/  BSYNC B3 ;  /* 0x0000000000037941 */ /* 0x000fea0003800000 */
.L_x_1689:
        /* <DEDUP_REMOVED lines=43> */
.L_x_1688:
[----:B------:R-:W-:Y:S05]  /*5da0*/  BSYNC B2 ;  /* 0x0000000000027941 */ /* 0x000fea0003800000 */
.L_x_1687:
        /* <DEDUP_REMOVED lines=13> */
.L_x_1683:
[----:B------:R-:W-:Y:S05]  /*5e80*/  BSYNC B1 ;  /* 0x0000000000017941 */ /* 0x000fea0003800000 */
.L_x_1681:
        /* <DEDUP_REMOVED lines=9> */
.L_x_1692:
        /* <DEDUP_REMOVED lines=12> */
.L_x_1695:
[----:B------:R-:W-:-:S07]  /*5fe0*/  MOV R64, R12 ;  /* 0x0000000c00407202 */ /* 0x000fce0000000f00 */
.L_x_1696:
[----:B------:R-:W-:Y:S05]  /*5ff0*/  BSYNC B2 ;  /* 0x0000000000027941 */ /* 0x000fea0003800000 */
.L_x_1694:
        /* <DEDUP_REMOVED lines=16> */
.L_x_1700:
[----:B------:R-:W-:Y:S05]  /*6100*/  BSYNC B3 ;  /* 0x0000000000037941 */ /* 0x000fea0003800000 */
.L_x_1699:
        /* <DEDUP_REMOVED lines=43> */
.L_x_1698:
[----:B------:R-:W-:Y:S05]  /*63c0*/  BSYNC B2 ;  /* 0x0000000000027941 */ /* 0x000fea0003800000 */
.L_x_1697:
        /* <DEDUP_REMOVED lines=16> */
.L_x_1693:
[----:B------:R-:W-:Y:S05]  /*64d0*/  BSYNC B1 ;  /* 0x0000000000017941 */ /* 0x000fea0003800000 */
.L_x_1691:
        /* <DEDUP_REMOVED lines=8> */
.L_x_1702:
        /* <DEDUP_REMOVED lines=12> */
.L_x_1705:
[----:B------:R-:W-:-:S07]  /*6620*/  MOV R65, R12 ;  /* 0x0000000c00417202 */ /* 0x000fce0000000f00 */
.L_x_1706:
[----:B------:R-:W-:Y:S05]  /*6630*/  BSYNC B2 ;  /* 0x0000000000027941 */ /* 0x000fea0003800000 */
.L_x_1704:
        /* <DEDUP_REMOVED lines=16> */
.L_x_1710:
[----:B------:R-:W-:Y:S05]  /*6740*/  BSYNC B3 ;  /* 0x0000000000037941 */ /* 0x000fea0003800000 */
.L_x_1709:
        /* <DEDUP_REMOVED lines=43> */
.L_x_1708:
[----:B------:R-:W-:Y:S05]  /*6a00*/  BSYNC B2 ;  /* 0x0000000000027941 */ /* 0x000fea0003800000 */
.L_x_1707:
        /* <DEDUP_REMOVED lines=13> */
.L_x_1703:
[----:B------:R-:W-:Y:S05]  /*6ae0*/  BSYNC B1 ;  /* 0x0000000000017941 */ /* 0x000fea0003800000 */
.L_x_1701:
        /* <DEDUP_REMOVED lines=9> */
.L_x_1712:
        /* <DEDUP_REMOVED lines=12> */
.L_x_1715:
[----:B------:R-:W-:-:S07]  /*6c40*/  MOV R84, R12 ;  /* 0x0000000c00547202 */ /* 0x000fce0000000f00 */
.L_x_1716:
[----:B------:R-:W-:Y:S05]  /*6c50*/  BSYNC B2 ;  /* 0x0000000000027941 */ /* 0x000fea0003800000 */
.L_x_1714:
        /* <DEDUP_REMOVED lines=16> */
.L_x_1720:
[----:B------:R-:W-:Y:S05]  /*6d60*/  BSYNC B3 ;  /* 0x0000000000037941 */ /* 0x000fea0003800000 */
.L_x_1719:
        /* <DEDUP_REMOVED lines=43> */
.L_x_1718:
[----:B------:R-:W-:Y:S05]  /*7020*/  BSYNC B2 ;  /* 0x0000000000027941 */ /* 0x000fea0003800000 */
.L_x_1717:
[----:B------:R-:W-:Y:S01]  /*7030*/  HFMA2.MMA R43, -RZ, RZ, 0.1171875, 0 ;  /* 0x2f800000ff2b7435 */ /* 0x000fe200000001ff */
[----:B-----5:R-:W-:Y:S02]  /*7040*/  PRMT R41, R39, 0x7632, R41 ;  /* 0x0000763227297816 */ /* 0x020fe40000000029 */
[----:B------:R-:W-:Y:S02]  /*7050*/  I2FP.F32.U32 R40, R84 ;  /* 0x0000005400287245 */ /* 0x000fe40000201000 */
[----:B------:R-:W-:Y:S01]  /*7060*/  PRMT R42, R19, 0x7632, R42 ;  /* 0x00007632132a7816 */ /* 0x000fe2000000002a */
[----:B------:R-:W-:-:S03]  /*7070*/  IMAD.U32 R41, R41, 0x10000, RZ ;  /* 0x0001000029297824 */ /* 0x000fc600078e00ff */
[----:B------:R-:W-:Y:S01]  /*7080*/  SHF.L.U32 R42, R42, 0x10, RZ ;  /* 0x000000102a2a7819 */ /* 0x000fe200000006ff */
        /* <DEDUP_REMOVED lines=10> */
.L_x_1713:
[----:B------:R-:W-:Y:S05]  /*7130*/  BSYNC B1 ;  /* 0x0000000000017941 */ /* 0x000fea0003800000 */
.L_x_1711:
[----:B------:R-:W-:-:S04]  /*7140*/  IMAD.WIDE.U32 R44, R87, 0x10, R44 ;  /* 0x00000010572c7825 */ /* 0x000fc800078e002c */
[----:B------:R-:W-:Y:S01]  /*7150*/  FADD.FTZ R87, RZ, R73 ;  /* 0x00000049ff577221 */ /* 0x000fe20000010000 */
[----:B------:R-:W-:Y:S01]  /*7160*/  F2FP.BF16.F32.PACK_AB R43, R85, R82 ;  /* 0x00000052552b723e */ /* 0x000fe200000010ff */
[----:B------:R-:W-:Y:S01]  /*7170*/  BSSY B1, `(.L_x_1721) ;  /* 0x0000029000017945 */ /* 0x000fe20003800000 */
        /* <DEDUP_REMOVED lines=11> */
[----:B------:R-:W-:-:S04]  /*7230*/  FADD.FTZ R87, R87, R46 ;  /* 0x0000002e57577221 */ /* 0x000fc80000010000 */
[----:B------:R-:W-:-:S04]  /*7240*/  FADD.FTZ R84, R87, R76 ;  /* 0x0000004c57547221 */ /* 0x000fc80000010000 */
[----:B------:R-:W-:-:S04]  /*7250*/  FADD.FTZ R87, R84, R79 ;  /* 0x0000004f54577221 */ /* 0x000fc80000010000 */
[----:B0-----:R-:W-:-:S04]  /*7260*/  FADD.FTZ R40, R87, R78 ;  /* 0x0000004e57287221 */ /* 0x001fc80000010000 */
[----:B------:R-:W-:-:S04]  /*7270*/  FADD.FTZ R41, R40, R81 ;  /* 0x0000005128297221 */ /* 0x000fc80000010000 */
[----:B------:R-:W-:-:S04]  /*7280*/  FADD.FTZ R40, R41, R80 ;  /* 0x0000005029287221 */ /* 0x000fc80000010000 */
[----:B------:R-:W-:-:S04]  /*7290*/  FADD.FTZ R41, R40, R83 ;  /* 0x0000005328297221 */ /* 0x000fc80000010000 */
[----:B------:R-:W-:Y:S01]  /*72a0*/  FADD.FTZ R84, R41, R82 ;  /* 0x0000005229547221 */ /* 0x000fe20000010000 */
[----:B------:R-:W-:Y:S06]  /*72b0*/  @!P2 BRA `(.L_x_1722) ;  /* 0x000000000050a947 */ /* 0x000fec0003800000 */
[----:B------:R-:W-:Y:S02]  /*72c0*/  SHF.L.U32 R40, R65, 0x10, RZ ;  /* 0x0000001041287819 */ /* 0x000fe400000006ff */
[----:B------:R-:W-:Y:S02]  /*72d0*/  LOP3.LUT R42, R66, 0xffff, RZ, 0xc0, !PT ;  /* 0x0000ffff422a7812 */ /* 0x000fe400078ec0ff */
[----:B------:R-:W-:Y:S02]  /*72e0*/  LOP3.LUT R43, R40, 0xff0000, RZ, 0xc0, !PT ;  /* 0x00ff0000282b7812 */ /* 0x000fe400078ec0ff */
[----:B------:R-:W0:Y:S01]  /*72f0*/  LDC.64 R40, c[0x0][0x240] ;  /* 0x00009000ff287b82 */ /* 0x000e220000000a00 */
        /* <DEDUP_REMOVED lines=9> */
[----:B------:R-:W-:-:S05]  /*7390*/  IMAD.WIDE.U32 R42, R43, 0x10000, RZ ;  /* 0x000100002b2a7825 */ /* 0x000fca00078e00ff */
[----:B------:R-:W-:Y:S02]  /*73a0*/  LOP3.LUT R91, R43, R91, R87, 0xfe, !PT ;  /* 0x0000005b2b5b7212 */ /* 0x000fe400078efe57 */
[----:B------:R-:W-:Y:S01]  /*73b0*/  LOP3.LUT R43, R44, R86, R42, 0xfe, !PT ;  /* 0x000000562c2b7212 */ /* 0x000fe200078efe2a */
[----:B0-----:R-:W-:Y:S01]  /*73c0*/  IMAD.WIDE.U32 R40, R89, 0x8, R40 ;  /* 0x0000000859287825 */ /* 0x001fe200078e0028 */
[----:B------:R-:W-:Y:S02]  /*73d0*/  LOP3.LUT R45, R91, R45, RZ, 0xfc, !PT ;  /* 0x0000002d5b2d7212 */ /* 0x000fe400078efcff */
[----:B------:R-:W-:-:S05]  /*73e0*/  LOP3.LUT R44, R43, 0xff, R0, 0xf8, !PT ;  /* 0x000000ff2b2c7812 */ /* 0x000fca00078ef800 */
[----:B------:R0:W-:Y:S02]  /*73f0*/  STG.E.64 desc[UR4][R40.64], R44 ;  /* 0x0000002c28007986 */ /* 0x0001e4000c101b04 */
.L_x_1722:
[----:B------:R-:W-:Y:S05]  /*7400*/  BSYNC B1 ;  /* 0x0000000000017941 */ /* 0x000fea0003800000 */
.L_x_1721:
[----:B------:R-:W-:Y:S01]  /*7410*/  UMOV UR32, 0xffffffff ;  /* 0xffffffff00207882 */ /* 0x000fe20000000000 */
[----:B------:R-:W-:Y:S02]  /*7420*/  FADD.FTZ R84, R84, R85 ;  /* 0x0000005554547221 */ /* 0x000fe40000010000 */
[----:B------:R-:W-:Y:S05]  /*7430*/  BRA.DIV UR32, `(.L_x_1723) ;  /* 0x0000000a20a47947 */ /* 0x000fea000b800000 */
[----:B0-----:R-:W0:Y:S01]  /*7440*/  SHFL.BFLY PT, R41, R84, 0x1, 0x1f ;  /* 0x0c201f0054297f89 */ /* 0x001e2200000e0000 */
        /* <DEDUP_REMOVED lines=52> */
.L_x_1738:
        /* <DEDUP_REMOVED lines=15> */
[----:B------:R-:W-:-:S13]  /*7880*/  ISETP.GE.AND P0, PT, R75, 0x1, PT ;  /* 0x000000014b00780c */ /* 0x000fda0003f06270 */
[----:B-1----:R-:W-:Y:S05]  /*7890*/  @!P0 BRA `(.L_x_1725) ;  /* 0x0000000400708947 */ /* 0x002fea0003800000 */
[----:B------:R-:W-:Y:S01]  /*78a0*/  VIADD R42, R75, 0xffffffff ;  /* 0xffffffff4b2a7836 */ /* 0x000fe20000000000 */
[----:B------:R-:W-:Y:S02]  /*78b0*/  FSEL R41, R87, RZ, !P1 ;  /* 0x000000ff57297208 */ /* 0x000fe40004800000 */
[C---:B------:R-:W-:Y:S01]  /*78c0*/  PRMT R40, R31.reuse, 0x7632, R40 ;  /* 0x000076321f287816 */ /* 0x040fe20000000028 */
[----:B------:R-:W-:Y:S01]  /*78d0*/  IMAD R77, R42, R77, RZ ;  /* 0x0000004d2a4d7224 */ /* 0x000fe200078e02ff */
[----:B------:R-:W-:Y:S01]  /*78e0*/  SHF.L.U32 R92, R31, 0x10, RZ ;  /* 0x000000101f5c7819 */ /* 0x000fe200000006ff */
[C---:B------:R-:W-:Y:S01]  /*78f0*/  FADD.FTZ R42, -R41.reuse, R73 ;  /* 0x00000049292a7221 */ /* 0x040fe20000010100 */
[C---:B------:R-:W-:Y:S01]  /*7900*/  FADD.FTZ R46, -R41.reuse, R46 ;  /* 0x0000002e292e7221 */ /* 0x040fe20000010100 */
        /* <DEDUP_REMOVED lines=14> */
[----:B------:R-:W-:Y:S01]  /*79f0*/  SHF.L.U32 R40, R40, 0x10, RZ ;  /* 0x0000001028287819 */ /* 0x000fe200000006ff */
[C---:B------:R-:W-:Y:S01]  /*7a00*/  FMUL.FTZ R41, R45.reuse, R42 ;  /* 0x0000002a2d297220 */ /* 0x040fe20000410000 */
[C---:B------:R-:W-:Y:S01]  /*7a10*/  FMUL.FTZ R42, R45.reuse, R46 ;  /* 0x0000002e2d2a7220 */ /* 0x040fe20000410000 */
[----:B------:R-:W-:Y:S01]  /*7a20*/  FMUL.FTZ R69, R45, R68 ;  /* 0x000000442d457220 */ /* 0x000fe20000410000 */
[----:B------:R-:W-:-:S02]  /*7a30*/  IMAD.U32 R47, R30, 0x10000, RZ ;  /* 0x000100001e2f7824 */ /* 0x000fc400078e00ff */
[C---:B------:R-:W-:Y:S01]  /*7a40*/  FMUL.FTZ R81, R45.reuse, R74 ;  /* 0x0000004a2d517220 */ /* 0x040fe20000410000 */
[----:B------:R-:W-:Y:S01]  /*7a50*/  PRMT R68, R30, 0x7632, R68 ;  /* 0x000076321e447816 */ /* 0x000fe20000000044 */
        /* <DEDUP_REMOVED lines=14> */
[----:B------:R-:W-:Y:S01]  /*7b40*/  FFMA.FTZ R42, R81, R47, R52 ;  /* 0x0000002f512a7223 */ /* 0x000fe20000010034 */
[C---:B------:R-:W-:Y:S01]  /*7b50*/  PRMT R47, R29.reuse, 0x7632, R47 ;  /* 0x000076321d2f7816 */ /* 0x040fe2000000002f */
[----:B------:R-:W-:Y:S01]  /*7b60*/  IMAD.U32 R74, R68, 0x10000, RZ ;  /* 0x00010000444a7824 */ /* 0x000fe200078e00ff */
[----:B------:R-:W-:Y:S01]  /*7b70*/  SHF.L.U32 R68, R28, 0x10, RZ ;  /* 0x000000101c447819 */ /* 0x000fe200000006ff */
[----:B------:R-:W-:Y:S01]  /*7b80*/  IMAD.U32 R83, R40, 0x10000, RZ ;  /* 0x0001000028537824 */ /* 0x000fe200078e00ff */
[----:B------:R-:W-:Y:S01]  /*7b90*/  SHF.L.U32 R72, R29, 0x10, RZ ;  /* 0x000000101d487819 */ /* 0x000fe200000006ff */
[----:B------:R-:W-:-:S02]  /*7ba0*/  IMAD.U32 R81, R47, 0x10000, RZ ;  /* 0x000100002f517824 */ /* 0x000fc400078e00ff */
[----:B------:R-:W-:Y:S01]  /*7bb0*/  FFMA.FTZ R47, R69, R74, R8 ;  /* 0x0000004a452f7223 */ /* 0x000fe20000010008 */
[----:B------:R-:W-:Y:S01]  /*7bc0*/  FFMA.FTZ R40, R41, R68, R54 ;  /* 0x0000004429287223 */ /* 0x000fe20000010036 */
[----:B------:R-:W-:Y:S01]  /*7bd0*/  FFMA.FTZ R83, R43, R83, R10 ;  /* 0x000000532b537223 */ /* 0x000fe2000001000a */
[----:B------:R-:W0:Y:S01]  /*7be0*/  LDC.64 R68, c[0x0][0x2b8] ;  /* 0x0000ae00ff447b82 */ /* 0x000e220000000a00 */
[----:B------:R-:W-:Y:S01]  /*7bf0*/  PRMT R43, R27, 0x7632, R43 ;  /* 0x000076321b2b7816 */ /* 0x000fe2000000002b */
[----:B------:R-:W-:Y:S01]  /*7c00*/  FFMA.FTZ R81, R70, R81, R9 ;  /* 0x0000005146517223 */ /* 0x000fe20000010009 */
[----:B------:R-:W-:Y:S01]  /*7c10*/  PRMT R41, R26, 0x7632, R41 ;  /* 0x000076321a297816 */ /* 0x000fe20000000029 */
[----:B------:R-:W-:Y:S01]  /*7c20*/  FFMA.FTZ R44, R44, R72, R53 ;  /* 0x000000482c2c7223 */ /* 0x000fe20000010035 */
[----:B------:R-:W-:Y:S01]  /*7c30*/  SHF.R.S32.HI R70, RZ, 0x1f, R77 ;  /* 0x0000001fff467819 */ /* 0x000fe2000001144d */
[----:B------:R-:W-:Y:S01]  /*7c40*/  IMAD.U32 R76, R43, 0x10000, RZ ;  /* 0x000100002b4c7824 */ /* 0x000fe200078e00ff */
[----:B------:R-:W-:Y:S01]  /*7c50*/  SHF.L.U32 R43, R26, 0x10, RZ ;  /* 0x000000101a2b7819 */ /* 0x000fe200000006ff */
[----:B------:R-:W-:Y:S01]  /*7c60*/  IMAD.U32 R72, R41, 0x10000, RZ ;  /* 0x0001000029487824 */ /* 0x000fe200078e00ff */
[----:B------:R-:W-:Y:S01]  /*7c70*/  LEA.HI R70, R70, R77, RZ, 0x3 ;  /* 0x0000004d46467211 */ /* 0x000fe200078f18ff */
[----:B------:R-:W-:Y:S01]  /*7c80*/  FFMA.FTZ R77, R46, R76, R3 ;  /* 0x0000004c2e4d7223 */ /* 0x000fe20000010003 */
[----:B------:R-:W-:Y:S01]  /*7c90*/  PRMT R41, R25, 0x7632, R41 ;  /* 0x0000763219297816 */ /* 0x000fe20000000029 */
[----:B------:R-:W-:Y:S01]  /*7ca0*/  FFMA.FTZ R46, R79, R43, R48 ;  /* 0x0000002b4f2e7223 */ /* 0x000fe20000010030 */
[----:B------:R-:W-:Y:S01]  /*7cb0*/  SHF.L.U32 R74, R27, 0x10, RZ ;  /* 0x000000101b4a7819 */ /* 0x000fe200000006ff */
[----:B------:R-:W-:Y:S01]  /*7cc0*/  FFMA.FTZ R75, R75, R72, R4 ;  /* 0x000000484b4b7223 */ /* 0x000fe20000010004 */
[----:B------:R-:W-:Y:S01]  /*7cd0*/  PRMT R43, R24, 0x7632, R43 ;  /* 0x00007632182b7816 */ /* 0x000fe2000000002b */
[----:B------:R-:W-:Y:S01]  /*7ce0*/  IMAD.U32 R76, R41, 0x10000, RZ ;  /* 0x00010000294c7824 */ /* 0x000fe200078e00ff */
[----:B------:R-:W-:Y:S01]  /*7cf0*/  SHF.L.U32 R72, R25, 0x10, RZ ;  /* 0x0000001019487819 */ /* 0x000fe200000006ff */
[----:B------:R-:W-:Y:S01]  /*7d00*/  FFMA.FTZ R82, R82, R74, R15 ;  /* 0x0000004a52527223 */ /* 0x000fe2000001000f */
[----:B------:R-:W-:Y:S01]  /*7d10*/  LEA.HI.SX32 R41, R70, R59, 0x1d ;  /* 0x0000003b46297211 */ /* 0x000fe200078feaff */
[----:B------:R-:W-:Y:S01]  /*7d20*/  IMAD.U32 R74, R43, 0x10000, RZ ;  /* 0x000100002b4a7824 */ /* 0x000fe200078e00ff */
[----:B------:R-:W-:Y:S01]  /*7d30*/  SHF.L.U32 R70, R24, 0x10, RZ ;  /* 0x0000001018467819 */ /* 0x000fe200000006ff */
[----:B------:R-:W-:Y:S01]  /*7d40*/  FFMA.FTZ R92, R84, R92, R51 ;  /* 0x0000005c545c7223 */ /* 0x000fe20000010033 */
[----:B------:R-:W-:Y:S01]  /*7d50*/  IADD3 R43, R41, 0x20, RZ ;  /* 0x00000020292b7810 */ /* 0x000fe20007ffe0ff */
[----:B------:R-:W-:Y:S01]  /*7d60*/  FFMA.FTZ R86, R86, R72, R49 ;  /* 0x0000004856567223 */ /* 0x000fe20000010031 */
[----:B------:R-:W-:Y:S01]  /*7d70*/  FFMA.FTZ R79, R78, R76, R5 ;  /* 0x0000004c4e4f7223 */ /* 0x000fe20000010005 */
[----:B------:R-:W-:Y:S01]  /*7d80*/  FFMA.FTZ R72, R71, R70, R50 ;  /* 0x0000004647487223 */ /* 0x000fe20000010032 */
[----:B------:R-:W-:Y:S01]  /*7d90*/  FFMA.FTZ R73, R73, R74, R6 ;  /* 0x0000004a49497223 */ /* 0x000fe20000010006 */
[----:B0-----:R-:W-:Y:S01]  /*7da0*/  IMAD.WIDE.U32 R70, R41, 0x10, R68 ;  /* 0x0000001029467825 */ /* 0x001fe200078e0044 */
[----:B------:R-:W-:-:S02]  /*7db0*/  F2FP.BF16.F32.PACK_AB R42, R47, R42 ;  /* 0x0000002a2f2a723e */ /* 0x000fc400000010ff */
[----:B------:R-:W-:Y:S01]  /*7dc0*/  F2FP.BF16.F32.PACK_AB R41, R81, R44 ;  /* 0x0000002c5129723e */ /* 0x000fe200000010ff */
[----:B------:R-:W-:Y:S01]  /*7dd0*/  IMAD.WIDE.U32 R68, R43, 0x10, R68 ;  /* 0x000000102b447825 */ /* 0x000fe200078e0044 */
[----:B------:R-:W-:Y:S02]  /*7de0*/  F2FP.BF16.F32.PACK_AB R43, R45, R92 ;  /* 0x0000005c2d2b723e */ /* 0x000fe400000010ff */
[----:B------:R-:W-:Y:S02]  /*7df0*/  F2FP.BF16.F32.PACK_AB R40, R83, R40 ;  /* 0x000000285328723e */ /* 0x000fe400000010ff */
[----:B------:R-:W-:Y:S02]  /*7e00*/  F2FP.BF16.F32.PACK_AB R47, R77, R82 ;  /* 0x000000524d2f723e */ /* 0x000fe400000010ff */
[----:B------:R-:W-:Y:S01]  /*7e10*/  F2FP.BF16.F32.PACK_AB R46, R75, R46 ;  /* 0x0000002e4b2e723e */ /* 0x000fe200000010ff */
[----:B------:R1:W-:Y:S01]  /*7e20*/  STG.E.128 desc[UR4][R70.64], R40 ;  /* 0x0000002846007986 */ /* 0x0003e2000c101d04 */
[----:B------:R-:W-:-:S02]  /*7e30*/  F2FP.BF16.F32.PACK_AB R45, R79, R86 ;  /* 0x000000564f2d723e */ /* 0x000fc400000010ff */
[----:B------:R-:W-:-:S05]  /*7e40*/  F2FP.BF16.F32.PACK_AB R44, R73, R72 ;  /* 0x00000048492c723e */ /* 0x000fca00000010ff */
[----:B------:R1:W-:Y:S02]  /*7e50*/  STG.E.128 desc[UR4][R68.64], R44 ;  /* 0x0000002c44007986 */ /* 0x0003e4000c101d04 */
.L_x_1725:
[----:B------:R-:W-:Y:S05]  /*7e60*/  BSYNC B1 ;  /* 0x0000000000017941 */ /* 0x000fea0003800000 */
.L_x_1724:
[----:B-1----:R-:W1:Y:S02]  /*7e70*/  LDC.64 R40, c[0x0][0x210] ;  /* 0x00008400ff287b82 */ /* 0x002e640000000a00 */
[----:B-1----:R-:W-:-:S05]  /*7e80*/  IMAD R58, R40, 0x4, R58 ;  /* 0x00000004283a7824 */ /* 0x002fca00078e023a */
[----:B------:R-:W-:-:S13]  /*7e90*/  ISETP.GE.AND P0, PT, R58, R41, PT ;  /* 0x000000293a00720c */ /* 0x000fda0003f06270 */
[----:B------:R-:W-:Y:S05]  /*7ea0*/  @!P0 BRA `(.L_x_1726) ;  /* 0xffffff8800dc8947 */ /* 0x000fea000383ffff */
[----:B------:R-:W-:Y:S05]  /*7eb0*/  BSYNC B0 ;  /* 0x0000000000007941 */ /* 0x000fea0003800000 */
.L_x_1558:
[----:B------:R-:W-:Y:S05]  /*7ec0*/  EXIT ;  /* 0x000000000000794d */ /* 0x000fea0003800000 */
.L_x_1723:
[----:B0-----:R-:W-:Y:S01]  /*7ed0*/  HFMA2.MMA R44, -RZ, RZ, 0, 1.847743988037109375e-06 ;  /* 0x0000001fff2c7435 */ /* 0x001fe200000001ff */
[----:B------:R-:W-:Y:S01]  /*7ee0*/  BSSY B1, `(.L_x_1727) ;  /* 0x0000007000017945 */ /* 0x000fe20003800000 */
[----:B------:R-:W-:Y:S01]  /*7ef0*/  MOV R90, R84 ;  /* 0x00000054005a7202 */ /* 0x000fe20000000f00 */
[----:B------:R-:W-:Y:S02]  /*7f00*/  IMAD.MOV.U32 R41, RZ, RZ, 0x1 ;  /* 0x00000001ff297424 */ /* 0x000fe400078e00ff */
[----:B------:R-:W-:-:S07]  /*7f10*/  IMAD.MOV.U32 R43, RZ, RZ, -0x1 ;  /* 0xffffffffff2b7424 */ /* 0x000fce00078e00ff */
[----:B-----5:R-:W-:Y:S05]  /*7f20*/  WARPSYNC.COLLECTIVE R43, `(.L_x_1728) ;  /* 0x000000002b087348 */ /* 0x020fea0003c00000 */
[----:B------:R0:W1:Y:S02]  /*7f30*/  SHFL.BFLY P2, R91, R90, R41, R44 ;  /* 0x0c0000295a5b7389 */ /* 0x000064000004002c */
[----:B01---5:R-:W-:Y:S01]  /*7f40*/  ENDCOLLECTIVE ;  /* 0x000000000000791b */ /* 0x023fe20003800000 */
.L_x_1728:
[----:B------:R-:W-:Y:S05]  /*7f50*/  BSYNC B1 ;  /* 0x0000000000017941 */ /* 0x000fea0003800000 */
.L_x_1727:
[----:B------:R-:W-:Y:S01]  /*7f60*/  MOV R41, R91 ;  /* 0x0000005b00297202 */ /* 0x000fe20000000f00 */
[----:B------:R-:W-:Y:S01]  /*7f70*/  IMAD.MOV.U32 R44, RZ, RZ, 0x1f ;  /* 0x0000001fff2c7424 */ /* 0x000fe200078e00ff */
[----:B------:R-:W-:Y:S01]  /*7f80*/  MOV R43, 0xffffffff ;  /* 0xffffffff002b7802 */ /* 0x000fe20000000f00 */
[----:B------:R-:W0:Y:S02]  /*7f90*/  LDC R42, c[0x0][0x290] ;  /* 0x0000a400ff2a7b82 */ /* 0x000e240000000800 */
[----:B------:R-:W-:Y:S01]  /*7fa0*/  FADD.FTZ R45, R84, R41 ;  /* 0x00000029542d7221 */ /* 0x000fe20000010000 */
[----:B------:R-:W-:-:S03]  /*7fb0*/  HFMA2.MMA R41, -RZ, RZ, 0, 1.1920928955078125e-07 ;  /* 0x00000002ff297435 */ /* 0x000fc600000001ff */
[----:B------:R-:W-:-:S08]  /*7fc0*/  IMAD.MOV.U32 R90, RZ, RZ, R45 ;  /* 0x000000ffff5a7224 */ /* 0x000fd000078e002d */
[----:B0-----:R-:W-:Y:S05]  /*7fd0*/  WARPSYNC.COLLECTIVE R43, `(.L_x_1729) ;  /* 0x000000002b087348 */ /* 0x001fea0003c00000 */
[----:B------:R1:W2:Y:S02]  /*7fe0*/  SHFL.BFLY P2, R91, R90, R41, R44 ;  /* 0x0c0000295a5b7389 */ /* 0x0002a4000004002c */
[----:B012---:R-:W-:Y:S01]  /*7ff0*/  ENDCOLLECTIVE ;  /* 0x000000000000791b */ /* 0x007fe20003800000 */
.L_x_1729:
[----:B------:R-:W-:Y:S02]  /*8000*/  IMAD.MOV.U32 R41, RZ, RZ, 0x4 ;  /* 0x00000004ff297424 */ /* 0x000fe400078e00ff */
[----:B------:R-:W-:-:S04]  /*8010*/  IMAD.MOV.U32 R40, RZ, RZ, R91 ;  /* 0x000000ffff287224 */ /* 0x000fc800078e005b */
[----:B------:R-:W-:-:S05]  /*8020*/  FADD.FTZ R86, R45, R40 ;  /* 0x000000282d567221 */ /* 0x000fca0000010000 */
[----:B------:R-:W-:-:S07]  /*8030*/  MOV R90, R86 ;  /* 0x00000056005a7202 */ /* 0x000fce0000000f00 */
[----:B------:R-:W-:Y:S05]  /*8040*/  WARPSYNC.COLLECTIVE R43, `(.L_x_1730) ;  /* 0x000000002b087348 */ /* 0x000fea0003c00000 */
[----:B------:R0:W1:Y:S02]  /*8050*/  SHFL.BFLY P2, R91, R90, R41, R44 ;  /* 0x0c0000295a5b7389 */ /* 0x000064000004002c */
[----:B01----:R-:W-:Y:S01]  /*8060*/  ENDCOLLECTIVE ;  /* 0x000000000000791b */ /* 0x003fe20003800000 */
.L_x_1730:
[----:B------:R-:W-:Y:S01]  /*8070*/  HFMA2.MMA R41, -RZ, RZ, 0, 4.76837158203125e-07 ;  /* 0x00000008ff297435 */ /* 0x000fe200000001ff */
[----:B------:R-:W-:-:S05]  /*8080*/  MOV R87, R91 ;  /* 0x0000005b00577202 */ /* 0x000fca0000000f00 */
[----:B------:R-:W-:-:S04]  /*8090*/  FADD.FTZ R88, R86, R87 ;  /* 0x0000005756587221 */ /* 0x000fc80000010000 */
[----:B------:R-:W-:-:S07]  /*80a0*/  IMAD.MOV.U32 R90, RZ, RZ, R88 ;  /* 0x000000ffff5a7224 */ /* 0x000fce00078e0058 */
[----:B------:R-:W-:Y:S05]  /*80b0*/  WARPSYNC.COLLECTIVE R43, `(.L_x_1731) ;  /* 0x000000002b087348 */ /* 0x000fea0003c00000 */
[----:B------:R0:W1:Y:S02]  /*80c0*/  SHFL.BFLY P2, R91, R90, R41, R44 ;  /* 0x0c0000295a5b7389 */ /* 0x000064000004002c */
[----:B01----:R-:W-:Y:S01]  /*80d0*/  ENDCOLLECTIVE ;  /* 0x000000000000791b */ /* 0x003fe20003800000 */
.L_x_1731:
[----:B------:R-:W-:Y:S02]  /*80e0*/  IMAD.MOV.U32 R41, RZ, RZ, 0x10 ;  /* 0x00000010ff297424 */ /* 0x000fe400078e00ff */
[----:B------:R-:W-:-:S04]  /*80f0*/  IMAD.MOV.U32 R87, RZ, RZ, R91 ;  /* 0x000000ffff577224 */ /* 0x000fc800078e005b */
[----:B------:R-:W-:-:S05]  /*8100*/  FADD.FTZ R89, R88, R87 ;  /* 0x0000005758597221 */ /* 0x000fca0000010000 */
[----:B------:R-:W-:-:S07]  /*8110*/  MOV R90, R89 ;  /* 0x00000059005a7202 */ /* 0x000fce0000000f00 */
[----:B------:R-:W-:Y:S05]  /*8120*/  WARPSYNC.COLLECTIVE R43, `(.L_x_1732) ;  /* 0x000000002b087348 */ /* 0x000fea0003c00000 */
[----:B------:R0:W1:Y:S02]  /*8130*/  SHFL.BFLY P2, R91, R90, R41, R44 ;  /* 0x0c0000295a5b7389 */ /* 0x000064000004002c */
[----:B01----:R-:W-:Y:S01]  /*8140*/  ENDCOLLECTIVE ;  /* 0x000000000000791b */ /* 0x003fe20003800000 */
.L_x_1732:
[----:B------:R-:W-:-:S05]  /*8150*/  MOV R40, R91 ;  /* 0x0000005b00287202 */ /* 0x000fca0000000f00 */
        /* <DEDUP_REMOVED lines=34> */
[----:B------:R-:W-:-:S03]  /*8380*/  HFMA2.MMA R41, -RZ, RZ, 0, 5.9604644775390625e-08 ;  /* 0x00000001ff297435 */ /* 0x000fc600000001ff */
[----:B------:R-:W-:-:S08]  /*8390*/  IMAD.MOV.U32 R90, RZ, RZ, R40 ;  /* 0x000000ffff5a7224 */ /* 0x000fd000078e0028 */
[----:B------:R-:W-:Y:S05]  /*83a0*/  WARPSYNC.COLLECTIVE R43, `(.L_x_1733) ;  /* 0x000000002b087348 */ /* 0x000fea0003c00000 */
[----:B------:R0:W1:Y:S02]  /*83b0*/  SHFL.BFLY P2, R91, R90, R41, R44 ;  /* 0x0c0000295a5b7389 */ /* 0x000064000004002c */
[----:B01----:R-:W-:Y:S01]  /*83c0*/  ENDCOLLECTIVE ;  /* 0x000000000000791b */ /* 0x003fe20003800000 */
.L_x_1733:
[----:B------:R-:W-:Y:S02]  /*83d0*/  IMAD.MOV.U32 R41, RZ, RZ, 0x2 ;  /* 0x00000002ff297424 */ /* 0x000fe400078e00ff */
[----:B------:R-:W-:-:S04]  /*83e0*/  IMAD.MOV.U32 R45, RZ, RZ, R91 ;  /* 0x000000ffff2d7224 */ /* 0x000fc800078e005b */
[----:B------:R-:W-:-:S05]  /*83f0*/  FADD.FTZ R45, R40, R45 ;  /* 0x0000002d282d7221 */ /* 0x000fca0000010000 */
[----:B------:R-:W-:-:S07]  /*8400*/  MOV R90, R45 ;  /* 0x0000002d005a7202 */ /* 0x000fce0000000f00 */
[----:B------:R-:W-:Y:S05]  /*8410*/  WARPSYNC.COLLECTIVE R43, `(.L_x_1734) ;  /* 0x000000002b087348 */ /* 0x000fea0003c00000 */
[----:B------:R0:W1:Y:S02]  /*8420*/  SHFL.BFLY P2, R91, R90, R41, R44 ;  /* 0x0c0000295a5b7389 */ /* 0x000064000004002c */
[----:B01----:R-:W-:Y:S01]  /*8430*/  ENDCOLLECTIVE ;  /* 0x000000000000791b */ /* 0x003fe20003800000 */
.L_x_1734:
[----:B------:R-:W-:Y:S01]  /*8440*/  HFMA2.MMA R41, -RZ, RZ, 0, 2.384185791015625e-07 ;  /* 0x00000004ff297435 */ /* 0x000fe200000001ff */
[----:B------:R-:W-:-:S05]  /*8450*/  MOV R84, R91 ;  /* 0x0000005b00547202 */ /* 0x000fca0000000f00 */
[----:B------:R-:W-:-:S04]  /*8460*/  FADD.FTZ R84, R45, R84 ;  /* 0x000000542d547221 */ /* 0x000fc80000010000 */
[----:B------:R-:W-:-:S07]  /*8470*/  IMAD.MOV.U32 R90, RZ, RZ, R84 ;  /* 0x000000ffff5a7224 */ /* 0x000fce00078e0054 */
[----:B------:R-:W-:Y:S05]  /*8480*/  WARPSYNC.COLLECTIVE R43, `(.L_x_1735) ;  /* 0x000000002b087348 */ /* 0x000fea0003c00000 */
[----:B------:R0:W1:Y:S02]  /*8490*/  SHFL.BFLY P2, R91, R90, R41, R44 ;  /* 0x0c0000295a5b7389 */ /* 0x000064000004002c */
[----:B01----:R-:W-:Y:S01]  /*84a0*/  ENDCOLLECTIVE ;  /* 0x000000000000791b */ /* 0x003fe20003800000 */
.L_x_1735:
[----:B------:R-:W-:Y:S02]  /*84b0*/  IMAD.MOV.U32 R41, RZ, RZ, 0x8 ;  /* 0x00000008ff297424 */ /* 0x000fe400078e00ff */
[----:B------:R-:W-:-:S04]  /*84c0*/  IMAD.MOV.U32 R89, RZ, RZ, R91 ;  /* 0x000000ffff597224 */ /* 0x000fc800078e005b */
[----:B------:R-:W-:-:S05]  /*84d0*/  FADD.FTZ R89, R84, R89 ;  /* 0x0000005954597221 */ /* 0x000fca0000010000 */
[----:B------:R-:W-:-:S07]  /*84e0*/  MOV R90, R89 ;  /* 0x00000059005a7202 */ /* 0x000fce0000000f00 */
[----:B------:R-:W-:Y:S05]  /*84f0*/  WARPSYNC.COLLECTIVE R43, `(.L_x_1736) ;  /* 0x000000002b087348 */ /* 0x000fea0003c00000 */
[----:B------:R0:W1:Y:S02]  /*8500*/  SHFL.BFLY P2, R91, R90, R41, R44 ;  /* 0x0c0000295a5b7389 */ /* 0x000064000004002c */
[----:B01----:R-:W-:Y:S01]  /*8510*/  ENDCOLLECTIVE ;  /* 0x000000000000791b */ /* 0x003fe20003800000 */
.L_x_1736:
[----:B------:R-:W-:Y:S01]  /*8520*/  HFMA2.MMA R41, -RZ, RZ, 0, 9.5367431640625e-07 ;  /* 0x00000010ff297435 */ /* 0x000fe200000001ff */
[----:B------:R-:W-:-:S05]  /*8530*/  MOV R86, R91 ;  /* 0x0000005b00567202 */ /* 0x000fca0000000f00 */
[----:B------:R-:W-:-:S04]  /*8540*/  FADD.FTZ R86, R89, R86 ;  /* 0x0000005659567221 */ /* 0x000fc80000010000 */
[----:B------:R-:W-:-:S07]  /*8550*/  IMAD.MOV.U32 R90, RZ, RZ, R86 ;  /* 0x000000ffff5a7224 */ /* 0x000fce00078e0056 */
[----:B------:R-:W-:Y:S05]  /*8560*/  WARPSYNC.COLLECTIVE R43, `(.L_x_1737) ;  /* 0x000000002b087348 */ /* 0x000fea0003c00000 */
[----:B------:R0:W1:Y:S02]  /*8570*/  SHFL.BFLY P2, R91, R90, R41, R44 ;  /* 0x0c0000295a5b7389 */ /* 0x000064000004002c */
[----:B01----:R-:W-:Y:S01]  /*8580*/  ENDCOLLECTIVE ;  /* 0x000000000000791b */ /* 0x003fe20003800000 */
.L_x_1737:
[----:B------:R-:W-:Y:S05]  /*8590*/  BRA `(.L_x_1738) ;  /* 0xfffffff0007c7947 */ /* 0x000fea000383ffff */
.L_x_1739:
        /* <DEDUP_REMOVED lines=14> */
.L_x_16487:


//--------------------- .text._ZN10layer_norm13ln_fwd_kernelINS_13Kernel_traitsI6__halfS2_S2_S2_fjLj512ELj1ELj4ELj1ELj16ENS_18Kernel_traits_baseILj512ES2_S2_S2_S2_fjLj128EEEEELb0ELb0ELb0ELb0EEEvNS_9FwdParamsE --------------------------
	.section	.text._ZN10layer_norm13ln_fwd_kernelINS_13Kernel_traitsI6__halfS2_S2_S2_fjLj512ELj1ELj4ELj1ELj16ENS_18Kernel_traits_baseILj512ES2_S2_S2_S2_fjLj128EEEEELb0ELb0ELb0ELb0EEEvNS_9FwdParamsE,"ax",@progbits
	.align	128
        .global         _ZN10layer_norm13ln_fwd_kernelINS_13Kernel_traitsI6__halfS2_S2_S2_fjLj512ELj1ELj4ELj1ELj16ENS_18Kernel_traits_baseILj512ES2_S2_S2_S2_fjLj128EEEEELb0ELb0ELb0ELb0EEEvNS_9FwdParamsE
        .type           _ZN10layer_norm13ln_fwd_kernelINS_13Kernel_traitsI6__halfS2_S2_S2_fjLj512ELj1ELj4ELj1ELj16ENS_18Kernel_traits_baseILj512ES2_S2_S2_S2_fjLj128EEEEELb0ELb0ELb0ELb0EEEvNS_9FwdParamsE,@function
        .size           _ZN10layer_norm13ln_fwd_kernelINS_13Kernel_traitsI6__halfS2_S2_S2_fjLj512ELj1ELj4ELj1ELj16ENS_18Kernel_traits_baseILj512ES2_S2_S2_S2_fjLj128EEEEELb0ELb0ELb0ELb0EEEvNS_9FwdParamsE,(.L_x_16488 - _ZN10layer_norm13ln_fwd_kernelINS_13Kernel_traitsI6__halfS2_S2_S2_fjLj512ELj1ELj4ELj1ELj16ENS_18Kernel_traits_baseILj512ES2_S2_S2_S2_fjLj128EEEEELb0ELb0ELb0ELb0EEEvNS_9FwdParamsE)
        .other          _ZN10layer_norm13ln_fwd_kernelINS_13Kernel_traitsI6__halfS2_S2_S2_fjLj512ELj1ELj4ELj1ELj16ENS_18Kernel_traits_baseILj512ES2_S2_S2_S2_fjLj128EEEEELb0ELb0ELb0ELb0EEEvNS_9FwdParamsE,@"STO_CUDA_ENTRY STV_DEFAULT"
_ZN10layer_norm13ln_fwd_kernelINS_13Kernel_traitsI6__halfS2_S2_S2_fjLj512ELj1ELj4ELj1ELj16ENS_18Kernel_traits_baseILj512ES2_S2_S2_S2_fjLj128EEEEELb0ELb0ELb0ELb0EEEvNS_9FwdParamsE:
.text._ZN10layer_norm13ln_fwd_kernelINS_13Kernel_traitsI6__halfS2_S2_S2_fjLj512ELj1ELj4ELj1ELj16ENS_18Kernel_traits_baseILj512ES2_S2_S2_S2_fjLj128EEEEELb0ELb0ELb0ELb0EEEvNS_9FwdParamsE:
        /* <DEDUP_REMOVED lines=29> */
[----:B------:R-:W-:Y:S02]  /*01d0*/  LOP3.LUT R3, R3, 0x20, RZ, 0xfc, !PT ;  /* 0x0000002003037812 */ /* 0x000fe400078efcff */
[----:B------:R-:W-:Y:S02]  /*01e0*/  @!P0 CS2R R24, SRZ ;  /* 0x0000000000188805 */ /* 0x000fe4000001ff00 */
[----:B0-----:R-:W-:-:S07]  /*01f0*/  @!P0 CS2R R26, SRZ ;  /* 0x00000000001a8805 */ /* 0x001fce000001ff00 */
.L_x_1741:
[----:B------:R-:W-:Y:S05]  /*0200*/  BSYNC B0 ;  /* 0x0000000000007941 */ /* 0x000fea0003800000 */
.L_x_1740:
        /* <DEDUP_REMOVED lines=13> */
.L_x_1743:
[----:B------:R-:W-:Y:S05]  /*02e0*/  BSYNC B0 ;  /* 0x0000000000007941 */ /* 0x000fea0003800000 */
.L_x_1742:
[----:B------:R-:W-:Y:S02]  /*02f0*/  ULDC UR6, c[0x0][0x214] ;  /* 0x0000850000067ab9 */ /* 0x000fe40000000800 */
[----:B------:R-:W-:-:S13]  /*0300*/  ISETP.GE.AND P0, PT, R0, UR6, PT ;  /* 0x0000000600007c0c */ /* 0x000fda000bf06270 */
[----:B------:R-:W-:Y:S05]  /*0310*/  @P0 EXIT ;  /* 0x000000000000094d */ /* 0x000fea0003800000 */
[----:B------:R-:W-:Y:S01]  /*0320*/  ULDC.U8 UR6, c[0x0][0x2a0] ;  /* 0x0000a80000067ab9 */ /* 0x000fe20000000000 */
[----:B------:R-:W-:Y:S01]  /*0330*/  ISETP.NE.U32.AND P0, PT, R40, RZ, PT ;  /* 0x000000ff2800720c */ /* 0x000fe20003f05070 */
[--C-:B-----5:R-:W-:Y:S01]  /*0340*/  HADD2.F32 R3, -RZ, R8.reuse.H0_H0 ;  /* 0x20000008ff037230 */ /* 0x120fe20000004100 */
[----:B------:R-:W-:Y:S01]  /*0350*/  ISETP.NE.AND P4, PT, RZ, UR6, PT ;  /* 0x00000006ff007c0c */ /* 0x000fe2000bf85270 */
[----:B------:R-:W-:Y:S01]  /*0360*/  HADD2.F32 R4, -RZ, R8.H1_H1 ;  /* 0x30000008ff047230 */ /* 0x000fe20000004100 */
[----:B------:R-:W-:Y:S01]  /*0370*/  ISETP.NE.AND.EX P0, PT, R41, RZ, PT, P0 ;  /* 0x000000ff2900720c */ /* 0x000fe20003f05300 */
[--C-:B------:R-:W-:Y:S01]  /*0380*/  HADD2.F32 R5, -RZ, R9.reuse.H0_H0 ;  /* 0x20000009ff057230 */ /* 0x100fe20000004100 */
[----:B------:R-:W-:Y:S01]  /*0390*/  P2R R44, PR, RZ, 0x10 ;  /* 0x00000010ff2c7803 */ /* 0x000fe20000000000 */
[----:B------:R-:W-:Y:S01]  /*03a0*/  HADD2.F32 R6, -RZ, R9.H1_H1 ;  /* 0x30000009ff067230 */ /* 0x000fe20000004100 */
[----:B------:R-:W-:Y:S01]  /*03b0*/  ULDC UR7, c[0x0][0x218] ;  /* 0x0000860000077ab9 */ /* 0x000fe20000000800 */
[--C-:B------:R-:W-:Y:S01]  /*03c0*/  HADD2.F32 R7, -RZ, R10.reuse.H0_H0 ;  /* 0x2000000aff077230 */ /* 0x100fe20000004100 */
[----:B------:R-:W-:Y:S01]  /*03d0*/  ULDC UR6, c[0x0][0x2d8] ;  /* 0x0000b60000067ab9 */ /* 0x000fe20000000800 */
[----:B------:R-:W-:Y:S01]  /*03e0*/  HADD2.F32 R8, -RZ, R10.H1_H1 ;  /* 0x3000000aff087230 */ /* 0x000fe20000004100 */
[----:B------:R-:W-:Y:S01]  /*03f0*/  ULDC.64 UR8, c[0x0][0x230] ;  /* 0x00008c0000087ab9 */ /* 0x000fe20000000a00 */
[----:B------:R-:W-:-:S02]  /*0400*/  HADD2.F32 R9, -RZ, R11.H0_H0 ;  /* 0x2000000bff097230 */ /* 0x000fc40000004100 */
[----:B------:R-:W-:Y:S02]  /*0410*/  HADD2.F32 R10, -RZ, R11.H1_H1 ;  /* 0x3000000bff0a7230 */ /* 0x000fe40000004100 */
[--C-:B------:R-:W-:Y:S02]  /*0420*/  HADD2.F32 R11, -RZ, R24.reuse.H0_H0 ;  /* 0x20000018ff0b7230 */ /* 0x100fe40000004100 */
[----:B------:R-:W-:Y:S02]  /*0430*/  HADD2.F32 R12, -RZ, R24.H1_H1 ;  /* 0x30000018ff0c7230 */ /* 0x000fe40000004100 */
[--C-:B------:R-:W-:Y:S02]  /*0440*/  HADD2.F32 R13, -RZ, R25.reuse.H0_H0 ;  /* 0x20000019ff0d7230 */ /* 0x100fe40000004100 */
[----:B------:R-:W-:Y:S02]  /*0450*/  HADD2.F32 R15, -RZ, R25.H1_H1 ;  /* 0x30000019ff0f7230 */ /* 0x000fe40000004100 */
        /* <DEDUP_REMOVED lines=19> */
[----:B------:R-:W-:-:S07]  /*0590*/  HADD2.F32 R48, -RZ, R23.H1_H1 ;  /* 0x30000017ff307230 */ /* 0x000fce0000004100 */
.L_x_1801:
        /* <DEDUP_REMOVED lines=11> */
[----:B------:R-:W-:Y:S01]  /*0650*/  MOV R67, R58 ;  /* 0x0000003a00437202 */ /* 0x000fe20000000f00 */
[----:B--2---:R-:W-:Y:S01]  /*0660*/  @P0 HADD2.F32 R66, -RZ, R24.H0_H0 ;  /* 0x20000018ff420230 */ /* 0x004fe20000004100 */
        /* <DEDUP_REMOVED lines=11> */
[----:B--2---:R-:W-:-:S05]  /*0720*/  HADD2.F32 R47, -RZ, R24.H0_H0 ;  /* 0x20000018ff2f7230 */ /* 0x004fca0000004100 */
[----:B------:R-:W-:-:S07]  /*0730*/  FMUL.FTZ R47, R47, R66 ;  /* 0x000000422f2f7220 */ /* 0x000fce0000410000 */
[----:B0-----:R-:W-:Y:S05]  /*0740*/  @P4 BRA `(.L_x_1746) ;  /* 0x0000000000084947 */ /* 0x001fea0003800000 */
[----:B------:R-:W-:Y:S05]  /*0750*/  @P1 BRA `(.L_x_1747) ;  /* 0x00000000000c1947 */ /* 0x000fea0003800000 */
[----:B------:R-:W-:Y:S05]  /*0760*/  BRA `(.L_x_1748) ;  /* 0x0000000000107947 */ /* 0x000fea0003800000 */
.L_x_1746:
[----:B-----5:R-:W-:-:S05]  /*0770*/  HADD2.F32 R52, -RZ, R20.H0_H0 ;  /* 0x20000014ff347230 */ /* 0x020fca0000004100 */
[----:B------:R-:W-:-:S07]  /*0780*/  FADD.FTZ R47, R52, R47 ;  /* 0x0000002f342f7221 */ /* 0x000fce0000010000 */
.L_x_1747:
[----:B------:R-:W-:-:S04]  /*0790*/  F2FP.F16.F32.PACK_AB R51, RZ, R47 ;  /* 0x0000002fff33723e */ /* 0x000fc800000000ff */
[----:B------:R-:W-:-:S07]  /*07a0*/  PRMT R16, R51, 0x7610, R16 ;  /* 0x0000761033107816 */ /* 0x000fce0000000010 */
.L_x_1748:
[----:B------:R-:W-:-:S05]  /*07b0*/  HADD2.F32 R51, -RZ, R24.H1_H1 ;  /* 0x30000018ff337230 */ /* 0x000fca0000004100 */
[----:B------:R-:W-:Y:S01]  /*07c0*/  FMUL.FTZ R52, R51, R66 ;  /* 0x0000004233347220 */ /* 0x000fe20000410000 */
[----:B------:R-:W-:Y:S06]  /*07d0*/  @P4 BRA `(.L_x_1749) ;  /* 0x0000000000084947 */ /* 0x000fec0003800000 */
[----:B------:R-:W-:Y:S05]  /*07e0*/  @P1 BRA `(.L_x_1750) ;  /* 0x00000000000c1947 */ /* 0x000fea0003800000 */
[----:B------:R-:W-:Y:S05]  /*07f0*/  BRA `(.L_x_1751) ;  /* 0x0000000000107947 */ /* 0x000fea0003800000 */
.L_x_1749:
[----:B-----5:R-:W-:-:S05]  /*0800*/  HADD2.F32 R51, -RZ, R20.H1_H1 ;  /* 0x30000014ff337230 */ /* 0x020fca0000004100 */
[----:B------:R-:W-:-:S07]  /*0810*/  FADD.FTZ R52, R51, R52 ;  /* 0x0000003433347221 */ /* 0x000fce0000010000 */
.L_x_1750:
[----:B------:R-:W-:-:S04]  /*0820*/  F2FP.F16.F32.PACK_AB R24, RZ, R52 ;  /* 0x00000034ff18723e */ /* 0x000fc800000000ff */
[----:B------:R-:W-:-:S07]  /*0830*/  PRMT R16, R16, 0x5410, R24 ;  /* 0x0000541010107816 */ /* 0x000fce0000000018 */
.L_x_1751:
[----:B------:R-:W-:-:S05]  /*0840*/  HADD2.F32 R51, -RZ, R25.H0_H0 ;  /* 0x20000019ff337230 */ /* 0x000fca0000004100 */
[----:B------:R-:W-:Y:S01]  /*0850*/  FMUL.FTZ R51, R51, R66 ;  /* 0x0000004233337220 */ /* 0x000fe20000410000 */
[----:B------:R-:W-:Y:S06]  /*0860*/  @P4 BRA `(.L_x_1752) ;  /* 0x0000000000084947 */ /* 0x000fec0003800000 */
[----:B------:R-:W-:Y:S05]  /*0870*/  @P1 BRA `(.L_x_1753) ;  /* 0x00000000000c1947 */ /* 0x000fea0003800000 */
[----:B------:R-:W-:Y:S05]  /*0880*/  BRA `(.L_x_1754) ;  /* 0x0000000000107947 */ /* 0x000fea0003800000 */
.L_x_1752:
[----:B-----5:R-:W-:-:S05]  /*0890*/  HADD2.F32 R24, -RZ, R21.H0_H0 ;  /* 0x20000015ff187230 */ /* 0x020fca0000004100 */
[----:B------:R-:W-:-:S07]  /*08a0*/  FADD.FTZ R51, R24, R51 ;  /* 0x0000003318337221 */ /* 0x000fce0000010000 */
.L_x_1753:
[----:B------:R-:W-:-:S04]  /*08b0*/  F2FP.F16.F32.PACK_AB R24, RZ, R51 ;  /* 0x00000033ff18723e */ /* 0x000fc800000000ff */
[----:B------:R-:W-:-:S07]  /*08c0*/  PRMT R17, R24, 0x7610, R17 ;  /* 0x0000761018117816 */ /* 0x000fce0000000011 */
.L_x_1754:
[----:B------:R-:W-:-:S05]  /*08d0*/  HADD2.F32 R25, -RZ, R25.H1_H1 ;  /* 0x30000019ff197230 */ /* 0x000fca0000004100 */
[----:B------:R-:W-:Y:S01]  /*08e0*/  FMUL.FTZ R54, R25, R66 ;  /* 0x0000004219367220 */ /* 0x000fe20000410000 */
[----:B------:R-:W-:Y:S06]  /*08f0*/  @P4 BRA `(.L_x_1755) ;  /* 0x0000000000084947 */ /* 0x000fec0003800000 */
[----:B------:R-:W-:Y:S05]  /*0900*/  @P1 BRA `(.L_x_1756) ;  /* 0x00000000000c1947 */ /* 0x000fea0003800000 */
[----:B------:R-:W-:Y:S05]  /*0910*/  BRA `(.L_x_1757) ;  /* 0x0000000000107947 */ /* 0x000fea0003800000 */
.L_x_1755:
[----:B-----5:R-:W-:-:S05]  /*0920*/  HADD2.F32 R25, -RZ, R21.H1_H1 ;  /* 0x30000015ff197230 */ /* 0x020fca0000004100 */
[----:B------:R-:W-:-:S07]  /*0930*/  FADD.FTZ R54, R25, R54 ;  /* 0x0000003619367221 */ /* 0x000fce0000010000 */
.L_x_1756:
[----:B------:R-:W-:-:S04]  /*0940*/  F2FP.F16.F32.PACK_AB R24, RZ, R54 ;  /* 0x00000036ff18723e */ /* 0x000fc800000000ff */
[----:B------:R-:W-:-:S07]  /*0950*/  PRMT R17, R17, 0x5410, R24 ;  /* 0x0000541011117816 */ /* 0x000fce0000000018 */
.L_x_1757:
[----:B------:R-:W-:-:S05]  /*0960*/  HADD2.F32 R55, -RZ, R26.H0_H0 ;  /* 0x2000001aff377230 */ /* 0x000fca0000004100 */
[----:B------:R-:W-:Y:S01]  /*0970*/  FMUL.FTZ R55, R55, R66 ;  /* 0x0000004237377220 */ /* 0x000fe20000410000 */
[----:B------:R-:W-:Y:S06]  /*0980*/  @P4 BRA `(.L_x_1758) ;  /* 0x0000000000084947 */ /* 0x000fec0003800000 */
[----:B------:R-:W-:Y:S05]  /*0990*/  @P1 BRA `(.L_x_1759) ;  /* 0x00000000000c1947 */ /* 0x000fea0003800000 */
[----:B------:R-:W-:Y:S05]  /*09a0*/  BRA `(.L_x_1760) ;  /* 0x0000000000107947 */ /* 0x000fea0003800000 */
.L_x_1758:
[----:B-----5:R-:W-:-:S05]  /*09b0*/  HADD2.F32 R24, -RZ, R22.H0_H0 ;  /* 0x20000016ff187230 */ /* 0x020fca0000004100 */
[----:B------:R-:W-:-:S07]  /*09c0*/  FADD.FTZ R55, R24, R55 ;  /* 0x0000003718377221 */ /* 0x000fce0000010000 */
.L_x_1759:
[----:B------:R-:W-:-:S04]  /*09d0*/  F2FP.F16.F32.PACK_AB R24, RZ, R55 ;  /* 0x00000037ff18723e */ /* 0x000fc800000000ff */
[----:B------:R-:W-:-:S07]  /*09e0*/  PRMT R18, R24, 0x7610, R18 ;  /* 0x0000761018127816 */ /* 0x000fce0000000012 */
.L_x_1760:
[----:B------:R-:W-:-:S05]  /*09f0*/  HADD2.F32 R59, -RZ, R26.H1_H1 ;  /* 0x3000001aff3b7230 */ /* 0x000fca0000004100 */
[----:B------:R-:W-:Y:S01]  /*0a00*/  FMUL.FTZ R59, R59, R66 ;  /* 0x000000423b3b7220 */ /* 0x000fe20000410000 */
[----:B------:R-:W-:Y:S06]  /*0a10*/  @P4 BRA `(.L_x_1761) ;  /* 0x0000000000084947 */ /* 0x000fec0003800000 */
[----:B------:R-:W-:Y:S05]  /*0a20*/  @P1 BRA `(.L_x_1762) ;  /* 0x00000000000c1947 */ /* 0x000fea0003800000 */
[----:B------:R-:W-:Y:S05]  /*0a30*/  BRA `(.L_x_1763) ;  /* 0x0000000000107947 */ /* 0x000fea0003800000 */
.L_x_1761:
[----:B-----5:R-:W-:-:S05]  /*0a40*/  HADD2.F32 R24, -RZ, R22.H1_H1 ;  /* 0x30000016ff187230 */ /* 0x020fca0000004100 */
[----:B------:R-:W-:-:S07]  /*0a50*/  FADD.FTZ R59, R24, R59 ;  /* 0x0000003b183b7221 */ /* 0x000fce0000010000 */
.L_x_1762:
[----:B------:R-:W-:-:S04]  /*0a60*/  F2FP.F16.F32.PACK_AB R24, RZ, R59 ;  /* 0x0000003bff18723e */ /* 0x000fc800000000ff */
[----:B------:R-:W-:-:S07]  /*0a70*/  PRMT R18, R18, 0x5410, R24 ;  /* 0x0000541012127816 */ /* 0x000fce0000000018 */
.L_x_1763:
[----:B------:R-:W-:-:S05]  /*0a80*/  HADD2.F32 R25, -RZ, R27.H0_H0 ;  /* 0x2000001bff197230 */ /* 0x000fca0000004100 */
[----:B------:R-:W-:Y:S01]  /*0a90*/  FMUL.FTZ R60, R25, R66 ;  /* 0x00000042193c7220 */ /* 0x000fe20000410000 */
[----:B------:R-:W-:Y:S06]  /*0aa0*/  @P4 BRA `(.L_x_1764) ;  /* 0x0000000000084947 */ /* 0x000fec0003800000 */
[----:B------:R-:W-:Y:S05]  /*0ab0*/  @P1 BRA `(.L_x_1765) ;  /* 0x00000000000c1947 */ /* 0x000fea0003800000 */
[----:B------:R-:W-:Y:S05]  /*0ac0*/  BRA `(.L_x_1766) ;  /* 0x0000000000107947 */ /* 0x000fea0003800000 */
.L_x_1764:
[----:B-----5:R-:W-:-:S05]  /*0ad0*/  HADD2.F32 R25, -RZ, R23.H0_H0 ;  /* 0x20000017ff197230 */ /* 0x020fca0000004100 */
[----:B------:R-:W-:-:S07]  /*0ae0*/  FADD.FTZ R60, R25, R60 ;  /* 0x0000003c193c7221 */ /* 0x000fce0000010000 */
.L_x_1765:
[----:B------:R-:W-:-:S04]  /*0af0*/  F2FP.F16.F32.PACK_AB R24, RZ, R60 ;  /* 0x0000003cff18723e */ /* 0x000fc800000000ff */
[----:B------:R-:W-:-:S07]  /*0b00*/  PRMT R19, R24, 0x7610, R19 ;  /* 0x0000761018137816 */ /* 0x000fce0000000013 */
.L_x_1766:
[----:B------:R-:W-:-:S05]  /*0b10*/  HADD2.F32 R27, -RZ, R27.H1_H1 ;  /* 0x3000001bff1b7230 */ /* 0x000fca0000004100 */
[----:B------:R-:W-:Y:S01]  /*0b20*/  FMUL.FTZ R63, R27, R66 ;  /* 0x000000421b3f7220 */ /* 0x000fe20000410000 */
[----:B------:R-:W-:Y:S06]  /*0b30*/  @P4 BRA `(.L_x_1767) ;  /* 0x0000000000084947 */ /* 0x000fec0003800000 */
[----:B------:R-:W-:Y:S05]  /*0b40*/  @P1 BRA `(.L_x_1768) ;  /* 0x00000000000c1947 */ /* 0x000fea0003800000 */
[----:B------:R-:W-:Y:S05]  /*0b50*/  BRA `(.L_x_1769) ;  /* 0x0000000000107947 */ /* 0x000fea0003800000 */
.L_x_1767:
[----:B-----5:R-:W-:-:S05]  /*0b60*/  HADD2.F32 R24, -RZ, R23.H1_H1 ;  /* 0x30000017ff187230 */ /* 0x020fca0000004100 */
[----:B------:R-:W-:-:S07]  /*0b70*/  FADD.FTZ R63, R24, R63 ;  /* 0x0000003f183f7221 */ /* 0x000fce0000010000 */
.L_x_1768:
[----:B------:R-:W-:-:S04]  /*0b80*/  F2FP.F16.F32.PACK_AB R24, RZ, R63 ;  /* 0x0000003fff18723e */ /* 0x000fc800000000ff */
[----:B------:R-:W-:-:S07]  /*0b90*/  PRMT R19, R19, 0x5410, R24 ;  /* 0x0000541013137816 */ /* 0x000fce0000000018 */
.L_x_1769:
[----:B------:R-:W0:Y:S01]  /*0ba0*/  @P1 LDC.64 R24, c[0x0][0x238] ;  /* 0x00008e00ff181b82 */ /* 0x000e220000000a00 */
[C---:B------:R-:W-:Y:S02]  /*0bb0*/  IADD3 R67, R58.reuse, 0x20, RZ ;  /* 0x000000203a437810 */ /* 0x040fe40007ffe0ff */
[----:B0-----:R-:W-:-:S04]  /*0bc0*/  @P1 LEA R24, P4, R58, R24, 0x4 ;  /* 0x000000183a181211 */ /* 0x001fc800078820ff */
[----:B------:R-:W-:-:S05]  /*0bd0*/  @P1 LEA.HI.X R25, R58, R25, RZ, 0x4, P4 ;  /* 0x000000193a191211 */ /* 0x000fca00020f24ff */
[----:B------:R0:W-:Y:S04]  /*0be0*/  @P1 STG.E.128 desc[UR4][R24.64], R16 ;  /* 0x0000001018001986 */ /* 0x0001e8000c101d04 */
.L_x_1745:
[----:B------:R-:W-:Y:S05]  /*0bf0*/  BSYNC B0 ;  /* 0x0000000000007941 */ /* 0x000fea0003800000 */
.L_x_1744:
        /* <DEDUP_REMOVED lines=11> */
[----:B------:R-:W-:Y:S01]  /*0cb0*/  ISETP.NE.AND.EX P4, PT, RZ, UR9, PT, P4 ;  /* 0x00000009ff007c0c */ /* 0x000fe2000bf85340 */
[----:B--2---:R-:W-:-:S05]  /*0cc0*/  HADD2.F32 R49, -RZ, R24.H0_H0 ;  /* 0x20000018ff317230 */ /* 0x004fca0000004100 */
[----:B------:R-:W-:-:S07]  /*0cd0*/  FMUL.FTZ R49, R49, R66 ;  /* 0x0000004231317220 */ /* 0x000fce0000410000 */
[----:B0-----:R-:W-:Y:S05]  /*0ce0*/  @P4 BRA `(.L_x_1772) ;  /* 0x0000000000084947 */ /* 0x001fea0003800000 */
[----:B------:R-:W-:Y:S05]  /*0cf0*/  @P1 BRA `(.L_x_1773) ;  /* 0x00000000000c1947 */ /* 0x000fea0003800000 */
[----:B------:R-:W-:Y:S05]  /*0d00*/  BRA `(.L_x_1774) ;  /* 0x0000000000107947 */ /* 0x000fea0003800000 */
.L_x_1772:
[----:B-----5:R-:W-:-:S05]  /*0d10*/  HADD2.F32 R50, -RZ, R20.H0_H0 ;  /* 0x20000014ff327230 */ /* 0x020fca0000004100 */
[----:B------:R-:W-:-:S07]  /*0d20*/  FADD.FTZ R49, R50, R49 ;  /* 0x0000003132317221 */ /* 0x000fce0000010000 */
.L_x_1773:
[----:B------:R-:W-:-:S04]  /*0d30*/  F2FP.F16.F32.PACK_AB R50, RZ, R49 ;  /* 0x00000031ff32723e */ /* 0x000fc800000000ff */
[----:B------:R-:W-:-:S07]  /*0d40*/  PRMT R16, R50, 0x7610, R16 ;  /* 0x0000761032107816 */ /* 0x000fce0000000010 */
.L_x_1774:
[----:B------:R-:W-:-:S05]  /*0d50*/  HADD2.F32 R53, -RZ, R24.H1_H1 ;  /* 0x30000018ff357230 */ /* 0x000fca0000004100 */
[----:B------:R-:W-:Y:S01]  /*0d60*/  FMUL.FTZ R50, R53, R66 ;  /* 0x0000004235327220 */ /* 0x000fe20000410000 */
[----:B------:R-:W-:Y:S06]  /*0d70*/  @P4 BRA `(.L_x_1775) ;  /* 0x0000000000084947 */ /* 0x000fec0003800000 */
[----:B------:R-:W-:Y:S05]  /*0d80*/  @P1 BRA `(.L_x_1776) ;  /* 0x00000000000c1947 */ /* 0x000fea0003800000 */
[----:B------:R-:W-:Y:S05]  /*0d90*/  BRA `(.L_x_1777) ;  /* 0x0000000000107947 */ /* 0x000fea0003800000 */
.L_x_1775:
[----:B-----5:R-:W-:-:S05]  /*0da0*/  HADD2.F32 R53, -RZ, R20.H1_H1 ;  /* 0x30000014ff357230 */ /* 0x020fca0000004100 */
[----:B------:R-:W-:-:S07]  /*0db0*/  FADD.FTZ R50, R53, R50 ;  /* 0x0000003235327221 */ /* 0x000fce0000010000 */
.L_x_1776:
[----:B------:R-:W-:-:S04]  /*0dc0*/  F2FP.F16.F32.PACK_AB R24, RZ, R50 ;  /* 0x00000032ff18723e */ /* 0x000fc800000000ff */
[----:B------:R-:W-:-:S07]  /*0dd0*/  PRMT R16, R16, 0x5410, R24 ;  /* 0x0000541010107816 */ /* 0x000fce0000000018 */
.L_x_1777:
[----:B------:R-:W-:-:S05]  /*0de0*/  HADD2.F32 R53, -RZ, R25.H0_H0 ;  /* 0x20000019ff357230 */ /* 0x000fca0000004100 */
[----:B------:R-:W-:Y:S01]  /*0df0*/  FMUL.FTZ R53, R53, R66 ;  /* 0x0000004235357220 */ /* 0x000fe20000410000 */
[----:B------:R-:W-:Y:S06]  /*0e00*/  @P4 BRA `(.L_x_1778) ;  /* 0x0000000000084947 */ /* 0x000fec0003800000 */
[----:B------:R-:W-:Y:S05]  /*0e10*/  @P1 BRA `(.L_x_1779) ;  /* 0x00000000000c1947 */ /* 0x000fea0003800000 */
[----:B------:R-:W-:Y:S05]  /*0e20*/  BRA `(.L_x_1780) ;  /* 0x0000000000107947 */ /* 0x000fea0003800000 */
.L_x_1778:
[----:B-----5:R-:W-:-:S05]  /*0e30*/  HADD2.F32 R24, -RZ, R21.H0_H0 ;  /* 0x20000015ff187230 */ /* 0x020fca0000004100 */
[----:B------:R-:W-:-:S07]  /*0e40*/  FADD.FTZ R53, R24, R53 ;  /* 0x0000003518357221 */ /* 0x000fce0000010000 */
.L_x_1779:
[----:B------:R-:W-:-:S04]  /*0e50*/  F2FP.F16.F32.PACK_AB R24, RZ, R53 ;  /* 0x00000035ff18723e */ /* 0x000fc800000000ff */
[----:B------:R-:W-:-:S07]  /*0e60*/  PRMT R17, R24, 0x7610, R17 ;  /* 0x0000761018117816 */ /* 0x000fce0000000011 */
.L_x_1780:
[----:B------:R-:W-:-:S05]  /*0e70*/  HADD2.F32 R25, -RZ, R25.H1_H1 ;  /* 0x30000019ff197230 */ /* 0x000fca0000004100 */
[----:B------:R-:W-:Y:S01]  /*0e80*/  FMUL.FTZ R56, R25, R66 ;  /* 0x0000004219387220 */ /* 0x000fe20000410000 */
[----:B------:R-:W-:Y:S06]  /*0e90*/  @P4 BRA `(.L_x_1781) ;  /* 0x0000000000084947 */ /* 0x000fec0003800000 */
[----:B------:R-:W-:Y:S05]  /*0ea0*/  @P1 BRA `(.L_x_1782) ;  /* 0x00000000000c1947 */ /* 0x000fea0003800000 */
[----:B------:R-:W-:Y:S05]  /*0eb0*/  BRA `(.L_x_1783) ;  /* 0x0000000000107947 */ /* 0x000fea0003800000 */
.L_x_1781:
[----:B-----5:R-:W-:-:S05]  /*0ec0*/  HADD2.F32 R25, -RZ, R21.H1_H1 ;  /* 0x30000015ff197230 */ /* 0x020fca0000004100 */
[----:B------:R-:W-:-:S07]  /*0ed0*/  FADD.FTZ R56, R25, R56 ;  /* 0x0000003819387221 */ /* 0x000fce0000010000 */
.L_x_1782:
[----:B------:R-:W-:-:S04]  /*0ee0*/  F2FP.F16.F32.PACK_AB R24, RZ, R56 ;  /* 0x00000038ff18723e */ /* 0x000fc800000000ff */
[----:B------:R-:W-:-:S07]  /*0ef0*/  PRMT R17, R17, 0x5410, R24 ;  /* 0x0000541011117816 */ /* 0x000fce0000000018 */
.L_x_1783:
[----:B------:R-:W-:-:S05]  /*0f00*/  HADD2.F32 R57, -RZ, R26.H0_H0 ;  /* 0x2000001aff397230 */ /* 0x000fca0000004100 */
[----:B------:R-:W-:Y:S01]  /*0f10*/  FMUL.FTZ R57, R57, R66 ;  /* 0x0000004239397220 */ /* 0x000fe20000410000 */
[----:B------:R-:W-:Y:S06]  /*0f20*/  @P4 BRA `(.L_x_1784) ;  /* 0x0000000000084947 */ /* 0x000fec0003800000 */
[----:B------:R-:W-:Y:S05]  /*0f30*/  @P1 BRA `(.L_x_1785) ;  /* 0x00000000000c1947 */ /* 0x000fea0003800000 */
[----:B------:R-:W-:Y:S05]  /*0f40*/  BRA `(.L_x_1786) ;  /* 0x0000000000107947 */ /* 0x000fea0003800000 */
.L_x_1784:
[----:B-----5:R-:W-:-:S05]  /*0f50*/  HADD2.F32 R24, -RZ, R22.H0_H0 ;  /* 0x20000016ff187230 */ /* 0x020fca0000004100 */
[----:B------:R-:W-:-:S07]  /*0f60*/  FADD.FTZ R57, R24, R57 ;  /* 0x0000003918397221 */ /* 0x000fce0000010000 */
.L_x_1785:
[----:B------:R-:W-:-:S04]  /*0f70*/  F2FP.F16.F32.PACK_AB R24, RZ, R57 ;  /* 0x00000039ff18723e */ /* 0x000fc800000000ff */
[----:B------:R-:W-:-:S07]  /*0f80*/  PRMT R18, R24, 0x7610, R18 ;  /* 0x0000761018127816 */ /* 0x000fce0000000012 */
.L_x_1786:
[----:B------:R-:W-:-:S05]  /*0f90*/  HADD2.F32 R61, -RZ, R26.H1_H1 ;  /* 0x3000001aff3d7230 */ /* 0x000fca0000004100 */
[----:B------:R-:W-:Y:S01]  /*0fa0*/  FMUL.FTZ R61, R61, R66 ;  /* 0x000000423d3d7220 */ /* 0x000fe20000410000 */
[----:B------:R-:W-:Y:S06]  /*0fb0*/  @P4 BRA `(.L_x_1787) ;  /* 0x0000000000084947 */ /* 0x000fec0003800000 */
[----:B------:R-:W-:Y:S05]  /*0fc0*/  @P1 BRA `(.L_x_1788) ;  /* 0x00000000000c1947 */ /* 0x000fea0003800000 */
[----:B------:R-:W-:Y:S05]  /*0fd0*/  BRA `(.L_x_1789) ;  /* 0x0000000000107947 */ /* 0x000fea0003800000 */
.L_x_1787:
[----:B-----5:R-:W-:-:S05]  /*0fe0*/  HADD2.F32 R24, -RZ, R22.H1_H1 ;  /* 0x30000016ff187230 */ /* 0x020fca0000004100 */
[----:B------:R-:W-:-:S07]  /*0ff0*/  FADD.FTZ R61, R24, R61 ;  /* 0x0000003d183d7221 */ /* 0x000fce0000010000 */
.L_x_1788:
[----:B------:R-:W-:-:S04]  /*1000*/  F2FP.F16.F32.PACK_AB R24, RZ, R61 ;  /* 0x0000003dff18723e */ /* 0x000fc800000000ff */
[----:B------:R-:W-:-:S07]  /*1010*/  PRMT R18, R18, 0x5410, R24 ;  /* 0x0000541012127816 */ /* 0x000fce0000000018 */
.L_x_1789:
[----:B------:R-:W-:-:S05]  /*1020*/  HADD2.F32 R25, -RZ, R27.H0_H0 ;  /* 0x2000001bff197230 */ /* 0x000fca0000004100 */
[----:B------:R-:W-:Y:S01]  /*1030*/  FMUL.FTZ R62, R25, R66 ;  /* 0x00000042193e7220 */ /* 0x000fe20000410000 */
[----:B------:R-:W-:Y:S06]  /*1040*/  @P4 BRA `(.L_x_1790) ;  /* 0x0000000000084947 */ /* 0x000fec0003800000 */
[----:B------:R-:W-:Y:S05]  /*1050*/  @P1 BRA `(.L_x_1791) ;  /* 0x00000000000c1947 */ /* 0x000fea0003800000 */
[----:B------:R-:W-:Y:S05]  /*1060*/  BRA `(.L_x_1792) ;  /* 0x0000000000107947 */ /* 0x000fea0003800000 */
.L_x_1790:
[----:B-----5:R-:W-:-:S05]  /*1070*/  HADD2.F32 R25, -RZ, R23.H0_H0 ;  /* 0x20000017ff197230 */ /* 0x020fca0000004100 */
[----:B------:R-:W-:-:S07]  /*1080*/  FADD.FTZ R62, R25, R62 ;  /* 0x0000003e193e7221 */ /* 0x000fce0000010000 */
.L_x_1791:
[----:B------:R-:W-:-:S04]  /*1090*/  F2FP.F16.F32.PACK_AB R24, RZ, R62 ;  /* 0x0000003eff18723e */ /* 0x000fc800000000ff */
[----:B------:R-:W-:-:S07]  /*10a0*/  PRMT R19, R24, 0x7610, R19 ;  /* 0x0000761018137816 */ /* 0x000fce0000000013 */
.L_x_1792:
[----:B------:R-:W-:-:S05]  /*10b0*/  HADD2.F32 R27, -RZ, R27.H1_H1 ;  /* 0x3000001bff1b7230 */ /* 0x000fca0000004100 */
[----:B------:R-:W-:Y:S01]  /*10c0*/  FMUL.FTZ R64, R27, R66 ;  /* 0x000000421b407220 */ /* 0x000fe20000410000 */
[----:B------:R-:W-:Y:S06]  /*10d0*/  @P4 BRA `(.L_x_1793) ;  /* 0x0000000000084947 */ /* 0x000fec0003800000 */
[----:B------:R-:W-:Y:S05]  /*10e0*/  @P1 BRA `(.L_x_1794) ;  /* 0x00000000000c1947 */ /* 0x000fea0003800000 */
[----:B------:R-:W-:Y:S05]  /*10f0*/  BRA `(.L_x_1795) ;  /* 0x0000000000107947 */ /* 0x000fea0003800000 */
.L_x_1793:
[----:B-----5:R-:W-:-:S05]  /*1100*/  HADD2.F32 R25, -RZ, R23.H1_H1 ;  /* 0x30000017ff197230 */ /* 0x020fca0000004100 */
[----:B------:R-:W-:-:S07]  /*1110*/  FADD.FTZ R64, R25, R64 ;  /* 0x0000004019407221 */ /* 0x000fce0000010000 */
.L_x_1794:
[----:B------:R-:W-:-:S04]  /*1120*/  F2FP.F16.F32.PACK_AB R24, RZ, R64 ;  /* 0x00000040ff18723e */ /* 0x000fc800000000ff */
[----:B------:R-:W-:-:S07]  /*1130*/  PRMT R19, R19, 0x5410, R24 ;  /* 0x0000541013137816 */ /* 0x000fce0000000018 */
.L_x_1795:
[----:B------:R-:W0:Y:S02]  /*1140*/  @P1 LDC.64 R24, c[0x0][0x238] ;  /* 0x00008e00ff181b82 */ /* 0x000e240000000a00 */
[----:B0-----:R-:W-:-:S04]  /*1150*/  @P1 LEA R24, P4, R67, R24, 0x4 ;  /* 0x0000001843181211 */ /* 0x001fc800078820ff */
[----:B------:R-:W-:-:S05]  /*1160*/  @P1 LEA.HI.X R25, R67, R25, RZ, 0x4, P4 ;  /* 0x0000001943191211 */ /* 0x000fca00020f24ff */
[----:B------:R1:W-:Y:S04]  /*1170*/  @P1 STG.E.128 desc[UR4][R24.64], R16 ;  /* 0x0000001018001986 */ /* 0x0003e8000c101d04 */
.L_x_1771:
[----:B------:R-:W-:Y:S05]  /*1180*/  BSYNC B0 ;  /* 0x0000000000007941 */ /* 0x000fea0003800000 */
.L_x_1770:
        /* <DEDUP_REMOVED lines=75> */
.L_x_1813:
[----:B-1----:R-:W-:Y:S01]  /*1640*/  FADD.FTZ R66, R24, R66 ;  /* 0x0000004218427221 */ /* 0x002fe20000010000 */
[----:B0-----:R-:W-:Y:S01]  /*1650*/  FMUL.FTZ R24, R69, R69 ;  /* 0x0000004545187220 */ /* 0x001fe20000410000 */
[----:B------:R-:W-:Y:S01]  /*1660*/  ISETP.NE.AND P4, PT, R44, RZ, PT ;  /* 0x000000ff2c00720c */ /* 0x000fe20003f85270 */
[----:B------:R-:W0:Y:S01]  /*1670*/  @!P5 LDC.64 R26, c[0x0][0x250] ;  /* 0x00009400ff1adb82 */ /* 0x000e220000000a00 */
[----:B------:R-:W-:Y:S01]  /*1680*/  FFMA.FTZ R65, R66, R65, UR6 ;  /* 0x0000000642417e23 */ /* 0x000fe20008010041 */
[----:B------:R-:W-:Y:S01]  /*1690*/  BSSY B0, `(.L_x_1797) ;  /* 0x000002b000007945 */ /* 0x000fe20003800000 */
[----:B------:R-:W-:-:S05]  /*16a0*/  FSEL R24, R24, RZ, P4 ;  /* 0x000000ff18187208 */ /* 0x000fca0002000000 */
[----:B------:R-:W-:Y:S02]  /*16b0*/  FADD.FTZ R65, R65, R24 ;  /* 0x0000001841417221 */ /* 0x000fe40000010000 */
[----:B------:R-:W1:Y:S04]  /*16c0*/  @!P5 LDC.64 R24, c[0x0][0x258] ;  /* 0x00009600ff18db82 */ /* 0x000e680000000a00 */
[----:B------:R-:W2:Y:S01]  /*16d0*/  MUFU.RSQ R65, R65 ;  /* 0x0000004100417308 */ /* 0x000ea20000001400 */
[----:B0-----:R-:W-:-:S05]  /*16e0*/  @!P5 IMAD.WIDE R26, R0, 0x4, R26 ;  /* 0x00000004001ad825 */ /* 0x001fca00078e021a */
[----:B------:R0:W-:Y:S01]  /*16f0*/  @!P5 STG.E desc[UR4][R26.64], R69 ;  /* 0x000000451a00d986 */ /* 0x0001e2000c101904 */
[----:B-1----:R-:W-:-:S05]  /*1700*/  @!P5 IMAD.WIDE R24, R0, 0x4, R24 ;  /* 0x000000040018d825 */ /* 0x002fca00078e0218 */
[----:B--2---:R1:W-:Y:S01]  /*1710*/  @!P5 STG.E desc[UR4][R24.64], R65 ;  /* 0x000000411800d986 */ /* 0x0043e2000c101904 */
[----:B0-----:R-:W-:Y:S01]  /*1720*/  FSEL R69, R69, RZ, !P4 ;  /* 0x000000ff45457208 */ /* 0x001fe20006000000 */
[----:B------:R-:W-:Y:S06]  /*1730*/  @!P3 BRA `(.L_x_1798) ;  /* 0x000000000080b947 */ /* 0x000fec0003800000 */
        /* <DEDUP_REMOVED lines=14> */
[----:B------:R-:W-:-:S02]  /*1820*/  F2FP.F16.F32.PACK_AB R24, R25, R24 ;  /* 0x000000181918723e */ /* 0x000fc400000000ff */
[----:B------:R-:W-:Y:S01]  /*1830*/  F2FP.F16.F32.PACK_AB R25, R27, R66 ;  /* 0x000000421b19723e */ /* 0x000fe200000000ff */
        /* <DEDUP_REMOVED lines=9> */
[----:B------:R-:W-:-:S03]  /*18d0*/  F2FP.F16.F32.PACK_AB R26, R27, R26 ;  /* 0x0000001a1b1a723e */ /* 0x000fc600000000ff */
[----:B------:R-:W-:Y:S02]  /*18e0*/  FFMA.FTZ R27, R9, R66, R28 ;  /* 0x00000042091b7223 */ /* 0x000fe4000001001c */
[----:B------:R-:W0:Y:S03]  /*18f0*/  LDC.64 R66, c[0x0][0x2b8] ;  /* 0x0000ae00ff427b82 */ /* 0x000e260000000a00 */
[----:B------:R-:W-:Y:S01]  /*1900*/  F2FP.F16.F32.PACK_AB R27, R68, R27 ;  /* 0x0000001b441b723e */ /* 0x000fe200000000ff */
[C---:B0-----:R-:W-:Y:S01]  /*1910*/  IMAD.WIDE.U32 R66, R58.reuse, 0x10, R66 ;  /* 0x000000103a427825 */ /* 0x041fe200078e0042 */
[----:B------:R-:W-:-:S04]  /*1920*/  IADD3 R58, R58, 0x20, RZ ;  /* 0x000000203a3a7810 */ /* 0x000fc80007ffe0ff */
[----:B------:R0:W-:Y:S03]  /*1930*/  STG.E.128 desc[UR4][R66.64], R24 ;  /* 0x0000001842007986 */ /* 0x0001e6000c101d04 */
.L_x_1798:
[----:B------:R-:W-:Y:S05]  /*1940*/  BSYNC B0 ;  /* 0x0000000000007941 */ /* 0x000fea0003800000 */
.L_x_1797:
[----:B------:R-:W-:Y:S04]  /*1950*/  BSSY B0, `(.L_x_1799) ;  /* 0x0000021000007945 */ /* 0x000fe80003800000 */
[----:B------:R-:W-:Y:S05]  /*1960*/  @!P2 BRA `(.L_x_1800) ;  /* 0x00000000007ca947 */ /* 0x000fea0003800000 */
[--C-:B0-----:R-:W-:Y:S01]  /*1970*/  FADD.FTZ R26, R53, -R69.reuse ;  /* 0x80000045351a7221 */ /* 0x101fe20000010000 */
[--C-:B------:R-:W-:Y:S01]  /*1980*/  FADD.FTZ R67, R57, -R69.reuse ;  /* 0x8000004539437221 */ /* 0x100fe20000010000 */
[--C-:B-1----:R-:W-:Y:S01]  /*1990*/  FADD.FTZ R24, R49, -R69.reuse ;  /* 0x8000004531187221 */ /* 0x102fe20000010000 */
        /* <DEDUP_REMOVED lines=20> */
[----:B------:R-:W-:Y:S02]  /*1ae0*/  F2FP.F16.F32.PACK_AB R25, R66, R65 ;  /* 0x000000414219723e */ /* 0x000fe400000000ff */
[----:B------:R-:W-:Y:S02]  /*1af0*/  F2FP.F16.F32.PACK_AB R24, R67, R24 ;  /* 0x000000184318723e */ /* 0x000fe400000000ff */
[----:B------:R-:W0:Y:S01]  /*1b00*/  LDC.64 R66, c[0x0][0x2b8] ;  /* 0x0000ae00ff427b82 */ /* 0x000e220000000a00 */
[----:B------:R-:W-:Y:S01]  /*1b10*/  F2FP.F16.F32.PACK_AB R27, R69, R27 ;  /* 0x0000001b451b723e */ /* 0x000fe200000000ff */
[----:B------:R-:W-:-:S05]  /*1b20*/  FFMA.FTZ R69, R37, R68, R46 ;  /* 0x0000004425457223 */ /* 0x000fca000001002e */
[----:B------:R-:W-:Y:S01]  /*1b30*/  F2FP.F16.F32.PACK_AB R26, R69, R26 ;  /* 0x0000001a451a723e */ /* 0x000fe200000000ff */
[----:B0-----:R-:W-:-:S05]  /*1b40*/  IMAD.WIDE.U32 R66, R58, 0x10, R66 ;  /* 0x000000103a427825 */ /* 0x001fca00078e0042 */
[----:B------:R2:W-:Y:S02]  /*1b50*/  STG.E.128 desc[UR4][R66.64], R24 ;  /* 0x0000001842007986 */ /* 0x0005e4000c101d04 */
.L_x_1800:
[----:B------:R-:W-:Y:S05]  /*1b60*/  BSYNC B0 ;  /* 0x0000000000007941 */ /* 0x000fea0003800000 */
.L_x_1799:
[----:B012---:R-:W0:Y:S02]  /*1b70*/  LDC.64 R24, c[0x0][0x210] ;  /* 0x00008400ff187b82 */ /* 0x007e240000000a00 */
[----:B0-----:R-:W-:-:S04]  /*1b80*/  LEA R0, R24, R0, 0x2 ;  /* 0x0000000018007211 */ /* 0x001fc800078e10ff */
[----:B------:R-:W-:-:S13]  /*1b90*/  ISETP.GE.AND P4, PT, R0, R25, PT ;  /* 0x000000190000720c */ /* 0x000fda0003f86270 */
[----:B------:R-:W-:Y:S05]  /*1ba0*/  @!P4 BRA `(.L_x_1801) ;  /* 0xffffffe8007cc947 */ /* 0x000fea000383ffff */
[----:B------:R-:W-:Y:S05]  /*1bb0*/  EXIT ;  /* 0x000000000000794d */ /* 0x000fea0003800000 */
.L_x_1796:
[----:B------:R-:W-:Y:S01]  /*1bc0*/  HFMA2.MMA R27, -RZ, RZ, 0, 5.9604644775390625e-08 ;  /* 0x00000001ff1b7435 */ /* 0x000fe200000001ff */
[----:B------:R-:W-:Y:S01]  /*1bd0*/  BSSY B0, `(.L_x_1802) ;  /* 0x0000006000007945 */ /* 0x000fe20003800000 */
[----:B------:R-:W-:Y:S02]  /*1be0*/  MOV R26, 0x1f ;  /* 0x0000001f001a7802 */ /* 0x000fe40000000f00 */
[----:B------:R-:W-:-:S07]  /*1bf0*/  MOV R25, 0xffffffff ;  /* 0xffffffff00197802 */ /* 0x000fce0000000f00 */
[----:B-----5:R-:W-:Y:S05]  /*1c00*/  WARPSYNC.COLLECTIVE R25, `(.L_x_1803) ;  /* 0x0000000019087348 */ /* 0x020fea0003c00000 */
[----:B------:R0:W1:Y:S02]  /*1c10*/  SHFL.BFLY P6, R66, R24, R27, R26 ;  /* 0x0c00001b18427389 */ /* 0x00006400000c001a */
[----:B01---5:R-:W-:Y:S01]  /*1c20*/  ENDCOLLECTIVE ;  /* 0x000000000000791b */ /* 0x023fe20003800000 */
.L_x_1803:
[----:B------:R-:W-:Y:S05]  /*1c30*/  BSYNC B0 ;  /* 0x0000000000007941 */ /* 0x000fea0003800000 */
.L_x_1802:
        /* <DEDUP_REMOVED lines=9> */
.L_x_1804:
[----:B------:R-:W-:Y:S01]  /*1cd0*/  HFMA2.MMA R27, -RZ, RZ, 0, 2.384185791015625e-07 ;  /* 0x00000004ff1b7435 */ /* 0x000fe200000001ff */
[----:B------:R-:W-:-:S05]  /*1ce0*/  FADD.FTZ R68, R67, R66 ;  /* 0x0000004243447221 */ /* 0x000fca0000010000 */
[----:B------:R-:W-:-:S07]  /*1cf0*/  MOV R24, R68 ;  /* 0x0000004400187202 */ /* 0x000fce0000000f00 */
[----:B------:R-:W-:Y:S05]  /*1d00*/  WARPSYNC.COLLECTIVE R25, `(.L_x_1805) ;  /* 0x0000000019087348 */ /* 0x000fea0003c00000 */
[----:B------:R0:W1:Y:S02]  /*1d10*/  SHFL.BFLY P6, R66, R24, R27, R26 ;  /* 0x0c00001b18427389 */ /* 0x00006400000c001a */
[----:B01----:R-:W-:Y:S01]  /*1d20*/  ENDCOLLECTIVE ;  /* 0x000000000000791b */ /* 0x003fe20003800000 */
.L_x_1805:
[----:B------:R-:W-:Y:S01]  /*1d30*/  HFMA2.MMA R27, -RZ, RZ, 0, 4.76837158203125e-07 ;  /* 0x00000008ff1b7435 */ /* 0x000fe200000001ff */
[----:B------:R-:W-:-:S05]  /*1d40*/  FADD.FTZ R68, R68, R66 ;  /* 0x0000004244447221 */ /* 0x000fca0000010000 */
[----:B------:R-:W-:-:S07]  /*1d50*/  MOV R24, R68 ;  /* 0x0000004400187202 */ /* 0x000fce0000000f00 */
[----:B------:R-:W-:Y:S05]  /*1d60*/  WARPSYNC.COLLECTIVE R25, `(.L_x_1806) ;  /* 0x0000000019087348 */ /* 0x000fea0003c00000 */
[----:B------:R0:W1:Y:S02]  /*1d70*/  SHFL.BFLY P6, R66, R24, R27, R26 ;  /* 0x0c00001b18427389 */ /* 0x00006400000c001a */
[----:B01----:R-:W-:Y:S01]  /*1d80*/  ENDCOLLECTIVE ;  /* 0x000000000000791b */ /* 0x003fe20003800000 */
.L_x_1806:
[----:B------:R-:W-:Y:S01]  /*1d90*/  HFMA2.MMA R27, -RZ, RZ, 0, 9.5367431640625e-07 ;  /* 0x00000010ff1b7435 */ /* 0x000fe200000001ff */
[----:B------:R-:W-:-:S05]  /*1da0*/  FADD.FTZ R67, R68, R66 ;  /* 0x0000004244437221 */ /* 0x000fca0000010000 */
[----:B------:R-:W-:-:S07]  /*1db0*/  MOV R24, R67 ;  /* 0x0000004300187202 */ /* 0x000fce0000000f00 */
[----:B------:R-:W-:Y:S05]  /*1dc0*/  WARPSYNC.COLLECTIVE R25, `(.L_x_1807) ;  /* 0x0000000019087348 */ /* 0x000fea0003c00000 */
[----:B------:R0:W1:Y:S02]  /*1dd0*/  SHFL.BFLY P6, R66, R24, R27, R26 ;  /* 0x0c00001b18427389 */ /* 0x00006400000c001a */
[----:B01----:R-:W-:Y:S01]  /*1de0*/  ENDCOLLECTIVE ;  /* 0x000000000000791b */ /* 0x003fe20003800000 */
.L_x_1807:
[----:B------:R-:W-:Y:S01]  /*1df0*/  MOV R27, 0x1 ;  /* 0x00000001001b7802 */ /* 0x000fe20000000f00 */
        /* <DEDUP_REMOVED lines=36> */
[----:B------:R-:W-:-:S10]  /*2040*/  MOV R25, 0xffffffff ;  /* 0xffffffff00197802 */ /* 0x000fd40000000f00 */
[----:B------:R-:W-:Y:S05]  /*2050*/  WARPSYNC.COLLECTIVE R25, `(.L_x_1808) ;  /* 0x0000000019087348 */ /* 0x000fea0003c00000 */
[----:B------:R0:W1:Y:S02]  /*2060*/  SHFL.BFLY P6, R66, R24, R27, R26 ;  /* 0x0c00001b18427389 */ /* 0x00006400000c001a */
[----:B01----:R-:W-:Y:S01]  /*2070*/  ENDCOLLECTIVE ;  /* 0x000000000000791b */ /* 0x003fe20003800000 */
.L_x_1808:
[----:B------:R-:W-:Y:S01]  /*2080*/  HFMA2.MMA R27, -RZ, RZ, 0, 1.1920928955078125e-07 ;  /* 0x00000002ff1b7435 */ /* 0x000fe200000001ff */
[----:B------:R-:W-:-:S05]  /*2090*/  FADD.FTZ R67, R24, R66 ;  /* 0x0000004218437221 */ /* 0x000fca0000010000 */
[----:B------:R-:W-:-:S07]  /*20a0*/  MOV R24, R67 ;  /* 0x0000004300187202 */ /* 0x000fce0000000f00 */
[----:B------:R-:W-:Y:S05]  /*20b0*/  WARPSYNC.COLLECTIVE R25, `(.L_x_1809) ;  /* 0x0000000019087348 */ /* 0x000fea0003c00000 */
[----:B------:R0:W1:Y:S02]  /*20c0*/  SHFL.BFLY P6, R66, R24, R27, R26 ;  /* 0x0c00001b18427389 */ /* 0x00006400000c001a */
[----:B01----:R-:W-:Y:S01]  /*20d0*/  ENDCOLLECTIVE ;  /* 0x000000000000791b */ /* 0x003fe20003800000 */
.L_x_1809:
[----:B------:R-:W-:Y:S01]  /*20e0*/  HFMA2.MMA R27, -RZ, RZ, 0, 2.384185791015625e-07 ;  /* 0x00000004ff1b7435 */ /* 0x000fe200000001ff */
[----:B------:R-:W-:-:S05]  /*20f0*/  FADD.FTZ R68, R67, R66 ;  /* 0x0000004243447221 */ /* 0x000fca0000010000 */
[----:B------:R-:W-:-:S07]  /*2100*/  MOV R24, R68 ;  /* 0x0000004400187202 */ /* 0x000fce0000000f00 */
[----:B------:R-:W-:Y:S05]  /*2110*/  WARPSYNC.COLLECTIVE R25, `(.L_x_1810) ;  /* 0x0000000019087348 */ /* 0x000fea0003c00000 */
[----:B------:R0:W1:Y:S02]  /*2120*/  SHFL.BFLY P6, R66, R24, R27, R26 ;  /* 0x0c00001b18427389 */ /* 0x00006400000c001a */
[----:B01----:R-:W-:Y:S01]  /*2130*/  ENDCOLLECTIVE ;  /* 0x000000000000791b */ /* 0x003fe20003800000 */
.L_x_1810:
[----:B------:R-:W-:Y:S01]  /*2140*/  HFMA2.MMA R27, -RZ, RZ, 0, 4.76837158203125e-07 ;  /* 0x00000008ff1b7435 */ /* 0x000fe200000001ff */
[----:B------:R-:W-:-:S05]  /*2150*/  FADD.FTZ R68, R68, R66 ;  /* 0x0000004244447221 */ /* 0x000fca0000010000 */
[----:B------:R-:W-:-:S07]  /*2160*/  MOV R24, R68 ;  /* 0x0000004400187202 */ /* 0x000fce0000000f00 */
[----:B------:R-:W-:Y:S05]  /*2170*/  WARPSYNC.COLLECTIVE R25, `(.L_x_1811) ;  /* 0x0000000019087348 */ /* 0x000fea0003c00000 */
[----:B------:R0:W1:Y:S02]  /*2180*/  SHFL.BFLY P6, R66, R24, R27, R26 ;  /* 0x0c00001b18427389 */ /* 0x00006400000c001a */
[----:B01----:R-:W-:Y:S01]  /*2190*/  ENDCOLLECTIVE ;  /* 0x000000000000791b */ /* 0x003fe20003800000 */
.L_x_1811:
[----:B------:R-:W-:Y:S01]  /*21a0*/  MOV R27, 0x10 ;  /* 0x00000010001b7802 */ /* 0x000fe20000000f00 */
[----:B------:R-:W-:-:S07]  /*21b0*/  FADD.FTZ R24, R68, R66 ;  /* 0x0000004244187221 */ /* 0x000fce0000010000 */
[----:B------:R-:W-:Y:S05]  /*21c0*/  WARPSYNC.COLLECTIVE R25, `(.L_x_1812) ;  /* 0x0000000019087348 */ /* 0x000fea0003c00000 */
[----:B------:R0:W1:Y:S02]  /*21d0*/  SHFL.BFLY P6, R66, R24, R27, R26 ;  /* 0x0c00001b18427389 */ /* 0x00006400000c001a */
[----:B01----:R-:W-:Y:S01]  /*21e0*/  ENDCOLLECTIVE ;  /* 0x000000000000791b */ /* 0x003fe20003800000 */
.L_x_1812:
[----:B------:R-:W-:Y:S05]  /*21f0*/  BRA `(.L_x_1813) ;  /* 0xfffffff400107947 */ /* 0x000fea000383ffff */
.L_x_1814:
        /* <DEDUP_REMOVED lines=16> */
.L_x_16488:


//--------------------- .text._ZN10layer_norm13ln_fwd_kernelINS_13Kernel_traitsI6__halfS2_S2_S2_fjLj512ELj1ELj4ELj1ELj16ENS_18Kernel_traits_baseILj512ES2_S2_S2_S2_fjLj128EEEEELb0ELb0ELb0ELb1EEEvNS_9FwdParamsE --------------------------
	.section	.text._ZN10layer_norm13ln_fwd_kernelINS_13Kernel_traitsI6__halfS2_S2_S2_fjLj512ELj1ELj4ELj1ELj16ENS_18Kernel_traits_baseILj512ES2_S2_S2_S2_fjLj128EEEEELb0ELb0ELb0ELb1EEEvNS_9FwdParamsE,"ax",@progbits
	.align	128
        .global         _ZN10layer_norm13ln_fwd_kernelINS_13Kernel_traitsI6__halfS2_S2_S2_fjLj512ELj1ELj4ELj1ELj16ENS_18Kernel_traits_baseILj512ES2_S2_S2_S2_fjLj128EEEEELb0ELb0ELb0ELb1EEEvNS_9FwdParamsE
        .type           _ZN10layer_norm13ln_fwd_kernelINS_13Kernel_traitsI6__halfS2_S2_S2_fjLj512ELj1ELj4ELj1ELj16ENS_18Kernel_traits_baseILj512ES2_S2_S2_S2_fjLj128EEEEELb0ELb0ELb0ELb1EEEvNS_9FwdParamsE,@function
        .size           _ZN10layer_norm13ln_fwd_kernelINS_13Kernel_traitsI6__halfS2_S2_S2_fjLj512ELj1ELj4ELj1ELj16ENS_18Kernel_traits_baseILj512ES2_S2_S2_S2_fjLj128EEEEELb0ELb0ELb0ELb1EEEvNS_9FwdParamsE,(.L_x_16489 - _ZN10layer_norm13ln_fwd_kernelINS_13Kernel_traitsI6__halfS2_S2_S2_fjLj512ELj1ELj4ELj1ELj16ENS_18Kernel_traits_baseILj512ES2_S2_S2_S2_fjLj128EEEEELb0ELb0ELb0ELb1EEEvNS_9FwdParamsE)
        .other          _ZN10layer_norm13ln_fwd_kernelINS_13Kernel_traitsI6__halfS2_S2_S2_fjLj512ELj1ELj4ELj1ELj16ENS_18Kernel_traits_baseILj512ES2_S2_S2_S2_fjLj128EEEEELb0ELb0ELb0ELb1EEEvNS_9FwdParamsE,@"STO_CUDA_ENTRY STV_DEFAULT"
_ZN10layer_norm13ln_fwd_kernelINS_13Kernel_traitsI6__halfS2_S2_S2_fjLj512ELj1ELj4ELj1ELj16ENS_18Kernel_traits_baseILj512ES2_S2_S2_S2_fjLj128EEEEELb0ELb0ELb0ELb1EEEvNS_9FwdParamsE:
.text._ZN10layer_norm13ln_fwd_kernelINS_13Kernel_traitsI6__halfS2_S2_S2_fjLj512ELj1ELj4ELj1ELj16ENS_18Kernel_traits_baseILj512ES2_S2_S2_S2_fjLj128EEEEELb0ELb0ELb0ELb1EEEvNS_9FwdParamsE:
[----:B------:R-:W-:Y:S01]  /*0000*/  LDC R1, c[0x0][0x28] ;  /* 0x00000a00ff017b82 */ /* 0x000fe20000000800 */
[----:B------:R-:W0:Y:S01]  /*0010*/  S2R R50, SR_TID.X ;  /* 0x0000000000327919 */ /* 0x000e220000002100 */
[----:B------:R-:W-:-:S06]  /*0020*/  ULDC.64 UR4, c[0x0][0x2c8] ;  /* 0x0000b20000047ab9 */ /* 0x000fcc0000000a00 */
[----:B------:R-:W1:Y:S01]  /*0030*/  LDC.64 R24, c[0x0][0x270] ;  /* 0x00009c00ff187b82 */ /* 0x000e620000000a00 */
[----:B------:R-:W-:Y:S01]  /*0040*/  ISETP.NE.U32.AND P1, PT, RZ, UR4, PT ;  /* 0x00000004ff007c0c */ /* 0x000fe2000bf25070 */
[----:B------:R-:W2:Y:S01]  /*0050*/  S2R R5, SR_CTAID.X ;  /* 0x0000000000057919 */ /* 0x000ea20000002500 */
[----:B------:R-:W-:Y:S01]  /*0060*/  ULDC UR6, c[0x0][0x214] ;  /* 0x0000850000067ab9 */ /* 0x000fe20000000800 */
        /* <DEDUP_REMOVED lines=8> */
[----:B------:R-:W-:-:S03]  /*00f0*/  SHF.R.U32.HI R0, RZ, 0x5, R50 ;  /* 0x00000005ff007819 */ /* 0x000fc60000011632 */
[----:B------:R0:W5:Y:S01]  /*0100*/  @P1 LDG.E.128 R12, desc[UR4][R2.64+0x200] ;  /* 0x00020004020c1981 */ /* 0x000162000c1e1d00 */
[----:B--2---:R-:W-:Y:S02]  /*0110*/  LEA R0, R5, R0, 0x2 ;  /* 0x0000000005007211 */ /* 0x004fe400078e10ff */
[----:B------:R-:W-:Y:S02]  /*0120*/  IADD3 R6, P0, R6, UR8, RZ ;  /* 0x0000000806067c10 */ /* 0x000fe4000ff1e0ff */
[----:B------:R-:W-:Y:S01]  /*0130*/  ISETP.GE.AND P2, PT, R0, UR6, PT ;  /* 0x0000000600007c0c */ /* 0x000fe2000bf46270 */
[----:B------:R-:W-:Y:S01]  /*0140*/  ULDC.64 UR6, c[0x0][0x230] ;  /* 0x00008c0000067ab9 */ /* 0x000fe20000000a00 */
[----:B------:R-:W-:Y:S02]  /*0150*/  IADD3.X R7, RZ, UR9, RZ, P0, !PT ;  /* 0x00000009ff077c10 */ /* 0x000fe400087fe4ff */
[----:B-1----:R-:W-:-:S04]  /*0160*/  LOP3.LUT P0, RZ, R24, UR6, RZ, 0xfc, !PT ;  /* 0x0000000618ff7c12 */ /* 0x002fc8000f80fcff */
[----:B------:R-:W-:-:S05]  /*0170*/  LOP3.LUT P0, RZ, R25, UR7, RZ, 0xfc, P0 ;  /* 0x0000000719ff7c12 */ /* 0x000fca000800fcff */
[----:B0-----:R-:W-:Y:S08]  /*0180*/  @P2 EXIT ;  /* 0x000000000000294d */ /* 0x001ff00003800000 */
[----:B------:R-:W2:Y:S04]  /*0190*/  LDG.E.128 R16, desc[UR4][R6.64+0x200] ;  /* 0x0002000406107981 */ /* 0x000ea8000c1e1d00 */
[----:B------:R0:W3:Y:S01]  /*01a0*/  LDG.E.128 R20, desc[UR4][R6.64] ;  /* 0x0000000406147981 */ /* 0x0000e2000c1e1d00 */
[----:B-----5:R-:W-:Y:S02]  /*01b0*/  @!P1 CS2R R8, SRZ ;  /* 0x0000000000089805 */ /* 0x020fe4000001ff00 */
[----:B------:R-:W-:Y:S02]  /*01c0*/  @!P1 CS2R R10, SRZ ;  /* 0x00000000000a9805 */ /* 0x000fe4000001ff00 */
[----:B------:R-:W-:Y:S02]  /*01d0*/  @!P1 CS2R R12, SRZ ;  /* 0x00000000000c9805 */ /* 0x000fe4000001ff00 */
[----:B------:R-:W-:-:S02]  /*01e0*/  @!P1 CS2R R14, SRZ ;  /* 0x00000000000e9805 */ /* 0x000fc4000001ff00 */
[----:B------:R-:W-:Y:S01]  /*01f0*/  ISETP.NE.U32.AND P2, PT, R24, RZ, PT ;  /* 0x000000ff1800720c */ /* 0x000fe20003f45070 */
[----:B------:R-:W-:Y:S01]  /*0200*/  ULDC.U8 UR6, c[0x0][0x2a0] ;  /* 0x0000a80000067ab9 */ /* 0x000fe20000000000 */
[--C-:B------:R-:W-:Y:S01]  /*0210*/  HADD2.F32 R2, -RZ, R8.reuse.H0_H0 ;  /* 0x20000008ff027230 */ /* 0x100fe20000004100 */
[----:B------:R-:W-:Y:S01]  /*0220*/  LOP3.LUT R50, R50, 0x1f, RZ, 0xc0, !PT ;  /* 0x0000001f32327812 */ /* 0x000fe200078ec0ff */
[----:B------:R-:W-:Y:S01]  /*0230*/  HADD2.F32 R3, -RZ, R8.H1_H1 ;  /* 0x30000008ff037230 */ /* 0x000fe20000004100 */
[----:B------:R-:W-:Y:S01]  /*0240*/  ISETP.NE.AND.EX P1, PT, R25, RZ, PT, P2 ;  /* 0x000000ff1900720c */ /* 0x000fe20003f25320 */
[--C-:B------:R-:W-:Y:S01]  /*0250*/  HADD2.F32 R4, -RZ, R9.reuse.H0_H0 ;  /* 0x20000009ff047230 */ /* 0x100fe20000004100 */
[----:B------:R-:W-:Y:S01]  /*0260*/  ISETP.NE.AND P4, PT, RZ, UR6, PT ;  /* 0x00000006ff007c0c */ /* 0x000fe2000bf85270 */
[----:B------:R-:W-:Y:S01]  /*0270*/  HADD2.F32 R5, -RZ, R9.H1_H1 ;  /* 0x30000009ff057230 */ /* 0x000fe20000004100 */
[----:B------:R-:W-:Y:S01]  /*0280*/  ULDC UR6, c[0x0][0x218] ;  /* 0x0000860000067ab9 */ /* 0x000fe20000000800 */
[--C-:B0-----:R-:W-:Y:S01]  /*0290*/  HADD2.F32 R6, -RZ, R10.reuse.H0_H0 ;  /* 0x2000000aff067230 */ /* 0x101fe20000004100 */
[----:B------:R-:W-:Y:S01]  /*02a0*/  ULDC UR7, c[0x0][0x2d8] ;  /* 0x0000b60000077ab9 */ /* 0x000fe20000000800 */
[----:B------:R-:W-:Y:S01]  /*02b0*/  HADD2.F32 R7, -RZ, R10.H1_H1 ;  /* 0x3000000aff077230 */ /* 0x000fe20000004100 */
[----:B------:R-:W-:Y:S01]  /*02c0*/  ULDC.64 UR10, c[0x0][0x230] ;  /* 0x00008c00000a7ab9 */ /* 0x000fe20000000a00 */
[--C-:B------:R-:W-:Y:S01]  /*02d0*/  HADD2.F32 R8, -RZ, R11.reuse.H0_H0 ;  /* 0x2000000bff087230 */ /* 0x100fe20000004100 */
[----:B------:R-:W-:Y:S01]  /*02e0*/  ULDC.64 UR8, c[0x0][0x2b8] ;  /* 0x0000ae0000087ab9 */ /* 0x000fe20000000a00 */
[----:B------:R-:W-:-:S02]  /*02f0*/  HADD2.F32 R9, -RZ, R11.H1_H1 ;  /* 0x3000000bff097230 */ /* 0x000fc40000004100 */
[----:B------:R-:W-:Y:S02]  /*0300*/  HADD2.F32 R10, -RZ, R12.H0_H0 ;  /* 0x2000000cff0a7230 */ /* 0x000fe40000004100 */
[----:B------:R-:W-:Y:S02]  /*0310*/  HADD2.F32 R11, -RZ, R13.H0_H0 ;  /* 0x2000000dff0b7230 */ /* 0x000fe40000004100 */
[----:B------:R-:W-:Y:S02]  /*0320*/  HADD2.F32 R32, -RZ, R14.H0_H0 ;  /* 0x2000000eff207230 */ /* 0x000fe40000004100 */
[----:B------:R-:W-:Y:S02]  /*0330*/  HADD2.F32 R33, -RZ, R15.H0_H0 ;  /* 0x2000000fff217230 */ /* 0x000fe40000004100 */
[----:B------:R-:W-:Y:S02]  /*0340*/  HADD2.F32 R12, -RZ, R12.H1_H1 ;  /* 0x3000000cff0c7230 */ /* 0x000fe40000004100 */
[----:B------:R-:W-:-:S02]  /*0350*/  HADD2.F32 R13, -RZ, R13.H1_H1 ;  /* 0x3000000dff0d7230 */ /* 0x000fc40000004100 */
[----:B------:R-:W-:Y:S02]  /*0360*/  HADD2.F32 R14, -RZ, R14.H1_H1 ;  /* 0x3000000eff0e7230 */ /* 0x000fe40000004100 */
[----:B------:R-:W-:Y:S02]  /*0370*/  HADD2.F32 R15, -RZ, R15.H1_H1 ;  /* 0x3000000fff0f7230 */ /* 0x000fe40000004100 */
[--C-:B--2---:R-:W-:Y:S02]  /*0380*/  HADD2.F32 R35, -RZ, R18.reuse.H0_H0 ;  /* 0x20000012ff237230 */ /* 0x104fe40000004100 */
[----:B------:R-:W-:Y:S02]  /*0390*/  HADD2.F32 R37, -RZ, R18.H1_H1 ;  /* 0x30000012ff257230 */ /* 0x000fe40000004100 */
[--C-:B------:R-:W-:Y:S02]  /*03a0*/  HADD2.F32 R39, -RZ, R16.reuse.H0_H0 ;  /* 0x20000010ff277230 */ /* 0x100fe40000004100 */
[----:B------:R-:W-:-:S02]  /*03b0*/  HADD2.F32 R41, -RZ, R16.H1_H1 ;  /* 0x30000010ff297230 */ /* 0x000fc40000004100 */
[--C-:B------:R-:W-:Y:S02]  /*03c0*/  HADD2.F32 R34, -RZ, R17.reuse.H0_H0 ;  /* 0x20000011ff227230 */ /* 0x100fe40000004100 */
[----:B------:R-:W-:Y:S02]  /*03d0*/  HADD2.F32 R38, -RZ, R17.H1_H1 ;  /* 0x30000011ff267230 */ /* 0x000fe40000004100 */
[--C-:B------:R-:W-:Y:S02]  /*03e0*/  HADD2.F32 R36, -RZ, R19.reuse.H0_H0 ;  /* 0x20000013ff247230 */ /* 0x100fe40000004100 */
[----:B------:R-:W-:Y:S02]  /*03f0*/  HADD2.F32 R40, -RZ, R19.H1_H1 ;  /* 0x30000013ff287230 */ /* 0x000fe40000004100 */
[--C-:B---3--:R-:W-:Y:S02]  /*0400*/  HADD2.F32 R43, -RZ, R20.reuse.H0_H0 ;  /* 0x20000014ff2b7230 */ /* 0x108fe40000004100 */
[----:B------:R-:W-:-:S02]  /*0410*/  HADD2.F32 R42, -RZ, R20.H1_H1 ;  /* 0x30000014ff2a7230 */ /* 0x000fc40000004100 */
[--C-:B------:R-:W-:Y:S02]  /*0420*/  HADD2.F32 R47, -RZ, R21.reuse.H0_H0 ;  /* 0x20000015ff2f7230 */ /* 0x100fe40000004100 */
[----:B------:R-:W-:Y:S02]  /*0430*/  HADD2.F32 R46, -RZ, R21.H1_H1 ;  /* 0x30000015ff2e7230 */ /* 0x000fe40000004100 */
[--C-:B------:R-:W-:Y:S02]  /*0440*/  HADD2.F32 R49, -RZ, R22.reuse.H0_H0 ;  /* 0x20000016ff317230 */ /* 0x100fe40000004100 */
[----:B------:R-:W-:Y:S02]  /*0450*/  HADD2.F32 R48, -RZ, R22.H1_H1 ;  /* 0x30000016ff307230 */ /* 0x000fe40000004100 */
[--C-:B------:R-:W-:Y:S02]  /*0460*/  HADD2.F32 R51, -RZ, R23.reuse.H0_H0 ;  /* 0x20000017ff337230 */ /* 0x100fe40000004100 */
[----:B------:R-:W-:-:S07]  /*0470*/  HADD2.F32 R52, -RZ, R23.H1_H1 ;  /* 0x30000017ff347230 */ /* 0x000fce0000004100 */
.L_x_1864:
[----:B------:R-:W0:Y:S01]  /*0480*/  @P1 LDC.64 R44, c[0x0][0x270] ;  /* 0x00009c00ff2c1b82 */ /* 0x000e220000000a00 */
[----:B------:R-:W-:Y:S01]  /*0490*/  IMAD R24, R0, UR6, RZ ;  /* 0x0000000600187c24 */ /* 0x000fe2000f8e02ff */
        /* <DEDUP_REMOVED lines=15> */
[----:B------:R-:W-:-:S05]  /*0590*/  HFMA2.MMA R58, -RZ, RZ, 1.875, 0 ;  /* 0x3f800000ff3a7435 */ /* 0x000fca00000001ff */
[----:B--2---:R-:W-:Y:S02]  /*05a0*/  @P1 HADD2.F32 R58, -RZ, R44.H0_H0 ;  /* 0x2000002cff3a1230 */ /* 0x004fe40000004100 */
[----:B---3--:R-:W-:-:S05]  /*05b0*/  HADD2.F32 R29, -RZ, R24.H0_H0 ;  /* 0x20000018ff1d7230 */ /* 0x008fca0000004100 */
[----:B------:R-:W-:Y:S01]  /*05c0*/  FMUL.FTZ R29, R29, R58 ;  /* 0x0000003a1d1d7220 */ /* 0x000fe20000410000 */
[----:B0-----:R-:W-:Y:S06]  /*05d0*/  @P3 BRA `(.L_x_1815) ;  /* 0x0000000000083947 */ /* 0x001fec0003800000 */
[----:B------:R-:W-:Y:S05]  /*05e0*/  @P0 BRA `(.L_x_1816) ;  /* 0x00000000000c0947 */ /* 0x000fea0003800000 */
[----:B------:R-:W-:Y:S05]  /*05f0*/  BRA `(.L_x_1817) ;  /* 0x0000000000107947 */ /* 0x000fea0003800000 */
.L_x_1815:
[----:B-----5:R-:W-:-:S05]  /*0600*/  HADD2.F32 R30, -RZ, R16.H0_H0 ;  /* 0x20000010ff1e7230 */ /* 0x020fca0000004100 */
[----:B------:R-:W-:-:S07]  /*0610*/  FADD.FTZ R29, R29, R30 ;  /* 0x0000001e1d1d7221 */ /* 0x000fce0000010000 */
.L_x_1816:
[----:B------:R-:W-:-:S04]  /*0620*/  F2FP.F16.F32.PACK_AB R30, RZ, R29 ;  /* 0x0000001dff1e723e */ /* 0x000fc800000000ff */
[----:B------:R-:W-:-:S07]  /*0630*/  PRMT R20, R30, 0x7610, R20 ;  /* 0x000076101e147816 */ /* 0x000fce0000000014 */
.L_x_1817:
[----:B------:R-:W-:-:S05]  /*0640*/  HADD2.F32 R31, -RZ, R24.H1_H1 ;  /* 0x30000018ff1f7230 */ /* 0x000fca0000004100 */
[----:B------:R-:W-:Y:S01]  /*0650*/  FMUL.FTZ R31, R31, R58 ;  /* 0x0000003a1f1f7220 */ /* 0x000fe20000410000 */
[----:B------:R-:W-:Y:S06]  /*0660*/  @P3 BRA `(.L_x_1818) ;  /* 0x0000000000083947 */ /* 0x000fec0003800000 */
[----:B------:R-:W-:Y:S05]  /*0670*/  @P0 BRA `(.L_x_1819) ;  /* 0x00000000000c0947 */ /* 0x000fea0003800000 */
[----:B------:R-:W-:Y:S05]  /*0680*/  BRA `(.L_x_1820) ;  /* 0x0000000000107947 */ /* 0x000fea0003800000 */
.L_x_1818:
[----:B-----5:R-:W-:-:S05]  /*0690*/  HADD2.F32 R24, -RZ, R16.H1_H1 ;  /* 0x30000010ff187230 */ /* 0x020fca0000004100 */
[----:B------:R-:W-:-:S07]  /*06a0*/  FADD.FTZ R31, R31, R24 ;  /* 0x000000181f1f7221 */ /* 0x000fce0000010000 */
.L_x_1819:
[----:B------:R-:W-:-:S04]  /*06b0*/  F2FP.F16.F32.PACK_AB R24, RZ, R31 ;  /* 0x0000001fff18723e */ /* 0x000fc800000000ff */
[----:B------:R-:W-:-:S07]  /*06c0*/  PRMT R20, R20, 0x5410, R24 ;  /* 0x0000541014147816 */ /* 0x000fce0000000018 */
.L_x_1820:
[----:B------:R-:W-:-:S05]  /*06d0*/  HADD2.F32 R45, -RZ, R25.H0_H0 ;  /* 0x20000019ff2d7230 */ /* 0x000fca0000004100 */
[----:B------:R-:W-:Y:S01]  /*06e0*/  FMUL.FTZ R30, R45, R58 ;  /* 0x0000003a2d1e7220 */ /* 0x000fe20000410000 */
[----:B------:R-:W-:Y:S06]  /*06f0*/  @P3 BRA `(.L_x_1821) ;  /* 0x0000000000083947 */ /* 0x000fec0003800000 */
[----:B------:R-:W-:Y:S05]  /*0700*/  @P0 BRA `(.L_x_1822) ;  /* 0x00000000000c0947 */ /* 0x000fea0003800000 */
[----:B------:R-:W-:Y:S05]  /*0710*/  BRA `(.L_x_1823) ;  /* 0x0000000000107947 */ /* 0x000fea0003800000 */
.L_x_1821:
[----:B-----5:R-:W-:-:S05]  /*0720*/  HADD2.F32 R45, -RZ, R17.H0_H0 ;  /* 0x20000011ff2d7230 */ /* 0x020fca0000004100 */
[----:B------:R-:W-:-:S07]  /*0730*/  FADD.FTZ R30, R30, R45 ;  /* 0x0000002d1e1e7221 */ /* 0x000fce0000010000 */
.L_x_1822:
[----:B------:R-:W-:-:S04]  /*0740*/  F2FP.F16.F32.PACK_AB R24, RZ, R30 ;  /* 0x0000001eff18723e */ /* 0x000fc800000000ff */
[----:B------:R-:W-:-:S07]  /*0750*/  PRMT R21, R24, 0x7610, R21 ;  /* 0x0000761018157816 */ /* 0x000fce0000000015 */
.L_x_1823:
[----:B------:R-:W-:-:S05]  /*0760*/  HADD2.F32 R25, -RZ, R25.H1_H1 ;  /* 0x30000019ff197230 */ /* 0x000fca0000004100 */
[----:B------:R-:W-:Y:S01]  /*0770*/  FMUL.FTZ R45, R25, R58 ;  /* 0x0000003a192d7220 */ /* 0x000fe20000410000 */
[----:B------:R-:W-:Y:S06]  /*0780*/  @P3 BRA `(.L_x_1824) ;  /* 0x0000000000083947 */ /* 0x000fec0003800000 */
[----:B------:R-:W-:Y:S05]  /*0790*/  @P0 BRA `(.L_x_1825) ;  /* 0x00000000000c0947 */ /* 0x000fea0003800000 */
[----:B------:R-:W-:Y:S05]  /*07a0*/  BRA `(.L_x_1826) ;  /* 0x0000000000107947 */ /* 0x000fea0003800000 */
.L_x_1824:
[----:B-----5:R-:W-:-:S05]  /*07b0*/  HADD2.F32 R24, -RZ, R17.H1_H1 ;  /* 0x30000011ff187230 */ /* 0x020fca0000004100 */
[----:B------:R-:W-:-:S07]  /*07c0*/  FADD.FTZ R45, R45, R24 ;  /* 0x000000182d2d7221 */ /* 0x000fce0000010000 */
.L_x_1825:
[----:B------:R-:W-:-:S04]  /*07d0*/  F2FP.F16.F32.PACK_AB R24, RZ, R45 ;  /* 0x0000002dff18723e */ /* 0x000fc800000000ff */
[----:B------:R-:W-:-:S07]  /*07e0*/  PRMT R21, R21, 0x5410, R24 ;  /* 0x0000541015157816 */ /* 0x000fce0000000018 */
.L_x_1826:
[----:B------:R-:W-:-:S05]  /*07f0*/  HADD2.F32 R25, -RZ, R26.H0_H0 ;  /* 0x2000001aff197230 */ /* 0x000fca0000004100 */
[----:B------:R-:W-:Y:S01]  /*0800*/  FMUL.FTZ R44, R25, R58 ;  /* 0x0000003a192c7220 */ /* 0x000fe20000410000 */
[----:B------:R-:W-:Y:S06]  /*0810*/  @P3 BRA `(.L_x_1827) ;  /* 0x0000000000083947 */ /* 0x000fec0003800000 */
[----:B------:R-:W-:Y:S05]  /*0820*/  @P0 BRA `(.L_x_1828) ;  /* 0x00000000000c0947 */ /* 0x000fea0003800000 */
[----:B------:R-:W-:Y:S05]  /*0830*/  BRA `(.L_x_1829) ;  /* 0x0000000000107947 */ /* 0x000fea0003800000 */
.L_x_1827:
[----:B-----5:R-:W-:-:S05]  /*0840*/  HADD2.F32 R25, -RZ, R18.H0_H0 ;  /* 0x20000012ff197230 */ /* 0x020fca0000004100 */
[----:B------:R-:W-:-:S07]  /*0850*/  FADD.FTZ R44, R44, R25 ;  /* 0x000000192c2c7221 */ /* 0x000fce0000010000 */
.L_x_1828:
[----:B------:R-:W-:-:S04]  /*0860*/  F2FP.F16.F32.PACK_AB R24, RZ, R44 ;  /* 0x0000002cff18723e */ /* 0x000fc800000000ff */
[----:B------:R-:W-:-:S07]  /*0870*/  PRMT R22, R24, 0x7610, R22 ;  /* 0x0000761018167816 */ /* 0x000fce0000000016 */
.L_x_1829:
[----:B------:R-:W-:-:S05]  /*0880*/  HADD2.F32 R25, -RZ, R26.H1_H1 ;  /* 0x3000001aff197230 */ /* 0x000fca0000004100 */
[----:B------:R-:W-:Y:S01]  /*0890*/  FMUL.FTZ R54, R25, R58 ;  /* 0x0000003a19367220 */ /* 0x000fe20000410000 */
[----:B------:R-:W-:Y:S06]  /*08a0*/  @P3 BRA `(.L_x_1830) ;  /* 0x0000000000083947 */ /* 0x000fec0003800000 */
[----:B------:R-:W-:Y:S05]  /*08b0*/  @P0 BRA `(.L_x_1831) ;  /* 0x00000000000c0947 */ /* 0x000fea0003800000 */
[----:B------:R-:W-:Y:S05]  /*08c0*/  BRA `(.L_x_1832) ;  /* 0x0000000000107947 */ /* 0x000fea0003800000 */
.L_x_1830:
[----:B-----5:R-:W-:-:S05]  /*08d0*/  HADD2.F32 R25, -RZ, R18.H1_H1 ;  /* 0x30000012ff197230 */ /* 0x020fca0000004100 */
[----:B------:R-:W-:-:S07]  /*08e0*/  FADD.FTZ R54, R54, R25 ;  /* 0x0000001936367221 */ /* 0x000fce0000010000 */
.L_x_1831:
[----:B------:R-:W-:-:S04]  /*08f0*/  F2FP.F16.F32.PACK_AB R24, RZ, R54 ;  /* 0x00000036ff18723e */ /* 0x000fc800000000ff */
[----:B------:R-:W-:-:S07]  /*0900*/  PRMT R22, R22, 0x5410, R24 ;  /* 0x0000541016167816 */ /* 0x000fce0000000018 */
.L_x_1832:
[----:B------:R-:W-:-:S05]  /*0910*/  HADD2.F32 R55, -RZ, R27.H0_H0 ;  /* 0x2000001bff377230 */ /* 0x000fca0000004100 */
[----:B------:R-:W-:Y:S01]  /*0920*/  FMUL.FTZ R55, R55, R58 ;  /* 0x0000003a37377220 */ /* 0x000fe20000410000 */
[----:B------:R-:W-:Y:S06]  /*0930*/  @P3 BRA `(.L_x_1833) ;  /* 0x0000000000083947 */ /* 0x000fec0003800000 */
[----:B------:R-:W-:Y:S05]  /*0940*/  @P0 BRA `(.L_x_1834) ;  /* 0x00000000000c0947 */ /* 0x000fea0003800000 */
[----:B------:R-:W-:Y:S05]  /*0950*/  BRA `(.L_x_1835) ;  /* 0x0000000000107947 */ /* 0x000fea0003800000 */
.L_x_1833:
[----:B-----5:R-:W-:-:S05]  /*0960*/  HADD2.F32 R24, -RZ, R19.H0_H0 ;  /* 0x20000013ff187230 */ /* 0x020fca0000004100 */
[----:B------:R-:W-:-:S07]  /*0970*/  FADD.FTZ R55, R55, R24 ;  /* 0x0000001837377221 */ /* 0x000fce0000010000 */
.L_x_1834:
[----:B------:R-:W-:-:S04]  /*0980*/  F2FP.F16.F32.PACK_AB R24, RZ, R55 ;  /* 0x00000037ff18723e */ /* 0x000fc800000000ff */
[----:B------:R-:W-:-:S07]  /*0990*/  PRMT R23, R24, 0x7610, R23 ;  /* 0x0000761018177816 */ /* 0x000fce0000000017 */
.L_x_1835:
[----:B------:R-:W-:-:S05]  /*09a0*/  HADD2.F32 R27, -RZ, R27.H1_H1 ;  /* 0x3000001bff1b7230 */ /* 0x000fca0000004100 */
[----:B------:R-:W-:Y:S01]  /*09b0*/  FMUL.FTZ R56, R27, R58 ;  /* 0x0000003a1b387220 */ /* 0x000fe20000410000 */
[----:B------:R-:W-:Y:S06]  /*09c0*/  @P3 BRA `(.L_x_1836) ;  /* 0x0000000000083947 */ /* 0x000fec0003800000 */
[----:B------:R-:W-:Y:S05]  /*09d0*/  @P0 BRA `(.L_x_1837) ;  /* 0x00000000000c0947 */ /* 0x000fea0003800000 */
[----:B------:R-:W-:Y:S05]  /*09e0*/  BRA `(.L_x_1838) ;  /* 0x0000000000107947 */ /* 0x000fea0003800000 */
.L_x_1836:
[----:B-----5:R-:W-:-:S05]  /*09f0*/  HADD2.F32 R25, -RZ, R19.H1_H1 ;  /* 0x30000013ff197230 */ /* 0x020fca0000004100 */
[----:B------:R-:W-:-:S07]  /*0a00*/  FADD.FTZ R56, R56, R25 ;  /* 0x0000001938387221 */ /* 0x000fce0000010000 */
.L_x_1837:
[----:B------:R-:W-:-:S04]  /*0a10*/  F2FP.F16.F32.PACK_AB R24, RZ, R56 ;  /* 0x00000038ff18723e */ /* 0x000fc800000000ff */
[----:B------:R-:W-:-:S07]  /*0a20*/  PRMT R23, R23, 0x5410, R24 ;  /* 0x0000541017177816 */ /* 0x000fce0000000018 */
.L_x_1838:
        /* <DEDUP_REMOVED lines=10> */
[----:B--2---:R-:W-:-:S05]  /*0ad0*/  HADD2.F32 R57, -RZ, R24.H0_H0 ;  /* 0x20000018ff397230 */ /* 0x004fca0000004100 */
[----:B------:R-:W-:Y:S01]  /*0ae0*/  FMUL.FTZ R57, R57, R58 ;  /* 0x0000003a39397220 */ /* 0x000fe20000410000 */
[----:B0-----:R-:W-:Y:S06]  /*0af0*/  @P3 BRA `(.L_x_1839) ;  /* 0x0000000000083947 */ /* 0x001fec0003800000 */
[----:B------:R-:W-:Y:S05]  /*0b00*/  @P0 BRA `(.L_x_1840) ;  /* 0x00000000000c0947 */ /* 0x000fea0003800000 */
[----:B------:R-:W-:Y:S05]  /*0b10*/  BRA `(.L_x_1841) ;  /* 0x0000000000107947 */ /* 0x000fea0003800000 */
.L_x_1839:
[----:B-----5:R-:W-:-:S05]  /*0b20*/  HADD2.F32 R60, -RZ, R16.H0_H0 ;  /* 0x20000010ff3c7230 */ /* 0x020fca0000004100 */
[----:B------:R-:W-:-:S07]  /*0b30*/  FADD.FTZ R57, R60, R57 ;  /* 0x000000393c397221 */ /* 0x000fce0000010000 */
.L_x_1840:
[----:B------:R-:W-:-:S04]  /*0b40*/  F2FP.F16.F32.PACK_AB R59, RZ, R57 ;  /* 0x00000039ff3b723e */ /* 0x000fc800000000ff */
[----:B------:R-:W-:-:S07]  /*0b50*/  PRMT R20, R59, 0x7610, R20 ;  /* 0x000076103b147816 */ /* 0x000fce0000000014 */
.L_x_1841:
[----:B------:R-:W-:-:S05]  /*0b60*/  HADD2.F32 R59, -RZ, R24.H1_H1 ;  /* 0x30000018ff3b7230 */ /* 0x000fca0000004100 */
[----:B------:R-:W-:Y:S01]  /*0b70*/  FMUL.FTZ R60, R59, R58 ;  /* 0x0000003a3b3c7220 */ /* 0x000fe20000410000 */
[----:B------:R-:W-:Y:S06]  /*0b80*/  @P3 BRA `(.L_x_1842) ;  /* 0x0000000000083947 */ /* 0x000fec0003800000 */
[----:B------:R-:W-:Y:S05]  /*0b90*/  @P0 BRA `(.L_x_1843) ;  /* 0x00000000000c0947 */ /* 0x000fea0003800000 */
[----:B------:R-:W-:Y:S05]  /*0ba0*/  BRA `(.L_x_1844) ;  /* 0x0000000000107947 */ /* 0x000fea0003800000 */
.L_x_1842:
[----:B-----5:R-:W-:-:S05]  /*0bb0*/  HADD2.F32 R59, -RZ, R16.H1_H1 ;  /* 0x30000010ff3b7230 */ /* 0x020fca0000004100 */
[----:B------:R-:W-:-:S07]  /*0bc0*/  FADD.FTZ R60, R59, R60 ;  /* 0x0000003c3b3c7221 */ /* 0x000fce0000010000 */
.L_x_1843:
[----:B------:R-:W-:-:S04]  /*0bd0*/  F2FP.F16.F32.PACK_AB R24, RZ, R60 ;  /* 0x0000003cff18723e */ /* 0x000fc800000000ff */
[----:B------:R-:W-:-:S07]  /*0be0*/  PRMT R20, R20, 0x5410, R24 ;  /* 0x0000541014147816 */ /* 0x000fce0000000018 */
.L_x_1844:
[----:B------:R-:W-:-:S05]  /*0bf0*/  HADD2.F32 R59, -RZ, R25.H0_H0 ;  /* 0x20000019ff3b7230 */ /* 0x000fca0000004100 */
[----:B------:R-:W-:Y:S01]  /*0c00*/  FMUL.FTZ R59, R59, R58 ;  /* 0x0000003a3b3b7220 */ /* 0x000fe20000410000 */
[----:B------:R-:W-:Y:S06]  /*0c10*/  @P3 BRA `(.L_x_1845) ;  /* 0x0000000000083947 */ /* 0x000fec0003800000 */
[----:B------:R-:W-:Y:S05]  /*0c20*/  @P0 BRA `(.L_x_1846) ;  /* 0x00000000000c0947 */ /* 0x000fea0003800000 */
[----:B------:R-:W-:Y:S05]  /*0c30*/  BRA `(.L_x_1847) ;  /* 0x0000000000107947 */ /* 0x000fea0003800000 */
.L_x_1845:
[----:B-----5:R-:W-:-:S05]  /*0c40*/  HADD2.F32 R24, -RZ, R17.H0_H0 ;  /* 0x20000011ff187230 */ /* 0x020fca0000004100 */
[----:B------:R-:W-:-:S07]  /*0c50*/  FADD.FTZ R59, R24, R59 ;  /* 0x0000003b183b7221 */ /* 0x000fce0000010000 */
.L_x_1846:
[----:B------:R-:W-:-:S04]  /*0c60*/  F2FP.F16.F32.PACK_AB R24, RZ, R59 ;  /* 0x0000003bff18723e */ /* 0x000fc800000000ff */
[----:B------:R-:W-:-:S07]  /*0c70*/  PRMT R21, R24, 0x7610, R21 ;  /* 0x0000761018157816 */ /* 0x000fce0000000015 */
.L_x_1847:
[----:B------:R-:W-:-:S05]  /*0c80*/  HADD2.F32 R25, -RZ, R25.H1_H1 ;  /* 0x30000019ff197230 */ /* 0x000fca0000004100 */
[----:B------:R-:W-:Y:S01]  /*0c90*/  FMUL.FTZ R62, R25, R58 ;  /* 0x0000003a193e7220 */ /* 0x000fe20000410000 */
[----:B------:R-:W-:Y:S06]  /*0ca0*/  @P3 BRA `(.L_x_1848) ;  /* 0x0000000000083947 */ /* 0x000fec0003800000 */
[----:B------:R-:W-:Y:S05]  /*0cb0*/  @P0 BRA `(.L_x_1849) ;  /* 0x00000000000c0947 */ /* 0x000fea0003800000 */
[----:B------:R-:W-:Y:S05]  /*0cc0*/  BRA `(.L_x_1850) ;  /* 0x0000000000107947 */ /* 0x000fea0003800000 */
.L_x_1848:
[----:B-----5:R-:W-:-:S05]  /*0cd0*/  HADD2.F32 R25, -RZ, R17.H1_H1 ;  /* 0x30000011ff197230 */ /* 0x020fca0000004100 */
[----:B------:R-:W-:-:S07]  /*0ce0*/  FADD.FTZ R62, R25, R62 ;  /* 0x0000003e193e7221 */ /* 0x000fce0000010000 */
.L_x_1849:
[----:B------:R-:W-:-:S04]  /*0cf0*/  F2FP.F16.F32.PACK_AB R24, RZ, R62 ;  /* 0x0000003eff18723e */ /* 0x000fc800000000ff */
[----:B------:R-:W-:-:S07]  /*0d00*/  PRMT R21, R21, 0x5410, R24 ;  /* 0x0000541015157816 */ /* 0x000fce0000000018 */
.L_x_1850:
[----:B------:R-:W-:-:S05]  /*0d10*/  HADD2.F32 R61, -RZ, R26.H0_H0 ;  /* 0x2000001aff3d7230 */ /* 0x000fca0000004100 */
[----:B------:R-:W-:Y:S01]  /*0d20*/  FMUL.FTZ R61, R61, R58 ;  /* 0x0000003a3d3d7220 */ /* 0x000fe20000410000 */
[----:B------:R-:W-:Y:S06]  /*0d30*/  @P3 BRA `(.L_x_1851) ;  /* 0x0000000000083947 */ /* 0x000fec0003800000 */
[----:B------:R-:W-:Y:S05]  /*0d40*/  @P0 BRA `(.L_x_1852) ;  /* 0x00000000000c0947 */ /* 0x000fea0003800000 */
[----:B------:R-:W-:Y:S05]  /*0d50*/  BRA `(.L_x_1853) ;  /* 0x0000000000107947 */ /* 0x000fea0003800000 */
.L_x_1851:
[----:B-----5:R-:W-:-:S05]  /*0d60*/  HADD2.F32 R24, -RZ, R18.H0_H0 ;  /* 0x20000012ff187230 */ /* 0x020fca0000004100 */
[----:B------:R-:W-:-:S07]  /*0d70*/  FADD.FTZ R61, R24, R61 ;  /* 0x0000003d183d7221 */ /* 0x000fce0000010000 */
.L_x_1852:
[----:B------:R-:W-:-:S04]  /*0d80*/  F2FP.F16.F32.PACK_AB R24, RZ, R61 ;  /* 0x0000003dff18723e */ /* 0x000fc800000000ff */
[----:B------:R-:W-:-:S07]  /*0d90*/  PRMT R22, R24, 0x7610, R22 ;  /* 0x0000761018167816 */ /* 0x000fce0000000016 */
.L_x_1853:
[----:B------:R-:W-:-:S05]  /*0da0*/  HADD2.F32 R25, -RZ, R26.H1_H1 ;  /* 0x3000001aff197230 */ /* 0x000fca0000004100 */
[----:B------:R-:W-:Y:S01]  /*0db0*/  FMUL.FTZ R26, R25, R58 ;  /* 0x0000003a191a7220 */ /* 0x000fe20000410000 */
[----:B------:R-:W-:Y:S06]  /*0dc0*/  @P3 BRA `(.L_x_1854) ;  /* 0x0000000000083947 */ /* 0x000fec0003800000 */
[----:B------:R-:W-:Y:S05]  /*0dd0*/  @P0 BRA `(.L_x_1855) ;  /* 0x00000000000c0947 */ /* 0x000fea0003800000 */
[----:B------:R-:W-:Y:S05]  /*0de0*/  BRA `(.L_x_1856) ;  /* 0x0000000000107947 */ /* 0x000fea0003800000 */
.L_x_1854:
[----:B-----5:R-:W-:-:S05]  /*0df0*/  HADD2.F32 R25, -RZ, R18.H1_H1 ;  /* 0x30000012ff197230 */ /* 0x020fca0000004100 */
[----:B------:R-:W-:-:S07]  /*0e00*/  FADD.FTZ R26, R25, R26 ;  /* 0x0000001a191a7221 */ /* 0x000fce0000010000 */
.L_x_1855:
[----:B------:R-:W-:-:S04]  /*0e10*/  F2FP.F16.F32.PACK_AB R24, RZ, R26 ;  /* 0x0000001aff18723e */ /* 0x000fc800000000ff */
[----:B------:R-:W-:-:S07]  /*0e20*/  PRMT R22, R22, 0x5410, R24 ;  /* 0x0000541016167816 */ /* 0x000fce0000000018 */
.L_x_1856:
[----:B------:R-:W-:-:S05]  /*0e30*/  HADD2.F32 R63, -RZ, R27.H0_H0 ;  /* 0x2000001bff3f7230 */ /* 0x000fca0000004100 */
[----:B------:R-:W-:Y:S01]  /*0e40*/  FMUL.FTZ R63, R63, R58 ;  /* 0x0000003a3f3f7220 */ /* 0x000fe20000410000 */
[----:B------:R-:W-:Y:S06]  /*0e50*/  @P3 BRA `(.L_x_1857) ;  /* 0x0000000000083947 */ /* 0x000fec0003800000 */
[----:B------:R-:W-:Y:S05]  /*0e60*/  @P0 BRA `(.L_x_1858) ;  /* 0x00000000000c0947 */ /* 0x000fea0003800000 */
[----:B------:R-:W-:Y:S05]  /*0e70*/  BRA `(.L_x_1859) ;  /* 0x0000000000107947 */ /* 0x000fea0003800000 */
.L_x_1857:
[----:B-----5:R-:W-:-:S05]  /*0e80*/  HADD2.F32 R24, -RZ, R19.H0_H0 ;  /* 0x20000013ff187230 */ /* 0x020fca0000004100 */
[----:B------:R-:W-:-:S07]  /*0e90*/  FADD.FTZ R63, R24, R63 ;  /* 0x0000003f183f7221 */ /* 0x000fce0000010000 */
.L_x_1858:
[----:B------:R-:W-:-:S04]  /*0ea0*/  F2FP.F16.F32.PACK_AB R24, RZ, R63 ;  /* 0x0000003fff18723e */ /* 0x000fc800000000ff */
[----:B------:R-:W-:-:S07]  /*0eb0*/  PRMT R23, R24, 0x7610, R23 ;  /* 0x0000761018177816 */ /* 0x000fce0000000017 */
.L_x_1859:
[----:B------:R-:W-:-:S05]  /*0ec0*/  HADD2.F32 R27, -RZ, R27.H1_H1 ;  /* 0x3000001bff1b7230 */ /* 0x000fca0000004100 */
[----:B------:R-:W-:Y:S01]  /*0ed0*/  FMUL.FTZ R27, R27, R58 ;  /* 0x0000003a1b1b7220 */ /* 0x000fe20000410000 */
[----:B------:R-:W-:Y:S06]  /*0ee0*/  @P3 BRA `(.L_x_1860) ;  /* 0x0000000000083947 */ /* 0x000fec0003800000 */
[----:B------:R-:W-:Y:S05]  /*0ef0*/  @P0 BRA `(.L_x_1861) ;  /* 0x00000000000c0947 */ /* 0x000fea0003800000 */
[----:B------:R-:W-:Y:S05]  /*0f00*/  BRA `(.L_x_1862) ;  /* 0x0000000000107947 */ /* 0x000fea0003800000 */
.L_x_1860:
[----:B-----5:R-:W-:-:S05]  /*0f10*/  HADD2.F32 R24, -RZ, R19.H1_H1 ;  /* 0x30000013ff187230 */ /* 0x020fca0000004100 */
[----:B------:R-:W-:-:S07]  /*0f20*/  FADD.FTZ R27, R24, R27 ;  /* 0x0000001b181b7221 */ /* 0x000fce0000010000 */
.L_x_1861:
[----:B------:R-:W-:-:S04]  /*0f30*/  F2FP.F16.F32.PACK_AB R24, RZ, R27 ;  /* 0x0000001bff18723e */ /* 0x000fc800000000ff */
[----:B------:R-:W-:-:S07]  /*0f40*/  PRMT R23, R23, 0x5410, R24 ;  /* 0x0000541017177816 */ /* 0x000fce0000000018 */
.L_x_1862:
        /* <DEDUP_REMOVED lines=76> */
.L_x_1876:
[----:B01----:R-:W-:Y:S01]  /*1410*/  FADD.FTZ R67, R67, R24 ;  /* 0x0000001843437221 */ /* 0x003fe20000010000 */
[----:B------:R-:W-:Y:S01]  /*1420*/  FMUL.FTZ R64, R66, R66 ;  /* 0x0000004242407220 */ /* 0x000fe20000410000 */
[----:B------:R-:W0:Y:S02]  /*1430*/  @!P2 LDC.64 R24, c[0x0][0x250] ;  /* 0x00009400ff18ab82 */ /* 0x000e240000000a00 */
[----:B------:R-:W-:Y:S02]  /*1440*/  FFMA.FTZ R58, R67, R58, UR7 ;  /* 0x00000007433a7e23 */ /* 0x000fe4000801003a */
[----:B------:R-:W-:Y:S02]  /*1450*/  FSEL R65, R64, RZ, P4 ;  /* 0x000000ff40417208 */ /* 0x000fe40002000000 */
[----:B------:R-:W-:-:S03]  /*1460*/  FSEL R64, R66, RZ, !P4 ;  /* 0x000000ff42407208 */ /* 0x000fc60006000000 */
[----:B------:R-:W-:Y:S02]  /*1470*/  FADD.FTZ R58, R58, R65 ;  /* 0x000000413a3a7221 */ /* 0x000fe40000010000 */
[C---:B------:R-:W-:Y:S01]  /*1480*/  FADD.FTZ R69, -R64.reuse, R54 ;  /* 0x0000003640457221 */ /* 0x040fe20000010100 */
[C---:B------:R-:W-:Y:S01]  /*1490*/  FADD.FTZ R55, -R64.reuse, R55 ;  /* 0x0000003740377221 */ /* 0x040fe20000010100 */
[C---:B------:R-:W-:Y:S01]  /*14a0*/  FADD.FTZ R56, -R64.reuse, R56 ;  /* 0x0000003840387221 */ /* 0x040fe20000010100 */
[C---:B------:R-:W-:Y:S01]  /*14b0*/  FADD.FTZ R29, -R64.reuse, R29 ;  /* 0x0000001d401d7221 */ /* 0x040fe20000010100 */
[----:B------:R-:W1:Y:S01]  /*14c0*/  MUFU.RSQ R58, R58 ;  /* 0x0000003a003a7308 */ /* 0x000e620000001400 */
        /* <DEDUP_REMOVED lines=8> */
[----:B0-----:R-:W-:-:S04]  /*1550*/  @!P2 IMAD.WIDE R24, R0, 0x4, R24 ;  /* 0x000000040018a825 */ /* 0x001fc800078e0218 */
[----:B------:R-:W-:Y:S01]  /*1560*/  FADD.FTZ R63, -R64, R63 ;  /* 0x0000003f403f7221 */ /* 0x000fe20000010100 */
[----:B------:R-:W-:Y:S01]  /*1570*/  LEA R60, P3, R28, UR8, 0x4 ;  /* 0x000000081c3c7c11 */ /* 0x000fe2000f8620ff */
[----:B------:R0:W-:Y:S01]  /*1580*/  @!P2 STG.E desc[UR4][R24.64], R66 ;  /* 0x000000421800a986 */ /* 0x0001e2000c101904 */
[C---:B-1----:R-:W-:Y:S01]  /*1590*/  FMUL.FTZ R30, R58.reuse, R69 ;  /* 0x000000453a1e7220 */ /* 0x042fe20000410000 */
[C---:B------:R-:W-:Y:S01]  /*15a0*/  FMUL.FTZ R55, R58.reuse, R55 ;  /* 0x000000373a377220 */ /* 0x040fe20000410000 */
[C---:B------:R-:W-:Y:S01]  /*15b0*/  FMUL.FTZ R56, R58.reuse, R56 ;  /* 0x000000383a387220 */ /* 0x040fe20000410000 */
[C---:B------:R-:W-:Y:S01]  /*15c0*/  FMUL.FTZ R67, R58.reuse, R67 ;  /* 0x000000433a437220 */ /* 0x040fe20000410000 */
[C---:B------:R-:W-:Y:S01]  /*15d0*/  FMUL.FTZ R29, R58.reuse, R29 ;  /* 0x0000001d3a1d7220 */ /* 0x040fe20000410000 */
[----:B------:R-:W-:Y:S01]  /*15e0*/  FMUL.FTZ R61, R58, R61 ;  /* 0x0000003d3a3d7220 */ /* 0x000fe20000410000 */
[----:B------:R-:W-:Y:S01]  /*15f0*/  FFMA.FTZ R56, R56, R52, R9 ;  /* 0x0000003438387223 */ /* 0x000fe20000010009 */
[C---:B------:R-:W-:Y:S01]  /*1600*/  FMUL.FTZ R62, R58.reuse, R62 ;  /* 0x0000003e3a3e7220 */ /* 0x040fe20000410000 */
[----:B------:R-:W-:Y:S01]  /*1610*/  FMUL.FTZ R57, R58, R57 ;  /* 0x000000393a397220 */ /* 0x000fe20000410000 */
[C---:B0-----:R-:W-:Y:S01]  /*1620*/  FADD.FTZ R25, -R64.reuse, R44 ;  /* 0x0000002c40197221 */ /* 0x041fe20000010100 */
        /* <DEDUP_REMOVED lines=9> */
[----:B------:R-:W-:Y:S01]  /*16c0*/  FMUL.FTZ R64, R58, R64 ;  /* 0x000000403a407220 */ /* 0x000fe20000410000 */
[----:B------:R-:W0:Y:S01]  /*16d0*/  @!P2 LDC.64 R54, c[0x0][0x258] ;  /* 0x00009600ff36ab82 */ /* 0x000e220000000a00 */
[----:B------:R-:W-:Y:S01]  /*16e0*/  F2FP.F16.F32.PACK_AB R25, R30, R25 ;  /* 0x000000191e19723e */ /* 0x000fe200000000ff */
[C---:B------:R-:W-:Y:S01]  /*16f0*/  FMUL.FTZ R30, R58.reuse, R59 ;  /* 0x0000003b3a1e7220 */ /* 0x040fe20000410000 */
[----:B------:R-:W-:Y:S01]  /*1700*/  F2FP.F16.F32.PACK_AB R26, R45, R44 ;  /* 0x0000002c2d1a723e */ /* 0x000fe200000000ff */
[----:B------:R-:W-:Y:S01]  /*1710*/  FMUL.FTZ R44, R58, R31 ;  /* 0x0000001f3a2c7220 */ /* 0x000fe20000410000 */
[----:B------:R-:W-:Y:S01]  /*1720*/  F2FP.F16.F32.PACK_AB R27, R56, R27 ;  /* 0x0000001b381b723e */ /* 0x000fe200000000ff */
        /* <DEDUP_REMOVED lines=10> */
[----:B------:R-:W-:Y:S01]  /*17d0*/  FMUL.FTZ R65, R58, R65 ;  /* 0x000000413a417220 */ /* 0x000fe20000410000 */
[----:B------:R-:W-:-:S02]  /*17e0*/  F2FP.F16.F32.PACK_AB R31, R64, R45 ;  /* 0x0000002d401f723e */ /* 0x000fc400000000ff */
[----:B------:R-:W-:Y:S01]  /*17f0*/  F2FP.F16.F32.PACK_AB R30, R44, R61 ;  /* 0x0000003d2c1e723e */ /* 0x000fe200000000ff */
[----:B------:R-:W-:Y:S01]  /*1800*/  FFMA.FTZ R62, R65, R41, R12 ;  /* 0x00000029413e7223 */ /* 0x000fe2000001000c */
[----:B------:R-:W1:Y:S01]  /*1810*/  LDC.64 R44, c[0x0][0x210] ;  /* 0x00008400ff2c7b82 */ /* 0x000e620000000a00 */
[----:B------:R-:W-:Y:S02]  /*1820*/  F2FP.F16.F32.PACK_AB R24, R29, R24 ;  /* 0x000000181d18723e */ /* 0x000fe400000000ff */
[----:B------:R-:W-:Y:S01]  /*1830*/  F2FP.F16.F32.PACK_AB R29, R59, R56 ;  /* 0x000000383b1d723e */ /* 0x000fe200000000ff */
[----:B------:R-:W-:Y:S01]  /*1840*/  FFMA.FTZ R59, R57, R39, R10 ;  /* 0x00000027393b7223 */ /* 0x000fe2000001000a */
[C---:B------:R-:W-:Y:S01]  /*1850*/  LEA R56, P5, R53.reuse, UR8, 0x4 ;  /* 0x0000000835387c11 */ /* 0x040fe2000f8a20ff */
[----:B0-----:R-:W-:Y:S01]  /*1860*/  @!P2 IMAD.WIDE R54, R0, 0x4, R54 ;  /* 0x000000040036a825 */ /* 0x001fe200078e0236 */
[----:B------:R-:W-:Y:S02]  /*1870*/  LEA.HI.X R61, R28, UR9, RZ, 0x4, P3 ;  /* 0x000000091c3d7c11 */ /* 0x000fe400098f24ff */
[----:B------:R-:W-:-:S02]  /*1880*/  LEA.HI.X R57, R53, UR9, RZ, 0x4, P5 ;  /* 0x0000000935397c11 */ /* 0x000fc4000a8f24ff */
[----:B------:R-:W-:Y:S01]  /*1890*/  F2FP.F16.F32.PACK_AB R28, R62, R59 ;  /* 0x0000003b3e1c723e */ /* 0x000fe200000000ff */
[----:B------:R0:W-:Y:S04]  /*18a0*/  @!P2 STG.E desc[UR4][R54.64], R58 ;  /* 0x0000003a3600a986 */ /* 0x0001e8000c101904 */
[----:B------:R0:W-:Y:S04]  /*18b0*/  STG.E.128 desc[UR4][R60.64], R24 ;  /* 0x000000183c007986 */ /* 0x0001e8000c101d04 */
[----:B------:R0:W-:Y:S01]  /*18c0*/  STG.E.128 desc[UR4][R56.64], R28 ;  /* 0x0000001c38007986 */ /* 0x0001e2000c101d04 */
[----:B-1----:R-:W-:-:S04]  /*18d0*/  LEA R0, R44, R0, 0x2 ;  /* 0x000000002c007211 */ /* 0x002fc800078e10ff */
[----:B------:R-:W-:-:S13]  /*18e0*/  ISETP.GE.AND P2, PT, R0, R45, PT ;  /* 0x0000002d0000720c */ /* 0x000fda0003f46270 */
[----:B0-----:R-:W-:Y:S05]  /*18f0*/  @!P2 BRA `(.L_x_1864) ;  /* 0xffffffe800e0a947 */ /* 0x001fea000383ffff */
[----:B------:R-:W-:Y:S05]  /*1900*/  EXIT ;  /* 0x000000000000794d */ /* 0x000fea0003800000 */
.L_x_1863:
        /* <DEDUP_REMOVED lines=8> */
.L_x_1866:
[----:B------:R-:W-:Y:S05]  /*1990*/  BSYNC B0 ;  /* 0x0000000000007941 */ /* 0x000fea0003800000 */
.L_x_1865:
        /* <DEDUP_REMOVED lines=9> */
.L_x_1867:
[----:B------:R-:W-:Y:S01]  /*1a30*/  HFMA2.MMA R65, -RZ, RZ, 0, 2.384185791015625e-07 ;  /* 0x00000004ff417435 */ /* 0x000fe200000001ff */
[----:B------:R-:W-:-:S10]  /*1a40*/  FADD.FTZ R68, R67, R24 ;  /* 0x0000001843447221 */ /* 0x000fd40000010000 */
[----:B------:R-:W-:Y:S05]  /*1a50*/  WARPSYNC.COLLECTIVE R25, `(.L_x_1868) ;  /* 0x0000000019087348 */ /* 0x000fea0003c00000 */
[----:B------:R0:W1:Y:S02]  /*1a60*/  SHFL.BFLY P3, R24, R68, R65, R64 ;  /* 0x0c00004144187389 */ /* 0x0000640000060040 */
[----:B01----:R-:W-:Y:S01]  /*1a70*/  ENDCOLLECTIVE ;  /* 0x000000000000791b */ /* 0x003fe20003800000 */
.L_x_1868:
[----:B------:R-:W-:Y:S01]  /*1a80*/  HFMA2.MMA R65, -RZ, RZ, 0, 4.76837158203125e-07 ;  /* 0x00000008ff417435 */ /* 0x000fe200000001ff */
[----:B------:R-:W-:-:S05]  /*1a90*/  FADD.FTZ R69, R68, R24 ;  /* 0x0000001844457221 */ /* 0x000fca0000010000 */
[----:B------:R-:W-:-:S07]  /*1aa0*/  MOV R68, R69 ;  /* 0x0000004500447202 */ /* 0x000fce0000000f00 */
[----:B------:R-:W-:Y:S05]  /*1ab0*/  WARPSYNC.COLLECTIVE R25, `(.L_x_1869) ;  /* 0x0000000019087348 */ /* 0x000fea0003c00000 */
[----:B------:R0:W1:Y:S02]  /*1ac0*/  SHFL.BFLY P3, R24, R68, R65, R64 ;  /* 0x0c00004144187389 */ /* 0x0000640000060040 */
[----:B01----:R-:W-:Y:S01]  /*1ad0*/  ENDCOLLECTIVE ;  /* 0x000000000000791b */ /* 0x003fe20003800000 */
.L_x_1869:
[----:B------:R-:W-:Y:S01]  /*1ae0*/  HFMA2.MMA R65, -RZ, RZ, 0, 9.5367431640625e-07 ;  /* 0x00000010ff417435 */ /* 0x000fe200000001ff */
[----:B------:R-:W-:-:S05]  /*1af0*/  FADD.FTZ R69, R69, R24 ;  /* 0x0000001845457221 */ /* 0x000fca0000010000 */
[----:B------:R-:W-:-:S07]  /*1b00*/  MOV R68, R69 ;  /* 0x0000004500447202 */ /* 0x000fce0000000f00 */
[----:B------:R-:W-:Y:S05]  /*1b10*/  WARPSYNC.COLLECTIVE R25, `(.L_x_1870) ;  /* 0x0000000019087348 */ /* 0x000fea0003c00000 */
[----:B------:R0:W1:Y:S02]  /*1b20*/  SHFL.BFLY P3, R24, R68, R65, R64 ;  /* 0x0c00004144187389 */ /* 0x0000640000060040 */
[----:B01----:R-:W-:Y:S01]  /*1b30*/  ENDCOLLECTIVE ;  /* 0x000000000000791b */ /* 0x003fe20003800000 */
.L_x_1870:
        /* <DEDUP_REMOVED lines=40> */
.L_x_1871:
[----:B------:R-:W-:Y:S01]  /*1dc0*/  HFMA2.MMA R65, -RZ, RZ, 0, 1.1920928955078125e-07 ;  /* 0x00000002ff417435 */ /* 0x000fe200000001ff */
[----:B------:R-:W-:-:S10]  /*1dd0*/  FADD.FTZ R68, R67, R24 ;  /* 0x0000001843447221 */ /* 0x000fd40000010000 */
[----:B------:R-:W-:Y:S05]  /*1de0*/  WARPSYNC.COLLECTIVE R25, `(.L_x_1872) ;  /* 0x0000000019087348 */ /* 0x000fea0003c00000 */
[----:B------:R0:W1:Y:S02]  /*1df0*/  SHFL.BFLY P3, R24, R68, R65, R64 ;  /* 0x0c00004144187389 */ /* 0x0000640000060040 */
[----:B01----:R-:W-:Y:S01]  /*1e00*/  ENDCOLLECTIVE ;  /* 0x000000000000791b */ /* 0x003fe20003800000 */
.L_x_1872:
[----:B------:R-:W-:Y:S01]  /*1e10*/  HFMA2.MMA R65, -RZ, RZ, 0, 2.384185791015625e-07 ;  /* 0x00000004ff417435 */ /* 0x000fe200000001ff */
[----:B------:R-:W-:-:S05]  /*1e20*/  FADD.FTZ R69, R68, R24 ;  /* 0x0000001844457221 */ /* 0x000fca0000010000 */
[----:B------:R-:W-:-:S07]  /*1e30*/  MOV R68, R69 ;  /* 0x0000004500447202 */ /* 0x000fce0000000f00 */
[----:B------:R-:W-:Y:S05]  /*1e40*/  WARPSYNC.COLLECTIVE R25, `(.L_x_1873) ;  /* 0x0000000019087348 */ /* 0x000fea0003c00000 */
[----:B------:R0:W1:Y:S02]  /*1e50*/  SHFL.BFLY P3, R24, R68, R65, R64 ;  /* 0x0c00004144187389 */ /* 0x0000640000060040 */
[----:B01----:R-:W-:Y:S01]  /*1e60*/  ENDCOLLECTIVE ;  /* 0x000000000000791b */ /* 0x003fe20003800000 */
.L_x_1873:
[----:B------:R-:W-:Y:S01]  /*1e70*/  HFMA2.MMA R65, -RZ, RZ, 0, 4.76837158203125e-07 ;  /* 0x00000008ff417435 */ /* 0x000fe200000001ff */
[----:B------:R-:W-:-:S05]  /*1e80*/  FADD.FTZ R69, R69, R24 ;  /* 0x0000001845457221 */ /* 0x000fca0000010000 */
[----:B------:R-:W-:-:S07]  /*1e90*/  MOV R68, R69 ;  /* 0x0000004500447202 */ /* 0x000fce0000000f00 */
[----:B------:R-:W-:Y:S05]  /*1ea0*/  WARPSYNC.COLLECTIVE R25, `(.L_x_1874) ;  /* 0x0000000019087348 */ /* 0x000fea0003c00000 */
[----:B------:R0:W1:Y:S02]  /*1eb0*/  SHFL.BFLY P3, R24, R68, R65, R64 ;  /* 0x0c00004144187389 */ /* 0x0000640000060040 */
[----:B01----:R-:W-:Y:S01]  /*1ec0*/  ENDCOLLECTIVE ;  /* 0x000000000000791b */ /* 0x003fe20003800000 */
.L_x_1874:
[----:B------:R-:W-:Y:S01]  /*1ed0*/  HFMA2.MMA R65, -RZ, RZ, 0, 9.5367431640625e-07 ;  /* 0x00000010ff417435 */ /* 0x000fe200000001ff */
[----:B------:R-:W-:-:S05]  /*1ee0*/  FADD.FTZ R67, R69, R24 ;  /* 0x0000001845437221 */ /* 0x000fca0000010000 */
[----:B------:R-:W-:-:S07]  /*1ef0*/  MOV R68, R67 ;  /* 0x0000004300447202 */ /* 0x000fce0000000f00 */
[----:B------:R-:W-:Y:S05]  /*1f00*/  WARPSYNC.COLLECTIVE R25, `(.L_x_1875) ;  /* 0x0000000019087348 */ /* 0x000fea0003c00000 */
[----:B------:R0:W1:Y:S02]  /*1f10*/  SHFL.BFLY P3, R24, R68, R65, R64 ;  /* 0x0c00004144187389 */ /* 0x0000640000060040 */
[----:B01----:R-:W-:Y:S01]  /*1f20*/  ENDCOLLECTIVE ;  /* 0x000000000000791b */ /* 0x003fe20003800000 */
.L_x_1875:
[----:B------:R-:W-:Y:S05]  /*1f30*/  BRA `(.L_x_1876) ;  /* 0xfffffff400347947 */ /* 0x000fea000383ffff */
.L_x_1877:
        /* <DEDUP_REMOVED lines=12> */
.L_x_16489:


//--------------------- .text._ZN10layer_norm13ln_fwd_kernelINS_13Kernel_traitsI6__halfS2_S2_S2_fjLj512ELj1ELj4ELj1ELj16ENS_18Kernel_traits_baseILj512ES2_S2_S2_S2_fjLj128EEEEELb0ELb0ELb1ELb0EEEvNS_9FwdParamsE --------------------------
	.section	.text._ZN10layer_norm13ln_fwd_kernelINS_13Kernel_traitsI6__halfS2_S2_S2_fjLj512ELj1ELj4ELj1ELj16ENS_18Kernel_traits_baseILj512ES2_S2_S2_S2_fjLj128EEEEELb0ELb0ELb1ELb0EEEvNS_9FwdParamsE,"ax",@progbits
	.align	128
        .global         _ZN10layer_norm13ln_fwd_kernelINS_13Kernel_traitsI6__halfS2_S2_S2_fjLj512ELj1ELj4ELj1ELj16ENS_18Kernel_traits_baseILj512ES2_S2_S2_S2_fjLj128EEEEELb0ELb0ELb1ELb0EEEvNS_9FwdParamsE
        .type           _ZN10layer_norm13ln_fwd_kernelINS_13Kernel_traitsI6__halfS2_S2_S2_fjLj512ELj1ELj4ELj1ELj16ENS_18Kernel_traits_baseILj512ES2_S2_S2_S2_fjLj128EEEEELb0ELb0ELb1ELb0EEEvNS_9FwdParamsE,@function
        .size           _ZN10layer_norm13ln_fwd_kernelINS_13Kernel_traitsI6__halfS2_S2_S2_fjLj512ELj1ELj4ELj1ELj16ENS_18Kernel_traits_baseILj512ES2_S2_S2_S2_fjLj128EEEEELb0ELb0ELb1ELb0EEEvNS_9FwdParamsE,(.L_x_16490 - _ZN10layer_norm13ln_fwd_kernelINS_13Kernel_traitsI6__halfS2_S2_S2_fjLj512ELj1ELj4ELj1ELj16ENS_18Kernel_traits_baseILj512ES2_S2_S2_S2_fjLj128EEEEELb0ELb0ELb1ELb0EEEvNS_9FwdParamsE)
        .other          _ZN10layer_norm13ln_fwd_kernelINS_13Kernel_traitsI6__halfS2_S2_S2_fjLj512ELj1ELj4ELj1ELj16ENS_18Kernel_traits_baseILj512ES2_S2_S2_S2_fjLj128EEEEELb0ELb0ELb1ELb0EEEvNS_9FwdParamsE,@"STO_CUDA_ENTRY STV_DEFAULT"
_ZN10layer_norm13ln_fwd_kernelINS_13Kernel_traitsI6__halfS2_S2_S2_fjLj512ELj1ELj4ELj1ELj16ENS_18Kernel_traits_baseILj512ES2_S2_S2_S2_fjLj128EEEEELb0ELb0ELb1ELb0EEEvNS_9FwdParamsE:
.text._ZN10layer_norm13ln_fwd_kernelINS_13Kernel_traitsI6__halfS2_S2_S2_fjLj512ELj1ELj4ELj1ELj16ENS_18Kernel_traits_baseILj512ES2_S2_S2_S2_fjLj128EEEEELb0ELb0ELb1ELb0EEEvNS_9FwdParamsE:
        /* <DEDUP_REMOVED lines=29> */
.L_x_1879:
[----:B------:R-:W-:Y:S05]  /*01d0*/  BSYNC B0 ;  /* 0x0000000000007941 */ /* 0x000fea0003800000 */
.L_x_1878:
        /* <DEDUP_REMOVED lines=13> */
.L_x_1881:
[----:B------:R-:W-:Y:S05]  /*02b0*/  BSYNC B0 ;  /* 0x0000000000007941 */ /* 0x000fea0003800000 */
.L_x_1880:
[----:B------:R-:W-:Y:S02]  /*02c0*/  ULDC UR6, c[0x0][0x214] ;  /* 0x0000850000067ab9 */ /* 0x000fe40000000800 */
[----:B------:R-:W-:-:S13]  /*02d0*/  ISETP.GE.AND P0, PT, R10, UR6, PT ;  /* 0x000000060a007c0c */ /* 0x000fda000bf06270 */
[----:B------:R-:W-:Y:S05]  /*02e0*/  @P0 EXIT ;  /* 0x000000000000094d */ /* 0x000fea0003800000 */
[--C-:B-----5:R-:W-:Y:S01]  /*02f0*/  HADD2.F32 R9, -RZ, R28.reuse.H0_H0 ;  /* 0x2000001cff097230 */ /* 0x120fe20000004100 */
[----:B------:R-:W-:Y:S01]  /*0300*/  ULDC.U8 UR6, c[0x0][0x2a0] ;  /* 0x0000a80000067ab9 */ /* 0x000fe20000000000 */
[----:B------:R-:W-:Y:S01]  /*0310*/  HADD2.F32 R8, -RZ, R28.H1_H1 ;  /* 0x3000001cff087230 */ /* 0x000fe20000004100 */
[----:B------:R-:W-:Y:S01]  /*0320*/  ISETP.NE.AND P3, PT, RZ, UR6, PT ;  /* 0x00000006ff007c0c */ /* 0x000fe2000bf65270 */
[--C-:B------:R-:W-:Y:S01]  /*0330*/  HADD2.F32 R7, -RZ, R29.reuse.H0_H0 ;  /* 0x2000001dff077230 */ /* 0x100fe20000004100 */
[----:B------:R-:W-:Y:S01]  /*0340*/  ULDC UR8, c[0x0][0x29c] ;  /* 0x0000a70000087ab9 */ /* 0x000fe20000000800 */
[----:B------:R-:W-:Y:S01]  /*0350*/  HADD2.F32 R6, -RZ, R29.H1_H1 ;  /* 0x3000001dff067230 */ /* 0x000fe20000004100 */
[----:B------:R-:W-:Y:S01]  /*0360*/  ULDC UR9, c[0x0][0x2d8] ;  /* 0x0000b60000097ab9 */ /* 0x000fe20000000800 */
[--C-:B------:R-:W-:Y:S01]  /*0370*/  HADD2.F32 R5, -RZ, R30.reuse.H0_H0 ;  /* 0x2000001eff057230 */ /* 0x100fe20000004100 */
[----:B------:R-:W-:Y:S01]  /*0380*/  ULDC.64 UR6, c[0x0][0x230] ;  /* 0x00008c0000067ab9 */ /* 0x000fe20000000a00 */
[----:B------:R-:W-:-:S02]  /*0390*/  HADD2.F32 R4, -RZ, R30.H1_H1 ;  /* 0x3000001eff047230 */ /* 0x000fc40000004100 */
[--C-:B------:R-:W-:Y:S02]  /*03a0*/  HADD2.F32 R3, -RZ, R31.reuse.H0_H0 ;  /* 0x2000001fff037230 */ /* 0x100fe40000004100 */
[----:B------:R-:W-:Y:S02]  /*03b0*/  HADD2.F32 R2, -RZ, R31.H1_H1 ;  /* 0x3000001fff027230 */ /* 0x000fe40000004100 */
[--C-:B------:R-:W-:Y:S02]  /*03c0*/  HADD2.F32 R0, -RZ, R24.reuse.H0_H0 ;  /* 0x20000018ff007230 */ /* 0x100fe40000004100 */
[----:B------:R-:W-:Y:S02]  /*03d0*/  HADD2.F32 R15, -RZ, R24.H1_H1 ;  /* 0x30000018ff0f7230 */ /* 0x000fe40000004100 */
[--C-:B------:R-:W-:Y:S02]  /*03e0*/  HADD2.F32 R14, -RZ, R25.reuse.H0_H0 ;  /* 0x20000019ff0e7230 */ /* 0x100fe40000004100 */
        /* <DEDUP_REMOVED lines=20> */
[----:B------:R-:W-:-:S07]  /*0530*/  HADD2.F32 R59, -RZ, R23.H1_H1 ;  /* 0x30000017ff3b7230 */ /* 0x000fce0000004100 */
.L_x_1939:
        /* <DEDUP_REMOVED lines=11> */
[----:B------:R-:W-:Y:S02]  /*05f0*/  LEA.HI R69, R69, R66, RZ, 0x3 ;  /* 0x0000004245457211 */ /* 0x000fe400078f18ff */
[----:B------:R-:W-:Y:S02]  /*0600*/  SHF.R.S32.HI R66, RZ, 0x1f, R10 ;  /* 0x0000001fff427819 */ /* 0x000fe4000001140a */
[----:B--2---:R-:W-:-:S13]  /*0610*/  ISETP.GE.AND P4, PT, R70, 0x1, PT ;  /* 0x000000014600780c */ /* 0x004fda0003f86270 */
[----:B------:R-:W-:-:S05]  /*0620*/  @P4 IADD3 R68, R70, -0x1, RZ ;  /* 0xffffffff46444810 */ /* 0x000fca0007ffe0ff */
[----:B------:R-:W-:-:S05]  /*0630*/  @P4 IMAD R68, R68, R67, RZ ;  /* 0x0000004344444224 */ /* 0x000fca00078e02ff */
[----:B------:R-:W-:-:S04]  /*0640*/  @P4 SHF.R.S32.HI R71, RZ, 0x1f, R68 ;  /* 0x0000001fff474819 */ /* 0x000fc80000011444 */
[----:B------:R-:W-:Y:S02]  /*0650*/  @P4 LEA.HI R27, R71, R68, RZ, 0x3 ;  /* 0x00000044471b4211 */ /* 0x000fe400078f18ff */
[----:B------:R-:W-:Y:S02]  /*0660*/  LEA.HI.SX32 R71, R69, R12, 0x1d ;  /* 0x0000000c45477211 */ /* 0x000fe400078feaff */
[----:B------:R-:W-:-:S04]  /*0670*/  @P4 LOP3.LUT R12, R13, 0x1f, RZ, 0xc0, !PT ;  /* 0x0000001f0d0c4812 */ /* 0x000fc800078ec0ff */
        /* <DEDUP_REMOVED lines=15> */
[----:B-----5:R-:W-:Y:S01]  /*0770*/  HADD2.F32 R58, -RZ, R20.H0_H0 ;  /* 0x20000014ff3a7230 */ /* 0x020fe20000004100 */
[----:B------:R-:W-:Y:S06]  /*0780*/  BRA `(.L_x_1886) ;  /* 0x0000000000107947 */ /* 0x000fec0003800000 */
.L_x_1885:
[----:B-----5:R-:W-:Y:S02]  /*0790*/  HADD2.F32 R58, -RZ, R16.H0_H0 ;  /* 0x20000010ff3a7230 */ /* 0x020fe40000004100 */
[----:B------:R-:W-:-:S03]  /*07a0*/  @P0 HADD2.F32 R25, -RZ, R20.H0_H0 ;  /* 0x20000014ff190230 */ /* 0x000fc60000004100 */
[----:B------:R-:W-:-:S04]  /*07b0*/  FMUL.FTZ R58, R58, UR8 ;  /* 0x000000083a3a7c20 */ /* 0x000fc80008410000 */
[----:B------:R-:W-:-:S07]  /*07c0*/  @P0 FADD.FTZ R58, R25, R58 ;  /* 0x0000003a193a0221 */ /* 0x000fce0000010000 */
.L_x_1886:
[----:B------:R-:W-:Y:S05]  /*07d0*/  BSYNC B1 ;  /* 0x0000000000017941 */ /* 0x000fea0003800000 */
.L_x_1884:
[----:B------:R-:W-:Y:S04]  /*07e0*/  BSSY B1, `(.L_x_1887) ;  /* 0x000000a000017945 */ /* 0x000fe80003800000 */
[----:B------:R-:W-:Y:S05]  /*07f0*/  @P5 BRA `(.L_x_1888) ;  /* 0x0000000000105947 */ /* 0x000fea0003800000 */
[----:B------:R-:W-:Y:S01]  /*0800*/  HFMA2.MMA R57, -RZ, RZ, 0, 0 ;  /* 0x00000000ff397435 */ /* 0x000fe200000001ff */
[----:B------:R-:W-:Y:S10]  /*0810*/  @!P0 BRA `(.L_x_1889) ;  /* 0x0000000000188947 */ /* 0x000ff40003800000 */
[----:B-----5:R-:W-:Y:S01]  /*0820*/  HADD2.F32 R57, -RZ, R20.H1_H1 ;  /* 0x30000014ff397230 */ /* 0x020fe20000004100 */
[----:B------:R-:W-:Y:S06]  /*0830*/  BRA `(.L_x_1889) ;  /* 0x0000000000107947 */ /* 0x000fec0003800000 */
.L_x_1888:
[----:B-----5:R-:W-:Y:S02]  /*0840*/  HADD2.F32 R57, -RZ, R16.H1_H1 ;  /* 0x30000010ff397230 */ /* 0x020fe40000004100 */
[----:B------:R-:W-:-:S03]  /*0850*/  @P0 HADD2.F32 R24, -RZ, R20.H1_H1 ;  /* 0x30000014ff180230 */ /* 0x000fc60000004100 */
[----:B------:R-:W-:-:S04]  /*0860*/  FMUL.FTZ R57, R57, UR8 ;  /* 0x0000000839397c20 */ /* 0x000fc80008410000 */
[----:B------:R-:W-:-:S07]  /*0870*/  @P0 FADD.FTZ R57, R24, R57 ;  /* 0x0000003918390221 */ /* 0x000fce0000010000 */
.L_x_1889:
[----:B------:R-:W-:Y:S05]  /*0880*/  BSYNC B1 ;  /* 0x0000000000017941 */ /* 0x000fea0003800000 */
.L_x_1887:
[----:B------:R-:W-:Y:S04]  /*0890*/  BSSY B1, `(.L_x_1890) ;  /* 0x000000a000017945 */ /* 0x000fe80003800000 */
[----:B------:R-:W-:Y:S05]  /*08a0*/  @P5 BRA `(.L_x_1891) ;  /* 0x0000000000105947 */ /* 0x000fea0003800000 */
[----:B------:R-:W-:Y:S01]  /*08b0*/  MOV R56, RZ ;  /* 0x000000ff00387202 */ /* 0x000fe20000000f00 */
[----:B------:R-:W-:Y:S06]  /*08c0*/  @!P0 BRA `(.L_x_1892) ;  /* 0x0000000000188947 */ /* 0x000fec0003800000 */
[----:B-----5:R-:W-:Y:S01]  /*08d0*/  HADD2.F32 R56, -RZ, R21.H0_H0 ;  /* 0x20000015ff387230 */ /* 0x020fe20000004100 */
[----:B------:R-:W-:Y:S06]  /*08e0*/  BRA `(.L_x_1892) ;  /* 0x0000000000107947 */ /* 0x000fec0003800000 */
.L_x_1891:
[----:B-----5:R-:W-:Y:S02]  /*08f0*/  HADD2.F32 R56, -RZ, R17.H0_H0 ;  /* 0x20000011ff387230 */ /* 0x020fe40000004100 */
[----:B------:R-:W-:-:S03]  /*0900*/  @P0 HADD2.F32 R25, -RZ, R21.H0_H0 ;  /* 0x20000015ff190230 */ /* 0x000fc60000004100 */
[----:B------:R-:W-:-:S04]  /*0910*/  FMUL.FTZ R56, R56, UR8 ;  /* 0x0000000838387c20 */ /* 0x000fc80008410000 */
[----:B------:R-:W-:-:S07]  /*0920*/  @P0 FADD.FTZ R56, R25, R56 ;  /* 0x0000003819380221 */ /* 0x000fce0000010000 */
.L_x_1892:
[----:B------:R-:W-:Y:S05]  /*0930*/  BSYNC B1 ;  /* 0x0000000000017941 */ /* 0x000fea0003800000 */
.L_x_1890:
[----:B------:R-:W-:Y:S04]  /*0940*/  BSSY B1, `(.L_x_1893) ;  /* 0x000000a000017945 */ /* 0x000fe80003800000 */
[----:B------:R-:W-:Y:S05]  /*0950*/  @P5 BRA `(.L_x_1894) ;  /* 0x0000000000105947 */ /* 0x000fea0003800000 */
[----:B------:R-:W-:Y:S01]  /*0960*/  HFMA2.MMA R55, -RZ, RZ, 0, 0 ;  /* 0x00000000ff377435 */ /* 0x000fe200000001ff */
[----:B------:R-:W-:Y:S10]  /*0970*/  @!P0 BRA `(.L_x_1895) ;  /* 0x0000000000188947 */ /* 0x000ff40003800000 */
[----:B-----5:R-:W-:Y:S01]  /*0980*/  HADD2.F32 R55, -RZ, R21.H1_H1 ;  /* 0x30000015ff377230 */ /* 0x020fe20000004100 */
[----:B------:R-:W-:Y:S06]  /*0990*/  BRA `(.L_x_1895) ;  /* 0x0000000000107947 */ /* 0x000fec0003800000 */
.L_x_1894:
[----:B-----5:R-:W-:Y:S02]  /*09a0*/  HADD2.F32 R55, -RZ, R17.H1_H1 ;  /* 0x30000011ff377230 */ /* 0x020fe40000004100 */
[----:B------:R-:W-:-:S03]  /*09b0*/  @P0 HADD2.F32 R24, -RZ, R21.H1_H1 ;  /* 0x30000015ff180230 */ /* 0x000fc60000004100 */
[----:B------:R-:W-:-:S04]  /*09c0*/  FMUL.FTZ R55, R55, UR8 ;  /* 0x0000000837377c20 */ /* 0x000fc80008410000 */
[----:B------:R-:W-:-:S07]  /*09d0*/  @P0 FADD.FTZ R55, R24, R55 ;  /* 0x0000003718370221 */ /* 0x000fce0000010000 */
.L_x_1895:
[----:B------:R-:W-:Y:S05]  /*09e0*/  BSYNC B1 ;  /* 0x0000000000017941 */ /* 0x000fea0003800000 */
.L_x_1893:
[----:B------:R-:W-:Y:S04]  /*09f0*/  BSSY B1, `(.L_x_1896) ;  /* 0x000000a000017945 */ /* 0x000fe80003800000 */
[----:B------:R-:W-:Y:S05]  /*0a00*/  @P5 BRA `(.L_x_1897) ;  /* 0x0000000000105947 */ /* 0x000fea0003800000 */
[----:B------:R-:W-:Y:S01]  /*0a10*/  MOV R54, RZ ;  /* 0x000000ff00367202 */ /* 0x000fe20000000f00 */
[----:B------:R-:W-:Y:S06]  /*0a20*/  @!P0 BRA `(.L_x_1898) ;  /* 0x0000000000188947 */ /* 0x000fec0003800000 */
[----:B-----5:R-:W-:Y:S01]  /*0a30*/  HADD2.F32 R54, -RZ, R22.H0_H0 ;  /* 0x20000016ff367230 */ /* 0x020fe20000004100 */
[----:B------:R-:W-:Y:S06]  /*0a40*/  BRA `(.L_x_1898) ;  /* 0x0000000000107947 */ /* 0x000fec0003800000 */
.L_x_1897:
[----:B-----5:R-:W-:Y:S02]  /*0a50*/  HADD2.F32 R54, -RZ, R18.H0_H0 ;  /* 0x20000012ff367230 */ /* 0x020fe40000004100 */
[----:B------:R-:W-:-:S03]  /*0a60*/  @P0 HADD2.F32 R25, -RZ, R22.H0_H0 ;  /* 0x20000016ff190230 */ /* 0x000fc60000004100 */
[----:B------:R-:W-:-:S04]  /*0a70*/  FMUL.FTZ R54, R54, UR8 ;  /* 0x0000000836367c20 */ /* 0x000fc80008410000 */
[----:B------:R-:W-:-:S07]  /*0a80*/  @P0 FADD.FTZ R54, R25, R54 ;  /* 0x0000003619360221 */ /* 0x000fce0000010000 */
.L_x_1898:
[----:B------:R-:W-:Y:S05]  /*0a90*/  BSYNC B1 ;  /* 0x0000000000017941 */ /* 0x000fea0003800000 */
.L_x_1896:
[----:B------:R-:W-:Y:S04]  /*0aa0*/  BSSY B1, `(.L_x_1899) ;  /* 0x000000a000017945 */ /* 0x000fe80003800000 */
[----:B------:R-:W-:Y:S05]  /*0ab0*/  @P5 BRA `(.L_x_1900) ;  /* 0x0000000000105947 */ /* 0x000fea0003800000 */
[----:B------:R-:W-:Y:S01]  /*0ac0*/  HFMA2.MMA R53, -RZ, RZ, 0, 0 ;  /* 0x00000000ff357435 */ /* 0x000fe200000001ff */
[----:B------:R-:W-:Y:S10]  /*0ad0*/  @!P0 BRA `(.L_x_1901) ;  /* 0x0000000000188947 */ /* 0x000ff40003800000 */
[----:B-----5:R-:W-:Y:S01]  /*0ae0*/  HADD2.F32 R53, -RZ, R22.H1_H1 ;  /* 0x30000016ff357230 */ /* 0x020fe20000004100 */
[----:B------:R-:W-:Y:S06]  /*0af0*/  BRA `(.L_x_1901) ;  /* 0x0000000000107947 */ /* 0x000fec0003800000 */
.L_x_1900:
[----:B-----5:R-:W-:Y:S02]  /*0b00*/  HADD2.F32 R53, -RZ, R18.H1_H1 ;  /* 0x30000012ff357230 */ /* 0x020fe40000004100 */
[----:B------:R-:W-:-:S03]  /*0b10*/  @P0 HADD2.F32 R24, -RZ, R22.H1_H1 ;  /* 0x30000016ff180230 */ /* 0x000fc60000004100 */
[----:B------:R-:W-:-:S04]  /*0b20*/  FMUL.FTZ R53, R53, UR8 ;  /* 0x0000000835357c20 */ /* 0x000fc80008410000 */
[----:B------:R-:W-:-:S07]  /*0b30*/  @P0 FADD.FTZ R53, R24, R53 ;  /* 0x0000003518350221 */ /* 0x000fce0000010000 */
.L_x_1901:
[----:B------:R-:W-:Y:S05]  /*0b40*/  BSYNC B1 ;  /* 0x0000000000017941 */ /* 0x000fea0003800000 */
.L_x_1899:
[----:B------:R-:W-:Y:S04]  /*0b50*/  BSSY B1, `(.L_x_1902) ;  /* 0x000000a000017945 */ /* 0x000fe80003800000 */
[----:B------:R-:W-:Y:S05]  /*0b60*/  @P5 BRA `(.L_x_1903) ;  /* 0x0000000000105947 */ /* 0x000fea0003800000 */
[----:B------:R-:W-:Y:S01]  /*0b70*/  MOV R52, RZ ;  /* 0x000000ff00347202 */ /* 0x000fe20000000f00 */
[----:B------:R-:W-:Y:S06]  /*0b80*/  @!P0 BRA `(.L_x_1904) ;  /* 0x0000000000188947 */ /* 0x000fec0003800000 */
[----:B-----5:R-:W-:Y:S01]  /*0b90*/  HADD2.F32 R52, -RZ, R23.H0_H0 ;  /* 0x20000017ff347230 */ /* 0x020fe20000004100 */
[----:B------:R-:W-:Y:S06]  /*0ba0*/  BRA `(.L_x_1904) ;  /* 0x0000000000107947 */ /* 0x000fec0003800000 */
.L_x_1903:
[----:B-----5:R-:W-:Y:S02]  /*0bb0*/  HADD2.F32 R52, -RZ, R19.H0_H0 ;  /* 0x20000013ff347230 */ /* 0x020fe40000004100 */
[----:B------:R-:W-:-:S03]  /*0bc0*/  @P0 HADD2.F32 R25, -RZ, R23.H0_H0 ;  /* 0x20000017ff190230 */ /* 0x000fc60000004100 */
[----:B------:R-:W-:-:S04]  /*0bd0*/  FMUL.FTZ R52, R52, UR8 ;  /* 0x0000000834347c20 */ /* 0x000fc80008410000 */
[----:B------:R-:W-:-:S07]  /*0be0*/  @P0 FADD.FTZ R52, R25, R52 ;  /* 0x0000003419340221 */ /* 0x000fce0000010000 */
.L_x_1904:
[----:B------:R-:W-:Y:S05]  /*0bf0*/  BSYNC B1 ;  /* 0x0000000000017941 */ /* 0x000fea0003800000 */
.L_x_1902:
[----:B------:R-:W-:Y:S04]  /*0c00*/  BSSY B1, `(.L_x_1905) ;  /* 0x000000a000017945 */ /* 0x000fe80003800000 */
[----:B------:R-:W-:Y:S05]  /*0c10*/  @P5 BRA `(.L_x_1906) ;  /* 0x0000000000105947 */ /* 0x000fea0003800000 */
[----:B------:R-:W-:Y:S01]  /*0c20*/  HFMA2.MMA R51, -RZ, RZ, 0, 0 ;  /* 0x00000000ff337435 */ /* 0x000fe200000001ff */
[----:B------:R-:W-:Y:S10]  /*0c30*/  @!P0 BRA `(.L_x_1907) ;  /* 0x0000000000188947 */ /* 0x000ff40003800000 */
[----:B-----5:R-:W-:Y:S01]  /*0c40*/  HADD2.F32 R51, -RZ, R23.H1_H1 ;  /* 0x30000017ff337230 */ /* 0x020fe20000004100 */
[----:B------:R-:W-:Y:S06]  /*0c50*/  BRA `(.L_x_1907) ;  /* 0x0000000000107947 */ /* 0x000fec0003800000 */
.L_x_1906:
[----:B-----5:R-:W-:Y:S02]  /*0c60*/  HADD2.F32 R51, -RZ, R19.H1_H1 ;  /* 0x30000013ff337230 */ /* 0x020fe40000004100 */
[----:B------:R-:W-:-:S03]  /*0c70*/  @P0 HADD2.F32 R24, -RZ, R23.H1_H1 ;  /* 0x30000017ff180230 */ /* 0x000fc60000004100 */
[----:B------:R-:W-:-:S04]  /*0c80*/  FMUL.FTZ R51, R51, UR8 ;  /* 0x0000000833337c20 */ /* 0x000fc80008410000 */
[----:B------:R-:W-:-:S07]  /*0c90*/  @P0 FADD.FTZ R51, R24, R51 ;  /* 0x0000003318330221 */ /* 0x000fce0000010000 */
.L_x_1907:
[----:B------:R-:W-:Y:S05]  /*0ca0*/  BSYNC B1 ;  /* 0x0000000000017941 */ /* 0x000fea0003800000 */
.L_x_1905:
[----:B------:R-:W0:Y:S01]  /*0cb0*/  LDC.64 R68, c[0x0][0x238] ;  /* 0x00008e00ff447b82 */ /* 0x000e220000000a00 */
[----:B------:R-:W-:Y:S02]  /*0cc0*/  F2FP.F16.F32.PACK_AB R27, R51, R52 ;  /* 0x00000034331b723e */ /* 0x000fe400000000ff */
[----:B------:R-:W-:Y:S02]  /*0cd0*/  F2FP.F16.F32.PACK_AB R26, R53, R54 ;  /* 0x00000036351a723e */ /* 0x000fe400000000ff */
[----:B------:R-:W-:Y:S02]  /*0ce0*/  F2FP.F16.F32.PACK_AB R25, R55, R56 ;  /* 0x000000383719723e */ /* 0x000fe400000000ff */
[----:B------:R-:W-:Y:S02]  /*0cf0*/  F2FP.F16.F32.PACK_AB R24, R57, R58 ;  /* 0x0000003a3918723e */ /* 0x000fe400000000ff */
[----:B------:R-:W-:Y:S01]  /*0d00*/  IADD3 R72, R72, 0x20, RZ ;  /* 0x0000002048487810 */ /* 0x000fe20007ffe0ff */
[C---:B0-----:R-:W-:Y:S01]  /*0d10*/  IMAD.WIDE.U32 R68, R71.reuse, 0x10, R68 ;  /* 0x0000001047447825 */ /* 0x041fe200078e0044 */
[----:B------:R-:W-:-:S04]  /*0d20*/  IADD3 R71, R71, 0x20, RZ ;  /* 0x0000002047477810 */ /* 0x000fc80007ffe0ff */
[----:B------:R0:W-:Y:S03]  /*0d30*/  STG.E.128 desc[UR4][R68.64], R24 ;  /* 0x0000001844007986 */ /* 0x0001e6000c101d04 */
.L_x_1883:
[----:B------:R-:W-:Y:S05]  /*0d40*/  BSYNC B0 ;  /* 0x0000000000007941 */ /* 0x000fea0003800000 */
.L_x_1882:
        /* <DEDUP_REMOVED lines=17> */
.L_x_1911:
[----:B-----5:R-:W-:Y:S02]  /*0e60*/  HADD2.F32 R50, -RZ, R16.H0_H0 ;  /* 0x20000010ff327230 */ /* 0x020fe40000004100 */
[----:B------:R-:W-:-:S03]  /*0e70*/  @P0 HADD2.F32 R25, -RZ, R20.H0_H0 ;  /* 0x20000014ff190230 */ /* 0x000fc60000004100 */
[----:B------:R-:W-:-:S04]  /*0e80*/  FMUL.FTZ R50, R50, UR8 ;  /* 0x0000000832327c20 */ /* 0x000fc80008410000 */
[----:B------:R-:W-:-:S07]  /*0e90*/  @P0 FADD.FTZ R50, R25, R50 ;  /* 0x0000003219320221 */ /* 0x000fce0000010000 */
.L_x_1912:
[----:B------:R-:W-:Y:S05]  /*0ea0*/  BSYNC B1 ;  /* 0x0000000000017941 */ /* 0x000fea0003800000 */
.L_x_1910:
[----:B------:R-:W-:Y:S04]  /*0eb0*/  BSSY B1, `(.L_x_1913) ;  /* 0x000000a000017945 */ /* 0x000fe80003800000 */
[----:B------:R-:W-:Y:S05]  /*0ec0*/  @P4 BRA `(.L_x_1914) ;  /* 0x0000000000104947 */ /* 0x000fea0003800000 */
[----:B------:R-:W-:Y:S01]  /*0ed0*/  HFMA2.MMA R49, -RZ, RZ, 0, 0 ;  /* 0x00000000ff317435 */ /* 0x000fe200000001ff */
[----:B------:R-:W-:Y:S10]  /*0ee0*/  @!P0 BRA `(.L_x_1915) ;  /* 0x0000000000188947 */ /* 0x000ff40003800000 */
[----:B-----5:R-:W-:Y:S01]  /*0ef0*/  HADD2.F32 R49, -RZ, R20.H1_H1 ;  /* 0x30000014ff317230 */ /* 0x020fe20000004100 */
[----:B------:R-:W-:Y:S06]  /*0f00*/  BRA `(.L_x_1915) ;  /* 0x0000000000107947 */ /* 0x000fec0003800000 */
.L_x_1914:
[----:B-----5:R-:W-:Y:S02]  /*0f10*/  HADD2.F32 R49, -RZ, R16.H1_H1 ;  /* 0x30000010ff317230 */ /* 0x020fe40000004100 */
[----:B------:R-:W-:-:S03]  /*0f20*/  @P0 HADD2.F32 R24, -RZ, R20.H1_H1 ;  /* 0x30000014ff180230 */ /* 0x000fc60000004100 */
[----:B------:R-:W-:-:S04]  /*0f30*/  FMUL.FTZ R49, R49, UR8 ;  /* 0x0000000831317c20 */ /* 0x000fc80008410000 */
[----:B------:R-:W-:-:S07]  /*0f40*/  @P0 FADD.FTZ R49, R24, R49 ;  /* 0x0000003118310221 */ /* 0x000fce0000010000 */
.L_x_1915:
[----:B------:R-:W-:Y:S05]  /*0f50*/  BSYNC B1 ;  /* 0x0000000000017941 */ /* 0x000fea0003800000 */
.L_x_1913:
[----:B------:R-:W-:Y:S04]  /*0f60*/  BSSY B1, `(.L_x_1916) ;  /* 0x000000a000017945 */ /* 0x000fe80003800000 */
[----:B------:R-:W-:Y:S05]  /*0f70*/  @P4 BRA `(.L_x_1917) ;  /* 0x0000000000104947 */ /* 0x000fea0003800000 */
[----:B------:R-:W-:Y:S01]  /*0f80*/  MOV R48, RZ ;  /* 0x000000ff00307202 */ /* 0x000fe20000000f00 */
[----:B------:R-:W-:Y:S06]  /*0f90*/  @!P0 BRA `(.L_x_1918) ;  /* 0x0000000000188947 */ /* 0x000fec0003800000 */
[----:B-----5:R-:W-:Y:S01]  /*0fa0*/  HADD2.F32 R48, -RZ, R21.H0_H0 ;  /* 0x20000015ff307230 */ /* 0x020fe20000004100 */
[----:B------:R-:W-:Y:S06]  /*0fb0*/  BRA `(.L_x_1918) ;  /* 0x0000000000107947 */ /* 0x000fec0003800000 */
.L_x_1917:
[----:B-----5:R-:W-:Y:S02]  /*0fc0*/  HADD2.F32 R48, -RZ, R17.H0_H0 ;  /* 0x20000011ff307230 */ /* 0x020fe40000004100 */
[----:B------:R-:W-:-:S03]  /*0fd0*/  @P0 HADD2.F32 R25, -RZ, R21.H0_H0 ;  /* 0x20000015ff190230 */ /* 0x000fc60000004100 */
[----:B------:R-:W-:-:S04]  /*0fe0*/  FMUL.FTZ R48, R48, UR8 ;  /* 0x0000000830307c20 */ /* 0x000fc80008410000 */
[----:B------:R-:W-:-:S07]  /*0ff0*/  @P0 FADD.FTZ R48, R25, R48 ;  /* 0x0000003019300221 */ /* 0x000fce0000010000 */
.L_x_1918:
[----:B------:R-:W-:Y:S05]  /*1000*/  BSYNC B1 ;  /* 0x0000000000017941 */ /* 0x000fea0003800000 */
.L_x_1916:
[----:B------:R-:W-:Y:S04]  /*1010*/  BSSY B1, `(.L_x_1919) ;  /* 0x000000a000017945 */ /* 0x000fe80003800000 */
[----:B------:R-:W-:Y:S05]  /*1020*/  @P4 BRA `(.L_x_1920) ;  /* 0x0000000000104947 */ /* 0x000fea0003800000 */
[----:B------:R-:W-:Y:S01]  /*1030*/  HFMA2.MMA R61, -RZ, RZ, 0, 0 ;  /* 0x00000000ff3d7435 */ /* 0x000fe200000001ff */
[----:B------:R-:W-:Y:S10]  /*1040*/  @!P0 BRA `(.L_x_1921) ;  /* 0x0000000000188947 */ /* 0x000ff40003800000 */
[----:B-----5:R-:W-:Y:S01]  /*1050*/  HADD2.F32 R61, -RZ, R21.H1_H1 ;  /* 0x30000015ff3d7230 */ /* 0x020fe20000004100 */
[----:B------:R-:W-:Y:S06]  /*1060*/  BRA `(.L_x_1921) ;  /* 0x0000000000107947 */ /* 0x000fec0003800000 */
.L_x_1920:
[----:B-----5:R-:W-:Y:S02]  /*1070*/  HADD2.F32 R61, -RZ, R17.H1_H1 ;  /* 0x30000011ff3d7230 */ /* 0x020fe40000004100 */
[----:B------:R-:W-:-:S03]  /*1080*/  @P0 HADD2.F32 R24, -RZ, R21.H1_H1 ;  /* 0x30000015ff180230 */ /* 0x000fc60000004100 */
[----:B------:R-:W-:-:S04]  /*1090*/  FMUL.FTZ R61, R61, UR8 ;  /* 0x000000083d3d7c20 */ /* 0x000fc80008410000 */
[----:B------:R-:W-:-:S07]  /*10a0*/  @P0 FADD.FTZ R61, R24, R61 ;  /* 0x0000003d183d0221 */ /* 0x000fce0000010000 */
.L_x_1921:
[----:B------:R-:W-:Y:S05]  /*10b0*/  BSYNC B1 ;  /* 0x0000000000017941 */ /* 0x000fea0003800000 */
.L_x_1919:
[----:B------:R-:W-:Y:S04]  /*10c0*/  BSSY B1, `(.L_x_1922) ;  /* 0x000000a000017945 */ /* 0x000fe80003800000 */
[----:B------:R-:W-:Y:S05]  /*10d0*/  @P4 BRA `(.L_x_1923) ;  /* 0x0000000000104947 */ /* 0x000fea0003800000 */
[----:B------:R-:W-:Y:S01]  /*10e0*/  MOV R60, RZ ;  /* 0x000000ff003c7202 */ /* 0x000fe20000000f00 */
[----:B------:R-:W-:Y:S06]  /*10f0*/  @!P0 BRA `(.L_x_1924) ;  /* 0x0000000000188947 */ /* 0x000fec0003800000 */
[----:B-----5:R-:W-:Y:S01]  /*1100*/  HADD2.F32 R60, -RZ, R22.H0_H0 ;  /* 0x20000016ff3c7230 */ /* 0x020fe20000004100 */
[----:B------:R-:W-:Y:S06]  /*1110*/  BRA `(.L_x_1924) ;  /* 0x0000000000107947 */ /* 0x000fec0003800000 */
.L_x_1923:
[----:B-----5:R-:W-:Y:S02]  /*1120*/  HADD2.F32 R60, -RZ, R18.H0_H0 ;  /* 0x20000012ff3c7230 */ /* 0x020fe40000004100 */
[----:B------:R-:W-:-:S03]  /*1130*/  @P0 HADD2.F32 R25, -RZ, R22.H0_H0 ;  /* 0x20000016ff190230 */ /* 0x000fc60000004100 */
[----:B------:R-:W-:-:S04]  /*1140*/  FMUL.FTZ R60, R60, UR8 ;  /* 0x000000083c3c7c20 */ /* 0x000fc80008410000 */
[----:B------:R-:W-:-:S07]  /*1150*/  @P0 FADD.FTZ R60, R25, R60 ;  /* 0x0000003c193c0221 */ /* 0x000fce0000010000 */
.L_x_1924:
[----:B------:R-:W-:Y:S05]  /*1160*/  BSYNC B1 ;  /* 0x0000000000017941 */ /* 0x000fea0003800000 */
.L_x_1922:
[----:B------:R-:W-:Y:S04]  /*1170*/  BSSY B1, `(.L_x_1925) ;  /* 0x000000a000017945 */ /* 0x000fe80003800000 */
[----:B------:R-:W-:Y:S05]  /*1180*/  @P4 BRA `(.L_x_1926) ;  /* 0x0000000000104947 */ /* 0x000fea0003800000 */
[----:B------:R-:W-:Y:S01]  /*1190*/  HFMA2.MMA R63, -RZ, RZ, 0, 0 ;  /* 0x00000000ff3f7435 */ /* 0x000fe200000001ff */
[----:B------:R-:W-:Y:S10]  /*11a0*/  @!P0 BRA `(.L_x_1927) ;  /* 0x0000000000188947 */ /* 0x000ff40003800000 */
[----:B-----5:R-:W-:Y:S01]  /*11b0*/  HADD2.F32 R63, -RZ, R22.H1_H1 ;  /* 0x30000016ff3f7230 */ /* 0x020fe20000004100 */
[----:B------:R-:W-:Y:S06]  /*11c0*/  BRA `(.L_x_1927) ;  /* 0x0000000000107947 */ /* 0x000fec0003800000 */
.L_x_1926:
[----:B-----5:R-:W-:Y:S02]  /*11d0*/  HADD2.F32 R63, -RZ, R18.H1_H1 ;  /* 0x30000012ff3f7230 */ /* 0x020fe40000004100 */
[----:B------:R-:W-:-:S03]  /*11e0*/  @P0 HADD2.F32 R24, -RZ, R22.H1_H1 ;  /* 0x30000016ff180230 */ /* 0x000fc60000004100 */
[----:B------:R-:W-:-:S04]  /*11f0*/  FMUL.FTZ R63, R63, UR8 ;  /* 0x000000083f3f7c20 */ /* 0x000fc80008410000 */
[----:B------:R-:W-:-:S07]  /*1200*/  @P0 FADD.FTZ R63, R24, R63 ;  /* 0x0000003f183f0221 */ /* 0x000fce0000010000 */
.L_x_1927:
[----:B------:R-:W-:Y:S05]  /*1210*/  BSYNC B1 ;  /* 0x0000000000017941 */ /* 0x000fea0003800000 */
.L_x_1925:
[----:B------:R-:W-:Y:S04]  /*1220*/  BSSY B1, `(.L_x_1928) ;  /* 0x000000a000017945 */ /* 0x000fe80003800000 */
[----:B------:R-:W-:Y:S05]  /*1230*/  @P4 BRA `(.L_x_1929) ;  /* 0x0000000000104947 */ /* 0x000fea0003800000 */
[----:B------:R-:W-:Y:S01]  /*1240*/  MOV R62, RZ ;  /* 0x000000ff003e7202 */ /* 0x000fe20000000f00 */
[----:B------:R-:W-:Y:S06]  /*1250*/  @!P0 BRA `(.L_x_1930) ;  /* 0x0000000000188947 */ /* 0x000fec0003800000 */
[----:B-----5:R-:W-:Y:S01]  /*1260*/  HADD2.F32 R62, -RZ, R23.H0_H0 ;  /* 0x20000017ff3e7230 */ /* 0x020fe20000004100 */
[----:B------:R-:W-:Y:S06]  /*1270*/  BRA `(.L_x_1930) ;  /* 0x0000000000107947 */ /* 0x000fec0003800000 */
.L_x_1929:
[----:B-----5:R-:W-:Y:S02]  /*1280*/  HADD2.F32 R62, -RZ, R19.H0_H0 ;  /* 0x20000013ff3e7230 */ /* 0x020fe40000004100 */
[----:B------:R-:W-:-:S03]  /*1290*/  @P0 HADD2.F32 R25, -RZ, R23.H0_H0 ;  /* 0x20000017ff190230 */ /* 0x000fc60000004100 */
[----:B------:R-:W-:-:S04]  /*12a0*/  FMUL.FTZ R62, R62, UR8 ;  /* 0x000000083e3e7c20 */ /* 0x000fc80008410000 */
[----:B------:R-:W-:-:S07]  /*12b0*/  @P0 FADD.FTZ R62, R25, R62 ;  /* 0x0000003e193e0221 */ /* 0x000fce0000010000 */
.L_x_1930:
[----:B------:R-:W-:Y:S05]  /*12c0*/  BSYNC B1 ;  /* 0x0000000000017941 */ /* 0x000fea0003800000 */
.L_x_1928:
[----:B------:R-:W-:Y:S04]  /*12d0*/  BSSY B1, `(.L_x_1931) ;  /* 0x000000a000017945 */ /* 0x000fe80003800000 */
[----:B------:R-:W-:Y:S05]  /*12e0*/  @P4 BRA `(.L_x_1932) ;  /* 0x0000000000104947 */ /* 0x000fea0003800000 */
[----:B------:R-:W-:Y:S01]  /*12f0*/  HFMA2.MMA R65, -RZ, RZ, 0, 0 ;  /* 0x00000000ff417435 */ /* 0x000fe200000001ff */
[----:B------:R-:W-:Y:S10]  /*1300*/  @!P0 BRA `(.L_x_1933) ;  /* 0x0000000000188947 */ /* 0x000ff40003800000 */
[----:B-----5:R-:W-:Y:S01]  /*1310*/  HADD2.F32 R65, -RZ, R23.H1_H1 ;  /* 0x30000017ff417230 */ /* 0x020fe20000004100 */
[----:B------:R-:W-:Y:S06]  /*1320*/  BRA `(.L_x_1933) ;  /* 0x0000000000107947 */ /* 0x000fec0003800000 */
.L_x_1932:
[----:B-----5:R-:W-:Y:S02]  /*1330*/  HADD2.F32 R65, -RZ, R19.H1_H1 ;  /* 0x30000013ff417230 */ /* 0x020fe40000004100 */
[----:B------:R-:W-:-:S03]  /*1340*/  @P0 HADD2.F32 R24, -RZ, R23.H1_H1 ;  /* 0x30000017ff180230 */ /* 0x000fc60000004100 */
[----:B------:R-:W-:-:S04]  /*1350*/  FMUL.FTZ R65, R65, UR8 ;  /* 0x0000000841417c20 */ /* 0x000fc80008410000 */
[----:B------:R-:W-:-:S07]  /*1360*/  @P0 FADD.FTZ R65, R24, R65 ;  /* 0x0000004118410221 */ /* 0x000fce0000010000 */
.L_x_1933:
[----:B------:R-:W-:Y:S05]  /*1370*/  BSYNC B1 ;  /* 0x0000000000017941 */ /* 0x000fea0003800000 */
.L_x_1931:
[----:B------:R-:W0:Y:S01]  /*1380*/  LDC.64 R68, c[0x0][0x238] ;  /* 0x00008e00ff447b82 */ /* 0x000e220000000a00 */
[----:B------:R-:W-:Y:S02]  /*1390*/  F2FP.F16.F32.PACK_AB R27, R65, R62 ;  /* 0x0000003e411b723e */ /* 0x000fe400000000ff */
[----:B------:R-:W-:Y:S02]  /*13a0*/  F2FP.F16.F32.PACK_AB R26, R63, R60 ;  /* 0x0000003c3f1a723e */ /* 0x000fe400000000ff */
[----:B------:R-:W-:Y:S02]  /*13b0*/  F2FP.F16.F32.PACK_AB R25, R61, R48 ;  /* 0x000000303d19723e */ /* 0x000fe400000000ff */
[----:B------:R-:W-:Y:S01]  /*13c0*/  F2FP.F16.F32.PACK_AB R24, R49, R50 ;  /* 0x000000323118723e */ /* 0x000fe200000000ff */
[----:B0-----:R-:W-:-:S05]  /*13d0*/  IMAD.WIDE.U32 R68, R71, 0x10, R68 ;  /* 0x0000001047447825 */ /* 0x001fca00078e0044 */
[----:B------:R1:W-:Y:S02]  /*13e0*/  STG.E.128 desc[UR4][R68.64], R24 ;  /* 0x0000001844007986 */ /* 0x0003e4000c101d04 */
.L_x_1909:
[----:B------:R-:W-:Y:S05]  /*13f0*/  BSYNC B0 ;  /* 0x0000000000007941 */ /* 0x000fea0003800000 */
.L_x_1908:
        /* <DEDUP_REMOVED lines=75> */
.L_x_1951:
        /* <DEDUP_REMOVED lines=19> */
[----:B------:R-:W-:-:S03]  /*19e0*/  LOP3.LUT R12, R13, 0x1f, RZ, 0xc0, !PT ;  /* 0x0000001f0d0c7812 */ /* 0x000fc600078ec0ff */
[----:B------:R-:W-:-:S05]  /*19f0*/  IMAD R64, R64, R67, RZ ;  /* 0x0000004340407224 */ /* 0x000fca00078e02ff */
[----:B------:R-:W-:-:S04]  /*1a00*/  SHF.R.S32.HI R25, RZ, 0x1f, R64 ;  /* 0x0000001fff197819 */ /* 0x000fc80000011440 */
[----:B------:R-:W-:Y:S02]  /*1a10*/  LEA.HI R25, R25, R64, RZ, 0x3 ;  /* 0x0000004019197211 */ /* 0x000fe400078f18ff */
[----:B------:R-:W-:Y:S02]  /*1a20*/  FSEL R64, R71, RZ, !P3 ;  /* 0x000000ff47407208 */ /* 0x000fe40005800000 */
[----:B------:R-:W-:Y:S01]  /*1a30*/  LEA.HI.SX32 R71, R25, R12, 0x1d ;  /* 0x0000000c19477211 */ /* 0x000fe200078feaff */
[----:B------:R-:W-:Y:S06]  /*1a40*/  @!P1 BRA `(.L_x_1938) ;  /* 0x0000000000809947 */ /* 0x000fec0003800000 */
[--C-:B------:R-:W-:Y:S01]  /*1a50*/  FADD.FTZ R26, R57, -R64.reuse ;  /* 0x80000040391a7221 */ /* 0x100fe20000010000 */
[----:B------:R-:W1:Y:S01]  /*1a60*/  LDC.64 R66, c[0x0][0x2b8] ;  /* 0x0000ae00ff427b82 */ /* 0x000e620000000a00 */
[--C-:B------:R-:W-:Y:S01]  /*1a70*/  FADD.FTZ R24, R58, -R64.reuse ;  /* 0x800000403a187221 */ /* 0x100fe20000010000 */
[--C-:B------:R-:W-:Y:S01]  /*1a80*/  FADD.FTZ R70, R54, -R64.reuse ;  /* 0x8000004036467221 */ /* 0x100fe20000010000 */
[----:B------:R-:W-:Y:S01]  /*1a90*/  FMUL.FTZ R26, R69, R26 ;  /* 0x0000001a451a7220 */ /* 0x000fe20000410000 */
[--C-:B0-----:R-:W-:Y:S01]  /*1aa0*/  FADD.FTZ R72, R53, -R64.reuse ;  /* 0x8000004035487221 */ /* 0x101fe20000010000 */
[----:B------:R-:W-:Y:S01]  /*1ab0*/  FMUL.FTZ R24, R69, R24 ;  /* 0x0000001845187220 */ /* 0x000fe20000410000 */
[--C-:B------:R-:W-:Y:S01]  /*1ac0*/  FADD.FTZ R68, R55, -R64.reuse ;  /* 0x8000004037447221 */ /* 0x100fe20000010000 */
[----:B------:R-:W-:Y:S01]  /*1ad0*/  FFMA.FTZ R25, R8, R26, R15 ;  /* 0x0000001a08197223 */ /* 0x000fe2000001000f */
[----:B------:R-:W-:Y:S01]  /*1ae0*/  FADD.FTZ R26, R56, -R64 ;  /* 0x80000040381a7221 */ /* 0x000fe20000010000 */
        /* <DEDUP_REMOVED lines=9> */
[----:B------:R-:W-:Y:S01]  /*1b80*/  F2FP.F16.F32.PACK_AB R24, R25, R24 ;  /* 0x000000181918723e */ /* 0x000fe200000000ff */
[----:B------:R-:W-:Y:S01]  /*1b90*/  FFMA.FTZ R25, R7, R26, R14 ;  /* 0x0000001a07197223 */ /* 0x000fe2000001000e */
[----:B------:R-:W-:Y:S01]  /*1ba0*/  FFMA.FTZ R26, R5, R70, R28 ;  /* 0x00000046051a7223 */ /* 0x000fe2000001001c */
[----:B------:R-:W-:Y:S01]  /*1bb0*/  FFMA.FTZ R27, R4, R72, R31 ;  /* 0x00000048041b7223 */ /* 0x000fe2000001001f */
[----:B------:R-:W-:Y:S01]  /*1bc0*/  FFMA.FTZ R68, R6, R68, R29 ;  /* 0x0000004406447223 */ /* 0x000fe2000001001d */
[----:B------:R-:W-:Y:S01]  /*1bd0*/  FFMA.FTZ R74, R3, R74, R30 ;  /* 0x0000004a034a7223 */ /* 0x000fe2000001001e */
[----:B------:R-:W-:Y:S01]  /*1be0*/  FFMA.FTZ R73, R2, R76, R33 ;  /* 0x0000004c02497223 */ /* 0x000fe20000010021 */
[----:B-1----:R-:W-:Y:S01]  /*1bf0*/  IMAD.WIDE.U32 R66, R71, 0x10, R66 ;  /* 0x0000001047427825 */ /* 0x002fe200078e0042 */
[----:B------:R-:W-:-:S02]  /*1c00*/  F2FP.F16.F32.PACK_AB R26, R27, R26 ;  /* 0x0000001a1b1a723e */ /* 0x000fc400000000ff */
[----:B------:R-:W-:Y:S02]  /*1c10*/  F2FP.F16.F32.PACK_AB R25, R68, R25 ;  /* 0x000000194419723e */ /* 0x000fe400000000ff */
[----:B------:R-:W-:Y:S02]  /*1c20*/  F2FP.F16.F32.PACK_AB R27, R73, R74 ;  /* 0x0000004a491b723e */ /* 0x000fe400000000ff */
[----:B------:R-:W-:-:S03]  /*1c30*/  IADD3 R71, R71, 0x20, RZ ;  /* 0x0000002047477810 */ /* 0x000fc60007ffe0ff */
[----:B------:R1:W-:Y:S04]  /*1c40*/  STG.E.128 desc[UR4][R66.64], R24 ;  /* 0x0000001842007986 */ /* 0x0003e8000c101d04 */
.L_x_1938:
[----:B------:R-:W-:Y:S05]  /*1c50*/  BSYNC B1 ;  /* 0x0000000000017941 */ /* 0x000fea0003800000 */
.L_x_1937:
[----:B------:R-:W-:Y:S05]  /*1c60*/  @!P2 BRA `(.L_x_1936) ;  /* 0x00000000007ca947 */ /* 0x000fea0003800000 */
[----:B-1----:R-:W1:Y:S01]  /*1c70*/  LDC.64 R24, c[0x0][0x2b8] ;  /* 0x0000ae00ff187b82 */ /* 0x002e620000000a00 */
[--C-:B------:R-:W-:Y:S01]  /*1c80*/  FADD.FTZ R70, R50, -R64.reuse ;  /* 0x8000004032467221 */ /* 0x100fe20000010000 */
[--C-:B------:R-:W-:Y:S01]  /*1c90*/  FADD.FTZ R76, R62, -R64.reuse ;  /* 0x800000403e4c7221 */ /* 0x100fe20000010000 */
[--C-:B------:R-:W-:Y:S01]  /*1ca0*/  FADD.FTZ R27, R65, -R64.reuse ;  /* 0x80000040411b7221 */ /* 0x100fe20000010000 */
[--C-:B------:R-:W-:Y:S01]  /*1cb0*/  FADD.FTZ R68, R49, -R64.reuse ;  /* 0x8000004031447221 */ /* 0x100fe20000010000 */
[--C-:B------:R-:W-:Y:S01]  /*1cc0*/  FADD.FTZ R66, R48, -R64.reuse ;  /* 0x8000004030427221 */ /* 0x100fe20000010000 */
[--C-:B------:R-:W-:Y:S01]  /*1cd0*/  FADD.FTZ R26, R61, -R64.reuse ;  /* 0x800000403d1a7221 */ /* 0x100fe20000010000 */
[--C-:B0-----:R-:W-:Y:S01]  /*1ce0*/  FADD.FTZ R72, R60, -R64.reuse ;  /* 0x800000403c487221 */ /* 0x101fe20000010000 */
        /* <DEDUP_REMOVED lines=8> */
[C---:B------:R-:W-:Y:S01]  /*1d70*/  FMUL.FTZ R68, R69.reuse, R68 ;  /* 0x0000004445447220 */ /* 0x040fe20000410000 */
[C---:B------:R-:W-:Y:S01]  /*1d80*/  FMUL.FTZ R66, R69.reuse, R66 ;  /* 0x0000004245427220 */ /* 0x040fe20000410000 */
[----:B------:R-:W-:Y:S01]  /*1d90*/  FMUL.FTZ R69, R69, R26 ;  /* 0x0000001a45457220 */ /* 0x000fe20000410000 */
[----:B------:R-:W-:Y:S01]  /*1da0*/  FFMA.FTZ R67, R36, R67, R45 ;  /* 0x0000004324437223 */ /* 0x000fe2000001002d */
[----:B------:R-:W-:Y:S01]  /*1db0*/  FFMA.FTZ R74, R39, R74, R46 ;  /* 0x0000004a274a7223 */ /* 0x000fe2000001002e */
[----:B------:R-:W-:Y:S01]  /*1dc0*/  F2FP.F16.F32.PACK_AB R27, R70, R27 ;  /* 0x0000001b461b723e */ /* 0x000fe200000000ff */
[----:B------:R-:W-:Y:S01]  /*1dd0*/  FFMA.FTZ R73, R37, R69, R44 ;  /* 0x0000004525497223 */ /* 0x000fe2000001002c */
[----:B------:R-:W-:Y:S01]  /*1de0*/  FFMA.FTZ R64, R32, R64, R41 ;  /* 0x0000004020407223 */ /* 0x000fe20000010029 */
[----:B------:R-:W-:Y:S01]  /*1df0*/  FFMA.FTZ R70, R34, R66, R43 ;  /* 0x0000004222467223 */ /* 0x000fe2000001002b */
[----:B------:R-:W-:Y:S01]  /*1e00*/  FFMA.FTZ R69, R35, R68, R42 ;  /* 0x0000004423457223 */ /* 0x000fe2000001002a */
[----:B------:R-:W-:Y:S01]  /*1e10*/  F2FP.F16.F32.PACK_AB R26, R74, R67 ;  /* 0x000000434a1a723e */ /* 0x000fe200000000ff */
[----:B-1----:R-:W-:-:S02]  /*1e20*/  IMAD.WIDE.U32 R66, R71, 0x10, R24 ;  /* 0x0000001047427825 */ /* 0x002fc400078e0018 */
[----:B------:R-:W-:Y:S02]  /*1e30*/  F2FP.F16.F32.PACK_AB R25, R73, R70 ;  /* 0x000000464919723e */ /* 0x000fe400000000ff */
[----:B------:R-:W-:-:S05]  /*1e40*/  F2FP.F16.F32.PACK_AB R24, R69, R64 ;  /* 0x000000404518723e */ /* 0x000fca00000000ff */
[----:B------:R2:W-:Y:S02]  /*1e50*/  STG.E.128 desc[UR4][R66.64], R24 ;  /* 0x0000001842007986 */ /* 0x0005e4000c101d04 */
.L_x_1936:
[----:B------:R-:W-:Y:S05]  /*1e60*/  BSYNC B0 ;  /* 0x0000000000007941 */ /* 0x000fea0003800000 */
.L_x_1935:
[----:B-12---:R-:W1:Y:S02]  /*1e70*/  LDC.64 R24, c[0x0][0x210] ;  /* 0x00008400ff187b82 */ /* 0x006e640000000a00 */
[----:B-1----:R-:W-:-:S04]  /*1e80*/  LEA R10, R24, R10, 0x2 ;  /* 0x0000000a180a7211 */ /* 0x002fc800078e10ff */
[----:B------:R-:W-:-:S13]  /*1e90*/  ISETP.GE.AND P0, PT, R10, R25, PT ;  /* 0x000000190a00720c */ /* 0x000fda0003f06270 */
[----:B------:R-:W-:Y:S05]  /*1ea0*/  @!P0 BRA `(.L_x_1939) ;  /* 0xffffffe400a48947 */ /* 0x000fea000383ffff */
[----:B------:R-:W-:Y:S05]  /*1eb0*/  EXIT ;  /* 0x000000000000794d */ /* 0x000fea0003800000 */
.L_x_1934:
        /* <DEDUP_REMOVED lines=8> */
.L_x_1941:
[----:B------:R-:W-:Y:S05]  /*1f40*/  BSYNC B0 ;  /* 0x0000000000007941 */ /* 0x000fea0003800000 */
.L_x_1940:
        /* <DEDUP_REMOVED lines=10> */
.L_x_1942:
[----:B------:R-:W-:Y:S01]  /*1ff0*/  HFMA2.MMA R27, -RZ, RZ, 0, 2.384185791015625e-07 ;  /* 0x00000004ff1b7435 */ /* 0x000fe200000001ff */
[----:B------:R-:W-:-:S05]  /*2000*/  MOV R71, R75 ;  /* 0x0000004b00477202 */ /* 0x000fca0000000f00 */
[----:B------:R-:W-:-:S05]  /*2010*/  FADD.FTZ R72, R70, R71 ;  /* 0x0000004746487221 */ /* 0x000fca0000010000 */
[----:B------:R-:W-:-:S07]  /*2020*/  MOV R76, R72 ;  /* 0x00000048004c7202 */ /* 0x000fce0000000f00 */
[----:B------:R-:W-:Y:S05]  /*2030*/  WARPSYNC.COLLECTIVE R25, `(.L_x_1943) ;  /* 0x0000000019087348 */ /* 0x000fea0003c00000 */
[----:B------:R0:W1:Y:S02]  /*2040*/  SHFL.BFLY P5, R75, R76, R27, R68 ;  /* 0x0c00001b4c4b7389 */ /* 0x00006400000a0044 */
[----:B01----:R-:W-:Y:S01]  /*2050*/  ENDCOLLECTIVE ;  /* 0x000000000000791b */ /* 0x003fe20003800000 */
.L_x_1943:
[----:B------:R-:W-:Y:S01]  /*2060*/  HFMA2.MMA R27, -RZ, RZ, 0, 4.76837158203125e-07 ;  /* 0x00000008ff1b7435 */ /* 0x000fe200000001ff */
[----:B------:R-:W-:-:S05]  /*2070*/  MOV R71, R75 ;  /* 0x0000004b00477202 */ /* 0x000fca0000000f00 */
[----:B------:R-:W-:-:S05]  /*2080*/  FADD.FTZ R73, R72, R71 ;  /* 0x0000004748497221 */ /* 0x000fca0000010000 */
[----:B------:R-:W-:-:S07]  /*2090*/  MOV R76, R73 ;  /* 0x00000049004c7202 */ /* 0x000fce0000000f00 */
[----:B------:R-:W-:Y:S05]  /*20a0*/  WARPSYNC.COLLECTIVE R25, `(.L_x_1944) ;  /* 0x0000000019087348 */ /* 0x000fea0003c00000 */
[----:B------:R0:W1:Y:S02]  /*20b0*/  SHFL.BFLY P5, R75, R76, R27, R68 ;  /* 0x0c00001b4c4b7389 */ /* 0x00006400000a0044 */
[----:B01----:R-:W-:Y:S01]  /*20c0*/  ENDCOLLECTIVE ;  /* 0x000000000000791b */ /* 0x003fe20003800000 */
.L_x_1944:
[----:B------:R-:W-:Y:S01]  /*20d0*/  HFMA2.MMA R27, -RZ, RZ, 0, 9.5367431640625e-07 ;  /* 0x00000010ff1b7435 */ /* 0x000fe200000001ff */
[----:B------:R-:W-:-:S05]  /*20e0*/  MOV R24, R75 ;  /* 0x0000004b00187202 */ /* 0x000fca0000000f00 */
[----:B------:R-:W-:-:S05]  /*20f0*/  FADD.FTZ R74, R73, R24 ;  /* 0x00000018494a7221 */ /* 0x000fca0000010000 */
[----:B------:R-:W-:-:S07]  /*2100*/  MOV R76, R74 ;  /* 0x0000004a004c7202 */ /* 0x000fce0000000f00 */
[----:B------:R-:W-:Y:S05]  /*2110*/  WARPSYNC.COLLECTIVE R25, `(.L_x_1945) ;  /* 0x0000000019087348 */ /* 0x000fea0003c00000 */
[----:B------:R0:W1:Y:S02]  /*2120*/  SHFL.BFLY P5, R75, R76, R27, R68 ;  /* 0x0c00001b4c4b7389 */ /* 0x00006400000a0044 */
[----:B01----:R-:W-:Y:S01]  /*2130*/  ENDCOLLECTIVE ;  /* 0x000000000000791b */ /* 0x003fe20003800000 */
.L_x_1945:
        /* <DEDUP_REMOVED lines=43> */
.L_x_1946:
[----:B------:R-:W-:Y:S01]  /*23f0*/  HFMA2.MMA R27, -RZ, RZ, 0, 1.1920928955078125e-07 ;  /* 0x00000002ff1b7435 */ /* 0x000fe200000001ff */
[----:B------:R-:W-:-:S05]  /*2400*/  MOV R69, R75 ;  /* 0x0000004b00457202 */ /* 0x000fca0000000f00 */
[----:B------:R-:W-:-:S05]  /*2410*/  FADD.FTZ R69, R24, R69 ;  /* 0x0000004518457221 */ /* 0x000fca0000010000 */
[----:B------:R-:W-:-:S07]  /*2420*/  MOV R76, R69 ;  /* 0x00000045004c7202 */ /* 0x000fce0000000f00 */
[----:B------:R-:W-:Y:S05]  /*2430*/  WARPSYNC.COLLECTIVE R25, `(.L_x_1947) ;  /* 0x0000000019087348 */ /* 0x000fea0003c00000 */
[----:B------:R0:W1:Y:S02]  /*2440*/  SHFL.BFLY P5, R75, R76, R27, R68 ;  /* 0x0c00001b4c4b7389 */ /* 0x00006400000a0044 */
[----:B01----:R-:W-:Y:S01]  /*2450*/  ENDCOLLECTIVE ;  /* 0x000000000000791b */ /* 0x003fe20003800000 */
.L_x_1947:
[----:B------:R-:W-:Y:S01]  /*2460*/  HFMA2.MMA R27, -RZ, RZ, 0, 2.384185791015625e-07 ;  /* 0x00000004ff1b7435 */ /* 0x000fe200000001ff */
[----:B------:R-:W-:-:S05]  /*2470*/  MOV R70, R75 ;  /* 0x0000004b00467202 */ /* 0x000fca0000000f00 */
[----:B------:R-:W-:-:S05]  /*2480*/  FADD.FTZ R70, R69, R70 ;  /* 0x0000004645467221 */ /* 0x000fca0000010000 */
[----:B------:R-:W-:-:S07]  /*2490*/  MOV R76, R70 ;  /* 0x00000046004c7202 */ /* 0x000fce0000000f00 */
[----:B------:R-:W-:Y:S05]  /*24a0*/  WARPSYNC.COLLECTIVE R25, `(.L_x_1948) ;  /* 0x0000000019087348 */ /* 0x000fea0003c00000 */
[----:B------:R0:W1:Y:S02]  /*24b0*/  SHFL.BFLY P5, R75, R76, R27, R68 ;  /* 0x0c00001b4c4b7389 */ /* 0x00006400000a0044 */
[----:B01----:R-:W-:Y:S01]  /*24c0*/  ENDCOLLECTIVE ;  /* 0x000000000000791b */ /* 0x003fe20003800000 */
.L_x_1948:
[----:B------:R-:W-:Y:S01]  /*24d0*/  HFMA2.MMA R27, -RZ, RZ, 0, 4.76837158203125e-07 ;  /* 0x00000008ff1b7435 */ /* 0x000fe200000001ff */
[----:B------:R-:W-:-:S05]  /*24e0*/  MOV R73, R75 ;  /* 0x0000004b00497202 */ /* 0x000fca0000000f00 */
[----:B------:R-:W-:-:S05]  /*24f0*/  FADD.FTZ R73, R70, R73 ;  /* 0x0000004946497221 */ /* 0x000fca0000010000 */
[----:B------:R-:W-:-:S07]  /*2500*/  MOV R76, R73 ;  /* 0x00000049004c7202 */ /* 0x000fce0000000f00 */
[----:B------:R-:W-:Y:S05]  /*2510*/  WARPSYNC.COLLECTIVE R25, `(.L_x_1949) ;  /* 0x0000000019087348 */ /* 0x000fea0003c00000 */
[----:B------:R0:W1:Y:S02]  /*2520*/  SHFL.BFLY P5, R75, R76, R27, R68 ;  /* 0x0c00001b4c4b7389 */ /* 0x00006400000a0044 */
[----:B01----:R-:W-:Y:S01]  /*2530*/  ENDCOLLECTIVE ;  /* 0x000000000000791b */ /* 0x003fe20003800000 */
.L_x_1949:
[----:B------:R-:W-:Y:S01]  /*2540*/  HFMA2.MMA R27, -RZ, RZ, 0, 9.5367431640625e-07 ;  /* 0x00000010ff1b7435 */ /* 0x000fe200000001ff */
[----:B------:R-:W-:-:S05]  /*2550*/  MOV R72, R75 ;  /* 0x0000004b00487202 */ /* 0x000fca0000000f00 */
[----:B------:R-:W-:-:S05]  /*2560*/  FADD.FTZ R72, R73, R72 ;  /* 0x0000004849487221 */ /* 0x000fca0000010000 */
[----:B------:R-:W-:-:S07]  /*2570*/  MOV R76, R72 ;  /* 0x00000048004c7202 */ /* 0x000fce0000000f00 */
[----:B------:R-:W-:Y:S05]  /*2580*/  WARPSYNC.COLLECTIVE R25, `(.L_x_1950) ;  /* 0x0000000019087348 */ /* 0x000fea0003c00000 */
[----:B------:R0:W1:Y:S02]  /*2590*/  SHFL.BFLY P5, R75, R76, R27, R68 ;  /* 0x0c00001b4c4b7389 */ /* 0x00006400000a0044 */
[----:B01----:R-:W-:Y:S01]  /*25a0*/  ENDCOLLECTIVE ;  /* 0x000000000000791b */ /* 0x003fe20003800000 */
.L_x_1950:
[----:B------:R-:W-:Y:S05]  /*25b0*/  BRA `(.L_x_1951) ;  /* 0xfffffff000bc7947 */ /* 0x000fea000383ffff */
.L_x_1952:
        /* <DEDUP_REMOVED lines=12> */
.L_x_16490:


//--------------------- .text._ZN10layer_norm13ln_fwd_kernelINS_13Kernel_traitsI6__halfS2_S2_S2_fjLj512ELj1ELj4ELj1ELj16ENS_18Kernel_traits_baseILj512ES2_S2_S2_S2_fjLj128EEEEELb0ELb0ELb1ELb1EEEvNS_9FwdParamsE --------------------------
	.section	.text._ZN10layer_norm13ln_fwd_kernelINS_13Kernel_traitsI6__halfS2_S2_S2_fjLj512ELj1ELj4ELj1ELj16ENS_18Kernel_traits_baseILj512ES2_S2_S2_S2_fjLj128EEEEELb0ELb0ELb1ELb1EEEvNS_9FwdParamsE,"ax",@progbits
	.align	128
        .global         _ZN10layer_norm13ln_fwd_kernelINS_13Kernel_traitsI6__halfS2_S2_S2_fjLj512ELj1ELj4ELj1ELj16ENS_18Kernel_traits_baseILj512ES2_S2_S2_S2_fjLj128EEEEELb0ELb0ELb1ELb1EEEvNS_9FwdParamsE
        .type           _ZN10layer_norm13ln_fwd_kernelINS_13Kernel_traitsI6__halfS2_S2_S2_fjLj512ELj1ELj4ELj1ELj16ENS_18Kernel_traits_baseILj512ES2_S2_S2_S2_fjLj128EEEEELb0ELb0ELb1ELb1EEEvNS_9FwdParamsE,@function
        .size           _ZN10layer_norm13ln_fwd_kernelINS_13Kernel_traitsI6__halfS2_S2_S2_fjLj512ELj1ELj4ELj1ELj16ENS_18Kernel_traits_baseILj512ES2_S2_S2_S2_fjLj128EEEEELb0ELb0ELb1ELb1EEEvNS_9FwdParamsE,(.L_x_16491 - _ZN10layer_norm13ln_fwd_kernelINS_13Kernel_traitsI6__halfS2_S2_S2_fjLj512ELj1ELj4ELj1ELj16ENS_18Kernel_traits_baseILj512ES2_S2_S2_S2_fjLj128EEEEELb0ELb0ELb1ELb1EEEvNS_9FwdParamsE)
        .other          _ZN10layer_norm13ln_fwd_kernelINS_13Kernel_traitsI6__halfS2_S2_S2_fjLj512ELj1ELj4ELj1ELj16ENS_18Kernel_traits_baseILj512ES2_S2_S2_S2_fjLj128EEEEELb0ELb0ELb1ELb1EEEvNS_9FwdParamsE,@"STO_CUDA_ENTRY STV_DEFAULT"
_ZN10layer_norm13ln_fwd_kernelINS_13Kernel_traitsI6__halfS2_S2_S2_fjLj512ELj1ELj4ELj1ELj16ENS_18Kernel_traits_baseILj512ES2_S2_S2_S2_fjLj128EEEEELb0ELb0ELb1ELb1EEEvNS_9FwdParamsE:
.text._ZN10layer_norm13ln_fwd_kernelINS_13Kernel_traitsI6__halfS2_S2_S2_fjLj512ELj1ELj4ELj1ELj16ENS_18Kernel_traits_baseILj512ES2_S2_S2_S2_fjLj128EEEEELb0ELb0ELb1ELb1EEEvNS_9FwdParamsE:
        /* <DEDUP_REMOVED lines=16> */
[----:B-1----:R-:W-:Y:S02]  /*0100*/  LEA R0, R5, R0, 0x2 ;  /* 0x0000000005007211 */ /* 0x002fe400078e10ff */
[----:B------:R-:W-:Y:S02]  /*0110*/  IADD3 R24, P2, R24, UR6, RZ ;  /* 0x0000000618187c10 */ /* 0x000fe4000ff5e0ff */
[----:B------:R-:W-:Y:S02]  /*0120*/  ISETP.GE.AND P1, PT, R0, UR8, PT ;  /* 0x0000000800007c0c */ /* 0x000fe4000bf26270 */
[----:B------:R-:W-:-:S11]  /*0130*/  IADD3.X R25, RZ, UR7, RZ, P2, !PT ;  /* 0x00000007ff197c10 */ /* 0x000fd600097fe4ff */
[----:B0-----:R-:W-:Y:S05]  /*0140*/  @P1 EXIT ;  /* 0x000000000000194d */ /* 0x001fea0003800000 */
[----:B------:R-:W2:Y:S04]  /*0150*/  LDG.E.128 R16, desc[UR4][R24.64] ;  /* 0x0000000418107981 */ /* 0x000ea8000c1e1d00 */
[----:B------:R-:W3:Y:S01]  /*0160*/  LDG.E.128 R20, desc[UR4][R24.64+0x200] ;  /* 0x0002000418147981 */ /* 0x000ee2000c1e1d00 */
[----:B-----5:R-:W-:Y:S02]  /*0170*/  @!P0 CS2R R8, SRZ ;  /* 0x0000000000088805 */ /* 0x020fe4000001ff00 */
[----:B------:R-:W-:Y:S02]  /*0180*/  @!P0 CS2R R10, SRZ ;  /* 0x00000000000a8805 */ /* 0x000fe4000001ff00 */
[----:B------:R-:W-:Y:S02]  /*0190*/  @!P0 CS2R R12, SRZ ;  /* 0x00000000000c8805 */ /* 0x000fe4000001ff00 */
[----:B------:R-:W-:Y:S01]  /*01a0*/  @!P0 CS2R R14, SRZ ;  /* 0x00000000000e8805 */ /* 0x000fe2000001ff00 */
[----:B------:R-:W-:Y:S01]  /*01b0*/  ULDC.U8 UR6, c[0x0][0x2a0] ;  /* 0x0000a80000067ab9 */ /* 0x000fe20000000000 */
[----:B------:R-:W-:Y:S01]  /*01c0*/  LOP3.LUT R49, R49, 0x1f, RZ, 0xc0, !PT ;  /* 0x0000001f31317812 */ /* 0x000fe200078ec0ff */
[--C-:B------:R-:W-:Y:S01]  /*01d0*/  HADD2.F32 R2, -RZ, R8.reuse.H0_H0 ;  /* 0x20000008ff027230 */ /* 0x100fe20000004100 */
[----:B------:R-:W-:Y:S01]  /*01e0*/  ISETP.NE.AND P1, PT, RZ, UR6, PT ;  /* 0x00000006ff007c0c */ /* 0x000fe2000bf25270 */
        /* <DEDUP_REMOVED lines=18> */
[----:B--2---:R-:W-:-:S02]  /*0310*/  HADD2.F32 R15, -RZ, R16.H0_H0 ;  /* 0x20000010ff0f7230 */ /* 0x004fc40000004100 */
[----:B------:R-:W-:Y:S02]  /*0320*/  HADD2.F32 R36, -RZ, R16.H1_H1 ;  /* 0x30000010ff247230 */ /* 0x000fe40000004100 */
[--C-:B------:R-:W-:Y:S02]  /*0330*/  HADD2.F32 R35, -RZ, R17.reuse.H0_H0 ;  /* 0x20000011ff237230 */ /* 0x100fe40000004100 */
[----:B------:R-:W-:Y:S02]  /*0340*/  HADD2.F32 R38, -RZ, R17.H1_H1 ;  /* 0x30000011ff267230 */ /* 0x000fe40000004100 */
[--C-:B------:R-:W-:Y:S02]  /*0350*/  HADD2.F32 R37, -RZ, R18.reuse.H0_H0 ;  /* 0x20000012ff257230 */ /* 0x100fe40000004100 */
[----:B------:R-:W-:Y:S02]  /*0360*/  HADD2.F32 R40, -RZ, R18.H1_H1 ;  /* 0x30000012ff287230 */ /* 0x000fe40000004100 */
[----:B------:R-:W-:-:S02]  /*0370*/  HADD2.F32 R39, -RZ, R19.H0_H0 ;  /* 0x20000013ff277230 */ /* 0x000fc40000004100 */
[----:B------:R-:W-:Y:S02]  /*0380*/  HADD2.F32 R42, -RZ, R19.H1_H1 ;  /* 0x30000013ff2a7230 */ /* 0x000fe40000004100 */
[--C-:B---3--:R-:W-:Y:S02]  /*0390*/  HADD2.F32 R41, -RZ, R20.reuse.H0_H0 ;  /* 0x20000014ff297230 */ /* 0x108fe40000004100 */
[----:B------:R-:W-:Y:S02]  /*03a0*/  HADD2.F32 R44, -RZ, R20.H1_H1 ;  /* 0x30000014ff2c7230 */ /* 0x000fe40000004100 */
[--C-:B------:R-:W-:Y:S02]  /*03b0*/  HADD2.F32 R43, -RZ, R21.reuse.H0_H0 ;  /* 0x20000015ff2b7230 */ /* 0x100fe40000004100 */
[----:B------:R-:W-:Y:S02]  /*03c0*/  HADD2.F32 R45, -RZ, R21.H1_H1 ;  /* 0x30000015ff2d7230 */ /* 0x000fe40000004100 */
[----:B------:R-:W-:-:S02]  /*03d0*/  HADD2.F32 R46, -RZ, R22.H0_H0 ;  /* 0x20000016ff2e7230 */ /* 0x000fc40000004100 */
[----:B------:R-:W-:Y:S02]  /*03e0*/  HADD2.F32 R48, -RZ, R22.H1_H1 ;  /* 0x30000016ff307230 */ /* 0x000fe40000004100 */
[--C-:B------:R-:W-:Y:S02]  /*03f0*/  HADD2.F32 R47, -RZ, R23.reuse.H0_H0 ;  /* 0x20000017ff2f7230 */ /* 0x100fe40000004100 */
[----:B------:R-:W-:-:S07]  /*0400*/  HADD2.F32 R51, -RZ, R23.H1_H1 ;  /* 0x30000017ff337230 */ /* 0x000fce0000004100 */
.L_x_2004:
        /* <DEDUP_REMOVED lines=8> */
[----:B------:R-:W-:-:S04]  /*0490*/  HFMA2.MMA R56, -RZ, RZ, 0, 0 ;  /* 0x00000000ff387435 */ /* 0x000fc800000001ff */
        /* <DEDUP_REMOVED lines=22> */
[----:B-----5:R-:W-:Y:S01]  /*0600*/  HADD2.F32 R55, -RZ, R16.H0_H0 ;  /* 0x20000010ff377230 */ /* 0x020fe20000004100 */
[----:B------:R-:W-:Y:S06]  /*0610*/  BRA `(.L_x_1955) ;  /* 0x0000000000107947 */ /* 0x000fec0003800000 */
.L_x_1954:
[----:B-----5:R-:W-:Y:S02]  /*0620*/  HADD2.F32 R55, -RZ, R20.H0_H0 ;  /* 0x20000014ff377230 */ /* 0x020fe40000004100 */
[----:B------:R-:W-:-:S03]  /*0630*/  @P0 HADD2.F32 R24, -RZ, R16.H0_H0 ;  /* 0x20000010ff180230 */ /* 0x000fc60000004100 */
[----:B------:R-:W-:-:S04]  /*0640*/  FMUL.FTZ R55, R55, UR8 ;  /* 0x0000000837377c20 */ /* 0x000fc80008410000 */
[----:B------:R-:W-:-:S07]  /*0650*/  @P0 FADD.FTZ R55, R55, R24 ;  /* 0x0000001837370221 */ /* 0x000fce0000010000 */
.L_x_1955:
[----:B------:R-:W-:Y:S05]  /*0660*/  BSYNC B0 ;  /* 0x0000000000007941 */ /* 0x000fea0003800000 */
.L_x_1953:
[----:B------:R-:W-:Y:S04]  /*0670*/  BSSY B0, `(.L_x_1956) ;  /* 0x000000a000007945 */ /* 0x000fe80003800000 */
[----:B------:R-:W-:Y:S05]  /*0680*/  @P3 BRA `(.L_x_1957) ;  /* 0x0000000000103947 */ /* 0x000fea0003800000 */
[----:B------:R-:W-:Y:S01]  /*0690*/  MOV R52, RZ ;  /* 0x000000ff00347202 */ /* 0x000fe20000000f00 */
[----:B------:R-:W-:Y:S06]  /*06a0*/  @!P0 BRA `(.L_x_1958) ;  /* 0x0000000000188947 */ /* 0x000fec0003800000 */
[----:B-----5:R-:W-:Y:S01]  /*06b0*/  HADD2.F32 R52, -RZ, R16.H1_H1 ;  /* 0x30000010ff347230 */ /* 0x020fe20000004100 */
[----:B------:R-:W-:Y:S06]  /*06c0*/  BRA `(.L_x_1958) ;  /* 0x0000000000107947 */ /* 0x000fec0003800000 */
.L_x_1957:
[----:B-----5:R-:W-:Y:S02]  /*06d0*/  HADD2.F32 R52, -RZ, R20.H1_H1 ;  /* 0x30000014ff347230 */ /* 0x020fe40000004100 */
[----:B------:R-:W-:-:S03]  /*06e0*/  @P0 HADD2.F32 R25, -RZ, R16.H1_H1 ;  /* 0x30000010ff190230 */ /* 0x000fc60000004100 */
[----:B------:R-:W-:-:S04]  /*06f0*/  FMUL.FTZ R52, R52, UR8 ;  /* 0x0000000834347c20 */ /* 0x000fc80008410000 */
[----:B------:R-:W-:-:S07]  /*0700*/  @P0 FADD.FTZ R52, R52, R25 ;  /* 0x0000001934340221 */ /* 0x000fce0000010000 */
.L_x_1958:
[----:B------:R-:W-:Y:S05]  /*0710*/  BSYNC B0 ;  /* 0x0000000000007941 */ /* 0x000fea0003800000 */
.L_x_1956:
[----:B------:R-:W-:Y:S04]  /*0720*/  BSSY B0, `(.L_x_1959) ;  /* 0x000000a000007945 */ /* 0x000fe80003800000 */
[----:B------:R-:W-:Y:S05]  /*0730*/  @P3 BRA `(.L_x_1960) ;  /* 0x0000000000103947 */ /* 0x000fea0003800000 */
[----:B------:R-:W-:Y:S01]  /*0740*/  HFMA2.MMA R53, -RZ, RZ, 0, 0 ;  /* 0x00000000ff357435 */ /* 0x000fe200000001ff */
[----:B------:R-:W-:Y:S10]  /*0750*/  @!P0 BRA `(.L_x_1961) ;  /* 0x0000000000188947 */ /* 0x000ff40003800000 */
[----:B-----5:R-:W-:Y:S01]  /*0760*/  HADD2.F32 R53, -RZ, R17.H0_H0 ;  /* 0x20000011ff357230 */ /* 0x020fe20000004100 */
[----:B------:R-:W-:Y:S06]  /*0770*/  BRA `(.L_x_1961) ;  /* 0x0000000000107947 */ /* 0x000fec0003800000 */
.L_x_1960:
[----:B-----5:R-:W-:Y:S02]  /*0780*/  HADD2.F32 R53, -RZ, R21.H0_H0 ;  /* 0x20000015ff357230 */ /* 0x020fe40000004100 */
[----:B------:R-:W-:-:S03]  /*0790*/  @P0 HADD2.F32 R24, -RZ, R17.H0_H0 ;  /* 0x20000011ff180230 */ /* 0x000fc60000004100 */
[----:B------:R-:W-:-:S04]  /*07a0*/  FMUL.FTZ R53, R53, UR8 ;  /* 0x0000000835357c20 */ /* 0x000fc80008410000 */
[----:B------:R-:W-:-:S07]  /*07b0*/  @P0 FADD.FTZ R53, R53, R24 ;  /* 0x0000001835350221 */ /* 0x000fce0000010000 */
.L_x_1961:
[----:B------:R-:W-:Y:S05]  /*07c0*/  BSYNC B0 ;  /* 0x0000000000007941 */ /* 0x000fea0003800000 */
.L_x_1959:
[----:B------:R-:W-:Y:S04]  /*07d0*/  BSSY B0, `(.L_x_1962) ;  /* 0x000000a000007945 */ /* 0x000fe80003800000 */
[----:B------:R-:W-:Y:S05]  /*07e0*/  @P3 BRA `(.L_x_1963) ;  /* 0x0000000000103947 */ /* 0x000fea0003800000 */
[----:B------:R-:W-:Y:S01]  /*07f0*/  MOV R50, RZ ;  /* 0x000000ff00327202 */ /* 0x000fe20000000f00 */
[----:B------:R-:W-:Y:S06]  /*0800*/  @!P0 BRA `(.L_x_1964) ;  /* 0x0000000000188947 */ /* 0x000fec0003800000 */
[----:B-----5:R-:W-:Y:S01]  /*0810*/  HADD2.F32 R50, -RZ, R17.H1_H1 ;  /* 0x30000011ff327230 */ /* 0x020fe20000004100 */
[----:B------:R-:W-:Y:S06]  /*0820*/  BRA `(.L_x_1964) ;  /* 0x0000000000107947 */ /* 0x000fec0003800000 */
.L_x_1963:
[----:B-----5:R-:W-:Y:S02]  /*0830*/  HADD2.F32 R50, -RZ, R21.H1_H1 ;  /* 0x30000015ff327230 */ /* 0x020fe40000004100 */
[----:B------:R-:W-:-:S03]  /*0840*/  @P0 HADD2.F32 R25, -RZ, R17.H1_H1 ;  /* 0x30000011ff190230 */ /* 0x000fc60000004100 */
[----:B------:R-:W-:-:S04]  /*0850*/  FMUL.FTZ R50, R50, UR8 ;  /* 0x0000000832327c20 */ /* 0x000fc80008410000 */
[----:B------:R-:W-:-:S07]  /*0860*/  @P0 FADD.FTZ R50, R50, R25 ;  /* 0x0000001932320221 */ /* 0x000fce0000010000 */
.L_x_1964:
[----:B------:R-:W-:Y:S05]  /*0870*/  BSYNC B0 ;  /* 0x0000000000007941 */ /* 0x000fea0003800000 */
.L_x_1962:
[----:B------:R-:W-:Y:S04]  /*0880*/  BSSY B0, `(.L_x_1965) ;  /* 0x000000a000007945 */ /* 0x000fe80003800000 */
[----:B------:R-:W-:Y:S05]  /*0890*/  @P3 BRA `(.L_x_1966) ;  /* 0x0000000000103947 */ /* 0x000fea0003800000 */
[----:B------:R-:W-:Y:S01]  /*08a0*/  HFMA2.MMA R31, -RZ, RZ, 0, 0 ;  /* 0x00000000ff1f7435 */ /* 0x000fe200000001ff */
[----:B------:R-:W-:Y:S10]  /*08b0*/  @!P0 BRA `(.L_x_1967) ;  /* 0x0000000000188947 */ /* 0x000ff40003800000 */
[----:B-----5:R-:W-:Y:S01]  /*08c0*/  HADD2.F32 R31, -RZ, R18.H0_H0 ;  /* 0x20000012ff1f7230 */ /* 0x020fe20000004100 */
[----:B------:R-:W-:Y:S06]  /*08d0*/  BRA `(.L_x_1967) ;  /* 0x0000000000107947 */ /* 0x000fec0003800000 */
.L_x_1966:
[----:B-----5:R-:W-:Y:S02]  /*08e0*/  HADD2.F32 R31, -RZ, R22.H0_H0 ;  /* 0x20000016ff1f7230 */ /* 0x020fe40000004100 */
[----:B------:R-:W-:-:S03]  /*08f0*/  @P0 HADD2.F32 R24, -RZ, R18.H0_H0 ;  /* 0x20000012ff180230 */ /* 0x000fc60000004100 */
[----:B------:R-:W-:-:S04]  /*0900*/  FMUL.FTZ R31, R31, UR8 ;  /* 0x000000081f1f7c20 */ /* 0x000fc80008410000 */
[----:B------:R-:W-:-:S07]  /*0910*/  @P0 FADD.FTZ R31, R31, R24 ;  /* 0x000000181f1f0221 */ /* 0x000fce0000010000 */
.L_x_1967:
[----:B------:R-:W-:Y:S05]  /*0920*/  BSYNC B0 ;  /* 0x0000000000007941 */ /* 0x000fea0003800000 */
.L_x_1965:
[----:B------:R-:W-:Y:S04]  /*0930*/  BSSY B0, `(.L_x_1968) ;  /* 0x000000a000007945 */ /* 0x000fe80003800000 */
[----:B------:R-:W-:Y:S05]  /*0940*/  @P3 BRA `(.L_x_1969) ;  /* 0x0000000000103947 */ /* 0x000fea0003800000 */
[----:B------:R-:W-:Y:S01]  /*0950*/  MOV R30, RZ ;  /* 0x000000ff001e7202 */ /* 0x000fe20000000f00 */
[----:B------:R-:W-:Y:S06]  /*0960*/  @!P0 BRA `(.L_x_1970) ;  /* 0x0000000000188947 */ /* 0x000fec0003800000 */
[----:B-----5:R-:W-:Y:S01]  /*0970*/  HADD2.F32 R30, -RZ, R18.H1_H1 ;  /* 0x30000012ff1e7230 */ /* 0x020fe20000004100 */
[----:B------:R-:W-:Y:S06]  /*0980*/  BRA `(.L_x_1970) ;  /* 0x0000000000107947 */ /* 0x000fec0003800000 */
.L_x_1969:
[----:B-----5:R-:W-:Y:S02]  /*0990*/  HADD2.F32 R30, -RZ, R22.H1_H1 ;  /* 0x30000016ff1e7230 */ /* 0x020fe40000004100 */
[----:B------:R-:W-:-:S03]  /*09a0*/  @P0 HADD2.F32 R25, -RZ, R18.H1_H1 ;  /* 0x30000012ff190230 */ /* 0x000fc60000004100 */
[----:B------:R-:W-:-:S04]  /*09b0*/  FMUL.FTZ R30, R30, UR8 ;  /* 0x000000081e1e7c20 */ /* 0x000fc80008410000 */
[----:B------:R-:W-:-:S07]  /*09c0*/  @P0 FADD.FTZ R30, R30, R25 ;  /* 0x000000191e1e0221 */ /* 0x000fce0000010000 */
.L_x_1970:
[----:B------:R-:W-:Y:S05]  /*09d0*/  BSYNC B0 ;  /* 0x0000000000007941 */ /* 0x000fea0003800000 */
.L_x_1968:
[----:B------:R-:W-:Y:S04]  /*09e0*/  BSSY B0, `(.L_x_1971) ;  /* 0x000000a000007945 */ /* 0x000fe80003800000 */
[----:B------:R-:W-:Y:S05]  /*09f0*/  @P3 BRA `(.L_x_1972) ;  /* 0x0000000000103947 */ /* 0x000fea0003800000 */
[----:B------:R-:W-:Y:S01]  /*0a00*/  HFMA2.MMA R29, -RZ, RZ, 0, 0 ;  /* 0x00000000ff1d7435 */ /* 0x000fe200000001ff */
[----:B------:R-:W-:Y:S10]  /*0a10*/  @!P0 BRA `(.L_x_1973) ;  /* 0x0000000000188947 */ /* 0x000ff40003800000 */
[----:B-----5:R-:W-:Y:S01]  /*0a20*/  HADD2.F32 R29, -RZ, R19.H0_H0 ;  /* 0x20000013ff1d7230 */ /* 0x020fe20000004100 */
[----:B------:R-:W-:Y:S06]  /*0a30*/  BRA `(.L_x_1973) ;  /* 0x0000000000107947 */ /* 0x000fec0003800000 */
.L_x_1972:
[----:B-----5:R-:W-:Y:S02]  /*0a40*/  HADD2.F32 R29, -RZ, R23.H0_H0 ;  /* 0x20000017ff1d7230 */ /* 0x020fe40000004100 */
[----:B------:R-:W-:-:S03]  /*0a50*/  @P0 HADD2.F32 R24, -RZ, R19.H0_H0 ;  /* 0x20000013ff180230 */ /* 0x000fc60000004100 */
[----:B------:R-:W-:-:S04]  /*0a60*/  FMUL.FTZ R29, R29, UR8 ;  /* 0x000000081d1d7c20 */ /* 0x000fc80008410000 */
[----:B------:R-:W-:-:S07]  /*0a70*/  @P0 FADD.FTZ R29, R29, R24 ;  /* 0x000000181d1d0221 */ /* 0x000fce0000010000 */
.L_x_1973:
[----:B------:R-:W-:Y:S05]  /*0a80*/  BSYNC B0 ;  /* 0x0000000000007941 */ /* 0x000fea0003800000 */
.L_x_1971:
[----:B------:R-:W-:Y:S04]  /*0a90*/  BSSY B0, `(.L_x_1974) ;  /* 0x000000a000007945 */ /* 0x000fe80003800000 */
[----:B------:R-:W-:Y:S05]  /*0aa0*/  @P3 BRA `(.L_x_1975) ;  /* 0x0000000000103947 */ /* 0x000fea0003800000 */
[----:B------:R-:W-:Y:S01]  /*0ab0*/  MOV R28, RZ ;  /* 0x000000ff001c7202 */ /* 0x000fe20000000f00 */
[----:B------:R-:W-:Y:S06]  /*0ac0*/  @!P0 BRA `(.L_x_1976) ;  /* 0x0000000000188947 */ /* 0x000fec0003800000 */
[----:B-----5:R-:W-:Y:S01]  /*0ad0*/  HADD2.F32 R28, -RZ, R19.H1_H1 ;  /* 0x30000013ff1c7230 */ /* 0x020fe20000004100 */
[----:B------:R-:W-:Y:S06]  /*0ae0*/  BRA `(.L_x_1976) ;  /* 0x0000000000107947 */ /* 0x000fec0003800000 */
.L_x_1975:
[----:B-----5:R-:W-:Y:S02]  /*0af0*/  HADD2.F32 R28, -RZ, R23.H1_H1 ;  /* 0x30000017ff1c7230 */ /* 0x020fe40000004100 */
[----:B------:R-:W-:-:S03]  /*0b00*/  @P0 HADD2.F32 R25, -RZ, R19.H1_H1 ;  /* 0x30000013ff190230 */ /* 0x000fc60000004100 */
[----:B------:R-:W-:-:S04]  /*0b10*/  FMUL.FTZ R28, R28, UR8 ;  /* 0x000000081c1c7c20 */ /* 0x000fc80008410000 */
[----:B------:R-:W-:-:S07]  /*0b20*/  @P0 FADD.FTZ R28, R28, R25 ;  /* 0x000000191c1c0221 */ /* 0x000fce0000010000 */
.L_x_1976:
[----:B------:R-:W-:Y:S05]  /*0b30*/  BSYNC B0 ;  /* 0x0000000000007941 */ /* 0x000fea0003800000 */
.L_x_1974:
[----:B------:R-:W0:Y:S01]  /*0b40*/  LDC.64 R66, c[0x0][0x238] ;  /* 0x00008e00ff427b82 */ /* 0x000e220000000a00 */
[----:B------:R-:W-:Y:S02]  /*0b50*/  @P2 IADD3 R65, R56, 0x20, RZ ;  /* 0x0000002038412810 */ /* 0x000fe40007ffe0ff */
[----:B------:R-:W-:Y:S02]  /*0b60*/  F2FP.F16.F32.PACK_AB R27, R28, R29 ;  /* 0x0000001d1c1b723e */ /* 0x000fe400000000ff */
[----:B------:R-:W-:Y:S02]  /*0b70*/  F2FP.F16.F32.PACK_AB R26, R30, R31 ;  /* 0x0000001f1e1a723e */ /* 0x000fe400000000ff */
[----:B------:R-:W-:Y:S01]  /*0b80*/  F2FP.F16.F32.PACK_AB R25, R50, R53 ;  /* 0x000000353219723e */ /* 0x000fe200000000ff */
[----:B------:R-:W1:Y:S01]  /*0b90*/  @P2 LDC.64 R60, c[0x0][0x220] ;  /* 0x00008800ff3c2b82 */ /* 0x000e620000000a00 */
[----:B------:R-:W-:-:S07]  /*0ba0*/  F2FP.F16.F32.PACK_AB R24, R52, R55 ;  /* 0x000000373418723e */ /* 0x000fce00000000ff */
        /* <DEDUP_REMOVED lines=12> */
[----:B-----5:R-:W-:Y:S01]  /*0c70*/  HADD2.F32 R56, -RZ, R16.H0_H0 ;  /* 0x20000010ff387230 */ /* 0x020fe20000004100 */
[----:B------:R-:W-:Y:S06]  /*0c80*/  BRA `(.L_x_1979) ;  /* 0x0000000000107947 */ /* 0x000fec0003800000 */
.L_x_1978:
[----:B-----5:R-:W-:Y:S02]  /*0c90*/  HADD2.F32 R56, -RZ, R20.H0_H0 ;  /* 0x20000014ff387230 */ /* 0x020fe40000004100 */
[----:B0-----:R-:W-:-:S03]  /*0ca0*/  @P0 HADD2.F32 R25, -RZ, R16.H0_H0 ;  /* 0x20000010ff190230 */ /* 0x001fc60000004100 */
[----:B------:R-:W-:-:S04]  /*0cb0*/  FMUL.FTZ R56, R56, UR8 ;  /* 0x0000000838387c20 */ /* 0x000fc80008410000 */
[----:B------:R-:W-:-:S07]  /*0cc0*/  @P0 FADD.FTZ R56, R25, R56 ;  /* 0x0000003819380221 */ /* 0x000fce0000010000 */
.L_x_1979:
[----:B------:R-:W-:Y:S05]  /*0cd0*/  BSYNC B0 ;  /* 0x0000000000007941 */ /* 0x000fea0003800000 */
.L_x_1977:
[----:B------:R-:W-:Y:S04]  /*0ce0*/  BSSY B0, `(.L_x_1980) ;  /* 0x000000a000007945 */ /* 0x000fe80003800000 */
[----:B------:R-:W-:Y:S05]  /*0cf0*/  @P3 BRA `(.L_x_1981) ;  /* 0x0000000000103947 */ /* 0x000fea0003800000 */
[----:B0-----:R-:W-:Y:S01]  /*0d00*/  MOV R59, RZ ;  /* 0x000000ff003b7202 */ /* 0x001fe20000000f00 */
[----:B------:R-:W-:Y:S06]  /*0d10*/  @!P0 BRA `(.L_x_1982) ;  /* 0x0000000000188947 */ /* 0x000fec0003800000 */
[----:B-----5:R-:W-:Y:S01]  /*0d20*/  HADD2.F32 R59, -RZ, R16.H1_H1 ;  /* 0x30000010ff3b7230 */ /* 0x020fe20000004100 */
[----:B------:R-:W-:Y:S06]  /*0d30*/  BRA `(.L_x_1982) ;  /* 0x0000000000107947 */ /* 0x000fec0003800000 */
.L_x_1981:
[----:B0----5:R-:W-:Y:S02]  /*0d40*/  HADD2.F32 R59, -RZ, R20.H1_H1 ;  /* 0x30000014ff3b7230 */ /* 0x021fe40000004100 */
[----:B------:R-:W-:-:S03]  /*0d50*/  @P0 HADD2.F32 R24, -RZ, R16.H1_H1 ;  /* 0x30000010ff180230 */ /* 0x000fc60000004100 */
[----:B------:R-:W-:-:S04]  /*0d60*/  FMUL.FTZ R59, R59, UR8 ;  /* 0x000000083b3b7c20 */ /* 0x000fc80008410000 */
[----:B------:R-:W-:-:S07]  /*0d70*/  @P0 FADD.FTZ R59, R24, R59 ;  /* 0x0000003b183b0221 */ /* 0x000fce0000010000 */
.L_x_1982:
[----:B------:R-:W-:Y:S05]  /*0d80*/  BSYNC B0 ;  /* 0x0000000000007941 */ /* 0x000fea0003800000 */
.L_x_1980:
[----:B------:R-:W-:Y:S04]  /*0d90*/  BSSY B0, `(.L_x_1983) ;  /* 0x000000a000007945 */ /* 0x000fe80003800000 */
[----:B------:R-:W-:Y:S05]  /*0da0*/  @P3 BRA `(.L_x_1984) ;  /* 0x0000000000103947 */ /* 0x000fea0003800000 */
[----:B------:R-:W-:Y:S01]  /*0db0*/  HFMA2.MMA R58, -RZ, RZ, 0, 0 ;  /* 0x00000000ff3a7435 */ /* 0x000fe200000001ff */
[----:B------:R-:W-:Y:S10]  /*0dc0*/  @!P0 BRA `(.L_x_1985) ;  /* 0x0000000000188947 */ /* 0x000ff40003800000 */
[----:B-----5:R-:W-:Y:S01]  /*0dd0*/  HADD2.F32 R58, -RZ, R17.H0_H0 ;  /* 0x20000011ff3a7230 */ /* 0x020fe20000004100 */
[----:B------:R-:W-:Y:S06]  /*0de0*/  BRA `(.L_x_1985) ;  /* 0x0000000000107947 */ /* 0x000fec0003800000 */
.L_x_1984:
[----:B-----5:R-:W-:Y:S02]  /*0df0*/  HADD2.F32 R58, -RZ, R21.H0_H0 ;  /* 0x20000015ff3a7230 */ /* 0x020fe40000004100 */
[----:B------:R-:W-:-:S03]  /*0e00*/  @P0 HADD2.F32 R25, -RZ, R17.H0_H0 ;  /* 0x20000011ff190230 */ /* 0x000fc60000004100 */
[----:B------:R-:W-:-:S04]  /*0e10*/  FMUL.FTZ R58, R58, UR8 ;  /* 0x000000083a3a7c20 */ /* 0x000fc80008410000 */
[----:B------:R-:W-:-:S07]  /*0e20*/  @P0 FADD.FTZ R58, R25, R58 ;  /* 0x0000003a193a0221 */ /* 0x000fce0000010000 */
.L_x_1985:
[----:B------:R-:W-:Y:S05]  /*0e30*/  BSYNC B0 ;  /* 0x0000000000007941 */ /* 0x000fea0003800000 */
.L_x_1983:
[----:B------:R-:W-:Y:S04]  /*0e40*/  BSSY B0, `(.L_x_1986) ;  /* 0x000000a000007945 */ /* 0x000fe80003800000 */
[----:B------:R-:W-:Y:S05]  /*0e50*/  @P3 BRA `(.L_x_1987) ;  /* 0x0000000000103947 */ /* 0x000fea0003800000 */
[----:B------:R-:W-:Y:S01]  /*0e60*/  MOV R61, RZ ;  /* 0x000000ff003d7202 */ /* 0x000fe20000000f00 */
[----:B------:R-:W-:Y:S06]  /*0e70*/  @!P0 BRA `(.L_x_1988) ;  /* 0x0000000000188947 */ /* 0x000fec0003800000 */
[----:B-----5:R-:W-:Y:S01]  /*0e80*/  HADD2.F32 R61, -RZ, R17.H1_H1 ;  /* 0x30000011ff3d7230 */ /* 0x020fe20000004100 */
[----:B------:R-:W-:Y:S06]  /*0e90*/  BRA `(.L_x_1988) ;  /* 0x0000000000107947 */ /* 0x000fec0003800000 */
.L_x_1987:
[----:B-----5:R-:W-:Y:S02]  /*0ea0*/  HADD2.F32 R61, -RZ, R21.H1_H1 ;  /* 0x30000015ff3d7230 */ /* 0x020fe40000004100 */
[----:B------:R-:W-:-:S03]  /*0eb0*/  @P0 HADD2.F32 R24, -RZ, R17.H1_H1 ;  /* 0x30000011ff180230 */ /* 0x000fc60000004100 */
[----:B------:R-:W-:-:S04]  /*0ec0*/  FMUL.FTZ R61, R61, UR8 ;  /* 0x000000083d3d7c20 */ /* 0x000fc80008410000 */
[----:B------:R-:W-:-:S07]  /*0ed0*/  @P0 FADD.FTZ R61, R24, R61 ;  /* 0x0000003d183d0221 */ /* 0x000fce0000010000 */
.L_x_1988:
[----:B------:R-:W-:Y:S05]  /*0ee0*/  BSYNC B0 ;  /* 0x0000000000007941 */ /* 0x000fea0003800000 */
.L_x_1986:
[----:B------:R-:W-:Y:S04]  /*0ef0*/  BSSY B0, `(.L_x_1989) ;  /* 0x000000a000007945 */ /* 0x000fe80003800000 */
[----:B------:R-:W-:Y:S05]  /*0f00*/  @P3 BRA `(.L_x_1990) ;  /* 0x0000000000103947 */ /* 0x000fea0003800000 */
[----:B------:R-:W-:Y:S01]  /*0f10*/  HFMA2.MMA R60, -RZ, RZ, 0, 0 ;  /* 0x00000000ff3c7435 */ /* 0x000fe200000001ff */
[----:B------:R-:W-:Y:S10]  /*0f20*/  @!P0 BRA `(.L_x_1991) ;  /* 0x0000000000188947 */ /* 0x000ff40003800000 */
[----:B-----5:R-:W-:Y:S01]  /*0f30*/  HADD2.F32 R60, -RZ, R18.H0_H0 ;  /* 0x20000012ff3c7230 */ /* 0x020fe20000004100 */
[----:B------:R-:W-:Y:S06]  /*0f40*/  BRA `(.L_x_1991) ;  /* 0x0000000000107947 */ /* 0x000fec0003800000 */
.L_x_1990:
[----:B-----5:R-:W-:Y:S02]  /*0f50*/  HADD2.F32 R60, -RZ, R22.H0_H0 ;  /* 0x20000016ff3c7230 */ /* 0x020fe40000004100 */
[----:B------:R-:W-:-:S03]  /*0f60*/  @P0 HADD2.F32 R25, -RZ, R18.H0_H0 ;  /* 0x20000012ff190230 */ /* 0x000fc60000004100 */
[----:B------:R-:W-:-:S04]  /*0f70*/  FMUL.FTZ R60, R60, UR8 ;  /* 0x000000083c3c7c20 */ /* 0x000fc80008410000 */
[----:B------:R-:W-:-:S07]  /*0f80*/  @P0 FADD.FTZ R60, R25, R60 ;  /* 0x0000003c193c0221 */ /* 0x000fce0000010000 */
.L_x_1991:
[----:B------:R-:W-:Y:S05]  /*0f90*/  BSYNC B0 ;  /* 0x0000000000007941 */ /* 0x000fea0003800000 */
.L_x_1989:
[----:B------:R-:W-:Y:S04]  /*0fa0*/  BSSY B0, `(.L_x_1992) ;  /* 0x000000a000007945 */ /* 0x000fe80003800000 */
[----:B------:R-:W-:Y:S05]  /*0fb0*/  @P3 BRA `(.L_x_1993) ;  /* 0x0000000000103947 */ /* 0x000fea0003800000 */
[----:B------:R-:W-:Y:S01]  /*0fc0*/  MOV R63, RZ ;  /* 0x000000ff003f7202 */ /* 0x000fe20000000f00 */
[----:B------:R-:W-:Y:S06]  /*0fd0*/  @!P0 BRA `(.L_x_1994) ;  /* 0x0000000000188947 */ /* 0x000fec0003800000 */
[----:B-----5:R-:W-:Y:S01]  /*0fe0*/  HADD2.F32 R63, -RZ, R18.H1_H1 ;  /* 0x30000012ff3f7230 */ /* 0x020fe20000004100 */
[----:B------:R-:W-:Y:S06]  /*0ff0*/  BRA `(.L_x_1994) ;  /* 0x0000000000107947 */ /* 0x000fec0003800000 */
.L_x_1993:
[----:B-----5:R-:W-:Y:S02]  /*1000*/  HADD2.F32 R63, -RZ, R22.H1_H1 ;  /* 0x30000016ff3f7230 */ /* 0x020fe40000004100 */
[----:B------:R-:W-:-:S03]  /*1010*/  @P0 HADD2.F32 R24, -RZ, R18.H1_H1 ;  /* 0x30000012ff180230 */ /* 0x000fc60000004100 */
[----:B------:R-:W-:-:S04]  /*1020*/  FMUL.FTZ R63, R63, UR8 ;  /* 0x000000083f3f7c20 */ /* 0x000fc80008410000 */
[----:B------:R-:W-:-:S07]  /*1030*/  @P0 FADD.FTZ R63, R24, R63 ;  /* 0x0000003f183f0221 */ /* 0x000fce0000010000 */
.L_x_1994:
[----:B------:R-:W-:Y:S05]  /*1040*/  BSYNC B0 ;  /* 0x0000000000007941 */ /* 0x000fea0003800000 */
.L_x_1992:
[----:B------:R-:W-:Y:S04]  /*1050*/  BSSY B0, `(.L_x_1995) ;  /* 0x000000a000007945 */ /* 0x000fe80003800000 */
[----:B------:R-:W-:Y:S05]  /*1060*/  @P3 BRA `(.L_x_1996) ;  /* 0x0000000000103947 */ /* 0x000fea0003800000 */
[----:B------:R-:W-:Y:S01]  /*1070*/  HFMA2.MMA R62, -RZ, RZ, 0, 0 ;  /* 0x00000000ff3e7435 */ /* 0x000fe200000001ff */
[----:B------:R-:W-:Y:S10]  /*1080*/  @!P0 BRA `(.L_x_1997) ;  /* 0x0000000000188947 */ /* 0x000ff40003800000 */
[----:B-----5:R-:W-:Y:S01]  /*1090*/  HADD2.F32 R62, -RZ, R19.H0_H0 ;  /* 0x20000013ff3e7230 */ /* 0x020fe20000004100 */
[----:B------:R-:W-:Y:S06]  /*10a0*/  BRA `(.L_x_1997) ;  /* 0x0000000000107947 */ /* 0x000fec0003800000 */
.L_x_1996:
[----:B-----5:R-:W-:Y:S02]  /*10b0*/  HADD2.F32 R62, -RZ, R23.H0_H0 ;  /* 0x20000017ff3e7230 */ /* 0x020fe40000004100 */
[----:B------:R-:W-:-:S03]  /*10c0*/  @P0 HADD2.F32 R25, -RZ, R19.H0_H0 ;  /* 0x20000013ff190230 */ /* 0x000fc60000004100 */
[----:B------:R-:W-:-:S04]  /*10d0*/  FMUL.FTZ R62, R62, UR8 ;  /* 0x000000083e3e7c20 */ /* 0x000fc80008410000 */
[----:B------:R-:W-:-:S07]  /*10e0*/  @P0 FADD.FTZ R62, R25, R62 ;  /* 0x0000003e193e0221 */ /* 0x000fce0000010000 */
.L_x_1997:
[----:B------:R-:W-:Y:S05]  /*10f0*/  BSYNC B0 ;  /* 0x0000000000007941 */ /* 0x000fea0003800000 */
.L_x_1995:
[----:B------:R-:W-:Y:S04]  /*1100*/  BSSY B0, `(.L_x_1998) ;  /* 0x000000a000007945 */ /* 0x000fe80003800000 */
[----:B------:R-:W-:Y:S05]  /*1110*/  @P3 BRA `(.L_x_1999) ;  /* 0x0000000000103947 */ /* 0x000fea0003800000 */
[----:B------:R-:W-:Y:S01]  /*1120*/  MOV R65, RZ ;  /* 0x000000ff00417202 */ /* 0x000fe20000000f00 */
[----:B------:R-:W-:Y:S06]  /*1130*/  @!P0 BRA `(.L_x_2000) ;  /* 0x0000000000188947 */ /* 0x000fec0003800000 */
[----:B-----5:R-:W-:Y:S01]  /*1140*/  HADD2.F32 R65, -RZ, R19.H1_H1 ;  /* 0x30000013ff417230 */ /* 0x020fe20000004100 */
[----:B------:R-:W-:Y:S06]  /*1150*/  BRA `(.L_x_2000) ;  /* 0x0000000000107947 */ /* 0x000fec0003800000 */
.L_x_1999:
[----:B-----5:R-:W-:Y:S02]  /*1160*/  HADD2.F32 R65, -RZ, R23.H1_H1 ;  /* 0x30000017ff417230 */ /* 0x020fe40000004100 */
[----:B------:R-:W-:-:S03]  /*1170*/  @P0 HADD2.F32 R24, -RZ, R19.H1_H1 ;  /* 0x30000013ff180230 */ /* 0x000fc60000004100 */
[----:B------:R-:W-:-:S04]  /*1180*/  FMUL.FTZ R65, R65, UR8 ;  /* 0x0000000841417c20 */ /* 0x000fc80008410000 */
[----:B------:R-:W-:-:S07]  /*1190*/  @P0 FADD.FTZ R65, R24, R65 ;  /* 0x0000004118410221 */ /* 0x000fce0000010000 */
.L_x_2000:
[----:B------:R-:W-:Y:S05]  /*11a0*/  BSYNC B0 ;  /* 0x0000000000007941 */ /* 0x000fea0003800000 */
.L_x_1998:
[----:B------:R-:W-:-:S04]  /*11b0*/  IMAD.WIDE.U32 R66, R69, 0x10, R66 ;  /* 0x0000001045427825 */ /* 0x000fc800078e0042 */
[----:B------:R-:W-:Y:S01]  /*11c0*/  FADD.FTZ R69, RZ, R55 ;  /* 0x00000037ff457221 */ /* 0x000fe20000010000 */
[----:B------:R-:W-:Y:S01]  /*11d0*/  F2FP.F16.F32.PACK_AB R27, R65, R62 ;  /* 0x0000003e411b723e */ /* 0x000fe200000000ff */
[----:B------:R-:W-:Y:S01]  /*11e0*/  UMOV UR10, 0xffffffff ;  /* 0xffffffff000a7882 */ /* 0x000fe20000000000 */
[----:B------:R-:W-:Y:S01]  /*11f0*/  F2FP.F16.F32.PACK_AB R26, R63, R60 ;  /* 0x0000003c3f1a723e */ /* 0x000fe200000000ff */
[----:B------:R-:W-:Y:S01]  /*1200*/  FADD.FTZ R64, R69, R52 ;  /* 0x0000003445407221 */ /* 0x000fe20000010000 */
[----:B------:R-:W-:Y:S02]  /*1210*/  F2FP.F16.F32.PACK_AB R25, R61, R58 ;  /* 0x0000003a3d19723e */ /* 0x000fe400000000ff */
[----:B------:R-:W-:Y:S01]  /*1220*/  F2FP.F16.F32.PACK_AB R24, R59, R56 ;  /* 0x000000383b18723e */ /* 0x000fe200000000ff */
        /* <DEDUP_REMOVED lines=71> */
.L_x_2016:
        /* <DEDUP_REMOVED lines=25> */
[C---:B------:R-:W-:Y:S01]  /*1830*/  FADD.FTZ R30, -R26.reuse, R30 ;  /* 0x0000001e1a1e7221 */ /* 0x040fe20000010100 */
[----:B0-----:R-:W-:Y:S01]  /*1840*/  FADD.FTZ R68, -R26, R29 ;  /* 0x0000001d1a447221 */ /* 0x001fe20000010100 */
[----:B------:R-:W-:Y:S01]  /*1850*/  LEA.HI R57, R52, R57, RZ, 0x3 ;  /* 0x0000003934397211 */ /* 0x000fe200078f18ff */
[C---:B------:R-:W-:Y:S01]  /*1860*/  FADD.FTZ R28, -R26.reuse, R28 ;  /* 0x0000001c1a1c7221 */ /* 0x040fe20000010100 */
[----:B------:R-:W0:Y:S01]  /*1870*/  LDC.64 R52, c[0x0][0x2b8] ;  /* 0x0000ae00ff347b82 */ /* 0x000e220000000a00 */
[C---:B------:R-:W-:Y:S01]  /*1880*/  FADD.FTZ R24, -R26.reuse, R55 ;  /* 0x000000371a187221 */ /* 0x040fe20000010100 */
[----:B------:R-:W-:Y:S01]  /*1890*/  LEA.HI.SX32 R57, R57, R49, 0x1d ;  /* 0x0000003139397211 */ /* 0x000fe200078feaff */
[C---:B------:R-:W-:Y:S01]  /*18a0*/  FADD.FTZ R56, -R26.reuse, R56 ;  /* 0x000000381a387221 */ /* 0x040fe20000010100 */
[C---:B------:R-:W-:Y:S01]  /*18b0*/  FADD.FTZ R59, -R26.reuse, R59 ;  /* 0x0000003b1a3b7221 */ /* 0x040fe20000010100 */
[C---:B------:R-:W-:Y:S01]  /*18c0*/  FADD.FTZ R58, -R26.reuse, R58 ;  /* 0x0000003a1a3a7221 */ /* 0x040fe20000010100 */
[C---:B------:R-:W-:Y:S01]  /*18d0*/  FADD.FTZ R61, -R26.reuse, R61 ;  /* 0x0000003d1a3d7221 */ /* 0x040fe20000010100 */
[C---:B------:R-:W-:Y:S01]  /*18e0*/  FADD.FTZ R60, -R26.reuse, R60 ;  /* 0x0000003c1a3c7221 */ /* 0x040fe20000010100 */
[C---:B------:R-:W-:Y:S01]  /*18f0*/  FADD.FTZ R63, -R26.reuse, R63 ;  /* 0x0000003f1a3f7221 */ /* 0x040fe20000010100 */
[C---:B------:R-:W-:Y:S01]  /*1900*/  FADD.FTZ R62, -R26.reuse, R62 ;  /* 0x0000003e1a3e7221 */ /* 0x040fe20000010100 */
[----:B------:R-:W-:Y:S01]  /*1910*/  IADD3 R25, R57, 0x20, RZ ;  /* 0x0000002039197810 */ /* 0x000fe20007ffe0ff */
[----:B------:R-:W-:Y:S01]  /*1920*/  FADD.FTZ R26, -R26, R65 ;  /* 0x000000411a1a7221 */ /* 0x000fe20000010100 */
        /* <DEDUP_REMOVED lines=15> */
[----:B0-----:R-:W-:-:S04]  /*1a20*/  IMAD.WIDE.U32 R54, R57, 0x10, R52 ;  /* 0x0000001039367825 */ /* 0x001fc800078e0034 */
[----:B------:R-:W-:Y:S01]  /*1a30*/  FMUL.FTZ R69, R69, R26 ;  /* 0x0000001a45457220 */ /* 0x000fe20000410000 */
[----:B------:R-:W-:Y:S01]  /*1a40*/  FFMA.FTZ R26, R37, R66, R6 ;  /* 0x00000042251a7223 */ /* 0x000fe20000010006 */
[----:B------:R-:W-:Y:S01]  /*1a50*/  FFMA.FTZ R27, R39, R68, R8 ;  /* 0x00000044271b7223 */ /* 0x000fe20000010008 */
[----:B------:R-:W-:-:S04]  /*1a60*/  IMAD.WIDE.U32 R52, R25, 0x10, R52 ;  /* 0x0000001019347825 */ /* 0x000fc800078e0034 */
[----:B------:R-:W-:Y:S01]  /*1a70*/  FFMA.FTZ R25, R35, R64, R4 ;  /* 0x0000004023197223 */ /* 0x000fe20000010004 */
[----:B------:R-:W-:Y:S01]  /*1a80*/  FFMA.FTZ R28, R42, R28, R9 ;  /* 0x0000001c2a1c7223 */ /* 0x000fe20000010009 */
[----:B------:R-:W-:Y:S01]  /*1a90*/  FFMA.FTZ R31, R40, R30, R7 ;  /* 0x0000001e281f7223 */ /* 0x000fe20000010007 */
[----:B------:R-:W-:Y:S01]  /*1aa0*/  FFMA.FTZ R50, R38, R50, R5 ;  /* 0x0000003226327223 */ /* 0x000fe20000010005 */
[----:B------:R-:W-:Y:S01]  /*1ab0*/  FFMA.FTZ R24, R15, R24, R2 ;  /* 0x000000180f187223 */ /* 0x000fe20000010002 */
[----:B------:R-:W-:Y:S01]  /*1ac0*/  FFMA.FTZ R29, R36, R29, R3 ;  /* 0x0000001d241d7223 */ /* 0x000fe20000010003 */
[----:B------:R-:W-:Y:S01]  /*1ad0*/  F2FP.F16.F32.PACK_AB R27, R28, R27 ;  /* 0x0000001b1c1b723e */ /* 0x000fe200000000ff */
[----:B------:R-:W-:Y:S01]  /*1ae0*/  FFMA.FTZ R28, R41, R56, R10 ;  /* 0x00000038291c7223 */ /* 0x000fe2000001000a */
[----:B------:R-:W-:Y:S01]  /*1af0*/  F2FP.F16.F32.PACK_AB R26, R31, R26 ;  /* 0x0000001a1f1a723e */ /* 0x000fe200000000ff */
[----:B------:R-:W-:Y:S01]  /*1b00*/  FFMA.FTZ R58, R43, R58, R12 ;  /* 0x0000003a2b3a7223 */ /* 0x000fe2000001000c */
[----:B------:R-:W-:Y:S01]  /*1b10*/  F2FP.F16.F32.PACK_AB R25, R50, R25 ;  /* 0x000000193219723e */ /* 0x000fe200000000ff */
[----:B------:R-:W-:Y:S01]  /*1b20*/  FFMA.FTZ R30, R46, R60, R13 ;  /* 0x0000003c2e1e7223 */ /* 0x000fe2000001000d */
[----:B------:R-:W-:Y:S01]  /*1b30*/  FFMA.FTZ R31, R47, R62, R14 ;  /* 0x0000003e2f1f7223 */ /* 0x000fe2000001000e */
[----:B------:R-:W-:Y:S01]  /*1b40*/  FFMA.FTZ R50, R51, R69, R34 ;  /* 0x0000004533327223 */ /* 0x000fe20000010022 */
[----:B------:R-:W-:Y:S01]  /*1b50*/  FFMA.FTZ R63, R48, R63, R33 ;  /* 0x0000003f303f7223 */ /* 0x000fe20000010021 */
[----:B------:R-:W-:Y:S01]  /*1b60*/  FFMA.FTZ R61, R45, R61, R32 ;  /* 0x0000003d2d3d7223 */ /* 0x000fe20000010020 */
[----:B------:R-:W-:Y:S01]  /*1b70*/  FFMA.FTZ R59, R44, R59, R11 ;  /* 0x0000003b2c3b7223 */ /* 0x000fe2000001000b */
[----:B------:R-:W-:-:S02]  /*1b80*/  F2FP.F16.F32.PACK_AB R24, R29, R24 ;  /* 0x000000181d18723e */ /* 0x000fc400000000ff */
[----:B------:R-:W-:Y:S02]  /*1b90*/  F2FP.F16.F32.PACK_AB R31, R50, R31 ;  /* 0x0000001f321f723e */ /* 0x000fe400000000ff */
[----:B------:R-:W-:Y:S01]  /*1ba0*/  F2FP.F16.F32.PACK_AB R30, R63, R30 ;  /* 0x0000001e3f1e723e */ /* 0x000fe200000000ff */
[----:B------:R1:W-:Y:S01]  /*1bb0*/  STG.E.128 desc[UR4][R54.64], R24 ;  /* 0x0000001836007986 */ /* 0x0003e2000c101d04 */
[----:B------:R-:W-:Y:S02]  /*1bc0*/  F2FP.F16.F32.PACK_AB R29, R61, R58 ;  /* 0x0000003a3d1d723e */ /* 0x000fe400000000ff */
[----:B------:R-:W-:-:S05]  /*1bd0*/  F2FP.F16.F32.PACK_AB R28, R59, R28 ;  /* 0x0000001c3b1c723e */ /* 0x000fca00000000ff */
[----:B------:R1:W-:Y:S02]  /*1be0*/  STG.E.128 desc[UR4][R52.64], R28 ;  /* 0x0000001c34007986 */ /* 0x0003e4000c101d04 */
.L_x_2003:
[----:B------:R-:W-:Y:S05]  /*1bf0*/  BSYNC B0 ;  /* 0x0000000000007941 */ /* 0x000fea0003800000 */
.L_x_2002:
[----:B-1----:R-:W1:Y:S02]  /*1c00*/  LDC.64 R24, c[0x0][0x210] ;  /* 0x00008400ff187b82 */ /* 0x002e640000000a00 */
[----:B-1----:R-:W-:-:S04]  /*1c10*/  LEA R0, R24, R0, 0x2 ;  /* 0x0000000018007211 */ /* 0x002fc800078e10ff */
[----:B------:R-:W-:-:S13]  /*1c20*/  ISETP.GE.AND P0, PT, R0, R25, PT ;  /* 0x000000190000720c */ /* 0x000fda0003f06270 */
[----:B------:R-:W-:Y:S05]  /*1c30*/  @!P0 BRA `(.L_x_2004) ;  /* 0xffffffe400f48947 */ /* 0x000fea000383ffff */
[----:B------:R-:W-:Y:S05]  /*1c40*/  EXIT ;  /* 0x000000000000794d */ /* 0x000fea0003800000 */
.L_x_2001:
        /* <DEDUP_REMOVED lines=8> */
.L_x_2006:
[----:B------:R-:W-:Y:S05]  /*1cd0*/  BSYNC B0 ;  /* 0x0000000000007941 */ /* 0x000fea0003800000 */
.L_x_2005:
        /* <DEDUP_REMOVED lines=8> */
.L_x_2007:
[----:B------:R-:W-:Y:S01]  /*1d60*/  HFMA2.MMA R66, -RZ, RZ, 0, 2.384185791015625e-07 ;  /* 0x00000004ff427435 */ /* 0x000fe200000001ff */
[----:B------:R-:W-:-:S05]  /*1d70*/  FADD.FTZ R69, R68, R24 ;  /* 0x0000001844457221 */ /* 0x000fca0000010000 */
[----:B------:R-:W-:-:S07]  /*1d80*/  MOV R68, R69 ;  /* 0x0000004500447202 */ /* 0x000fce0000000f00 */
[----:B------:R-:W-:Y:S05]  /*1d90*/  WARPSYNC.COLLECTIVE R25, `(.L_x_2008) ;  /* 0x0000000019087348 */ /* 0x000fea0003c00000 */
[----:B------:R0:W1:Y:S02]  /*1da0*/  SHFL.BFLY P2, R24, R68, R66, R64 ;  /* 0x0c00004244187389 */ /* 0x0000640000040040 */
[----:B01----:R-:W-:Y:S01]  /*1db0*/  ENDCOLLECTIVE ;  /* 0x000000000000791b */ /* 0x003fe20003800000 */
.L_x_2008:
[----:B------:R-:W-:Y:S01]  /*1dc0*/  HFMA2.MMA R66, -RZ, RZ, 0, 4.76837158203125e-07 ;  /* 0x00000008ff427435 */ /* 0x000fe200000001ff */
[----:B------:R-:W-:-:S05]  /*1dd0*/  FADD.FTZ R69, R69, R24 ;  /* 0x0000001845457221 */ /* 0x000fca0000010000 */
[----:B------:R-:W-:-:S07]  /*1de0*/  MOV R68, R69 ;  /* 0x0000004500447202 */ /* 0x000fce0000000f00 */
[----:B------:R-:W-:Y:S05]  /*1df0*/  WARPSYNC.COLLECTIVE R25, `(.L_x_2009) ;  /* 0x0000000019087348 */ /* 0x000fea0003c00000 */
[----:B------:R0:W1:Y:S02]  /*1e00*/  SHFL.BFLY P2, R24, R68, R66, R64 ;  /* 0x0c00004244187389 */ /* 0x0000640000040040 */
[----:B01----:R-:W-:Y:S01]  /*1e10*/  ENDCOLLECTIVE ;  /* 0x000000000000791b */ /* 0x003fe20003800000 */
.L_x_2009:
[----:B------:R-:W-:Y:S01]  /*1e20*/  MOV R66, 0x10 ;  /* 0x0000001000427802 */ /* 0x000fe20000000f00 */
[----:B------:R-:W-:-:S07]  /*1e30*/  FADD.FTZ R68, R69, R24 ;  /* 0x0000001845447221 */ /* 0x000fce0000010000 */
[----:B------:R-:W-:Y:S05]  /*1e40*/  WARPSYNC.COLLECTIVE R25, `(.L_x_2010) ;  /* 0x0000000019087348 */ /* 0x000fea0003c00000 */
[----:B------:R0:W1:Y:S02]  /*1e50*/  SHFL.BFLY P2, R24, R68, R66, R64 ;  /* 0x0c00004244187389 */ /* 0x0000640000040040 */
[----:B01----:R-:W-:Y:S01]  /*1e60*/  ENDCOLLECTIVE ;  /* 0x000000000000791b */ /* 0x003fe20003800000 */
.L_x_2010:
        /* <DEDUP_REMOVED lines=39> */
.L_x_2011:
[----:B------:R-:W-:Y:S01]  /*20e0*/  HFMA2.MMA R66, -RZ, RZ, 0, 1.1920928955078125e-07 ;  /* 0x00000002ff427435 */ /* 0x000fe200000001ff */
[----:B------:R-:W-:-:S05]  /*20f0*/  FADD.FTZ R69, R68, R24 ;  /* 0x0000001844457221 */ /* 0x000fca0000010000 */
[----:B------:R-:W-:-:S07]  /*2100*/  MOV R68, R69 ;  /* 0x0000004500447202 */ /* 0x000fce0000000f00 */
[----:B------:R-:W-:Y:S05]  /*2110*/  WARPSYNC.COLLECTIVE R25, `(.L_x_2012) ;  /* 0x0000000019087348 */ /* 0x000fea0003c00000 */
[----:B------:R0:W1:Y:S02]  /*2120*/  SHFL.BFLY P2, R24, R68, R66, R64 ;  /* 0x0c00004244187389 */ /* 0x0000640000040040 */
[----:B01----:R-:W-:Y:S01]  /*2130*/  ENDCOLLECTIVE ;  /* 0x000000000000791b */ /* 0x003fe20003800000 */
.L_x_2012:
[----:B------:R-:W-:Y:S01]  /*2140*/  HFMA2.MMA R66, -RZ, RZ, 0, 2.384185791015625e-07 ;  /* 0x00000004ff427435 */ /* 0x000fe200000001ff */
[----:B------:R-:W-:-:S05]  /*2150*/  FADD.FTZ R69, R69, R24 ;  /* 0x0000001845457221 */ /* 0x000fca0000010000 */
[----:B------:R-:W-:-:S07]  /*2160*/  MOV R68, R69 ;  /* 0x0000004500447202 */ /* 0x000fce0000000f00 */
[----:B------:R-:W-:Y:S05]  /*2170*/  WARPSYNC.COLLECTIVE R25, `(.L_x_2013) ;  /* 0x0000000019087348 */ /* 0x000fea0003c00000 */
[----:B------:R0:W1:Y:S02]  /*2180*/  SHFL.BFLY P2, R24, R68, R66, R64 ;  /* 0x0c00004244187389 */ /* 0x0000640000040040 */
[----:B01----:R-:W-:Y:S01]  /*2190*/  ENDCOLLECTIVE ;  /* 0x000000000000791b */ /* 0x003fe20003800000 */
.L_x_2013:
[----:B------:R-:W-:Y:S01]  /*21a0*/  MOV R66, 0x8 ;  /* 0x0000000800427802 */ /* 0x000fe20000000f00 */
[----:B------:R-:W-:-:S07]  /*21b0*/  FADD.FTZ R68, R69, R24 ;  /* 0x0000001845447221 */ /* 0x000fce0000010000 */
[----:B------:R-:W-:Y:S05]  /*21c0*/  WARPSYNC.COLLECTIVE R25, `(.L_x_2014) ;  /* 0x0000000019087348 */ /* 0x000fea0003c00000 */
[----:B------:R0:W1:Y:S02]  /*21d0*/  SHFL.BFLY P2, R24, R68, R66, R64 ;  /* 0x0c00004244187389 */ /* 0x0000640000040040 */
[----:B01----:R-:W-:Y:S01]  /*21e0*/  ENDCOLLECTIVE ;  /* 0x000000000000791b */ /* 0x003fe20003800000 */
.L_x_2014:
[----:B------:R-:W-:Y:S01]  /*21f0*/  HFMA2.MMA R66, -RZ, RZ, 0, 9.5367431640625e-07 ;  /* 0x00000010ff427435 */ /* 0x000fe200000001ff */
[----:B------:R-:W-:-:S10]  /*2200*/  FADD.FTZ R68, R68, R24 ;  /* 0x0000001844447221 */ /* 0x000fd40000010000 */
[----:B------:R-:W-:Y:S05]  /*2210*/  WARPSYNC.COLLECTIVE R25, `(.L_x_2015) ;  /* 0x0000000019087348 */ /* 0x000fea0003c00000 */
[----:B------:R0:W1:Y:S02]  /*2220*/  SHFL.BFLY P2, R24, R68, R66, R64 ;  /* 0x0c00004244187389 */ /* 0x0000640000040040 */
[----:B01----:R-:W-:Y:S01]  /*2230*/  ENDCOLLECTIVE ;  /* 0x000000000000791b */ /* 0x003fe20003800000 */
.L_x_2015:
[----:B------:R-:W-:Y:S05]  /*2240*/  BRA `(.L_x_2016) ;  /* 0xfffffff400147947 */ /* 0x000fea000383ffff */
.L_x_2017:
        /* <DEDUP_REMOVED lines=11> */
.L_x_16491:


//--------------------- .text._ZN10layer_norm13ln_fwd_kernelINS_13Kernel_traitsI6__halfS2_S2_S2_fjLj512ELj1ELj4ELj1ELj16ENS_18Kernel_traits_baseILj512ES2_S2_S2_S2_fjLj128EEEEELb0ELb1ELb0ELb0EEEvNS_9FwdParamsE --------------------------
	.section	.text._ZN10layer_norm13ln_fwd_kernelINS_13Kernel_traitsI6__halfS2_S2_S2_fjLj512ELj1ELj4ELj1ELj16ENS_18Kernel_traits_baseILj512ES2_S2_S2_S2_fjLj128EEEEELb0ELb1ELb0ELb0EEEvNS_9FwdParamsE,"ax",@progbits
	.align	128
        .global         _ZN10layer_norm13ln_fwd_kernelINS_13Kernel_traitsI6__halfS2_S2_S2_fjLj512ELj1ELj4ELj1ELj16ENS_18Kernel_traits_baseILj512ES2_S2_S2_S2_fjLj128EEEEELb0ELb1ELb0ELb0EEEvNS_9FwdParamsE
        .type           _ZN10layer_norm13ln_fwd_kernelINS_13Kernel_traitsI6__halfS2_S2_S2_fjLj512ELj1ELj4ELj1ELj16ENS_18Kernel_traits_baseILj512ES2_S2_S2_S2_fjLj128EEEEELb0ELb1ELb0ELb0EEEvNS_9FwdParamsE,@function
        .size           _ZN10layer_norm13ln_fwd_kernelINS_13Kernel_traitsI6__halfS2_S2_S2_fjLj512ELj1ELj4ELj1ELj16ENS_18Kernel_traits_baseILj512ES2_S2_S2_S2_fjLj128EEEEELb0ELb1ELb0ELb0EEEvNS_9FwdParamsE,(.L_x_16492 - _ZN10layer_norm13ln_fwd_kernelINS_13Kernel_traitsI6__halfS2_S2_S2_fjLj512ELj1ELj4ELj1ELj16ENS_18Kernel_traits_baseILj512ES2_S2_S2_S2_fjLj128EEEEELb0ELb1ELb0ELb0EEEvNS_9FwdParamsE)
        .other          _ZN10layer_norm13ln_fwd_kernelINS_13Kernel_traitsI6__halfS2_S2_S2_fjLj512ELj1ELj4ELj1ELj16ENS_18Kernel_traits_baseILj512ES2_S2_S2_S2_fjLj128EEEEELb0ELb1ELb0ELb0EEEvNS_9FwdParamsE,@"STO_CUDA_ENTRY STV_DEFAULT"
_ZN10layer_norm13ln_fwd_kernelINS_13Kernel_traitsI6__halfS2_S2_S2_fjLj512ELj1ELj4ELj1ELj16ENS_18Kernel_traits_baseILj512ES2_S2_S2_S2_fjLj128EEEEELb0ELb1ELb0ELb0EEEvNS_9FwdParamsE:
.text._ZN10layer_norm13ln_fwd_kernelINS_13Kernel_traitsI6__halfS2_S2_S2_fjLj512ELj1ELj4ELj1ELj16ENS_18Kernel_traits_baseILj512ES2_S2_S2_S2_fjLj128EEEEELb0ELb1ELb0ELb0EEEvNS_9FwdParamsE:
        /* <DEDUP_REMOVED lines=16> */
[----:B------:R-:W-:Y:S01]  /*0100*/  ULDC.64 UR6, c[0x0][0x2c8] ;  /* 0x0000b20000067ab9 */ /* 0x000fe20000000a00 */
[----:B------:R-:W0:Y:S01]  /*0110*/  LDC.64 R24, c[0x0][0x260] ;  /* 0x00009800ff187b82 */ /* 0x000e220000000a00 */
[----:B------:R-:W-:-:S04]  /*0120*/  ISETP.NE.U32.AND P0, PT, RZ, UR6, PT ;  /* 0x00000006ff007c0c */ /* 0x000fc8000bf05070 */
[----:B------:R-:W-:-:S13]  /*0130*/  ISETP.NE.AND.EX P0, PT, RZ, UR7, PT, P0 ;  /* 0x00000007ff007c0c */ /* 0x000fda000bf05300 */
[----:B------:R-:W-:-:S04]  /*0140*/  @P0 LEA R2, P1, R7, UR6, 0x4 ;  /* 0x0000000607020c11 */ /* 0x000fc8000f8220ff */
[C---:B------:R-:W-:Y:S01]  /*0150*/  @P0 LEA.HI.X R3, R7.reuse, UR7, RZ, 0x4, P1 ;  /* 0x0000000707030c11 */ /* 0x040fe200088f24ff */
[----:B------:R-:W-:Y:S02]  /*0160*/  ULDC.64 UR6, c[0x0][0x278] ;  /* 0x00009e0000067ab9 */ /* 0x000fe40000000a00 */
[C---:B------:R-:W-:Y:S01]  /*0170*/  LEA R4, P1, R7.reuse, UR6, 0x4 ;  /* 0x0000000607047c11 */ /* 0x040fe2000f8220ff */
[C---:B0-----:R-:W-:Y:S01]  /*0180*/  IMAD.WIDE.U32 R24, R7.reuse, 0x10, R24 ;  /* 0x0000001007187825 */ /* 0x041fe200078e0018 */
[----:B------:R0:W5:Y:S02]  /*0190*/  @P0 LDG.E.128 R20, desc[UR4][R2.64] ;  /* 0x0000000402140981 */ /* 0x000164000c1e1d00 */
[----:B------:R-:W-:-:S03]  /*01a0*/  LEA.HI.X R5, R7, UR7, RZ, 0x4, P1 ;  /* 0x0000000707057c11 */ /* 0x000fc600088f24ff */
[----:B------:R-:W5:Y:S04]  /*01b0*/  LDG.E.128 R24, desc[UR4][R24.64] ;  /* 0x0000000418187981 */ /* 0x000f68000c1e1d00 */
[----:B------:R0:W5:Y:S01]  /*01c0*/  LDG.E.128 R40, desc[UR4][R4.64] ;  /* 0x0000000404287981 */ /* 0x000162000c1e1d00 */
[----:B------:R-:W-:Y:S02]  /*01d0*/  LOP3.LUT R7, R7, 0x20, RZ, 0xfc, !PT ;  /* 0x0000002007077812 */ /* 0x000fe400078efcff */
[----:B------:R-:W-:Y:S02]  /*01e0*/  @!P0 CS2R R20, SRZ ;  /* 0x0000000000148805 */ /* 0x000fe4000001ff00 */
[----:B0-----:R-:W-:-:S07]  /*01f0*/  @!P0 CS2R R22, SRZ ;  /* 0x0000000000168805 */ /* 0x001fce000001ff00 */
.L_x_2019:
[----:B------:R-:W-:Y:S05]  /*0200*/  BSYNC B0 ;  /* 0x0000000000007941 */ /* 0x000fea0003800000 */
.L_x_2018:
        /* <DEDUP_REMOVED lines=14> */
[----:B------:R-:W5:Y:S01]  /*02f0*/  LDG.E.128 R36, desc[UR4][R36.64] ;  /* 0x0000000424247981 */ /* 0x000f62000c1e1d00 */
[----:B------:R-:W-:Y:S02]  /*0300*/  @!P0 CS2R R28, SRZ ;  /* 0x00000000001c8805 */ /* 0x000fe4000001ff00 */
[----:B0-----:R-:W-:-:S07]  /*0310*/  @!P0 CS2R R30, SRZ ;  /* 0x00000000001e8805 */ /* 0x001fce000001ff00 */
.L_x_2021:
[----:B------:R-:W-:Y:S05]  /*0320*/  BSYNC B0 ;  /* 0x0000000000007941 */ /* 0x000fea0003800000 */
.L_x_2020:
[----:B------:R-:W-:Y:S02]  /*0330*/  ULDC UR6, c[0x0][0x214] ;  /* 0x0000850000067ab9 */ /* 0x000fe40000000800 */
[----:B------:R-:W-:-:S13]  /*0340*/  ISETP.GE.AND P0, PT, R18, UR6, PT ;  /* 0x0000000612007c0c */ /* 0x000fda000bf06270 */
[----:B------:R-:W-:Y:S05]  /*0350*/  @P0 EXIT ;  /* 0x000000000000094d */ /* 0x000fea0003800000 */
[--C-:B-----5:R-:W-:Y:S01]  /*0360*/  HADD2.F32 R9, -RZ, R36.reuse.H0_H0 ;  /* 0x20000024ff097230 */ /* 0x120fe20000004100 */
[----:B------:R-:W-:Y:S01]  /*0370*/  ULDC.64 UR6, c[0x0][0x270] ;  /* 0x00009c0000067ab9 */ /* 0x000fe20000000a00 */
[----:B------:R-:W-:Y:S01]  /*0380*/  HADD2.F32 R8, -RZ, R36.H1_H1 ;  /* 0x30000024ff087230 */ /* 0x000fe20000004100 */
[----:B------:R-:W-:Y:S01]  /*0390*/  ISETP.NE.U32.AND P0, PT, RZ, UR6, PT ;  /* 0x00000006ff007c0c */ /* 0x000fe2000bf05070 */
[--C-:B------:R-:W-:Y:S01]  /*03a0*/  HADD2.F32 R7, -RZ, R37.reuse.H0_H0 ;  /* 0x20000025ff077230 */ /* 0x100fe20000004100 */
[----:B------:R-:W-:Y:S01]  /*03b0*/  ULDC.U8 UR6, c[0x0][0x2a0] ;  /* 0x0000a80000067ab9 */ /* 0x000fe20000000000 */
[----:B------:R-:W-:Y:S01]  /*03c0*/  HADD2.F32 R6, -RZ, R37.H1_H1 ;  /* 0x30000025ff067230 */ /* 0x000fe20000004100 */
[----:B------:R-:W-:Y:S01]  /*03d0*/  ISETP.NE.AND.EX P0, PT, RZ, UR7, PT, P0 ;  /* 0x00000007ff007c0c */ /* 0x000fe2000bf05300 */
        /* <DEDUP_REMOVED lines=49> */
.L_x_2031:
        /* <DEDUP_REMOVED lines=13> */
[----:B------:R-:W-:Y:S06]  /*07c0*/  @!P2 BRA `(.L_x_2023) ;  /* 0x0000000000e0a947 */ /* 0x000fec0003800000 */
[----:B------:R-:W-:Y:S01]  /*07d0*/  ISETP.NE.U32.AND P1, PT, RZ, UR6, PT ;  /* 0x00000006ff007c0c */ /* 0x000fe2000bf25070 */
[----:B------:R-:W0:Y:S03]  /*07e0*/  LDC.64 R28, c[0x0][0x220] ;  /* 0x00008800ff1c7b82 */ /* 0x000e260000000a00 */
[----:B------:R-:W-:-:S05]  /*07f0*/  ISETP.NE.AND.EX P1, PT, RZ, UR7, PT, P1 ;  /* 0x00000007ff007c0c */ /* 0x000fca000bf25310 */
[----:B------:R-:W1:Y:S08]  /*0800*/  LDC.64 R76, c[0x0][0x238] ;  /* 0x00008e00ff4c7b82 */ /* 0x000e700000000a00 */
[----:B------:R-:W2:Y:S01]  /*0810*/  @P1 LDC.64 R60, c[0x0][0x230] ;  /* 0x00008c00ff3c1b82 */ /* 0x000ea20000000a00 */
[----:B0-----:R-:W-:-:S06]  /*0820*/  IMAD.WIDE.U32 R28, R79, 0x10, R28 ;  /* 0x000000104f1c7825 */ /* 0x001fcc00078e001c */
[----:B------:R-:W3:Y:S01]  /*0830*/  LDG.E.128 R28, desc[UR4][R28.64] ;  /* 0x000000041c1c7981 */ /* 0x000ee2000c1e1d00 */
[----:B--2---:R-:W-:-:S05]  /*0840*/  @P1 IMAD.WIDE.U32 R60, R79, 0x10, R60 ;  /* 0x000000104f3c1825 */ /* 0x004fca00078e003c */
[----:B------:R0:W2:Y:S01]  /*0850*/  @P1 LDG.E.128 R20, desc[UR4][R60.64] ;  /* 0x000000043c141981 */ /* 0x0000a2000c1e1d00 */
[----:B-1----:R-:W-:-:S04]  /*0860*/  IMAD.WIDE.U32 R76, R79, 0x10, R76 ;  /* 0x000000104f4c7825 */ /* 0x002fc800078e004c */
[--C-:B---3--:R-:W-:Y:S02]  /*0870*/  HADD2.F32 R63, -RZ, R28.reuse.H0_H0 ;  /* 0x2000001cff3f7230 */ /* 0x108fe40000004100 */
[----:B------:R-:W-:Y:S02]  /*0880*/  HADD2.F32 R65, -RZ, R28.H1_H1 ;  /* 0x3000001cff417230 */ /* 0x000fe40000004100 */
[----:B------:R-:W-:Y:S02]  /*0890*/  HADD2.F32 R83, -RZ, R30.H0_H0 ;  /* 0x2000001eff537230 */ /* 0x000fe40000004100 */
[-C--:B------:R-:W-:Y:S01]  /*08a0*/  FMUL.FTZ R58, R63, R78.reuse ;  /* 0x0000004e3f3a7220 */ /* 0x080fe20000410000 */
[--C-:B------:R-:W-:Y:S02]  /*08b0*/  HADD2.F32 R67, -RZ, R29.reuse.H0_H0 ;  /* 0x2000001dff437230 */ /* 0x100fe40000004100 */
[----:B------:R-:W-:Y:S01]  /*08c0*/  FMUL.FTZ R65, R65, R78 ;  /* 0x0000004e41417220 */ /* 0x000fe20000410000 */
[----:B------:R-:W-:-:S02]  /*08d0*/  HADD2.F32 R81, -RZ, R29.H1_H1 ;  /* 0x3000001dff517230 */ /* 0x000fc40000004100 */
[----:B------:R-:W-:Y:S01]  /*08e0*/  FMUL.FTZ R62, R83, R78 ;  /* 0x0000004e533e7220 */ /* 0x000fe20000410000 */
[----:B------:R-:W-:Y:S02]  /*08f0*/  HADD2.F32 R85, -RZ, R30.H1_H1 ;  /* 0x3000001eff557230 */ /* 0x000fe40000004100 */
[----:B------:R-:W-:Y:S01]  /*0900*/  FMUL.FTZ R58, R17, R58 ;  /* 0x0000003a113a7220 */ /* 0x000fe20000410000 */
[--C-:B------:R-:W-:Y:S02]  /*0910*/  HADD2.F32 R87, -RZ, R31.reuse.H0_H0 ;  /* 0x2000001fff577230 */ /* 0x100fe40000004100 */
[----:B0-----:R-:W-:Y:S01]  /*0920*/  FMUL.FTZ R61, R16, R65 ;  /* 0x00000041103d7220 */ /* 0x001fe20000410000 */
[----:B------:R-:W-:Y:S02]  /*0930*/  HADD2.F32 R89, -RZ, R31.H1_H1 ;  /* 0x3000001fff597230 */ /* 0x000fe40000004100 */
[----:B------:R-:W-:Y:S01]  /*0940*/  FMUL.FTZ R62, R13, R62 ;  /* 0x0000003e0d3e7220 */ /* 0x000fe20000410000 */
[----:B--2---:R-:W-:-:S02]  /*0950*/  @P1 HADD2.F32 R29, -RZ, R20.H0_H0 ;  /* 0x20000014ff1d1230 */ /* 0x004fc40000004100 */
[-C--:B------:R-:W-:Y:S01]  /*0960*/  FMUL.FTZ R60, R67, R78.reuse ;  /* 0x0000004e433c7220 */ /* 0x080fe20000410000 */
[----:B------:R-:W-:Y:S02]  /*0970*/  @P1 HADD2.F32 R28, -RZ, R20.H1_H1 ;  /* 0x30000014ff1c1230 */ /* 0x000fe40000004100 */
[-C--:B------:R-:W-:Y:S01]  /*0980*/  FMUL.FTZ R81, R81, R78.reuse ;  /* 0x0000004e51517220 */ /* 0x080fe20000410000 */
[----:B------:R-:W-:Y:S02]  /*0990*/  @P1 HADD2.F32 R63, -RZ, R22.H0_H0 ;  /* 0x20000016ff3f1230 */ /* 0x000fe40000004100 */
[-C--:B------:R-:W-:Y:S01]  /*09a0*/  FMUL.FTZ R85, R85, R78.reuse ;  /* 0x0000004e55557220 */ /* 0x080fe20000410000 */
[-C--:B------:R-:W-:Y:S01]  /*09b0*/  FMUL.FTZ R64, R87, R78.reuse ;  /* 0x0000004e57407220 */ /* 0x080fe20000410000 */
[----:B------:R-:W-:Y:S01]  /*09c0*/  FMUL.FTZ R89, R89, R78 ;  /* 0x0000004e59597220 */ /* 0x000fe20000410000 */
[----:B------:R-:W-:Y:S01]  /*09d0*/  @P1 FADD.FTZ R58, R29, R58 ;  /* 0x0000003a1d3a1221 */ /* 0x000fe20000010000 */
[----:B------:R-:W-:Y:S01]  /*09e0*/  @P1 FADD.FTZ R61, R28, R61 ;  /* 0x0000003d1c3d1221 */ /* 0x000fe20000010000 */
[----:B------:R-:W-:-:S02]  /*09f0*/  @P1 HADD2.F32 R31, -RZ, R21.H0_H0 ;  /* 0x20000015ff1f1230 */ /* 0x000fc40000004100 */
[----:B------:R-:W-:Y:S01]  /*0a00*/  @P1 FADD.FTZ R62, R63, R62 ;  /* 0x0000003e3f3e1221 */ /* 0x000fe20000010000 */
[----:B------:R-:W-:Y:S02]  /*0a10*/  @P1 HADD2.F32 R28, -RZ, R21.H1_H1 ;  /* 0x30000015ff1c1230 */ /* 0x000fe40000004100 */
[----:B------:R-:W-:Y:S01]  /*0a20*/  FMUL.FTZ R60, R15, R60 ;  /* 0x0000003c0f3c7220 */ /* 0x000fe20000410000 */
[----:B------:R-:W-:Y:S02]  /*0a30*/  @P1 HADD2.F32 R30, -RZ, R22.H1_H1 ;  /* 0x30000016ff1e1230 */ /* 0x000fe40000004100 */
[----:B------:R-:W-:Y:S01]  /*0a40*/  FMUL.FTZ R63, R12, R85 ;  /* 0x000000550c3f7220 */ /* 0x000fe20000410000 */
[--C-:B------:R-:W-:Y:S02]  /*0a50*/  @P1 HADD2.F32 R29, -RZ, R23.reuse.H0_H0 ;  /* 0x20000017ff1d1230 */ /* 0x100fe40000004100 */
[----:B------:R-:W-:Y:S01]  /*0a60*/  FMUL.FTZ R65, R14, R81 ;  /* 0x000000510e417220 */ /* 0x000fe20000410000 */
[----:B------:R-:W-:-:S02]  /*0a70*/  @P1 HADD2.F32 R80, -RZ, R23.H1_H1 ;  /* 0x30000017ff501230 */ /* 0x000fc40000004100 */
[----:B------:R-:W-:Y:S01]  /*0a80*/  FMUL.FTZ R64, R11, R64 ;  /* 0x000000400b407220 */ /* 0x000fe20000410000 */
[----:B------:R-:W-:Y:S01]  /*0a90*/  FMUL.FTZ R67, R10, R89 ;  /* 0x000000590a437220 */ /* 0x000fe20000410000 */
[----:B------:R-:W-:Y:S01]  /*0aa0*/  @P1 FADD.FTZ R60, R31, R60 ;  /* 0x0000003c1f3c1221 */ /* 0x000fe20000010000 */
[----:B------:R-:W-:Y:S01]  /*0ab0*/  @P1 FADD.FTZ R63, R30, R63 ;  /* 0x0000003f1e3f1221 */ /* 0x000fe20000010000 */
[----:B------:R-:W-:Y:S01]  /*0ac0*/  @P1 FADD.FTZ R65, R28, R65 ;  /* 0x000000411c411221 */ /* 0x000fe20000010000 */
[----:B------:R-:W-:Y:S01]  /*0ad0*/  @P1 FADD.FTZ R64, R29, R64 ;  /* 0x000000401d401221 */ /* 0x000fe20000010000 */
[----:B------:R-:W-:Y:S01]  /*0ae0*/  @P1 FADD.FTZ R67, R80, R67 ;  /* 0x0000004350431221 */ /* 0x000fe20000010000 */
[----:B------:R-:W-:Y:S02]  /*0af0*/  F2FP.F16.F32.PACK_AB R28, R61, R58 ;  /* 0x0000003a3d1c723e */ /* 0x000fe400000000ff */
[----:B------:R-:W-:Y:S02]  /*0b00*/  F2FP.F16.F32.PACK_AB R30, R63, R62 ;  /* 0x0000003e3f1e723e */ /* 0x000fe400000000ff */
[----:B------:R-:W-:-:S02]  /*0b10*/  F2FP.F16.F32.PACK_AB R29, R65, R60 ;  /* 0x0000003c411d723e */ /* 0x000fc400000000ff */
[----:B------:R-:W-:Y:S02]  /*0b20*/  F2FP.F16.F32.PACK_AB R31, R67, R64 ;  /* 0x00000040431f723e */ /* 0x000fe400000000ff */
[----:B------:R-:W-:-:S03]  /*0b30*/  IADD3 R81, R79, 0x20, RZ ;  /* 0x000000204f517810 */ /* 0x000fc60007ffe0ff */
[----:B------:R0:W-:Y:S04]  /*0b40*/  STG.E.128 desc[UR4][R76.64], R28 ;  /* 0x0000001c4c007986 */ /* 0x0001e8000c101d04 */
.L_x_2023:
[----:B------:R-:W-:Y:S05]  /*0b50*/  BSYNC B0 ;  /* 0x0000000000007941 */ /* 0x000fea0003800000 */
.L_x_2022:
[----:B------:R-:W-:Y:S04]  /*0b60*/  BSSY B0, `(.L_x_2024) ;  /* 0x0000039000007945 */ /* 0x000fe80003800000 */
[----:B------:R-:W-:Y:S05]  /*0b70*/  @!P3 BRA `(.L_x_2025) ;  /* 0x0000000000dcb947 */ /* 0x000fea0003800000 */
[----:B0-----:R-:W0:Y:S01]  /*0b80*/  LDC.64 R28, c[0x0][0x220] ;  /* 0x00008800ff1c7b82 */ /* 0x001e220000000a00 */
[----:B------:R-:W-:-:S04]  /*0b90*/  ISETP.NE.U32.AND P1, PT, RZ, UR6, PT ;  /* 0x00000006ff007c0c */ /* 0x000fc8000bf25070 */
[----:B------:R-:W-:-:S13]  /*0ba0*/  ISETP.NE.AND.EX P1, PT, RZ, UR7, PT, P1 ;  /* 0x00000007ff007c0c */ /* 0x000fda000bf25310 */
[C---:B------:R-:W-:Y:S01]  /*0bb0*/  @P1 LEA R68, P5, R81.reuse, UR6, 0x4 ;  /* 0x0000000651441c11 */ /* 0x040fe2000f8a20ff */
[----:B0-----:R-:W-:-:S03]  /*0bc0*/  IMAD.WIDE.U32 R28, R81, 0x10, R28 ;  /* 0x00000010511c7825 */ /* 0x001fc600078e001c */
[----:B------:R-:W-:-:S03]  /*0bd0*/  @P1 LEA.HI.X R69, R81, UR7, RZ, 0x4, P5 ;  /* 0x0000000751451c11 */ /* 0x000fc6000a8f24ff */
[----:B------:R-:W2:Y:S04]  /*0be0*/  LDG.E.128 R28, desc[UR4][R28.64] ;  /* 0x000000041c1c7981 */ /* 0x000ea8000c1e1d00 */
[----:B------:R0:W3:Y:S01]  /*0bf0*/  @P1 LDG.E.128 R20, desc[UR4][R68.64] ;  /* 0x0000000444141981 */ /* 0x0000e2000c1e1d00 */
[----:B------:R-:W-:Y:S01]  /*0c00*/  LEA R76, P5, R81, UR8, 0x4 ;  /* 0x00000008514c7c11 */ /* 0x000fe2000f8a20ff */
[--C-:B--2---:R-:W-:Y:S02]  /*0c10*/  HADD2.F32 R71, -RZ, R28.reuse.H0_H0 ;  /* 0x2000001cff477230 */ /* 0x104fe40000004100 */
[----:B------:R-:W-:Y:S02]  /*0c20*/  HADD2.F32 R73, -RZ, R28.H1_H1 ;  /* 0x3000001cff497230 */ /* 0x000fe40000004100 */
[----:B------:R-:W-:-:S02]  /*0c30*/  HADD2.F32 R75, -RZ, R29.H0_H0 ;  /* 0x2000001dff4b7230 */ /* 0x000fc40000004100 */
[-C--:B------:R-:W-:Y:S01]  /*0c40*/  FMUL.FTZ R66, R71, R78.reuse ;  /* 0x0000004e47427220 */ /* 0x080fe20000410000 */
[--C-:B------:R-:W-:Y:S02]  /*0c50*/  HADD2.F32 R85, -RZ, R30.reuse.H1_H1 ;  /* 0x3000001eff557230 */ /* 0x100fe40000004100 */
[----:B------:R-:W-:Y:S01]  /*0c60*/  FMUL.FTZ R73, R73, R78 ;  /* 0x0000004e49497220 */ /* 0x000fe20000410000 */
[----:B------:R-:W-:Y:S02]  /*0c70*/  HADD2.F32 R77, -RZ, R29.H1_H1 ;  /* 0x3000001dff4d7230 */ /* 0x000fe40000004100 */
[----:B------:R-:W-:Y:S01]  /*0c80*/  FMUL.FTZ R66, R9, R66 ;  /* 0x0000004209427220 */ /* 0x000fe20000410000 */
[----:B------:R-:W-:Y:S02]  /*0c90*/  HADD2.F32 R83, -RZ, R30.H0_H0 ;  /* 0x2000001eff537230 */ /* 0x000fe40000004100 */
[----:B0-----:R-:W-:Y:S01]  /*0ca0*/  FMUL.FTZ R68, R75, R78 ;  /* 0x0000004e4b447220 */ /* 0x001fe20000410000 */
[----:B---3--:R-:W-:-:S02]  /*0cb0*/  @P1 HADD2.F32 R29, -RZ, R20.H0_H0 ;  /* 0x20000014ff1d1230 */ /* 0x008fc40000004100 */
[-C--:B------:R-:W-:Y:S01]  /*0cc0*/  FMUL.FTZ R85, R85, R78.reuse ;  /* 0x0000004e55557220 */ /* 0x080fe20000410000 */
[--C-:B------:R-:W-:Y:S02]  /*0cd0*/  HADD2.F32 R87, -RZ, R31.reuse.H0_H0 ;  /* 0x2000001fff577230 */ /* 0x100fe40000004100 */
[----:B------:R-:W-:Y:S01]  /*0ce0*/  FMUL.FTZ R70, R83, R78 ;  /* 0x0000004e53467220 */ /* 0x000fe20000410000 */
[----:B------:R-:W-:Y:S02]  /*0cf0*/  HADD2.F32 R31, -RZ, R31.H1_H1 ;  /* 0x3000001fff1f7230 */ /* 0x000fe40000004100 */
[----:B------:R-:W-:Y:S01]  /*0d00*/  @P1 FADD.FTZ R66, R29, R66 ;  /* 0x000000421d421221 */ /* 0x000fe20000010000 */
[----:B------:R-:W-:Y:S01]  /*0d10*/  FMUL.FTZ R69, R8, R73 ;  /* 0x0000004908457220 */ /* 0x000fe20000410000 */
[----:B------:R-:W-:Y:S02]  /*0d20*/  @P1 HADD2.F32 R28, -RZ, R20.H1_H1 ;  /* 0x30000014ff1c1230 */ /* 0x000fe40000004100 */
[----:B------:R-:W-:Y:S01]  /*0d30*/  FMUL.FTZ R68, R7, R68 ;  /* 0x0000004407447220 */ /* 0x000fe20000410000 */
[----:B------:R-:W-:-:S02]  /*0d40*/  @P1 HADD2.F32 R29, -RZ, R21.H0_H0 ;  /* 0x20000015ff1d1230 */ /* 0x000fc40000004100 */
[----:B------:R-:W-:Y:S01]  /*0d50*/  FMUL.FTZ R71, R4, R85 ;  /* 0x0000005504477220 */ /* 0x000fe20000410000 */
[--C-:B------:R-:W-:Y:S02]  /*0d60*/  @P1 HADD2.F32 R30, -RZ, R22.reuse.H1_H1 ;  /* 0x30000016ff1e1230 */ /* 0x100fe40000004100 */
[----:B------:R-:W-:Y:S01]  /*0d70*/  FMUL.FTZ R70, R5, R70 ;  /* 0x0000004605467220 */ /* 0x000fe20000410000 */
[----:B------:R-:W-:Y:S02]  /*0d80*/  @P1 HADD2.F32 R73, -RZ, R22.H0_H0 ;  /* 0x20000016ff491230 */ /* 0x000fe40000004100 */
[-C--:B------:R-:W-:Y:S01]  /*0d90*/  FMUL.FTZ R77, R77, R78.reuse ;  /* 0x0000004e4d4d7220 */ /* 0x080fe20000410000 */
[-C--:B------:R-:W-:Y:S01]  /*0da0*/  FMUL.FTZ R72, R87, R78.reuse ;  /* 0x0000004e57487220 */ /* 0x080fe20000410000 */
[----:B------:R-:W-:Y:S01]  /*0db0*/  FMUL.FTZ R31, R31, R78 ;  /* 0x0000004e1f1f7220 */ /* 0x000fe20000410000 */
[----:B------:R-:W-:Y:S01]  /*0dc0*/  @P1 FADD.FTZ R69, R28, R69 ;  /* 0x000000451c451221 */ /* 0x000fe20000010000 */
[----:B------:R-:W-:Y:S01]  /*0dd0*/  @P1 FADD.FTZ R68, R29, R68 ;  /* 0x000000441d441221 */ /* 0x000fe20000010000 */
[----:B------:R-:W-:Y:S01]  /*0de0*/  @P1 FADD.FTZ R71, R30, R71 ;  /* 0x000000471e471221 */ /* 0x000fe20000010000 */
[----:B------:R-:W-:Y:S01]  /*0df0*/  @P1 FADD.FTZ R70, R73, R70 ;  /* 0x0000004649461221 */ /* 0x000fe20000010000 */
[----:B------:R-:W-:-:S02]  /*0e00*/  @P1 HADD2.F32 R28, -RZ, R21.H1_H1 ;  /* 0x30000015ff1c1230 */ /* 0x000fc40000004100 */
[----:B------:R-:W-:Y:S01]  /*0e10*/  FMUL.FTZ R73, R6, R77 ;  /* 0x0000004d06497220 */ /* 0x000fe20000410000 */
[--C-:B------:R-:W-:Y:S02]  /*0e20*/  @P1 HADD2.F32 R29, -RZ, R23.reuse.H0_H0 ;  /* 0x20000017ff1d1230 */ /* 0x100fe40000004100 */
[----:B------:R-:W-:Y:S01]  /*0e30*/  FMUL.FTZ R72, R3, R72 ;  /* 0x0000004803487220 */ /* 0x000fe20000410000 */
[----:B------:R-:W-:Y:S02]  /*0e40*/  @P1 HADD2.F32 R30, -RZ, R23.H1_H1 ;  /* 0x30000017ff1e1230 */ /* 0x000fe40000004100 */
[----:B------:R-:W-:Y:S01]  /*0e50*/  FMUL.FTZ R75, R2, R31 ;  /* 0x0000001f024b7220 */ /* 0x000fe20000410000 */
[----:B------:R-:W-:Y:S01]  /*0e60*/  @P1 FADD.FTZ R73, R28, R73 ;  /* 0x000000491c491221 */ /* 0x000fe20000010000 */
[----:B------:R-:W-:Y:S01]  /*0e70*/  @P1 FADD.FTZ R72, R29, R72 ;  /* 0x000000481d481221 */ /* 0x000fe20000010000 */
[----:B------:R-:W-:Y:S01]  /*0e80*/  LEA.HI.X R77, R81, UR9, RZ, 0x4, P5 ;  /* 0x00000009514d7c11 */ /* 0x000fe2000a8f24ff */
[----:B------:R-:W-:Y:S01]  /*0e90*/  @P1 FADD.FTZ R75, R30, R75 ;  /* 0x0000004b1e4b1221 */ /* 0x000fe20000010000 */
[----:B------:R-:W-:-:S02]  /*0ea0*/  F2FP.F16.F32.PACK_AB R30, R71, R70 ;  /* 0x00000046471e723e */ /* 0x000fc400000000ff */
[----:B------:R-:W-:Y:S02]  /*0eb0*/  F2FP.F16.F32.PACK_AB R29, R73, R68 ;  /* 0x00000044491d723e */ /* 0x000fe400000000ff */
[----:B------:R-:W-:Y:S02]  /*0ec0*/  F2FP.F16.F32.PACK_AB R28, R69, R66 ;  /* 0x00000042451c723e */ /* 0x000fe400000000ff */
[----:B------:R-:W-:-:S05]  /*0ed0*/  F2FP.F16.F32.PACK_AB R31, R75, R72 ;  /* 0x000000484b1f723e */ /* 0x000fca00000000ff */
[----:B------:R1:W-:Y:S02]  /*0ee0*/  STG.E.128 desc[UR4][R76.64], R28 ;  /* 0x0000001c4c007986 */ /* 0x0003e4000c101d04 */
.L_x_2025:
[----:B------:R-:W-:Y:S05]  /*0ef0*/  BSYNC B0 ;  /* 0x0000000000007941 */ /* 0x000fea0003800000 */
.L_x_2024:
        /* <DEDUP_REMOVED lines=75> */
.L_x_2043:
        /* <DEDUP_REMOVED lines=40> */
[----:B------:R-:W-:Y:S01]  /*1630*/  F2FP.F16.F32.PACK_AB R28, R29, R28 ;  /* 0x0000001c1d1c723e */ /* 0x000fe200000000ff */
[----:B0-----:R-:W-:Y:S01]  /*1640*/  IMAD.WIDE.U32 R76, R79, 0x10, R76 ;  /* 0x000000104f4c7825 */ /* 0x001fe200078e004c */
[----:B------:R-:W-:-:S02]  /*1650*/  F2FP.F16.F32.PACK_AB R29, R31, R78 ;  /* 0x0000004e1f1d723e */ /* 0x000fc400000000ff */
[----:B------:R-:W-:Y:S02]  /*1660*/  F2FP.F16.F32.PACK_AB R30, R83, R30 ;  /* 0x0000001e531e723e */ /* 0x000fe400000000ff */
[----:B------:R-:W-:Y:S02]  /*1670*/  F2FP.F16.F32.PACK_AB R31, R85, R86 ;  /* 0x00000056551f723e */ /* 0x000fe400000000ff */
[----:B------:R-:W-:-:S03]  /*1680*/  IADD3 R79, R79, 0x20, RZ ;  /* 0x000000204f4f7810 */ /* 0x000fc60007ffe0ff */
[----:B------:R1:W-:Y:S04]  /*1690*/  STG.E.128 desc[UR4][R76.64], R28 ;  /* 0x0000001c4c007986 */ /* 0x0003e8000c101d04 */
.L_x_2028:
[----:B------:R-:W-:Y:S05]  /*16a0*/  BSYNC B0 ;  /* 0x0000000000007941 */ /* 0x000fea0003800000 */
.L_x_2027:
        /* <DEDUP_REMOVED lines=28> */
[----:B------:R-:W-:-:S02]  /*1870*/  F2FP.F16.F32.PACK_AB R31, R78, R31 ;  /* 0x0000001f4e1f723e */ /* 0x000fc400000000ff */
[----:B------:R-:W-:Y:S02]  /*1880*/  F2FP.F16.F32.PACK_AB R30, R83, R30 ;  /* 0x0000001e531e723e */ /* 0x000fe400000000ff */
[----:B------:R-:W-:Y:S02]  /*1890*/  F2FP.F16.F32.PACK_AB R29, R80, R29 ;  /* 0x0000001d501d723e */ /* 0x000fe400000000ff */
[----:B------:R-:W-:-:S05]  /*18a0*/  F2FP.F16.F32.PACK_AB R28, R81, R74 ;  /* 0x0000004a511c723e */ /* 0x000fca00000000ff */
[----:B------:R2:W-:Y:S02]  /*18b0*/  STG.E.128 desc[UR4][R76.64], R28 ;  /* 0x0000001c4c007986 */ /* 0x0005e4000c101d04 */
.L_x_2030:
[----:B------:R-:W-:Y:S05]  /*18c0*/  BSYNC B0 ;  /* 0x0000000000007941 */ /* 0x000fea0003800000 */
.L_x_2029:
[----:B012---:R-:W0:Y:S02]  /*18d0*/  LDC.64 R28, c[0x0][0x210] ;  /* 0x00008400ff1c7b82 */ /* 0x007e240000000a00 */
[----:B0-----:R-:W-:-:S04]  /*18e0*/  LEA R18, R28, R18, 0x2 ;  /* 0x000000121c127211 */ /* 0x001fc800078e10ff */
[----:B------:R-:W-:-:S13]  /*18f0*/  ISETP.GE.AND P1, PT, R18, R29, PT ;  /* 0x0000001d1200720c */ /* 0x000fda0003f26270 */
[----:B------:R-:W-:Y:S05]  /*1900*/  @!P1 BRA `(.L_x_2031) ;  /* 0xffffffec00789947 */ /* 0x000fea000383ffff */
[----:B------:R-:W-:Y:S05]  /*1910*/  EXIT ;  /* 0x000000000000794d */ /* 0x000fea0003800000 */
.L_x_2026:
        /* <DEDUP_REMOVED lines=8> */
.L_x_2033:
[----:B------:R-:W-:Y:S05]  /*19a0*/  BSYNC B0 ;  /* 0x0000000000007941 */ /* 0x000fea0003800000 */
.L_x_2032:
        /* <DEDUP_REMOVED lines=10> */
.L_x_2034:
[----:B------:R-:W-:Y:S01]  /*1a50*/  HFMA2.MMA R82, -RZ, RZ, 0, 2.384185791015625e-07 ;  /* 0x00000004ff527435 */ /* 0x000fe200000001ff */
[----:B------:R-:W-:-:S05]  /*1a60*/  MOV R31, R81 ;  /* 0x00000051001f7202 */ /* 0x000fca0000000f00 */
[----:B------:R-:W-:-:S05]  /*1a70*/  FADD.FTZ R31, R30, R31 ;  /* 0x0000001f1e1f7221 */ /* 0x000fca0000010000 */
[----:B------:R-:W-:-:S07]  /*1a80*/  MOV R83, R31 ;  /* 0x0000001f00537202 */ /* 0x000fce0000000f00 */
[----:B------:R-:W-:Y:S05]  /*1a90*/  WARPSYNC.COLLECTIVE R80, `(.L_x_2035) ;  /* 0x0000000050087348 */ /* 0x000fea0003c00000 */
[----:B------:R0:W1:Y:S02]  /*1aa0*/  SHFL.BFLY P6, R81, R83, R82, R85 ;  /* 0x0c00005253517389 */ /* 0x00006400000c0055 */
[----:B01----:R-:W-:Y:S01]  /*1ab0*/  ENDCOLLECTIVE ;  /* 0x000000000000791b */ /* 0x003fe20003800000 */
.L_x_2035:
[----:B------:R-:W-:Y:S01]  /*1ac0*/  HFMA2.MMA R82, -RZ, RZ, 0, 4.76837158203125e-07 ;  /* 0x00000008ff527435 */ /* 0x000fe200000001ff */
[----:B------:R-:W-:-:S05]  /*1ad0*/  MOV R28, R81 ;  /* 0x00000051001c7202 */ /* 0x000fca0000000f00 */
[----:B------:R-:W-:-:S05]  /*1ae0*/  FADD.FTZ R76, R31, R28 ;  /* 0x0000001c1f4c7221 */ /* 0x000fca0000010000 */
[----:B------:R-:W-:-:S07]  /*1af0*/  MOV R83, R76 ;  /* 0x0000004c00537202 */ /* 0x000fce0000000f00 */
[----:B------:R-:W-:Y:S05]  /*1b00*/  WARPSYNC.COLLECTIVE R80, `(.L_x_2036) ;  /* 0x0000000050087348 */ /* 0x000fea0003c00000 */
[----:B------:R0:W1:Y:S02]  /*1b10*/  SHFL.BFLY P6, R81, R83, R82, R85 ;  /* 0x0c00005253517389 */ /* 0x00006400000c0055 */
[----:B01----:R-:W-:Y:S01]  /*1b20*/  ENDCOLLECTIVE ;  /* 0x000000000000791b */ /* 0x003fe20003800000 */
.L_x_2036:
[----:B------:R-:W-:Y:S01]  /*1b30*/  HFMA2.MMA R82, -RZ, RZ, 0, 9.5367431640625e-07 ;  /* 0x00000010ff527435 */ /* 0x000fe200000001ff */
[----:B------:R-:W-:-:S05]  /*1b40*/  MOV R77, R81 ;  /* 0x00000051004d7202 */ /* 0x000fca0000000f00 */
[----:B------:R-:W-:-:S05]  /*1b50*/  FADD.FTZ R78, R76, R77 ;  /* 0x0000004d4c4e7221 */ /* 0x000fca0000010000 */
[----:B------:R-:W-:-:S07]  /*1b60*/  MOV R83, R78 ;  /* 0x0000004e00537202 */ /* 0x000fce0000000f00 */
[----:B------:R-:W-:Y:S05]  /*1b70*/  WARPSYNC.COLLECTIVE R80, `(.L_x_2037) ;  /* 0x0000000050087348 */ /* 0x000fea0003c00000 */
[----:B------:R0:W1:Y:S02]  /*1b80*/  SHFL.BFLY P6, R81, R83, R82, R85 ;  /* 0x0c00005253517389 */ /* 0x00006400000c0055 */
[----:B01----:R-:W-:Y:S01]  /*1b90*/  ENDCOLLECTIVE ;  /* 0x000000000000791b */ /* 0x003fe20003800000 */
.L_x_2037:
        /* <DEDUP_REMOVED lines=41> */
.L_x_2038:
[----:B------:R-:W-:Y:S01]  /*1e30*/  HFMA2.MMA R82, -RZ, RZ, 0, 1.1920928955078125e-07 ;  /* 0x00000002ff527435 */ /* 0x000fe200000001ff */
[----:B------:R-:W-:-:S05]  /*1e40*/  MOV R29, R81 ;  /* 0x00000051001d7202 */ /* 0x000fca0000000f00 */
[----:B------:R-:W-:-:S05]  /*1e50*/  FADD.FTZ R29, R28, R29 ;  /* 0x0000001d1c1d7221 */ /* 0x000fca0000010000 */
[----:B------:R-:W-:-:S07]  /*1e60*/  MOV R83, R29 ;  /* 0x0000001d00537202 */ /* 0x000fce0000000f00 */
[----:B------:R-:W-:Y:S05]  /*1e70*/  WARPSYNC.COLLECTIVE R80, `(.L_x_2039) ;  /* 0x0000000050087348 */ /* 0x000fea0003c00000 */
[----:B------:R0:W1:Y:S02]  /*1e80*/  SHFL.BFLY P6, R81, R83, R82, R85 ;  /* 0x0c00005253517389 */ /* 0x00006400000c0055 */
[----:B01----:R-:W-:Y:S01]  /*1e90*/  ENDCOLLECTIVE ;  /* 0x000000000000791b */ /* 0x003fe20003800000 */
.L_x_2039:
[----:B------:R-:W-:Y:S01]  /*1ea0*/  HFMA2.MMA R82, -RZ, RZ, 0, 2.384185791015625e-07 ;  /* 0x00000004ff527435 */ /* 0x000fe200000001ff */
[----:B------:R-:W-:-:S05]  /*1eb0*/  MOV R30, R81 ;  /* 0x00000051001e7202 */ /* 0x000fca0000000f00 */
[----:B------:R-:W-:-:S05]  /*1ec0*/  FADD.FTZ R30, R29, R30 ;  /* 0x0000001e1d1e7221 */ /* 0x000fca0000010000 */
[----:B------:R-:W-:-:S07]  /*1ed0*/  MOV R83, R30 ;  /* 0x0000001e00537202 */ /* 0x000fce0000000f00 */
[----:B------:R-:W-:Y:S05]  /*1ee0*/  WARPSYNC.COLLECTIVE R80, `(.L_x_2040) ;  /* 0x0000000050087348 */ /* 0x000fea0003c00000 */
[----:B------:R0:W1:Y:S02]  /*1ef0*/  SHFL.BFLY P6, R81, R83, R82, R85 ;  /* 0x0c00005253517389 */ /* 0x00006400000c0055 */
[----:B01----:R-:W-:Y:S01]  /*1f00*/  ENDCOLLECTIVE ;  /* 0x000000000000791b */ /* 0x003fe20003800000 */
.L_x_2040:
[----:B------:R-:W-:Y:S01]  /*1f10*/  HFMA2.MMA R82, -RZ, RZ, 0, 4.76837158203125e-07 ;  /* 0x00000008ff527435 */ /* 0x000fe200000001ff */
[----:B------:R-:W-:-:S05]  /*1f20*/  MOV R31, R81 ;  /* 0x00000051001f7202 */ /* 0x000fca0000000f00 */
[----:B------:R-:W-:-:S05]  /*1f30*/  FADD.FTZ R31, R30, R31 ;  /* 0x0000001f1e1f7221 */ /* 0x000fca0000010000 */
[----:B------:R-:W-:-:S07]  /*1f40*/  MOV R83, R31 ;  /* 0x0000001f00537202 */ /* 0x000fce0000000f00 */
[----:B------:R-:W-:Y:S05]  /*1f50*/  WARPSYNC.COLLECTIVE R80, `(.L_x_2041) ;  /* 0x0000000050087348 */ /* 0x000fea0003c00000 */
[----:B------:R0:W1:Y:S02]  /*1f60*/  SHFL.BFLY P6, R81, R83, R82, R85 ;  /* 0x0c00005253517389 */ /* 0x00006400000c0055 */
[----:B01----:R-:W-:Y:S01]  /*1f70*/  ENDCOLLECTIVE ;  /* 0x000000000000791b */ /* 0x003fe20003800000 */
.L_x_2041:
[----:B------:R-:W-:Y:S01]  /*1f80*/  HFMA2.MMA R82, -RZ, RZ, 0, 9.5367431640625e-07 ;  /* 0x00000010ff527435 */ /* 0x000fe200000001ff */
[----:B------:R-:W-:-:S05]  /*1f90*/  MOV R76, R81 ;  /* 0x00000051004c7202 */ /* 0x000fca0000000f00 */
[----:B------:R-:W-:-:S05]  /*1fa0*/  FADD.FTZ R76, R31, R76 ;  /* 0x0000004c1f4c7221 */ /* 0x000fca0000010000 */
[----:B------:R-:W-:-:S07]  /*1fb0*/  MOV R83, R76 ;  /* 0x0000004c00537202 */ /* 0x000fce0000000f00 */
[----:B------:R-:W-:Y:S05]  /*1fc0*/  WARPSYNC.COLLECTIVE R80, `(.L_x_2042) ;  /* 0x0000000050087348 */ /* 0x000fea0003c00000 */
[----:B------:R0:W1:Y:S02]  /*1fd0*/  SHFL.BFLY P6, R81, R83, R82, R85 ;  /* 0x0c00005253517389 */ /* 0x00006400000c0055 */
[----:B01----:R-:W-:Y:S01]  /*1fe0*/  ENDCOLLECTIVE ;  /* 0x000000000000791b */ /* 0x003fe20003800000 */
.L_x_2042:
[----:B------:R-:W-:Y:S05]  /*1ff0*/  BRA `(.L_x_2043) ;  /* 0xfffffff000ec7947 */ /* 0x000fea000383ffff */
.L_x_2044:
        /* <DEDUP_REMOVED lines=16> */
.L_x_16492:


//--------------------- .text._ZN10layer_norm13ln_fwd_kernelINS_13Kernel_traitsI6__halfS2_S2_S2_fjLj512ELj1ELj4ELj1ELj16ENS_18Kernel_traits_baseILj512ES2_S2_S2_S2_fjLj128EEEEELb0ELb1ELb0ELb1EEEvNS_9FwdParamsE --------------------------
	.section	.text._ZN10layer_norm13ln_fwd_kernelINS_13Kernel_traitsI6__halfS2_S2_S2_fjLj512ELj1ELj4ELj1ELj16ENS_18Kernel_traits_baseILj512ES2_S2_S2_S2_fjLj128EEEEELb0ELb1ELb0ELb1EEEvNS_9FwdParamsE,"ax",@progbits
	.align	128
        .global         _ZN10layer_norm13ln_fwd_kernelINS_13Kernel_traitsI6__halfS2_S2_S2_fjLj512ELj1ELj4ELj1ELj16ENS_18Kernel_traits_baseILj512ES2_S2_S2_S2_fjLj128EEEEELb0ELb1ELb0ELb1EEEvNS_9FwdParamsE
        .type           _ZN10layer_norm13ln_fwd_kernelINS_13Kernel_traitsI6__halfS2_S2_S2_fjLj512ELj1ELj4ELj1ELj16ENS_18Kernel_traits_baseILj512ES2_S2_S2_S2_fjLj128EEEEELb0ELb1ELb0ELb1EEEvNS_9FwdParamsE,@function
        .size           _ZN10layer_norm13ln_fwd_kernelINS_13Kernel_traitsI6__halfS2_S2_S2_fjLj512ELj1ELj4ELj1ELj16ENS_18Kernel_traits_baseILj512ES2_S2_S2_S2_fjLj128EEEEELb0ELb1ELb0ELb1EEEvNS_9FwdParamsE,(.L_x_16493 - _ZN10layer_norm13ln_fwd_kernelINS_13Kernel_traitsI6__halfS2_S2_S2_fjLj512ELj1ELj4ELj1ELj16ENS_18Kernel_traits_baseILj512ES2_S2_S2_S2_fjLj128EEEEELb0ELb1ELb0ELb1EEEvNS_9FwdParamsE)
        .other          _ZN10layer_norm13ln_fwd_kernelINS_13Kernel_traitsI6__halfS2_S2_S2_fjLj512ELj1ELj4ELj1ELj16ENS_18Kernel_traits_baseILj512ES2_S2_S2_S2_fjLj128EEEEELb0ELb1ELb0ELb1EEEvNS_9FwdParamsE,@"STO_CUDA_ENTRY STV_DEFAULT"
_ZN10layer_norm13ln_fwd_kernelINS_13Kernel_traitsI6__halfS2_S2_S2_fjLj512ELj1ELj4ELj1ELj16ENS_18Kernel_traits_baseILj512ES2_S2_S2_S2_fjLj128EEEEELb0ELb1ELb0ELb1EEEvNS_9FwdParamsE:
.text._ZN10layer_norm13ln_fwd_kernelINS_13Kernel_traitsI6__halfS2_S2_S2_fjLj512ELj1ELj4ELj1ELj16ENS_18Kernel_traits_baseILj512ES2_S2_S2_S2_fjLj128EEEEELb0ELb1ELb0ELb1EEEvNS_9FwdParamsE:
        /* <DEDUP_REMOVED lines=8> */
[----:B0-----:R-:W-:-:S02]  /*0080*/  SHF.L.U32 R0, R3, 0x4, RZ ;  /* 0x0000000403007819 */ /* 0x001fc400000006ff */
[----:B------:R-:W-:Y:S02]  /*0090*/  SHF.R.U32.HI R2, RZ, 0x5, R3 ;  /* 0x00000005ff027819 */ /* 0x000fe40000011603 */
[----:B------:R-:W-:-:S04]  /*00a0*/  LOP3.LUT R8, R0, 0x1f0, RZ, 0xc0, !PT ;  /* 0x000001f000087812 */ /* 0x000fc800078ec0ff */
[----:B------:R-:W-:-:S04]  /*00b0*/  IADD3 R4, P1, R8, UR4, RZ ;  /* 0x0000000408047c10 */ /* 0x000fc8000ff3e0ff */
[----:B------:R-:W-:Y:S01]  /*00c0*/  IADD3.X R5, RZ, UR5, RZ, P1, !PT ;  /* 0x00000005ff057c10 */ /* 0x000fe20008ffe4ff */
[----:B------:R-:W-:-:S04]  /*00d0*/  ULDC.64 UR4, c[0x0][0x208] ;  /* 0x0000820000047ab9 */ /* 0x000fc80000000a00 */
[----:B------:R0:W5:Y:S01]  /*00e0*/  @P0 LDG.E.128 R12, desc[UR4][R4.64] ;  /* 0x00000004040c0981 */ /* 0x000162000c1e1d00 */
[----:B-1----:R-:W-:Y:S02]  /*00f0*/  LEA R2, R7, R2, 0x2 ;  /* 0x0000000207027211 */ /* 0x002fe400078e10ff */
[----:B------:R-:W-:Y:S01]  /*0100*/  LOP3.LUT R0, R3, 0x1f, RZ, 0xc0, !PT ;  /* 0x0000001f03007812 */ /* 0x000fe200078ec0ff */
[----:B------:R0:W5:Y:S01]  /*0110*/  @P0 LDG.E.128 R16, desc[UR4][R4.64+0x200] ;  /* 0x0002000404100981 */ /* 0x000162000c1e1d00 */
[----:B------:R-:W-:Y:S01]  /*0120*/  ISETP.GE.AND P1, PT, R2, UR6, PT ;  /* 0x0000000602007c0c */ /* 0x000fe2000bf26270 */
[----:B------:R-:W-:Y:S01]  /*0130*/  ULDC.64 UR6, c[0x0][0x260] ;  /* 0x0000980000067ab9 */ /* 0x000fe20000000a00 */
[----:B------:R-:W-:-:S04]  /*0140*/  LEA R6, P2, R0, UR8, 0x4 ;  /* 0x0000000800067c11 */ /* 0x000fc8000f8420ff */
[----:B------:R-:W-:Y:S02]  /*0150*/  IADD3.X R7, RZ, UR9, RZ, P2, !PT ;  /* 0x00000009ff077c10 */ /* 0x000fe400097fe4ff */
[----:B------:R-:W-:-:S04]  /*0160*/  IADD3 R8, P2, R8, UR6, RZ ;  /* 0x0000000608087c10 */ /* 0x000fc8000ff5e0ff */
[----:B------:R-:W-:Y:S01]  /*0170*/  IADD3.X R9, RZ, UR7, RZ, P2, !PT ;  /* 0x00000007ff097c10 */ /* 0x000fe200097fe4ff */
[----:B0-----:R-:W-:Y:S08]  /*0180*/  @P1 EXIT ;  /* 0x000000000000194d */ /* 0x001ff00003800000 */
        /* <DEDUP_REMOVED lines=9> */
[----:B------:R-:W-:Y:S01]  /*0220*/  ULDC.64 UR8, c[0x0][0x230] ;  /* 0x00008c0000087ab9 */ /* 0x000fe20000000a00 */
[--C-:B------:R-:W-:Y:S01]  /*0230*/  HADD2.F32 R3, -RZ, R12.reuse.H0_H0 ;  /* 0x2000000cff037230 */ /* 0x100fe20000004100 */
[----:B------:R-:W-:Y:S01]  /*0240*/  ISETP.NE.U32.AND P0, PT, RZ, UR6, PT ;  /* 0x00000006ff007c0c */ /* 0x000fe2000bf05070 */
[----:B------:R-:W-:Y:S01]  /*0250*/  HADD2.F32 R4, -RZ, R12.H1_H1 ;  /* 0x3000000cff047230 */ /* 0x000fe20000004100 */
[----:B------:R-:W-:Y:S01]  /*0260*/  ULDC.U8 UR6, c[0x0][0x2a0] ;  /* 0x0000a80000067ab9 */ /* 0x000fe20000000000 */
[--C-:B------:R-:W-:Y:S01]  /*0270*/  HADD2.F32 R5, -RZ, R13.reuse.H0_H0 ;  /* 0x2000000dff057230 */ /* 0x100fe20000004100 */
[----:B------:R-:W-:Y:S01]  /*0280*/  ISETP.NE.AND.EX P0, PT, RZ, UR7, PT, P0 ;  /* 0x00000007ff007c0c */ /* 0x000fe2000bf05300 */
[----:B0-----:R-:W-:Y:S01]  /*0290*/  HADD2.F32 R6, -RZ, R13.H1_H1 ;  /* 0x3000000dff067230 */ /* 0x001fe20000004100 */
[----:B------:R-:W-:Y:S01]  /*02a0*/  ISETP.NE.AND P2, PT, RZ, UR6, PT ;  /* 0x00000006ff007c0c */ /* 0x000fe2000bf45270 */
[--C-:B------:R-:W-:Y:S01]  /*02b0*/  HADD2.F32 R7, -RZ, R14.reuse.H0_H0 ;  /* 0x2000000eff077230 */ /* 0x100fe20000004100 */
[----:B------:R-:W-:Y:S01]  /*02c0*/  ULDC UR6, c[0x0][0x218] ;  /* 0x0000860000067ab9 */ /* 0x000fe20000000800 */
[----:B-1----:R-:W-:Y:S01]  /*02d0*/  HADD2.F32 R8, -RZ, R14.H1_H1 ;  /* 0x3000000eff087230 */ /* 0x002fe20000004100 */
[----:B------:R-:W-:Y:S01]  /*02e0*/  ULDC UR7, c[0x0][0x2d8] ;  /* 0x0000b60000077ab9 */ /* 0x000fe20000000800 */
[--C-:B------:R-:W-:Y:S01]  /*02f0*/  HADD2.F32 R9, -RZ, R15.reuse.H0_H0 ;  /* 0x2000000fff097230 */ /* 0x100fe20000004100 */
[----:B------:R-:W-:Y:S01]  /*0300*/  ULDC.64 UR10, c[0x0][0x238] ;  /* 0x00008e00000a7ab9 */ /* 0x000fe20000000a00 */
        /* <DEDUP_REMOVED lines=10> */
[--C-:B--2---:R-:W-:Y:S02]  /*03b0*/  HADD2.F32 R19, -RZ, R20.reuse.H0_H0 ;  /* 0x20000014ff137230 */ /* 0x104fe40000004100 */
[----:B------:R-:W-:Y:S02]  /*03c0*/  HADD2.F32 R36, -RZ, R20.H1_H1 ;  /* 0x30000014ff247230 */ /* 0x000fe40000004100 */
[--C-:B------:R-:W-:Y:S02]  /*03d0*/  HADD2.F32 R37, -RZ, R21.reuse.H0_H0 ;  /* 0x20000015ff257230 */ /* 0x100fe40000004100 */
[----:B------:R-:W-:Y:S02]  /*03e0*/  HADD2.F32 R39, -RZ, R21.H1_H1 ;  /* 0x30000015ff277230 */ /* 0x000fe40000004100 */
[----:B------:R-:W-:-:S02]  /*03f0*/  HADD2.F32 R38, -RZ, R22.H0_H0 ;  /* 0x20000016ff267230 */ /* 0x000fc40000004100 */
[----:B------:R-:W-:Y:S02]  /*0400*/  HADD2.F32 R40, -RZ, R22.H1_H1 ;  /* 0x30000016ff287230 */ /* 0x000fe40000004100 */
[--C-:B------:R-:W-:Y:S02]  /*0410*/  HADD2.F32 R41, -RZ, R23.reuse.H0_H0 ;  /* 0x20000017ff297230 */ /* 0x100fe40000004100 */
[----:B------:R-:W-:Y:S02]  /*0420*/  HADD2.F32 R42, -RZ, R23.H1_H1 ;  /* 0x30000017ff2a7230 */ /* 0x000fe40000004100 */
[--C-:B---3--:R-:W-:Y:S02]  /*0430*/  HADD2.F32 R43, -RZ, R24.reuse.H0_H0 ;  /* 0x20000018ff2b7230 */ /* 0x108fe40000004100 */
[----:B------:R-:W-:Y:S02]  /*0440*/  HADD2.F32 R45, -RZ, R24.H1_H1 ;  /* 0x30000018ff2d7230 */ /* 0x000fe40000004100 */
[----:B------:R-:W-:-:S02]  /*0450*/  HADD2.F32 R44, -RZ, R25.H0_H0 ;  /* 0x20000019ff2c7230 */ /* 0x000fc40000004100 */
[----:B------:R-:W-:Y:S02]  /*0460*/  HADD2.F32 R47, -RZ, R25.H1_H1 ;  /* 0x30000019ff2f7230 */ /* 0x000fe40000004100 */
[--C-:B------:R-:W-:Y:S02]  /*0470*/  HADD2.F32 R46, -RZ, R26.reuse.H0_H0 ;  /* 0x2000001aff2e7230 */ /* 0x100fe40000004100 */
[----:B------:R-:W-:Y:S02]  /*0480*/  HADD2.F32 R49, -RZ, R26.H1_H1 ;  /* 0x3000001aff317230 */ /* 0x000fe40000004100 */
[--C-:B------:R-:W-:Y:S02]  /*0490*/  HADD2.F32 R48, -RZ, R27.reuse.H0_H0 ;  /* 0x2000001bff307230 */ /* 0x100fe40000004100 */
[----:B------:R-:W-:Y:S02]  /*04a0*/  HADD2.F32 R50, -RZ, R27.H1_H1 ;  /* 0x3000001bff327230 */ /* 0x000fe40000004100 */
[----:B----4-:R-:W-:-:S02]  /*04b0*/  HADD2.F32 R51, -RZ, R28.H1_H1 ;  /* 0x3000001cff337230 */ /* 0x010fc40000004100 */
[----:B------:R-:W-:Y:S02]  /*04c0*/  HADD2.F32 R52, -RZ, R28.H0_H0 ;  /* 0x2000001cff347230 */ /* 0x000fe40000004100 */
[--C-:B------:R-:W-:Y:S02]  /*04d0*/  HADD2.F32 R53, -RZ, R29.reuse.H1_H1 ;  /* 0x3000001dff357230 */ /* 0x100fe40000004100 */
[----:B------:R-:W-:Y:S02]  /*04e0*/  HADD2.F32 R60, -RZ, R29.H0_H0 ;  /* 0x2000001dff3c7230 */ /* 0x000fe40000004100 */
        /* <DEDUP_REMOVED lines=11> */
[----:B------:R-:W-:-:S07]  /*05a0*/  HADD2.F32 R69, -RZ, R35.H1_H1 ;  /* 0x30000023ff457230 */ /* 0x000fce0000004100 */
.L_x_2046:
        /* <DEDUP_REMOVED lines=9> */
[----:B0-----:R-:W-:-:S04]  /*0640*/  @P0 IMAD.WIDE R32, R2, 0x2, R32 ;  /* 0x0000000202200825 */ /* 0x001fc800078e0220 */
[C---:B-1----:R-:W-:Y:S02]  /*0650*/  IMAD.WIDE.U32 R24, R35.reuse, 0x10, R28 ;  /* 0x0000001023187825 */ /* 0x042fe400078e001c */
[----:B------:R-:W2:Y:S01]  /*0660*/  @P0 LDG.E.U16 R32, desc[UR4][R32.64] ;  /* 0x0000000420200981 */ /* 0x000ea2000c1e1500 */
[----:B------:R-:W-:-:S03]  /*0670*/  @P1 LEA.HI.X R31, R35, UR9, RZ, 0x4, P3 ;  /* 0x00000009231f1c11 */ /* 0x000fc600098f24ff */
[----:B------:R-:W3:Y:S04]  /*0680*/  LDG.E.128 R24, desc[UR4][R24.64] ;  /* 0x0000000418187981 */ /* 0x000ee8000c1e1d00 */
[----:B------:R-:W4:Y:S01]  /*0690*/  @P1 LDG.E.128 R20, desc[UR4][R30.64] ;  /* 0x000000041e141981 */ /* 0x000f22000c1e1d00 */
[----:B------:R-:W-:Y:S01]  /*06a0*/  HFMA2.MMA R77, -RZ, RZ, 1.875, 0 ;  /* 0x3f800000ff4d7435 */ /* 0x000fe200000001ff */
[----:B------:R-:W-:Y:S02]  /*06b0*/  IADD3 R79, R35, 0x20, RZ ;  /* 0x00000020234f7810 */ /* 0x000fe40007ffe0ff */
[----:B------:R-:W-:-:S03]  /*06c0*/  SHF.R.U32.HI R71, RZ, 0x1c, R35 ;  /* 0x0000001cff477819 */ /* 0x000fc60000011623 */
[----:B------:R-:W-:-:S04]  /*06d0*/  IMAD.WIDE.U32 R28, R79, 0x10, R28 ;  /* 0x000000104f1c7825 */ /* 0x000fc800078e001c */
[----:B--2---:R-:W-:Y:S02]  /*06e0*/  @P0 HADD2.F32 R77, -RZ, R32.H0_H0 ;  /* 0x20000020ff4d0230 */ /* 0x004fe40000004100 */
[--C-:B---3--:R-:W-:Y:S02]  /*06f0*/  HADD2.F32 R34, -RZ, R24.reuse.H0_H0 ;  /* 0x20000018ff227230 */ /* 0x108fe40000004100 */
[----:B------:R-:W-:Y:S02]  /*0700*/  HADD2.F32 R54, -RZ, R24.H1_H1 ;  /* 0x30000018ff367230 */ /* 0x000fe40000004100 */
[--C-:B------:R-:W-:Y:S02]  /*0710*/  HADD2.F32 R72, -RZ, R25.reuse.H0_H0 ;  /* 0x20000019ff487230 */ /* 0x100fe40000004100 */
[-C--:B------:R-:W-:Y:S01]  /*0720*/  FMUL.FTZ R34, R34, R77.reuse ;  /* 0x0000004d22227220 */ /* 0x080fe20000410000 */
[----:B------:R-:W-:Y:S02]  /*0730*/  HADD2.F32 R78, -RZ, R25.H1_H1 ;  /* 0x30000019ff4e7230 */ /* 0x000fe40000004100 */
[----:B------:R-:W-:Y:S01]  /*0740*/  FMUL.FTZ R55, R54, R77 ;  /* 0x0000004d36377220 */ /* 0x000fe20000410000 */
[----:B----4-:R-:W-:-:S02]  /*0750*/  @P1 HADD2.F32 R25, -RZ, R20.H0_H0 ;  /* 0x20000014ff191230 */ /* 0x010fc40000004100 */
[----:B------:R-:W-:Y:S01]  /*0760*/  FMUL.FTZ R56, R19, R34 ;  /* 0x0000002213387220 */ /* 0x000fe20000410000 */
[----:B------:R-:W-:Y:S02]  /*0770*/  HADD2.F32 R74, -RZ, R26.H0_H0 ;  /* 0x2000001aff4a7230 */ /* 0x000fe40000004100 */
[----:B------:R-:W-:Y:S01]  /*0780*/  FMUL.FTZ R72, R72, R77 ;  /* 0x0000004d48487220 */ /* 0x000fe20000410000 */
[----:B------:R-:W-:Y:S02]  /*0790*/  HADD2.F32 R30, -RZ, R27.H0_H0 ;  /* 0x2000001bff1e7230 */ /* 0x000fe40000004100 */
[----:B------:R-:W-:Y:S01]  /*07a0*/  FMUL.FTZ R55, R36, R55 ;  /* 0x0000003724377220 */ /* 0x000fe20000410000 */
[----:B------:R-:W-:Y:S02]  /*07b0*/  @P1 HADD2.F32 R24, -RZ, R20.H1_H1 ;  /* 0x30000014ff181230 */ /* 0x000fe40000004100 */
[----:B------:R-:W-:Y:S01]  /*07c0*/  @P1 FADD.FTZ R56, R56, R25 ;  /* 0x0000001938381221 */ /* 0x000fe20000010000 */
[-C--:B------:R-:W-:Y:S01]  /*07d0*/  FMUL.FTZ R75, R74, R77.reuse ;  /* 0x0000004d4a4b7220 */ /* 0x080fe20000410000 */
[----:B------:R-:W-:Y:S01]  /*07e0*/  FMUL.FTZ R30, R30, R77 ;  /* 0x0000004d1e1e7220 */ /* 0x000fe20000410000 */
[----:B------:R-:W-:-:S02]  /*07f0*/  @P1 HADD2.F32 R25, -RZ, R21.H0_H0 ;  /* 0x20000015ff191230 */ /* 0x000fc40000004100 */
[----:B------:R-:W-:Y:S01]  /*0800*/  FMUL.FTZ R76, R37, R72 ;  /* 0x00000048254c7220 */ /* 0x000fe20000410000 */
[----:B------:R-:W-:Y:S02]  /*0810*/  HADD2.F32 R26, -RZ, R26.H1_H1 ;  /* 0x3000001aff1a7230 */ /* 0x000fe40000004100 */
[----:B------:R-:W-:Y:S01]  /*0820*/  @P1 FADD.FTZ R55, R55, R24 ;  /* 0x0000001837371221 */ /* 0x000fe20000010000 */
[----:B------:R-:W-:Y:S02]  /*0830*/  HADD2.F32 R32, -RZ, R27.H1_H1 ;  /* 0x3000001bff207230 */ /* 0x000fe40000004100 */
[----:B------:R-:W-:Y:S01]  /*0840*/  FMUL.FTZ R75, R38, R75 ;  /* 0x0000004b264b7220 */ /* 0x000fe20000410000 */
[----:B------:R-:W-:Y:S02]  /*0850*/  @P1 HADD2.F32 R24, -RZ, R22.H0_H0 ;  /* 0x20000016ff181230 */ /* 0x000fe40000004100 */
[----:B------:R-:W-:Y:S01]  /*0860*/  FMUL.FTZ R74, R41, R30 ;  /* 0x0000001e294a7220 */ /* 0x000fe20000410000 */
[----:B------:R-:W-:-:S02]  /*0870*/  @P1 HADD2.F32 R27, -RZ, R23.H0_H0 ;  /* 0x20000017ff1b1230 */ /* 0x000fc40000004100 */
[----:B------:R-:W-:Y:S01]  /*0880*/  @P1 FADD.FTZ R76, R76, R25 ;  /* 0x000000194c4c1221 */ /* 0x000fe20000010000 */
[-C--:B------:R-:W-:Y:S01]  /*0890*/  FMUL.FTZ R73, R32, R77.reuse ;  /* 0x0000004d20497220 */ /* 0x080fe20000410000 */
[-C--:B------:R-:W-:Y:S01]  /*08a0*/  FMUL.FTZ R25, R26, R77.reuse ;  /* 0x0000004d1a197220 */ /* 0x080fe20000410000 */
[----:B------:R-:W-:Y:S01]  /*08b0*/  FMUL.FTZ R78, R78, R77 ;  /* 0x0000004d4e4e7220 */ /* 0x000fe20000410000 */
[----:B------:R-:W-:Y:S01]  /*08c0*/  @P1 FADD.FTZ R75, R75, R24 ;  /* 0x000000184b4b1221 */ /* 0x000fe20000010000 */
[----:B------:R-:W-:Y:S01]  /*08d0*/  @P1 FADD.FTZ R74, R74, R27 ;  /* 0x0000001b4a4a1221 */ /* 0x000fe20000010000 */
[----:B------:R-:W-:Y:S02]  /*08e0*/  @P1 HADD2.F32 R32, -RZ, R23.H1_H1 ;  /* 0x30000017ff201230 */ /* 0x000fe40000004100 */
[----:B------:R-:W-:Y:S01]  /*08f0*/  FMUL.FTZ R73, R42, R73 ;  /* 0x000000492a497220 */ /* 0x000fe20000410000 */
[----:B------:R-:W-:Y:S02]  /*0900*/  @P1 HADD2.F32 R24, -RZ, R21.H1_H1 ;  /* 0x30000015ff181230 */ /* 0x000fe40000004100 */
[----:B------:R-:W-:Y:S01]  /*0910*/  FMUL.FTZ R72, R40, R25 ;  /* 0x0000001928487220 */ /* 0x000fe20000410000 */
[----:B------:R-:W-:-:S02]  /*0920*/  @P1 HADD2.F32 R27, -RZ, R22.H1_H1 ;  /* 0x30000016ff1b1230 */ /* 0x000fc40000004100 */
[----:B------:R-:W-:Y:S01]  /*0930*/  FMUL.FTZ R57, R39, R78 ;  /* 0x0000004e27397220 */ /* 0x000fe20000410000 */
[----:B------:R-:W-:Y:S01]  /*0940*/  SHF.L.U32 R54, R35, 0x4, RZ ;  /* 0x0000000423367819 */ /* 0x000fe200000006ff */
[----:B------:R-:W-:Y:S01]  /*0950*/  @P1 FADD.FTZ R73, R73, R32 ;  /* 0x0000002049491221 */ /* 0x000fe20000010000 */
[----:B------:R-:W-:Y:S01]  /*0960*/  @P1 FADD.FTZ R72, R72, R27 ;  /* 0x0000001b48481221 */ /* 0x000fe20000010000 */
[----:B------:R-:W-:Y:S01]  /*0970*/  @P1 FADD.FTZ R57, R57, R24 ;  /* 0x0000001839391221 */ /* 0x000fe20000010000 */
[----:B------:R-:W-:Y:S02]  /*0980*/  IADD3 R32, P3, R54, UR10, RZ ;  /* 0x0000000a36207c10 */ /* 0x000fe4000ff7e0ff */
[----:B------:R-:W-:Y:S02]  /*0990*/  F2FP.F16.F32.PACK_AB R27, R73, R74 ;  /* 0x0000004a491b723e */ /* 0x000fe400000000ff */
[----:B------:R-:W-:Y:S02]  /*09a0*/  IADD3.X R33, R71, UR11, RZ, P3, !PT ;  /* 0x0000000b47217c10 */ /* 0x000fe40009ffe4ff */
[----:B------:R-:W-:-:S02]  /*09b0*/  F2FP.F16.F32.PACK_AB R26, R72, R75 ;  /* 0x0000004b481a723e */ /* 0x000fc400000000ff */
[----:B------:R-:W-:Y:S02]  /*09c0*/  F2FP.F16.F32.PACK_AB R25, R57, R76 ;  /* 0x0000004c3919723e */ /* 0x000fe400000000ff */
[----:B------:R-:W-:-:S05]  /*09d0*/  F2FP.F16.F32.PACK_AB R24, R55, R56 ;  /* 0x000000383718723e */ /* 0x000fca00000000ff */
[----:B------:R0:W-:Y:S04]  /*09e0*/  STG.E.128 desc[UR4][R32.64], R24 ;  /* 0x0000001820007986 */ /* 0x0001e8000c101d04 */
[----:B------:R-:W2:Y:S01]  /*09f0*/  LDG.E.128 R28, desc[UR4][R28.64] ;  /* 0x000000041c1c7981 */ /* 0x000ea2000c1e1d00 */
[----:B------:R-:W-:-:S04]  /*0a00*/  @P1 LEA R34, P3, R79, UR8, 0x4 ;  /* 0x000000084f221c11 */ /* 0x000fc8000f8620ff */
[----:B------:R-:W-:-:S05]  /*0a10*/  @P1 LEA.HI.X R35, R79, UR9, RZ, 0x4, P3 ;  /* 0x000000094f231c11 */ /* 0x000fca00098f24ff */
[----:B------:R-:W3:Y:S01]  /*0a20*/  @P1 LDG.E.128 R20, desc[UR4][R34.64] ;  /* 0x0000000422141981 */ /* 0x000ee2000c1e1d00 */
[----:B------:R-:W-:Y:S01]  /*0a30*/  FADD.FTZ R88, RZ, R56 ;  /* 0x00000038ff587221 */ /* 0x000fe20000010000 */
[----:B------:R-:W-:-:S03]  /*0a40*/  UMOV UR14, 0xffffffff ;  /* 0xffffffff000e7882 */ /* 0x000fc60000000000 */
[----:B0-----:R-:W-:Y:S01]  /*0a50*/  FADD.FTZ R27, R88, R55 ;  /* 0x00000037581b7221 */ /* 0x001fe20000010000 */
[----:B--2---:R-:W-:Y:S02]  /*0a60*/  HADD2.F32 R26, -RZ, R31.H0_H0 ;  /* 0x2000001fff1a7230 */ /* 0x004fe40000004100 */
[--C-:B------:R-:W-:Y:S02]  /*0a70*/  HADD2.F32 R78, -RZ, R28.reuse.H0_H0 ;  /* 0x2000001cff4e7230 */ /* 0x100fe40000004100 */
[----:B------:R-:W-:Y:S02]  /*0a80*/  HADD2.F32 R80, -RZ, R28.H1_H1 ;  /* 0x3000001cff507230 */ /* 0x000fe40000004100 */
[----:B------:R-:W-:Y:S02]  /*0a90*/  HADD2.F32 R82, -RZ, R29.H0_H0 ;  /* 0x2000001dff527230 */ /* 0x000fe40000004100 */
[----:B------:R-:W-:Y:S01]  /*0aa0*/  FMUL.FTZ R78, R78, R77 ;  /* 0x0000004d4e4e7220 */ /* 0x000fe20000410000 */
[----:B------:R-:W-:-:S02]  /*0ab0*/  HADD2.F32 R28, -RZ, R31.H1_H1 ;  /* 0x3000001fff1c7230 */ /* 0x000fc40000004100 */
[-C--:B------:R-:W-:Y:S01]  /*0ac0*/  FMUL.FTZ R31, R26, R77.reuse ;  /* 0x0000004d1a1f7220 */ /* 0x080fe20000410000 */
[----:B------:R-:W-:Y:S01]  /*0ad0*/  FADD.FTZ R26, R27, R76 ;  /* 0x0000004c1b1a7221 */ /* 0x000fe20000010000 */
[----:B------:R-:W-:Y:S01]  /*0ae0*/  FMUL.FTZ R25, R82, R77 ;  /* 0x0000004d52197220 */ /* 0x000fe20000410000 */
[--C-:B------:R-:W-:Y:S02]  /*0af0*/  HADD2.F32 R86, -RZ, R30.reuse.H0_H0 ;  /* 0x2000001eff567230 */ /* 0x100fe40000004100 */
[----:B------:R-:W-:Y:S01]  /*0b00*/  FMUL.FTZ R81, R43, R78 ;  /* 0x0000004e2b517220 */ /* 0x000fe20000410000 */
[----:B------:R-:W-:Y:S01]  /*0b10*/  FADD.FTZ R26, R26, R57 ;  /* 0x000000391a1a7221 */ /* 0x000fe20000010000 */
[----:B------:R-:W-:Y:S02]  /*0b20*/  HADD2.F32 R84, -RZ, R29.H1_H1 ;  /* 0x3000001dff547230 */ /* 0x000fe40000004100 */
[----:B------:R-:W-:Y:S01]  /*0b30*/  FMUL.FTZ R78, R44, R25 ;  /* 0x000000192c4e7220 */ /* 0x000fe20000410000 */
[----:B------:R-:W-:-:S02]  /*0b40*/  HADD2.F32 R30, -RZ, R30.H1_H1 ;  /* 0x3000001eff1e7230 */ /* 0x000fc40000004100 */
[----:B------:R-:W-:Y:S01]  /*0b50*/  FADD.FTZ R25, R26, R75 ;  /* 0x0000004b1a197221 */ /* 0x000fe20000010000 */
[-C--:B------:R-:W-:Y:S01]  /*0b60*/  FMUL.FTZ R80, R80, R77.reuse ;  /* 0x0000004d50507220 */ /* 0x080fe20000410000 */
[-C--:B------:R-:W-:Y:S01]  /*0b70*/  FMUL.FTZ R24, R84, R77.reuse ;  /* 0x0000004d54187220 */ /* 0x080fe20000410000 */
[-C--:B------:R-:W-:Y:S01]  /*0b80*/  FMUL.FTZ R33, R86, R77.reuse ;  /* 0x0000004d56217220 */ /* 0x080fe20000410000 */
[-C--:B------:R-:W-:Y:S01]  /*0b90*/  FMUL.FTZ R32, R30, R77.reuse ;  /* 0x0000004d1e207220 */ /* 0x080fe20000410000 */
[----:B------:R-:W-:Y:S01]  /*0ba0*/  FMUL.FTZ R77, R28, R77 ;  /* 0x0000004d1c4d7220 */ /* 0x000fe20000410000 */
[----:B------:R-:W-:Y:S01]  /*0bb0*/  FADD.FTZ R25, R25, R72 ;  /* 0x0000004819197221 */ /* 0x000fe20000010000 */
[----:B---3--:R-:W-:Y:S02]  /*0bc0*/  @P1 HADD2.F32 R28, -RZ, R20.H0_H0 ;  /* 0x20000014ff1c1230 */ /* 0x008fe40000004100 */
[----:B------:R-:W-:Y:S01]  /*0bd0*/  FMUL.FTZ R31, R48, R31 ;  /* 0x0000001f301f7220 */ /* 0x000fe20000410000 */
[----:B------:R-:W-:-:S02]  /*0be0*/  @P1 HADD2.F32 R35, -RZ, R21.H0_H0 ;  /* 0x20000015ff231230 */ /* 0x000fc40000004100 */
[----:B------:R-:W-:Y:S01]  /*0bf0*/  FADD.FTZ R26, R25, R74 ;  /* 0x0000004a191a7221 */ /* 0x000fe20000010000 */
[--C-:B------:R-:W-:Y:S02]  /*0c00*/  @P1 HADD2.F32 R34, -RZ, R23.reuse.H0_H0 ;  /* 0x20000017ff221230 */ /* 0x100fe40000004100 */
[----:B------:R-:W-:Y:S01]  /*0c10*/  @P1 FADD.FTZ R81, R28, R81 ;  /* 0x000000511c511221 */ /* 0x000fe20000010000 */
[----:B------:R-:W-:Y:S02]  /*0c20*/  @P1 HADD2.F32 R25, -RZ, R22.H1_H1 ;  /* 0x30000016ff191230 */ /* 0x000fe40000004100 */
[----:B------:R-:W-:Y:S01]  /*0c30*/  @P1 FADD.FTZ R78, R35, R78 ;  /* 0x0000004e234e1221 */ /* 0x000fe20000010000 */
[----:B------:R-:W-:Y:S02]  /*0c40*/  @P1 HADD2.F32 R29, -RZ, R20.H1_H1 ;  /* 0x30000014ff1d1230 */ /* 0x000fe40000004100 */
[----:B------:R-:W-:Y:S01]  /*0c50*/  @P1 FADD.FTZ R31, R34, R31 ;  /* 0x0000001f221f1221 */ /* 0x000fe20000010000 */
[----:B------:R-:W-:Y:S01]  /*0c60*/  @P1 HADD2.F32 R28, -RZ, R22.H0_H0 ;  /* 0x20000016ff1c1230 */ /* 0x000fe20000004100 */
[----:B------:R-:W-:Y:S01]  /*0c70*/  SHF.L.U32 R34, R79, 0x4, RZ ;  /* 0x000000044f227819 */ /* 0x000fe200000006ff */
[----:B------:R-:W-:Y:S01]  /*0c80*/  @P1 HADD2.F32 R27, -RZ, R23.H1_H1 ;  /* 0x30000017ff1b1230 */ /* 0x000fe20000004100 */
[----:B------:R-:W-:Y:S01]  /*0c90*/  SHF.R.U32.HI R35, RZ, 0x1c, R79 ;  /* 0x0000001cff237819 */ /* 0x000fe2000001164f */
[----:B------:R-:W-:-:S02]  /*0ca0*/  @P1 HADD2.F32 R82, -RZ, R21.H1_H1 ;  /* 0x30000015ff521230 */ /* 0x000fc40000004100 */
[----:B------:R-:W-:Y:S01]  /*0cb0*/  FMUL.FTZ R32, R49, R32 ;  /* 0x0000002031207220 */ /* 0x000fe20000410000 */
[----:B------:R-:W-:Y:S01]  /*0cc0*/  FMUL.FTZ R80, R45, R80 ;  /* 0x000000502d507220 */ /* 0x000fe20000410000 */
[----:B------:R-:W-:Y:S01]  /*0cd0*/  FMUL.FTZ R33, R46, R33 ;  /* 0x000000212e217220 */ /* 0x000fe20000410000 */
[----:B------:R-:W-:Y:S01]  /*0ce0*/  FMUL.FTZ R30, R50, R77 ;  /* 0x0000004d321e7220 */ /* 0x000fe20000410000 */
[----:B------:R-:W-:Y:S01]  /*0cf0*/  FMUL.FTZ R79, R47, R24 ;  /* 0x000000182f4f7220 */ /* 0x000fe20000410000 */
[----:B------:R-:W-:Y:S01]  /*0d00*/  FADD.FTZ R26, R26, R73 ;  /* 0x000000491a1a7221 */ /* 0x000fe20000010000 */
[----:B------:R-:W-:Y:S01]  /*0d10*/  @P1 FADD.FTZ R32, R25, R32 ;  /* 0x0000002019201221 */ /* 0x000fe20000010000 */
[----:B------:R-:W-:Y:S01]  /*0d20*/  @P1 FADD.FTZ R80, R29, R80 ;  /* 0x000000501d501221 */ /* 0x000fe20000010000 */
[----:B------:R-:W-:Y:S01]  /*0d30*/  @P1 FADD.FTZ R33, R28, R33 ;  /* 0x000000211c211221 */ /* 0x000fe20000010000 */
[----:B------:R-:W-:Y:S01]  /*0d40*/  @P1 FADD.FTZ R30, R27, R30 ;  /* 0x0000001e1b1e1221 */ /* 0x000fe20000010000 */
[----:B------:R-:W-:Y:S01]  /*0d50*/  @P1 FADD.FTZ R79, R82, R79 ;  /* 0x0000004f524f1221 */ /* 0x000fe20000010000 */
[----:B------:R-:W-:Y:S01]  /*0d60*/  FADD.FTZ R25, R26, R81 ;  /* 0x000000511a197221 */ /* 0x000fe20000010000 */
[----:B------:R-:W-:-:S02]  /*0d70*/  IADD3 R28, P3, R34, UR10, RZ ;  /* 0x0000000a221c7c10 */ /* 0x000fc4000ff7e0ff */
[----:B------:R-:W-:Y:S01]  /*0d80*/  F2FP.F16.F32.PACK_AB R27, R30, R31 ;  /* 0x0000001f1e1b723e */ /* 0x000fe200000000ff */
[----:B------:R-:W-:Y:S01]  /*0d90*/  FADD.FTZ R77, R25, R80 ;  /* 0x00000050194d7221 */ /* 0x000fe20000010000 */
[----:B------:R-:W-:Y:S02]  /*0da0*/  IADD3.X R29, R35, UR11, RZ, P3, !PT ;  /* 0x0000000b231d7c10 */ /* 0x000fe40009ffe4ff */
[----:B------:R-:W-:Y:S01]  /*0db0*/  F2FP.F16.F32.PACK_AB R26, R32, R33 ;  /* 0x00000021201a723e */ /* 0x000fe200000000ff */
[----:B------:R-:W-:Y:S01]  /*0dc0*/  FADD.FTZ R82, R77, R78 ;  /* 0x0000004e4d527221 */ /* 0x000fe20000010000 */
[----:B------:R-:W-:Y:S02]  /*0dd0*/  F2FP.F16.F32.PACK_AB R25, R79, R78 ;  /* 0x0000004e4f19723e */ /* 0x000fe400000000ff */
[----:B------:R-:W-:Y:S01]  /*0de0*/  F2FP.F16.F32.PACK_AB R24, R80, R81 ;  /* 0x000000515018723e */ /* 0x000fe200000000ff */
[----:B------:R-:W-:Y:S01]  /*0df0*/  FADD.FTZ R82, R82, R79 ;  /* 0x0000004f52527221 */ /* 0x000fe20000010000 */
[----:B------:R-:W-:-:S03]  /*0e00*/  ISETP.NE.AND P1, PT, R0, RZ, PT ;  /* 0x000000ff0000720c */ /* 0x000fc60003f25270 */
[----:B------:R0:W-:Y:S01]  /*0e10*/  STG.E.128 desc[UR4][R28.64], R24 ;  /* 0x000000181c007986 */ /* 0x0001e2000c101d04 */
[----:B------:R-:W-:-:S04]  /*0e20*/  FADD.FTZ R77, R82, R33 ;  /* 0x00000021524d7221 */ /* 0x000fc80000010000 */
[----:B------:R-:W-:-:S04]  /*0e30*/  FADD.FTZ R82, R77, R32 ;  /* 0x000000204d527221 */ /* 0x000fc80000010000 */
[----:B------:R-:W-:-:S04]  /*0e40*/  FADD.FTZ R77, R82, R31 ;  /* 0x0000001f524d7221 */ /* 0x000fc80000010000 */
[----:B------:R-:W-:Y:S01]  /*0e50*/  FADD.FTZ R77, R77, R30 ;  /* 0x0000001e4d4d7221 */ /* 0x000fe20000010000 */
[----:B------:R-:W-:Y:S06]  /*0e60*/  BRA.DIV UR14, `(.L_x_2045) ;  /* 0x0000000a0e147947 */ /* 0x000fec000b800000 */
[----:B0-----:R-:W0:Y:S02]  /*0e70*/  SHFL.BFLY PT, R24, R77, 0x1, 0x1f ;  /* 0x0c201f004d187f89 */ /* 0x001e2400000e0000 */
        /* <DEDUP_REMOVED lines=52> */
.L_x_2058:
        /* <DEDUP_REMOVED lines=37> */
[----:B------:R-:W-:Y:S01]  /*1410*/  F2FP.F16.F32.PACK_AB R27, R55, R56 ;  /* 0x00000038371b723e */ /* 0x000fe200000000ff */
[----:B------:R-:W-:Y:S01]  /*1420*/  FFMA.FTZ R31, R59, R88, R8 ;  /* 0x000000583b1f7223 */ /* 0x000fe20000010008 */
[----:B------:R-:W1:Y:S01]  /*1430*/  @!P1 LDC.64 R56, c[0x0][0x258] ;  /* 0x00009600ff389b82 */ /* 0x000e620000000a00 */
[----:B------:R-:W-:Y:S01]  /*1440*/  FMUL.FTZ R32, R77, R32 ;  /* 0x000000204d207220 */ /* 0x000fe20000410000 */
[----:B------:R-:W-:Y:S01]  /*1450*/  FFMA.FTZ R90, R90, R70, R17 ;  /* 0x000000465a5a7223 */ /* 0x000fe20000010011 */
[----:B------:R-:W-:Y:S01]  /*1460*/  FFMA.FTZ R55, R33, R69, R18 ;  /* 0x0000004521377223 */ /* 0x000fe20000010012 */
[----:B------:R-:W-:Y:S01]  /*1470*/  FMUL.FTZ R82, R77, R82 ;  /* 0x000000524d527220 */ /* 0x000fe20000410000 */
        /* <DEDUP_REMOVED lines=10> */
[----:B------:R-:W-:Y:S01]  /*1520*/  F2FP.F16.F32.PACK_AB R26, R31, R26 ;  /* 0x0000001a1f1a723e */ /* 0x000fe200000000ff */
[----:B------:R-:W-:Y:S01]  /*1530*/  FMUL.FTZ R28, R77, R28 ;  /* 0x0000001c4d1c7220 */ /* 0x000fe20000410000 */
[----:B------:R-:W-:Y:S01]  /*1540*/  F2FP.F16.F32.PACK_AB R31, R55, R90 ;  /* 0x0000005a371f723e */ /* 0x000fe200000000ff */
[----:B------:R-:W-:Y:S01]  /*1550*/  FMUL.FTZ R80, R77, R80 ;  /* 0x000000504d507220 */ /* 0x000fe20000410000 */
[----:B------:R-:W0:Y:S01]  /*1560*/  LDC.64 R54, c[0x0][0x210] ;  /* 0x00008400ff367b82 */ /* 0x000e220000000a00 */
[----:B------:R-:W-:Y:S01]  /*1570*/  FFMA.FTZ R30, R68, R74, R15 ;  /* 0x0000004a441e7223 */ /* 0x000fe2000001000f */
        /* <DEDUP_REMOVED lines=8> */
[----:B-1----:R-:W-:Y:S01]  /*1600*/  @!P1 IMAD.WIDE R56, R2, 0x4, R56 ;  /* 0x0000000402389825 */ /* 0x002fe200078e0238 */
[----:B------:R-:W-:-:S02]  /*1610*/  F2FP.F16.F32.PACK_AB R25, R84, R25 ;  /* 0x000000195419723e */ /* 0x000fc400000000ff */
[----:B------:R-:W-:Y:S02]  /*1620*/  IADD3.X R33, R71, UR13, RZ, P3, !PT ;  /* 0x0000000d47217c10 */ /* 0x000fe40009ffe4ff */
[----:B------:R-:W-:Y:S01]  /*1630*/  F2FP.F16.F32.PACK_AB R29, R72, R29 ;  /* 0x0000001d481d723e */ /* 0x000fe200000000ff */
[----:B------:R1:W-:Y:S01]  /*1640*/  @!P1 STG.E desc[UR4][R56.64], R77 ;  /* 0x0000004d38009986 */ /* 0x0003e2000c101904 */
[----:B------:R-:W-:-:S03]  /*1650*/  F2FP.F16.F32.PACK_AB R28, R73, R28 ;  /* 0x0000001c491c723e */ /* 0x000fc600000000ff */
[----:B------:R1:W-:Y:S04]  /*1660*/  STG.E.128 desc[UR4][R32.64], R24 ;  /* 0x0000001820007986 */ /* 0x0003e8000c101d04 */
[----:B------:R1:W-:Y:S01]  /*1670*/  STG.E.128 desc[UR4][R34.64], R28 ;  /* 0x0000001c22007986 */ /* 0x0003e2000c101d04 */
[----:B0-----:R-:W-:-:S04]  /*1680*/  LEA R2, R54, R2, 0x2 ;  /* 0x0000000236027211 */ /* 0x001fc800078e10ff */
[----:B------:R-:W-:-:S13]  /*1690*/  ISETP.GE.AND P1, PT, R2, R55, PT ;  /* 0x000000370200720c */ /* 0x000fda0003f26270 */
[----:B-1----:R-:W-:Y:S05]  /*16a0*/  @!P1 BRA `(.L_x_2046) ;  /* 0xffffffec00c09947 */ /* 0x002fea000383ffff */
[----:B------:R-:W-:Y:S05]  /*16b0*/  EXIT ;  /* 0x000000000000794d */ /* 0x000fea0003800000 */
.L_x_2045:
[----:B------:R-:W-:Y:S01]  /*16c0*/  BSSY B0, `(.L_x_2047) ;  /* 0x0000008000007945 */ /* 0x000fe20003800000 */
[----:B------:R-:W-:Y:S02]  /*16d0*/  MOV R85, R77 ;  /* 0x0000004d00557202 */ /* 0x000fe40000000f00 */
[----:B------:R-:W-:Y:S02]  /*16e0*/  MOV R86, 0x1 ;  /* 0x0000000100567802 */ /* 0x000fe40000000f00 */
[----:B------:R-:W-:Y:S02]  /*16f0*/  MOV R87, 0x1f ;  /* 0x0000001f00577802 */ /* 0x000fe40000000f00 */
[----:B------:R-:W-:-:S07]  /*1700*/  MOV R84, 0xffffffff ;  /* 0xffffffff00547802 */ /* 0x000fce0000000f00 */
[----:B0-----:R-:W-:Y:S05]  /*1710*/  WARPSYNC.COLLECTIVE R84, `(.L_x_2048) ;  /* 0x0000000054087348 */ /* 0x001fea0003c00000 */
[----:B------:R1:W2:Y:S02]  /*1720*/  SHFL.BFLY P3, R83, R85, R86, R87 ;  /* 0x0c00005655537389 */ /* 0x0002a40000060057 */
[----:B012---:R-:W-:Y:S01]  /*1730*/  ENDCOLLECTIVE ;  /* 0x000000000000791b */ /* 0x007fe20003800000 */
.L_x_2048:
[----:B------:R-:W-:Y:S05]  /*1740*/  BSYNC B0 ;  /* 0x0000000000007941 */ /* 0x000fea0003800000 */
.L_x_2047:
        /* <DEDUP_REMOVED lines=9> */
.L_x_2049:
[----:B------:R-:W-:Y:S01]  /*17e0*/  HFMA2.MMA R86, -RZ, RZ, 0, 2.384185791015625e-07 ;  /* 0x00000004ff567435 */ /* 0x000fe200000001ff */
[----:B------:R-:W-:-:S05]  /*17f0*/  MOV R25, R83 ;  /* 0x0000005300197202 */ /* 0x000fca0000000f00 */
[----:B------:R-:W-:-:S05]  /*1800*/  FADD.FTZ R27, R26, R25 ;  /* 0x000000191a1b7221 */ /* 0x000fca0000010000 */
[----:B------:R-:W-:-:S07]  /*1810*/  MOV R85, R27 ;  /* 0x0000001b00557202 */ /* 0x000fce0000000f00 */
[----:B------:R-:W-:Y:S05]  /*1820*/  WARPSYNC.COLLECTIVE R84, `(.L_x_2050) ;  /* 0x0000000054087348 */ /* 0x000fea0003c00000 */
[----:B------:R0:W1:Y:S02]  /*1830*/  SHFL.BFLY P3, R83, R85, R86, R87 ;  /* 0x0c00005655537389 */ /* 0x0000640000060057 */
[----:B01----:R-:W-:Y:S01]  /*1840*/  ENDCOLLECTIVE ;  /* 0x000000000000791b */ /* 0x003fe20003800000 */
.L_x_2050:
[----:B------:R-:W-:Y:S01]  /*1850*/  HFMA2.MMA R86, -RZ, RZ, 0, 4.76837158203125e-07 ;  /* 0x00000008ff567435 */ /* 0x000fe200000001ff */
[----:B------:R-:W-:-:S05]  /*1860*/  MOV R24, R83 ;  /* 0x0000005300187202 */ /* 0x000fca0000000f00 */
[----:B------:R-:W-:-:S05]  /*1870*/  FADD.FTZ R28, R27, R24 ;  /* 0x000000181b1c7221 */ /* 0x000fca0000010000 */
[----:B------:R-:W-:-:S07]  /*1880*/  MOV R85, R28 ;  /* 0x0000001c00557202 */ /* 0x000fce0000000f00 */
[----:B------:R-:W-:Y:S05]  /*1890*/  WARPSYNC.COLLECTIVE R84, `(.L_x_2051) ;  /* 0x0000000054087348 */ /* 0x000fea0003c00000 */
[----:B------:R0:W1:Y:S02]  /*18a0*/  SHFL.BFLY P3, R83, R85, R86, R87 ;  /* 0x0c00005655537389 */ /* 0x0000640000060057 */
[----:B01----:R-:W-:Y:S01]  /*18b0*/  ENDCOLLECTIVE ;  /* 0x000000000000791b */ /* 0x003fe20003800000 */
.L_x_2051:
[----:B------:R-:W-:Y:S01]  /*18c0*/  HFMA2.MMA R86, -RZ, RZ, 0, 9.5367431640625e-07 ;  /* 0x00000010ff567435 */ /* 0x000fe200000001ff */
[----:B------:R-:W-:-:S05]  /*18d0*/  MOV R25, R83 ;  /* 0x0000005300197202 */ /* 0x000fca0000000f00 */
[----:B------:R-:W-:Y:S02]  /*18e0*/  FADD.FTZ R82, R28, R25 ;  /* 0x000000191c527221 */ /* 0x000fe40000010000 */
[----:B------:R-:W0:Y:S03]  /*18f0*/  LDC R25, c[0x0][0x290] ;  /* 0x0000a400ff197b82 */ /* 0x000e260000000800 */
[----:B------:R-:W-:-:S07]  /*1900*/  MOV R85, R82 ;  /* 0x0000005200557202 */ /* 0x000fce0000000f00 */
[----:B0-----:R-:W-:Y:S05]  /*1910*/  WARPSYNC.COLLECTIVE R84, `(.L_x_2052) ;  /* 0x0000000054087348 */ /* 0x001fea0003c00000 */
[----:B------:R1:W2:Y:S02]  /*1920*/  SHFL.BFLY P3, R83, R85, R86, R87 ;  /* 0x0c00005655537389 */ /* 0x0002a40000060057 */
[----:B012---:R-:W-:Y:S01]  /*1930*/  ENDCOLLECTIVE ;  /* 0x000000000000791b */ /* 0x007fe20003800000 */
.L_x_2052:
        /* <DEDUP_REMOVED lines=40> */
.L_x_2053:
[----:B------:R-:W-:Y:S01]  /*1bc0*/  HFMA2.MMA R86, -RZ, RZ, 0, 1.1920928955078125e-07 ;  /* 0x00000002ff567435 */ /* 0x000fe200000001ff */
[----:B------:R-:W-:-:S05]  /*1bd0*/  MOV R27, R83 ;  /* 0x00000053001b7202 */ /* 0x000fca0000000f00 */
[----:B------:R-:W-:-:S05]  /*1be0*/  FADD.FTZ R27, R24, R27 ;  /* 0x0000001b181b7221 */ /* 0x000fca0000010000 */
[----:B------:R-:W-:-:S07]  /*1bf0*/  MOV R85, R27 ;  /* 0x0000001b00557202 */ /* 0x000fce0000000f00 */
[----:B------:R-:W-:Y:S05]  /*1c00*/  WARPSYNC.COLLECTIVE R84, `(.L_x_2054) ;  /* 0x0000000054087348 */ /* 0x000fea0003c00000 */
[----:B------:R0:W1:Y:S02]  /*1c10*/  SHFL.BFLY P3, R83, R85, R86, R87 ;  /* 0x0c00005655537389 */ /* 0x0000640000060057 */
[----:B01----:R-:W-:Y:S01]  /*1c20*/  ENDCOLLECTIVE ;  /* 0x000000000000791b */ /* 0x003fe20003800000 */
.L_x_2054:
[----:B------:R-:W-:Y:S01]  /*1c30*/  HFMA2.MMA R86, -RZ, RZ, 0, 2.384185791015625e-07 ;  /* 0x00000004ff567435 */ /* 0x000fe200000001ff */
[----:B------:R-:W-:-:S05]  /*1c40*/  MOV R26, R83 ;  /* 0x00000053001a7202 */ /* 0x000fca0000000f00 */
[----:B------:R-:W-:-:S05]  /*1c50*/  FADD.FTZ R26, R27, R26 ;  /* 0x0000001a1b1a7221 */ /* 0x000fca0000010000 */
[----:B------:R-:W-:-:S07]  /*1c60*/  MOV R85, R26 ;  /* 0x0000001a00557202 */ /* 0x000fce0000000f00 */
[----:B------:R-:W-:Y:S05]  /*1c70*/  WARPSYNC.COLLECTIVE R84, `(.L_x_2055) ;  /* 0x0000000054087348 */ /* 0x000fea0003c00000 */
[----:B------:R0:W1:Y:S02]  /*1c80*/  SHFL.BFLY P3, R83, R85, R86, R87 ;  /* 0x0c00005655537389 */ /* 0x0000640000060057 */
[----:B01----:R-:W-:Y:S01]  /*1c90*/  ENDCOLLECTIVE ;  /* 0x000000000000791b */ /* 0x003fe20003800000 */
.L_x_2055:
[----:B------:R-:W-:Y:S01]  /*1ca0*/  HFMA2.MMA R86, -RZ, RZ, 0, 4.76837158203125e-07 ;  /* 0x00000008ff567435 */ /* 0x000fe200000001ff */
[----:B------:R-:W-:-:S05]  /*1cb0*/  MOV R77, R83 ;  /* 0x00000053004d7202 */ /* 0x000fca0000000f00 */
[----:B------:R-:W-:-:S05]  /*1cc0*/  FADD.FTZ R77, R26, R77 ;  /* 0x0000004d1a4d7221 */ /* 0x000fca0000010000 */
[----:B------:R-:W-:-:S07]  /*1cd0*/  MOV R85, R77 ;  /* 0x0000004d00557202 */ /* 0x000fce0000000f00 */
[----:B------:R-:W-:Y:S05]  /*1ce0*/  WARPSYNC.COLLECTIVE R84, `(.L_x_2056) ;  /* 0x0000000054087348 */ /* 0x000fea0003c00000 */
[----:B------:R0:W1:Y:S02]  /*1cf0*/  SHFL.BFLY P3, R83, R85, R86, R87 ;  /* 0x0c00005655537389 */ /* 0x0000640000060057 */
[----:B01----:R-:W-:Y:S01]  /*1d00*/  ENDCOLLECTIVE ;  /* 0x000000000000791b */ /* 0x003fe20003800000 */
.L_x_2056:
[----:B------:R-:W-:Y:S01]  /*1d10*/  HFMA2.MMA R86, -RZ, RZ, 0, 9.5367431640625e-07 ;  /* 0x00000010ff567435 */ /* 0x000fe200000001ff */
[----:B------:R-:W-:-:S05]  /*1d20*/  MOV R28, R83 ;  /* 0x00000053001c7202 */ /* 0x000fca0000000f00 */
[----:B------:R-:W-:-:S05]  /*1d30*/  FADD.FTZ R28, R77, R28 ;  /* 0x0000001c4d1c7221 */ /* 0x000fca0000010000 */
[----:B------:R-:W-:-:S07]  /*1d40*/  MOV R85, R28 ;  /* 0x0000001c00557202 */ /* 0x000fce0000000f00 */
[----:B------:R-:W-:Y:S05]  /*1d50*/  WARPSYNC.COLLECTIVE R84, `(.L_x_2057) ;  /* 0x0000000054087348 */ /* 0x000fea0003c00000 */
[----:B------:R0:W1:Y:S02]  /*1d60*/  SHFL.BFLY P3, R83, R85, R86, R87 ;  /* 0x0c00005655537389 */ /* 0x0000640000060057 */
[----:B01----:R-:W-:Y:S01]  /*1d70*/  ENDCOLLECTIVE ;  /* 0x000000000000791b */ /* 0x003fe20003800000 */
.L_x_2057:
[----:B------:R-:W-:Y:S05]  /*1d80*/  BRA `(.L_x_2058) ;  /* 0xfffffff4000c7947 */ /* 0x000fea000383ffff */
.L_x_2059:
        /* <DEDUP_REMOVED lines=15> */
.L_x_16493:


//--------------------- .text._ZN10layer_norm13ln_fwd_kernelINS_13Kernel_traitsI6__halfS2_S2_S2_fjLj512ELj1ELj4ELj1ELj16ENS_18Kernel_traits_baseILj512ES2_S2_S2_S2_fjLj128EEEEELb0ELb1ELb1ELb0EEEvNS_9FwdParamsE --------------------------
	.section	.text._ZN10layer_norm13ln_fwd_kernelINS_13Kernel_traitsI6__halfS2_S2_S2_fjLj512ELj1ELj4ELj1ELj16ENS_18Kernel_traits_baseILj512ES2_S2_S2_S2_fjLj128EEEEELb0ELb1ELb1ELb0EEEvNS_9FwdParamsE,"ax",@progbits
	.align	128
        .global         _ZN10layer_norm13ln_fwd_kernelINS_13Kernel_traitsI6__halfS2_S2_S2_fjLj512ELj1ELj4ELj1ELj16ENS_18Kernel_traits_baseILj512ES2_S2_S2_S2_fjLj128EEEEELb0ELb1ELb1ELb0EEEvNS_9FwdParamsE
        .type           _ZN10layer_norm13ln_fwd_kernelINS_13Kernel_traitsI6__halfS2_S2_S2_fjLj512ELj1ELj4ELj1ELj16ENS_18Kernel_traits_baseILj512ES2_S2_S2_S2_fjLj128EEEEELb0ELb1ELb1ELb0EEEvNS_9FwdParamsE,@function
        .size           _ZN10layer_norm13ln_fwd_kernelINS_13Kernel_traitsI6__halfS2_S2_S2_fjLj512ELj1ELj4ELj1ELj16ENS_18Kernel_traits_baseILj512ES2_S2_S2_S2_fjLj128EEEEELb0ELb1ELb1ELb0EEEvNS_9FwdParamsE,(.L_x_16494 - _ZN10layer_norm13ln_fwd_kernelINS_13Kernel_traitsI6__halfS2_S2_S2_fjLj512ELj1ELj4ELj1ELj16ENS_18Kernel_traits_baseILj512ES2_S2_S2_S2_fjLj128EEEEELb0ELb1ELb1ELb0EEEvNS_9FwdParamsE)
        .other          _ZN10layer_norm13ln_fwd_kernelINS_13Kernel_traitsI6__halfS2_S2_S2_fjLj512ELj1ELj4ELj1ELj16ENS_18Kernel_traits_baseILj512ES2_S2_S2_S2_fjLj128EEEEELb0ELb1ELb1ELb0EEEvNS_9FwdParamsE,@"STO_CUDA_ENTRY STV_DEFAULT"
_ZN10layer_norm13ln_fwd_kernelINS_13Kernel_traitsI6__halfS2_S2_S2_fjLj512ELj1ELj4ELj1ELj16ENS_18Kernel_traits_baseILj512ES2_S2_S2_S2_fjLj128EEEEELb0ELb1ELb1ELb0EEEvNS_9FwdParamsE:
.text._ZN10layer_norm13ln_fwd_kernelINS_13Kernel_traitsI6__halfS2_S2_S2_fjLj512ELj1ELj4ELj1ELj16ENS_18Kernel_traits_baseILj512ES2_S2_S2_S2_fjLj128EEEEELb0ELb1ELb1ELb0EEEvNS_9FwdParamsE:
        /* <DEDUP_REMOVED lines=33> */
.L_x_2061:
[----:B------:R-:W-:Y:S05]  /*0210*/  BSYNC B0 ;  /* 0x0000000000007941 */ /* 0x000fea0003800000 */
.L_x_2060:
        /* <DEDUP_REMOVED lines=17> */
.L_x_2063:
[----:B------:R-:W-:Y:S05]  /*0330*/  BSYNC B0 ;  /* 0x0000000000007941 */ /* 0x000fea0003800000 */
.L_x_2062:
        /* <DEDUP_REMOVED lines=22> */
[----:B------:R-:W-:Y:S02]  /*04a0*/  HADD2.F32 R14, -RZ, R17.H0_H0 ;  /* 0x20000011ff0e7230 */ /* 0x000fe40000004100 */
[--C-:B------:R-:W-:Y:S02]  /*04b0*/  HADD2.F32 R18, -RZ, R19.reuse.H0_H0 ;  /* 0x20000013ff127230 */ /* 0x100fe40000004100 */
[----:B------:R-:W-:Y:S02]  /*04c0*/  HADD2.F32 R37, -RZ, R19.H1_H1 ;  /* 0x30000013ff257230 */ /* 0x000fe40000004100 */
[----:B------:R-:W-:-:S02]  /*04d0*/  HADD2.F32 R44, -RZ, R32.H0_H0 ;  /* 0x20000020ff2c7230 */ /* 0x000fc40000004100 */
[----:B------:R-:W-:Y:S02]  /*04e0*/  HADD2.F32 R33, -RZ, R34.H0_H0 ;  /* 0x20000022ff217230 */ /* 0x000fe40000004100 */
[--C-:B------:R-:W-:Y:S02]  /*04f0*/  HADD2.F32 R49, -RZ, R35.reuse.H0_H0 ;  /* 0x20000023ff317230 */ /* 0x100fe40000004100 */
[----:B------:R-:W-:Y:S02]  /*0500*/  HADD2.F32 R48, -RZ, R35.H1_H1 ;  /* 0x30000023ff307230 */ /* 0x000fe40000004100 */
        /* <DEDUP_REMOVED lines=9> */
[----:B------:R-:W-:Y:S02]  /*05a0*/  HADD2.F32 R32, -RZ, R32.H1_H1 ;  /* 0x30000020ff207230 */ /* 0x000fe40000004100 */
        /* <DEDUP_REMOVED lines=16> */
[----:B------:R-:W-:-:S07]  /*06b0*/  HADD2.F32 R76, -RZ, R27.H1_H1 ;  /* 0x3000001bff4c7230 */ /* 0x000fce0000004100 */
.L_x_2121:
        /* <DEDUP_REMOVED lines=37> */
.L_x_2067:
[----:B-----5:R-:W-:Y:S02]  /*0910*/  HADD2.F32 R28, -RZ, R20.H0_H0 ;  /* 0x20000014ff1c7230 */ /* 0x020fe40000004100 */
[----:B------:R-:W-:-:S03]  /*0920*/  @P0 HADD2.F32 R29, -RZ, R24.H0_H0 ;  /* 0x20000018ff1d0230 */ /* 0x000fc60000004100 */
[----:B------:R-:W-:-:S04]  /*0930*/  FMUL.FTZ R28, R28, UR8 ;  /* 0x000000081c1c7c20 */ /* 0x000fc80008410000 */
[----:B------:R-:W-:-:S04]  /*0940*/  FMUL.FTZ R74, R9, R28 ;  /* 0x0000001c094a7220 */ /* 0x000fc80000410000 */
[----:B------:R-:W-:-:S07]  /*0950*/  @P0 FADD.FTZ R74, R29, R74 ;  /* 0x0000004a1d4a0221 */ /* 0x000fce0000010000 */
.L_x_2068:
[----:B------:R-:W-:Y:S05]  /*0960*/  BSYNC B1 ;  /* 0x0000000000017941 */ /* 0x000fea0003800000 */
.L_x_2066:
[----:B------:R-:W-:Y:S04]  /*0970*/  BSSY B1, `(.L_x_2069) ;  /* 0x000000b000017945 */ /* 0x000fe80003800000 */
[----:B------:R-:W-:Y:S05]  /*0980*/  @P5 BRA `(.L_x_2070) ;  /* 0x0000000000105947 */ /* 0x000fea0003800000 */
[----:B------:R-:W-:Y:S01]  /*0990*/  HFMA2.MMA R73, -RZ, RZ, 0, 0 ;  /* 0x00000000ff497435 */ /* 0x000fe200000001ff */
[----:B------:R-:W-:Y:S10]  /*09a0*/  @!P0 BRA `(.L_x_2071) ;  /* 0x00000000001c8947 */ /* 0x000ff40003800000 */
[----:B-----5:R-:W-:Y:S01]  /*09b0*/  HADD2.F32 R73, -RZ, R24.H1_H1 ;  /* 0x30000018ff497230 */ /* 0x020fe20000004100 */
[----:B------:R-:W-:Y:S06]  /*09c0*/  BRA `(.L_x_2071) ;  /* 0x0000000000147947 */ /* 0x000fec0003800000 */
.L_x_2070:
[----:B-----5:R-:W-:-:S05]  /*09d0*/  HADD2.F32 R28, -RZ, R20.H1_H1 ;  /* 0x30000014ff1c7230 */ /* 0x020fca0000004100 */
[----:B------:R-:W-:Y:S01]  /*09e0*/  FMUL.FTZ R73, R28, UR8 ;  /* 0x000000081c497c20 */ /* 0x000fe20008410000 */
[----:B------:R-:W-:-:S03]  /*09f0*/  @P0 HADD2.F32 R28, -RZ, R24.H1_H1 ;  /* 0x30000018ff1c0230 */ /* 0x000fc60000004100 */
[----:B------:R-:W-:-:S04]  /*0a00*/  FMUL.FTZ R73, R8, R73 ;  /* 0x0000004908497220 */ /* 0x000fc80000410000 */
[----:B------:R-:W-:-:S07]  /*0a10*/  @P0 FADD.FTZ R73, R28, R73 ;  /* 0x000000491c490221 */ /* 0x000fce0000010000 */
.L_x_2071:
[----:B------:R-:W-:Y:S05]  /*0a20*/  BSYNC B1 ;  /* 0x0000000000017941 */ /* 0x000fea0003800000 */
.L_x_2069:
[----:B------:R-:W-:Y:S04]  /*0a30*/  BSSY B1, `(.L_x_2072) ;  /* 0x000000b000017945 */ /* 0x000fe80003800000 */
[----:B------:R-:W-:Y:S05]  /*0a40*/  @P5 BRA `(.L_x_2073) ;  /* 0x0000000000105947 */ /* 0x000fea0003800000 */
[----:B------:R-:W-:Y:S01]  /*0a50*/  MOV R72, RZ ;  /* 0x000000ff00487202 */ /* 0x000fe20000000f00 */
[----:B------:R-:W-:Y:S06]  /*0a60*/  @!P0 BRA `(.L_x_2074) ;  /* 0x00000000001c8947 */ /* 0x000fec0003800000 */
[----:B-----5:R-:W-:Y:S01]  /*0a70*/  HADD2.F32 R72, -RZ, R25.H0_H0 ;  /* 0x20000019ff487230 */ /* 0x020fe20000004100 */
[----:B------:R-:W-:Y:S06]  /*0a80*/  BRA `(.L_x_2074) ;  /* 0x0000000000147947 */ /* 0x000fec0003800000 */
.L_x_2073:
[----:B-----5:R-:W-:Y:S02]  /*0a90*/  HADD2.F32 R28, -RZ, R21.H0_H0 ;  /* 0x20000015ff1c7230 */ /* 0x020fe40000004100 */
[----:B------:R-:W-:-:S03]  /*0aa0*/  @P0 HADD2.F32 R29, -RZ, R25.H0_H0 ;  /* 0x20000019ff1d0230 */ /* 0x000fc60000004100 */
[----:B------:R-:W-:-:S04]  /*0ab0*/  FMUL.FTZ R28, R28, UR8 ;  /* 0x000000081c1c7c20 */ /* 0x000fc80008410000 */
[----:B------:R-:W-:-:S04]  /*0ac0*/  FMUL.FTZ R72, R7, R28 ;  /* 0x0000001c07487220 */ /* 0x000fc80000410000 */
[----:B------:R-:W-:-:S07]  /*0ad0*/  @P0 FADD.FTZ R72, R29, R72 ;  /* 0x000000481d480221 */ /* 0x000fce0000010000 */
.L_x_2074:
[----:B------:R-:W-:Y:S05]  /*0ae0*/  BSYNC B1 ;  /* 0x0000000000017941 */ /* 0x000fea0003800000 */
.L_x_2072:
[----:B------:R-:W-:Y:S04]  /*0af0*/  BSSY B1, `(.L_x_2075) ;  /* 0x000000b000017945 */ /* 0x000fe80003800000 */
[----:B------:R-:W-:Y:S05]  /*0b00*/  @P5 BRA `(.L_x_2076) ;  /* 0x0000000000105947 */ /* 0x000fea0003800000 */
[----:B------:R-:W-:Y:S01]  /*0b10*/  HFMA2.MMA R71, -RZ, RZ, 0, 0 ;  /* 0x00000000ff477435 */ /* 0x000fe200000001ff */
[----:B------:R-:W-:Y:S10]  /*0b20*/  @!P0 BRA `(.L_x_2077) ;  /* 0x00000000001c8947 */ /* 0x000ff40003800000 */
[----:B-----5:R-:W-:Y:S01]  /*0b30*/  HADD2.F32 R71, -RZ, R25.H1_H1 ;  /* 0x30000019ff477230 */ /* 0x020fe20000004100 */
[----:B------:R-:W-:Y:S06]  /*0b40*/  BRA `(.L_x_2077) ;  /* 0x0000000000147947 */ /* 0x000fec0003800000 */
.L_x_2076:
[----:B-----5:R-:W-:-:S05]  /*0b50*/  HADD2.F32 R28, -RZ, R21.H1_H1 ;  /* 0x30000015ff1c7230 */ /* 0x020fca0000004100 */
[----:B------:R-:W-:Y:S01]  /*0b60*/  FMUL.FTZ R71, R28, UR8 ;  /* 0x000000081c477c20 */ /* 0x000fe20008410000 */
[----:B------:R-:W-:-:S03]  /*0b70*/  @P0 HADD2.F32 R28, -RZ, R25.H1_H1 ;  /* 0x30000019ff1c0230 */ /* 0x000fc60000004100 */
[----:B------:R-:W-:-:S04]  /*0b80*/  FMUL.FTZ R71, R6, R71 ;  /* 0x0000004706477220 */ /* 0x000fc80000410000 */
[----:B------:R-:W-:-:S07]  /*0b90*/  @P0 FADD.FTZ R71, R28, R71 ;  /* 0x000000471c470221 */ /* 0x000fce0000010000 */
.L_x_2077:
[----:B------:R-:W-:Y:S05]  /*0ba0*/  BSYNC B1 ;  /* 0x0000000000017941 */ /* 0x000fea0003800000 */
.L_x_2075:
[----:B------:R-:W-:Y:S04]  /*0bb0*/  BSSY B1, `(.L_x_2078) ;  /* 0x000000b000017945 */ /* 0x000fe80003800000 */
[----:B------:R-:W-:Y:S05]  /*0bc0*/  @P5 BRA `(.L_x_2079) ;  /* 0x0000000000105947 */ /* 0x000fea0003800000 */
[----:B------:R-:W-:Y:S01]  /*0bd0*/  MOV R70, RZ ;  /* 0x000000ff00467202 */ /* 0x000fe20000000f00 */
[----:B------:R-:W-:Y:S06]  /*0be0*/  @!P0 BRA `(.L_x_2080) ;  /* 0x00000000001c8947 */ /* 0x000fec0003800000 */
[----:B-----5:R-:W-:Y:S01]  /*0bf0*/  HADD2.F32 R70, -RZ, R26.H0_H0 ;  /* 0x2000001aff467230 */ /* 0x020fe20000004100 */
[----:B------:R-:W-:Y:S06]  /*0c00*/  BRA `(.L_x_2080) ;  /* 0x0000000000147947 */ /* 0x000fec0003800000 */
.L_x_2079:
[----:B-----5:R-:W-:Y:S02]  /*0c10*/  HADD2.F32 R28, -RZ, R22.H0_H0 ;  /* 0x20000016ff1c7230 */ /* 0x020fe40000004100 */
[----:B------:R-:W-:-:S03]  /*0c20*/  @P0 HADD2.F32 R29, -RZ, R26.H0_H0 ;  /* 0x2000001aff1d0230 */ /* 0x000fc60000004100 */
[----:B------:R-:W-:-:S04]  /*0c30*/  FMUL.FTZ R28, R28, UR8 ;  /* 0x000000081c1c7c20 */ /* 0x000fc80008410000 */
[----:B------:R-:W-:-:S04]  /*0c40*/  FMUL.FTZ R70, R5, R28 ;  /* 0x0000001c05467220 */ /* 0x000fc80000410000 */
[----:B------:R-:W-:-:S07]  /*0c50*/  @P0 FADD.FTZ R70, R29, R70 ;  /* 0x000000461d460221 */ /* 0x000fce0000010000 */
.L_x_2080:
[----:B------:R-:W-:Y:S05]  /*0c60*/  BSYNC B1 ;  /* 0x0000000000017941 */ /* 0x000fea0003800000 */
.L_x_2078:
[----:B------:R-:W-:Y:S04]  /*0c70*/  BSSY B1, `(.L_x_2081) ;  /* 0x000000b000017945 */ /* 0x000fe80003800000 */
[----:B------:R-:W-:Y:S05]  /*0c80*/  @P5 BRA `(.L_x_2082) ;  /* 0x0000000000105947 */ /* 0x000fea0003800000 */
[----:B------:R-:W-:Y:S01]  /*0c90*/  HFMA2.MMA R69, -RZ, RZ, 0, 0 ;  /* 0x00000000ff457435 */ /* 0x000fe200000001ff */
[----:B------:R-:W-:Y:S10]  /*0ca0*/  @!P0 BRA `(.L_x_2083) ;  /* 0x00000000001c8947 */ /* 0x000ff40003800000 */
[----:B-----5:R-:W-:Y:S01]  /*0cb0*/  HADD2.F32 R69, -RZ, R26.H1_H1 ;  /* 0x3000001aff457230 */ /* 0x020fe20000004100 */
[----:B------:R-:W-:Y:S06]  /*0cc0*/  BRA `(.L_x_2083) ;  /* 0x0000000000147947 */ /* 0x000fec0003800000 */
.L_x_2082:
[----:B-----5:R-:W-:-:S05]  /*0cd0*/  HADD2.F32 R28, -RZ, R22.H1_H1 ;  /* 0x30000016ff1c7230 */ /* 0x020fca0000004100 */
[----:B------:R-:W-:Y:S01]  /*0ce0*/  FMUL.FTZ R69, R28, UR8 ;  /* 0x000000081c457c20 */ /* 0x000fe20008410000 */
[----:B------:R-:W-:-:S03]  /*0cf0*/  @P0 HADD2.F32 R28, -RZ, R26.H1_H1 ;  /* 0x3000001aff1c0230 */ /* 0x000fc60000004100 */
[----:B------:R-:W-:-:S04]  /*0d00*/  FMUL.FTZ R69, R4, R69 ;  /* 0x0000004504457220 */ /* 0x000fc80000410000 */
[----:B------:R-:W-:-:S07]  /*0d10*/  @P0 FADD.FTZ R69, R28, R69 ;  /* 0x000000451c450221 */ /* 0x000fce0000010000 */
.L_x_2083:
[----:B------:R-:W-:Y:S05]  /*0d20*/  BSYNC B1 ;  /* 0x0000000000017941 */ /* 0x000fea0003800000 */
.L_x_2081:
[----:B------:R-:W-:Y:S04]  /*0d30*/  BSSY B1, `(.L_x_2084) ;  /* 0x000000b000017945 */ /* 0x000fe80003800000 */
[----:B------:R-:W-:Y:S05]  /*0d40*/  @P5 BRA `(.L_x_2085) ;  /* 0x0000000000105947 */ /* 0x000fea0003800000 */
[----:B------:R-:W-:Y:S01]  /*0d50*/  MOV R68, RZ ;  /* 0x000000ff00447202 */ /* 0x000fe20000000f00 */
[----:B------:R-:W-:Y:S06]  /*0d60*/  @!P0 BRA `(.L_x_2086) ;  /* 0x00000000001c8947 */ /* 0x000fec0003800000 */
[----:B-----5:R-:W-:Y:S01]  /*0d70*/  HADD2.F32 R68, -RZ, R27.H0_H0 ;  /* 0x2000001bff447230 */ /* 0x020fe20000004100 */
[----:B------:R-:W-:Y:S06]  /*0d80*/  BRA `(.L_x_2086) ;  /* 0x0000000000147947 */ /* 0x000fec0003800000 */
.L_x_2085:
[----:B-----5:R-:W-:Y:S02]  /*0d90*/  HADD2.F32 R28, -RZ, R23.H0_H0 ;  /* 0x20000017ff1c7230 */ /* 0x020fe40000004100 */
[----:B------:R-:W-:-:S03]  /*0da0*/  @P0 HADD2.F32 R29, -RZ, R27.H0_H0 ;  /* 0x2000001bff1d0230 */ /* 0x000fc60000004100 */
[----:B------:R-:W-:-:S04]  /*0db0*/  FMUL.FTZ R28, R28, UR8 ;  /* 0x000000081c1c7c20 */ /* 0x000fc80008410000 */
[----:B------:R-:W-:-:S04]  /*0dc0*/  FMUL.FTZ R68, R3, R28 ;  /* 0x0000001c03447220 */ /* 0x000fc80000410000 */
[----:B------:R-:W-:-:S07]  /*0dd0*/  @P0 FADD.FTZ R68, R29, R68 ;  /* 0x000000441d440221 */ /* 0x000fce0000010000 */
.L_x_2086:
[----:B------:R-:W-:Y:S05]  /*0de0*/  BSYNC B1 ;  /* 0x0000000000017941 */ /* 0x000fea0003800000 */
.L_x_2084:
[----:B------:R-:W-:Y:S04]  /*0df0*/  BSSY B1, `(.L_x_2087) ;  /* 0x000000b000017945 */ /* 0x000fe80003800000 */
[----:B------:R-:W-:Y:S05]  /*0e00*/  @P5 BRA `(.L_x_2088) ;  /* 0x0000000000105947 */ /* 0x000fea0003800000 */
[----:B------:R-:W-:Y:S01]  /*0e10*/  HFMA2.MMA R67, -RZ, RZ, 0, 0 ;  /* 0x00000000ff437435 */ /* 0x000fe200000001ff */
[----:B------:R-:W-:Y:S10]  /*0e20*/  @!P0 BRA `(.L_x_2089) ;  /* 0x00000000001c8947 */ /* 0x000ff40003800000 */
[----:B-----5:R-:W-:Y:S01]  /*0e30*/  HADD2.F32 R67, -RZ, R27.H1_H1 ;  /* 0x3000001bff437230 */ /* 0x020fe20000004100 */
[----:B------:R-:W-:Y:S06]  /*0e40*/  BRA `(.L_x_2089) ;  /* 0x0000000000147947 */ /* 0x000fec0003800000 */
.L_x_2088:
[----:B-----5:R-:W-:-:S05]  /*0e50*/  HADD2.F32 R28, -RZ, R23.H1_H1 ;  /* 0x30000017ff1c7230 */ /* 0x020fca0000004100 */
[----:B------:R-:W-:Y:S01]  /*0e60*/  FMUL.FTZ R67, R28, UR8 ;  /* 0x000000081c437c20 */ /* 0x000fe20008410000 */
[----:B------:R-:W-:-:S03]  /*0e70*/  @P0 HADD2.F32 R28, -RZ, R27.H1_H1 ;  /* 0x3000001bff1c0230 */ /* 0x000fc60000004100 */
[----:B------:R-:W-:-:S04]  /*0e80*/  FMUL.FTZ R67, R2, R67 ;  /* 0x0000004302437220 */ /* 0x000fc80000410000 */
[----:B------:R-:W-:-:S07]  /*0e90*/  @P0 FADD.FTZ R67, R28, R67 ;  /* 0x000000431c430221 */ /* 0x000fce0000010000 */
.L_x_2089:
[----:B------:R-:W-:Y:S05]  /*0ea0*/  BSYNC B1 ;  /* 0x0000000000017941 */ /* 0x000fea0003800000 */
.L_x_2087:
        /* <DEDUP_REMOVED lines=9> */
.L_x_2065:
[----:B------:R-:W-:Y:S05]  /*0f40*/  BSYNC B0 ;  /* 0x0000000000007941 */ /* 0x000fea0003800000 */
.L_x_2064:
        /* <DEDUP_REMOVED lines=17> */
.L_x_2093:
[----:B-----5:R-:W-:Y:S02]  /*1060*/  HADD2.F32 R28, -RZ, R20.H0_H0 ;  /* 0x20000014ff1c7230 */ /* 0x020fe40000004100 */
[----:B------:R-:W-:-:S03]  /*1070*/  @P0 HADD2.F32 R31, -RZ, R24.H0_H0 ;  /* 0x20000018ff1f0230 */ /* 0x000fc60000004100 */
[----:B------:R-:W-:-:S04]  /*1080*/  FMUL.FTZ R29, R28, UR8 ;  /* 0x000000081c1d7c20 */ /* 0x000fc80008410000 */
[----:B------:R-:W-:-:S04]  /*1090*/  FMUL.FTZ R66, R0, R29 ;  /* 0x0000001d00427220 */ /* 0x000fc80000410000 */
[----:B------:R-:W-:-:S07]  /*10a0*/  @P0 FADD.FTZ R66, R31, R66 ;  /* 0x000000421f420221 */ /* 0x000fce0000010000 */
.L_x_2094:
[----:B------:R-:W-:Y:S05]  /*10b0*/  BSYNC B1 ;  /* 0x0000000000017941 */ /* 0x000fea0003800000 */
.L_x_2092:
[----:B------:R-:W-:Y:S04]  /*10c0*/  BSSY B1, `(.L_x_2095) ;  /* 0x000000b000017945 */ /* 0x000fe80003800000 */
[----:B------:R-:W-:Y:S05]  /*10d0*/  @P4 BRA `(.L_x_2096) ;  /* 0x0000000000104947 */ /* 0x000fea0003800000 */
[----:B------:R-:W-:Y:S01]  /*10e0*/  HFMA2.MMA R65, -RZ, RZ, 0, 0 ;  /* 0x00000000ff417435 */ /* 0x000fe200000001ff */
[----:B------:R-:W-:Y:S10]  /*10f0*/  @!P0 BRA `(.L_x_2097) ;  /* 0x00000000001c8947 */ /* 0x000ff40003800000 */
[----:B-----5:R-:W-:Y:S01]  /*1100*/  HADD2.F32 R65, -RZ, R24.H1_H1 ;  /* 0x30000018ff417230 */ /* 0x020fe20000004100 */
[----:B------:R-:W-:Y:S06]  /*1110*/  BRA `(.L_x_2097) ;  /* 0x0000000000147947 */ /* 0x000fec0003800000 */
.L_x_2096:
[----:B-----5:R-:W-:Y:S02]  /*1120*/  HADD2.F32 R28, -RZ, R20.H1_H1 ;  /* 0x30000014ff1c7230 */ /* 0x020fe40000004100 */
[----:B------:R-:W-:-:S03]  /*1130*/  @P0 HADD2.F32 R30, -RZ, R24.H1_H1 ;  /* 0x30000018ff1e0230 */ /* 0x000fc60000004100 */
[----:B------:R-:W-:-:S04]  /*1140*/  FMUL.FTZ R28, R28, UR8 ;  /* 0x000000081c1c7c20 */ /* 0x000fc80008410000 */
[----:B------:R-:W-:-:S04]  /*1150*/  FMUL.FTZ R65, R15, R28 ;  /* 0x0000001c0f417220 */ /* 0x000fc80000410000 */
[----:B------:R-:W-:-:S07]  /*1160*/  @P0 FADD.FTZ R65, R30, R65 ;  /* 0x000000411e410221 */ /* 0x000fce0000010000 */
.L_x_2097:
[----:B------:R-:W-:Y:S05]  /*1170*/  BSYNC B1 ;  /* 0x0000000000017941 */ /* 0x000fea0003800000 */
.L_x_2095:
[----:B------:R-:W-:Y:S04]  /*1180*/  BSSY B1, `(.L_x_2098) ;  /* 0x000000b000017945 */ /* 0x000fe80003800000 */
[----:B------:R-:W-:Y:S05]  /*1190*/  @P4 BRA `(.L_x_2099) ;  /* 0x0000000000104947 */ /* 0x000fea0003800000 */
[----:B------:R-:W-:Y:S01]  /*11a0*/  MOV R64, RZ ;  /* 0x000000ff00407202 */ /* 0x000fe20000000f00 */
[----:B------:R-:W-:Y:S06]  /*11b0*/  @!P0 BRA `(.L_x_2100) ;  /* 0x00000000001c8947 */ /* 0x000fec0003800000 */
[----:B-----5:R-:W-:Y:S01]  /*11c0*/  HADD2.F32 R64, -RZ, R25.H0_H0 ;  /* 0x20000019ff407230 */ /* 0x020fe20000004100 */
[----:B------:R-:W-:Y:S06]  /*11d0*/  BRA `(.L_x_2100) ;  /* 0x0000000000147947 */ /* 0x000fec0003800000 */
.L_x_2099:
[----:B-----5:R-:W-:Y:S02]  /*11e0*/  HADD2.F32 R28, -RZ, R21.H0_H0 ;  /* 0x20000015ff1c7230 */ /* 0x020fe40000004100 */
[----:B------:R-:W-:-:S03]  /*11f0*/  @P0 HADD2.F32 R31, -RZ, R25.H0_H0 ;  /* 0x20000019ff1f0230 */ /* 0x000fc60000004100 */
[----:B------:R-:W-:-:S04]  /*1200*/  FMUL.FTZ R29, R28, UR8 ;  /* 0x000000081c1d7c20 */ /* 0x000fc80008410000 */
[----:B------:R-:W-:-:S04]  /*1210*/  FMUL.FTZ R64, R14, R29 ;  /* 0x0000001d0e407220 */ /* 0x000fc80000410000 */
[----:B------:R-:W-:-:S07]  /*1220*/  @P0 FADD.FTZ R64, R31, R64 ;  /* 0x000000401f400221 */ /* 0x000fce0000010000 */
.L_x_2100:
[----:B------:R-:W-:Y:S05]  /*1230*/  BSYNC B1 ;  /* 0x0000000000017941 */ /* 0x000fea0003800000 */
.L_x_2098:
[----:B------:R-:W-:Y:S04]  /*1240*/  BSSY B1, `(.L_x_2101) ;  /* 0x000000b000017945 */ /* 0x000fe80003800000 */
[----:B------:R-:W-:Y:S05]  /*1250*/  @P4 BRA `(.L_x_2102) ;  /* 0x0000000000104947 */ /* 0x000fea0003800000 */
[----:B------:R-:W-:Y:S01]  /*1260*/  HFMA2.MMA R75, -RZ, RZ, 0, 0 ;  /* 0x00000000ff4b7435 */ /* 0x000fe200000001ff */
[----:B------:R-:W-:Y:S10]  /*1270*/  @!P0 BRA `(.L_x_2103) ;  /* 0x00000000001c8947 */ /* 0x000ff40003800000 */
[----:B-----5:R-:W-:Y:S01]  /*1280*/  HADD2.F32 R75, -RZ, R25.H1_H1 ;  /* 0x30000019ff4b7230 */ /* 0x020fe20000004100 */
[----:B------:R-:W-:Y:S06]  /*1290*/  BRA `(.L_x_2103) ;  /* 0x0000000000147947 */ /* 0x000fec0003800000 */
.L_x_2102:
[----:B-----5:R-:W-:Y:S02]  /*12a0*/  HADD2.F32 R28, -RZ, R21.H1_H1 ;  /* 0x30000015ff1c7230 */ /* 0x020fe40000004100 */
[----:B------:R-:W-:-:S03]  /*12b0*/  @P0 HADD2.F32 R30, -RZ, R25.H1_H1 ;  /* 0x30000019ff1e0230 */ /* 0x000fc60000004100 */
[----:B------:R-:W-:-:S04]  /*12c0*/  FMUL.FTZ R28, R28, UR8 ;  /* 0x000000081c1c7c20 */ /* 0x000fc80008410000 */
[----:B------:R-:W-:-:S04]  /*12d0*/  FMUL.FTZ R75, R17, R28 ;  /* 0x0000001c114b7220 */ /* 0x000fc80000410000 */
[----:B------:R-:W-:-:S07]  /*12e0*/  @P0 FADD.FTZ R75, R30, R75 ;  /* 0x0000004b1e4b0221 */ /* 0x000fce0000010000 */
.L_x_2103:
[----:B------:R-:W-:Y:S05]  /*12f0*/  BSYNC B1 ;  /* 0x0000000000017941 */ /* 0x000fea0003800000 */
.L_x_2101:
[----:B------:R-:W-:Y:S04]  /*1300*/  BSSY B1, `(.L_x_2104) ;  /* 0x000000b000017945 */ /* 0x000fe80003800000 */
[----:B------:R-:W-:Y:S05]  /*1310*/  @P4 BRA `(.L_x_2105) ;  /* 0x0000000000104947 */ /* 0x000fea0003800000 */
[----:B------:R-:W-:Y:S01]  /*1320*/  MOV R77, RZ ;  /* 0x000000ff004d7202 */ /* 0x000fe20000000f00 */
[----:B------:R-:W-:Y:S06]  /*1330*/  @!P0 BRA `(.L_x_2106) ;  /* 0x00000000001c8947 */ /* 0x000fec0003800000 */
[----:B-----5:R-:W-:Y:S01]  /*1340*/  HADD2.F32 R77, -RZ, R26.H0_H0 ;  /* 0x2000001aff4d7230 */ /* 0x020fe20000004100 */
[----:B------:R-:W-:Y:S06]  /*1350*/  BRA `(.L_x_2106) ;  /* 0x0000000000147947 */ /* 0x000fec0003800000 */
.L_x_2105:
[----:B-----5:R-:W-:-:S05]  /*1360*/  HADD2.F32 R28, -RZ, R22.H0_H0 ;  /* 0x20000016ff1c7230 */ /* 0x020fca0000004100 */
[----:B------:R-:W-:Y:S01]  /*1370*/  FMUL.FTZ R77, R28, UR8 ;  /* 0x000000081c4d7c20 */ /* 0x000fe20008410000 */
[----:B------:R-:W-:-:S03]  /*1380*/  @P0 HADD2.F32 R28, -RZ, R26.H0_H0 ;  /* 0x2000001aff1c0230 */ /* 0x000fc60000004100 */
[----:B------:R-:W-:-:S04]  /*1390*/  FMUL.FTZ R77, R16, R77 ;  /* 0x0000004d104d7220 */ /* 0x000fc80000410000 */
[----:B------:R-:W-:-:S07]  /*13a0*/  @P0 FADD.FTZ R77, R28, R77 ;  /* 0x0000004d1c4d0221 */ /* 0x000fce0000010000 */
.L_x_2106:
[----:B------:R-:W-:Y:S05]  /*13b0*/  BSYNC B1 ;  /* 0x0000000000017941 */ /* 0x000fea0003800000 */
.L_x_2104:
[----:B------:R-:W-:Y:S04]  /*13c0*/  BSSY B1, `(.L_x_2107) ;  /* 0x000000b000017945 */ /* 0x000fe80003800000 */
[----:B------:R-:W-:Y:S05]  /*13d0*/  @P4 BRA `(.L_x_2108) ;  /* 0x0000000000104947 */ /* 0x000fea0003800000 */
[----:B------:R-:W-:Y:S01]  /*13e0*/  HFMA2.MMA R78, -RZ, RZ, 0, 0 ;  /* 0x00000000ff4e7435 */ /* 0x000fe200000001ff */
[----:B------:R-:W-:Y:S10]  /*13f0*/  @!P0 BRA `(.L_x_2109) ;  /* 0x00000000001c8947 */ /* 0x000ff40003800000 */
[----:B-----5:R-:W-:Y:S01]  /*1400*/  HADD2.F32 R78, -RZ, R26.H1_H1 ;  /* 0x3000001aff4e7230 */ /* 0x020fe20000004100 */
[----:B------:R-:W-:Y:S06]  /*1410*/  BRA `(.L_x_2109) ;  /* 0x0000000000147947 */ /* 0x000fec0003800000 */
.L_x_2108:
[----:B-----5:R-:W-:Y:S02]  /*1420*/  HADD2.F32 R28, -RZ, R22.H1_H1 ;  /* 0x30000016ff1c7230 */ /* 0x020fe40000004100 */
[----:B------:R-:W-:-:S03]  /*1430*/  @P0 HADD2.F32 R31, -RZ, R26.H1_H1 ;  /* 0x3000001aff1f0230 */ /* 0x000fc60000004100 */
[----:B------:R-:W-:-:S04]  /*1440*/  FMUL.FTZ R29, R28, UR8 ;  /* 0x000000081c1d7c20 */ /* 0x000fc80008410000 */
[----:B------:R-:W-:-:S04]  /*1450*/  FMUL.FTZ R78, R36, R29 ;  /* 0x0000001d244e7220 */ /* 0x000fc80000410000 */
[----:B------:R-:W-:-:S07]  /*1460*/  @P0 FADD.FTZ R78, R31, R78 ;  /* 0x0000004e1f4e0221 */ /* 0x000fce0000010000 */
.L_x_2109:
[----:B------:R-:W-:Y:S05]  /*1470*/  BSYNC B1 ;  /* 0x0000000000017941 */ /* 0x000fea0003800000 */
.L_x_2107:
[----:B------:R-:W-:Y:S04]  /*1480*/  BSSY B1, `(.L_x_2110) ;  /* 0x000000b000017945 */ /* 0x000fe80003800000 */
[----:B------:R-:W-:Y:S05]  /*1490*/  @P4 BRA `(.L_x_2111) ;  /* 0x0000000000104947 */ /* 0x000fea0003800000 */
[----:B------:R-:W-:Y:S01]  /*14a0*/  MOV R79, RZ ;  /* 0x000000ff004f7202 */ /* 0x000fe20000000f00 */
[----:B------:R-:W-:Y:S06]  /*14b0*/  @!P0 BRA `(.L_x_2112) ;  /* 0x00000000001c8947 */ /* 0x000fec0003800000 */
[----:B-----5:R-:W-:Y:S01]  /*14c0*/  HADD2.F32 R79, -RZ, R27.H0_H0 ;  /* 0x2000001bff4f7230 */ /* 0x020fe20000004100 */
[----:B------:R-:W-:Y:S06]  /*14d0*/  BRA `(.L_x_2112) ;  /* 0x0000000000147947 */ /* 0x000fec0003800000 */
.L_x_2111:
[----:B-----5:R-:W-:-:S05]  /*14e0*/  HADD2.F32 R28, -RZ, R23.H0_H0 ;  /* 0x20000017ff1c7230 */ /* 0x020fca0000004100 */
[----:B------:R-:W-:Y:S01]  /*14f0*/  FMUL.FTZ R79, R28, UR8 ;  /* 0x000000081c4f7c20 */ /* 0x000fe20008410000 */
[----:B------:R-:W-:-:S03]  /*1500*/  @P0 HADD2.F32 R28, -RZ, R27.H0_H0 ;  /* 0x2000001bff1c0230 */ /* 0x000fc60000004100 */
[----:B------:R-:W-:-:S04]  /*1510*/  FMUL.FTZ R79, R18, R79 ;  /* 0x0000004f124f7220 */ /* 0x000fc80000410000 */
[----:B------:R-:W-:-:S07]  /*1520*/  @P0 FADD.FTZ R79, R28, R79 ;  /* 0x0000004f1c4f0221 */ /* 0x000fce0000010000 */
.L_x_2112:
[----:B------:R-:W-:Y:S05]  /*1530*/  BSYNC B1 ;  /* 0x0000000000017941 */ /* 0x000fea0003800000 */
.L_x_2110:
[----:B------:R-:W-:Y:S04]  /*1540*/  BSSY B1, `(.L_x_2113) ;  /* 0x000000b000017945 */ /* 0x000fe80003800000 */
[----:B------:R-:W-:Y:S05]  /*1550*/  @P4 BRA `(.L_x_2114) ;  /* 0x0000000000104947 */ /* 0x000fea0003800000 */
[----:B------:R-:W-:Y:S01]  /*1560*/  HFMA2.MMA R80, -RZ, RZ, 0, 0 ;  /* 0x00000000ff507435 */ /* 0x000fe200000001ff */
[----:B------:R-:W-:Y:S10]  /*1570*/  @!P0 BRA `(.L_x_2115) ;  /* 0x00000000001c8947 */ /* 0x000ff40003800000 */
[----:B-----5:R-:W-:Y:S01]  /*1580*/  HADD2.F32 R80, -RZ, R27.H1_H1 ;  /* 0x3000001bff507230 */ /* 0x020fe20000004100 */
[----:B------:R-:W-:Y:S06]  /*1590*/  BRA `(.L_x_2115) ;  /* 0x0000000000147947 */ /* 0x000fec0003800000 */
.L_x_2114:
[----:B-----5:R-:W-:Y:S02]  /*15a0*/  HADD2.F32 R28, -RZ, R23.H1_H1 ;  /* 0x30000017ff1c7230 */ /* 0x020fe40000004100 */
[----:B------:R-:W-:-:S03]  /*15b0*/  @P0 HADD2.F32 R29, -RZ, R27.H1_H1 ;  /* 0x3000001bff1d0230 */ /* 0x000fc60000004100 */
[----:B------:R-:W-:-:S04]  /*15c0*/  FMUL.FTZ R28, R28, UR8 ;  /* 0x000000081c1c7c20 */ /* 0x000fc80008410000 */
[----:B------:R-:W-:-:S04]  /*15d0*/  FMUL.FTZ R80, R37, R28 ;  /* 0x0000001c25507220 */ /* 0x000fc80000410000 */
[----:B------:R-:W-:-:S07]  /*15e0*/  @P0 FADD.FTZ R80, R29, R80 ;  /* 0x000000501d500221 */ /* 0x000fce0000010000 */
.L_x_2115:
[----:B------:R-:W-:Y:S05]  /*15f0*/  BSYNC B1 ;  /* 0x0000000000017941 */ /* 0x000fea0003800000 */
.L_x_2113:
[----:B------:R-:W0:Y:S01]  /*1600*/  LDC.64 R84, c[0x0][0x238] ;  /* 0x00008e00ff547b82 */ /* 0x000e220000000a00 */
[----:B------:R-:W-:Y:S02]  /*1610*/  F2FP.F16.F32.PACK_AB R31, R80, R79 ;  /* 0x0000004f501f723e */ /* 0x000fe400000000ff */
[----:B------:R-:W-:Y:S02]  /*1620*/  F2FP.F16.F32.PACK_AB R30, R78, R77 ;  /* 0x0000004d4e1e723e */ /* 0x000fe400000000ff */
[----:B------:R-:W-:Y:S02]  /*1630*/  F2FP.F16.F32.PACK_AB R29, R75, R64 ;  /* 0x000000404b1d723e */ /* 0x000fe400000000ff */
[----:B------:R-:W-:Y:S01]  /*1640*/  F2FP.F16.F32.PACK_AB R28, R65, R66 ;  /* 0x00000042411c723e */ /* 0x000fe200000000ff */
[----:B0-----:R-:W-:-:S05]  /*1650*/  IMAD.WIDE.U32 R84, R87, 0x10, R84 ;  /* 0x0000001057547825 */ /* 0x001fca00078e0054 */
[----:B------:R1:W-:Y:S02]  /*1660*/  STG.E.128 desc[UR4][R84.64], R28 ;  /* 0x0000001c54007986 */ /* 0x0003e4000c101d04 */
.L_x_2091:
[----:B------:R-:W-:Y:S05]  /*1670*/  BSYNC B0 ;  /* 0x0000000000007941 */ /* 0x000fea0003800000 */
.L_x_2090:
        /* <DEDUP_REMOVED lines=75> */
.L_x_2133:
        /* <DEDUP_REMOVED lines=11> */
[----:B--2---:R-:W-:-:S04]  /*1be0*/  @!P0 LEA R28, P4, R10, R28, 0x2 ;  /* 0x0000001c0a1c8211 */ /* 0x004fc800078810ff */
[----:B------:R-:W-:-:S05]  /*1bf0*/  @!P0 LEA.HI.X R29, R10, R29, R82, 0x2, P4 ;  /* 0x0000001d0a1d8211 */ /* 0x000fca00020f1452 */
[----:B------:R1:W-:Y:S04]  /*1c00*/  @!P0 STG.E desc[UR4][R28.64], R87 ;  /* 0x000000571c008986 */ /* 0x0003e8000c101904 */
        /* <DEDUP_REMOVED lines=44> */
.L_x_2120:
[----:B------:R-:W-:Y:S05]  /*1ed0*/  BSYNC B1 ;  /* 0x0000000000017941 */ /* 0x000fea0003800000 */
.L_x_2119:
[----:B------:R-:W-:Y:S05]  /*1ee0*/  @!P2 BRA `(.L_x_2118) ;  /* 0x00000000007ca947 */ /* 0x000fea0003800000 */
[----:B-1----:R-:W1:Y:S01]  /*1ef0*/  LDC.64 R82, c[0x0][0x2b8] ;  /* 0x0000ae00ff527b82 */ /* 0x002e620000000a00 */
[--C-:B0-----:R-:W-:Y:S01]  /*1f00*/  FADD.FTZ R88, R77, -R87.reuse ;  /* 0x800000574d587221 */ /* 0x101fe20000010000 */
[--C-:B------:R-:W-:Y:S01]  /*1f10*/  FADD.FTZ R90, R78, -R87.reuse ;  /* 0x800000574e5a7221 */ /* 0x100fe20000010000 */
[--C-:B------:R-:W-:Y:S01]  /*1f20*/  FADD.FTZ R28, R66, -R87.reuse ;  /* 0x80000057421c7221 */ /* 0x100fe20000010000 */
[--C-:B------:R-:W-:Y:S01]  /*1f30*/  FADD.FTZ R86, R65, -R87.reuse ;  /* 0x8000005741567221 */ /* 0x100fe20000010000 */
[C---:B------:R-:W-:Y:S01]  /*1f40*/  FMUL.FTZ R29, R85.reuse, R88 ;  /* 0x00000058551d7220 */ /* 0x040fe20000410000 */
[----:B------:R-:W-:Y:S01]  /*1f50*/  FMUL.FTZ R90, R85, R90 ;  /* 0x0000005a555a7220 */ /* 0x000fe20000410000 */
[--C-:B------:R-:W-:Y:S01]  /*1f60*/  FADD.FTZ R84, R64, -R87.reuse ;  /* 0x8000005740547221 */ /* 0x100fe20000010000 */
[--C-:B------:R-:W-:Y:S01]  /*1f70*/  FADD.FTZ R30, R75, -R87.reuse ;  /* 0x800000574b1e7221 */ /* 0x100fe20000010000 */
[--C-:B------:R-:W-:Y:S01]  /*1f80*/  FADD.FTZ R92, R79, -R87.reuse ;  /* 0x800000574f5c7221 */ /* 0x100fe20000010000 */
[----:B------:R-:W-:Y:S01]  /*1f90*/  FADD.FTZ R87, R80, -R87 ;  /* 0x8000005750577221 */ /* 0x000fe20000010000 */
[----:B------:R-:W-:Y:S01]  /*1fa0*/  FFMA.FTZ R29, R52, R29, R61 ;  /* 0x0000001d341d7223 */ /* 0x000fe2000001003d */
[----:B------:R-:W-:Y:S01]  /*1fb0*/  FFMA.FTZ R90, R55, R90, R62 ;  /* 0x0000005a375a7223 */ /* 0x000fe2000001003e */
        /* <DEDUP_REMOVED lines=16> */
[----:B------:R-:W-:-:S05]  /*20c0*/  F2FP.F16.F32.PACK_AB R28, R85, R28 ;  /* 0x0000001c551c723e */ /* 0x000fca00000000ff */
[----:B------:R2:W-:Y:S02]  /*20d0*/  STG.E.128 desc[UR4][R82.64], R28 ;  /* 0x0000001c52007986 */ /* 0x0005e4000c101d04 */
.L_x_2118:
[----:B------:R-:W-:Y:S05]  /*20e0*/  BSYNC B0 ;  /* 0x0000000000007941 */ /* 0x000fea0003800000 */
.L_x_2117:
[----:B-12---:R-:W1:Y:S02]  /*20f0*/  LDC.64 R28, c[0x0][0x210] ;  /* 0x00008400ff1c7b82 */ /* 0x006e640000000a00 */
[----:B-1----:R-:W-:-:S04]  /*2100*/  LEA R10, R28, R10, 0x2 ;  /* 0x0000000a1c0a7211 */ /* 0x002fc800078e10ff */
[----:B------:R-:W-:-:S13]  /*2110*/  ISETP.GE.AND P0, PT, R10, R29, PT ;  /* 0x0000001d0a00720c */ /* 0x000fda0003f06270 */
[----:B------:R-:W-:Y:S05]  /*2120*/  @!P0 BRA `(.L_x_2121) ;  /* 0xffffffe400648947 */ /* 0x000fea000383ffff */
[----:B------:R-:W-:Y:S05]  /*2130*/  EXIT ;  /* 0x000000000000794d */ /* 0x000fea0003800000 */
.L_x_2116:
        /* <DEDUP_REMOVED lines=8> */
.L_x_2123:
[----:B------:R-:W-:Y:S05]  /*21c0*/  BSYNC B0 ;  /* 0x0000000000007941 */ /* 0x000fea0003800000 */
.L_x_2122:
        /* <DEDUP_REMOVED lines=9> */
.L_x_2124:
[----:B------:R-:W-:Y:S01]  /*2260*/  HFMA2.MMA R84, -RZ, RZ, 0, 2.384185791015625e-07 ;  /* 0x00000004ff547435 */ /* 0x000fe200000001ff */
[----:B------:R-:W-:-:S05]  /*2270*/  MOV R29, R91 ;  /* 0x0000005b001d7202 */ /* 0x000fca0000000f00 */
[----:B------:R-:W-:-:S05]  /*2280*/  FADD.FTZ R88, R86, R29 ;  /* 0x0000001d56587221 */ /* 0x000fca0000010000 */
[----:B------:R-:W-:-:S07]  /*2290*/  MOV R93, R88 ;  /* 0x00000058005d7202 */ /* 0x000fce0000000f00 */
[----:B------:R-:W-:Y:S05]  /*22a0*/  WARPSYNC.COLLECTIVE R30, `(.L_x_2125) ;  /* 0x000000001e087348 */ /* 0x000fea0003c00000 */
[----:B------:R0:W1:Y:S02]  /*22b0*/  SHFL.BFLY P5, R91, R93, R84, R31 ;  /* 0x0c0000545d5b7389 */ /* 0x00006400000a001f */
[----:B01----:R-:W-:Y:S01]  /*22c0*/  ENDCOLLECTIVE ;  /* 0x000000000000791b */ /* 0x003fe20003800000 */
.L_x_2125:
[----:B------:R-:W-:Y:S01]  /*22d0*/  HFMA2.MMA R84, -RZ, RZ, 0, 4.76837158203125e-07 ;  /* 0x00000008ff547435 */ /* 0x000fe200000001ff */
[----:B------:R-:W-:-:S05]  /*22e0*/  MOV R29, R91 ;  /* 0x0000005b001d7202 */ /* 0x000fca0000000f00 */
[----:B------:R-:W-:Y:S02]  /*22f0*/  FADD.FTZ R89, R88, R29 ;  /* 0x0000001d58597221 */ /* 0x000fe40000010000 */
[----:B------:R-:W0:Y:S03]  /*2300*/  LDC R29, c[0x0][0x290] ;  /* 0x0000a400ff1d7b82 */ /* 0x000e260000000800 */
[----:B------:R-:W-:-:S07]  /*2310*/  MOV R93, R89 ;  /* 0x00000059005d7202 */ /* 0x000fce0000000f00 */
[----:B0-----:R-:W-:Y:S05]  /*2320*/  WARPSYNC.COLLECTIVE R30, `(.L_x_2126) ;  /* 0x000000001e087348 */ /* 0x001fea0003c00000 */
[----:B------:R1:W2:Y:S02]  /*2330*/  SHFL.BFLY P5, R91, R93, R84, R31 ;  /* 0x0c0000545d5b7389 */ /* 0x0002a400000a001f */
[----:B012---:R-:W-:Y:S01]  /*2340*/  ENDCOLLECTIVE ;  /* 0x000000000000791b */ /* 0x007fe20003800000 */
.L_x_2126:
[----:B------:R-:W-:Y:S01]  /*2350*/  HFMA2.MMA R84, -RZ, RZ, 0, 9.5367431640625e-07 ;  /* 0x00000010ff547435 */ /* 0x000fe200000001ff */
[----:B------:R-:W-:-:S05]  /*2360*/  MOV R28, R91 ;  /* 0x0000005b001c7202 */ /* 0x000fca0000000f00 */
[----:B------:R-:W-:-:S05]  /*2370*/  FADD.FTZ R90, R89, R28 ;  /* 0x0000001c595a7221 */ /* 0x000fca0000010000 */
[----:B------:R-:W-:-:S07]  /*2380*/  MOV R93, R90 ;  /* 0x0000005a005d7202 */ /* 0x000fce0000000f00 */
[----:B------:R-:W-:Y:S05]  /*2390*/  WARPSYNC.COLLECTIVE R30, `(.L_x_2127) ;  /* 0x000000001e087348 */ /* 0x000fea0003c00000 */
[----:B------:R0:W1:Y:S02]  /*23a0*/  SHFL.BFLY P5, R91, R93, R84, R31 ;  /* 0x0c0000545d5b7389 */ /* 0x00006400000a001f */
[----:B01----:R-:W-:Y:S01]  /*23b0*/  ENDCOLLECTIVE ;  /* 0x000000000000791b */ /* 0x003fe20003800000 */
.L_x_2127:
        /* <DEDUP_REMOVED lines=43> */
.L_x_2128:
[----:B------:R-:W-:Y:S01]  /*2670*/  HFMA2.MMA R84, -RZ, RZ, 0, 1.1920928955078125e-07 ;  /* 0x00000002ff547435 */ /* 0x000fe200000001ff */
[----:B------:R-:W-:-:S05]  /*2680*/  MOV R85, R91 ;  /* 0x0000005b00557202 */ /* 0x000fca0000000f00 */
[----:B------:R-:W-:-:S05]  /*2690*/  FADD.FTZ R85, R28, R85 ;  /* 0x000000551c557221 */ /* 0x000fca0000010000 */
[----:B------:R-:W-:-:S07]  /*26a0*/  MOV R93, R85 ;  /* 0x00000055005d7202 */ /* 0x000fce0000000f00 */
[----:B------:R-:W-:Y:S05]  /*26b0*/  WARPSYNC.COLLECTIVE R30, `(.L_x_2129) ;  /* 0x000000001e087348 */ /* 0x000fea0003c00000 */
[----:B------:R0:W1:Y:S02]  /*26c0*/  SHFL.BFLY P5, R91, R93, R84, R31 ;  /* 0x0c0000545d5b7389 */ /* 0x00006400000a001f */
[----:B01----:R-:W-:Y:S01]  /*26d0*/  ENDCOLLECTIVE ;  /* 0x000000000000791b */ /* 0x003fe20003800000 */
.L_x_2129:
[----:B------:R-:W-:Y:S01]  /*26e0*/  HFMA2.MMA R84, -RZ, RZ, 0, 2.384185791015625e-07 ;  /* 0x00000004ff547435 */ /* 0x000fe200000001ff */
[----:B------:R-:W-:-:S05]  /*26f0*/  MOV R86, R91 ;  /* 0x0000005b00567202 */ /* 0x000fca0000000f00 */
[----:B------:R-:W-:-:S05]  /*2700*/  FADD.FTZ R86, R85, R86 ;  /* 0x0000005655567221 */ /* 0x000fca0000010000 */
[----:B------:R-:W-:-:S07]  /*2710*/  MOV R93, R86 ;  /* 0x00000056005d7202 */ /* 0x000fce0000000f00 */
[----:B------:R-:W-:Y:S05]  /*2720*/  WARPSYNC.COLLECTIVE R30, `(.L_x_2130) ;  /* 0x000000001e087348 */ /* 0x000fea0003c00000 */
[----:B------:R0:W1:Y:S02]  /*2730*/  SHFL.BFLY P5, R91, R93, R84, R31 ;  /* 0x0c0000545d5b7389 */ /* 0x00006400000a001f */
[----:B01----:R-:W-:Y:S01]  /*2740*/  ENDCOLLECTIVE ;  /* 0x000000000000791b */ /* 0x003fe20003800000 */
.L_x_2130:
[----:B------:R-:W-:Y:S01]  /*2750*/  HFMA2.MMA R84, -RZ, RZ, 0, 4.76837158203125e-07 ;  /* 0x00000008ff547435 */ /* 0x000fe200000001ff */
[----:B------:R-:W-:-:S05]  /*2760*/  MOV R89, R91 ;  /* 0x0000005b00597202 */ /* 0x000fca0000000f00 */
[----:B------:R-:W-:-:S05]  /*2770*/  FADD.FTZ R89, R86, R89 ;  /* 0x0000005956597221 */ /* 0x000fca0000010000 */
[----:B------:R-:W-:-:S07]  /*2780*/  MOV R93, R89 ;  /* 0x00000059005d7202 */ /* 0x000fce0000000f00 */
[----:B------:R-:W-:Y:S05]  /*2790*/  WARPSYNC.COLLECTIVE R30, `(.L_x_2131) ;  /* 0x000000001e087348 */ /* 0x000fea0003c00000 */
[----:B------:R0:W1:Y:S02]  /*27a0*/  SHFL.BFLY P5, R91, R93, R84, R31 ;  /* 0x0c0000545d5b7389 */ /* 0x00006400000a001f */
[----:B01----:R-:W-:Y:S01]  /*27b0*/  ENDCOLLECTIVE ;  /* 0x000000000000791b */ /* 0x003fe20003800000 */
.L_x_2131:
[----:B------:R-:W-:Y:S01]  /*27c0*/  HFMA2.MMA R84, -RZ, RZ, 0, 9.5367431640625e-07 ;  /* 0x00000010ff547435 */ /* 0x000fe200000001ff */
[----:B------:R-:W-:-:S05]  /*27d0*/  MOV R88, R91 ;  /* 0x0000005b00587202 */ /* 0x000fca0000000f00 */
[----:B------:R-:W-:-:S05]  /*27e0*/  FADD.FTZ R88, R89, R88 ;  /* 0x0000005859587221 */ /* 0x000fca0000010000 */
[----:B------:R-:W-:-:S07]  /*27f0*/  MOV R93, R88 ;  /* 0x00000058005d7202 */ /* 0x000fce0000000f00 */
[----:B------:R-:W-:Y:S05]  /*2800*/  WARPSYNC.COLLECTIVE R30, `(.L_x_2132) ;  /* 0x000000001e087348 */ /* 0x000fea0003c00000 */
[----:B------:R0:W1:Y:S02]  /*2810*/  SHFL.BFLY P5, R91, R93, R84, R31 ;  /* 0x0c0000545d5b7389 */ /* 0x00006400000a001f */
[----:B01----:R-:W-:Y:S01]  /*2820*/  ENDCOLLECTIVE ;  /* 0x000000000000791b */ /* 0x003fe20003800000 */
.L_x_2132:
[----:B------:R-:W-:Y:S05]  /*2830*/  BRA `(.L_x_2133) ;  /* 0xfffffff000bc7947 */ /* 0x000fea000383ffff */
.L_x_2134:
        /* <DEDUP_REMOVED lines=12> */
.L_x_16494:


//--------------------- .text._ZN10layer_norm13ln_fwd_kernelINS_13Kernel_traitsI6__halfS2_S2_S2_fjLj512ELj1ELj4ELj1ELj16ENS_18Kernel_traits_baseILj512ES2_S2_S2_S2_fjLj128EEEEELb0ELb1ELb1ELb1EEEvNS_9FwdParamsE --------------------------
	.section	.text._ZN10layer_norm13ln_fwd_kernelINS_13Kernel_traitsI6__halfS2_S2_S2_fjLj512ELj1ELj4ELj1ELj16ENS_18Kernel_traits_baseILj512ES2_S2_S2_S2_fjLj128EEEEELb0ELb1ELb1ELb1EEEvNS_9FwdParamsE,"ax",@progbits
	.align	128
        .global         _ZN10layer_norm13ln_fwd_kernelINS_13Kernel_traitsI6__halfS2_S2_S2_fjLj512ELj1ELj4ELj1ELj16ENS_18Kernel_traits_baseILj512ES2_S2_S2_S2_fjLj128EEEEELb0ELb1ELb1ELb1EEEvNS_9FwdParamsE
        .type           _ZN10layer_norm13ln_fwd_kernelINS_13Kernel_traitsI6__halfS2_S2_S2_fjLj512ELj1ELj4ELj1ELj16ENS_18Kernel_traits_baseILj512ES2_S2_S2_S2_fjLj128EEEEELb0ELb1ELb1ELb1EEEvNS_9FwdParamsE,@function
        .size           _ZN10layer_norm13ln_fwd_kernelINS_13Kernel_traitsI6__halfS2_S2_S2_fjLj512ELj1ELj4ELj1ELj16ENS_18Kernel_traits_baseILj512ES2_S2_S2_S2_fjLj128EEEEELb0ELb1ELb1ELb1EEEvNS_9FwdParamsE,(.L_x_16495 - _ZN10layer_norm13ln_fwd_kernelINS_13Kernel_traitsI6__halfS2_S2_S2_fjLj512ELj1ELj4ELj1ELj16ENS_18Kernel_traits_baseILj512ES2_S2_S2_S2_fjLj128EEEEELb0ELb1ELb1ELb1EEEvNS_9FwdParamsE)
        .other          _ZN10layer_norm13ln_fwd_kernelINS_13Kernel_traitsI6__halfS2_S2_S2_fjLj512ELj1ELj4ELj1ELj16ENS_18Kernel_traits_baseILj512ES2_S2_S2_S2_fjLj128EEEEELb0ELb1ELb1ELb1EEEvNS_9FwdParamsE,@"STO_CUDA_ENTRY STV_DEFAULT"
_ZN10layer_norm13ln_fwd_kernelINS_13Kernel_traitsI6__halfS2_S2_S2_fjLj512ELj1ELj4ELj1ELj16ENS_18Kernel_traits_baseILj512ES2_S2_S2_S2_fjLj128EEEEELb0ELb1ELb1ELb1EEEvNS_9FwdParamsE:
.text._ZN10layer_norm13ln_fwd_kernelINS_13Kernel_traitsI6__halfS2_S2_S2_fjLj512ELj1ELj4ELj1ELj16ENS_18Kernel_traits_baseILj512ES2_S2_S2_S2_fjLj128EEEEELb0ELb1ELb1ELb1EEEvNS_9FwdParamsE:
        /* <DEDUP_REMOVED lines=17> */
[----:B------:R-:W-:Y:S02]  /*0110*/  LOP3.LUT R11, R11, 0x1f, RZ, 0xc0, !PT ;  /* 0x0000001f0b0b7812 */ /* 0x000fe400078ec0ff */
        /* <DEDUP_REMOVED lines=8> */
[----:B------:R-:W3:Y:S04]  /*01a0*/  LDG.E.128 R28, desc[UR4][R2.64] ;  /* 0x00000004021c7981 */ /* 0x000ee8000c1e1d00 */
[----:B------:R-:W4:Y:S04]  /*01b0*/  LDG.E.128 R24, desc[UR4][R36.64+0x200] ;  /* 0x0002000424187981 */ /* 0x000f28000c1e1d00 */
[----:B------:R0:W4:Y:S01]  /*01c0*/  LDG.E.128 R32, desc[UR4][R2.64+0x200] ;  /* 0x0002000402207981 */ /* 0x000122000c1e1d00 */
[----:B-----5:R-:W-:-:S02]  /*01d0*/  @!P0 CS2R R16, SRZ ;  /* 0x0000000000108805 */ /* 0x020fc4000001ff00 */
[----:B------:R-:W-:Y:S02]  /*01e0*/  @!P0 CS2R R18, SRZ ;  /* 0x0000000000128805 */ /* 0x000fe4000001ff00 */
[----:B------:R-:W-:Y:S02]  /*01f0*/  @!P0 CS2R R12, SRZ ;  /* 0x00000000000c8805 */ /* 0x000fe4000001ff00 */
[----:B------:R-:W-:Y:S01]  /*0200*/  @!P0 CS2R R14, SRZ ;  /* 0x00000000000e8805 */ /* 0x000fe2000001ff00 */
[----:B------:R-:W-:Y:S01]  /*0210*/  ULDC.U8 UR6, c[0x0][0x2a0] ;  /* 0x0000a80000067ab9 */ /* 0x000fe20000000000 */
[----:B------:R-:W-:Y:S01]  /*0220*/  ULDC UR8, c[0x0][0x29c] ;  /* 0x0000a70000087ab9 */ /* 0x000fe20000000800 */
[--C-:B------:R-:W-:Y:S01]  /*0230*/  HADD2.F32 R9, -RZ, R16.reuse.H0_H0 ;  /* 0x20000010ff097230 */ /* 0x100fe20000004100 */
[----:B------:R-:W-:Y:S01]  /*0240*/  ULDC UR9, c[0x0][0x2d8] ;  /* 0x0000b60000097ab9 */ /* 0x000fe20000000800 */
[----:B------:R-:W-:Y:S02]  /*0250*/  HADD2.F32 R8, -RZ, R16.H1_H1 ;  /* 0x30000010ff087230 */ /* 0x000fe40000004100 */
[----:B------:R-:W-:-:S02]  /*0260*/  HADD2.F32 R7, -RZ, R17.H0_H0 ;  /* 0x20000011ff077230 */ /* 0x000fc40000004100 */
[----:B------:R-:W-:Y:S02]  /*0270*/  HADD2.F32 R6, -RZ, R17.H1_H1 ;  /* 0x30000011ff067230 */ /* 0x000fe40000004100 */
[--C-:B------:R-:W-:Y:S02]  /*0280*/  HADD2.F32 R5, -RZ, R18.reuse.H0_H0 ;  /* 0x20000012ff057230 */ /* 0x100fe40000004100 */
[----:B------:R-:W-:Y:S02]  /*0290*/  HADD2.F32 R4, -RZ, R18.H1_H1 ;  /* 0x30000012ff047230 */ /* 0x000fe40000004100 */
[--C-:B0-----:R-:W-:Y:S02]  /*02a0*/  HADD2.F32 R3, -RZ, R19.reuse.H0_H0 ;  /* 0x20000013ff037230 */ /* 0x101fe40000004100 */
        /* <DEDUP_REMOVED lines=8> */
[----:B------:R-:W-:Y:S01]  /*0330*/  HADD2.F32 R51, -RZ, R15.H1_H1 ;  /* 0x3000000fff337230 */ /* 0x000fe20000004100 */
[----:B------:R-:W-:Y:S01]  /*0340*/  ISETP.NE.AND P1, PT, RZ, UR6, PT ;  /* 0x00000006ff007c0c */ /* 0x000fe2000bf25270 */
[----:B------:R-:W-:Y:S01]  /*0350*/  ULDC.64 UR6, c[0x0][0x230] ;  /* 0x00008c0000067ab9 */ /* 0x000fe20000000a00 */
[--C-:B--2---:R-:W-:Y:S02]  /*0360*/  HADD2.F32 R50, -RZ, R23.reuse.H0_H0 ;  /* 0x20000017ff327230 */ /* 0x104fe40000004100 */
[----:B------:R-:W-:Y:S02]  /*0370*/  HADD2.F32 R52, -RZ, R23.H1_H1 ;  /* 0x30000017ff347230 */ /* 0x000fe40000004100 */
[--C-:B---3--:R-:W-:Y:S02]  /*0380*/  HADD2.F32 R54, -RZ, R28.reuse.H0_H0 ;  /* 0x2000001cff367230 */ /* 0x108fe40000004100 */
[----:B------:R-:W-:Y:S02]  /*0390*/  HADD2.F32 R53, -RZ, R28.H1_H1 ;  /* 0x3000001cff357230 */ /* 0x000fe40000004100 */
[----:B----4-:R-:W-:-:S02]  /*03a0*/  HADD2.F32 R23, -RZ, R27.H0_H0 ;  /* 0x2000001bff177230 */ /* 0x010fc40000004100 */
[----:B------:R-:W-:Y:S02]  /*03b0*/  HADD2.F32 R28, -RZ, R29.H0_H0 ;  /* 0x2000001dff1c7230 */ /* 0x000fe40000004100 */
[--C-:B------:R-:W-:Y:S02]  /*03c0*/  HADD2.F32 R56, -RZ, R30.reuse.H0_H0 ;  /* 0x2000001eff387230 */ /* 0x100fe40000004100 */
[----:B------:R-:W-:Y:S02]  /*03d0*/  HADD2.F32 R57, -RZ, R30.H1_H1 ;  /* 0x3000001eff397230 */ /* 0x000fe40000004100 */
[----:B------:R-:W-:Y:S02]  /*03e0*/  HADD2.F32 R61, -RZ, R34.H0_H0 ;  /* 0x20000022ff3d7230 */ /* 0x000fe40000004100 */
[----:B------:R-:W-:Y:S02]  /*03f0*/  HADD2.F32 R27, -RZ, R27.H1_H1 ;  /* 0x3000001bff1b7230 */ /* 0x000fe40000004100 */
[----:B------:R-:W-:-:S02]  /*0400*/  HADD2.F32 R29, -RZ, R29.H1_H1 ;  /* 0x3000001dff1d7230 */ /* 0x000fc40000004100 */
[--C-:B------:R-:W-:Y:S02]  /*0410*/  HADD2.F32 R55, -RZ, R32.reuse.H0_H0 ;  /* 0x20000020ff377230 */ /* 0x100fe40000004100 */
[----:B------:R-:W-:Y:S02]  /*0420*/  HADD2.F32 R30, -RZ, R32.H1_H1 ;  /* 0x30000020ff1e7230 */ /* 0x000fe40000004100 */
[--C-:B------:R-:W-:Y:S02]  /*0430*/  HADD2.F32 R59, -RZ, R33.reuse.H0_H0 ;  /* 0x20000021ff3b7230 */ /* 0x100fe40000004100 */
[----:B------:R-:W-:Y:S02]  /*0440*/  HADD2.F32 R58, -RZ, R33.H1_H1 ;  /* 0x30000021ff3a7230 */ /* 0x000fe40000004100 */
[----:B------:R-:W-:-:S07]  /*0450*/  HADD2.F32 R34, -RZ, R34.H1_H1 ;  /* 0x30000022ff227230 */ /* 0x000fce0000004100 */
.L_x_2186:
        /* <DEDUP_REMOVED lines=33> */
.L_x_2136:
[----:B-----5:R-:W-:Y:S02]  /*0670*/  HADD2.F32 R32, -RZ, R16.H0_H0 ;  /* 0x20000010ff207230 */ /* 0x020fe40000004100 */
[----:B------:R-:W-:Y:S02]  /*0680*/  HADD2.F32 R65, -RZ, R20.H0_H0 ;  /* 0x20000014ff417230 */ /* 0x000fe40000004100 */
[----:B------:R-:W-:Y:S02]  /*0690*/  @P0 HADD2.F32 R36, -RZ, R12.H0_H0 ;  /* 0x2000000cff240230 */ /* 0x000fe40000004100 */
[----:B------:R-:W-:-:S04]  /*06a0*/  FMUL.FTZ R32, R32, UR8 ;  /* 0x0000000820207c20 */ /* 0x000fc80008410000 */
[----:B------:R-:W-:-:S04]  /*06b0*/  FMUL.FTZ R65, R32, R65 ;  /* 0x0000004120417220 */ /* 0x000fc80000410000 */
[----:B------:R-:W-:-:S07]  /*06c0*/  @P0 FADD.FTZ R65, R65, R36 ;  /* 0x0000002441410221 */ /* 0x000fce0000010000 */
.L_x_2137:
[----:B------:R-:W-:Y:S05]  /*06d0*/  BSYNC B0 ;  /* 0x0000000000007941 */ /* 0x000fea0003800000 */
.L_x_2135:
[----:B------:R-:W-:Y:S04]  /*06e0*/  BSSY B0, `(.L_x_2138) ;  /* 0x000000c000007945 */ /* 0x000fe80003800000 */
[----:B------:R-:W-:Y:S05]  /*06f0*/  @P3 BRA `(.L_x_2139) ;  /* 0x0000000000103947 */ /* 0x000fea0003800000 */
[----:B------:R-:W-:Y:S01]  /*0700*/  MOV R62, RZ ;  /* 0x000000ff003e7202 */ /* 0x000fe20000000f00 */
[----:B------:R-:W-:Y:S06]  /*0710*/  @!P0 BRA `(.L_x_2140) ;  /* 0x0000000000208947 */ /* 0x000fec0003800000 */
[----:B-----5:R-:W-:Y:S01]  /*0720*/  HADD2.F32 R62, -RZ, R12.H1_H1 ;  /* 0x3000000cff3e7230 */ /* 0x020fe20000004100 */
[----:B------:R-:W-:Y:S06]  /*0730*/  BRA `(.L_x_2140) ;  /* 0x0000000000187947 */ /* 0x000fec0003800000 */
.L_x_2139:
[----:B-----5:R-:W-:Y:S02]  /*0740*/  HADD2.F32 R32, -RZ, R16.H1_H1 ;  /* 0x30000010ff207230 */ /* 0x020fe40000004100 */
[----:B------:R-:W-:Y:S02]  /*0750*/  HADD2.F32 R33, -RZ, R20.H1_H1 ;  /* 0x30000014ff217230 */ /* 0x000fe40000004100 */
[----:B------:R-:W-:Y:S02]  /*0760*/  @P0 HADD2.F32 R37, -RZ, R12.H1_H1 ;  /* 0x3000000cff250230 */ /* 0x000fe40000004100 */
[----:B------:R-:W-:-:S04]  /*0770*/  FMUL.FTZ R32, R32, UR8 ;  /* 0x0000000820207c20 */ /* 0x000fc80008410000 */
[----:B------:R-:W-:-:S04]  /*0780*/  FMUL.FTZ R62, R32, R33 ;  /* 0x00000021203e7220 */ /* 0x000fc80000410000 */
[----:B------:R-:W-:-:S07]  /*0790*/  @P0 FADD.FTZ R62, R62, R37 ;  /* 0x000000253e3e0221 */ /* 0x000fce0000010000 */
.L_x_2140:
[----:B------:R-:W-:Y:S05]  /*07a0*/  BSYNC B0 ;  /* 0x0000000000007941 */ /* 0x000fea0003800000 */
.L_x_2138:
[----:B------:R-:W-:Y:S04]  /*07b0*/  BSSY B0, `(.L_x_2141) ;  /* 0x000000c000007945 */ /* 0x000fe80003800000 */
[----:B------:R-:W-:Y:S05]  /*07c0*/  @P3 BRA `(.L_x_2142) ;  /* 0x0000000000103947 */ /* 0x000fea0003800000 */
[----:B------:R-:W-:Y:S01]  /*07d0*/  HFMA2.MMA R63, -RZ, RZ, 0, 0 ;  /* 0x00000000ff3f7435 */ /* 0x000fe200000001ff */
[----:B------:R-:W-:Y:S10]  /*07e0*/  @!P0 BRA `(.L_x_2143) ;  /* 0x0000000000208947 */ /* 0x000ff40003800000 */
[----:B-----5:R-:W-:Y:S01]  /*07f0*/  HADD2.F32 R63, -RZ, R13.H0_H0 ;  /* 0x2000000dff3f7230 */ /* 0x020fe20000004100 */
[----:B------:R-:W-:Y:S06]  /*0800*/  BRA `(.L_x_2143) ;  /* 0x0000000000187947 */ /* 0x000fec0003800000 */
.L_x_2142:
[----:B-----5:R-:W-:Y:S02]  /*0810*/  HADD2.F32 R32, -RZ, R17.H0_H0 ;  /* 0x20000011ff207230 */ /* 0x020fe40000004100 */
[----:B------:R-:W-:Y:S02]  /*0820*/  HADD2.F32 R63, -RZ, R21.H0_H0 ;  /* 0x20000015ff3f7230 */ /* 0x000fe40000004100 */
[----:B------:R-:W-:Y:S02]  /*0830*/  @P0 HADD2.F32 R36, -RZ, R13.H0_H0 ;  /* 0x2000000dff240230 */ /* 0x000fe40000004100 */
[----:B------:R-:W-:-:S04]  /*0840*/  FMUL.FTZ R32, R32, UR8 ;  /* 0x0000000820207c20 */ /* 0x000fc80008410000 */
[----:B------:R-:W-:-:S04]  /*0850*/  FMUL.FTZ R63, R32, R63 ;  /* 0x0000003f203f7220 */ /* 0x000fc80000410000 */
[----:B------:R-:W-:-:S07]  /*0860*/  @P0 FADD.FTZ R63, R63, R36 ;  /* 0x000000243f3f0221 */ /* 0x000fce0000010000 */
.L_x_2143:
[----:B------:R-:W-:Y:S05]  /*0870*/  BSYNC B0 ;  /* 0x0000000000007941 */ /* 0x000fea0003800000 */
.L_x_2141:
[----:B------:R-:W-:Y:S04]  /*0880*/  BSSY B0, `(.L_x_2144) ;  /* 0x000000c000007945 */ /* 0x000fe80003800000 */
[----:B------:R-:W-:Y:S05]  /*0890*/  @P3 BRA `(.L_x_2145) ;  /* 0x0000000000103947 */ /* 0x000fea0003800000 */
[----:B------:R-:W-:Y:S01]  /*08a0*/  MOV R60, RZ ;  /* 0x000000ff003c7202 */ /* 0x000fe20000000f00 */
[----:B------:R-:W-:Y:S06]  /*08b0*/  @!P0 BRA `(.L_x_2146) ;  /* 0x0000000000208947 */ /* 0x000fec0003800000 */
[----:B-----5:R-:W-:Y:S01]  /*08c0*/  HADD2.F32 R60, -RZ, R13.H1_H1 ;  /* 0x3000000dff3c7230 */ /* 0x020fe20000004100 */
[----:B------:R-:W-:Y:S06]  /*08d0*/  BRA `(.L_x_2146) ;  /* 0x0000000000187947 */ /* 0x000fec0003800000 */
.L_x_2145:
[----:B-----5:R-:W-:Y:S02]  /*08e0*/  HADD2.F32 R32, -RZ, R17.H1_H1 ;  /* 0x30000011ff207230 */ /* 0x020fe40000004100 */
[----:B------:R-:W-:Y:S02]  /*08f0*/  HADD2.F32 R33, -RZ, R21.H1_H1 ;  /* 0x30000015ff217230 */ /* 0x000fe40000004100 */
[----:B------:R-:W-:Y:S02]  /*0900*/  @P0 HADD2.F32 R37, -RZ, R13.H1_H1 ;  /* 0x3000000dff250230 */ /* 0x000fe40000004100 */
[----:B------:R-:W-:-:S04]  /*0910*/  FMUL.FTZ R32, R32, UR8 ;  /* 0x0000000820207c20 */ /* 0x000fc80008410000 */
[----:B------:R-:W-:-:S04]  /*0920*/  FMUL.FTZ R60, R32, R33 ;  /* 0x00000021203c7220 */ /* 0x000fc80000410000 */
[----:B------:R-:W-:-:S07]  /*0930*/  @P0 FADD.FTZ R60, R60, R37 ;  /* 0x000000253c3c0221 */ /* 0x000fce0000010000 */
.L_x_2146:
[----:B------:R-:W-:Y:S05]  /*0940*/  BSYNC B0 ;  /* 0x0000000000007941 */ /* 0x000fea0003800000 */
.L_x_2144:
[----:B------:R-:W-:Y:S04]  /*0950*/  BSSY B0, `(.L_x_2147) ;  /* 0x000000c000007945 */ /* 0x000fe80003800000 */
[----:B------:R-:W-:Y:S05]  /*0960*/  @P3 BRA `(.L_x_2148) ;  /* 0x0000000000103947 */ /* 0x000fea0003800000 */
[----:B------:R-:W-:Y:S01]  /*0970*/  HFMA2.MMA R43, -RZ, RZ, 0, 0 ;  /* 0x00000000ff2b7435 */ /* 0x000fe200000001ff */
[----:B------:R-:W-:Y:S10]  /*0980*/  @!P0 BRA `(.L_x_2149) ;  /* 0x0000000000208947 */ /* 0x000ff40003800000 */
[----:B-----5:R-:W-:Y:S01]  /*0990*/  HADD2.F32 R43, -RZ, R14.H0_H0 ;  /* 0x2000000eff2b7230 */ /* 0x020fe20000004100 */
[----:B------:R-:W-:Y:S06]  /*09a0*/  BRA `(.L_x_2149) ;  /* 0x0000000000187947 */ /* 0x000fec0003800000 */
.L_x_2148:
[----:B-----5:R-:W-:Y:S02]  /*09b0*/  HADD2.F32 R32, -RZ, R18.H0_H0 ;  /* 0x20000012ff207230 */ /* 0x020fe40000004100 */
[----:B------:R-:W-:Y:S02]  /*09c0*/  HADD2.F32 R43, -RZ, R22.H0_H0 ;  /* 0x20000016ff2b7230 */ /* 0x000fe40000004100 */
[----:B------:R-:W-:Y:S02]  /*09d0*/  @P0 HADD2.F32 R36, -RZ, R14.H0_H0 ;  /* 0x2000000eff240230 */ /* 0x000fe40000004100 */
[----:B------:R-:W-:-:S04]  /*09e0*/  FMUL.FTZ R32, R32, UR8 ;  /* 0x0000000820207c20 */ /* 0x000fc80008410000 */
[----:B------:R-:W-:-:S04]  /*09f0*/  FMUL.FTZ R43, R32, R43 ;  /* 0x0000002b202b7220 */ /* 0x000fc80000410000 */
[----:B------:R-:W-:-:S07]  /*0a00*/  @P0 FADD.FTZ R43, R43, R36 ;  /* 0x000000242b2b0221 */ /* 0x000fce0000010000 */
.L_x_2149:
[----:B------:R-:W-:Y:S05]  /*0a10*/  BSYNC B0 ;  /* 0x0000000000007941 */ /* 0x000fea0003800000 */
.L_x_2147:
[----:B------:R-:W-:Y:S04]  /*0a20*/  BSSY B0, `(.L_x_2150) ;  /* 0x000000c000007945 */ /* 0x000fe80003800000 */
[----:B------:R-:W-:Y:S05]  /*0a30*/  @P3 BRA `(.L_x_2151) ;  /* 0x0000000000103947 */ /* 0x000fea0003800000 */
[----:B------:R-:W-:Y:S01]  /*0a40*/  MOV R42, RZ ;  /* 0x000000ff002a7202 */ /* 0x000fe20000000f00 */
[----:B------:R-:W-:Y:S06]  /*0a50*/  @!P0 BRA `(.L_x_2152) ;  /* 0x0000000000208947 */ /* 0x000fec0003800000 */
[----:B-----5:R-:W-:Y:S01]  /*0a60*/  HADD2.F32 R42, -RZ, R14.H1_H1 ;  /* 0x3000000eff2a7230 */ /* 0x020fe20000004100 */
[----:B------:R-:W-:Y:S06]  /*0a70*/  BRA `(.L_x_2152) ;  /* 0x0000000000187947 */ /* 0x000fec0003800000 */
.L_x_2151:
[----:B-----5:R-:W-:Y:S02]  /*0a80*/  HADD2.F32 R32, -RZ, R18.H1_H1 ;  /* 0x30000012ff207230 */ /* 0x020fe40000004100 */
[----:B------:R-:W-:Y:S02]  /*0a90*/  HADD2.F32 R33, -RZ, R22.H1_H1 ;  /* 0x30000016ff217230 */ /* 0x000fe40000004100 */
[----:B------:R-:W-:Y:S02]  /*0aa0*/  @P0 HADD2.F32 R37, -RZ, R14.H1_H1 ;  /* 0x3000000eff250230 */ /* 0x000fe40000004100 */
[----:B------:R-:W-:-:S04]  /*0ab0*/  FMUL.FTZ R32, R32, UR8 ;  /* 0x0000000820207c20 */ /* 0x000fc80008410000 */
[----:B------:R-:W-:-:S04]  /*0ac0*/  FMUL.FTZ R42, R32, R33 ;  /* 0x00000021202a7220 */ /* 0x000fc80000410000 */
[----:B------:R-:W-:-:S07]  /*0ad0*/  @P0 FADD.FTZ R42, R42, R37 ;  /* 0x000000252a2a0221 */ /* 0x000fce0000010000 */
.L_x_2152:
[----:B------:R-:W-:Y:S05]  /*0ae0*/  BSYNC B0 ;  /* 0x0000000000007941 */ /* 0x000fea0003800000 */
.L_x_2150:
[----:B------:R-:W-:Y:S04]  /*0af0*/  BSSY B0, `(.L_x_2153) ;  /* 0x000000b000007945 */ /* 0x000fe80003800000 */
[----:B------:R-:W-:Y:S05]  /*0b00*/  @P3 BRA `(.L_x_2154) ;  /* 0x0000000000103947 */ /* 0x000fea0003800000 */
[----:B------:R-:W-:Y:S01]  /*0b10*/  HFMA2.MMA R41, -RZ, RZ, 0, 0 ;  /* 0x00000000ff297435 */ /* 0x000fe200000001ff */
[----:B------:R-:W-:Y:S10]  /*0b20*/  @!P0 BRA `(.L_x_2155) ;  /* 0x00000000001c8947 */ /* 0x000ff40003800000 */
[----:B-----5:R-:W-:Y:S01]  /*0b30*/  HADD2.F32 R41, -RZ, R15.H0_H0 ;  /* 0x2000000fff297230 */ /* 0x020fe20000004100 */
[----:B------:R-:W-:Y:S06]  /*0b40*/  BRA `(.L_x_2155) ;  /* 0x0000000000147947 */ /* 0x000fec0003800000 */
.L_x_2154:
[----:B-----5:R-:W-:-:S05]  /*0b50*/  HADD2.F32 R32, -RZ, R19.H0_H0 ;  /* 0x20000013ff207230 */ /* 0x020fca0000004100 */
[----:B------:R-:W-:Y:S01]  /*0b60*/  FMUL.FTZ R41, R32, UR8 ;  /* 0x0000000820297c20 */ /* 0x000fe20008410000 */
[----:B------:R-:W-:-:S03]  /*0b70*/  @P0 HADD2.F32 R32, -RZ, R15.H0_H0 ;  /* 0x2000000fff200230 */ /* 0x000fc60000004100 */
[----:B------:R-:W-:-:S04]  /*0b80*/  FMUL.FTZ R41, R50, R41 ;  /* 0x0000002932297220 */ /* 0x000fc80000410000 */
[----:B------:R-:W-:-:S07]  /*0b90*/  @P0 FADD.FTZ R41, R41, R32 ;  /* 0x0000002029290221 */ /* 0x000fce0000010000 */
.L_x_2155:
[----:B------:R-:W-:Y:S05]  /*0ba0*/  BSYNC B0 ;  /* 0x0000000000007941 */ /* 0x000fea0003800000 */
.L_x_2153:
[----:B------:R-:W-:Y:S04]  /*0bb0*/  BSSY B0, `(.L_x_2156) ;  /* 0x000000b000007945 */ /* 0x000fe80003800000 */
[----:B------:R-:W-:Y:S05]  /*0bc0*/  @P3 BRA `(.L_x_2157) ;  /* 0x0000000000103947 */ /* 0x000fea0003800000 */
[----:B------:R-:W-:Y:S01]  /*0bd0*/  MOV R40, RZ ;  /* 0x000000ff00287202 */ /* 0x000fe20000000f00 */
[----:B------:R-:W-:Y:S06]  /*0be0*/  @!P0 BRA `(.L_x_2158) ;  /* 0x00000000001c8947 */ /* 0x000fec0003800000 */
[----:B-----5:R-:W-:Y:S01]  /*0bf0*/  HADD2.F32 R40, -RZ, R15.H1_H1 ;  /* 0x3000000fff287230 */ /* 0x020fe20000004100 */
[----:B------:R-:W-:Y:S06]  /*0c00*/  BRA `(.L_x_2158) ;  /* 0x0000000000147947 */ /* 0x000fec0003800000 */
.L_x_2157:
[----:B-----5:R-:W-:Y:S02]  /*0c10*/  HADD2.F32 R32, -RZ, R19.H1_H1 ;  /* 0x30000013ff207230 */ /* 0x020fe40000004100 */
[----:B------:R-:W-:-:S03]  /*0c20*/  @P0 HADD2.F32 R37, -RZ, R15.H1_H1 ;  /* 0x3000000fff250230 */ /* 0x000fc60000004100 */
[----:B------:R-:W-:-:S04]  /*0c30*/  FMUL.FTZ R33, R32, UR8 ;  /* 0x0000000820217c20 */ /* 0x000fc80008410000 */
[----:B------:R-:W-:-:S04]  /*0c40*/  FMUL.FTZ R40, R52, R33 ;  /* 0x0000002134287220 */ /* 0x000fc80000410000 */
[----:B------:R-:W-:-:S07]  /*0c50*/  @P0 FADD.FTZ R40, R40, R37 ;  /* 0x0000002528280221 */ /* 0x000fce0000010000 */
.L_x_2158:
[----:B------:R-:W-:Y:S05]  /*0c60*/  BSYNC B0 ;  /* 0x0000000000007941 */ /* 0x000fea0003800000 */
.L_x_2156:
        /* <DEDUP_REMOVED lines=21> */
.L_x_2160:
[----:B0----5:R-:W-:Y:S02]  /*0dc0*/  HADD2.F32 R36, -RZ, R16.H0_H0 ;  /* 0x20000010ff247230 */ /* 0x021fe40000004100 */
[----:B------:R-:W-:Y:S02]  /*0dd0*/  HADD2.F32 R66, -RZ, R24.H0_H0 ;  /* 0x20000018ff427230 */ /* 0x000fe40000004100 */
[----:B------:R-:W-:Y:S02]  /*0de0*/  @P0 HADD2.F32 R39, -RZ, R12.H0_H0 ;  /* 0x2000000cff270230 */ /* 0x000fe40000004100 */
[----:B------:R-:W-:-:S04]  /*0df0*/  FMUL.FTZ R37, R36, UR8 ;  /* 0x0000000824257c20 */ /* 0x000fc80008410000 */
[----:B------:R-:W-:-:S04]  /*0e00*/  FMUL.FTZ R66, R37, R66 ;  /* 0x0000004225427220 */ /* 0x000fc80000410000 */
[----:B------:R-:W-:-:S07]  /*0e10*/  @P0 FADD.FTZ R66, R39, R66 ;  /* 0x0000004227420221 */ /* 0x000fce0000010000 */
.L_x_2161:
[----:B------:R-:W-:Y:S05]  /*0e20*/  BSYNC B0 ;  /* 0x0000000000007941 */ /* 0x000fea0003800000 */
.L_x_2159:
[----:B------:R-:W-:Y:S04]  /*0e30*/  BSSY B0, `(.L_x_2162) ;  /* 0x000000c000007945 */ /* 0x000fe80003800000 */
[----:B------:R-:W-:Y:S05]  /*0e40*/  @P3 BRA `(.L_x_2163) ;  /* 0x0000000000103947 */ /* 0x000fea0003800000 */
[----:B0-----:R-:W-:Y:S01]  /*0e50*/  MOV R69, RZ ;  /* 0x000000ff00457202 */ /* 0x001fe20000000f00 */
[----:B------:R-:W-:Y:S06]  /*0e60*/  @!P0 BRA `(.L_x_2164) ;  /* 0x0000000000208947 */ /* 0x000fec0003800000 */
[----:B-----5:R-:W-:Y:S01]  /*0e70*/  HADD2.F32 R69, -RZ, R12.H1_H1 ;  /* 0x3000000cff457230 */ /* 0x020fe20000004100 */
[----:B------:R-:W-:Y:S06]  /*0e80*/  BRA `(.L_x_2164) ;  /* 0x0000000000187947 */ /* 0x000fec0003800000 */
.L_x_2163:
[----:B0----5:R-:W-:Y:S02]  /*0e90*/  HADD2.F32 R36, -RZ, R16.H1_H1 ;  /* 0x30000010ff247230 */ /* 0x021fe40000004100 */
[----:B------:R-:W-:Y:S02]  /*0ea0*/  HADD2.F32 R69, -RZ, R24.H1_H1 ;  /* 0x30000018ff457230 */ /* 0x000fe40000004100 */
[----:B------:R-:W-:Y:S02]  /*0eb0*/  @P0 HADD2.F32 R38, -RZ, R12.H1_H1 ;  /* 0x3000000cff260230 */ /* 0x000fe40000004100 */
[----:B------:R-:W-:-:S04]  /*0ec0*/  FMUL.FTZ R36, R36, UR8 ;  /* 0x0000000824247c20 */ /* 0x000fc80008410000 */
[----:B------:R-:W-:-:S04]  /*0ed0*/  FMUL.FTZ R69, R36, R69 ;  /* 0x0000004524457220 */ /* 0x000fc80000410000 */
[----:B------:R-:W-:-:S07]  /*0ee0*/  @P0 FADD.FTZ R69, R38, R69 ;  /* 0x0000004526450221 */ /* 0x000fce0000010000 */
.L_x_2164:
[----:B------:R-:W-:Y:S05]  /*0ef0*/  BSYNC B0 ;  /* 0x0000000000007941 */ /* 0x000fea0003800000 */
.L_x_2162:
[----:B------:R-:W-:Y:S04]  /*0f00*/  BSSY B0, `(.L_x_2165) ;  /* 0x000000c000007945 */ /* 0x000fe80003800000 */
[----:B------:R-:W-:Y:S05]  /*0f10*/  @P3 BRA `(.L_x_2166) ;  /* 0x0000000000103947 */ /* 0x000fea0003800000 */
[----:B------:R-:W-:Y:S01]  /*0f20*/  HFMA2.MMA R68, -RZ, RZ, 0, 0 ;  /* 0x00000000ff447435 */ /* 0x000fe200000001ff */
[----:B------:R-:W-:Y:S10]  /*0f30*/  @!P0 BRA `(.L_x_2167) ;  /* 0x0000000000208947 */ /* 0x000ff40003800000 */
[----:B-----5:R-:W-:Y:S01]  /*0f40*/  HADD2.F32 R68, -RZ, R13.H0_H0 ;  /* 0x2000000dff447230 */ /* 0x020fe20000004100 */
[----:B------:R-:W-:Y:S06]  /*0f50*/  BRA `(.L_x_2167) ;  /* 0x0000000000187947 */ /* 0x000fec0003800000 */
.L_x_2166:
[----:B-----5:R-:W-:Y:S02]  /*0f60*/  HADD2.F32 R36, -RZ, R17.H0_H0 ;  /* 0x20000011ff247230 */ /* 0x020fe40000004100 */
[----:B------:R-:W-:Y:S02]  /*0f70*/  HADD2.F32 R68, -RZ, R25.H0_H0 ;  /* 0x20000019ff447230 */ /* 0x000fe40000004100 */
[----:B------:R-:W-:Y:S02]  /*0f80*/  @P0 HADD2.F32 R39, -RZ, R13.H0_H0 ;  /* 0x2000000dff270230 */ /* 0x000fe40000004100 */
[----:B------:R-:W-:-:S04]  /*0f90*/  FMUL.FTZ R37, R36, UR8 ;  /* 0x0000000824257c20 */ /* 0x000fc80008410000 */
[----:B------:R-:W-:-:S04]  /*0fa0*/  FMUL.FTZ R68, R37, R68 ;  /* 0x0000004425447220 */ /* 0x000fc80000410000 */
[----:B------:R-:W-:-:S07]  /*0fb0*/  @P0 FADD.FTZ R68, R39, R68 ;  /* 0x0000004427440221 */ /* 0x000fce0000010000 */
.L_x_2167:
[----:B------:R-:W-:Y:S05]  /*0fc0*/  BSYNC B0 ;  /* 0x0000000000007941 */ /* 0x000fea0003800000 */
.L_x_2165:
[----:B------:R-:W-:Y:S04]  /*0fd0*/  BSSY B0, `(.L_x_2168) ;  /* 0x000000c000007945 */ /* 0x000fe80003800000 */
[----:B------:R-:W-:Y:S05]  /*0fe0*/  @P3 BRA `(.L_x_2169) ;  /* 0x0000000000103947 */ /* 0x000fea0003800000 */
[----:B------:R-:W-:Y:S01]  /*0ff0*/  MOV R71, RZ ;  /* 0x000000ff00477202 */ /* 0x000fe20000000f00 */
[----:B------:R-:W-:Y:S06]  /*1000*/  @!P0 BRA `(.L_x_2170) ;  /* 0x0000000000208947 */ /* 0x000fec0003800000 */
[----:B-----5:R-:W-:Y:S01]  /*1010*/  HADD2.F32 R71, -RZ, R13.H1_H1 ;  /* 0x3000000dff477230 */ /* 0x020fe20000004100 */
[----:B------:R-:W-:Y:S06]  /*1020*/  BRA `(.L_x_2170) ;  /* 0x0000000000187947 */ /* 0x000fec0003800000 */
.L_x_2169:
[----:B-----5:R-:W-:Y:S02]  /*1030*/  HADD2.F32 R36, -RZ, R17.H1_H1 ;  /* 0x30000011ff247230 */ /* 0x020fe40000004100 */
[----:B------:R-:W-:Y:S02]  /*1040*/  HADD2.F32 R71, -RZ, R25.H1_H1 ;  /* 0x30000019ff477230 */ /* 0x000fe40000004100 */
[----:B------:R-:W-:Y:S02]  /*1050*/  @P0 HADD2.F32 R38, -RZ, R13.H1_H1 ;  /* 0x3000000dff260230 */ /* 0x000fe40000004100 */
[----:B------:R-:W-:-:S04]  /*1060*/  FMUL.FTZ R36, R36, UR8 ;  /* 0x0000000824247c20 */ /* 0x000fc80008410000 */
[----:B------:R-:W-:-:S04]  /*1070*/  FMUL.FTZ R71, R36, R71 ;  /* 0x0000004724477220 */ /* 0x000fc80000410000 */
[----:B------:R-:W-:-:S07]  /*1080*/  @P0 FADD.FTZ R71, R38, R71 ;  /* 0x0000004726470221 */ /* 0x000fce0000010000 */
.L_x_2170:
[----:B------:R-:W-:Y:S05]  /*1090*/  BSYNC B0 ;  /* 0x0000000000007941 */ /* 0x000fea0003800000 */
.L_x_2168:
[----:B------:R-:W-:Y:S04]  /*10a0*/  BSSY B0, `(.L_x_2171) ;  /* 0x000000c000007945 */ /* 0x000fe80003800000 */
[----:B------:R-:W-:Y:S05]  /*10b0*/  @P3 BRA `(.L_x_2172) ;  /* 0x0000000000103947 */ /* 0x000fea0003800000 */
[----:B------:R-:W-:Y:S01]  /*10c0*/  HFMA2.MMA R70, -RZ, RZ, 0, 0 ;  /* 0x00000000ff467435 */ /* 0x000fe200000001ff */
[----:B------:R-:W-:Y:S10]  /*10d0*/  @!P0 BRA `(.L_x_2173) ;  /* 0x0000000000208947 */ /* 0x000ff40003800000 */
[----:B-----5:R-:W-:Y:S01]  /*10e0*/  HADD2.F32 R70, -RZ, R14.H0_H0 ;  /* 0x2000000eff467230 */ /* 0x020fe20000004100 */
[----:B------:R-:W-:Y:S06]  /*10f0*/  BRA `(.L_x_2173) ;  /* 0x0000000000187947 */ /* 0x000fec0003800000 */
.L_x_2172:
[----:B-----5:R-:W-:Y:S02]  /*1100*/  HADD2.F32 R36, -RZ, R18.H0_H0 ;  /* 0x20000012ff247230 */ /* 0x020fe40000004100 */
[----:B------:R-:W-:-:S03]  /*1110*/  HADD2.F32 R70, -RZ, R26.H0_H0 ;  /* 0x2000001aff467230 */ /* 0x000fc60000004100 */
[----:B------:R-:W-:-:S04]  /*1120*/  FMUL.FTZ R37, R36, UR8 ;  /* 0x0000000824257c20 */ /* 0x000fc80008410000 */
[----:B------:R-:W-:Y:S01]  /*1130*/  FMUL.FTZ R70, R37, R70 ;  /* 0x0000004625467220 */ /* 0x000fe20000410000 */
[----:B------:R-:W-:-:S05]  /*1140*/  @P0 HADD2.F32 R37, -RZ, R14.H0_H0 ;  /* 0x2000000eff250230 */ /* 0x000fca0000004100 */
[----:B------:R-:W-:-:S07]  /*1150*/  @P0 FADD.FTZ R70, R37, R70 ;  /* 0x0000004625460221 */ /* 0x000fce0000010000 */
.L_x_2173:
[----:B------:R-:W-:Y:S05]  /*1160*/  BSYNC B0 ;  /* 0x0000000000007941 */ /* 0x000fea0003800000 */
.L_x_2171:
[----:B------:R-:W-:Y:S04]  /*1170*/  BSSY B0, `(.L_x_2174) ;  /* 0x000000c000007945 */ /* 0x000fe80003800000 */
[----:B------:R-:W-:Y:S05]  /*1180*/  @P3 BRA `(.L_x_2175) ;  /* 0x0000000000103947 */ /* 0x000fea0003800000 */
[----:B------:R-:W-:Y:S01]  /*1190*/  MOV R73, RZ ;  /* 0x000000ff00497202 */ /* 0x000fe20000000f00 */
[----:B------:R-:W-:Y:S06]  /*11a0*/  @!P0 BRA `(.L_x_2176) ;  /* 0x0000000000208947 */ /* 0x000fec0003800000 */
[----:B-----5:R-:W-:Y:S01]  /*11b0*/  HADD2.F32 R73, -RZ, R14.H1_H1 ;  /* 0x3000000eff497230 */ /* 0x020fe20000004100 */
[----:B------:R-:W-:Y:S06]  /*11c0*/  BRA `(.L_x_2176) ;  /* 0x0000000000187947 */ /* 0x000fec0003800000 */
.L_x_2175:
[----:B-----5:R-:W-:Y:S02]  /*11d0*/  HADD2.F32 R36, -RZ, R18.H1_H1 ;  /* 0x30000012ff247230 */ /* 0x020fe40000004100 */
[----:B------:R-:W-:-:S03]  /*11e0*/  HADD2.F32 R73, -RZ, R26.H1_H1 ;  /* 0x3000001aff497230 */ /* 0x000fc60000004100 */
[----:B------:R-:W-:-:S04]  /*11f0*/  FMUL.FTZ R36, R36, UR8 ;  /* 0x0000000824247c20 */ /* 0x000fc80008410000 */
[----:B------:R-:W-:Y:S01]  /*1200*/  FMUL.FTZ R73, R73, R36 ;  /* 0x0000002449497220 */ /* 0x000fe20000410000 */
[----:B------:R-:W-:-:S05]  /*1210*/  @P0 HADD2.F32 R36, -RZ, R14.H1_H1 ;  /* 0x3000000eff240230 */ /* 0x000fca0000004100 */
[----:B------:R-:W-:-:S07]  /*1220*/  @P0 FADD.FTZ R73, R36, R73 ;  /* 0x0000004924490221 */ /* 0x000fce0000010000 */
.L_x_2176:
[----:B------:R-:W-:Y:S05]  /*1230*/  BSYNC B0 ;  /* 0x0000000000007941 */ /* 0x000fea0003800000 */
.L_x_2174:
[----:B------:R-:W-:Y:S04]  /*1240*/  BSSY B0, `(.L_x_2177) ;  /* 0x000000b000007945 */ /* 0x000fe80003800000 */
[----:B------:R-:W-:Y:S05]  /*1250*/  @P3 BRA `(.L_x_2178) ;  /* 0x0000000000103947 */ /* 0x000fea0003800000 */
[----:B------:R-:W-:Y:S01]  /*1260*/  HFMA2.MMA R72, -RZ, RZ, 0, 0 ;  /* 0x00000000ff487435 */ /* 0x000fe200000001ff */
[----:B------:R-:W-:Y:S10]  /*1270*/  @!P0 BRA `(.L_x_2179) ;  /* 0x00000000001c8947 */ /* 0x000ff40003800000 */
[----:B-----5:R-:W-:Y:S01]  /*1280*/  HADD2.F32 R72, -RZ, R15.H0_H0 ;  /* 0x2000000fff487230 */ /* 0x020fe20000004100 */
[----:B------:R-:W-:Y:S06]  /*1290*/  BRA `(.L_x_2179) ;  /* 0x0000000000147947 */ /* 0x000fec0003800000 */
.L_x_2178:
[----:B-----5:R-:W-:Y:S02]  /*12a0*/  HADD2.F32 R36, -RZ, R19.H0_H0 ;  /* 0x20000013ff247230 */ /* 0x020fe40000004100 */
[----:B------:R-:W-:-:S03]  /*12b0*/  @P0 HADD2.F32 R37, -RZ, R15.H0_H0 ;  /* 0x2000000fff250230 */ /* 0x000fc60000004100 */
[----:B------:R-:W-:-:S04]  /*12c0*/  FMUL.FTZ R36, R36, UR8 ;  /* 0x0000000824247c20 */ /* 0x000fc80008410000 */
[----:B------:R-:W-:-:S04]  /*12d0*/  FMUL.FTZ R72, R23, R36 ;  /* 0x0000002417487220 */ /* 0x000fc80000410000 */
[----:B------:R-:W-:-:S07]  /*12e0*/  @P0 FADD.FTZ R72, R37, R72 ;  /* 0x0000004825480221 */ /* 0x000fce0000010000 */
.L_x_2179:
[----:B------:R-:W-:Y:S05]  /*12f0*/  BSYNC B0 ;  /* 0x0000000000007941 */ /* 0x000fea0003800000 */
.L_x_2177:
[----:B------:R-:W-:Y:S04]  /*1300*/  BSSY B0, `(.L_x_2180) ;  /* 0x000000b000007945 */ /* 0x000fe80003800000 */
[----:B------:R-:W-:Y:S05]  /*1310*/  @P3 BRA `(.L_x_2181) ;  /* 0x0000000000103947 */ /* 0x000fea0003800000 */
[----:B------:R-:W-:Y:S01]  /*1320*/  MOV R75, RZ ;  /* 0x000000ff004b7202 */ /* 0x000fe20000000f00 */
[----:B------:R-:W-:Y:S06]  /*1330*/  @!P0 BRA `(.L_x_2182) ;  /* 0x00000000001c8947 */ /* 0x000fec0003800000 */
[----:B-----5:R-:W-:Y:S01]  /*1340*/  HADD2.F32 R75, -RZ, R15.H1_H1 ;  /* 0x3000000fff4b7230 */ /* 0x020fe20000004100 */
[----:B------:R-:W-:Y:S06]  /*1350*/  BRA `(.L_x_2182) ;  /* 0x0000000000147947 */ /* 0x000fec0003800000 */
.L_x_2181:
[----:B-----5:R-:W-:-:S05]  /*1360*/  HADD2.F32 R36, -RZ, R19.H1_H1 ;  /* 0x30000013ff247230 */ /* 0x020fca0000004100 */
[----:B------:R-:W-:-:S04]  /*1370*/  FMUL.FTZ R36, R36, UR8 ;  /* 0x0000000824247c20 */ /* 0x000fc80008410000 */
[----:B------:R-:W-:Y:S01]  /*1380*/  FMUL.FTZ R75, R27, R36 ;  /* 0x000000241b4b7220 */ /* 0x000fe20000410000 */
[----:B------:R-:W-:-:S05]  /*1390*/  @P0 HADD2.F32 R36, -RZ, R15.H1_H1 ;  /* 0x3000000fff240230 */ /* 0x000fca0000004100 */
[----:B------:R-:W-:-:S07]  /*13a0*/  @P0 FADD.FTZ R75, R36, R75 ;  /* 0x0000004b244b0221 */ /* 0x000fce0000010000 */
.L_x_2182:
[----:B------:R-:W-:Y:S05]  /*13b0*/  BSYNC B0 ;  /* 0x0000000000007941 */ /* 0x000fea0003800000 */
.L_x_2180:
        /* <DEDUP_REMOVED lines=79> */
.L_x_2198:
        /* <DEDUP_REMOVED lines=19> */
[C---:B------:R-:W-:Y:S01]  /*19e0*/  FADD.FTZ R38, -R36.reuse, R63 ;  /* 0x0000003f24267221 */ /* 0x040fe20000010100 */
[C---:B------:R-:W-:Y:S01]  /*19f0*/  FADD.FTZ R32, -R36.reuse, R65 ;  /* 0x0000004124207221 */ /* 0x040fe20000010100 */
[----:B------:R-:W-:Y:S01]  /*1a00*/  FADD.FTZ R74, -R36, R41 ;  /* 0x00000029244a7221 */ /* 0x000fe20000010100 */
[----:B------:R-:W-:Y:S02]  /*1a10*/  IMAD R67, R64, R67, RZ ;  /* 0x0000004340437224 */ /* 0x000fe400078e02ff */
[----:B------:R-:W-:Y:S01]  /*1a20*/  FMUL.FTZ R37, R77, R38 ;  /* 0x000000264d257220 */ /* 0x000fe20000410000 */
        /* <DEDUP_REMOVED lines=12> */
[----:B------:R-:W-:Y:S01]  /*1af0*/  FADD.FTZ R75, -R36, R75 ;  /* 0x0000004b244b7221 */ /* 0x000fe20000010100 */
[----:B------:R-:W-:-:S02]  /*1b00*/  HADD2.F32 R38, -RZ, R31.H0_H0 ;  /* 0x2000001fff267230 */ /* 0x000fc40000004100 */
[C---:B------:R-:W-:Y:S01]  /*1b10*/  FMUL.FTZ R36, R77.reuse, R32 ;  /* 0x000000204d247220 */ /* 0x040fe20000410000 */
[C---:B------:R-:W-:Y:S01]  /*1b20*/  FMUL.FTZ R74, R77.reuse, R74 ;  /* 0x0000004a4d4a7220 */ /* 0x040fe20000410000 */
[----:B------:R-:W0:Y:S01]  /*1b30*/  LDC.64 R32, c[0x0][0x2b8] ;  /* 0x0000ae00ff207b82 */ /* 0x000e220000000a00 */
[C---:B------:R-:W-:Y:S01]  /*1b40*/  FMUL.FTZ R64, R77.reuse, R64 ;  /* 0x000000404d407220 */ /* 0x040fe20000410000 */
[C---:B------:R-:W-:Y:S01]  /*1b50*/  FMUL.FTZ R42, R77.reuse, R42 ;  /* 0x0000002a4d2a7220 */ /* 0x040fe20000410000 */
[----:B------:R-:W-:Y:S01]  /*1b60*/  FFMA.FTZ R74, R74, R38, R3 ;  /* 0x000000264a4a7223 */ /* 0x000fe20000010003 */
[----:B------:R-:W-:Y:S01]  /*1b70*/  SHF.R.S32.HI R38, RZ, 0x1f, R67 ;  /* 0x0000001fff267819 */ /* 0x000fe20000011443 */
[----:B------:R-:W-:Y:S01]  /*1b80*/  FMUL.FTZ R41, R77, R62 ;  /* 0x0000003e4d297220 */ /* 0x000fe20000410000 */
[----:B------:R-:W-:Y:S01]  /*1b90*/  FFMA.FTZ R65, R57, R42, R4 ;  /* 0x0000002a39417223 */ /* 0x000fe20000010004 */
[----:B------:R-:W-:Y:S01]  /*1ba0*/  FMUL.FTZ R39, R77, R40 ;  /* 0x000000284d277220 */ /* 0x000fe20000410000 */
[----:B------:R-:W-:Y:S01]  /*1bb0*/  LEA.HI R38, R38, R67, RZ, 0x3 ;  /* 0x0000004326267211 */ /* 0x000fe200078f18ff */
[----:B------:R-:W-:-:S02]  /*1bc0*/  HADD2.F32 R62, -RZ, R31.H1_H1 ;  /* 0x3000001fff3e7230 */ /* 0x000fc40000004100 */
[C---:B------:R-:W-:Y:S01]  /*1bd0*/  FMUL.FTZ R60, R77.reuse, R60 ;  /* 0x0000003c4d3c7220 */ /* 0x040fe20000410000 */
[--C-:B------:R-:W-:Y:S01]  /*1be0*/  HADD2.F32 R42, -RZ, R35.reuse.H0_H0 ;  /* 0x20000023ff2a7230 */ /* 0x100fe20000004100 */
[----:B------:R-:W-:Y:S01]  /*1bf0*/  LEA.HI.SX32 R63, R38, R11, 0x1d ;  /* 0x0000000b263f7211 */ /* 0x000fe200078feaff */
[----:B------:R-:W-:Y:S01]  /*1c00*/  FFMA.FTZ R38, R56, R64, R5 ;  /* 0x0000004038267223 */ /* 0x000fe20000010005 */
[----:B------:R-:W-:Y:S02]  /*1c10*/  HADD2.F32 R64, -RZ, R35.H1_H1 ;  /* 0x30000023ff407230 */ /* 0x000fe40000004100 */
        /* <DEDUP_REMOVED lines=16> */
[----:B------:R-:W-:Y:S01]  /*1d20*/  IADD3 R67, R63, 0x20, RZ ;  /* 0x000000203f437810 */ /* 0x000fe20007ffe0ff */
        /* <DEDUP_REMOVED lines=8> */
[----:B------:R-:W-:Y:S01]  /*1db0*/  F2FP.F16.F32.PACK_AB R37, R60, R37 ;  /* 0x000000253c25723e */ /* 0x000fe200000000ff */
[----:B------:R-:W-:Y:S01]  /*1dc0*/  IMAD.WIDE.U32 R32, R67, 0x10, R32 ;  /* 0x0000001043207825 */ /* 0x000fe200078e0020 */
[----:B------:R-:W-:Y:S02]  /*1dd0*/  F2FP.F16.F32.PACK_AB R36, R41, R36 ;  /* 0x000000242924723e */ /* 0x000fe400000000ff */
[----:B------:R-:W-:Y:S02]  /*1de0*/  F2FP.F16.F32.PACK_AB R43, R40, R43 ;  /* 0x0000002b282b723e */ /* 0x000fe400000000ff */
[----:B------:R-:W-:Y:S01]  /*1df0*/  F2FP.F16.F32.PACK_AB R42, R73, R42 ;  /* 0x0000002a492a723e */ /* 0x000fe200000000ff */
[----:B------:R1:W-:Y:S01]  /*1e00*/  STG.E.128 desc[UR4][R62.64], R36 ;  /* 0x000000243e007986 */ /* 0x0003e2000c101d04 */
[----:B------:R-:W-:Y:S02]  /*1e10*/  F2FP.F16.F32.PACK_AB R41, R71, R68 ;  /* 0x000000444729723e */ /* 0x000fe400000000ff */
[----:B------:R-:W-:-:S05]  /*1e20*/  F2FP.F16.F32.PACK_AB R40, R65, R66 ;  /* 0x000000424128723e */ /* 0x000fca00000000ff */
[----:B------:R1:W-:Y:S02]  /*1e30*/  STG.E.128 desc[UR4][R32.64], R40 ;  /* 0x0000002820007986 */ /* 0x0003e4000c101d04 */
.L_x_2185:
[----:B------:R-:W-:Y:S05]  /*1e40*/  BSYNC B0 ;  /* 0x0000000000007941 */ /* 0x000fea0003800000 */
.L_x_2184:
[----:B-1----:R-:W1:Y:S02]  /*1e50*/  LDC.64 R32, c[0x0][0x210] ;  /* 0x00008400ff207b82 */ /* 0x002e640000000a00 */
[----:B-1----:R-:W-:-:S04]  /*1e60*/  LEA R10, R32, R10, 0x2 ;  /* 0x0000000a200a7211 */ /* 0x002fc800078e10ff */
[----:B------:R-:W-:-:S13]  /*1e70*/  ISETP.GE.AND P0, PT, R10, R33, PT ;  /* 0x000000210a00720c */ /* 0x000fda0003f06270 */
[----:B------:R-:W-:Y:S05]  /*1e80*/  @!P0 BRA `(.L_x_2186) ;  /* 0xffffffe400748947 */ /* 0x000fea000383ffff */
[----:B------:R-:W-:Y:S05]  /*1e90*/  EXIT ;  /* 0x000000000000794d */ /* 0x000fea0003800000 */
.L_x_2183:
        /* <DEDUP_REMOVED lines=8> */
.L_x_2188:
[----:B------:R-:W-:Y:S05]  /*1f20*/  BSYNC B0 ;  /* 0x0000000000007941 */ /* 0x000fea0003800000 */
.L_x_2187:
        /* <DEDUP_REMOVED lines=8> */
.L_x_2189:
[----:B------:R-:W-:Y:S01]  /*1fb0*/  HFMA2.MMA R39, -RZ, RZ, 0, 2.384185791015625e-07 ;  /* 0x00000004ff277435 */ /* 0x000fe200000001ff */
[----:B------:R-:W-:-:S05]  /*1fc0*/  FADD.FTZ R77, R76, R32 ;  /* 0x000000204c4d7221 */ /* 0x000fca0000010000 */
[----:B------:R-:W-:-:S07]  /*1fd0*/  MOV R76, R77 ;  /* 0x0000004d004c7202 */ /* 0x000fce0000000f00 */
[----:B------:R-:W-:Y:S05]  /*1fe0*/  WARPSYNC.COLLECTIVE R33, `(.L_x_2190) ;  /* 0x0000000021087348 */ /* 0x000fea0003c00000 */
[----:B------:R0:W1:Y:S02]  /*1ff0*/  SHFL.BFLY P2, R32, R76, R39, R38 ;  /* 0x0c0000274c207389 */ /* 0x0000640000040026 */
[----:B01----:R-:W-:Y:S01]  /*2000*/  ENDCOLLECTIVE ;  /* 0x000000000000791b */ /* 0x003fe20003800000 */
.L_x_2190:
[----:B------:R-:W-:Y:S01]  /*2010*/  HFMA2.MMA R39, -RZ, RZ, 0, 4.76837158203125e-07 ;  /* 0x00000008ff277435 */ /* 0x000fe200000001ff */
[----:B------:R-:W-:-:S05]  /*2020*/  FADD.FTZ R77, R77, R32 ;  /* 0x000000204d4d7221 */ /* 0x000fca0000010000 */
[----:B------:R-:W-:-:S07]  /*2030*/  MOV R76, R77 ;  /* 0x0000004d004c7202 */ /* 0x000fce0000000f00 */
[----:B------:R-:W-:Y:S05]  /*2040*/  WARPSYNC.COLLECTIVE R33, `(.L_x_2191) ;  /* 0x0000000021087348 */ /* 0x000fea0003c00000 */
[----:B------:R0:W1:Y:S02]  /*2050*/  SHFL.BFLY P2, R32, R76, R39, R38 ;  /* 0x0c0000274c207389 */ /* 0x0000640000040026 */
[----:B01----:R-:W-:Y:S01]  /*2060*/  ENDCOLLECTIVE ;  /* 0x000000000000791b */ /* 0x003fe20003800000 */
.L_x_2191:
[----:B------:R-:W-:Y:S01]  /*2070*/  MOV R39, 0x10 ;  /* 0x0000001000277802 */ /* 0x000fe20000000f00 */
[----:B------:R-:W-:-:S07]  /*2080*/  FADD.FTZ R76, R77, R32 ;  /* 0x000000204d4c7221 */ /* 0x000fce0000010000 */
[----:B------:R-:W-:Y:S05]  /*2090*/  WARPSYNC.COLLECTIVE R33, `(.L_x_2192) ;  /* 0x0000000021087348 */ /* 0x000fea0003c00000 */
[----:B------:R0:W1:Y:S02]  /*20a0*/  SHFL.BFLY P2, R32, R76, R39, R38 ;  /* 0x0c0000274c207389 */ /* 0x0000640000040026 */
[----:B01----:R-:W-:Y:S01]  /*20b0*/  ENDCOLLECTIVE ;  /* 0x000000000000791b */ /* 0x003fe20003800000 */
.L_x_2192:
        /* <DEDUP_REMOVED lines=39> */
.L_x_2193:
[----:B------:R-:W-:Y:S01]  /*2330*/  HFMA2.MMA R39, -RZ, RZ, 0, 1.1920928955078125e-07 ;  /* 0x00000002ff277435 */ /* 0x000fe200000001ff */
[----:B------:R-:W-:-:S05]  /*2340*/  FADD.FTZ R77, R76, R32 ;  /* 0x000000204c4d7221 */ /* 0x000fca0000010000 */
[----:B------:R-:W-:-:S07]  /*2350*/  MOV R76, R77 ;  /* 0x0000004d004c7202 */ /* 0x000fce0000000f00 */
[----:B------:R-:W-:Y:S05]  /*2360*/  WARPSYNC.COLLECTIVE R33, `(.L_x_2194) ;  /* 0x0000000021087348 */ /* 0x000fea0003c00000 */
[----:B------:R0:W1:Y:S02]  /*2370*/  SHFL.BFLY P2, R32, R76, R39, R38 ;  /* 0x0c0000274c207389 */ /* 0x0000640000040026 */
[----:B01----:R-:W-:Y:S01]  /*2380*/  ENDCOLLECTIVE ;  /* 0x000000000000791b */ /* 0x003fe20003800000 */
.L_x_2194:
[----:B------:R-:W-:Y:S01]  /*2390*/  HFMA2.MMA R39, -RZ, RZ, 0, 2.384185791015625e-07 ;  /* 0x00000004ff277435 */ /* 0x000fe200000001ff */
[----:B------:R-:W-:-:S05]  /*23a0*/  FADD.FTZ R77, R77, R32 ;  /* 0x000000204d4d7221 */ /* 0x000fca0000010000 */
[----:B------:R-:W-:-:S07]  /*23b0*/  MOV R76, R77 ;  /* 0x0000004d004c7202 */ /* 0x000fce0000000f00 */
[----:B------:R-:W-:Y:S05]  /*23c0*/  WARPSYNC.COLLECTIVE R33, `(.L_x_2195) ;  /* 0x0000000021087348 */ /* 0x000fea0003c00000 */
[----:B------:R0:W1:Y:S02]  /*23d0*/  SHFL.BFLY P2, R32, R76, R39, R38 ;  /* 0x0c0000274c207389 */ /* 0x0000640000040026 */
[----:B01----:R-:W-:Y:S01]  /*23e0*/  ENDCOLLECTIVE ;  /* 0x000000000000791b */ /* 0x003fe20003800000 */
.L_x_2195:
[----:B------:R-:W-:Y:S01]  /*23f0*/  MOV R39, 0x8 ;  /* 0x0000000800277802 */ /* 0x000fe20000000f00 */
[----:B------:R-:W-:-:S07]  /*2400*/  FADD.FTZ R76, R77, R32 ;  /* 0x000000204d4c7221 */ /* 0x000fce0000010000 */
[----:B------:R-:W-:Y:S05]  /*2410*/  WARPSYNC.COLLECTIVE R33, `(.L_x_2196) ;  /* 0x0000000021087348 */ /* 0x000fea0003c00000 */
[----:B------:R0:W1:Y:S02]  /*2420*/  SHFL.BFLY P2, R32, R76, R39, R38 ;  /* 0x0c0000274c207389 */ /* 0x0000640000040026 */
[----:B01----:R-:W-:Y:S01]  /*2430*/  ENDCOLLECTIVE ;  /* 0x000000000000791b */ /* 0x003fe20003800000 */
.L_x_2196:
[----:B------:R-:W-:Y:S01]  /*2440*/  HFMA2.MMA R39, -RZ, RZ, 0, 9.5367431640625e-07 ;  /* 0x00000010ff277435 */ /* 0x000fe200000001ff */
[----:B------:R-:W-:-:S10]  /*2450*/  FADD.FTZ R76, R76, R32 ;  /* 0x000000204c4c7221 */ /* 0x000fd40000010000 */
[----:B------:R-:W-:Y:S05]  /*2460*/  WARPSYNC.COLLECTIVE R33, `(.L_x_2197) ;  /* 0x0000000021087348 */ /* 0x000fea0003c00000 */
[----:B------:R0:W1:Y:S02]  /*2470*/  SHFL.BFLY P2, R32, R76, R39, R38 ;  /* 0x0c0000274c207389 */ /* 0x0000640000040026 */
[----:B01----:R-:W-:Y:S01]  /*2480*/  ENDCOLLECTIVE ;  /* 0x000000000000791b */ /* 0x003fe20003800000 */
.L_x_2197:
[----:B------:R-:W-:Y:S05]  /*2490*/  BRA `(.L_x_2198) ;  /* 0xfffffff400047947 */ /* 0x000fea000383ffff */
.L_x_2199:
        /* <DEDUP_REMOVED lines=14> */
.L_x_16495:


//--------------------- .text._ZN10layer_norm13ln_fwd_kernelINS_13Kernel_traitsI6__halfS2_S2_S2_fjLj512ELj1ELj4ELj1ELj16ENS_18Kernel_traits_baseILj512ES2_S2_S2_S2_fjLj128EEEEELb1ELb0ELb0ELb0EEEvNS_9FwdParamsE --------------------------
	.section	.text._ZN10layer_norm13ln_fwd_kernelINS_13Kernel_traitsI6__halfS2_S2_S2_fjLj512ELj1ELj4ELj1ELj16ENS_18Kernel_traits_baseILj512ES2_S2_S2_S2_fjLj128EEEEELb1ELb0ELb0ELb0EEEvNS_9FwdParamsE,"ax",@progbits
	.align	128
        .global         _ZN10layer_norm13ln_fwd_kernelINS_13Kernel_traitsI6__halfS2_S2_S2_fjLj512ELj1ELj4ELj1ELj16ENS_18Kernel_traits_baseILj512ES2_S2_S2_S2_fjLj128EEEEELb1ELb0ELb0ELb0EEEvNS_9FwdParamsE
        .type           _ZN10layer_norm13ln_fwd_kernelINS_13Kernel_traitsI6__halfS2_S2_S2_fjLj512ELj1ELj4ELj1ELj16ENS_18Kernel_traits_baseILj512ES2_S2_S2_S2_fjLj128EEEEELb1ELb0ELb0ELb0EEEvNS_9FwdParamsE,@function
        .size           _ZN10layer_norm13ln_fwd_kernelINS_13Kernel_traitsI6__halfS2_S2_S2_fjLj512ELj1ELj4ELj1ELj16ENS_18Kernel_traits_baseILj512ES2_S2_S2_S2_fjLj128EEEEELb1ELb0ELb0ELb0EEEvNS_9FwdParamsE,(.L_x_16496 - _ZN10layer_norm13ln_fwd_kernelINS_13Kernel_traitsI6__halfS2_S2_S2_fjLj512ELj1ELj4ELj1ELj16ENS_18Kernel_traits_baseILj512ES2_S2_S2_S2_fjLj128EEEEELb1ELb0ELb0ELb0EEEvNS_9FwdParamsE)
        .other          _ZN10layer_norm13ln_fwd_kernelINS_13Kernel_traitsI6__halfS2_S2_S2_fjLj512ELj1ELj4ELj1ELj16ENS_18Kernel_traits_baseILj512ES2_S2_S2_S2_fjLj128EEEEELb1ELb0ELb0ELb0EEEvNS_9FwdParamsE,@"STO_CUDA_ENTRY STV_DEFAULT"
_ZN10layer_norm13ln_fwd_kernelINS_13Kernel_traitsI6__halfS2_S2_S2_fjLj512ELj1ELj4ELj1ELj16ENS_18Kernel_traits_baseILj512ES2_S2_S2_S2_fjLj128EEEEELb1ELb0ELb0ELb0EEEvNS_9FwdParamsE:
.text._ZN10layer_norm13ln_fwd_kernelINS_13Kernel_traitsI6__halfS2_S2_S2_fjLj512ELj1ELj4ELj1ELj16ENS_18Kernel_traits_baseILj512ES2_S2_S2_S2_fjLj128EEEEELb1ELb0ELb0ELb0EEEvNS_9FwdParamsE:
[----:B------:R-:W-:Y:S01]  /*0000*/  LDC R1, c[0x0][0x28] ;  /* 0x00000a00ff017b82 */ /* 0x000fe20000000800 */
[----:B------:R-:W-:-:S07]  /*0010*/  ULDC.U8 UR4, c[0x0][0x2f4] ;  /* 0x0000bd0000047ab9 */ /* 0x000fce0000000000 */
[----:B------:R-:W0:Y:S01]  /*0020*/  LDC R13, c[0x0][0x2ec] ;  /* 0x0000bb00ff0d7b82 */ /* 0x000e220000000800 */
[----:B------:R-:W-:Y:S01]  /*0030*/  ISETP.NE.AND P0, PT, RZ, UR4, PT ;  /* 0x00000004ff007c0c */ /* 0x000fe2000bf05270 */
[----:B------:R-:W-:Y:S01]  /*0040*/  ULDC.64 UR6, c[0x0][0x2e0] ;  /* 0x0000b80000067ab9 */ /* 0x000fe20000000a00 */
[----:B------:R-:W-:Y:S01]  /*0050*/  ULDC.64 UR4, c[0x0][0x208] ;  /* 0x0000820000047ab9 */ /* 0x000fe20000000a00 */
[----:B------:R-:W-:Y:S01]  /*0060*/  MOV R2, UR6 ;  /* 0x0000000600027c02 */ /* 0x000fe20008000f00 */
[----:B------:R-:W-:-:S03]  /*0070*/  IMAD.U32 R3, RZ, RZ, UR7 ;  /* 0x00000007ff037e24 */ /* 0x000fc6000f8e00ff */
        /* <DEDUP_REMOVED lines=22> */
[----:B-1----:R-:W-:Y:S01]  /*01e0*/  P2R R15, PR, RZ, 0x8 ;  /* 0x00000008ff0f7803 */ /* 0x002fe20000000000 */
[----:B------:R-:W-:Y:S01]  /*01f0*/  UIADD3 UR20, UR7, 0x76cf5d0a, URZ ;  /* 0x76cf5d0a07147890 */ /* 0x000fe2000fffe03f */
[----:B------:R-:W-:Y:S01]  /*0200*/  P2R R18, PR, RZ, 0x4 ;  /* 0x00000004ff127803 */ /* 0x000fe20000000000 */
[----:B------:R-:W-:Y:S01]  /*0210*/  UIADD3 UR17, UR6, -0x61c88647, URZ ;  /* 0x9e3779b906117890 */ /* 0x000fe2000fffe03f */
[----:B----4-:R-:W-:Y:S01]  /*0220*/  @P0 IADD3 R14, P1, R4, R11, RZ ;  /* 0x0000000b040e0210 */ /* 0x010fe20007f3e0ff */
[----:B------:R-:W-:Y:S01]  /*0230*/  UIADD3 UR19, UR6, 0x3c6ef372, URZ ;  /* 0x3c6ef37206137890 */ /* 0x000fe2000fffe03f */
[----:B------:R-:W-:Y:S01]  /*0240*/  LEA R2, R9, R2, 0x2 ;  /* 0x0000000209027211 */ /* 0x000fe200078e10ff */
        /* <DEDUP_REMOVED lines=27> */
.L_x_2201:
[----:B------:R-:W-:Y:S05]  /*0400*/  BSYNC B0 ;  /* 0x0000000000007941 */ /* 0x000fea0003800000 */
.L_x_2200:
        /* <DEDUP_REMOVED lines=13> */
.L_x_2203:
[----:B------:R-:W-:Y:S05]  /*04e0*/  BSYNC B0 ;  /* 0x0000000000007941 */ /* 0x000fea0003800000 */
.L_x_2202:
        /* <DEDUP_REMOVED lines=8> */
[----:B------:R-:W-:Y:S01]  /*0570*/  BSSY B0, `(.L_x_2204) ;  /* 0x00006d4000007945 */ /* 0x000fe20003800000 */
[----:B------:R-:W-:Y:S01]  /*0580*/  IMAD.HI.U32 R6, R3, -0x326172a9, RZ ;  /* 0xcd9e8d5703067827 */ /* 0x000fe200078e00ff */
[----:B------:R-:W-:Y:S01]  /*0590*/  LOP3.LUT R7, R7, UR7, RZ, 0x3c, !PT ;  /* 0x0000000707077c12 */ /* 0x000fe2000f8e3cff */
[----:B------:R-:W-:Y:S02]  /*05a0*/  UISETP.NE.U32.AND UP0, UPT, UR8, URZ, UPT ;  /* 0x0000003f0800728c */ /* 0x000fe4000bf05070 */
[----:B------:R-:W-:Y:S01]  /*05b0*/  IMAD R12, R3, -0x326172a9, RZ ;  /* 0xcd9e8d57030c7824 */ /* 0x000fe200078e02ff */
[----:B------:R-:W-:Y:S01]  /*05c0*/  LOP3.LUT R6, R6, UR6, R5, 0x96, !PT ;  /* 0x0000000606067c12 */ /* 0x000fe2000f8e9605 */
[----:B------:R-:W-:Y:S01]  /*05d0*/  IMAD.HI.U32 R13, R7, -0x326172a9, RZ ;  /* 0xcd9e8d57070d7827 */ /* 0x000fe200078e00ff */
[----:B------:R-:W-:Y:S01]  /*05e0*/  ULDC.U8 UR8, c[0x0][0x2a0] ;  /* 0x0000a80000087ab9 */ /* 0x000fe20000000000 */
[----:B------:R-:W-:-:S02]  /*05f0*/  UISETP.NE.AND.EX UP0, UPT, UR9, URZ, UPT, UP0 ;  /* 0x0000003f0900728c */ /* 0x000fc4000bf05300 */
[----:B------:R-:W-:Y:S01]  /*0600*/  IMAD R16, R4, -0x2daee0ad, RZ ;  /* 0xd2511f5304107824 */ /* 0x000fe200078e02ff */
[----:B------:R-:W-:Y:S01]  /*0610*/  LOP3.LUT R12, R13, UR17, R12, 0x96, !PT ;  /* 0x000000110d0c7c12 */ /* 0x000fe2000f8e960c */
[C---:B------:R-:W-:Y:S01]  /*0620*/  IMAD.HI.U32 R17, R6.reuse, -0x2daee0ad, RZ ;  /* 0xd2511f5306117827 */ /* 0x040fe200078e00ff */
[----:B------:R-:W-:Y:S01]  /*0630*/  ULDC UR35, c[0x0][0x218] ;  /* 0x0000860000237ab9 */ /* 0x000fe20000000800 */
[----:B------:R-:W-:Y:S02]  /*0640*/  UISETP.NE.AND UP1, UPT, UR8, URZ, UPT ;  /* 0x0000003f0800728c */ /* 0x000fe4000bf25270 */
[----:B------:R-:W-:Y:S01]  /*0650*/  IMAD R13, R6, -0x2daee0ad, RZ ;  /* 0xd2511f53060d7824 */ /* 0x000fe200078e02ff */
[----:B------:R-:W-:Y:S01]  /*0660*/  LOP3.LUT R16, R17, UR18, R16, 0x96, !PT ;  /* 0x0000001211107c12 */ /* 0x000fe2000f8e9610 */
[----:B------:R-:W-:Y:S01]  /*0670*/  IMAD.HI.U32 R28, R12, -0x2daee0ad, RZ ;  /* 0xd2511f530c1c7827 */ /* 0x000fe200078e00ff */
[----:B------:R-:W-:Y:S01]  /*0680*/  ULDC UR16, c[0x0][0x2d8] ;  /* 0x0000b60000107ab9 */ /* 0x000fe20000000800 */
[----:B------:R-:W-:Y:S01]  /*0690*/  ULDC.64 UR10, c[0x0][0x230] ;  /* 0x00008c00000a7ab9 */ /* 0x000fe20000000a00 */
[----:B------:R-:W-:Y:S01]  /*06a0*/  ULDC.64 UR12, c[0x0][0x238] ;  /* 0x00008e00000c7ab9 */ /* 0x000fe20000000a00 */
        /* <DEDUP_REMOVED lines=33> */
[----:B------:R-:W-:-:S03]  /*08c0*/  LOP3.LUT R7, R12, UR29, R7, 0x96, !PT ;  /* 0x0000001d0c077c12 */ /* 0x000fc6000f8e9607 */
[----:B------:R-:W-:Y:S01]  /*08d0*/  IMAD R13, R13, -0x2daee0ad, RZ ;  /* 0xd2511f530d0d7824 */ /* 0x000fe200078e02ff */
[----:B------:R-:W-:Y:S01]  /*08e0*/  LOP3.LUT R12, R17, UR30, R16, 0x96, !PT ;  /* 0x0000001e110c7c12 */ /* 0x000fe2000f8e9610 */
[----:B------:R-:W-:Y:S02]  /*08f0*/  IMAD R16, R6, -0x326172a9, RZ ;  /* 0xcd9e8d5706107824 */ /* 0x000fe400078e02ff */
[----:B-----5:R-:W-:Y:S02]  /*0900*/  HADD2.F32 R60, -RZ, R48.H0_H0 ;  /* 0x20000030ff3c7230 */ /* 0x020fe40000004100 */
[----:B------:R-:W-:-:S04]  /*0910*/  IMAD.HI.U32 R17, R12, -0x326172a9, RZ ;  /* 0xcd9e8d570c117827 */ /* 0x000fc800078e00ff */
[----:B------:R-:W-:Y:S01]  /*0920*/  HADD2.F32 R58, -RZ, R48.H1_H1 ;  /* 0x30000030ff3a7230 */ /* 0x000fe20000004100 */
[----:B------:R-:W-:Y:S01]  /*0930*/  LOP3.LUT R19, R17, UR31, R16, 0x96, !PT ;  /* 0x0000001f11137c12 */ /* 0x000fe2000f8e9610 */
[----:B------:R-:W-:-:S04]  /*0940*/  IMAD.WIDE.U32 R16, R7, -0x2daee0ad, RZ ;  /* 0xd2511f5307107825 */ /* 0x000fc800078e00ff */
[--C-:B------:R-:W-:Y:S01]  /*0950*/  HADD2.F32 R54, -RZ, R9.reuse.H0_H0 ;  /* 0x20000009ff367230 */ /* 0x100fe20000004100 */
[----:B------:R-:W-:Y:S01]  /*0960*/  LOP3.LUT R13, R17, UR32, R13, 0x96, !PT ;  /* 0x00000020110d7c12 */ /* 0x000fe2000f8e960d */
[----:B------:R-:W-:Y:S02]  /*0970*/  IMAD R17, R12, -0x326172a9, RZ ;  /* 0xcd9e8d570c117824 */ /* 0x000fe400078e02ff */
[----:B------:R-:W-:Y:S02]  /*0980*/  HADD2.F32 R53, -RZ, R9.H1_H1 ;  /* 0x30000009ff357230 */ /* 0x000fe40000004100 */
[----:B------:R-:W-:-:S04]  /*0990*/  IMAD.WIDE.U32 R12, R13, -0x326172a9, RZ ;  /* 0xcd9e8d570d0c7825 */ /* 0x000fc800078e00ff */
[--C-:B------:R-:W-:Y:S02]  /*09a0*/  HADD2.F32 R57, -RZ, R49.reuse.H0_H0 ;  /* 0x20000031ff397230 */ /* 0x100fe40000004100 */
[----:B------:R-:W-:Y:S02]  /*09b0*/  HADD2.F32 R56, -RZ, R49.H1_H1 ;  /* 0x30000031ff387230 */ /* 0x000fe40000004100 */
[--C-:B------:R-:W-:Y:S02]  /*09c0*/  HADD2.F32 R48, -RZ, R51.reuse.H0_H0 ;  /* 0x20000033ff307230 */ /* 0x100fe40000004100 */
[----:B------:R-:W-:Y:S02]  /*09d0*/  HADD2.F32 R6, -RZ, R51.H1_H1 ;  /* 0x30000033ff067230 */ /* 0x000fe40000004100 */
[----:B------:R-:W-:-:S04]  /*09e0*/  IMAD.HI.U32 R9, R19, -0x2daee0ad, RZ ;  /* 0xd2511f5313097827 */ /* 0x000fc800078e00ff */
[--C-:B------:R-:W-:Y:S01]  /*09f0*/  HADD2.F32 R59, -RZ, R8.reuse.H0_H0 ;  /* 0x20000008ff3b7230 */ /* 0x100fe20000004100 */
[----:B------:R-:W-:Y:S01]  /*0a00*/  LOP3.LUT R9, R9, UR34, R16, 0x96, !PT ;  /* 0x0000002209097c12 */ /* 0x000fe2000f8e9610 */
[----:B------:R-:W-:Y:S02]  /*0a10*/  HADD2.F32 R55, -RZ, R8.H1_H1 ;  /* 0x30000008ff377230 */ /* 0x000fe40000004100 */
[--C-:B------:R-:W-:Y:S02]  /*0a20*/  HADD2.F32 R51, -RZ, R10.reuse.H0_H0 ;  /* 0x2000000aff337230 */ /* 0x100fe40000004100 */
[----:B------:R-:W-:Y:S01]  /*0a30*/  HADD2.F32 R49, -RZ, R10.H1_H1 ;  /* 0x3000000aff317230 */ /* 0x000fe20000004100 */
[----:B------:R-:W-:Y:S01]  /*0a40*/  LOP3.LUT R10, R13, UR33, R17, 0x96, !PT ;  /* 0x000000210d0a7c12 */ /* 0x000fe2000f8e9611 */
[--C-:B------:R-:W-:Y:S01]  /*0a50*/  HADD2.F32 R7, -RZ, R11.reuse.H0_H0 ;  /* 0x2000000bff077230 */ /* 0x100fe20000004100 */
[----:B------:R-:W-:Y:S01]  /*0a60*/  HFMA2.MMA R13, -RZ, RZ, 0, 0 ;  /* 0x00000000ff0d7435 */ /* 0x000fe200000001ff */
[----:B------:R-:W-:-:S02]  /*0a70*/  HADD2.F32 R8, -RZ, R11.H1_H1 ;  /* 0x3000000bff087230 */ /* 0x000fc40000004100 */
[----:B------:R-:W-:Y:S01]  /*0a80*/  IMAD.MOV.U32 R11, RZ, RZ, R12 ;  /* 0x000000ffff0b7224 */ /* 0x000fe200078e000c */
[----:B------:R-:W-:Y:S01]  /*0a90*/  LOP3.LUT R12, R14, 0x3, RZ, 0xc0, !PT ;  /* 0x000000030e0c7812 */ /* 0x000fe200078ec0ff */
[----:B------:R-:W-:Y:S02]  /*0aa0*/  HADD2.F32 R52, -RZ, R50.H0_H0 ;  /* 0x20000032ff347230 */ /* 0x000fe40000004100 */
        /* <DEDUP_REMOVED lines=17> */
[----:B------:R-:W-:-:S07]  /*0bc0*/  IMAD R14, R19, -0x2daee0ad, RZ ;  /* 0xd2511f53130e7824 */ /* 0x000fce00078e02ff */
.L_x_2326:
        /* <DEDUP_REMOVED lines=11> */
[----:B------:R-:W-:Y:S02]  /*0c80*/  MOV R44, 0x3f800000 ;  /* 0x3f800000002c7802 */ /* 0x000fe40000000f00 */
[----:B------:R-:W-:-:S04]  /*0c90*/  SHF.R.S32.HI R27, RZ, 0x1f, R16 ;  /* 0x0000001fff1b7819 */ /* 0x000fc80000011410 */
[----:B------:R-:W-:Y:S02]  /*0ca0*/  LEA.HI R16, R27, R16, RZ, 0x3 ;  /* 0x000000101b107211 */ /* 0x000fe400078f18ff */
[----:B0-----:R-:W-:-:S04]  /*0cb0*/  LOP3.LUT R42, R26, 0x1f, RZ, 0xc0, !PT ;  /* 0x0000001f1a2a7812 */ /* 0x001fc800078ec0ff */
[----:B------:R-:W-:-:S05]  /*0cc0*/  LEA.HI.SX32 R16, R16, R42, 0x1d ;  /* 0x0000002a10107211 */ /* 0x000fca00078feaff */
[----:B------:R-:W-:Y:S02]  /*0cd0*/  IMAD.MOV.U32 R45, RZ, RZ, R16 ;  /* 0x000000ffff2d7224 */ /* 0x000fe400078e0010 */
[----:B--2---:R-:W-:Y:S01]  /*0ce0*/  @P0 HADD2.F32 R44, -RZ, R24.H0_H0 ;  /* 0x20000018ff2c0230 */ /* 0x004fe20000004100 */
        /* <DEDUP_REMOVED lines=21> */
.L_x_2208:
[----:B------:R-:W-:-:S07]  /*0e40*/  MOV R17, R11 ;  /* 0x0000000b00117202 */ /* 0x000fce0000000f00 */
.L_x_2209:
[----:B------:R-:W-:Y:S05]  /*0e50*/  BSYNC B2 ;  /* 0x0000000000027941 */ /* 0x000fea0003800000 */
.L_x_2207:
        /* <DEDUP_REMOVED lines=16> */
.L_x_2213:
[----:B------:R-:W-:Y:S05]  /*0f60*/  BSYNC B3 ;  /* 0x0000000000037941 */ /* 0x000fea0003800000 */
.L_x_2212:
        /* <DEDUP_REMOVED lines=44> */
.L_x_2211:
[----:B------:R-:W-:Y:S05]  /*1230*/  BSYNC B2 ;  /* 0x0000000000027941 */ /* 0x000fea0003800000 */
.L_x_2210:
[----:B------:R-:W0:Y:S01]  /*1240*/  LDC R46, c[0x0][0x298] ;  /* 0x0000a600ff2e7b82 */ /* 0x000e220000000800 */
[----:B------:R-:W-:Y:S01]  /*1250*/  I2FP.F32.U32 R12, R17 ;  /* 0x00000011000c7245 */ /* 0x000fe20000201000 */
[----:B-----5:R-:W-:Y:S01]  /*1260*/  HADD2.F32 R17, -RZ, R24.H0_H0 ;  /* 0x20000018ff117230 */ /* 0x020fe20000004100 */
[C---:B------:R-:W-:Y:S01]  /*1270*/  ISETP.NE.AND P1, PT, R34.reuse, 0x1, PT ;  /* 0x000000012200780c */ /* 0x040fe20003f25270 */
[----:B------:R-:W-:Y:S01]  /*1280*/  IMAD.MOV.U32 R77, RZ, RZ, 0x2f800000 ;  /* 0x2f800000ff4d7424 */ /* 0x000fe200078e00ff */
[----:B------:R-:W-:Y:S01]  /*1290*/  BSSY B2, `(.L_x_2214) ;  /* 0x0000015000027945 */ /* 0x000fe20003800000 */
[----:B------:R-:W-:Y:S01]  /*12a0*/  IADD3 R29, R34, 0x1, RZ ;  /* 0x00000001221d7810 */ /* 0x000fe20007ffe0ff */
[----:B------:R-:W-:Y:S01]  /*12b0*/  FMUL.FTZ R17, R17, R44 ;  /* 0x0000002c11117220 */ /* 0x000fe20000410000 */
[----:B------:R-:W1:Y:S01]  /*12c0*/  LDC R45, c[0x0][0x294] ;  /* 0x0000a500ff2d7b82 */ /* 0x000e620000000800 */
[----:B------:R-:W-:Y:S02]  /*12d0*/  FFMA.FTZ R12, R12, R77, 1.1641532182693481445e-10 ;  /* 0x2f0000000c0c7423 */ /* 0x000fe4000001004d */
[----:B0-----:R-:W-:-:S03]  /*12e0*/  FMUL.FTZ R17, R17, R46 ;  /* 0x0000002e11117220 */ /* 0x001fc60000410000 */
[----:B-1----:R-:W-:Y:S01]  /*12f0*/  FSETP.GTU.FTZ.AND P2, PT, R12, R45, PT ;  /* 0x0000002d0c00720b */ /* 0x002fe20003f5c000 */
[----:B------:R-:W-:-:S03]  /*1300*/  @P0 HADD2.F32 R12, -RZ, R20.H0_H0 ;  /* 0x20000014ff0c0230 */ /* 0x000fc60000004100 */
        /* <DEDUP_REMOVED lines=12> */
.L_x_2215:
[----:B------:R-:W-:-:S07]  /*13d0*/  MOV R12, R11 ;  /* 0x0000000b000c7202 */ /* 0x000fce0000000f00 */
.L_x_2216:
[----:B------:R-:W-:Y:S05]  /*13e0*/  BSYNC B2 ;  /* 0x0000000000027941 */ /* 0x000fea0003800000 */
.L_x_2214:
        /* <DEDUP_REMOVED lines=16> */
.L_x_2220:
[----:B------:R-:W-:Y:S05]  /*14f0*/  BSYNC B3 ;  /* 0x0000000000037941 */ /* 0x000fea0003800000 */
.L_x_2219:
        /* <DEDUP_REMOVED lines=44> */
.L_x_2218:
[----:B------:R-:W-:Y:S05]  /*17c0*/  BSYNC B2 ;  /* 0x0000000000027941 */ /* 0x000fea0003800000 */
.L_x_2217:
[----:B------:R-:W-:Y:S01]  /*17d0*/  I2FP.F32.U32 R12, R12 ;  /* 0x0000000c000c7245 */ /* 0x000fe20000201000 */
[----:B------:R-:W-:Y:S01]  /*17e0*/  HADD2.F32 R35, -RZ, R24.H1_H1 ;  /* 0x30000018ff237230 */ /* 0x000fe20000004100 */
[----:B------:R-:W-:Y:S01]  /*17f0*/  ISETP.NE.AND P1, PT, R29, 0x1, PT ;  /* 0x000000011d00780c */ /* 0x000fe20003f25270 */
[----:B------:R-:W-:Y:S01]  /*1800*/  @P0 HADD2.F32 R39, -RZ, R20.H1_H1 ;  /* 0x30000014ff270230 */ /* 0x000fe20000004100 */
[----:B------:R-:W-:Y:S01]  /*1810*/  BSSY B2, `(.L_x_2221) ;  /* 0x0000013000027945 */ /* 0x000fe20003800000 */
[----:B------:R-:W-:Y:S01]  /*1820*/  FFMA.FTZ R12, R12, R77, 1.1641532182693481445e-10 ;  /* 0x2f0000000c0c7423 */ /* 0x000fe2000001004d */
[----:B------:R-:W-:Y:S01]  /*1830*/  FMUL.FTZ R35, R35, R44 ;  /* 0x0000002c23237220 */ /* 0x000fe20000410000 */
[----:B------:R-:W-:-:S03]  /*1840*/  VIADD R34, R29, 0x1 ;  /* 0x000000011d227836 */ /* 0x000fc60000000000 */
        /* <DEDUP_REMOVED lines=14> */
.L_x_2222:
[----:B------:R-:W-:-:S07]  /*1930*/  IMAD.MOV.U32 R12, RZ, RZ, R11 ;  /* 0x000000ffff0c7224 */ /* 0x000fce00078e000b */
.L_x_2223:
[----:B------:R-:W-:Y:S05]  /*1940*/  BSYNC B2 ;  /* 0x0000000000027941 */ /* 0x000fea0003800000 */
.L_x_2221:
        /* <DEDUP_REMOVED lines=16> */
.L_x_2227:
[----:B------:R-:W-:Y:S05]  /*1a50*/  BSYNC B3 ;  /* 0x0000000000037941 */ /* 0x000fea0003800000 */
.L_x_2226:
        /* <DEDUP_REMOVED lines=44> */
.L_x_2225:
[----:B------:R-:W-:Y:S05]  /*1d20*/  BSYNC B2 ;  /* 0x0000000000027941 */ /* 0x000fea0003800000 */
.L_x_2224:
[----:B------:R-:W-:Y:S01]  /*1d30*/  I2FP.F32.U32 R12, R12 ;  /* 0x0000000c000c7245 */ /* 0x000fe20000201000 */
[----:B------:R-:W-:Y:S01]  /*1d40*/  HADD2.F32 R29, -RZ, R25.H0_H0 ;  /* 0x20000019ff1d7230 */ /* 0x000fe20000004100 */
[C---:B------:R-:W-:Y:S01]  /*1d50*/  ISETP.NE.AND P2, PT, R34.reuse, 0x1, PT ;  /* 0x000000012200780c */ /* 0x040fe20003f45270 */
[----:B------:R-:W-:Y:S01]  /*1d60*/  BSSY B2, `(.L_x_2228) ;  /* 0x0000013000027945 */ /* 0x000fe20003800000 */
[----:B------:R-:W-:Y:S01]  /*1d70*/  IADD3 R38, R34, 0x1, RZ ;  /* 0x0000000122267810 */ /* 0x000fe20007ffe0ff */
[----:B------:R-:W-:Y:S01]  /*1d80*/  FFMA.FTZ R12, R12, R77, 1.1641532182693481445e-10 ;  /* 0x2f0000000c0c7423 */ /* 0x000fe2000001004d */
[----:B------:R-:W-:-:S04]  /*1d90*/  FMUL.FTZ R29, R29, R44 ;  /* 0x0000002c1d1d7220 */ /* 0x000fc80000410000 */
[----:B------:R-:W-:Y:S01]  /*1da0*/  FMUL.FTZ R29, R29, R46 ;  /* 0x0000002e1d1d7220 */ /* 0x000fe20000410000 */
[----:B------:R-:W-:Y:S01]  /*1db0*/  FSETP.GTU.FTZ.AND P1, PT, R12, R45, PT ;  /* 0x0000002d0c00720b */ /* 0x000fe20003f3c000 */
[----:B------:R-:W-:-:S03]  /*1dc0*/  @P0 HADD2.F32 R12, -RZ, R21.H0_H0 ;  /* 0x20000015ff0c0230 */ /* 0x000fc60000004100 */
        /* <DEDUP_REMOVED lines=9> */
[----:B------:R-:W-:Y:S01]  /*1e60*/  MOV R12, R14 ;  /* 0x0000000e000c7202 */ /* 0x000fe20000000f00 */
[----:B------:R-:W-:Y:S06]  /*1e70*/  BRA `(.L_x_2230) ;  /* 0x0000000000047947 */ /* 0x000fec0003800000 */
.L_x_2229:
[----:B------:R-:W-:-:S07]  /*1e80*/  IMAD.MOV.U32 R12, RZ, RZ, R11 ;  /* 0x000000ffff0c7224 */ /* 0x000fce00078e000b */
.L_x_2230:
[----:B------:R-:W-:Y:S05]  /*1e90*/  BSYNC B2 ;  /* 0x0000000000027941 */ /* 0x000fea0003800000 */
.L_x_2228:
        /* <DEDUP_REMOVED lines=8> */
[----:B------:R-:W-:-:S04]  /*1f20*/  IADD3 R5, R5, 0x1, RZ ;  /* 0x0000000105057810 */ /* 0x000fc80007ffe0ff */
[----:B------:R-:W-:-:S13]  /*1f30*/  ISETP.NE.AND P2, PT, R5, RZ, PT ;  /* 0x000000ff0500720c */ /* 0x000fda0003f45270 */
[----:B------:R-:W-:Y:S01]  /*1f40*/  @!P2 VIADD R3, R3, 0x1 ;  /* 0x000000010303a836 */ /* 0x000fe20000000000 */
[----:B------:R-:W-:Y:S02]  /*1f50*/  @!P2 IADD3 R9, R13, 0x1, RZ ;  /* 0x000000010d09a810 */ /* 0x000fe40007ffe0ff */
[----:B------:R-:W-:Y:S02]  /*1f60*/  @!P2 MOV R5, RZ ;  /* 0x000000ff0005a202 */ /* 0x000fe40000000f00 */
[----:B------:R-:W-:-:S13]  /*1f70*/  ISETP.NE.AND P3, PT, R3, RZ, !P2 ;  /* 0x000000ff0300720c */ /* 0x000fda0005765270 */
[----:B------:R-:W-:-:S05]  /*1f80*/  @P3 IADD3 R9, R13, RZ, RZ ;  /* 0x000000ff0d093210 */ /* 0x000fca0007ffe0ff */
[----:B------:R-:W-:-:S07]  /*1f90*/  @!P2 IMAD.MOV.U32 R13, RZ, RZ, R9 ;  /* 0x000000ffff0da224 */ /* 0x000fce00078e0009 */
.L_x_2234:
[----:B------:R-:W-:Y:S05]  /*1fa0*/  BSYNC B3 ;  /* 0x0000000000037941 */ /* 0x000fea0003800000 */
.L_x_2233:
        /* <DEDUP_REMOVED lines=44> */
.L_x_2232:
[----:B------:R-:W-:Y:S05]  /*2270*/  BSYNC B2 ;  /* 0x0000000000027941 */ /* 0x000fea0003800000 */
.L_x_2231:
[----:B------:R-:W-:Y:S01]  /*2280*/  I2FP.F32.U32 R12, R12 ;  /* 0x0000000c000c7245 */ /* 0x000fe20000201000 */
[----:B------:R-:W-:Y:S01]  /*2290*/  HADD2.F32 R25, -RZ, R25.H1_H1 ;  /* 0x30000019ff197230 */ /* 0x000fe20000004100 */
[----:B------:R-:W-:Y:S01]  /*22a0*/  ISETP.NE.AND P3, PT, R38, 0x1, PT ;  /* 0x000000012600780c */ /* 0x000fe20003f65270 */
[----:B------:R-:W-:Y:S02]  /*22b0*/  BSSY B2, `(.L_x_2235) ;  /* 0x0000013000027945 */ /* 0x000fe40003800000 */
[----:B------:R-:W-:Y:S01]  /*22c0*/  FFMA.FTZ R12, R12, R77, 1.1641532182693481445e-10 ;  /* 0x2f0000000c0c7423 */ /* 0x000fe2000001004d */
[----:B------:R-:W-:-:S04]  /*22d0*/  FMUL.FTZ R25, R25, R44 ;  /* 0x0000002c19197220 */ /* 0x000fc80000410000 */
[----:B------:R-:W-:Y:S01]  /*22e0*/  FMUL.FTZ R25, R25, R46 ;  /* 0x0000002e19197220 */ /* 0x000fe20000410000 */
[----:B------:R-:W-:Y:S01]  /*22f0*/  FSETP.GTU.FTZ.AND P2, PT, R12, R45, PT ;  /* 0x0000002d0c00720b */ /* 0x000fe20003f5c000 */
[----:B------:R-:W-:-:S03]  /*2300*/  @P0 HADD2.F32 R12, -RZ, R21.H1_H1 ;  /* 0x30000015ff0c0230 */ /* 0x000fc60000004100 */
[----:B------:R-:W-:Y:S02]  /*2310*/  FSEL R35, R25, RZ, !P2 ;  /* 0x000000ff19237208 */ /* 0x000fe40005000000 */
[----:B------:R-:W-:-:S03]  /*2320*/  IADD3 R25, R38, 0x1, RZ ;  /* 0x0000000126197810 */ /* 0x000fc60007ffe0ff */
        /* <DEDUP_REMOVED lines=10> */
.L_x_2236:
[----:B------:R-:W-:-:S07]  /*23d0*/  IMAD.MOV.U32 R12, RZ, RZ, R11 ;  /* 0x000000ffff0c7224 */ /* 0x000fce00078e000b */
.L_x_2237:
[----:B------:R-:W-:Y:S05]  /*23e0*/  BSYNC B2 ;  /* 0x0000000000027941 */ /* 0x000fea0003800000 */
.L_x_2235:
        /* <DEDUP_REMOVED lines=11> */
[----:B------:R-:W-:Y:S01]  /*24a0*/  @!P3 IADD3 R9, R13, 0x1, RZ ;  /* 0x000000010d09b810 */ /* 0x000fe20007ffe0ff */
[----:B------:R-:W-:-:S03]  /*24b0*/  @!P3 IMAD.MOV.U32 R5, RZ, RZ, RZ ;  /* 0x000000ffff05b224 */ /* 0x000fc600078e00ff */
[----:B------:R-:W-:-:S13]  /*24c0*/  ISETP.NE.AND P4, PT, R3, RZ, !P3 ;  /* 0x000000ff0300720c */ /* 0x000fda0005f85270 */
[----:B------:R-:W-:-:S04]  /*24d0*/  @P4 IADD3 R9, R13, RZ, RZ ;  /* 0x000000ff0d094210 */ /* 0x000fc80007ffe0ff */
[----:B------:R-:W-:-:S07]  /*24e0*/  @!P3 MOV R13, R9 ;  /* 0x00000009000db202 */ /* 0x000fce0000000f00 */
.L_x_2241:
[----:B------:R-:W-:Y:S05]  /*24f0*/  BSYNC B3 ;  /* 0x0000000000037941 */ /* 0x000fea0003800000 */
.L_x_2240:
        /* <DEDUP_REMOVED lines=43> */
[----:B------:R-:W-:-:S07]  /*27b0*/  LOP3.LUT R9, R39, UR34, R42, 0x96, !PT ;  /* 0x0000002227097c12 */ /* 0x000fce000f8e962a */
.L_x_2239:
[----:B------:R-:W-:Y:S05]  /*27c0*/  BSYNC B2 ;  /* 0x0000000000027941 */ /* 0x000fea0003800000 */
.L_x_2238:
[----:B------:R-:W0:Y:S01]  /*27d0*/  LDC R46, c[0x0][0x298] ;  /* 0x0000a600ff2e7b82 */ /* 0x000e220000000800 */
[----:B------:R-:W-:Y:S01]  /*27e0*/  I2FP.F32.U32 R12, R12 ;  /* 0x0000000c000c7245 */ /* 0x000fe20000201000 */
[----:B------:R-:W-:Y:S01]  /*27f0*/  HADD2.F32 R39, -RZ, R26.H0_H0 ;  /* 0x2000001aff277230 */ /* 0x000fe20000004100 */
[C---:B------:R-:W-:Y:S01]  /*2800*/  ISETP.NE.AND P4, PT, R25.reuse, 0x1, PT ;  /* 0x000000011900780c */ /* 0x040fe20003f85270 */
[----:B------:R-:W-:Y:S01]  /*2810*/  BSSY B2, `(.L_x_2242) ;  /* 0x0000013000027945 */ /* 0x000fe20003800000 */
[----:B------:R-:W-:Y:S01]  /*2820*/  IADD3 R38, R25, 0x1, RZ ;  /* 0x0000000119267810 */ /* 0x000fe20007ffe0ff */
[----:B------:R-:W-:Y:S01]  /*2830*/  FFMA.FTZ R12, R12, R77, 1.1641532182693481445e-10 ;  /* 0x2f0000000c0c7423 */ /* 0x000fe2000001004d */
[----:B------:R-:W-:-:S04]  /*2840*/  FMUL.FTZ R39, R39, R44 ;  /* 0x0000002c27277220 */ /* 0x000fc80000410000 */
[----:B------:R-:W-:Y:S01]  /*2850*/  FSETP.GTU.FTZ.AND P3, PT, R12, R45, PT ;  /* 0x0000002d0c00720b */ /* 0x000fe20003f7c000 */
[----:B0-----:R-:W-:-:S05]  /*2860*/  FMUL.FTZ R39, R39, R46 ;  /* 0x0000002e27277220 */ /* 0x001fca0000410000 */
[----:B------:R-:W-:Y:S01]  /*2870*/  FSEL R34, R39, RZ, !P3 ;  /* 0x000000ff27227208 */ /* 0x000fe20005800000 */
[----:B------:R-:W-:-:S05]  /*2880*/  @P0 HADD2.F32 R39, -RZ, R22.H0_H0 ;  /* 0x20000016ff270230 */ /* 0x000fca0000004100 */
        /* <DEDUP_REMOVED lines=10> */
.L_x_2243:
[----:B------:R-:W-:-:S07]  /*2930*/  IMAD.MOV.U32 R12, RZ, RZ, R11 ;  /* 0x000000ffff0c7224 */ /* 0x000fce00078e000b */
.L_x_2244:
[----:B------:R-:W-:Y:S05]  /*2940*/  BSYNC B2 ;  /* 0x0000000000027941 */ /* 0x000fea0003800000 */
.L_x_2242:
        /* <DEDUP_REMOVED lines=16> */
.L_x_2248:
[----:B------:R-:W-:Y:S05]  /*2a50*/  BSYNC B3 ;  /* 0x0000000000037941 */ /* 0x000fea0003800000 */
.L_x_2247:
        /* <DEDUP_REMOVED lines=44> */
.L_x_2246:
[----:B------:R-:W-:Y:S05]  /*2d20*/  BSYNC B2 ;  /* 0x0000000000027941 */ /* 0x000fea0003800000 */
.L_x_2245:
[----:B------:R-:W-:Y:S01]  /*2d30*/  I2FP.F32.U32 R12, R12 ;  /* 0x0000000c000c7245 */ /* 0x000fe20000201000 */
[----:B------:R-:W-:Y:S01]  /*2d40*/  HADD2.F32 R25, -RZ, R26.H1_H1 ;  /* 0x3000001aff197230 */ /* 0x000fe20000004100 */
[C---:B------:R-:W-:Y:S01]  /*2d50*/  ISETP.NE.AND P5, PT, R38.reuse, 0x1, PT ;  /* 0x000000012600780c */ /* 0x040fe20003fa5270 */
[----:B------:R-:W-:Y:S01]  /*2d60*/  BSSY B2, `(.L_x_2249) ;  /* 0x0000013000027945 */ /* 0x000fe20003800000 */
[----:B------:R-:W-:Y:S01]  /*2d70*/  IADD3 R26, R38, 0x1, RZ ;  /* 0x00000001261a7810 */ /* 0x000fe20007ffe0ff */
[----:B------:R-:W-:Y:S01]  /*2d80*/  FFMA.FTZ R12, R12, R77, 1.1641532182693481445e-10 ;  /* 0x2f0000000c0c7423 */ /* 0x000fe2000001004d */
[----:B------:R-:W-:-:S04]  /*2d90*/  FMUL.FTZ R25, R25, R44 ;  /* 0x0000002c19197220 */ /* 0x000fc80000410000 */
[----:B------:R-:W-:Y:S01]  /*2da0*/  FMUL.FTZ R25, R25, R46 ;  /* 0x0000002e19197220 */ /* 0x000fe20000410000 */
[----:B------:R-:W-:Y:S01]  /*2db0*/  FSETP.GTU.FTZ.AND P4, PT, R12, R45, PT ;  /* 0x0000002d0c00720b */ /* 0x000fe20003f9c000 */
[----:B------:R-:W-:-:S03]  /*2dc0*/  @P0 HADD2.F32 R12, -RZ, R22.H1_H1 ;  /* 0x30000016ff0c0230 */ /* 0x000fc60000004100 */
        /* <DEDUP_REMOVED lines=11> */
.L_x_2250:
[----:B------:R-:W-:-:S07]  /*2e80*/  IMAD.MOV.U32 R12, RZ, RZ, R11 ;  /* 0x000000ffff0c7224 */ /* 0x000fce00078e000b */
.L_x_2251:
[----:B------:R-:W-:Y:S05]  /*2e90*/  BSYNC B2 ;  /* 0x0000000000027941 */ /* 0x000fea0003800000 */
.L_x_2249:
        /* <DEDUP_REMOVED lines=16> */
.L_x_2255:
[----:B------:R-:W-:Y:S05]  /*2fa0*/  BSYNC B3 ;  /* 0x0000000000037941 */ /* 0x000fea0003800000 */
.L_x_2254:
[----:B------:R-:W-:Y:S01]  /*2fb0*/  LOP3.LUT R42, R10, UR7, R13, 0x96, !PT ;  /* 0x000000070a2a7c12 */ /* 0x000fe2000f8e960d */
[----:B------:R-:W-:Y:S01]  /*2fc0*/  IMAD.HI.U32 R10, R3, -0x326172a9, RZ ;  /* 0xcd9e8d57030a7827 */ /* 0x000fe200078e00ff */
[----:B------:R-:W-:-:S03]  /*2fd0*/  HFMA2.MMA R26, -RZ, RZ, 0, 0 ;  /* 0x00000000ff1a7435 */ /* 0x000fc600000001ff */
        /* <DEDUP_REMOVED lines=41> */
.L_x_2253:
[----:B------:R-:W-:Y:S05]  /*3270*/  BSYNC B2 ;  /* 0x0000000000027941 */ /* 0x000fea0003800000 */
.L_x_2252:
[----:B------:R-:W0:Y:S01]  /*3280*/  LDC R38, c[0x0][0x298] ;  /* 0x0000a600ff267b82 */ /* 0x000e220000000800 */
[----:B------:R-:W-:Y:S01]  /*3290*/  I2FP.F32.U32 R12, R12 ;  /* 0x0000000c000c7245 */ /* 0x000fe20000201000 */
[----:B------:R-:W-:Y:S01]  /*32a0*/  HADD2.F32 R25, -RZ, R27.H0_H0 ;  /* 0x2000001bff197230 */ /* 0x000fe20000004100 */
[----:B------:R-:W-:Y:S01]  /*32b0*/  ISETP.NE.AND P6, PT, R26, 0x1, PT ;  /* 0x000000011a00780c */ /* 0x000fe20003fc5270 */
[----:B------:R-:W-:Y:S02]  /*32c0*/  BSSY B2, `(.L_x_2256) ;  /* 0x0000013000027945 */ /* 0x000fe40003800000 */
[----:B------:R-:W-:Y:S01]  /*32d0*/  FFMA.FTZ R12, R12, R77, 1.1641532182693481445e-10 ;  /* 0x2f0000000c0c7423 */ /* 0x000fe2000001004d */
[----:B------:R-:W-:-:S04]  /*32e0*/  FMUL.FTZ R25, R25, R44 ;  /* 0x0000002c19197220 */ /* 0x000fc80000410000 */
[----:B------:R-:W-:Y:S02]  /*32f0*/  FSETP.GTU.FTZ.AND P5, PT, R12, R45, PT ;  /* 0x0000002d0c00720b */ /* 0x000fe40003fbc000 */
[----:B------:R-:W-:Y:S01]  /*3300*/  IADD3 R12, R26, 0x1, RZ ;  /* 0x000000011a0c7810 */ /* 0x000fe20007ffe0ff */
        /* <DEDUP_REMOVED lines=13> */
.L_x_2257:
[----:B------:R-:W-:-:S07]  /*33e0*/  IMAD.MOV.U32 R25, RZ, RZ, R11 ;  /* 0x000000ffff197224 */ /* 0x000fce00078e000b */
.L_x_2258:
[----:B------:R-:W-:Y:S05]  /*33f0*/  BSYNC B2 ;  /* 0x0000000000027941 */ /* 0x000fea0003800000 */
.L_x_2256:
        /* <DEDUP_REMOVED lines=15> */
[----:B------:R-:W-:Y:S02]  /*34f0*/  @P0 IADD3 R11, R13, RZ, RZ ;  /* 0x000000ff0d0b0210 */ /* 0x000fe40007ffe0ff */
[----:B------:R-:W-:Y:S02]  /*3500*/  ISETP.NE.AND P0, PT, R9, RZ, PT ;  /* 0x000000ff0900720c */ /* 0x000fe40003f05270 */
[----:B------:R-:W-:-:S11]  /*3510*/  @!P6 MOV R13, R11 ;  /* 0x0000000b000de202 */ /* 0x000fd60000000f00 */
.L_x_2262:
[----:B------:R-:W-:Y:S05]  /*3520*/  BSYNC B3 ;  /* 0x0000000000037941 */ /* 0x000fea0003800000 */
.L_x_2261:
        /* <DEDUP_REMOVED lines=44> */
.L_x_2260:
[----:B------:R-:W-:Y:S05]  /*37f0*/  BSYNC B2 ;  /* 0x0000000000027941 */ /* 0x000fea0003800000 */
.L_x_2259:
[----:B------:R-:W0:Y:S01]  /*3800*/  LDC R43, c[0x0][0x298] ;  /* 0x0000a600ff2b7b82 */ /* 0x000e220000000800 */
[----:B------:R-:W-:Y:S01]  /*3810*/  I2FP.F32.U32 R26, R25 ;  /* 0x00000019001a7245 */ /* 0x000fe20000201000 */
[----:B------:R-:W-:Y:S01]  /*3820*/  HADD2.F32 R27, -RZ, R27.H1_H1 ;  /* 0x3000001bff1b7230 */ /* 0x000fe20000004100 */
[----:B------:R-:W-:Y:S01]  /*3830*/  SEL R45, RZ, 0x10000, P5 ;  /* 0x00010000ff2d7807 */ /* 0x000fe20002800000 */
[----:B------:R-:W-:Y:S01]  /*3840*/  @P0 HADD2.F32 R25, -RZ, R23.H1_H1 ;  /* 0x30000017ff190230 */ /* 0x000fe20000004100 */
[----:B------:R-:W-:Y:S01]  /*3850*/  ISETP.NE.AND P6, PT, R40, RZ, PT ;  /* 0x000000ff2800720c */ /* 0x000fe20003fc5270 */
[----:B------:R-:W-:Y:S01]  /*3860*/  FFMA.FTZ R26, R26, R77, 1.1641532182693481445e-10 ;  /* 0x2f0000001a1a7423 */ /* 0x000fe2000001004d */
[----:B------:R-:W-:Y:S01]  /*3870*/  FMUL.FTZ R27, R27, R44 ;  /* 0x0000002c1b1b7220 */ /* 0x000fe20000410000 */
[----:B------:R-:W1:Y:S01]  /*3880*/  LDC R42, c[0x0][0x294] ;  /* 0x0000a500ff2a7b82 */ /* 0x000e620000000800 */
[----:B------:R-:W-:Y:S02]  /*3890*/  SEL R77, RZ, 0x1, P2 ;  /* 0x00000001ff4d7807 */ /* 0x000fe40001000000 */
[----:B------:R-:W-:Y:S01]  /*38a0*/  SEL R46, RZ, 0x100, P4 ;  /* 0x00000100ff2e7807 */ /* 0x000fe20002000000 */
[----:B0-----:R-:W-:Y:S01]  /*38b0*/  FMUL.FTZ R27, R27, R43 ;  /* 0x0000002b1b1b7220 */ /* 0x001fe20000410000 */
[----:B-1----:R-:W-:-:S03]  /*38c0*/  FSETP.GTU.FTZ.AND P5, PT, R26, R42, PT ;  /* 0x0000002a1a00720b */ /* 0x002fc60003fbc000 */
[----:B------:R-:W0:Y:S01]  /*38d0*/  LDC.64 R42, c[0x0][0x238] ;  /* 0x00008e00ff2a7b82 */ /* 0x000e220000000a00 */
[----:B------:R-:W-:Y:S02]  /*38e0*/  F2FP.F16.F32.PACK_AB R26, R39, R34 ;  /* 0x00000022271a723e */ /* 0x000fe400000000ff */
[----:B------:R-:W-:Y:S02]  /*38f0*/  FSEL R40, R27, RZ, !P5 ;  /* 0x000000ff1b287208 */ /* 0x000fe40006800000 */
[----:B------:R-:W-:-:S03]  /*3900*/  SEL R47, RZ, 0x1000000, P5 ;  /* 0x01000000ff2f7807 */ /* 0x000fc60002800000 */
[----:B------:R-:W-:Y:S01]  /*3910*/  @P0 FADD.FTZ R40, R25, R40 ;  /* 0x0000002819280221 */ /* 0x000fe20000010000 */
[----:B------:R-:W-:Y:S02]  /*3920*/  ISETP.NE.AND P0, PT, R24, RZ, PT ;  /* 0x000000ff1800720c */ /* 0x000fe40003f05270 */
[----:B------:R-:W-:Y:S02]  /*3930*/  F2FP.F16.F32.PACK_AB R25, R35, R29 ;  /* 0x0000001d2319723e */ /* 0x000fe400000000ff */
[----:B------:R-:W-:Y:S02]  /*3940*/  F2FP.F16.F32.PACK_AB R24, R28, R17 ;  /* 0x000000111c18723e */ /* 0x000fe400000000ff */
[----:B------:R-:W-:Y:S02]  /*3950*/  F2FP.F16.F32.PACK_AB R27, R40, R38 ;  /* 0x00000026281b723e */ /* 0x000fe400000000ff */
        /* <DEDUP_REMOVED lines=18> */
.L_x_2206:
[----:B------:R-:W-:Y:S05]  /*3a80*/  BSYNC B1 ;  /* 0x0000000000017941 */ /* 0x000fea0003800000 */
.L_x_2205:
        /* <DEDUP_REMOVED lines=18> */
[----:B------:R-:W-:Y:S02]  /*3bb0*/  ISETP.NE.AND P1, PT, R12, 0x3, PT ;  /* 0x000000030c00780c */ /* 0x000fe40003f25270 */
[----:B------:R-:W-:-:S11]  /*3bc0*/  MOV R19, R10 ;  /* 0x0000000a00137202 */ /* 0x000fd60000000f00 */
[----:B------:R-:W-:Y:S05]  /*3bd0*/  @P1 BRA `(.L_x_2267) ;  /* 0x00000000000c1947 */ /* 0x000fea0003800000 */
[----:B------:R-:W-:Y:S01]  /*3be0*/  IMAD.MOV.U32 R19, RZ, RZ, R14 ;  /* 0x000000ffff137224 */ /* 0x000fe200078e000e */
[----:B------:R-:W-:Y:S06]  /*3bf0*/  BRA `(.L_x_2267) ;  /* 0x0000000000047947 */ /* 0x000fec0003800000 */
.L_x_2266:
[----:B------:R-:W-:-:S07]  /*3c00*/  MOV R19, R11 ;  /* 0x0000000b00137202 */ /* 0x000fce0000000f00 */
.L_x_2267:
[----:B------:R-:W-:Y:S05]  /*3c10*/  BSYNC B2 ;  /* 0x0000000000027941 */ /* 0x000fea0003800000 */
.L_x_2265:
        /* <DEDUP_REMOVED lines=10> */
[----:B------:R-:W-:Y:S02]  /*3cc0*/  @!P1 IADD3 R3, R3, 0x1, RZ ;  /* 0x0000000103039810 */ /* 0x000fe40007ffe0ff */
[----:B------:R-:W-:Y:S02]  /*3cd0*/  @!P1 IADD3 R9, R13, 0x1, RZ ;  /* 0x000000010d099810 */ /* 0x000fe40007ffe0ff */
[----:B------:R-:W-:Y:S02]  /*3ce0*/  ISETP.NE.AND P2, PT, R3, RZ, !P1 ;  /* 0x000000ff0300720c */ /* 0x000fe40004f45270 */
[----:B------:R-:W-:-:S11]  /*3cf0*/  @!P1 MOV R5, RZ ;  /* 0x000000ff00059202 */ /* 0x000fd60000000f00 */
[----:B------:R-:W-:-:S05]  /*3d00*/  @P2 IMAD.MOV R9, RZ, RZ, R13 ;  /* 0x000000ffff092224 */ /* 0x000fca00078e020d */
[----:B------:R-:W-:-:S07]  /*3d10*/  @!P1 MOV R13, R9 ;  /* 0x00000009000d9202 */ /* 0x000fce0000000f00 */
.L_x_2271:
[----:B------:R-:W-:Y:S05]  /*3d20*/  BSYNC B3 ;  /* 0x0000000000037941 */ /* 0x000fea0003800000 */
.L_x_2270:
        /* <DEDUP_REMOVED lines=42> */
[----:B------:R-:W-:Y:S01]  /*3fd0*/  HFMA2.MMA R32, -RZ, RZ, 0, 0 ;  /* 0x00000000ff207435 */ /* 0x000fe200000001ff */
[----:B------:R-:W-:-:S10]  /*3fe0*/  MOV R14, R30 ;  /* 0x0000001e000e7202 */ /* 0x000fd40000000f00 */
.L_x_2269:
[----:B------:R-:W-:Y:S05]  /*3ff0*/  BSYNC B2 ;  /* 0x0000000000027941 */ /* 0x000fea0003800000 */
.L_x_2268:
        /* <DEDUP_REMOVED lines=25> */
.L_x_2273:
[----:B------:R-:W-:-:S07]  /*4190*/  MOV R12, R11 ;  /* 0x0000000b000c7202 */ /* 0x000fce0000000f00 */
.L_x_2274:
[----:B------:R-:W-:Y:S05]  /*41a0*/  BSYNC B2 ;  /* 0x0000000000027941 */ /* 0x000fea0003800000 */
.L_x_2272:
        /* <DEDUP_REMOVED lines=10> */
[----:B------:R-:W-:Y:S01]  /*4250*/  @!P1 IADD3 R3, R3, 0x1, RZ ;  /* 0x0000000103039810 */ /* 0x000fe20007ffe0ff */
[----:B------:R-:W-:Y:S01]  /*4260*/  @!P1 VIADD R9, R13, 0x1 ;  /* 0x000000010d099836 */ /* 0x000fe20000000000 */
[----:B------:R-:W-:Y:S02]  /*4270*/  @!P1 MOV R5, RZ ;  /* 0x000000ff00059202 */ /* 0x000fe40000000f00 */
[----:B------:R-:W-:-:S13]  /*4280*/  ISETP.NE.AND P2, PT, R3, RZ, !P1 ;  /* 0x000000ff0300720c */ /* 0x000fda0004f45270 */
[----:B------:R-:W-:-:S05]  /*4290*/  @P2 IADD3 R9, R13, RZ, RZ ;  /* 0x000000ff0d092210 */ /* 0x000fca0007ffe0ff */
[----:B------:R-:W-:-:S07]  /*42a0*/  @!P1 IMAD.MOV.U32 R13, RZ, RZ, R9 ;  /* 0x000000ffff0d9224 */ /* 0x000fce00078e0009 */
.L_x_2278:
[----:B------:R-:W-:Y:S05]  /*42b0*/  BSYNC B3 ;  /* 0x0000000000037941 */ /* 0x000fea0003800000 */
.L_x_2277:
        /* <DEDUP_REMOVED lines=40> */
[----:B------:R-:W-:-:S04]  /*4540*/  MOV R11, R36 ;  /* 0x00000024000b7202 */ /* 0x000fc80000000f00 */
[----:B------:R-:W-:Y:S01]  /*4550*/  LOP3.LUT R9, R31, UR34, R32, 0x96, !PT ;  /* 0x000000221f097c12 */ /* 0x000fe2000f8e9620 */
[----:B------:R-:W-:Y:S01]  /*4560*/  IMAD.MOV.U32 R31, RZ, RZ, RZ ;  /* 0x000000ffff1f7224 */ /* 0x000fe200078e00ff */
[----:B------:R-:W-:-:S07]  /*4570*/  MOV R14, R30 ;  /* 0x0000001e000e7202 */ /* 0x000fce0000000f00 */
.L_x_2276:
[----:B------:R-:W-:Y:S05]  /*4580*/  BSYNC B2 ;  /* 0x0000000000027941 */ /* 0x000fea0003800000 */
.L_x_2275:
[----:B------:R-:W-:Y:S01]  /*4590*/  I2FP.F32.U32 R12, R12 ;  /* 0x0000000c000c7245 */ /* 0x000fe20000201000 */
[----:B------:R-:W-:Y:S01]  /*45a0*/  HADD2.F32 R33, -RZ, R24.H1_H1 ;  /* 0x30000018ff217230 */ /* 0x000fe20000004100 */
[----:B------:R-:W-:Y:S01]  /*45b0*/  ISETP.NE.AND P1, PT, R31, 0x1, PT ;  /* 0x000000011f00780c */ /* 0x000fe20003f25270 */
[----:B------:R-:W-:Y:S01]  /*45c0*/  @P0 HADD2.F32 R37, -RZ, R20.H1_H1 ;  /* 0x30000014ff250230 */ /* 0x000fe20000004100 */
[----:B------:R-:W-:Y:S01]  /*45d0*/  BSSY B2, `(.L_x_2279) ;  /* 0x0000013000027945 */ /* 0x000fe20003800000 */
[----:B------:R-:W-:Y:S01]  /*45e0*/  FFMA.FTZ R12, R12, R77, 1.1641532182693481445e-10 ;  /* 0x2f0000000c0c7423 */ /* 0x000fe2000001004d */
[----:B------:R-:W-:Y:S01]  /*45f0*/  FMUL.FTZ R33, R33, R44 ;  /* 0x0000002c21217220 */ /* 0x000fe20000410000 */
[----:B------:R-:W-:-:S03]  /*4600*/  IADD3 R32, R31, 0x1, RZ ;  /* 0x000000011f207810 */ /* 0x000fc60007ffe0ff */
        /* <DEDUP_REMOVED lines=14> */
.L_x_2280:
[----:B------:R-:W-:-:S07]  /*46f0*/  MOV R12, R11 ;  /* 0x0000000b000c7202 */ /* 0x000fce0000000f00 */
.L_x_2281:
[----:B------:R-:W-:Y:S05]  /*4700*/  BSYNC B2 ;  /* 0x0000000000027941 */ /* 0x000fea0003800000 */
.L_x_2279:
        /* <DEDUP_REMOVED lines=16> */
.L_x_2285:
[----:B------:R-:W-:Y:S05]  /*4810*/  BSYNC B3 ;  /* 0x0000000000037941 */ /* 0x000fea0003800000 */
.L_x_2284:
        /* <DEDUP_REMOVED lines=40> */
[----:B------:R-:W-:Y:S02]  /*4aa0*/  MOV R11, R42 ;  /* 0x0000002a000b7202 */ /* 0x000fe40000000f00 */
[----:B------:R-:W-:Y:S01]  /*4ab0*/  MOV R14, R32 ;  /* 0x00000020000e7202 */ /* 0x000fe20000000f00 */
[----:B------:R-:W-:Y:S01]  /*4ac0*/  IMAD.MOV.U32 R32, RZ, RZ, RZ ;  /* 0x000000ffff207224 */ /* 0x000fe200078e00ff */
[----:B------:R-:W-:-:S07]  /*4ad0*/  LOP3.LUT R9, R33, UR34, R36, 0x96, !PT ;  /* 0x0000002221097c12 */ /* 0x000fce000f8e9624 */
.L_x_2283:
[----:B------:R-:W-:Y:S05]  /*4ae0*/  BSYNC B2 ;  /* 0x0000000000027941 */ /* 0x000fea0003800000 */
.L_x_2282:
        /* <DEDUP_REMOVED lines=21> */
.L_x_2287:
[----:B------:R-:W-:-:S07]  /*4c40*/  MOV R12, R11 ;  /* 0x0000000b000c7202 */ /* 0x000fce0000000f00 */
.L_x_2288:
[----:B------:R-:W-:Y:S05]  /*4c50*/  BSYNC B2 ;  /* 0x0000000000027941 */ /* 0x000fea0003800000 */
.L_x_2286:
        /* <DEDUP_REMOVED lines=11> */
[----:B------:R-:W-:Y:S02]  /*4d10*/  @!P2 VIADD R9, R13, 0x1 ;  /* 0x000000010d09a836 */ /* 0x000fe40000000000 */
[----:B------:R-:W-:Y:S01]  /*4d20*/  @!P2 IMAD.MOV.U32 R5, RZ, RZ, RZ ;  /* 0x000000ffff05a224 */ /* 0x000fe200078e00ff */
[----:B------:R-:W-:-:S13]  /*4d30*/  ISETP.NE.AND P3, PT, R3, RZ, !P2 ;  /* 0x000000ff0300720c */ /* 0x000fda0005765270 */
[----:B------:R-:W-:-:S04]  /*4d40*/  @P3 IADD3 R9, R13, RZ, RZ ;  /* 0x000000ff0d093210 */ /* 0x000fc80007ffe0ff */
[----:B------:R-:W-:-:S07]  /*4d50*/  @!P2 MOV R13, R9 ;  /* 0x00000009000da202 */ /* 0x000fce0000000f00 */
.L_x_2292:
[----:B------:R-:W-:Y:S05]  /*4d60*/  BSYNC B3 ;  /* 0x0000000000037941 */ /* 0x000fea0003800000 */
.L_x_2291:
        /* <DEDUP_REMOVED lines=40> */
[----:B------:R-:W-:-:S05]  /*4ff0*/  IMAD.WIDE.U32 R32, R9, -0x2daee0ad, RZ ;  /* 0xd2511f5309207825 */ /* 0x000fca00078e00ff */
[----:B------:R-:W-:Y:S01]  /*5000*/  LOP3.LUT R9, R33, UR34, R36, 0x96, !PT ;  /* 0x0000002221097c12 */ /* 0x000fe2000f8e9624 */
[----:B------:R-:W-:Y:S01]  /*5010*/  IMAD.MOV.U32 R36, RZ, RZ, RZ ;  /* 0x000000ffff247224 */ /* 0x000fe200078e00ff */
[----:B------:R-:W-:-:S07]  /*5020*/  MOV R14, R32 ;  /* 0x00000020000e7202 */ /* 0x000fce0000000f00 */
.L_x_2290:
[----:B------:R-:W-:Y:S05]  /*5030*/  BSYNC B2 ;  /* 0x0000000000027941 */ /* 0x000fea0003800000 */
.L_x_2289:
        /* <DEDUP_REMOVED lines=21> */
.L_x_2294:
[----:B------:R-:W-:-:S07]  /*5190*/  MOV R12, R11 ;  /* 0x0000000b000c7202 */ /* 0x000fce0000000f00 */
.L_x_2295:
[----:B------:R-:W-:Y:S05]  /*51a0*/  BSYNC B2 ;  /* 0x0000000000027941 */ /* 0x000fea0003800000 */
.L_x_2293:
        /* <DEDUP_REMOVED lines=16> */
.L_x_2299:
[----:B------:R-:W-:Y:S05]  /*52b0*/  BSYNC B3 ;  /* 0x0000000000037941 */ /* 0x000fea0003800000 */
.L_x_2298:
        /* <DEDUP_REMOVED lines=44> */
.L_x_2297:
[----:B------:R-:W-:Y:S05]  /*5580*/  BSYNC B2 ;  /* 0x0000000000027941 */ /* 0x000fea0003800000 */
.L_x_2296:
[----:B------:R-:W-:Y:S01]  /*5590*/  I2FP.F32.U32 R12, R12 ;  /* 0x0000000c000c7245 */ /* 0x000fe20000201000 */
[----:B------:R-:W-:Y:S01]  /*55a0*/  HADD2.F32 R25, -RZ, R26.H0_H0 ;  /* 0x2000001aff197230 */ /* 0x000fe20000004100 */
[----:B------:R-:W-:Y:S01]  /*55b0*/  ISETP.NE.AND P4, PT, R37, 0x1, PT ;  /* 0x000000012500780c */ /* 0x000fe20003f85270 */
[----:B------:R-:W-:Y:S02]  /*55c0*/  BSSY B2, `(.L_x_2300) ;  /* 0x0000013000027945 */ /* 0x000fe40003800000 */
[----:B------:R-:W-:Y:S01]  /*55d0*/  FFMA.FTZ R12, R12, R77, 1.1641532182693481445e-10 ;  /* 0x2f0000000c0c7423 */ /* 0x000fe2000001004d */
[----:B------:R-:W-:-:S04]  /*55e0*/  FMUL.FTZ R25, R25, R44 ;  /* 0x0000002c19197220 */ /* 0x000fc80000410000 */
[----:B------:R-:W-:Y:S01]  /*55f0*/  FMUL.FTZ R25, R25, R46 ;  /* 0x0000002e19197220 */ /* 0x000fe20000410000 */
[----:B------:R-:W-:-:S04]  /*5600*/  FSETP.GTU.FTZ.AND P3, PT, R12, R47, PT ;  /* 0x0000002f0c00720b */ /* 0x000fc80003f7c000 */
[----:B------:R-:W-:Y:S01]  /*5610*/  FSEL R32, R25, RZ, !P3 ;  /* 0x000000ff19207208 */ /* 0x000fe20005800000 */
[----:B------:R-:W-:-:S05]  /*5620*/  @P0 HADD2.F32 R25, -RZ, R22.H0_H0 ;  /* 0x20000016ff190230 */ /* 0x000fca0000004100 */
[----:B------:R-:W-:Y:S01]  /*5630*/  @P0 FADD.FTZ R32, R25, R32 ;  /* 0x0000002019200221 */ /* 0x000fe20000010000 */
[----:B------:R-:W-:Y:S01]  /*5640*/  IADD3 R25, R37, 0x1, RZ ;  /* 0x0000000125197810 */ /* 0x000fe20007ffe0ff */
        /* <DEDUP_REMOVED lines=9> */
.L_x_2301:
[----:B------:R-:W-:-:S07]  /*56e0*/  MOV R12, R11 ;  /* 0x0000000b000c7202 */ /* 0x000fce0000000f00 */
.L_x_2302:
[----:B------:R-:W-:Y:S05]  /*56f0*/  BSYNC B2 ;  /* 0x0000000000027941 */ /* 0x000fea0003800000 */
.L_x_2300:
        /* <DEDUP_REMOVED lines=16> */
.L_x_2306:
[----:B------:R-:W-:Y:S05]  /*5800*/  BSYNC B3 ;  /* 0x0000000000037941 */ /* 0x000fea0003800000 */
.L_x_2305:
        /* <DEDUP_REMOVED lines=42> */
[----:B------:R-:W-:Y:S02]  /*5ab0*/  LOP3.LUT R9, R37, UR34, R42, 0x96, !PT ;  /* 0x0000002225097c12 */ /* 0x000fe4000f8e962a */
[----:B------:R-:W-:-:S07]  /*5ac0*/  MOV R14, R36 ;  /* 0x00000024000e7202 */ /* 0x000fce0000000f00 */
.L_x_2304:
[----:B------:R-:W-:Y:S05]  /*5ad0*/  BSYNC B2 ;  /* 0x0000000000027941 */ /* 0x000fea0003800000 */
.L_x_2303:
[----:B------:R-:W0:Y:S01]  /*5ae0*/  LDC R36, c[0x0][0x294] ;  /* 0x0000a500ff247b82 */ /* 0x000e220000000800 */
        /* <DEDUP_REMOVED lines=8> */
[----:B0-----:R-:W-:Y:S01]  /*5b70*/  FSETP.GTU.FTZ.AND P4, PT, R12, R36, PT ;  /* 0x000000240c00720b */ /* 0x001fe20003f9c000 */
        /* <DEDUP_REMOVED lines=12> */
.L_x_2308:
[----:B------:R-:W-:-:S07]  /*5c40*/  MOV R12, R11 ;  /* 0x0000000b000c7202 */ /* 0x000fce0000000f00 */
.L_x_2309:
[----:B------:R-:W-:Y:S05]  /*5c50*/  BSYNC B2 ;  /* 0x0000000000027941 */ /* 0x000fea0003800000 */
.L_x_2307:
        /* <DEDUP_REMOVED lines=16> */
.L_x_2313:
[----:B------:R-:W-:Y:S05]  /*5d60*/  BSYNC B3 ;  /* 0x0000000000037941 */ /* 0x000fea0003800000 */
.L_x_2312:
        /* <DEDUP_REMOVED lines=44> */
.L_x_2311:
[----:B------:R-:W-:Y:S05]  /*6030*/  BSYNC B2 ;  /* 0x0000000000027941 */ /* 0x000fea0003800000 */
.L_x_2310:
        /* <DEDUP_REMOVED lines=22> */
.L_x_2315:
[----:B------:R-:W-:-:S07]  /*61a0*/  MOV R25, R11 ;  /* 0x0000000b00197202 */ /* 0x000fce0000000f00 */
.L_x_2316:
[----:B------:R-:W-:Y:S05]  /*61b0*/  BSYNC B2 ;  /* 0x0000000000027941 */ /* 0x000fea0003800000 */
.L_x_2314:
        /* <DEDUP_REMOVED lines=18> */
.L_x_2320:
[----:B------:R-:W-:Y:S05]  /*62e0*/  BSYNC B3 ;  /* 0x0000000000037941 */ /* 0x000fea0003800000 */
.L_x_2319:
        /* <DEDUP_REMOVED lines=40> */
[----:B------:R-:W-:Y:S01]  /*6570*/  IMAD.WIDE.U32 R46, R47, -0x326172a9, RZ ;  /* 0xcd9e8d572f2e7825 */ /* 0x000fe200078e00ff */
[----:B------:R-:W-:-:S04]  /*6580*/  MOV R14, R42 ;  /* 0x0000002a000e7202 */ /* 0x000fc80000000f00 */
[----:B------:R-:W-:Y:S02]  /*6590*/  LOP3.LUT R10, R47, UR33, R10, 0x96, !PT ;  /* 0x000000212f0a7c12 */ /* 0x000fe4000f8e960a */
[----:B------:R-:W-:-:S07]  /*65a0*/  MOV R11, R46 ;  /* 0x0000002e000b7202 */ /* 0x000fce0000000f00 */
.L_x_2318:
[----:B------:R-:W-:Y:S05]  /*65b0*/  BSYNC B2 ;  /* 0x0000000000027941 */ /* 0x000fea0003800000 */
.L_x_2317:
[----:B------:R-:W0:Y:S01]  /*65c0*/  LDC R42, c[0x0][0x298] ;  /* 0x0000a600ff2a7b82 */ /* 0x000e220000000800 */
[----:B------:R-:W-:Y:S01]  /*65d0*/  HADD2.F32 R27, -RZ, R27.H1_H1 ;  /* 0x3000001bff1b7230 */ /* 0x000fe20000004100 */
[----:B------:R-:W-:Y:S02]  /*65e0*/  I2FP.F32.U32 R26, R25 ;  /* 0x00000019001a7245 */ /* 0x000fe40000201000 */
[----:B------:R-:W-:Y:S02]  /*65f0*/  SEL R46, RZ, 0x10000, P5 ;  /* 0x00010000ff2e7807 */ /* 0x000fe40002800000 */
[----:B------:R-:W-:Y:S01]  /*6600*/  FMUL.FTZ R27, R27, R44 ;  /* 0x0000002c1b1b7220 */ /* 0x000fe20000410000 */
[----:B------:R-:W-:Y:S01]  /*6610*/  FFMA.FTZ R26, R26, R77, 1.1641532182693481445e-10 ;  /* 0x2f0000001a1a7423 */ /* 0x000fe2000001004d */
[----:B------:R-:W1:Y:S01]  /*6620*/  LDC R43, c[0x0][0x294] ;  /* 0x0000a500ff2b7b82 */ /* 0x000e620000000800 */
[----:B------:R-:W-:Y:S02]  /*6630*/  ISETP.NE.AND P6, PT, R41, RZ, PT ;  /* 0x000000ff2900720c */ /* 0x000fe40003fc5270 */
[----:B------:R-:W-:-:S02]  /*6640*/  F2FP.F16.F32.PACK_AB R25, R33, R31 ;  /* 0x0000001f2119723e */ /* 0x000fc400000000ff */
[----:B------:R-:W-:Y:S02]  /*6650*/  SEL R44, RZ, 0x1, P2 ;  /* 0x00000001ff2c7807 */ /* 0x000fe40001000000 */
[----:B------:R-:W-:Y:S01]  /*6660*/  SEL R47, RZ, 0x100, P4 ;  /* 0x00000100ff2f7807 */ /* 0x000fe20002000000 */
[----:B0-----:R-:W-:Y:S01]  /*6670*/  FMUL.FTZ R27, R27, R42 ;  /* 0x0000002a1b1b7220 */ /* 0x001fe20000410000 */
[----:B------:R-:W-:Y:S01]  /*6680*/  @P0 HADD2.F32 R42, -RZ, R23.H1_H1 ;  /* 0x30000017ff2a0230 */ /* 0x000fe20000004100 */
[----:B-1----:R-:W-:Y:S02]  /*6690*/  FSETP.GTU.FTZ.AND P5, PT, R26, R43, PT ;  /* 0x0000002b1a00720b */ /* 0x002fe40003fbc000 */
[----:B------:R-:W-:Y:S02]  /*66a0*/  F2FP.F16.F32.PACK_AB R26, R37, R32 ;  /* 0x00000020251a723e */ /* 0x000fe400000000ff */
[----:B------:R-:W-:Y:S02]  /*66b0*/  FSEL R41, R27, RZ, !P5 ;  /* 0x000000ff1b297208 */ /* 0x000fe40006800000 */
[----:B------:R-:W-:-:S03]  /*66c0*/  SEL R77, RZ, 0x1000000, P5 ;  /* 0x01000000ff4d7807 */ /* 0x000fc60002800000 */
[----:B------:R-:W-:Y:S01]  /*66d0*/  @P0 FADD.FTZ R41, R42, R41 ;  /* 0x000000292a290221 */ /* 0x000fe20000010000 */
[----:B------:R-:W-:Y:S02]  /*66e0*/  LEA R42, P0, R45, UR12, 0x4 ;  /* 0x0000000c2d2a7c11 */ /* 0x000fe4000f8020ff */
[----:B------:R-:W-:Y:S02]  /*66f0*/  LOP3.LUT R46, R47, R77, R46, 0xfe, !PT ;  /* 0x0000004d2f2e7212 */ /* 0x000fe400078efe2e */
[----:B------:R-:W-:Y:S02]  /*6700*/  LEA.HI.X R43, R45, UR13, RZ, 0x4, P0 ;  /* 0x0000000d2d2b7c11 */ /* 0x000fe400080f24ff */
[----:B------:R-:W-:Y:S02]  /*6710*/  ISETP.NE.AND P0, PT, R24, RZ, PT ;  /* 0x000000ff1800720c */ /* 0x000fe40003f05270 */
[----:B------:R-:W-:Y:S02]  /*6720*/  F2FP.F16.F32.PACK_AB R24, R30, R19 ;  /* 0x000000131e18723e */ /* 0x000fe400000000ff */
[----:B------:R-:W-:-:S02]  /*6730*/  F2FP.F16.F32.PACK_AB R27, R41, R36 ;  /* 0x00000024291b723e */ /* 0x000fc400000000ff */
        /* <DEDUP_REMOVED lines=15> */
.L_x_2264:
[----:B------:R-:W-:Y:S05]  /*6830*/  BSYNC B1 ;  /* 0x0000000000017941 */ /* 0x000fea0003800000 */
.L_x_2263:
        /* <DEDUP_REMOVED lines=78> */
.L_x_2338:
        /* <DEDUP_REMOVED lines=20> */
[--C-:B------:R-:W-:Y:S01]  /*6e60*/  FADD.FTZ R45, R39, -R46.reuse ;  /* 0x8000002e272d7221 */ /* 0x100fe20000010000 */
        /* <DEDUP_REMOVED lines=8> */
[----:B------:R-:W-:Y:S01]  /*6ef0*/  F2FP.F16.F32.PACK_AB R24, R27, R24 ;  /* 0x000000181b18723e */ /* 0x000fe200000000ff */
[----:B------:R-:W-:Y:S01]  /*6f00*/  FADD.FTZ R27, R35, -R46 ;  /* 0x8000002e231b7221 */ /* 0x000fe20000010000 */
[----:B------:R-:W-:-:S03]  /*6f10*/  FMUL.FTZ R25, R44, R25 ;  /* 0x000000192c197220 */ /* 0x000fc60000410000 */
[----:B------:R-:W-:Y:S01]  /*6f20*/  FMUL.FTZ R27, R44, R27 ;  /* 0x0000001b2c1b7220 */ /* 0x000fe20000410000 */
[----:B------:R-:W-:-:S03]  /*6f30*/  FFMA.FTZ R25, R73, R25, R68 ;  /* 0x0000001949197223 */ /* 0x000fc60000010044 */
[----:B------:R-:W-:Y:S01]  /*6f40*/  FFMA.FTZ R26, R72, R27, R67 ;  /* 0x0000001b481a7223 */ /* 0x000fe20000010043 */
[----:B------:R-:W-:Y:S02]  /*6f50*/  FFMA.FTZ R27, R71, R43, R66 ;  /* 0x0000002b471b7223 */ /* 0x000fe40000010042 */
[----:B------:R-:W1:Y:S02]  /*6f60*/  LDC.64 R42, c[0x0][0x2b8] ;  /* 0x0000ae00ff2a7b82 */ /* 0x000e640000000a00 */
[----:B------:R-:W-:Y:S02]  /*6f70*/  F2FP.F16.F32.PACK_AB R25, R26, R25 ;  /* 0x000000191a19723e */ /* 0x000fe400000000ff */
[----:B------:R-:W-:Y:S01]  /*6f80*/  F2FP.F16.F32.PACK_AB R26, R45, R27 ;  /* 0x0000001b2d1a723e */ /* 0x000fe200000000ff */
[--C-:B------:R-:W-:Y:S01]  /*6f90*/  FADD.FTZ R27, R38, -R46.reuse ;  /* 0x8000002e261b7221 */ /* 0x100fe20000010000 */
[----:B------:R-:W-:-:S03]  /*6fa0*/  FADD.FTZ R45, R40, -R46 ;  /* 0x8000002e282d7221 */ /* 0x000fc60000010000 */
[C---:B------:R-:W-:Y:S01]  /*6fb0*/  FMUL.FTZ R27, R44.reuse, R27 ;  /* 0x0000001b2c1b7220 */ /* 0x040fe20000410000 */
[----:B------:R-:W-:-:S03]  /*6fc0*/  FMUL.FTZ R45, R44, R45 ;  /* 0x0000002d2c2d7220 */ /* 0x000fc60000410000 */
[----:B------:R-:W-:Y:S01]  /*6fd0*/  FFMA.FTZ R27, R64, R27, R63 ;  /* 0x0000001b401b7223 */ /* 0x000fe2000001003f */
[----:B------:R-:W-:-:S05]  /*6fe0*/  FFMA.FTZ R45, R62, R45, R61 ;  /* 0x0000002d3e2d7223 */ /* 0x000fca000001003d */
[----:B------:R-:W-:Y:S01]  /*6ff0*/  F2FP.F16.F32.PACK_AB R27, R45, R27 ;  /* 0x0000001b2d1b723e */ /* 0x000fe200000000ff */
[C---:B-1----:R-:W-:Y:S01]  /*7000*/  IMAD.WIDE.U32 R42, R16.reuse, 0x10, R42 ;  /* 0x00000010102a7825 */ /* 0x042fe200078e002a */
[----:B------:R-:W-:-:S04]  /*7010*/  IADD3 R16, R16, 0x20, RZ ;  /* 0x0000002010107810 */ /* 0x000fc80007ffe0ff */
[----:B------:R2:W-:Y:S03]  /*7020*/  STG.E.128 desc[UR4][R42.64], R24 ;  /* 0x000000182a007986 */ /* 0x0005e6000c101d04 */
.L_x_2323:
[----:B------:R-:W-:Y:S05]  /*7030*/  BSYNC B1 ;  /* 0x0000000000017941 */ /* 0x000fea0003800000 */
.L_x_2322:
[----:B------:R-:W-:Y:S01]  /*7040*/  ISETP.NE.AND P0, PT, R18, RZ, PT ;  /* 0x000000ff1200720c */ /* 0x000fe20003f05270 */
[----:B------:R-:W-:-:S12]  /*7050*/  BSSY B1, `(.L_x_2324) ;  /* 0x0000021000017945 */ /* 0x000fd80003800000 */
[----:B------:R-:W-:Y:S05]  /*7060*/  @!P0 BRA `(.L_x_2325) ;  /* 0x00000000007c8947 */ /* 0x000fea0003800000 */
[--C-:B0-----:R-:W-:Y:S01]  /*7070*/  FADD.FTZ R77, R36, -R46.reuse ;  /* 0x8000002e244d7221 */ /* 0x101fe20000010000 */
[--C-:B-12---:R-:W-:Y:S01]  /*7080*/  FADD.FTZ R26, R41, -R46.reuse ;  /* 0x8000002e291a7221 */ /* 0x106fe20000010000 */
[--C-:B------:R-:W-:Y:S01]  /*7090*/  FADD.FTZ R27, R30, -R46.reuse ;  /* 0x8000002e1e1b7221 */ /* 0x100fe20000010000 */
[--C-:B------:R-:W-:Y:S01]  /*70a0*/  FADD.FTZ R43, R32, -R46.reuse ;  /* 0x8000002e202b7221 */ /* 0x100fe20000010000 */
[C---:B------:R-:W-:Y:S01]  /*70b0*/  FMUL.FTZ R42, R44.reuse, R77 ;  /* 0x0000004d2c2a7220 */ /* 0x040fe20000410000 */
[C---:B------:R-:W-:Y:S01]  /*70c0*/  FMUL.FTZ R77, R44.reuse, R26 ;  /* 0x0000001a2c4d7220 */ /* 0x040fe20000410000 */
[----:B------:R-:W-:Y:S01]  /*70d0*/  FMUL.FTZ R26, R44, R27 ;  /* 0x0000001b2c1a7220 */ /* 0x000fe20000410000 */
[----:B------:R-:W-:Y:S01]  /*70e0*/  FADD.FTZ R24, R19, -R46 ;  /* 0x8000002e13187221 */ /* 0x000fe20000010000 */
[----:B------:R-:W-:Y:S01]  /*70f0*/  FFMA.FTZ R27, R48, R42, R7 ;  /* 0x0000002a301b7223 */ /* 0x000fe20000010007 */
[----:B------:R-:W-:Y:S01]  /*7100*/  FFMA.FTZ R42, R6, R77, R8 ;  /* 0x0000004d062a7223 */ /* 0x000fe20000010008 */
[--C-:B------:R-:W-:Y:S01]  /*7110*/  FADD.FTZ R45, R31, -R46.reuse ;  /* 0x8000002e1f2d7221 */ /* 0x100fe20000010000 */
[--C-:B------:R-:W-:Y:S01]  /*7120*/  FADD.FTZ R25, R33, -R46.reuse ;  /* 0x8000002e21197221 */ /* 0x100fe20000010000 */
[----:B------:R-:W-:Y:S01]  /*7130*/  FADD.FTZ R47, R37, -R46 ;  /* 0x8000002e252f7221 */ /* 0x000fe20000010000 */
[----:B------:R-:W-:Y:S01]  /*7140*/  FMUL.FTZ R46, R44, R43 ;  /* 0x0000002b2c2e7220 */ /* 0x000fe20000410000 */
[----:B------:R-:W-:Y:S01]  /*7150*/  F2FP.F16.F32.PACK_AB R27, R42, R27 ;  /* 0x0000001b2a1b723e */ /* 0x000fe200000000ff */
[C---:B------:R-:W-:Y:S01]  /*7160*/  FMUL.FTZ R24, R44.reuse, R24 ;  /* 0x000000182c187220 */ /* 0x040fe20000410000 */
[----:B------:R-:W0:Y:S01]  /*7170*/  LDC.64 R42, c[0x0][0x2b8] ;  /* 0x0000ae00ff2a7b82 */ /* 0x000e220000000a00 */
        /* <DEDUP_REMOVED lines=8> */
[----:B------:R-:W-:-:S03]  /*7200*/  FFMA.FTZ R47, R58, R26, R55 ;  /* 0x0000001a3a2f7223 */ /* 0x000fc60000010037 */
[----:B------:R-:W-:Y:S02]  /*7210*/  F2FP.F16.F32.PACK_AB R26, R77, R46 ;  /* 0x0000002e4d1a723e */ /* 0x000fe400000000ff */
[----:B------:R-:W-:Y:S02]  /*7220*/  F2FP.F16.F32.PACK_AB R25, R44, R45 ;  /* 0x0000002d2c19723e */ /* 0x000fe400000000ff */
[----:B------:R-:W-:Y:S01]  /*7230*/  F2FP.F16.F32.PACK_AB R24, R47, R24 ;  /* 0x000000182f18723e */ /* 0x000fe200000000ff */
[----:B0-----:R-:W-:-:S05]  /*7240*/  IMAD.WIDE.U32 R42, R16, 0x10, R42 ;  /* 0x00000010102a7825 */ /* 0x001fca00078e002a */
[----:B------:R3:W-:Y:S02]  /*7250*/  STG.E.128 desc[UR4][R42.64], R24 ;  /* 0x000000182a007986 */ /* 0x0007e4000c101d04 */
.L_x_2325:
[----:B------:R-:W-:Y:S05]  /*7260*/  BSYNC B1 ;  /* 0x0000000000017941 */ /* 0x000fea0003800000 */
.L_x_2324:
[----:B-123--:R-:W1:Y:S02]  /*7270*/  LDC.64 R24, c[0x0][0x210] ;  /* 0x00008400ff187b82 */ /* 0x00ee640000000a00 */
[----:B-1----:R-:W-:-:S04]  /*7280*/  LEA R2, R24, R2, 0x2 ;  /* 0x0000000218027211 */ /* 0x002fc800078e10ff */
[----:B------:R-:W-:-:S13]  /*7290*/  ISETP.GE.AND P0, PT, R2, R25, PT ;  /* 0x000000190200720c */ /* 0x000fda0003f06270 */
[----:B------:R-:W-:Y:S05]  /*72a0*/  @!P0 BRA `(.L_x_2326) ;  /* 0xffffff9800488947 */ /* 0x000fea000383ffff */
[----:B------:R-:W-:Y:S05]  /*72b0*/  BSYNC B0 ;  /* 0x0000000000007941 */ /* 0x000fea0003800000 */
.L_x_2204:
[----:B------:R-:W-:Y:S05]  /*72c0*/  EXIT ;  /* 0x000000000000794d */ /* 0x000fea0003800000 */
.L_x_2321:
[----:B------:R-:W-:Y:S01]  /*72d0*/  HFMA2.MMA R43, -RZ, RZ, 0, 5.9604644775390625e-08 ;  /* 0x00000001ff2b7435 */ /* 0x000fe200000001ff */
[----:B------:R-:W-:Y:S01]  /*72e0*/  BSSY B1, `(.L_x_2327) ;  /* 0x0000007000017945 */ /* 0x000fe20003800000 */
[----:B------:R-:W-:Y:S01]  /*72f0*/  IMAD.MOV.U32 R46, RZ, RZ, R24 ;  /* 0x000000ffff2e7224 */ /* 0x000fe200078e0018 */
[----:B------:R-:W-:Y:S01]  /*7300*/  MOV R27, 0x1f ;  /* 0x0000001f001b7802 */ /* 0x000fe20000000f00 */
[----:B------:R-:W-:-:S07]  /*7310*/  IMAD.MOV.U32 R26, RZ, RZ, -0x1 ;  /* 0xffffffffff1a7424 */ /* 0x000fce00078e00ff */
[----:B------:R-:W-:Y:S05]  /*7320*/  WARPSYNC.COLLECTIVE R26, `(.L_x_2328) ;  /* 0x000000001a087348 */ /* 0x000fea0003c00000 */
[----:B------:R0:W1:Y:S02]  /*7330*/  SHFL.BFLY P2, R44, R46, R43, R27 ;  /* 0x0c00002b2e2c7389 */ /* 0x000064000004001b */
[----:B01----:R-:W-:Y:S01]  /*7340*/  ENDCOLLECTIVE ;  /* 0x000000000000791b */ /* 0x003fe20003800000 */
.L_x_2328:
[----:B------:R-:W-:Y:S05]  /*7350*/  BSYNC B1 ;  /* 0x0000000000017941 */ /* 0x000fea0003800000 */
.L_x_2327:
[----:B------:R-:W-:Y:S01]  /*7360*/  FADD.FTZ R45, R24, R44 ;  /* 0x0000002c182d7221 */ /* 0x000fe20000010000 */
[----:B------:R-:W-:Y:S01]  /*7370*/  HFMA2.MMA R43, -RZ, RZ, 0, 1.1920928955078125e-07 ;  /* 0x00000002ff2b7435 */ /* 0x000fe200000001ff */
[----:B------:R-:W-:Y:S01]  /*7380*/  IMAD.MOV.U32 R27, RZ, RZ, 0x1f ;  /* 0x0000001fff1b7424 */ /* 0x000fe200078e00ff */
[----:B------:R-:W-:Y:S01]  /*7390*/  MOV R26, 0xffffffff ;  /* 0xffffffff001a7802 */ /* 0x000fe20000000f00 */
[----:B------:R-:W0:Y:S01]  /*73a0*/  LDC R25, c[0x0][0x290] ;  /* 0x0000a400ff197b82 */ /* 0x000e220000000800 */
[----:B------:R-:W-:-:S07]  /*73b0*/  MOV R46, R45 ;  /* 0x0000002d002e7202 */ /* 0x000fce0000000f00 */
[----:B0-----:R-:W-:Y:S05]  /*73c0*/  WARPSYNC.COLLECTIVE R26, `(.L_x_2329) ;  /* 0x000000001a087348 */ /* 0x001fea0003c00000 */
[----:B------:R1:W2:Y:S02]  /*73d0*/  SHFL.BFLY P2, R44, R46, R43, R27 ;  /* 0x0c00002b2e2c7389 */ /* 0x0002a4000004001b */
[----:B012---:R-:W-:Y:S01]  /*73e0*/  ENDCOLLECTIVE ;  /* 0x000000000000791b */ /* 0x007fe20003800000 */
.L_x_2329:
[----:B------:R-:W-:Y:S01]  /*73f0*/  HFMA2.MMA R43, -RZ, RZ, 0, 2.384185791015625e-07 ;  /* 0x00000004ff2b7435 */ /* 0x000fe200000001ff */
[----:B------:R-:W-:-:S10]  /*7400*/  FADD.FTZ R46, R45, R44 ;  /* 0x0000002c2d2e7221 */ /* 0x000fd40000010000 */
[----:B------:R-:W-:Y:S05]  /*7410*/  WARPSYNC.COLLECTIVE R26, `(.L_x_2330) ;  /* 0x000000001a087348 */ /* 0x000fea0003c00000 */
[----:B------:R0:W1:Y:S02]  /*7420*/  SHFL.BFLY P2, R44, R46, R43, R27 ;  /* 0x0c00002b2e2c7389 */ /* 0x000064000004001b */
[----:B01----:R-:W-:Y:S01]  /*7430*/  ENDCOLLECTIVE ;  /* 0x000000000000791b */ /* 0x003fe20003800000 */
.L_x_2330:
[----:B------:R-:W-:Y:S01]  /*7440*/  MOV R43, 0x8 ;  /* 0x00000008002b7802 */ /* 0x000fe20000000f00 */
[----:B------:R-:W-:-:S04]  /*7450*/  FADD.FTZ R47, R46, R44 ;  /* 0x0000002c2e2f7221 */ /* 0x000fc80000010000 */
[----:B------:R-:W-:-:S07]  /*7460*/  IMAD.MOV.U32 R46, RZ, RZ, R47 ;  /* 0x000000ffff2e7224 */ /* 0x000fce00078e002f */
[----:B------:R-:W-:Y:S05]  /*7470*/  WARPSYNC.COLLECTIVE R26, `(.L_x_2331) ;  /* 0x000000001a087348 */ /* 0x000fea0003c00000 */
[----:B------:R0:W1:Y:S02]  /*7480*/  SHFL.BFLY P2, R44, R46, R43, R27 ;  /* 0x0c00002b2e2c7389 */ /* 0x000064000004001b */
[----:B01----:R-:W-:Y:S01]  /*7490*/  ENDCOLLECTIVE ;  /* 0x000000000000791b */ /* 0x003fe20003800000 */
.L_x_2331:
[----:B------:R-:W-:Y:S02]  /*74a0*/  IMAD.MOV.U32 R43, RZ, RZ, 0x10 ;  /* 0x00000010ff2b7424 */ /* 0x000fe400078e00ff */
[----:B------:R-:W-:-:S05]  /*74b0*/  FADD.FTZ R77, R47, R44 ;  /* 0x0000002c2f4d7221 */ /* 0x000fca0000010000 */
[----:B------:R-:W-:-:S07]  /*74c0*/  MOV R46, R77 ;  /* 0x0000004d002e7202 */ /* 0x000fce0000000f00 */
[----:B------:R-:W-:Y:S05]  /*74d0*/  WARPSYNC.COLLECTIVE R26, `(.L_x_2332) ;  /* 0x000000001a087348 */ /* 0x000fea0003c00000 */
[----:B------:R0:W1:Y:S02]  /*74e0*/  SHFL.BFLY P2, R44, R46, R43, R27 ;  /* 0x0c00002b2e2c7389 */ /* 0x000064000004001b */
[----:B01----:R-:W-:Y:S01]  /*74f0*/  ENDCOLLECTIVE ;  /* 0x000000000000791b */ /* 0x003fe20003800000 */
.L_x_2332:
[----:B------:R-:W-:Y:S01]  /*7500*/  HFMA2.MMA R43, -RZ, RZ, 0, 5.9604644775390625e-08 ;  /* 0x00000001ff2b7435 */ /* 0x000fe200000001ff */
        /* <DEDUP_REMOVED lines=36> */
[----:B------:R-:W-:-:S03]  /*7750*/  MOV R26, 0xffffffff ;  /* 0xffffffff001a7802 */ /* 0x000fc60000000f00 */
[----:B------:R-:W-:-:S07]  /*7760*/  MOV R46, R24 ;  /* 0x00000018002e7202 */ /* 0x000fce0000000f00 */
[----:B------:R-:W-:Y:S05]  /*7770*/  WARPSYNC.COLLECTIVE R26, `(.L_x_2333) ;  /* 0x000000001a087348 */ /* 0x000fea0003c00000 */
[----:B------:R0:W1:Y:S02]  /*7780*/  SHFL.BFLY P2, R44, R46, R43, R27 ;  /* 0x0c00002b2e2c7389 */ /* 0x000064000004001b */
[----:B01----:R-:W-:Y:S01]  /*7790*/  ENDCOLLECTIVE ;  /* 0x000000000000791b */ /* 0x003fe20003800000 */
.L_x_2333:
[----:B------:R-:W-:Y:S02]  /*77a0*/  IMAD.MOV.U32 R43, RZ, RZ, 0x2 ;  /* 0x00000002ff2b7424 */ /* 0x000fe400078e00ff */
[----:B------:R-:W-:-:S05]  /*77b0*/  FADD.FTZ R45, R24, R44 ;  /* 0x0000002c182d7221 */ /* 0x000fca0000010000 */
[----:B------:R-:W-:-:S07]  /*77c0*/  MOV R46, R45 ;  /* 0x0000002d002e7202 */ /* 0x000fce0000000f00 */
[----:B------:R-:W-:Y:S05]  /*77d0*/  WARPSYNC.COLLECTIVE R26, `(.L_x_2334) ;  /* 0x000000001a087348 */ /* 0x000fea0003c00000 */
[----:B------:R0:W1:Y:S02]  /*77e0*/  SHFL.BFLY P2, R44, R46, R43, R27 ;  /* 0x0c00002b2e2c7389 */ /* 0x000064000004001b */
[----:B01----:R-:W-:Y:S01]  /*77f0*/  ENDCOLLECTIVE ;  /* 0x000000000000791b */ /* 0x003fe20003800000 */
.L_x_2334:
[----:B------:R-:W-:Y:S01]  /*7800*/  HFMA2.MMA R43, -RZ, RZ, 0, 2.384185791015625e-07 ;  /* 0x00000004ff2b7435 */ /* 0x000fe200000001ff */
[----:B------:R-:W-:-:S10]  /*7810*/  FADD.FTZ R46, R45, R44 ;  /* 0x0000002c2d2e7221 */ /* 0x000fd40000010000 */
[----:B------:R-:W-:Y:S05]  /*7820*/  WARPSYNC.COLLECTIVE R26, `(.L_x_2335) ;  /* 0x000000001a087348 */ /* 0x000fea0003c00000 */
[----:B------:R0:W1:Y:S02]  /*7830*/  SHFL.BFLY P2, R44, R46, R43, R27 ;  /* 0x0c00002b2e2c7389 */ /* 0x000064000004001b */
[----:B01----:R-:W-:Y:S01]  /*7840*/  ENDCOLLECTIVE ;  /* 0x000000000000791b */ /* 0x003fe20003800000 */
.L_x_2335:
[----:B------:R-:W-:Y:S02]  /*7850*/  IMAD.MOV.U32 R43, RZ, RZ, 0x8 ;  /* 0x00000008ff2b7424 */ /* 0x000fe400078e00ff */
[----:B------:R-:W-:-:S05]  /*7860*/  FADD.FTZ R47, R46, R44 ;  /* 0x0000002c2e2f7221 */ /* 0x000fca0000010000 */
[----:B------:R-:W-:-:S07]  /*7870*/  MOV R46, R47 ;  /* 0x0000002f002e7202 */ /* 0x000fce0000000f00 */
[----:B------:R-:W-:Y:S05]  /*7880*/  WARPSYNC.COLLECTIVE R26, `(.L_x_2336) ;  /* 0x000000001a087348 */ /* 0x000fea0003c00000 */
[----:B------:R0:W1:Y:S02]  /*7890*/  SHFL.BFLY P2, R44, R46, R43, R27 ;  /* 0x0c00002b2e2c7389 */ /* 0x000064000004001b */
[----:B01----:R-:W-:Y:S01]  /*78a0*/  ENDCOLLECTIVE ;  /* 0x000000000000791b */ /* 0x003fe20003800000 */
.L_x_2336:
[----:B------:R-:W-:Y:S01]  /*78b0*/  HFMA2.MMA R43, -RZ, RZ, 0, 9.5367431640625e-07 ;  /* 0x00000010ff2b7435 */ /* 0x000fe200000001ff */
[----:B------:R-:W-:-:S05]  /*78c0*/  FADD.FTZ R77, R47, R44 ;  /* 0x0000002c2f4d7221 */ /* 0x000fca0000010000 */
[----:B------:R-:W-:-:S07]  /*78d0*/  MOV R46, R77 ;  /* 0x0000004d002e7202 */ /* 0x000fce0000000f00 */
[----:B------:R-:W-:Y:S05]  /*78e0*/  WARPSYNC.COLLECTIVE R26, `(.L_x_2337) ;  /* 0x000000001a087348 */ /* 0x000fea0003c00000 */
[----:B------:R0:W1:Y:S02]  /*78f0*/  SHFL.BFLY P2, R44, R46, R43, R27 ;  /* 0x0c00002b2e2c7389 */ /* 0x000064000004001b */
[----:B01----:R-:W-:Y:S01]  /*7900*/  ENDCOLLECTIVE ;  /* 0x000000000000791b */ /* 0x003fe20003800000 */
.L_x_2337:
[----:B------:R-:W-:Y:S05]  /*7910*/  BRA `(.L_x_2338) ;  /* 0xfffffff400007947 */ /* 0x000fea000383ffff */
.L_x_2339:
        /* <DEDUP_REMOVED lines=14> */
.L_x_16496:


//--------------------- .text._ZN10layer_norm13ln_fwd_kernelINS_13Kernel_traitsI6__halfS2_S2_S2_fjLj512ELj1ELj4ELj1ELj16ENS_18Kernel_traits_baseILj512ES2_S2_S2_S2_fjLj128EEEEELb1ELb0ELb0ELb1EEEvNS_9FwdParamsE --------------------------
	.section	.text._ZN10layer_norm13ln_fwd_kernelINS_13Kernel_traitsI6__halfS2_S2_S2_fjLj512ELj1ELj4ELj1ELj16ENS_18Kernel_traits_baseILj512ES2_S2_S2_S2_fjLj128EEEEELb1ELb0ELb0ELb1EEEvNS_9FwdParamsE,"ax",@progbits
	.align	128
        .global         _ZN10layer_norm13ln_fwd_kernelINS_13Kernel_traitsI6__halfS2_S2_S2_fjLj512ELj1ELj4ELj1ELj16ENS_18Kernel_traits_baseILj512ES2_S2_S2_S2_fjLj128EEEEELb1ELb0ELb0ELb1EEEvNS_9FwdParamsE
        .type           _ZN10layer_norm13ln_fwd_kernelINS_13Kernel_traitsI6__halfS2_S2_S2_fjLj512ELj1ELj4ELj1ELj16ENS_18Kernel_traits_baseILj512ES2_S2_S2_S2_fjLj128EEEEELb1ELb0ELb0ELb1EEEvNS_9FwdParamsE,@function
        .size           _ZN10layer_norm13ln_fwd_kernelINS_13Kernel_traitsI6__halfS2_S2_S2_fjLj512ELj1ELj4ELj1ELj16ENS_18Kernel_traits_baseILj512ES2_S2_S2_S2_fjLj128EEEEELb1ELb0ELb0ELb1EEEvNS_9FwdParamsE,(.L_x_16497 - _ZN10layer_norm13ln_fwd_kernelINS_13Kernel_traitsI6__halfS2_S2_S2_fjLj512ELj1ELj4ELj1ELj16ENS_18Kernel_traits_baseILj512ES2_S2_S2_S2_fjLj128EEEEELb1ELb0ELb0ELb1EEEvNS_9FwdParamsE)
        .other          _ZN10layer_norm13ln_fwd_kernelINS_13Kernel_traitsI6__halfS2_S2_S2_fjLj512ELj1ELj4ELj1ELj16ENS_18Kernel_traits_baseILj512ES2_S2_S2_S2_fjLj128EEEEELb1ELb0ELb0ELb1EEEvNS_9FwdParamsE,@"STO_CUDA_ENTRY STV_DEFAULT"
_ZN10layer_norm13ln_fwd_kernelINS_13Kernel_traitsI6__halfS2_S2_S2_fjLj512ELj1ELj4ELj1ELj16ENS_18Kernel_traits_baseILj512ES2_S2_S2_S2_fjLj128EEEEELb1ELb0ELb0ELb1EEEvNS_9FwdParamsE:
.text._ZN10layer_norm13ln_fwd_kernelINS_13Kernel_traitsI6__halfS2_S2_S2_fjLj512ELj1ELj4ELj1ELj16ENS_18Kernel_traits_baseILj512ES2_S2_S2_S2_fjLj128EEEEELb1ELb0ELb0ELb1EEEvNS_9FwdParamsE:
        /* <DEDUP_REMOVED lines=10> */
[----:B------:R-:W-:Y:S01]  /*00a0*/  IMAD.U32 R5, RZ, RZ, UR5 ;  /* 0x00000005ff057e24 */ /* 0x000fe2000f8e00ff */
[----:B------:R-:W-:-:S05]  /*00b0*/  MOV R4, UR4 ;  /* 0x0000000400047c02 */ /* 0x000fca0008000f00 */
[----:B------:R-:W2:Y:S01]  /*00c0*/  LDC R33, c[0x0][0x2ec] ;  /* 0x0000bb00ff217b82 */ /* 0x000ea20000000800 */
[----:B------:R-:W-:Y:S01]  /*00d0*/  ISETP.NE.AND.EX P0, PT, RZ, UR9, PT, P0 ;  /* 0x00000009ff007c0c */ /* 0x000fe2000bf05300 */
[----:B------:R-:W3:Y:S01]  /*00e0*/  @P1 LDG.E.64 R4, desc[UR6][R4.64] ;  /* 0x0000000604041981 */ /* 0x000ee2000c1e1b00 */
[----:B------:R-:W-:Y:S01]  /*00f0*/  ULDC UR8, c[0x0][0x214] ;  /* 0x0000850000087ab9 */ /* 0x000fe20000000800 */
[----:B0-----:R-:W-:-:S05]  /*0100*/  LOP3.LUT R0, R3, 0x1f, RZ, 0xc0, !PT ;  /* 0x0000001f03007812 */ /* 0x001fca00078ec0ff */
[----:B-1----:R-:W-:Y:S01]  /*0110*/  IMAD.WIDE.U32 R8, R0, 0x10, R8 ;  /* 0x0000001000087825 */ /* 0x002fe200078e0008 */
[----:B--2---:R0:W5:Y:S01]  /*0120*/  @P1 LDG.E.64 R6, desc[UR6][R32.64] ;  /* 0x0000000620061981 */ /* 0x004162000c1e1b00 */
[----:B------:R-:W-:-:S03]  /*0130*/  SHF.R.U32.HI R2, RZ, 0x5, R3 ;  /* 0x00000005ff027819 */ /* 0x000fc60000011603 */
[----:B------:R0:W5:Y:S04]  /*0140*/  @P0 LDG.E.128 R12, desc[UR6][R8.64] ;  /* 0x00000006080c0981 */ /* 0x000168000c1e1d00 */
[----:B------:R0:W5:Y:S01]  /*0150*/  @P0 LDG.E.128 R20, desc[UR6][R8.64+0x200] ;  /* 0x0002000608140981 */ /* 0x000162000c1e1d00 */
[----:B------:R-:W1:Y:S02]  /*0160*/  S2R R10, SR_CTAID.X ;  /* 0x00000000000a7919 */ /* 0x000e640000002500 */
[----:B-1----:R-:W-:-:S04]  /*0170*/  LEA R2, R10, R2, 0x2 ;  /* 0x000000020a027211 */ /* 0x002fc800078e10ff */
[----:B------:R-:W-:Y:S01]  /*0180*/  ISETP.GE.AND P2, PT, R2, UR8, PT ;  /* 0x0000000802007c0c */ /* 0x000fe2000bf46270 */
[----:B------:R-:W-:Y:S02]  /*0190*/  ULDC UR8, c[0x0][0x0] ;  /* 0x0000000000087ab9 */ /* 0x000fe40000000800 */
[----:B------:R-:W-:Y:S01]  /*01a0*/  IMAD R3, R10, UR8, R3 ;  /* 0x000000080a037c24 */ /* 0x000fe2000f8e0203 */
[----:B---3--:R-:W-:Y:S02]  /*01b0*/  @P1 R2UR UR4, R4 ;  /* 0x00000000040412ca */ /* 0x008fe400000e0000 */
[----:B------:R-:W-:-:S07]  /*01c0*/  @P1 R2UR UR5, R5 ;  /* 0x00000000050512ca */ /* 0x000fce00000e0000 */
[----:B0-----:R-:W-:Y:S08]  /*01d0*/  @P2 EXIT ;  /* 0x000000000000294d */ /* 0x001ff00003800000 */
[----:B------:R-:W0:Y:S08]  /*01e0*/  LDC.64 R8, c[0x0][0x260] ;  /* 0x00009800ff087b82 */ /* 0x000e300000000a00 */
[----:B------:R-:W1:Y:S01]  /*01f0*/  @P1 LDC R5, c[0x0][0x2f0] ;  /* 0x0000bc00ff051b82 */ /* 0x000e620000000800 */
[----:B------:R-:W-:Y:S02]  /*0200*/  UIADD3 UR15, UR5, -0x4498517b, URZ ;  /* 0xbb67ae85050f7890 */ /* 0x000fe4000fffe03f */
[----:B------:R-:W-:-:S02]  /*0210*/  UIADD3 UR14, UR4, -0x61c88647, URZ ;  /* 0x9e3779b9040e7890 */ /* 0x000fc4000fffe03f */
[----:B------:R-:W-:Y:S02]  /*0220*/  UIADD3 UR16, UR4, 0x3c6ef372, URZ ;  /* 0x3c6ef37204107890 */ /* 0x000fe4000fffe03f */
[----:B------:R-:W-:Y:S02]  /*0230*/  UIADD3 UR17, UR5, 0x76cf5d0a, URZ ;  /* 0x76cf5d0a05117890 */ /* 0x000fe4000fffe03f */
[----:B------:R-:W-:Y:S02]  /*0240*/  UIADD3 UR19, UR5, 0x32370b8f, URZ ;  /* 0x32370b8f05137890 */ /* 0x000fe4000fffe03f */
[----:B------:R-:W-:Y:S02]  /*0250*/  UIADD3 UR18, UR4, -0x255992d5, URZ ;  /* 0xdaa66d2b04127890 */ /* 0x000fe4000fffe03f */
[----:B------:R-:W-:Y:S02]  /*0260*/  UIADD3 UR20, UR4, 0x78dde6e4, URZ ;  /* 0x78dde6e404147890 */ /* 0x000fe4000fffe03f */
[----:B------:R-:W-:Y:S01]  /*0270*/  UIADD3 UR21, UR5, -0x126145ec, URZ ;  /* 0xed9eba1405157890 */ /* 0x000fe2000fffe03f */
[----:B0-----:R-:W-:Y:S01]  /*0280*/  IMAD.WIDE.U32 R8, R0, 0x10, R8 ;  /* 0x0000001000087825 */ /* 0x001fe200078e0008 */
[----:B------:R-:W-:-:S02]  /*0290*/  UIADD3 UR23, UR5, -0x56f99767, URZ ;  /* 0xa906689905177890 */ /* 0x000fc4000fffe03f */
[----:B------:R-:W-:Y:S02]  /*02a0*/  UIADD3 UR22, UR4, 0x1715609d, URZ ;  /* 0x1715609d04167890 */ /* 0x000fe4000fffe03f */
[----:B------:R-:W2:Y:S01]  /*02b0*/  LDG.E.128 R24, desc[UR6][R8.64] ;  /* 0x0000000608187981 */ /* 0x000ea2000c1e1d00 */
[----:B------:R-:W-:Y:S02]  /*02c0*/  UIADD3 UR24, UR4, -0x4ab325aa, URZ ;  /* 0xb54cda5604187890 */ /* 0x000fe4000fffe03f */
[----:B------:R-:W-:Y:S01]  /*02d0*/  UIADD3 UR25, UR5, 0x646e171e, URZ ;  /* 0x646e171e05197890 */ /* 0x000fe2000fffe03f */
[----:B------:R0:W3:Y:S01]  /*02e0*/  LDG.E.128 R28, desc[UR6][R8.64+0x200] ;  /* 0x00020006081c7981 */ /* 0x0000e2000c1e1d00 */
[----:B-1---5:R-:W-:Y:S01]  /*02f0*/  @P1 IADD3 R32, P2, R6, R5, RZ ;  /* 0x0000000506201210 */ /* 0x022fe20007f5e0ff */
[----:B------:R-:W-:Y:S01]  /*0300*/  UIADD3 UR27, UR5, 0x1fd5c5a3, URZ ;  /* 0x1fd5c5a3051b7890 */ /* 0x000fe2000fffe03f */
[----:B------:R-:W-:Y:S01]  /*0310*/  @!P0 CS2R R20, SRZ ;  /* 0x0000000000148805 */ /* 0x000fe2000001ff00 */
[----:B------:R-:W-:Y:S01]  /*0320*/  UIADD3 UR26, UR4, 0x5384540f, URZ ;  /* 0x5384540f041a7890 */ /* 0x000fe2000fffe03f */
[----:B------:R-:W-:Y:S01]  /*0330*/  @!P0 CS2R R12, SRZ ;  /* 0x00000000000c8805 */ /* 0x000fe2000001ff00 */
[----:B------:R-:W-:Y:S01]  /*0340*/  @P1 IMAD.X R33, RZ, RZ, R7, P2 ;  /* 0x000000ffff211224 */ /* 0x000fe200010e0607 */
[----:B------:R-:W-:Y:S01]  /*0350*/  UIADD3 UR28, UR4, -0xe443238, URZ ;  /* 0xf1bbcdc8041c7890 */ /* 0x000fe2000fffe03f */
[----:B------:R-:W-:Y:S01]  /*0360*/  IMAD.HI.U32 R7, R3, -0x326172a9, RZ ;  /* 0xcd9e8d5703077827 */ /* 0x000fe200078e00ff */
[----:B------:R-:W-:Y:S01]  /*0370*/  UIADD3 UR29, UR5, -0x24c28bd8, URZ ;  /* 0xdb3d7428051d7890 */ /* 0x000fe2000fffe03f */
[----:B------:R-:W-:-:S02]  /*0380*/  @!P0 CS2R R14, SRZ ;  /* 0x00000000000e8805 */ /* 0x000fc4000001ff00 */
[--C-:B------:R-:W-:Y:S02]  /*0390*/  SHF.R.U32.HI R4, RZ, 0x2, R33.reuse ;  /* 0x00000002ff047819 */ /* 0x100fe40000011621 */
[----:B------:R-:W-:Y:S02]  /*03a0*/  @!P0 CS2R R22, SRZ ;  /* 0x0000000000168805 */ /* 0x000fe4000001ff00 */
[----:B------:R-:W-:Y:S01]  /*03b0*/  SHF.R.U64 R5, R32, 0x2, R33 ;  /* 0x0000000220057819 */ /* 0x000fe20000001221 */
[----:B------:R-:W-:Y:S02]  /*03c0*/  UIADD3 UR30, UR4, -0x700cb87f, URZ ;  /* 0x8ff34781041e7890 */ /* 0x000fe4000fffe03f */
[----:B------:R-:W-:Y:S01]  /*03d0*/  LOP3.LUT R7, R7, UR4, R4, 0x96, !PT ;  /* 0x0000000407077c12 */ /* 0x000fe2000f8e9604 */
[----:B------:R-:W-:Y:S01]  /*03e0*/  UIADD3 UR31, UR5, -0x695add53, URZ ;  /* 0x96a522ad051f7890 */ /* 0x000fe2000fffe03f */
[----:B------:R-:W-:Y:S01]  /*03f0*/  HFMA2.MMA R51, -RZ, RZ, 0, 0 ;  /* 0x00000000ff337435 */ /* 0x000fe200000001ff */
[C---:B------:R-:W-:Y:S01]  /*0400*/  IMAD.HI.U32 R6, R5.reuse, -0x2daee0ad, RZ ;  /* 0xd2511f5305067827 */ /* 0x040fe200078e00ff */
[----:B------:R-:W-:Y:S01]  /*0410*/  ULDC.64 UR8, c[0x0][0x270] ;  /* 0x00009c0000087ab9 */ /* 0x000fe20000000a00 */
[----:B------:R-:W-:Y:S01]  /*0420*/  BSSY B0, `(.L_x_2340) ;  /* 0x000069c000007945 */ /* 0x000fe20003800000 */
[----:B------:R-:W-:Y:S01]  /*0430*/  UISETP.NE.U32.AND UP0, UPT, UR8, URZ, UPT ;  /* 0x0000003f0800728c */ /* 0x000fe2000bf05070 */
[----:B0-----:R-:W-:Y:S01]  /*0440*/  IMAD R8, R5, -0x2daee0ad, RZ ;  /* 0xd2511f5305087824 */ /* 0x001fe200078e02ff */
[----:B------:R-:W-:Y:S01]  /*0450*/  LOP3.LUT R6, R6, UR5, RZ, 0x3c, !PT ;  /* 0x0000000506067c12 */ /* 0x000fe2000f8e3cff */
[----:B------:R-:W-:Y:S01]  /*0460*/  IMAD.HI.U32 R9, R7, -0x2daee0ad, RZ ;  /* 0xd2511f5307097827 */ /* 0x000fe200078e00ff */
[----:B------:R-:W-:Y:S01]  /*0470*/  ULDC.U8 UR8, c[0x0][0x2a0] ;  /* 0x0000a80000087ab9 */ /* 0x000fe20000000000 */
[----:B------:R-:W-:-:S02]  /*0480*/  UISETP.NE.AND.EX UP0, UPT, UR9, URZ, UPT, UP0 ;  /* 0x0000003f0900728c */ /* 0x000fc4000bf05300 */
[----:B------:R-:W-:Y:S01]  /*0490*/  IMAD R7, R7, -0x2daee0ad, RZ ;  /* 0xd2511f5307077824 */ /* 0x000fe200078e02ff */
[----:B------:R-:W-:Y:S01]  /*04a0*/  LOP3.LUT R10, R9, UR15, R8, 0x96, !PT ;  /* 0x0000000f090a7c12 */ /* 0x000fe2000f8e9608 */
[----:B------:R-:W-:Y:S01]  /*04b0*/  IMAD R8, R3, -0x326172a9, RZ ;  /* 0xcd9e8d5703087824 */ /* 0x000fe200078e02ff */
[----:B------:R-:W-:Y:S01]  /*04c0*/  UISETP.NE.AND UP1, UPT, UR8, URZ, UPT ;  /* 0x0000003f0800728c */ /* 0x000fe2000bf25270 */
[C---:B------:R-:W-:Y:S01]  /*04d0*/  IMAD.HI.U32 R9, R6.reuse, -0x326172a9, RZ ;  /* 0xcd9e8d5706097827 */ /* 0x040fe200078e00ff */
[----:B------:R-:W-:Y:S01]  /*04e0*/  ULDC UR10, c[0x0][0x218] ;  /* 0x00008600000a7ab9 */ /* 0x000fe20000000800 */
[----:B------:R-:W-:Y:S01]  /*04f0*/  ULDC UR11, c[0x0][0x2d8] ;  /* 0x0000b600000b7ab9 */ /* 0x000fe20000000800 */
[----:B------:R-:W-:Y:S01]  /*0500*/  ULDC.64 UR12, c[0x0][0x2b8] ;  /* 0x0000ae00000c7ab9 */ /* 0x000fe20000000a00 */
[----:B------:R-:W-:Y:S01]  /*0510*/  IMAD R6, R6, -0x326172a9, RZ ;  /* 0xcd9e8d5706067824 */ /* 0x000fe200078e02ff */
[----:B------:R-:W-:Y:S01]  /*0520*/  LOP3.LUT R8, R9, UR14, R8, 0x96, !PT ;  /* 0x0000000e09087c12 */ /* 0x000fe2000f8e9608 */
        /* <DEDUP_REMOVED lines=39> */
[--C-:B------:R-:W-:Y:S01]  /*07a0*/  HADD2.F32 R16, -RZ, R21.reuse.H0_H0 ;  /* 0x20000015ff107230 */ /* 0x100fe20000004100 */
[----:B------:R-:W-:Y:S01]  /*07b0*/  LOP3.LUT R19, R35, UR29, R19, 0x96, !PT ;  /* 0x0000001d23137c12 */ /* 0x000fe2000f8e9613 */
[----:B------:R-:W-:Y:S02]  /*07c0*/  HADD2.F32 R17, -RZ, R21.H1_H1 ;  /* 0x30000015ff117230 */ /* 0x000fe40000004100 */
[----:B------:R-:W-:-:S04]  /*07d0*/  IMAD.HI.U32 R21, R60, -0x2daee0ad, RZ ;  /* 0xd2511f533c157827 */ /* 0x000fc800078e00ff */
[----:B------:R-:W-:Y:S02]  /*07e0*/  IMAD R33, R33, -0x326172a9, RZ ;  /* 0xcd9e8d5721217824 */ /* 0x000fe400078e02ff */
[----:B------:R-:W-:-:S04]  /*07f0*/  IMAD.WIDE.U32 R56, R19, -0x326172a9, RZ ;  /* 0xcd9e8d5713387825 */ /* 0x000fc800078e00ff */
[--C-:B------:R-:W-:Y:S01]  /*0800*/  HADD2.F32 R6, -RZ, R12.reuse.H0_H0 ;  /* 0x2000000cff067230 */ /* 0x100fe20000004100 */
[----:B------:R-:W-:Y:S01]  /*0810*/  LOP3.LUT R36, R57, UR30, R33, 0x96, !PT ;  /* 0x0000001e39247c12 */ /* 0x000fe2000f8e9621 */
[----:B------:R-:W-:Y:S01]  /*0820*/  HADD2.F32 R7, -RZ, R12.H1_H1 ;  /* 0x3000000cff077230 */ /* 0x000fe20000004100 */
[----:B------:R-:W-:Y:S01]  /*0830*/  LOP3.LUT R57, R32, 0x3, RZ, 0xc0, !PT ;  /* 0x0000000320397812 */ /* 0x000fe200078ec0ff */
[--C-:B------:R-:W-:Y:S02]  /*0840*/  HADD2.F32 R8, -RZ, R13.reuse.H0_H0 ;  /* 0x2000000dff087230 */ /* 0x100fe40000004100 */
[----:B------:R-:W-:Y:S02]  /*0850*/  HADD2.F32 R9, -RZ, R13.H1_H1 ;  /* 0x3000000dff097230 */ /* 0x000fe40000004100 */
[--C-:B------:R-:W-:Y:S02]  /*0860*/  HADD2.F32 R10, -RZ, R14.reuse.H0_H0 ;  /* 0x2000000eff0a7230 */ /* 0x100fe40000004100 */
[----:B------:R-:W-:-:S02]  /*0870*/  HADD2.F32 R11, -RZ, R14.H1_H1 ;  /* 0x3000000eff0b7230 */ /* 0x000fc40000004100 */
[--C-:B------:R-:W-:Y:S02]  /*0880*/  HADD2.F32 R12, -RZ, R15.reuse.H0_H0 ;  /* 0x2000000fff0c7230 */ /* 0x100fe40000004100 */
[----:B------:R-:W-:Y:S02]  /*0890*/  HADD2.F32 R13, -RZ, R15.H1_H1 ;  /* 0x3000000fff0d7230 */ /* 0x000fe40000004100 */
[--C-:B------:R-:W-:Y:S02]  /*08a0*/  HADD2.F32 R14, -RZ, R20.reuse.H0_H0 ;  /* 0x20000014ff0e7230 */ /* 0x100fe40000004100 */
[----:B------:R-:W-:Y:S01]  /*08b0*/  HADD2.F32 R15, -RZ, R20.H1_H1 ;  /* 0x30000014ff0f7230 */ /* 0x000fe20000004100 */
[----:B------:R-:W-:Y:S01]  /*08c0*/  LOP3.LUT R20, R21, UR31, R34, 0x96, !PT ;  /* 0x0000001f15147c12 */ /* 0x000fe2000f8e9622 */
[----:B------:R-:W-:Y:S02]  /*08d0*/  HADD2.F32 R18, -RZ, R22.H0_H0 ;  /* 0x20000016ff127230 */ /* 0x000fe40000004100 */
[----:B------:R-:W-:-:S02]  /*08e0*/  HADD2.F32 R19, -RZ, R23.H0_H0 ;  /* 0x20000017ff137230 */ /* 0x000fc40000004100 */
[----:B------:R-:W-:Y:S02]  /*08f0*/  HADD2.F32 R22, -RZ, R22.H1_H1 ;  /* 0x30000016ff167230 */ /* 0x000fe40000004100 */
[----:B------:R-:W-:Y:S02]  /*0900*/  HADD2.F32 R23, -RZ, R23.H1_H1 ;  /* 0x30000017ff177230 */ /* 0x000fe40000004100 */
[----:B------:R-:W-:Y:S02]  /*0910*/  IMAD R60, R60, -0x2daee0ad, RZ ;  /* 0xd2511f533c3c7824 */ /* 0x000fe400078e02ff */
[--C-:B--2---:R-:W-:Y:S02]  /*0920*/  HADD2.F32 R21, -RZ, R24.reuse.H0_H0 ;  /* 0x20000018ff157230 */ /* 0x104fe40000004100 */
[----:B------:R-:W-:Y:S02]  /*0930*/  HADD2.F32 R38, -RZ, R24.H1_H1 ;  /* 0x30000018ff267230 */ /* 0x000fe40000004100 */
[----:B------:R-:W-:-:S02]  /*0940*/  HADD2.F32 R37, -RZ, R25.H0_H0 ;  /* 0x20000019ff257230 */ /* 0x000fc40000004100 */
[----:B------:R-:W-:Y:S02]  /*0950*/  HADD2.F32 R40, -RZ, R25.H1_H1 ;  /* 0x30000019ff287230 */ /* 0x000fe40000004100 */
[--C-:B------:R-:W-:Y:S02]  /*0960*/  HADD2.F32 R39, -RZ, R26.reuse.H0_H0 ;  /* 0x2000001aff277230 */ /* 0x100fe40000004100 */
[----:B------:R-:W-:Y:S02]  /*0970*/  HADD2.F32 R42, -RZ, R26.H1_H1 ;  /* 0x3000001aff2a7230 */ /* 0x000fe40000004100 */
[--C-:B------:R-:W-:Y:S02]  /*0980*/  HADD2.F32 R41, -RZ, R27.reuse.H0_H0 ;  /* 0x2000001bff297230 */ /* 0x100fe40000004100 */
[----:B------:R-:W-:Y:S02]  /*0990*/  HADD2.F32 R44, -RZ, R27.H1_H1 ;  /* 0x3000001bff2c7230 */ /* 0x000fe40000004100 */
[----:B---3--:R-:W-:-:S02]  /*09a0*/  HADD2.F32 R43, -RZ, R28.H0_H0 ;  /* 0x2000001cff2b7230 */ /* 0x008fc40000004100 */
[----:B------:R-:W-:Y:S02]  /*09b0*/  HADD2.F32 R46, -RZ, R28.H1_H1 ;  /* 0x3000001cff2e7230 */ /* 0x000fe40000004100 */
[--C-:B------:R-:W-:Y:S02]  /*09c0*/  HADD2.F32 R45, -RZ, R29.reuse.H0_H0 ;  /* 0x2000001dff2d7230 */ /* 0x100fe40000004100 */
[----:B------:R-:W-:Y:S02]  /*09d0*/  HADD2.F32 R48, -RZ, R29.H1_H1 ;  /* 0x3000001dff307230 */ /* 0x000fe40000004100 */
[--C-:B------:R-:W-:Y:S02]  /*09e0*/  HADD2.F32 R47, -RZ, R30.reuse.H0_H0 ;  /* 0x2000001eff2f7230 */ /* 0x100fe40000004100 */
[----:B------:R-:W-:Y:S02]  /*09f0*/  HADD2.F32 R49, -RZ, R30.H1_H1 ;  /* 0x3000001eff317230 */ /* 0x000fe40000004100 */
[----:B------:R-:W-:-:S02]  /*0a00*/  HADD2.F32 R50, -RZ, R31.H0_H0 ;  /* 0x2000001fff327230 */ /* 0x000fc40000004100 */
[----:B------:R-:W-:-:S07]  /*0a10*/  HADD2.F32 R54, -RZ, R31.H1_H1 ;  /* 0x3000001fff367230 */ /* 0x000fce0000004100 */
.L_x_2454:
[----:B------:R-:W0:Y:S01]  /*0a20*/  LDC.64 R34, c[0x0][0x230] ;  /* 0x00008c00ff227b82 */ /* 0x000e220000000a00 */
[----:B------:R-:W-:Y:S01]  /*0a30*/  IMAD R28, R2, UR10, RZ ;  /* 0x0000000a021c7c24 */ /* 0x000fe2000f8e02ff */
[----:B------:R-:W-:Y:S01]  /*0a40*/  PLOP3.LUT P1, PT, PT, PT, UP0, 0x80, 0x0 ;  /* 0x000000000000781c */ /* 0x000fe20003f2f008 */
[----:B------:R-:W-:Y:S01]  /*0a50*/  IMAD.MOV.U32 R53, RZ, RZ, 0x2 ;  /* 0x00000002ff357424 */ /* 0x000fe200078e00ff */
[----:B------:R-:W-:Y:S01]  /*0a60*/  PLOP3.LUT P2, PT, PT, PT, UP0, 0x80, 0x0 ;  /* 0x000000000000781c */ /* 0x000fe20003f4f008 */
[----:B------:R-:W-:Y:S01]  /*0a70*/  @UP0 ULDC.64 UR8, c[0x0][0x270] ;  /* 0x00009c0000080ab9 */ /* 0x000fe20000000a00 */
[----:B------:R-:W-:Y:S02]  /*0a80*/  SHF.R.S32.HI R29, RZ, 0x1f, R28 ;  /* 0x0000001fff1d7819 */ /* 0x000fe4000001141c */
[----:B------:R-:W1:Y:S02]  /*0a90*/  LDC.64 R74, c[0x0][0x220] ;  /* 0x00008800ff4a7b82 */ /* 0x000e640000000a00 */
[----:B------:R-:W-:-:S04]  /*0aa0*/  LEA.HI R29, R29, R28, RZ, 0x3 ;  /* 0x0000001c1d1d7211 */ /* 0x000fc800078f18ff */
[----:B------:R-:W-:Y:S01]  /*0ab0*/  LEA.HI.SX32 R81, R29, R0, 0x1d ;  /* 0x000000001d517211 */ /* 0x000fe200078feaff */
[----:B------:R-:W-:-:S06]  /*0ac0*/  @P1 IMAD.WIDE R52, R2, R53, UR8 ;  /* 0x0000000802341e25 */ /* 0x000fcc000f8e0235 */
[----:B------:R-:W2:Y:S01]  /*0ad0*/  @P2 LDG.E.U16 R52, desc[UR6][R52.64] ;  /* 0x0000000634342981 */ /* 0x000ea2000c1e1500 */
[----:B0-----:R-:W-:-:S04]  /*0ae0*/  ISETP.NE.U32.AND P0, PT, R34, RZ, PT ;  /* 0x000000ff2200720c */ /* 0x001fc80003f05070 */
[----:B------:R-:W-:Y:S01]  /*0af0*/  ISETP.NE.AND.EX P0, PT, R35, RZ, PT, P0 ;  /* 0x000000ff2300720c */ /* 0x000fe20003f05300 */
[----:B-1----:R-:W-:-:S06]  /*0b00*/  IMAD.WIDE.U32 R28, R81, 0x10, R74 ;  /* 0x00000010511c7825 */ /* 0x002fcc00078e004a */
[----:B------:R-:W5:Y:S06]  /*0b10*/  LDG.E.128 R28, desc[UR6][R28.64] ;  /* 0x000000061c1c7981 */ /* 0x000f6c000c1e1d00 */
[----:B------:R-:W-:-:S04]  /*0b20*/  @P0 LEA R32, P1, R81, R34, 0x4 ;  /* 0x0000002251200211 */ /* 0x000fc800078220ff */
[----:B------:R-:W-:-:S05]  /*0b30*/  @P0 LEA.HI.X R33, R81, R35, RZ, 0x4, P1 ;  /* 0x0000002351210211 */ /* 0x000fca00008f24ff */
[----:B------:R0:W5:Y:S01]  /*0b40*/  @P0 LDG.E.128 R24, desc[UR6][R32.64] ;  /* 0x0000000620180981 */ /* 0x000162000c1e1d00 */
[C---:B------:R-:W-:Y:S02]  /*0b50*/  ISETP.NE.AND P1, PT, R57.reuse, 0x1, PT ;  /* 0x000000013900780c */ /* 0x040fe40003f25270 */
[----:B------:R-:W-:Y:S01]  /*0b60*/  PLOP3.LUT P2, PT, PT, PT, UP0, 0x80, 0x0 ;  /* 0x000000000000781c */ /* 0x000fe20003f4f008 */
[----:B------:R-:W-:Y:S01]  /*0b70*/  BSSY B1, `(.L_x_2341) ;  /* 0x000000e000017945 */ /* 0x000fe20003800000 */
[----:B------:R-:W-:Y:S01]  /*0b80*/  MOV R71, 0x3f800000 ;  /* 0x3f80000000477802 */ /* 0x000fe20000000f00 */
[----:B------:R-:W-:-:S10]  /*0b90*/  VIADD R58, R57, 0x1 ;  /* 0x00000001393a7836 */ /* 0x000fd40000000000 */
[----:B--2---:R-:W-:Y:S01]  /*0ba0*/  @P2 HADD2.F32 R71, -RZ, R52.H0_H0 ;  /* 0x20000034ff472230 */ /* 0x004fe20000004100 */
[----:B0-----:R-:W-:Y:S06]  /*0bb0*/  @!P1 BRA `(.L_x_2342) ;  /* 0x0000000000209947 */ /* 0x001fec0003800000 */
        /* <DEDUP_REMOVED lines=8> */
.L_x_2342:
[----:B------:R-:W-:-:S07]  /*0c40*/  IMAD.MOV.U32 R55, RZ, RZ, R56 ;  /* 0x000000ffff377224 */ /* 0x000fce00078e0038 */
.L_x_2343:
[----:B------:R-:W-:Y:S05]  /*0c50*/  BSYNC B1 ;  /* 0x0000000000017941 */ /* 0x000fea0003800000 */
.L_x_2341:
        /* <DEDUP_REMOVED lines=16> */
.L_x_2347:
[----:B------:R-:W-:Y:S05]  /*0d60*/  BSYNC B2 ;  /* 0x0000000000027941 */ /* 0x000fea0003800000 */
.L_x_2346:
[----:B------:R-:W-:Y:S01]  /*0d70*/  IMAD.HI.U32 R33, R3, -0x326172a9, RZ ;  /* 0xcd9e8d5703217827 */ /* 0x000fe200078e00ff */
[----:B------:R-:W-:-:S03]  /*0d80*/  LOP3.LUT R56, R56, UR5, R51, 0x96, !PT ;  /* 0x0000000538387c12 */ /* 0x000fc6000f8e9633 */
[----:B------:R-:W-:Y:S01]  /*0d90*/  IMAD R53, R5, -0x2daee0ad, RZ ;  /* 0xd2511f5305357824 */ /* 0x000fe200078e02ff */
[----:B------:R-:W-:Y:S01]  /*0da0*/  LOP3.LUT R58, R33, UR4, R4, 0x96, !PT ;  /* 0x00000004213a7c12 */ /* 0x000fe2000f8e9604 */
[----:B------:R-:W-:Y:S02]  /*0db0*/  IMAD R33, R3, -0x326172a9, RZ ;  /* 0xcd9e8d5703217824 */ /* 0x000fe400078e02ff */
        /* <DEDUP_REMOVED lines=35> */
[----:B------:R-:W-:-:S04]  /*0ff0*/  LOP3.LUT R36, R57, UR30, R52, 0x96, !PT ;  /* 0x0000001e39247c12 */ /* 0x000fc8000f8e9634 */
[----:B------:R-:W-:-:S07]  /*1000*/  LOP3.LUT R20, R61, UR31, R32, 0x96, !PT ;  /* 0x0000001f3d147c12 */ /* 0x000fce000f8e9620 */
.L_x_2345:
[----:B------:R-:W-:Y:S05]  /*1010*/  BSYNC B1 ;  /* 0x0000000000017941 */ /* 0x000fea0003800000 */
.L_x_2344:
[----:B------:R-:W0:Y:S01]  /*1020*/  LDC R70, c[0x0][0x298] ;  /* 0x0000a600ff467b82 */ /* 0x000e220000000800 */
[----:B------:R-:W-:Y:S01]  /*1030*/  I2FP.F32.U32 R32, R55 ;  /* 0x0000003700207245 */ /* 0x000fe20000201000 */
[----:B-----5:R-:W-:Y:S01]  /*1040*/  HADD2.F32 R52, -RZ, R28.H0_H0 ;  /* 0x2000001cff347230 */ /* 0x020fe20000004100 */
[----:B------:R-:W-:Y:S01]  /*1050*/  MOV R67, 0x2f800000 ;  /* 0x2f80000000437802 */ /* 0x000fe20000000f00 */
[----:B------:R-:W-:Y:S01]  /*1060*/  BSSY B1, `(.L_x_2348) ;  /* 0x0000016000017945 */ /* 0x000fe20003800000 */
[----:B------:R-:W-:Y:S02]  /*1070*/  ISETP.NE.AND P1, PT, R58, 0x1, PT ;  /* 0x000000013a00780c */ /* 0x000fe40003f25270 */
[----:B------:R-:W-:Y:S01]  /*1080*/  FMUL.FTZ R33, R52, R71 ;  /* 0x0000004734217220 */ /* 0x000fe20000410000 */
[----:B------:R-:W1:Y:S01]  /*1090*/  LDC R69, c[0x0][0x294] ;  /* 0x0000a500ff457b82 */ /* 0x000e620000000800 */
[----:B------:R-:W-:Y:S01]  /*10a0*/  FFMA.FTZ R32, R32, R67, 1.1641532182693481445e-10 ;  /* 0x2f00000020207423 */ /* 0x000fe20000010043 */
[----:B------:R-:W-:-:S02]  /*10b0*/  VIADD R52, R58, 0x1 ;  /* 0x000000013a347836 */ /* 0x000fc40000000000 */
[----:B0-----:R-:W-:Y:S02]  /*10c0*/  FMUL.FTZ R33, R33, R70 ;  /* 0x0000004621217220 */ /* 0x001fe40000410000 */
        /* <DEDUP_REMOVED lines=14> */
.L_x_2349:
[----:B------:R-:W-:-:S07]  /*11b0*/  MOV R55, R56 ;  /* 0x0000003800377202 */ /* 0x000fce0000000f00 */
.L_x_2350:
[----:B------:R-:W-:Y:S05]  /*11c0*/  BSYNC B1 ;  /* 0x0000000000017941 */ /* 0x000fea0003800000 */
.L_x_2348:
        /* <DEDUP_REMOVED lines=16> */
.L_x_2354:
[----:B------:R-:W-:Y:S05]  /*12d0*/  BSYNC B2 ;  /* 0x0000000000027941 */ /* 0x000fea0003800000 */
.L_x_2353:
        /* <DEDUP_REMOVED lines=41> */
[----:B------:R-:W-:-:S07]  /*1570*/  LOP3.LUT R20, R61, UR31, R32, 0x96, !PT ;  /* 0x0000001f3d147c12 */ /* 0x000fce000f8e9620 */
.L_x_2352:
[----:B------:R-:W-:Y:S05]  /*1580*/  BSYNC B1 ;  /* 0x0000000000017941 */ /* 0x000fea0003800000 */
.L_x_2351:
        /* <DEDUP_REMOVED lines=22> */
.L_x_2356:
[----:B------:R-:W-:-:S07]  /*16f0*/  MOV R28, R56 ;  /* 0x00000038001c7202 */ /* 0x000fce0000000f00 */
.L_x_2357:
[----:B------:R-:W-:Y:S05]  /*1700*/  BSYNC B1 ;  /* 0x0000000000017941 */ /* 0x000fea0003800000 */
.L_x_2355:
        /* <DEDUP_REMOVED lines=16> */
.L_x_2361:
[----:B------:R-:W-:Y:S05]  /*1810*/  BSYNC B2 ;  /* 0x0000000000027941 */ /* 0x000fea0003800000 */
.L_x_2360:
        /* <DEDUP_REMOVED lines=41> */
[----:B------:R-:W-:-:S07]  /*1ab0*/  LOP3.LUT R20, R61, UR31, R32, 0x96, !PT ;  /* 0x0000001f3d147c12 */ /* 0x000fce000f8e9620 */
.L_x_2359:
[----:B------:R-:W-:Y:S05]  /*1ac0*/  BSYNC B1 ;  /* 0x0000000000017941 */ /* 0x000fea0003800000 */
.L_x_2358:
        /* <DEDUP_REMOVED lines=21> */
.L_x_2363:
[----:B------:R-:W-:-:S07]  /*1c20*/  IMAD.MOV.U32 R28, RZ, RZ, R56 ;  /* 0x000000ffff1c7224 */ /* 0x000fce00078e0038 */
.L_x_2364:
[----:B------:R-:W-:Y:S05]  /*1c30*/  BSYNC B1 ;  /* 0x0000000000017941 */ /* 0x000fea0003800000 */
.L_x_2362:
        /* <DEDUP_REMOVED lines=16> */
.L_x_2368:
[----:B------:R-:W-:Y:S05]  /*1d40*/  BSYNC B2 ;  /* 0x0000000000027941 */ /* 0x000fea0003800000 */
.L_x_2367:
        /* <DEDUP_REMOVED lines=43> */
.L_x_2366:
[----:B------:R-:W-:Y:S05]  /*2000*/  BSYNC B1 ;  /* 0x0000000000017941 */ /* 0x000fea0003800000 */
.L_x_2365:
        /* <DEDUP_REMOVED lines=21> */
.L_x_2370:
[----:B------:R-:W-:-:S07]  /*2160*/  MOV R55, R56 ;  /* 0x0000003800377202 */ /* 0x000fce0000000f00 */
.L_x_2371:
[----:B------:R-:W-:Y:S05]  /*2170*/  BSYNC B1 ;  /* 0x0000000000017941 */ /* 0x000fea0003800000 */
.L_x_2369:
        /* <DEDUP_REMOVED lines=16> */
.L_x_2375:
[----:B------:R-:W-:Y:S05]  /*2280*/  BSYNC B2 ;  /* 0x0000000000027941 */ /* 0x000fea0003800000 */
.L_x_2374:
        /* <DEDUP_REMOVED lines=40> */
[----:B------:R-:W-:-:S04]  /*2510*/  LOP3.LUT R36, R57, UR30, R52, 0x96, !PT ;  /* 0x0000001e39247c12 */ /* 0x000fc8000f8e9634 */
[----:B------:R-:W-:Y:S02]  /*2520*/  LOP3.LUT R20, R29, UR31, R32, 0x96, !PT ;  /* 0x0000001f1d147c12 */ /* 0x000fe4000f8e9620 */
[----:B------:R-:W-:-:S07]  /*2530*/  MOV R60, R28 ;  /* 0x0000001c003c7202 */ /* 0x000fce0000000f00 */
.L_x_2373:
[----:B------:R-:W-:Y:S05]  /*2540*/  BSYNC B1 ;  /* 0x0000000000017941 */ /* 0x000fea0003800000 */
.L_x_2372:
[----:B------:R-:W-:Y:S01]  /*2550*/  I2FP.F32.U32 R28, R55 ;  /* 0x00000037001c7245 */ /* 0x000fe20000201000 */
[----:B------:R-:W-:Y:S01]  /*2560*/  HADD2.F32 R32, -RZ, R30.H0_H0 ;  /* 0x2000001eff207230 */ /* 0x000fe20000004100 */
[C---:B------:R-:W-:Y:S01]  /*2570*/  ISETP.NE.AND P4, PT, R53.reuse, 0x1, PT ;  /* 0x000000013500780c */ /* 0x040fe20003f85270 */
[----:B------:R-:W-:Y:S02]  /*2580*/  BSSY B1, `(.L_x_2376) ;  /* 0x0000013000017945 */ /* 0x000fe40003800000 */
[----:B------:R-:W-:Y:S01]  /*2590*/  FFMA.FTZ R28, R28, R67, 1.1641532182693481445e-10 ;  /* 0x2f0000001c1c7423 */ /* 0x000fe20000010043 */
[----:B------:R-:W-:Y:S01]  /*25a0*/  FMUL.FTZ R29, R32, R71 ;  /* 0x00000047201d7220 */ /* 0x000fe20000410000 */
[----:B------:R-:W-:-:S03]  /*25b0*/  VIADD R32, R53, 0x1 ;  /* 0x0000000135207836 */ /* 0x000fc60000000000 */
        /* <DEDUP_REMOVED lines=14> */
.L_x_2377:
[----:B------:R-:W-:-:S07]  /*26a0*/  MOV R55, R56 ;  /* 0x0000003800377202 */ /* 0x000fce0000000f00 */
.L_x_2378:
[----:B------:R-:W-:Y:S05]  /*26b0*/  BSYNC B1 ;  /* 0x0000000000017941 */ /* 0x000fea0003800000 */
.L_x_2376:
        /* <DEDUP_REMOVED lines=16> */
.L_x_2382:
[----:B------:R-:W-:Y:S05]  /*27c0*/  BSYNC B2 ;  /* 0x0000000000027941 */ /* 0x000fea0003800000 */
.L_x_2381:
        /* <DEDUP_REMOVED lines=43> */
.L_x_2380:
[----:B------:R-:W-:Y:S05]  /*2a80*/  BSYNC B1 ;  /* 0x0000000000017941 */ /* 0x000fea0003800000 */
.L_x_2379:
        /* <DEDUP_REMOVED lines=21> */
.L_x_2384:
[----:B------:R-:W-:-:S07]  /*2be0*/  IMAD.MOV.U32 R30, RZ, RZ, R56 ;  /* 0x000000ffff1e7224 */ /* 0x000fce00078e0038 */
.L_x_2385:
[----:B------:R-:W-:Y:S05]  /*2bf0*/  BSYNC B1 ;  /* 0x0000000000017941 */ /* 0x000fea0003800000 */
.L_x_2383:
        /* <DEDUP_REMOVED lines=16> */
.L_x_2389:
[----:B------:R-:W-:Y:S05]  /*2d00*/  BSYNC B2 ;  /* 0x0000000000027941 */ /* 0x000fea0003800000 */
.L_x_2388:
        /* <DEDUP_REMOVED lines=43> */
.L_x_2387:
[----:B------:R-:W-:Y:S05]  /*2fc0*/  BSYNC B1 ;  /* 0x0000000000017941 */ /* 0x000fea0003800000 */
.L_x_2386:
[----:B------:R-:W-:Y:S01]  /*2fd0*/  I2FP.F32.U32 R28, R30 ;  /* 0x0000001e001c7245 */ /* 0x000fe20000201000 */
[----:B------:R-:W-:Y:S01]  /*2fe0*/  HADD2.F32 R30, -RZ, R31.H0_H0 ;  /* 0x2000001fff1e7230 */ /* 0x000fe20000004100 */
[C---:B------:R-:W-:Y:S01]  /*2ff0*/  ISETP.NE.AND P6, PT, R52.reuse, 0x1, PT ;  /* 0x000000013400780c */ /* 0x040fe20003fc5270 */
[----:B------:R-:W-:Y:S01]  /*3000*/  BSSY B1, `(.L_x_2390) ;  /* 0x0000013000017945 */ /* 0x000fe20003800000 */
[----:B------:R-:W-:Y:S01]  /*3010*/  IADD3 R57, R52, 0x1, RZ ;  /* 0x0000000134397810 */ /* 0x000fe20007ffe0ff */
[----:B------:R-:W-:Y:S01]  /*3020*/  FFMA.FTZ R28, R28, R67, 1.1641532182693481445e-10 ;  /* 0x2f0000001c1c7423 */ /* 0x000fe20000010043 */
[----:B------:R-:W-:Y:S01]  /*3030*/  FMUL.FTZ R29, R30, R71 ;  /* 0x000000471e1d7220 */ /* 0x000fe20000410000 */
[----:B------:R-:W-:-:S03]  /*3040*/  @P0 HADD2.F32 R30, -RZ, R27.H0_H0 ;  /* 0x2000001bff1e0230 */ /* 0x000fc60000004100 */
        /* <DEDUP_REMOVED lines=13> */
.L_x_2391:
[----:B------:R-:W-:-:S07]  /*3120*/  MOV R30, R56 ;  /* 0x00000038001e7202 */ /* 0x000fce0000000f00 */
.L_x_2392:
[----:B------:R-:W-:Y:S05]  /*3130*/  BSYNC B1 ;  /* 0x0000000000017941 */ /* 0x000fea0003800000 */
.L_x_2390:
        /* <DEDUP_REMOVED lines=18> */
.L_x_2396:
[----:B------:R-:W-:Y:S05]  /*3260*/  BSYNC B2 ;  /* 0x0000000000027941 */ /* 0x000fea0003800000 */
.L_x_2395:
        /* <DEDUP_REMOVED lines=41> */
[----:B------:R-:W-:Y:S02]  /*3500*/  LOP3.LUT R20, R29, UR31, R32, 0x96, !PT ;  /* 0x0000001f1d147c12 */ /* 0x000fe4000f8e9620 */
[----:B------:R-:W-:-:S07]  /*3510*/  MOV R60, R28 ;  /* 0x0000001c003c7202 */ /* 0x000fce0000000f00 */
.L_x_2394:
[----:B------:R-:W-:Y:S05]  /*3520*/  BSYNC B1 ;  /* 0x0000000000017941 */ /* 0x000fea0003800000 */
.L_x_2393:
[----:B------:R-:W0:Y:S01]  /*3530*/  LDC.64 R32, c[0x0][0x238] ;  /* 0x00008e00ff207b82 */ /* 0x000e220000000a00 */
[----:B------:R-:W-:Y:S01]  /*3540*/  I2FP.F32.U32 R28, R30 ;  /* 0x0000001e001c7245 */ /* 0x000fe20000201000 */
[----:B------:R-:W-:Y:S01]  /*3550*/  IMAD.SHL.U32 R55, R81, 0x10, RZ ;  /* 0x0000001051377824 */ /* 0x000fe200078e00ff */
[----:B------:R-:W-:Y:S01]  /*3560*/  SHF.R.U32.HI R58, RZ, 0x1c, R81 ;  /* 0x0000001cff3a7819 */ /* 0x000fe20000011651 */
[----:B------:R-:W-:Y:S01]  /*3570*/  HADD2.F32 R30, -RZ, R31.H1_H1 ;  /* 0x3000001fff1e7230 */ /* 0x000fe20000004100 */
[----:B------:R-:W-:Y:S01]  /*3580*/  SEL R77, RZ, 0x10000, P5 ;  /* 0x00010000ff4d7807 */ /* 0x000fe20002800000 */
[----:B------:R-:W-:Y:S01]  /*3590*/  FFMA.FTZ R28, R28, R67, 1.1641532182693481445e-10 ;  /* 0x2f0000001c1c7423 */ /* 0x000fe20000010043 */
[----:B------:R-:W-:Y:S02]  /*35a0*/  ISETP.NE.AND P5, PT, R72, RZ, PT ;  /* 0x000000ff4800720c */ /* 0x000fe40003fa5270 */
[----:B------:R-:W-:Y:S01]  /*35b0*/  FMUL.FTZ R29, R30, R71 ;  /* 0x000000471e1d7220 */ /* 0x000fe20000410000 */
[----:B------:R-:W-:-:S02]  /*35c0*/  SEL R76, RZ, 0x100, P4 ;  /* 0x00000100ff4c7807 */ /* 0x000fc40002000000 */
[----:B------:R-:W-:Y:S01]  /*35d0*/  F2FP.F16.F32.PACK_AB R30, R66, R63 ;  /* 0x0000003f421e723e */ /* 0x000fe200000000ff */
[----:B------:R-:W-:Y:S01]  /*35e0*/  FMUL.FTZ R29, R29, R70 ;  /* 0x000000461d1d7220 */ /* 0x000fe20000410000 */
[----:B0-----:R-:W-:-:S04]  /*35f0*/  IADD3 R52, P6, R55, R32, RZ ;  /* 0x0000002037347210 */ /* 0x001fc80007fde0ff */
[----:B------:R-:W-:Y:S02]  /*3600*/  IADD3.X R53, R58, R33, RZ, P6, !PT ;  /* 0x000000213a357210 */ /* 0x000fe400037fe4ff */
[----:B------:R-:W-:Y:S02]  /*3610*/  FSETP.GTU.FTZ.AND P6, PT, R28, R69, PT ;  /* 0x000000451c00720b */ /* 0x000fe40003fdc000 */
[----:B------:R-:W-:Y:S02]  /*3620*/  F2FP.F16.F32.PACK_AB R28, R62, R59 ;  /* 0x0000003b3e1c723e */ /* 0x000fe400000000ff */
[----:B------:R-:W-:Y:S01]  /*3630*/  FSEL R68, R29, RZ, !P6 ;  /* 0x000000ff1d447208 */ /* 0x000fe20007000000 */
[----:B------:R-:W-:Y:S01]  /*3640*/  @P0 HADD2.F32 R29, -RZ, R27.H1_H1 ;  /* 0x3000001bff1d0230 */ /* 0x000fe20000004100 */
[----:B------:R-:W-:Y:S02]  /*3650*/  SEL R72, RZ, 0x1000000, P6 ;  /* 0x01000000ff487807 */ /* 0x000fe40003000000 */
[----:B------:R-:W-:-:S02]  /*3660*/  ISETP.NE.AND P6, PT, R73, RZ, PT ;  /* 0x000000ff4900720c */ /* 0x000fc40003fc5270 */
[----:B------:R-:W-:Y:S01]  /*3670*/  @P0 FADD.FTZ R68, R68, R29 ;  /* 0x0000001d44440221 */ /* 0x000fe20000010000 */
[----:B------:R-:W-:Y:S02]  /*3680*/  F2FP.F16.F32.PACK_AB R29, R64, R61 ;  /* 0x0000003d401d723e */ /* 0x000fe400000000ff */
[----:B------:R-:W-:Y:S02]  /*3690*/  LOP3.LUT R76, R76, R72, R77, 0xfe, !PT ;  /* 0x000000484c4c7212 */ /* 0x000fe400078efe4d */
[----:B------:R-:W-:Y:S02]  /*36a0*/  F2FP.F16.F32.PACK_AB R31, R68, R65 ;  /* 0x00000041441f723e */ /* 0x000fe400000000ff */
[----:B------:R-:W-:Y:S02]  /*36b0*/  SEL R72, RZ, 0x1, P2 ;  /* 0x00000001ff487807 */ /* 0x000fe40001000000 */
[----:B------:R-:W-:Y:S01]  /*36c0*/  SEL R77, RZ, 0x1, P3 ;  /* 0x00000001ff4d7807 */ /* 0x000fe20001800000 */
[----:B------:R0:W-:Y:S01]  /*36d0*/  STG.E.128 desc[UR6][R52.64], R28 ;  /* 0x0000001c34007986 */ /* 0x0001e2000c101d06 */
[----:B------:R-:W-:Y:S01]  /*36e0*/  SEL R78, RZ, 0x1, P6 ;  /* 0x00000001ff4e7807 */ /* 0x000fe20003000000 */
[----:B------:R-:W-:-:S04]  /*36f0*/  IMAD.WIDE.U32 R72, R72, 0x1000000, RZ ;  /* 0x0100000048487825 */ /* 0x000fc800078e00ff */
[----:B------:R-:W-:Y:S01]  /*3700*/  IMAD.WIDE.U32 R78, R78, 0x100, RZ ;  /* 0x000001004e4e7825 */ /* 0x000fe200078e00ff */
[----:B------:R-:W-:Y:S02]  /*3710*/  LOP3.LUT R77, R73, R76, R77, 0xfe, !PT ;  /* 0x0000004c494d7212 */ /* 0x000fe400078efe4d */
[----:B------:R-:W-:Y:S01]  /*3720*/  SEL R73, RZ, 0x1, P1 ;  /* 0x00000001ff497807 */ /* 0x000fe20000800000 */
[----:B0-----:R-:W0:Y:S04]  /*3730*/  LDC.64 R52, c[0x0][0x240] ;  /* 0x00009000ff347b82 */ /* 0x001e280000000a00 */
[----:B------:R-:W-:-:S05]  /*3740*/  IMAD.WIDE.U32 R28, R73, 0x10000, RZ ;  /* 0x00010000491c7825 */ /* 0x000fca00078e00ff */
[----:B------:R-:W-:Y:S02]  /*3750*/  LOP3.LUT R79, R79, R77, R29, 0xfe, !PT ;  /* 0x0000004d4f4f7212 */ /* 0x000fe400078efe1d */
[----:B------:R-:W-:Y:S02]  /*3760*/  LOP3.LUT R72, R78, R72, R28, 0xfe, !PT ;  /* 0x000000484e487212 */ /* 0x000fe400078efe1c */
[----:B------:R-:W-:-:S04]  /*3770*/  SEL R29, RZ, 0x1, P5 ;  /* 0x00000001ff1d7807 */ /* 0x000fc80002800000 */
[----:B------:R-:W-:Y:S02]  /*3780*/  LOP3.LUT R78, R72, R29, RZ, 0xfc, !PT ;  /* 0x0000001d484e7212 */ /* 0x000fe400078efcff */
[----:B------:R-:W-:-:S05]  /*3790*/  IADD3 R72, R81, 0x20, RZ ;  /* 0x0000002051487810 */ /* 0x000fca0007ffe0ff */
[----:B------:R-:W-:Y:S01]  /*37a0*/  IMAD.WIDE.U32 R28, R72, 0x10, R74 ;  /* 0x00000010481c7825 */ /* 0x000fe200078e004a */
[----:B0-----:R-:W-:-:S04]  /*37b0*/  LEA R76, P1, R81, R52, 0x3 ;  /* 0x00000034514c7211 */ /* 0x001fc800078218ff */
[----:B------:R-:W-:Y:S02]  /*37c0*/  LEA.HI.X R77, R81, R53, RZ, 0x3, P1 ;  /* 0x00000035514d7211 */ /* 0x000fe400008f1cff */
[----:B------:R-:W-:-:S03]  /*37d0*/  @P0 LEA R34, P1, R72, R34, 0x4 ;  /* 0x0000002248220211 */ /* 0x000fc600078220ff */
[----:B------:R0:W-:Y:S01]  /*37e0*/  STG.E.64 desc[UR6][R76.64], R78 ;  /* 0x0000004e4c007986 */ /* 0x0001e2000c101b06 */
[----:B------:R-:W-:-:S03]  /*37f0*/  @P0 LEA.HI.X R35, R72, R35, RZ, 0x4, P1 ;  /* 0x0000002348230211 */ /* 0x000fc600008f24ff */
[----:B------:R-:W5:Y:S04]  /*3800*/  LDG.E.128 R28, desc[UR6][R28.64] ;  /* 0x000000061c1c7981 */ /* 0x000f68000c1e1d00 */
        /* <DEDUP_REMOVED lines=13> */
.L_x_2398:
[----:B------:R-:W-:-:S07]  /*38e0*/  MOV R73, R56 ;  /* 0x0000003800497202 */ /* 0x000fce0000000f00 */
.L_x_2399:
[----:B------:R-:W-:Y:S05]  /*38f0*/  BSYNC B1 ;  /* 0x0000000000017941 */ /* 0x000fea0003800000 */
.L_x_2397:
        /* <DEDUP_REMOVED lines=16> */
.L_x_2403:
[----:B------:R-:W-:Y:S05]  /*3a00*/  BSYNC B2 ;  /* 0x0000000000027941 */ /* 0x000fea0003800000 */
.L_x_2402:
[----:B------:R-:W-:Y:S01]  /*3a10*/  LOP3.LUT R20, R20, UR5, R51, 0x96, !PT ;  /* 0x0000000514147c12 */ /* 0x000fe2000f8e9633 */
[----:B------:R-:W-:Y:S01]  /*3a20*/  IMAD.HI.U32 R57, R3, -0x326172a9, RZ ;  /* 0xcd9e8d5703397827 */ /* 0x000fe200078e00ff */
[----:B------:R-:W-:-:S03]  /*3a30*/  HFMA2.MMA R80, -RZ, RZ, 0, 0 ;  /* 0x00000000ff507435 */ /* 0x000fc600000001ff */
        /* <DEDUP_REMOVED lines=39> */
[----:B------:R-:W-:-:S07]  /*3cb0*/  LOP3.LUT R36, R57, UR30, R74, 0x96, !PT ;  /* 0x0000001e39247c12 */ /* 0x000fce000f8e964a */
.L_x_2401:
[----:B------:R-:W-:Y:S05]  /*3cc0*/  BSYNC B1 ;  /* 0x0000000000017941 */ /* 0x000fea0003800000 */
.L_x_2400:
[----:B------:R-:W-:Y:S01]  /*3cd0*/  I2FP.F32.U32 R34, R73 ;  /* 0x0000004900227245 */ /* 0x000fe20000201000 */
[----:B-----5:R-:W-:Y:S01]  /*3ce0*/  HADD2.F32 R74, -RZ, R28.H0_H0 ;  /* 0x2000001cff4a7230 */ /* 0x020fe20000004100 */
        /* <DEDUP_REMOVED lines=20> */
.L_x_2405:
[----:B------:R-:W-:-:S07]  /*3e30*/  IMAD.MOV.U32 R75, RZ, RZ, R56 ;  /* 0x000000ffff4b7224 */ /* 0x000fce00078e0038 */
.L_x_2406:
[----:B------:R-:W-:Y:S05]  /*3e40*/  BSYNC B1 ;  /* 0x0000000000017941 */ /* 0x000fea0003800000 */
.L_x_2404:
        /* <DEDUP_REMOVED lines=16> */
.L_x_2410:
[----:B------:R-:W-:Y:S05]  /*3f50*/  BSYNC B2 ;  /* 0x0000000000027941 */ /* 0x000fea0003800000 */
.L_x_2409:
        /* <DEDUP_REMOVED lines=42> */
[----:B------:R-:W-:-:S07]  /*4200*/  IMAD.MOV.U32 R57, RZ, RZ, RZ ;  /* 0x000000ffff397224 */ /* 0x000fce00078e00ff */
.L_x_2408:
[----:B------:R-:W-:Y:S05]  /*4210*/  BSYNC B1 ;  /* 0x0000000000017941 */ /* 0x000fea0003800000 */
.L_x_2407:
        /* <DEDUP_REMOVED lines=8> */
[----:B------:R-:W-:-:S04]  /*42a0*/  FSETP.GTU.FTZ.AND P2, PT, R34, R69, PT ;  /* 0x000000452200720b */ /* 0x000fc80003f5c000 */
[----:B------:R-:W-:Y:S01]  /*42b0*/  FSEL R76, R35, RZ, !P2 ;  /* 0x000000ff234c7208 */ /* 0x000fe20005000000 */
[----:B------:R-:W-:Y:S01]  /*42c0*/  @P0 HADD2.F32 R35, -RZ, R24.H1_H1 ;  /* 0x30000018ff230230 */ /* 0x000fe20000004100 */
[----:B------:R-:W-:-:S04]  /*42d0*/  P2R R81, PR, RZ, 0x4 ;  /* 0x00000004ff517803 */ /* 0x000fc80000000000 */
        /* <DEDUP_REMOVED lines=10> */
.L_x_2412:
[----:B------:R-:W-:-:S07]  /*4380*/  MOV R28, R56 ;  /* 0x00000038001c7202 */ /* 0x000fce0000000f00 */
.L_x_2413:
[----:B------:R-:W-:Y:S05]  /*4390*/  BSYNC B1 ;  /* 0x0000000000017941 */ /* 0x000fea0003800000 */
.L_x_2411:
        /* <DEDUP_REMOVED lines=16> */
.L_x_2417:
[----:B------:R-:W-:Y:S05]  /*44a0*/  BSYNC B2 ;  /* 0x0000000000027941 */ /* 0x000fea0003800000 */
.L_x_2416:
        /* <DEDUP_REMOVED lines=42> */
[----:B------:R-:W-:-:S07]  /*4750*/  LOP3.LUT R36, R57, UR30, R34, 0x96, !PT ;  /* 0x0000001e39247c12 */ /* 0x000fce000f8e9622 */
.L_x_2415:
[----:B------:R-:W-:Y:S05]  /*4760*/  BSYNC B1 ;  /* 0x0000000000017941 */ /* 0x000fea0003800000 */
.L_x_2414:
[----:B------:R-:W-:Y:S01]  /*4770*/  I2FP.F32.U32 R28, R28 ;  /* 0x0000001c001c7245 */ /* 0x000fe20000201000 */
[----:B------:R-:W-:Y:S01]  /*4780*/  HADD2.F32 R34, -RZ, R29.H0_H0 ;  /* 0x2000001dff227230 */ /* 0x000fe20000004100 */
[----:B------:R-:W-:Y:S01]  /*4790*/  ISETP.NE.AND P2, PT, R77, 0x1, PT ;  /* 0x000000014d00780c */ /* 0x000fe20003f45270 */
[----:B------:R-:W-:Y:S02]  /*47a0*/  BSSY B1, `(.L_x_2418) ;  /* 0x0000013000017945 */ /* 0x000fe40003800000 */
[----:B------:R-:W-:Y:S01]  /*47b0*/  FFMA.FTZ R28, R28, R67, 1.1641532182693481445e-10 ;  /* 0x2f0000001c1c7423 */ /* 0x000fe20000010043 */
[----:B------:R-:W-:-:S04]  /*47c0*/  FMUL.FTZ R35, R34, R71 ;  /* 0x0000004722237220 */ /* 0x000fc80000410000 */
[----:B------:R-:W-:Y:S01]  /*47d0*/  FMUL.FTZ R35, R35, R70 ;  /* 0x0000004623237220 */ /* 0x000fe20000410000 */
[----:B------:R-:W-:Y:S01]  /*47e0*/  FSETP.GTU.FTZ.AND P1, PT, R28, R69, PT ;  /* 0x000000451c00720b */ /* 0x000fe20003f3c000 */
[----:B------:R-:W-:-:S03]  /*47f0*/  @P0 HADD2.F32 R28, -RZ, R25.H0_H0 ;  /* 0x20000019ff1c0230 */ /* 0x000fc60000004100 */
[----:B------:R-:W-:Y:S01]  /*4800*/  FSEL R75, R35, RZ, !P1 ;  /* 0x000000ff234b7208 */ /* 0x000fe20004800000 */
[----:B------:R-:W-:-:S04]  /*4810*/  VIADD R35, R77, 0x1 ;  /* 0x000000014d237836 */ /* 0x000fc80000000000 */
        /* <DEDUP_REMOVED lines=10> */
.L_x_2419:
[----:B------:R-:W-:-:S07]  /*48c0*/  MOV R28, R56 ;  /* 0x00000038001c7202 */ /* 0x000fce0000000f00 */
.L_x_2420:
[----:B------:R-:W-:Y:S05]  /*48d0*/  BSYNC B1 ;  /* 0x0000000000017941 */ /* 0x000fea0003800000 */
.L_x_2418:
        /* <DEDUP_REMOVED lines=16> */
.L_x_2424:
[----:B------:R-:W-:Y:S05]  /*49e0*/  BSYNC B2 ;  /* 0x0000000000027941 */ /* 0x000fea0003800000 */
.L_x_2423:
        /* <DEDUP_REMOVED lines=36> */
[----:B------:R-:W-:Y:S01]  /*4c30*/  LOP3.LUT R56, R35, UR28, R56, 0x96, !PT ;  /* 0x0000001c23387c12 */ /* 0x000fe2000f8e9638 */
[----:B------:R-:W-:-:S04]  /*4c40*/  HFMA2.MMA R35, -RZ, RZ, 0, 0 ;  /* 0x00000000ff237435 */ /* 0x000fc800000001ff */
[----:B------:R-:W-:-:S04]  /*4c50*/  IMAD.WIDE.U32 R56, R56, -0x2daee0ad, RZ ;  /* 0xd2511f5338387825 */ /* 0x000fc800078e00ff */
[----:B------:R-:W-:Y:S01]  /*4c60*/  IMAD.MOV.U32 R60, RZ, RZ, R56 ;  /* 0x000000ffff3c7224 */ /* 0x000fe200078e0038 */
[----:B------:R-:W-:Y:S01]  /*4c70*/  LOP3.LUT R20, R57, UR31, R78, 0x96, !PT ;  /* 0x0000001f39147c12 */ /* 0x000fe2000f8e964e */
[----:B------:R-:W-:-:S05]  /*4c80*/  IMAD.WIDE.U32 R56, R36, -0x326172a9, RZ ;  /* 0xcd9e8d5724387825 */ /* 0x000fca00078e00ff */
[----:B------:R-:W-:-:S07]  /*4c90*/  LOP3.LUT R36, R57, UR30, R34, 0x96, !PT ;  /* 0x0000001e39247c12 */ /* 0x000fce000f8e9622 */
.L_x_2422:
[----:B------:R-:W-:Y:S05]  /*4ca0*/  BSYNC B1 ;  /* 0x0000000000017941 */ /* 0x000fea0003800000 */
.L_x_2421:
[----:B------:R-:W-:Y:S01]  /*4cb0*/  I2FP.F32.U32 R28, R28 ;  /* 0x0000001c001c7245 */ /* 0x000fe20000201000 */
[----:B------:R-:W-:Y:S01]  /*4cc0*/  HADD2.F32 R34, -RZ, R29.H1_H1 ;  /* 0x3000001dff227230 */ /* 0x000fe20000004100 */
[C---:B------:R-:W-:Y:S01]  /*4cd0*/  ISETP.NE.AND P3, PT, R35.reuse, 0x1, PT ;  /* 0x000000012300780c */ /* 0x040fe20003f65270 */
[----:B------:R-:W-:Y:S02]  /*4ce0*/  BSSY B1, `(.L_x_2425) ;  /* 0x0000013000017945 */ /* 0x000fe40003800000 */
[----:B------:R-:W-:Y:S01]  /*4cf0*/  FFMA.FTZ R28, R28, R67, 1.1641532182693481445e-10 ;  /* 0x2f0000001c1c7423 */ /* 0x000fe20000010043 */
[----:B------:R-:W-:Y:S01]  /*4d00*/  FMUL.FTZ R29, R34, R71 ;  /* 0x00000047221d7220 */ /* 0x000fe20000410000 */
[----:B------:R-:W-:-:S03]  /*4d10*/  IADD3 R34, R35, 0x1, RZ ;  /* 0x0000000123227810 */ /* 0x000fc60007ffe0ff */
[----:B------:R-:W-:Y:S01]  /*4d20*/  FMUL.FTZ R29, R29, R70 ;  /* 0x000000461d1d7220 */ /* 0x000fe20000410000 */
[----:B------:R-:W-:-:S04]  /*4d30*/  FSETP.GTU.FTZ.AND P2, PT, R28, R69, PT ;  /* 0x000000451c00720b */ /* 0x000fc80003f5c000 */
[----:B------:R-:W-:Y:S01]  /*4d40*/  FSEL R78, R29, RZ, !P2 ;  /* 0x000000ff1d4e7208 */ /* 0x000fe20005000000 */
[----:B------:R-:W-:-:S05]  /*4d50*/  @P0 HADD2.F32 R29, -RZ, R25.H1_H1 ;  /* 0x30000019ff1d0230 */ /* 0x000fca0000004100 */
        /* <DEDUP_REMOVED lines=10> */
.L_x_2426:
[----:B------:R-:W-:-:S07]  /*4e00*/  IMAD.MOV.U32 R77, RZ, RZ, R56 ;  /* 0x000000ffff4d7224 */ /* 0x000fce00078e0038 */
.L_x_2427:
[----:B------:R-:W-:Y:S05]  /*4e10*/  BSYNC B1 ;  /* 0x0000000000017941 */ /* 0x000fea0003800000 */
.L_x_2425:
        /* <DEDUP_REMOVED lines=16> */
.L_x_2431:
[----:B------:R-:W-:Y:S05]  /*4f20*/  BSYNC B2 ;  /* 0x0000000000027941 */ /* 0x000fea0003800000 */
.L_x_2430:
        /* <DEDUP_REMOVED lines=40> */
[----:B------:R-:W-:-:S03]  /*51b0*/  MOV R60, R34 ;  /* 0x00000022003c7202 */ /* 0x000fc60000000f00 */
[----:B------:R-:W-:Y:S01]  /*51c0*/  IMAD.MOV.U32 R34, RZ, RZ, RZ ;  /* 0x000000ffff227224 */ /* 0x000fe200078e00ff */
[----:B------:R-:W-:-:S07]  /*51d0*/  LOP3.LUT R36, R57, UR30, R28, 0x96, !PT ;  /* 0x0000001e39247c12 */ /* 0x000fce000f8e961c */
.L_x_2429:
[----:B------:R-:W-:Y:S05]  /*51e0*/  BSYNC B1 ;  /* 0x0000000000017941 */ /* 0x000fea0003800000 */
.L_x_2428:
[----:B------:R-:W-:Y:S01]  /*51f0*/  I2FP.F32.U32 R28, R77 ;  /* 0x0000004d001c7245 */ /* 0x000fe20000201000 */
[----:B------:R-:W-:Y:S01]  /*5200*/  BSSY B1, `(.L_x_2432) ;  /* 0x0000015000017945 */ /* 0x000fe20003800000 */
[C---:B------:R-:W-:Y:S02]  /*5210*/  ISETP.NE.AND P4, PT, R34.reuse, 0x1, PT ;  /* 0x000000012200780c */ /* 0x040fe40003f85270 */
[----:B------:R-:W-:Y:S01]  /*5220*/  IADD3 R35, R34, 0x1, RZ ;  /* 0x0000000122237810 */ /* 0x000fe20007ffe0ff */
[----:B------:R-:W-:-:S05]  /*5230*/  FFMA.FTZ R28, R28, R67, 1.1641532182693481445e-10 ;  /* 0x2f0000001c1c7423 */ /* 0x000fca0000010043 */
[----:B------:R-:W-:Y:S01]  /*5240*/  FSETP.GTU.FTZ.AND P3, PT, R28, R69, PT ;  /* 0x000000451c00720b */ /* 0x000fe20003f7c000 */
[----:B------:R-:W-:-:S05]  /*5250*/  HADD2.F32 R28, -RZ, R30.H0_H0 ;  /* 0x2000001eff1c7230 */ /* 0x000fca0000004100 */
[----:B------:R-:W-:Y:S01]  /*5260*/  FMUL.FTZ R29, R28, R71 ;  /* 0x000000471c1d7220 */ /* 0x000fe20000410000 */
[----:B------:R-:W-:-:S03]  /*5270*/  @P0 HADD2.F32 R28, -RZ, R26.H0_H0 ;  /* 0x2000001aff1c0230 */ /* 0x000fc60000004100 */
[----:B------:R-:W-:-:S05]  /*5280*/  FMUL.FTZ R29, R29, R70 ;  /* 0x000000461d1d7220 */ /* 0x000fca0000410000 */
        /* <DEDUP_REMOVED lines=11> */
.L_x_2433:
[----:B------:R-:W-:-:S07]  /*5340*/  MOV R79, R56 ;  /* 0x00000038004f7202 */ /* 0x000fce0000000f00 */
.L_x_2434:
[----:B------:R-:W-:Y:S05]  /*5350*/  BSYNC B1 ;  /* 0x0000000000017941 */ /* 0x000fea0003800000 */
.L_x_2432:
        /* <DEDUP_REMOVED lines=16> */
.L_x_2438:
[----:B------:R-:W-:Y:S05]  /*5460*/  BSYNC B2 ;  /* 0x0000000000027941 */ /* 0x000fea0003800000 */
.L_x_2437:
        /* <DEDUP_REMOVED lines=40> */
[----:B------:R-:W-:Y:S01]  /*56f0*/  HFMA2.MMA R35, -RZ, RZ, 0, 0 ;  /* 0x00000000ff237435 */ /* 0x000fe200000001ff */
[----:B------:R-:W-:-:S03]  /*5700*/  MOV R60, R34 ;  /* 0x00000022003c7202 */ /* 0x000fc60000000f00 */
[----:B------:R-:W-:-:S07]  /*5710*/  LOP3.LUT R36, R57, UR30, R28, 0x96, !PT ;  /* 0x0000001e39247c12 */ /* 0x000fce000f8e961c */
.L_x_2436:
[----:B------:R-:W-:Y:S05]  /*5720*/  BSYNC B1 ;  /* 0x0000000000017941 */ /* 0x000fea0003800000 */
.L_x_2435:
[----:B------:R-:W-:Y:S01]  /*5730*/  I2FP.F32.U32 R28, R79 ;  /* 0x0000004f001c7245 */ /* 0x000fe20000201000 */
[----:B------:R-:W-:Y:S01]  /*5740*/  HADD2.F32 R30, -RZ, R30.H1_H1 ;  /* 0x3000001eff1e7230 */ /* 0x000fe20000004100 */
[C---:B------:R-:W-:Y:S01]  /*5750*/  ISETP.NE.AND P5, PT, R35.reuse, 0x1, PT ;  /* 0x000000012300780c */ /* 0x040fe20003fa5270 */
[----:B------:R-:W-:Y:S01]  /*5760*/  BSSY B1, `(.L_x_2439) ;  /* 0x0000013000017945 */ /* 0x000fe20003800000 */
[----:B------:R-:W-:Y:S02]  /*5770*/  VIADD R34, R35, 0x1 ;  /* 0x0000000123227836 */ /* 0x000fe40000000000 */
[----:B------:R-:W-:Y:S01]  /*5780*/  FFMA.FTZ R28, R28, R67, 1.1641532182693481445e-10 ;  /* 0x2f0000001c1c7423 */ /* 0x000fe20000010043 */
[----:B------:R-:W-:-:S04]  /*5790*/  FMUL.FTZ R29, R30, R71 ;  /* 0x000000471e1d7220 */ /* 0x000fc80000410000 */
[----:B------:R-:W-:Y:S01]  /*57a0*/  FMUL.FTZ R29, R29, R70 ;  /* 0x000000461d1d7220 */ /* 0x000fe20000410000 */
[----:B------:R-:W-:-:S04]  /*57b0*/  FSETP.GTU.FTZ.AND P4, PT, R28, R69, PT ;  /* 0x000000451c00720b */ /* 0x000fc80003f9c000 */
[----:B------:R-:W-:Y:S01]  /*57c0*/  FSEL R80, R29, RZ, !P4 ;  /* 0x000000ff1d507208 */ /* 0x000fe20006000000 */
[----:B------:R-:W-:-:S05]  /*57d0*/  @P0 HADD2.F32 R29, -RZ, R26.H1_H1 ;  /* 0x3000001aff1d0230 */ /* 0x000fca0000004100 */
        /* <DEDUP_REMOVED lines=10> */
.L_x_2440:
[----:B------:R-:W-:-:S07]  /*5880*/  MOV R30, R56 ;  /* 0x00000038001e7202 */ /* 0x000fce0000000f00 */
.L_x_2441:
[----:B------:R-:W-:Y:S05]  /*5890*/  BSYNC B1 ;  /* 0x0000000000017941 */ /* 0x000fea0003800000 */
.L_x_2439:
        /* <DEDUP_REMOVED lines=16> */
.L_x_2445:
[----:B------:R-:W-:Y:S05]  /*59a0*/  BSYNC B2 ;  /* 0x0000000000027941 */ /* 0x000fea0003800000 */
.L_x_2444:
        /* <DEDUP_REMOVED lines=43> */
.L_x_2443:
[----:B------:R-:W-:Y:S05]  /*5c60*/  BSYNC B1 ;  /* 0x0000000000017941 */ /* 0x000fea0003800000 */
.L_x_2442:
        /* <DEDUP_REMOVED lines=21> */
.L_x_2447:
[----:B------:R-:W-:-:S07]  /*5dc0*/  IMAD.MOV.U32 R30, RZ, RZ, R56 ;  /* 0x000000ffff1e7224 */ /* 0x000fce00078e0038 */
.L_x_2448:
[----:B------:R-:W-:Y:S05]  /*5dd0*/  BSYNC B1 ;  /* 0x0000000000017941 */ /* 0x000fea0003800000 */
.L_x_2446:
        /* <DEDUP_REMOVED lines=15> */
[----:B------:R-:W-:Y:S02]  /*5ed0*/  @P0 IADD3 R29, R51, RZ, RZ ;  /* 0x000000ff331d0210 */ /* 0x000fe40007ffe0ff */
[----:B------:R-:W-:-:S03]  /*5ee0*/  ISETP.NE.AND P0, PT, R28, RZ, PT ;  /* 0x000000ff1c00720c */ /* 0x000fc60003f05270 */
[----:B------:R-:W-:-:S10]  /*5ef0*/  @!P6 IMAD.MOV.U32 R51, RZ, RZ, R29 ;  /* 0x000000ffff33e224 */ /* 0x000fd400078e001d */
.L_x_2452:
[----:B------:R-:W-:Y:S05]  /*5f00*/  BSYNC B2 ;  /* 0x0000000000027941 */ /* 0x000fea0003800000 */
.L_x_2451:
        /* <DEDUP_REMOVED lines=36> */
[----:B------:R-:W-:-:S04]  /*6150*/  HFMA2.MMA R57, -RZ, RZ, 0, 0 ;  /* 0x00000000ff397435 */ /* 0x000fc800000001ff */
[----:B------:R-:W-:-:S05]  /*6160*/  LOP3.LUT R28, R35, UR28, R28, 0x96, !PT ;  /* 0x0000001c231c7c12 */ /* 0x000fca000f8e961c */
[----:B------:R-:W-:-:S05]  /*6170*/  IMAD.WIDE.U32 R28, R28, -0x2daee0ad, RZ ;  /* 0xd2511f531c1c7825 */ /* 0x000fca00078e00ff */
[----:B------:R-:W-:Y:S02]  /*6180*/  LOP3.LUT R20, R29, UR31, R56, 0x96, !PT ;  /* 0x0000001f1d147c12 */ /* 0x000fe4000f8e9638 */
[----:B------:R-:W-:Y:S01]  /*6190*/  MOV R60, R28 ;  /* 0x0000001c003c7202 */ /* 0x000fe20000000f00 */
[----:B------:R-:W-:-:S04]  /*61a0*/  IMAD.WIDE.U32 R28, R36, -0x326172a9, RZ ;  /* 0xcd9e8d57241c7825 */ /* 0x000fc800078e00ff */
[----:B------:R-:W-:Y:S01]  /*61b0*/  IMAD.MOV.U32 R56, RZ, RZ, R28 ;  /* 0x000000ffff387224 */ /* 0x000fe200078e001c */
[----:B------:R-:W-:-:S07]  /*61c0*/  LOP3.LUT R36, R29, UR30, R34, 0x96, !PT ;  /* 0x0000001e1d247c12 */ /* 0x000fce000f8e9622 */
.L_x_2450:
[----:B------:R-:W-:Y:S05]  /*61d0*/  BSYNC B1 ;  /* 0x0000000000017941 */ /* 0x000fea0003800000 */
.L_x_2449:
[----:B------:R-:W-:Y:S01]  /*61e0*/  I2FP.F32.U32 R28, R30 ;  /* 0x0000001e001c7245 */ /* 0x000fe20000201000 */
[----:B------:R-:W-:Y:S01]  /*61f0*/  HADD2.F32 R30, -RZ, R31.H1_H1 ;  /* 0x3000001fff1e7230 */ /* 0x000fe20000004100 */
[----:B------:R-:W-:Y:S01]  /*6200*/  SEL R34, RZ, 0x10000, P5 ;  /* 0x00010000ff227807 */ /* 0x000fe20002800000 */
[----:B------:R-:W-:Y:S01]  /*6210*/  @P0 HADD2.F32 R29, -RZ, R27.H1_H1 ;  /* 0x3000001bff1d0230 */ /* 0x000fe20000004100 */
[----:B------:R-:W-:Y:S01]  /*6220*/  ISETP.NE.AND P5, PT, R74, RZ, PT ;  /* 0x000000ff4a00720c */ /* 0x000fe20003fa5270 */
[----:B------:R-:W-:Y:S01]  /*6230*/  FFMA.FTZ R28, R28, R67, 1.1641532182693481445e-10 ;  /* 0x2f0000001c1c7423 */ /* 0x000fe20000010043 */
[----:B------:R-:W-:Y:S01]  /*6240*/  FMUL.FTZ R71, R30, R71 ;  /* 0x000000471e477220 */ /* 0x000fe20000410000 */
[----:B------:R-:W-:Y:S01]  /*6250*/  SHF.L.U32 R67, R72, 0x4, RZ ;  /* 0x0000000448437819 */ /* 0x000fe200000006ff */
[----:B------:R-:W-:Y:S01]  /*6260*/  UMOV UR8, 0xffffffff ;  /* 0xffffffff00087882 */ /* 0x000fe20000000000 */
[----:B------:R-:W-:Y:S01]  /*6270*/  F2FP.F16.F32.PACK_AB R30, R80, R77 ;  /* 0x0000004d501e723e */ /* 0x000fe200000000ff */
[----:B------:R-:W-:Y:S01]  /*6280*/  FMUL.FTZ R71, R71, R70 ;  /* 0x0000004647477220 */ /* 0x000fe20000410000 */
[----:B------:R-:W-:-:S02]  /*6290*/  FSETP.GTU.FTZ.AND P6, PT, R28, R69, PT ;  /* 0x000000451c00720b */ /* 0x000fc40003fdc000 */
[----:B------:R-:W-:Y:S02]  /*62a0*/  SEL R69, RZ, 0x100, P4 ;  /* 0x00000100ff457807 */ /* 0x000fe40002000000 */
[----:B------:R-:W-:Y:S02]  /*62b0*/  FSEL R82, R71, RZ, !P6 ;  /* 0x000000ff47527208 */ /* 0x000fe40007000000 */
[----:B------:R-:W-:Y:S02]  /*62c0*/  SEL R35, RZ, 0x1000000, P6 ;  /* 0x01000000ff237807 */ /* 0x000fe40003000000 */
[----:B------:R-:W-:Y:S01]  /*62d0*/  SHF.R.U32.HI R70, RZ, 0x1c, R72 ;  /* 0x0000001cff467819 */ /* 0x000fe20000011648 */
[----:B------:R-:W-:Y:S01]  /*62e0*/  @P0 FADD.FTZ R82, R29, R82 ;  /* 0x000000521d520221 */ /* 0x000fe20000010000 */
[----:B------:R-:W-:Y:S02]  /*62f0*/  LOP3.LUT R69, R69, R35, R34, 0xfe, !PT ;  /* 0x0000002345457212 */ /* 0x000fe400078efe22 */
[----:B------:R-:W-:-:S02]  /*6300*/  SEL R34, RZ, 0x1, P2 ;  /* 0x00000001ff227807 */ /* 0x000fc40001000000 */
[----:B------:R-:W-:Y:S02]  /*6310*/  IADD3 R32, P0, R67, R32, RZ ;  /* 0x0000002043207210 */ /* 0x000fe40007f1e0ff */
[----:B------:R-:W-:Y:S01]  /*6320*/  SEL R71, RZ, 0x1, P3 ;  /* 0x00000001ff477807 */ /* 0x000fe20001800000 */
[----:B------:R-:W-:Y:S01]  /*6330*/  IMAD.WIDE.U32 R34, R34, 0x1000000, RZ ;  /* 0x0100000022227825 */ /* 0x000fe200078e00ff */
[----:B------:R-:W-:Y:S02]  /*6340*/  F2FP.F16.F32.PACK_AB R29, R78, R75 ;  /* 0x0000004b4e1d723e */ /* 0x000fe400000000ff */
[----:B------:R-:W-:Y:S01]  /*6350*/  F2FP.F16.F32.PACK_AB R28, R76, R73 ;  /* 0x000000494c1c723e */ /* 0x000fe200000000ff */
[----:B------:R-:W-:Y:S01]  /*6360*/  IMAD.X R33, R70, 0x1, R33, P0 ;  /* 0x0000000146217824 */ /* 0x000fe200000e0621 */
[----:B------:R-:W-:Y:S02]  /*6370*/  ISETP.NE.AND P0, PT, R81, RZ, PT ;  /* 0x000000ff5100720c */ /* 0x000fe40003f05270 */
[----:B------:R-:W-:-:S02]  /*6380*/  F2FP.F16.F32.PACK_AB R31, R82, R79 ;  /* 0x0000004f521f723e */ /* 0x000fc400000000ff */
[----:B------:R-:W-:Y:S02]  /*6390*/  LOP3.LUT R71, R35, R69, R71, 0xfe, !PT ;  /* 0x0000004523477212 */ /* 0x000fe400078efe47 */
[----:B------:R-:W-:Y:S01]  /*63a0*/  SEL R35, RZ, 0x1, P1 ;  /* 0x00000001ff237807 */ /* 0x000fe20000800000 */
[----:B------:R0:W-:Y:S01]  /*63b0*/  STG.E.128 desc[UR6][R32.64], R28 ;  /* 0x0000001c20007986 */ /* 0x0001e2000c101d06 */
[----:B------:R-:W-:Y:S02]  /*63c0*/  SEL R69, RZ, 0x1, P0 ;  /* 0x00000001ff457807 */ /* 0x000fe40000000000 */
[----:B------:R-:W-:-:S04]  /*63d0*/  LEA R52, P0, R72, R52, 0x3 ;  /* 0x0000003448347211 */ /* 0x000fc800078018ff */
[----:B------:R-:W-:Y:S01]  /*63e0*/  LEA.HI.X R53, R72, R53, RZ, 0x3, P0 ;  /* 0x0000003548357211 */ /* 0x000fe200000f1cff */
[----:B0-----:R-:W-:-:S04]  /*63f0*/  IMAD.WIDE.U32 R30, R35, 0x10000, RZ ;  /* 0x00010000231e7825 */ /* 0x001fc800078e00ff */
        /* <DEDUP_REMOVED lines=76> */
.L_x_2466:
[----:B------:R-:W-:Y:S01]  /*68c0*/  ISETP.NE.AND P0, PT, R0, RZ, PT ;  /* 0x000000ff0000720c */ /* 0x000fe20003f05270 */
[----:B------:R-:W-:Y:S01]  /*68d0*/  FMUL.FTZ R32, R31, R31 ;  /* 0x0000001f1f207220 */ /* 0x000fe20000410000 */
[----:B------:R-:W-:Y:S01]  /*68e0*/  PLOP3.LUT P1, PT, PT, PT, UP1, 0x40, 0x0 ;  /* 0x000000000000781c */ /* 0x000fe20003f2e818 */
[----:B-1----:R-:W-:-:S03]  /*68f0*/  FADD.FTZ R35, R34, R35 ;  /* 0x0000002322237221 */ /* 0x002fc60000010000 */
[----:B------:R-:W-:Y:S01]  /*6900*/  FSEL R33, R32, RZ, !P1 ;  /* 0x000000ff20217208 */ /* 0x000fe20004800000 */
[----:B------:R-:W-:Y:S01]  /*6910*/  FFMA.FTZ R30, R35, R30, UR11 ;  /* 0x0000000b231e7e23 */ /* 0x000fe2000801001e */
[----:B------:R-:W-:-:S03]  /*6920*/  PLOP3.LUT P1, PT, PT, PT, UP1, 0x40, 0x0 ;  /* 0x000000000000781c */ /* 0x000fc60003f2e818 */
[----:B------:R-:W-:Y:S01]  /*6930*/  FADD.FTZ R30, R30, R33 ;  /* 0x000000211e1e7221 */ /* 0x000fe20000010000 */
[----:B------:R-:W-:Y:S01]  /*6940*/  FSEL R32, R31, RZ, P1 ;  /* 0x000000ff1f207208 */ /* 0x000fe20000800000 */
[----:B------:R-:W1:Y:S02]  /*6950*/  @!P0 LDC.64 R28, c[0x0][0x250] ;  /* 0x00009400ff1c8b82 */ /* 0x000e640000000a00 */
[----:B------:R-:W2:Y:S02]  /*6960*/  MUFU.RSQ R69, R30 ;  /* 0x0000001e00457308 */ /* 0x000ea40000001400 */
        /* <DEDUP_REMOVED lines=14> */
[C---:B--2---:R-:W-:Y:S01]  /*6a50*/  FMUL.FTZ R52, R69.reuse, R52 ;  /* 0x0000003445347220 */ /* 0x044fe20000410000 */
[C---:B------:R-:W-:Y:S01]  /*6a60*/  FMUL.FTZ R72, R69.reuse, R72 ;  /* 0x0000004845487220 */ /* 0x040fe20000410000 */
[C---:B------:R-:W-:Y:S01]  /*6a70*/  FMUL.FTZ R34, R69.reuse, R34 ;  /* 0x0000002245227220 */ /* 0x040fe20000410000 */
[----:B------:R-:W-:Y:S01]  /*6a80*/  FMUL.FTZ R62, R69, R62 ;  /* 0x0000003e453e7220 */ /* 0x000fe20000410000 */
[----:B------:R-:W-:Y:S01]  /*6a90*/  FFMA.FTZ R30, R39, R52, R10 ;  /* 0x00000034271e7223 */ /* 0x000fe2000001000a */
[----:B-1----:R-:W-:-:S04]  /*6aa0*/  @!P0 IMAD.WIDE R28, R2, 0x4, R28 ;  /* 0x00000004021c8825 */ /* 0x002fc800078e021c */
[----:B------:R-:W-:Y:S01]  /*6ab0*/  FADD.FTZ R52, -R32, R79 ;  /* 0x0000004f20347221 */ /* 0x000fe20000010100 */
[C---:B------:R-:W-:Y:S01]  /*6ac0*/  FMUL.FTZ R86, R69.reuse, R86 ;  /* 0x0000005645567220 */ /* 0x040fe20000410000 */
[C---:B------:R-:W-:Y:S01]  /*6ad0*/  FMUL.FTZ R80, R69.reuse, R80 ;  /* 0x0000005045507220 */ /* 0x040fe20000410000 */
[C---:B------:R-:W-:Y:S01]  /*6ae0*/  FMUL.FTZ R82, R69.reuse, R82 ;  /* 0x0000005245527220 */ /* 0x040fe20000410000 */
[----:B------:R0:W-:Y:S01]  /*6af0*/  @!P0 STG.E desc[UR6][R28.64], R31 ;  /* 0x0000001f1c008986 */ /* 0x0001e2000c101906 */
[----:B------:R-:W-:Y:S01]  /*6b00*/  FMUL.FTZ R52, R69, R52 ;  /* 0x0000003445347220 */ /* 0x000fe20000410000 */
[----:B------:R-:W-:Y:S01]  /*6b10*/  FFMA.FTZ R35, R38, R62, R7 ;  /* 0x0000003e26237223 */ /* 0x000fe20000010007 */
[----:B------:R-:W-:Y:S01]  /*6b20*/  FFMA.FTZ R59, R54, R82, R23 ;  /* 0x00000052363b7223 */ /* 0x000fe20000010017 */
[----:B------:R-:W-:Y:S01]  /*6b30*/  FFMA.FTZ R53, R49, R80, R22 ;  /* 0x0000005031357223 */ /* 0x000fe20000010016 */
[----:B------:R-:W-:Y:S01]  /*6b40*/  FFMA.FTZ R52, R50, R52, R19 ;  /* 0x0000003432347223 */ /* 0x000fe20000010013 */
[C---:B------:R-:W-:Y:S01]  /*6b50*/  FMUL.FTZ R64, R69.reuse, R64 ;  /* 0x0000004045407220 */ /* 0x040fe20000410000 */
[C---:B------:R-:W-:Y:S01]  /*6b60*/  FMUL.FTZ R74, R69.reuse, R74 ;  /* 0x0000004a454a7220 */ /* 0x040fe20000410000 */
[C---:B------:R-:W-:Y:S01]  /*6b70*/  FMUL.FTZ R84, R69.reuse, R84 ;  /* 0x0000005445547220 */ /* 0x040fe20000410000 */
[C---:B------:R-:W-:Y:S01]  /*6b80*/  FMUL.FTZ R68, R69.reuse, R68 ;  /* 0x0000004445447220 */ /* 0x040fe20000410000 */
[----:B------:R-:W-:Y:S01]  /*6b90*/  FFMA.FTZ R64, R40, R64, R9 ;  /* 0x0000004028407223 */ /* 0x000fe20000010009 */
[C---:B------:R-:W-:Y:S01]  /*6ba0*/  FMUL.FTZ R78, R69.reuse, R78 ;  /* 0x0000004e454e7220 */ /* 0x040fe20000410000 */
[----:B0-----:R-:W-:Y:S01]  /*6bb0*/  FFMA.FTZ R29, R42, R72, R11 ;  /* 0x000000482a1d7223 */ /* 0x001fe2000001000b */
[----:B------:R-:W-:Y:S01]  /*6bc0*/  FADD.FTZ R28, -R32, R61 ;  /* 0x0000003d201c7221 */ /* 0x000fe20000010100 */
[C---:B------:R-:W-:Y:S01]  /*6bd0*/  FMUL.FTZ R66, R69.reuse, R66 ;  /* 0x0000004245427220 */ /* 0x040fe20000410000 */
[----:B------:R-:W0:Y:S01]  /*6be0*/  @!P0 LDC.64 R32, c[0x0][0x258] ;  /* 0x00009600ff208b82 */ /* 0x000e220000000a00 */
[----:B------:R-:W-:Y:S01]  /*6bf0*/  FMUL.FTZ R76, R69, R76 ;  /* 0x0000004c454c7220 */ /* 0x000fe20000410000 */
[----:B------:R-:W-:Y:S01]  /*6c00*/  F2FP.F16.F32.PACK_AB R30, R29, R30 ;  /* 0x0000001e1d1e723e */ /* 0x000fe200000000ff */
[----:B------:R-:W-:Y:S01]  /*6c10*/  FMUL.FTZ R29, R69, R28 ;  /* 0x0000001c451d7220 */ /* 0x000fe20000410000 */
        /* <DEDUP_REMOVED lines=11> */
[----:B------:R-:W1:Y:S01]  /*6cd0*/  LDC.64 R52, c[0x0][0x210] ;  /* 0x00008400ff347b82 */ /* 0x000e620000000a00 */
[----:B------:R-:W-:Y:S01]  /*6ce0*/  IADD3 R62, P1, R55, UR12, RZ ;  /* 0x0000000c373e7c10 */ /* 0x000fe2000ff3e0ff */
[----:B------:R-:W-:Y:S01]  /*6cf0*/  FFMA.FTZ R55, R43, R66, R14 ;  /* 0x000000422b377223 */ /* 0x000fe2000001000e */
[----:B------:R-:W-:-:S02]  /*6d00*/  F2FP.F16.F32.PACK_AB R29, R64, R29 ;  /* 0x0000001d401d723e */ /* 0x000fc400000000ff */
[----:B------:R-:W-:Y:S02]  /*6d10*/  IADD3 R64, P2, R67, UR12, RZ ;  /* 0x0000000c43407c10 */ /* 0x000fe4000ff5e0ff */
[----:B------:R-:W-:Y:S01]  /*6d20*/  F2FP.F16.F32.PACK_AB R31, R84, R31 ;  /* 0x0000001f541f723e */ /* 0x000fe200000000ff */
[----:B0-----:R-:W-:Y:S01]  /*6d30*/  @!P0 IMAD.WIDE R66, R2, 0x4, R32 ;  /* 0x0000000402428825 */ /* 0x001fe200078e0220 */
[----:B------:R-:W-:Y:S02]  /*6d40*/  IADD3.X R63, R58, UR13, RZ, P1, !PT ;  /* 0x0000000d3a3f7c10 */ /* 0x000fe40008ffe4ff */
[----:B------:R-:W-:Y:S02]  /*6d50*/  F2FP.F16.F32.PACK_AB R33, R59, R68 ;  /* 0x000000443b21723e */ /* 0x000fe400000000ff */
[----:B------:R-:W-:Y:S01]  /*6d60*/  IADD3.X R65, R70, UR13, RZ, P2, !PT ;  /* 0x0000000d46417c10 */ /* 0x000fe200097fe4ff */
[----:B------:R0:W-:Y:S01]  /*6d70*/  @!P0 STG.E desc[UR6][R66.64], R69 ;  /* 0x0000004542008986 */ /* 0x0001e2000c101906 */
[----:B------:R-:W-:-:S03]  /*6d80*/  F2FP.F16.F32.PACK_AB R32, R76, R55 ;  /* 0x000000374c20723e */ /* 0x000fc600000000ff */
[----:B------:R0:W-:Y:S04]  /*6d90*/  STG.E.128 desc[UR6][R62.64], R28 ;  /* 0x0000001c3e007986 */ /* 0x0001e8000c101d06 */
[----:B------:R0:W-:Y:S01]  /*6da0*/  STG.E.128 desc[UR6][R64.64], R32 ;  /* 0x0000002040007986 */ /* 0x0001e2000c101d06 */
[----:B-1----:R-:W-:-:S04]  /*6db0*/  LEA R2, R52, R2, 0x2 ;  /* 0x0000000234027211 */ /* 0x002fc800078e10ff */
[----:B------:R-:W-:-:S13]  /*6dc0*/  ISETP.GE.AND P0, PT, R2, R53, PT ;  /* 0x000000350200720c */ /* 0x000fda0003f06270 */
[----:B0-----:R-:W-:Y:S05]  /*6dd0*/  @!P0 BRA `(.L_x_2454) ;  /* 0xffffff9c00108947 */ /* 0x001fea000383ffff */
[----:B------:R-:W-:Y:S05]  /*6de0*/  BSYNC B0 ;  /* 0x0000000000007941 */ /* 0x000fea0003800000 */
.L_x_2340:
[----:B------:R-:W-:Y:S05]  /*6df0*/  EXIT ;  /* 0x000000000000794d */ /* 0x000fea0003800000 */
.L_x_2453:
[----:B------:R-:W-:Y:S01]  /*6e00*/  HFMA2.MMA R72, -RZ, RZ, 0, 1.847743988037109375e-06 ;  /* 0x0000001fff487435 */ /* 0x000fe200000001ff */
[----:B------:R-:W-:Y:S01]  /*6e10*/  BSSY B1, `(.L_x_2455) ;  /* 0x0000007000017945 */ /* 0x000fe20003800000 */
[----:B------:R-:W-:Y:S01]  /*6e20*/  MOV R69, R29 ;  /* 0x0000001d00457202 */ /* 0x000fe20000000f00 */
[----:B------:R-:W-:Y:S01]  /*6e30*/  IMAD.MOV.U32 R71, RZ, RZ, 0x1 ;  /* 0x00000001ff477424 */ /* 0x000fe200078e00ff */
[----:B------:R-:W-:-:S07]  /*6e40*/  MOV R52, 0xffffffff ;  /* 0xffffffff00347802 */ /* 0x000fce0000000f00 */
[----:B------:R-:W-:Y:S05]  /*6e50*/  WARPSYNC.COLLECTIVE R52, `(.L_x_2456) ;  /* 0x0000000034087348 */ /* 0x000fea0003c00000 */
[----:B------:R0:W1:Y:S02]  /*6e60*/  SHFL.BFLY P0, R53, R69, R71, R72 ;  /* 0x0c00004745357389 */ /* 0x0000640000000048 */
[----:B01----:R-:W-:Y:S01]  /*6e70*/  ENDCOLLECTIVE ;  /* 0x000000000000791b */ /* 0x003fe20003800000 */
.L_x_2456:
[----:B------:R-:W-:Y:S05]  /*6e80*/  BSYNC B1 ;  /* 0x0000000000017941 */ /* 0x000fea0003800000 */
.L_x_2455:
[----:B------:R-:W-:Y:S01]  /*6e90*/  IMAD.MOV.U32 R28, RZ, RZ, R53 ;  /* 0x000000ffff1c7224 */ /* 0x000fe200078e0035 */
[----:B------:R-:W-:Y:S01]  /*6ea0*/  HFMA2.MMA R71, -RZ, RZ, 0, 1.1920928955078125e-07 ;  /* 0x00000002ff477435 */ /* 0x000fe200000001ff */
[----:B------:R-:W-:Y:S01]  /*6eb0*/  IMAD.MOV.U32 R72, RZ, RZ, 0x1f ;  /* 0x0000001fff487424 */ /* 0x000fe200078e00ff */
[----:B------:R-:W-:Y:S01]  /*6ec0*/  MOV R52, 0xffffffff ;  /* 0xffffffff00347802 */ /* 0x000fe20000000f00 */
[----:B------:R-:W-:Y:S01]  /*6ed0*/  FADD.FTZ R32, R29, R28 ;  /* 0x0000001c1d207221 */ /* 0x000fe20000010000 */
[----:B------:R-:W0:Y:S04]  /*6ee0*/  LDC R30, c[0x0][0x290] ;  /* 0x0000a400ff1e7b82 */ /* 0x000e280000000800 */
[----:B------:R-:W-:-:S07]  /*6ef0*/  MOV R69, R32 ;  /* 0x0000002000457202 */ /* 0x000fce0000000f00 */
[----:B0-----:R-:W-:Y:S05]  /*6f00*/  WARPSYNC.COLLECTIVE R52, `(.L_x_2457) ;  /* 0x0000000034087348 */ /* 0x001fea0003c00000 */
[----:B------:R1:W2:Y:S02]  /*6f10*/  SHFL.BFLY P0, R53, R69, R71, R72 ;  /* 0x0c00004745357389 */ /* 0x0002a40000000048 */
[----:B012---:R-:W-:Y:S01]  /*6f20*/  ENDCOLLECTIVE ;  /* 0x000000000000791b */ /* 0x007fe20003800000 */
.L_x_2457:
[----:B------:R-:W-:Y:S01]  /*6f30*/  HFMA2.MMA R71, -RZ, RZ, 0, 2.384185791015625e-07 ;  /* 0x00000004ff477435 */ /* 0x000fe200000001ff */
[----:B------:R-:W-:-:S05]  /*6f40*/  MOV R31, R53 ;  /* 0x00000035001f7202 */ /* 0x000fca0000000f00 */
[----:B------:R-:W-:-:S04]  /*6f50*/  FADD.FTZ R33, R32, R31 ;  /* 0x0000001f20217221 */ /* 0x000fc80000010000 */
[----:B------:R-:W-:-:S07]  /*6f60*/  IMAD.MOV.U32 R69, RZ, RZ, R33 ;  /* 0x000000ffff457224 */ /* 0x000fce00078e0021 */
[----:B------:R-:W-:Y:S05]  /*6f70*/  WARPSYNC.COLLECTIVE R52, `(.L_x_2458) ;  /* 0x0000000034087348 */ /* 0x000fea0003c00000 */
[----:B------:R0:W1:Y:S02]  /*6f80*/  SHFL.BFLY P0, R53, R69, R71, R72 ;  /* 0x0c00004745357389 */ /* 0x0000640000000048 */
[----:B01----:R-:W-:Y:S01]  /*6f90*/  ENDCOLLECTIVE ;  /* 0x000000000000791b */ /* 0x003fe20003800000 */
.L_x_2458:
[----:B------:R-:W-:Y:S01]  /*6fa0*/  HFMA2.MMA R71, -RZ, RZ, 0, 4.76837158203125e-07 ;  /* 0x00000008ff477435 */ /* 0x000fe200000001ff */
[----:B------:R-:W-:-:S05]  /*6fb0*/  MOV R28, R53 ;  /* 0x00000035001c7202 */ /* 0x000fca0000000f00 */
[----:B------:R-:W-:-:S04]  /*6fc0*/  FADD.FTZ R34, R33, R28 ;  /* 0x0000001c21227221 */ /* 0x000fc80000010000 */
[----:B------:R-:W-:-:S07]  /*6fd0*/  IMAD.MOV.U32 R69, RZ, RZ, R34 ;  /* 0x000000ffff457224 */ /* 0x000fce00078e0022 */
[----:B------:R-:W-:Y:S05]  /*6fe0*/  WARPSYNC.COLLECTIVE R52, `(.L_x_2459) ;  /* 0x0000000034087348 */ /* 0x000fea0003c00000 */
[----:B------:R0:W1:Y:S02]  /*6ff0*/  SHFL.BFLY P0, R53, R69, R71, R72 ;  /* 0x0c00004745357389 */ /* 0x0000640000000048 */
[----:B01----:R-:W-:Y:S01]  /*7000*/  ENDCOLLECTIVE ;  /* 0x000000000000791b */ /* 0x003fe20003800000 */
.L_x_2459:
[----:B------:R-:W-:Y:S01]  /*7010*/  HFMA2.MMA R71, -RZ, RZ, 0, 9.5367431640625e-07 ;  /* 0x00000010ff477435 */ /* 0x000fe200000001ff */
[----:B------:R-:W-:-:S05]  /*7020*/  MOV R31, R53 ;  /* 0x00000035001f7202 */ /* 0x000fca0000000f00 */
[----:B------:R-:W-:-:S04]  /*7030*/  FADD.FTZ R35, R34, R31 ;  /* 0x0000001f22237221 */ /* 0x000fc80000010000 */
[----:B------:R-:W-:-:S07]  /*7040*/  IMAD.MOV.U32 R69, RZ, RZ, R35 ;  /* 0x000000ffff457224 */ /* 0x000fce00078e0023 */
[----:B------:R-:W-:Y:S05]  /*7050*/  WARPSYNC.COLLECTIVE R52, `(.L_x_2460) ;  /* 0x0000000034087348 */ /* 0x000fea0003c00000 */
[----:B------:R0:W1:Y:S02]  /*7060*/  SHFL.BFLY P0, R53, R69, R71, R72 ;  /* 0x0c00004745357389 */ /* 0x0000640000000048 */
[----:B01----:R-:W-:Y:S01]  /*7070*/  ENDCOLLECTIVE ;  /* 0x000000000000791b */ /* 0x003fe20003800000 */
.L_x_2460:
        /* <DEDUP_REMOVED lines=40> */
.L_x_2461:
[----:B------:R-:W-:Y:S01]  /*7300*/  HFMA2.MMA R71, -RZ, RZ, 0, 1.1920928955078125e-07 ;  /* 0x00000002ff477435 */ /* 0x000fe200000001ff */
[----:B------:R-:W-:-:S05]  /*7310*/  MOV R29, R53 ;  /* 0x00000035001d7202 */ /* 0x000fca0000000f00 */
[----:B------:R-:W-:-:S04]  /*7320*/  FADD.FTZ R29, R28, R29 ;  /* 0x0000001d1c1d7221 */ /* 0x000fc80000010000 */
[----:B------:R-:W-:-:S07]  /*7330*/  IMAD.MOV.U32 R69, RZ, RZ, R29 ;  /* 0x000000ffff457224 */ /* 0x000fce00078e001d */
[----:B------:R-:W-:Y:S05]  /*7340*/  WARPSYNC.COLLECTIVE R52, `(.L_x_2462) ;  /* 0x0000000034087348 */ /* 0x000fea0003c00000 */
[----:B------:R0:W1:Y:S02]  /*7350*/  SHFL.BFLY P0, R53, R69, R71, R72 ;  /* 0x0c00004745357389 */ /* 0x0000640000000048 */
[----:B01----:R-:W-:Y:S01]  /*7360*/  ENDCOLLECTIVE ;  /* 0x000000000000791b */ /* 0x003fe20003800000 */
.L_x_2462:
[----:B------:R-:W-:Y:S01]  /*7370*/  HFMA2.MMA R71, -RZ, RZ, 0, 2.384185791015625e-07 ;  /* 0x00000004ff477435 */ /* 0x000fe200000001ff */
[----:B------:R-:W-:-:S05]  /*7380*/  MOV R32, R53 ;  /* 0x0000003500207202 */ /* 0x000fca0000000f00 */
[----:B------:R-:W-:-:S04]  /*7390*/  FADD.FTZ R32, R29, R32 ;  /* 0x000000201d207221 */ /* 0x000fc80000010000 */
[----:B------:R-:W-:-:S07]  /*73a0*/  IMAD.MOV.U32 R69, RZ, RZ, R32 ;  /* 0x000000ffff457224 */ /* 0x000fce00078e0020 */
[----:B------:R-:W-:Y:S05]  /*73b0*/  WARPSYNC.COLLECTIVE R52, `(.L_x_2463) ;  /* 0x0000000034087348 */ /* 0x000fea0003c00000 */
[----:B------:R0:W1:Y:S02]  /*73c0*/  SHFL.BFLY P0, R53, R69, R71, R72 ;  /* 0x0c00004745357389 */ /* 0x0000640000000048 */
[----:B01----:R-:W-:Y:S01]  /*73d0*/  ENDCOLLECTIVE ;  /* 0x000000000000791b */ /* 0x003fe20003800000 */
.L_x_2463:
[----:B------:R-:W-:Y:S01]  /*73e0*/  HFMA2.MMA R71, -RZ, RZ, 0, 4.76837158203125e-07 ;  /* 0x00000008ff477435 */ /* 0x000fe200000001ff */
[----:B------:R-:W-:-:S05]  /*73f0*/  MOV R33, R53 ;  /* 0x0000003500217202 */ /* 0x000fca0000000f00 */
[----:B------:R-:W-:-:S04]  /*7400*/  FADD.FTZ R33, R32, R33 ;  /* 0x0000002120217221 */ /* 0x000fc80000010000 */
[----:B------:R-:W-:-:S07]  /*7410*/  IMAD.MOV.U32 R69, RZ, RZ, R33 ;  /* 0x000000ffff457224 */ /* 0x000fce00078e0021 */
[----:B------:R-:W-:Y:S05]  /*7420*/  WARPSYNC.COLLECTIVE R52, `(.L_x_2464) ;  /* 0x0000000034087348 */ /* 0x000fea0003c00000 */
[----:B------:R0:W1:Y:S02]  /*7430*/  SHFL.BFLY P0, R53, R69, R71, R72 ;  /* 0x0c00004745357389 */ /* 0x0000640000000048 */
[----:B01----:R-:W-:Y:S01]  /*7440*/  ENDCOLLECTIVE ;  /* 0x000000000000791b */ /* 0x003fe20003800000 */
.L_x_2464:
[----:B------:R-:W-:Y:S01]  /*7450*/  HFMA2.MMA R71, -RZ, RZ, 0, 9.5367431640625e-07 ;  /* 0x00000010ff477435 */ /* 0x000fe200000001ff */
[----:B------:R-:W-:-:S05]  /*7460*/  MOV R34, R53 ;  /* 0x0000003500227202 */ /* 0x000fca0000000f00 */
[----:B------:R-:W-:-:S04]  /*7470*/  FADD.FTZ R34, R33, R34 ;  /* 0x0000002221227221 */ /* 0x000fc80000010000 */
[----:B------:R-:W-:-:S07]  /*7480*/  IMAD.MOV.U32 R69, RZ, RZ, R34 ;  /* 0x000000ffff457224 */ /* 0x000fce00078e0022 */
[----:B------:R-:W-:Y:S05]  /*7490*/  WARPSYNC.COLLECTIVE R52, `(.L_x_2465) ;  /* 0x0000000034087348 */ /* 0x000fea0003c00000 */
[----:B------:R0:W1:Y:S02]  /*74a0*/  SHFL.BFLY P0, R53, R69, R71, R72 ;  /* 0x0c00004745357389 */ /* 0x0000640000000048 */
[----:B01----:R-:W-:Y:S01]  /*74b0*/  ENDCOLLECTIVE ;  /* 0x000000000000791b */ /* 0x003fe20003800000 */
.L_x_2465:
[----:B------:R-:W-:Y:S01]  /*74c0*/  MOV R35, R53 ;  /* 0x0000003500237202 */ /* 0x000fe20000000f00 */
[----:B------:R-:W-:Y:S06]  /*74d0*/  BRA `(.L_x_2466) ;  /* 0xfffffff000f87947 */ /* 0x000fec000383ffff */
.L_x_2467:
        /* <DEDUP_REMOVED lines=10> */
.L_x_16497:


//--------------------- .text._ZN10layer_norm13ln_fwd_kernelINS_13Kernel_traitsI6__halfS2_S2_S2_fjLj512ELj1ELj4ELj1ELj16ENS_18Kernel_traits_baseILj512ES2_S2_S2_S2_fjLj128EEEEELb1ELb0ELb1ELb0EEEvNS_9FwdParamsE --------------------------
	.section	.text._ZN10layer_norm13ln_fwd_kernelINS_13Kernel_traitsI6__halfS2_S2_S2_fjLj512ELj1ELj4ELj1ELj16ENS_18Kernel_traits_baseILj512ES2_S2_S2_S2_fjLj128EEEEELb1ELb0ELb1ELb0EEEvNS_9FwdParamsE,"ax",@progbits
	.align	128
        .global         _ZN10layer_norm13ln_fwd_kernelINS_13Kernel_traitsI6__halfS2_S2_S2_fjLj512ELj1ELj4ELj1ELj16ENS_18Kernel_traits_baseILj512ES2_S2_S2_S2_fjLj128EEEEELb1ELb0ELb1ELb0EEEvNS_9FwdParamsE
        .type           _ZN10layer_norm13ln_fwd_kernelINS_13Kernel_traitsI6__halfS2_S2_S2_fjLj512ELj1ELj4ELj1ELj16ENS_18Kernel_traits_baseILj512ES2_S2_S2_S2_fjLj128EEEEELb1ELb0ELb1ELb0EEEvNS_9FwdParamsE,@function
        .size           _ZN10layer_norm13ln_fwd_kernelINS_13Kernel_traitsI6__halfS2_S2_S2_fjLj512ELj1ELj4ELj1ELj16ENS_18Kernel_traits_baseILj512ES2_S2_S2_S2_fjLj128EEEEELb1ELb0ELb1ELb0EEEvNS_9FwdParamsE,(.L_x_16498 - _ZN10layer_norm13ln_fwd_kernelINS_13Kernel_traitsI6__halfS2_S2_S2_fjLj512ELj1ELj4ELj1ELj16ENS_18Kernel_traits_baseILj512ES2_S2_S2_S2_fjLj128EEEEELb1ELb0ELb1ELb0EEEvNS_9FwdParamsE)
        .other          _ZN10layer_norm13ln_fwd_kernelINS_13Kernel_traitsI6__halfS2_S2_S2_fjLj512ELj1ELj4ELj1ELj16ENS_18Kernel_traits_baseILj512ES2_S2_S2_S2_fjLj128EEEEELb1ELb0ELb1ELb0EEEvNS_9FwdParamsE,@"STO_CUDA_ENTRY STV_DEFAULT"
_ZN10layer_norm13ln_fwd_kernelINS_13Kernel_traitsI6__halfS2_S2_S2_fjLj512ELj1ELj4ELj1ELj16ENS_18Kernel_traits_baseILj512ES2_S2_S2_S2_fjLj128EEEEELb1ELb0ELb1ELb0EEEvNS_9FwdParamsE:
.text._ZN10layer_norm13ln_fwd_kernelINS_13Kernel_traitsI6__halfS2_S2_S2_fjLj512ELj1ELj4ELj1ELj16ENS_18Kernel_traits_baseILj512ES2_S2_S2_S2_fjLj128EEEEELb1ELb0ELb1ELb0EEEvNS_9FwdParamsE:
        /* <DEDUP_REMOVED lines=20> */
[--C-:B------:R-:W-:Y:S02]  /*0140*/  SHF.R.U32.HI R13, RZ, 0x5, R16.reuse ;  /* 0x00000005ff0d7819 */ /* 0x100fe40000011610 */
[----:B------:R-:W-:Y:S02]  /*0150*/  MOV R7, R15 ;  /* 0x0000000f00077202 */ /* 0x000fe40000000f00 */
[C---:B----4-:R-:W-:Y:S01]  /*0160*/  LEA R13, R12.reuse, R13, 0x2 ;  /* 0x0000000d0c0d7211 */ /* 0x050fe200078e10ff */
[----:B------:R-:W-:Y:S01]  /*0170*/  IMAD R12, R12, UR8, R16 ;  /* 0x000000080c0c7c24 */ /* 0x000fe2000f8e0210 */
[----:B--2---:R-:W-:-:S02]  /*0180*/  @P0 R2UR UR5, R3 ;  /* 0x00000000030502ca */ /* 0x004fc400000e0000 */
[----:B------:R-:W-:Y:S02]  /*0190*/  LOP3.LUT R3, R7, 0x1f, RZ, 0x3c, !PT ;  /* 0x0000001f07037812 */ /* 0x000fe400078e3cff */
[----:B------:R-:W-:Y:S02]  /*01a0*/  @P0 R2UR UR4, R2 ;  /* 0x00000000020402ca */ /* 0x000fe400000e0000 */
[----:B------:R-:W-:-:S04]  /*01b0*/  LEA.HI.SX32 R14, R0, R3, 0x1d ;  /* 0x00000003000e7211 */ /* 0x000fc800078feaff */
[C---:B------:R-:W-:Y:S02]  /*01c0*/  LOP3.LUT P1, RZ, R14.reuse, 0xffffffe0, RZ, 0xc0, !PT ;  /* 0xffffffe00eff7812 */ /* 0x040fe4000782c0ff */
[----:B------:R-:W-:Y:S01]  /*01d0*/  ISETP.GE.U32.AND P2, PT, R14, 0x40, PT ;  /* 0x000000400e00780c */ /* 0x000fe20003f46070 */
[----:B------:R-:W-:Y:S02]  /*01e0*/  UIADD3 UR15, UR5, -0x4498517b, URZ ;  /* 0xbb67ae85050f7890 */ /* 0x000fe4000fffe03f */
[----:B------:R-:W-:Y:S02]  /*01f0*/  UIADD3 UR17, UR5, 0x76cf5d0a, URZ ;  /* 0x76cf5d0a05117890 */ /* 0x000fe4000fffe03f */
[----:B------:R-:W-:Y:S01]  /*0200*/  UIADD3 UR14, UR4, -0x61c88647, URZ ;  /* 0x9e3779b9040e7890 */ /* 0x000fe2000fffe03f */
[----:B-----5:R-:W-:Y:S01]  /*0210*/  @P0 IADD3 R76, P3, R4, R9, RZ ;  /* 0x00000009044c0210 */ /* 0x020fe20007f7e0ff */
[----:B------:R-:W-:Y:S02]  /*0220*/  UIADD3 UR16, UR4, 0x3c6ef372, URZ ;  /* 0x3c6ef37204107890 */ /* 0x000fe4000fffe03f */
        /* <DEDUP_REMOVED lines=27> */
.L_x_2469:
[----:B------:R-:W-:Y:S05]  /*03e0*/  BSYNC B0 ;  /* 0x0000000000007941 */ /* 0x000fea0003800000 */
.L_x_2468:
        /* <DEDUP_REMOVED lines=13> */
.L_x_2471:
[----:B------:R-:W-:Y:S05]  /*04c0*/  BSYNC B0 ;  /* 0x0000000000007941 */ /* 0x000fea0003800000 */
.L_x_2470:
        /* <DEDUP_REMOVED lines=8> */
[----:B------:R-:W-:Y:S01]  /*0550*/  ULDC.U8 UR8, c[0x0][0x2a0] ;  /* 0x0000a80000087ab9 */ /* 0x000fe20000000000 */
[----:B------:R-:W-:Y:S01]  /*0560*/  IMAD.HI.U32 R3, R12, -0x326172a9, RZ ;  /* 0xcd9e8d570c037827 */ /* 0x000fe200078e00ff */
[----:B------:R-:W-:Y:S01]  /*0570*/  LOP3.LUT R0, R0, UR5, RZ, 0x3c, !PT ;  /* 0x0000000500007c12 */ /* 0x000fe2000f8e3cff */
[----:B------:R-:W-:Y:S01]  /*0580*/  UISETP.NE.AND UP0, UPT, UR8, URZ, UPT ;  /* 0x0000003f0800728c */ /* 0x000fe2000bf05270 */
[----:B------:R-:W-:Y:S01]  /*0590*/  LOP3.LUT R76, R76, 0x3, RZ, 0xc0, !PT ;  /* 0x000000034c4c7812 */ /* 0x000fe200078ec0ff */
[----:B------:R-:W-:Y:S01]  /*05a0*/  IMAD R2, R12, -0x326172a9, RZ ;  /* 0xcd9e8d570c027824 */ /* 0x000fe200078e02ff */
[----:B------:R-:W-:Y:S01]  /*05b0*/  LOP3.LUT R3, R3, UR4, R10, 0x96, !PT ;  /* 0x0000000403037c12 */ /* 0x000fe2000f8e960a */
[----:B------:R-:W-:Y:S01]  /*05c0*/  IMAD.HI.U32 R5, R0, -0x326172a9, RZ ;  /* 0xcd9e8d5700057827 */ /* 0x000fe200078e00ff */
[----:B------:R-:W-:Y:S01]  /*05d0*/  ULDC UR10, c[0x0][0x294] ;  /* 0x0000a500000a7ab9 */ /* 0x000fe20000000800 */
[----:B------:R-:W-:Y:S01]  /*05e0*/  ULDC UR11, c[0x0][0x2d8] ;  /* 0x0000b600000b7ab9 */ /* 0x000fe20000000800 */
        /* <DEDUP_REMOVED lines=29> */
[--C-:B-----5:R-:W-:Y:S01]  /*07c0*/  HADD2.F32 R7, -RZ, R33.reuse.H0_H0 ;  /* 0x20000021ff077230 */ /* 0x120fe20000004100 */
[----:B------:R-:W-:Y:S01]  /*07d0*/  LOP3.LUT R36, R6, UR23, R3, 0x96, !PT ;  /* 0x0000001706247c12 */ /* 0x000fe2000f8e9603 */
[----:B------:R-:W-:Y:S02]  /*07e0*/  HADD2.F32 R6, -RZ, R33.H1_H1 ;  /* 0x30000021ff067230 */ /* 0x000fe40000004100 */
[----:B------:R-:W-:Y:S02]  /*07f0*/  IMAD R18, R0, -0x2daee0ad, RZ ;  /* 0xd2511f5300127824 */ /* 0x000fe400078e02ff */
[----:B------:R-:W-:-:S04]  /*0800*/  IMAD.HI.U32 R33, R19, -0x2daee0ad, RZ ;  /* 0xd2511f5313217827 */ /* 0x000fc800078e00ff */
[----:B------:R-:W-:Y:S01]  /*0810*/  IMAD R17, R4, -0x326172a9, RZ ;  /* 0xcd9e8d5704117824 */ /* 0x000fe200078e02ff */
[----:B------:R-:W-:Y:S01]  /*0820*/  LOP3.LUT R33, R33, UR25, R18, 0x96, !PT ;  /* 0x0000001921217c12 */ /* 0x000fe2000f8e9612 */
[----:B------:R-:W-:-:S04]  /*0830*/  IMAD.HI.U32 R0, R36, -0x326172a9, RZ ;  /* 0xcd9e8d5724007827 */ /* 0x000fc800078e00ff */
[--C-:B------:R-:W-:Y:S02]  /*0840*/  HADD2.F32 R9, -RZ, R32.reuse.H0_H0 ;  /* 0x20000020ff097230 */ /* 0x100fe40000004100 */
[----:B------:R-:W-:Y:S01]  /*0850*/  HADD2.F32 R8, -RZ, R32.H1_H1 ;  /* 0x30000020ff087230 */ /* 0x000fe20000004100 */
[----:B------:R-:W-:Y:S01]  /*0860*/  LOP3.LUT R32, R0, UR24, R17, 0x96, !PT ;  /* 0x0000001800207c12 */ /* 0x000fe2000f8e9611 */
[--C-:B------:R-:W-:Y:S02]  /*0870*/  HADD2.F32 R3, -RZ, R35.reuse.H0_H0 ;  /* 0x20000023ff037230 */ /* 0x100fe40000004100 */
[----:B------:R-:W-:Y:S02]  /*0880*/  HADD2.F32 R2, -RZ, R35.H1_H1 ;  /* 0x30000023ff027230 */ /* 0x000fe40000004100 */
[--C-:B------:R-:W-:Y:S02]  /*0890*/  HADD2.F32 R5, -RZ, R34.reuse.H0_H0 ;  /* 0x20000022ff057230 */ /* 0x100fe40000004100 */
[----:B------:R-:W-:-:S02]  /*08a0*/  HADD2.F32 R4, -RZ, R34.H1_H1 ;  /* 0x30000022ff047230 */ /* 0x000fc40000004100 */
[----:B------:R-:W-:Y:S02]  /*08b0*/  IMAD R36, R36, -0x326172a9, RZ ;  /* 0xcd9e8d5724247824 */ /* 0x000fe400078e02ff */
[----:B------:R-:W-:-:S04]  /*08c0*/  IMAD.HI.U32 R35, R33, -0x326172a9, RZ ;  /* 0xcd9e8d5721237827 */ /* 0x000fc800078e00ff */
[----:B------:R-:W-:Y:S01]  /*08d0*/  IMAD R34, R19, -0x2daee0ad, RZ ;  /* 0xd2511f5313227824 */ /* 0x000fe200078e02ff */
[----:B------:R-:W-:Y:S01]  /*08e0*/  LOP3.LUT R35, R35, UR26, R36, 0x96, !PT ;  /* 0x0000001a23237c12 */ /* 0x000fe2000f8e9624 */
[----:B------:R-:W-:-:S04]  /*08f0*/  IMAD.HI.U32 R39, R32, -0x2daee0ad, RZ ;  /* 0xd2511f5320277827 */ /* 0x000fc800078e00ff */
[--C-:B------:R-:W-:Y:S01]  /*0900*/  HADD2.F32 R0, -RZ, R20.reuse.H0_H0 ;  /* 0x20000014ff007230 */ /* 0x100fe20000004100 */
[----:B------:R-:W-:Y:S01]  /*0910*/  LOP3.LUT R34, R39, UR27, R34, 0x96, !PT ;  /* 0x0000001b27227c12 */ /* 0x000fe2000f8e9622 */
        /* <DEDUP_REMOVED lines=13> */
[----:B------:R-:W-:Y:S02]  /*09f0*/  IMAD R27, R32, -0x2daee0ad, RZ ;  /* 0xd2511f53201b7824 */ /* 0x000fe400078e02ff */
[----:B------:R-:W-:-:S04]  /*0a00*/  IMAD.WIDE.U32 R24, R35, -0x2daee0ad, RZ ;  /* 0xd2511f5323187825 */ /* 0x000fc800078e00ff */
[----:B------:R-:W-:Y:S01]  /*0a10*/  IMAD R33, R33, -0x326172a9, RZ ;  /* 0xcd9e8d5721217824 */ /* 0x000fe200078e02ff */
[----:B------:R-:W-:Y:S01]  /*0a20*/  LOP3.LUT R27, R25, UR29, R27, 0x96, !PT ;  /* 0x0000001d191b7c12 */ /* 0x000fe2000f8e961b */
[----:B------:R-:W-:-:S04]  /*0a30*/  IMAD.HI.U32 R26, R34, -0x326172a9, RZ ;  /* 0xcd9e8d57221a7827 */ /* 0x000fc800078e00ff */
[----:B------:R-:W-:Y:S01]  /*0a40*/  IMAD R77, R34, -0x326172a9, RZ ;  /* 0xcd9e8d57224d7824 */ /* 0x000fe200078e02ff */
[----:B------:R-:W-:Y:S01]  /*0a50*/  LOP3.LUT R26, R26, UR28, R33, 0x96, !PT ;  /* 0x0000001c1a1a7c12 */ /* 0x000fe2000f8e9621 */
[----:B------:R-:W-:-:S04]  /*0a60*/  IMAD.WIDE.U32 R80, R27, -0x326172a9, RZ ;  /* 0xcd9e8d571b507825 */ /* 0x000fc800078e00ff */
[----:B------:R-:W-:Y:S01]  /*0a70*/  IMAD.HI.U32 R79, R26, -0x2daee0ad, RZ ;  /* 0xd2511f531a4f7827 */ /* 0x000fe200078e00ff */
[----:B------:R-:W-:-:S03]  /*0a80*/  LOP3.LUT R77, R81, UR30, R77, 0x96, !PT ;  /* 0x0000001e514d7c12 */ /* 0x000fc6000f8e964d */
        /* <DEDUP_REMOVED lines=11> */
[----:B------:R-:W-:Y:S02]  /*0b40*/  IMAD.MOV.U32 R81, RZ, RZ, RZ ;  /* 0x000000ffff517224 */ /* 0x000fe400078e00ff */
[----:B------:R-:W-:-:S07]  /*0b50*/  IMAD R78, R26, -0x2daee0ad, RZ ;  /* 0xd2511f531a4e7824 */ /* 0x000fce00078e02ff */
.L_x_2644:
        /* <DEDUP_REMOVED lines=8> */
[----:B------:R-:W-:Y:S04]  /*0be0*/  BSSY B1, `(.L_x_2473) ;  /* 0x000032f000017945 */ /* 0x000fe80003800000 */
[----:B------:R-:W-:-:S04]  /*0bf0*/  SHF.R.S32.HI R86, RZ, 0x1f, R83 ;  /* 0x0000001fff567819 */ /* 0x000fc80000011453 */
[----:B------:R-:W-:Y:S01]  /*0c00*/  LEA.HI R86, R86, R83, RZ, 0x3 ;  /* 0x0000005356567211 */ /* 0x000fe200078f18ff */
[----:B------:R-:W-:Y:S01]  /*0c10*/  IMAD.MOV.U32 R83, RZ, RZ, RZ ;  /* 0x000000ffff537224 */ /* 0x000fe200078e00ff */
[----:B--2---:R-:W-:-:S13]  /*0c20*/  ISETP.GE.AND P3, PT, R85, 0x1, PT ;  /* 0x000000015500780c */ /* 0x004fda0003f66270 */
[----:B------:R-:W-:-:S05]  /*0c30*/  @P3 IADD3 R87, R85, -0x1, RZ ;  /* 0xffffffff55573810 */ /* 0x000fca0007ffe0ff */
[----:B------:R-:W-:-:S05]  /*0c40*/  @P3 IMAD R87, R87, R84, RZ ;  /* 0x0000005457573224 */ /* 0x000fca00078e02ff */
[----:B------:R-:W-:-:S04]  /*0c50*/  @P3 SHF.R.S32.HI R88, RZ, 0x1f, R87 ;  /* 0x0000001fff583819 */ /* 0x000fc80000011457 */
[----:B------:R-:W-:Y:S02]  /*0c60*/  @P3 LEA.HI R88, R88, R87, RZ, 0x3 ;  /* 0x0000005758583211 */ /* 0x000fe400078f18ff */
[----:B------:R-:W-:Y:S02]  /*0c70*/  LEA.HI.SX32 R87, R86, R15, 0x1d ;  /* 0x0000000f56577211 */ /* 0x000fe400078feaff */
[----:B------:R-:W-:Y:S02]  /*0c80*/  @P3 LOP3.LUT R15, R16, 0x1f, RZ, 0xc0, !PT ;  /* 0x0000001f100f3812 */ /* 0x000fe400078ec0ff */
        /* <DEDUP_REMOVED lines=15> */
[----:B------:R-:W-:Y:S01]  /*0d80*/  IMAD.MOV.U32 R32, RZ, RZ, R76 ;  /* 0x000000ffff207224 */ /* 0x000fe200078e004c */
[----:B------:R-:W-:Y:S09]  /*0d90*/  @!P0 BRA `(.L_x_2477) ;  /* 0x0000000400648947 */ /* 0x000ff20003800000 */
[----:B------:R-:W-:Y:S01]  /*0da0*/  MOV R32, R76 ;  /* 0x0000004c00207202 */ /* 0x000fe20000000f00 */
[----:B-----5:R-:W-:Y:S01]  /*0db0*/  HADD2.F32 R52, -RZ, R28.H0_H0 ;  /* 0x2000001cff347230 */ /* 0x020fe20000004100 */
[----:B------:R-:W-:Y:S06]  /*0dc0*/  BRA `(.L_x_2477) ;  /* 0x0000000400587947 */ /* 0x000fec0003800000 */
.L_x_2476:
        /* <DEDUP_REMOVED lines=12> */
.L_x_2479:
[----:B------:R-:W-:-:S07]  /*0e90*/  IMAD.MOV.U32 R55, RZ, RZ, R80 ;  /* 0x000000ffff377224 */ /* 0x000fce00078e0050 */
.L_x_2480:
[----:B------:R-:W-:Y:S05]  /*0ea0*/  BSYNC B3 ;  /* 0x0000000000037941 */ /* 0x000fea0003800000 */
.L_x_2478:
        /* <DEDUP_REMOVED lines=16> */
.L_x_2484:
[----:B------:R-:W-:Y:S05]  /*0fb0*/  BSYNC B4 ;  /* 0x0000000000047941 */ /* 0x000fea0003800000 */
.L_x_2483:
        /* <DEDUP_REMOVED lines=43> */
.L_x_2482:
[----:B------:R-:W-:Y:S05]  /*1270*/  BSYNC B3 ;  /* 0x0000000000037941 */ /* 0x000fea0003800000 */
.L_x_2481:
[----:B------:R-:W-:Y:S01]  /*1280*/  I2FP.F32.U32 R33, R55 ;  /* 0x0000003700217245 */ /* 0x000fe20000201000 */
[----:B-----5:R-:W-:Y:S02]  /*1290*/  HADD2.F32 R34, -RZ, R24.H0_H0 ;  /* 0x20000018ff227230 */ /* 0x020fe40000004100 */
[----:B------:R-:W-:-:S03]  /*12a0*/  IMAD.MOV.U32 R52, RZ, RZ, 0x2f800000 ;  /* 0x2f800000ff347424 */ /* 0x000fc600078e00ff */
[----:B------:R-:W-:Y:S01]  /*12b0*/  FMUL.FTZ R34, R34, UR13 ;  /* 0x0000000d22227c20 */ /* 0x000fe20008410000 */
[----:B------:R-:W-:-:S03]  /*12c0*/  FFMA.FTZ R33, R33, R52, 1.1641532182693481445e-10 ;  /* 0x2f00000021217423 */ /* 0x000fc60000010034 */
[----:B------:R-:W-:Y:S02]  /*12d0*/  FMUL.FTZ R34, R34, UR12 ;  /* 0x0000000c22227c20 */ /* 0x000fe40008410000 */
[----:B------:R-:W-:Y:S01]  /*12e0*/  FSETP.GTU.FTZ.AND P5, PT, R33, UR10, PT ;  /* 0x0000000a21007c0b */ /* 0x000fe2000bfbc000 */
[----:B------:R-:W-:-:S03]  /*12f0*/  @P0 HADD2.F32 R33, -RZ, R28.H0_H0 ;  /* 0x2000001cff210230 */ /* 0x000fc60000004100 */
[----:B------:R-:W-:Y:S02]  /*1300*/  FSEL R52, R34, RZ, !P5 ;  /* 0x000000ff22347208 */ /* 0x000fe40006800000 */
[----:B------:R-:W-:-:S03]  /*1310*/  SEL R53, RZ, 0x1, P5 ;  /* 0x00000001ff357807 */ /* 0x000fc60002800000 */
[----:B------:R-:W-:-:S07]  /*1320*/  @P0 FADD.FTZ R52, R33, R52 ;  /* 0x0000003421340221 */ /* 0x000fce0000010000 */
.L_x_2477:
[----:B------:R-:W-:Y:S05]  /*1330*/  BSYNC B2 ;  /* 0x0000000000027941 */ /* 0x000fea0003800000 */
.L_x_2475:
[----:B------:R-:W-:Y:S04]  /*1340*/  BSSY B2, `(.L_x_2485) ;  /* 0x000005e000027945 */ /* 0x000fe80003800000 */
[----:B------:R-:W-:Y:S05]  /*1350*/  @P4 BRA `(.L_x_2486) ;  /* 0x0000000000184947 */ /* 0x000fea0003800000 */
[----:B------:R-:W-:Y:S01]  /*1360*/  MOV R55, RZ ;  /* 0x000000ff00377202 */ /* 0x000fe20000000f00 */
[----:B------:R-:W-:Y:S01]  /*1370*/  IMAD.MOV.U32 R33, RZ, RZ, R32 ;  /* 0x000000ffff217224 */ /* 0x000fe200078e0020 */
[----:B------:R-:W-:Y:S06]  /*1380*/  @!P0 BRA `(.L_x_2487) ;  /* 0x0000000400648947 */ /* 0x000fec0003800000 */
[----:B------:R-:W-:Y:S01]  /*1390*/  MOV R33, R32 ;  /* 0x0000002000217202 */ /* 0x000fe20000000f00 */
[----:B-----5:R-:W-:Y:S01]  /*13a0*/  HADD2.F32 R55, -RZ, R28.H1_H1 ;  /* 0x3000001cff377230 */ /* 0x020fe20000004100 */
[----:B------:R-:W-:Y:S06]  /*13b0*/  BRA `(.L_x_2487) ;  /* 0x0000000400587947 */ /* 0x000fec0003800000 */
.L_x_2486:
        /* <DEDUP_REMOVED lines=12> */
.L_x_2489:
[----:B------:R-:W-:-:S07]  /*1480*/  IMAD.MOV.U32 R56, RZ, RZ, R80 ;  /* 0x000000ffff387224 */ /* 0x000fce00078e0050 */
.L_x_2490:
[----:B------:R-:W-:Y:S05]  /*1490*/  BSYNC B3 ;  /* 0x0000000000037941 */ /* 0x000fea0003800000 */
.L_x_2488:
        /* <DEDUP_REMOVED lines=16> */
.L_x_2494:
[----:B------:R-:W-:Y:S05]  /*15a0*/  BSYNC B4 ;  /* 0x0000000000047941 */ /* 0x000fea0003800000 */
.L_x_2493:
        /* <DEDUP_REMOVED lines=43> */
.L_x_2492:
[----:B------:R-:W-:Y:S05]  /*1860*/  BSYNC B3 ;  /* 0x0000000000037941 */ /* 0x000fea0003800000 */
.L_x_2491:
[----:B------:R-:W-:Y:S01]  /*1870*/  I2FP.F32.U32 R32, R56 ;  /* 0x0000003800207245 */ /* 0x000fe20000201000 */
[----:B-----5:R-:W-:Y:S02]  /*1880*/  HADD2.F32 R34, -RZ, R24.H1_H1 ;  /* 0x30000018ff227230 */ /* 0x020fe40000004100 */
[----:B------:R-:W-:-:S03]  /*1890*/  IMAD.MOV.U32 R35, RZ, RZ, 0x2f800000 ;  /* 0x2f800000ff237424 */ /* 0x000fc600078e00ff */
[----:B------:R-:W-:Y:S01]  /*18a0*/  FMUL.FTZ R34, R34, UR13 ;  /* 0x0000000d22227c20 */ /* 0x000fe20008410000 */
[----:B------:R-:W-:-:S03]  /*18b0*/  FFMA.FTZ R32, R32, R35, 1.1641532182693481445e-10 ;  /* 0x2f00000020207423 */ /* 0x000fc60000010023 */
[----:B------:R-:W-:Y:S02]  /*18c0*/  FMUL.FTZ R34, R34, UR12 ;  /* 0x0000000c22227c20 */ /* 0x000fe40008410000 */
[----:B------:R-:W-:Y:S01]  /*18d0*/  FSETP.GTU.FTZ.AND P5, PT, R32, UR10, PT ;  /* 0x0000000a20007c0b */ /* 0x000fe2000bfbc000 */
[----:B------:R-:W-:-:S03]  /*18e0*/  @P0 HADD2.F32 R32, -RZ, R28.H1_H1 ;  /* 0x3000001cff200230 */ /* 0x000fc60000004100 */
[----:B------:R-:W-:Y:S02]  /*18f0*/  FSEL R55, R34, RZ, !P5 ;  /* 0x000000ff22377208 */ /* 0x000fe40006800000 */
[----:B------:R-:W-:-:S03]  /*1900*/  SEL R54, RZ, 0x1, P5 ;  /* 0x00000001ff367807 */ /* 0x000fc60002800000 */
[----:B------:R-:W-:-:S07]  /*1910*/  @P0 FADD.FTZ R55, R32, R55 ;  /* 0x0000003720370221 */ /* 0x000fce0000010000 */
.L_x_2487:
[----:B------:R-:W-:Y:S05]  /*1920*/  BSYNC B2 ;  /* 0x0000000000027941 */ /* 0x000fea0003800000 */
.L_x_2485:
[----:B------:R-:W-:Y:S04]  /*1930*/  BSSY B2, `(.L_x_2495) ;  /* 0x000005e000027945 */ /* 0x000fe80003800000 */
[----:B------:R-:W-:Y:S05]  /*1940*/  @P4 BRA `(.L_x_2496) ;  /* 0x0000000000184947 */ /* 0x000fea0003800000 */
[----:B------:R-:W-:Y:S01]  /*1950*/  MOV R56, RZ ;  /* 0x000000ff00387202 */ /* 0x000fe20000000f00 */
[----:B------:R-:W-:Y:S01]  /*1960*/  IMAD.MOV.U32 R32, RZ, RZ, R33 ;  /* 0x000000ffff207224 */ /* 0x000fe200078e0021 */
[----:B------:R-:W-:Y:S06]  /*1970*/  @!P0 BRA `(.L_x_2497) ;  /* 0x0000000400648947 */ /* 0x000fec0003800000 */
[----:B------:R-:W-:Y:S01]  /*1980*/  MOV R32, R33 ;  /* 0x0000002100207202 */ /* 0x000fe20000000f00 */
[----:B-----5:R-:W-:Y:S01]  /*1990*/  HADD2.F32 R56, -RZ, R29.H0_H0 ;  /* 0x2000001dff387230 */ /* 0x020fe20000004100 */
[----:B------:R-:W-:Y:S06]  /*19a0*/  BRA `(.L_x_2497) ;  /* 0x0000000400587947 */ /* 0x000fec0003800000 */
.L_x_2496:
        /* <DEDUP_REMOVED lines=12> */
.L_x_2499:
[----:B------:R-:W-:-:S07]  /*1a70*/  IMAD.MOV.U32 R59, RZ, RZ, R80 ;  /* 0x000000ffff3b7224 */ /* 0x000fce00078e0050 */
.L_x_2500:
[----:B------:R-:W-:Y:S05]  /*1a80*/  BSYNC B3 ;  /* 0x0000000000037941 */ /* 0x000fea0003800000 */
.L_x_2498:
        /* <DEDUP_REMOVED lines=16> */
.L_x_2504:
[----:B------:R-:W-:Y:S05]  /*1b90*/  BSYNC B4 ;  /* 0x0000000000047941 */ /* 0x000fea0003800000 */
.L_x_2503:
        /* <DEDUP_REMOVED lines=43> */
.L_x_2502:
[----:B------:R-:W-:Y:S05]  /*1e50*/  BSYNC B3 ;  /* 0x0000000000037941 */ /* 0x000fea0003800000 */
.L_x_2501:
        /* <DEDUP_REMOVED lines=11> */
.L_x_2497:
[----:B------:R-:W-:Y:S05]  /*1f10*/  BSYNC B2 ;  /* 0x0000000000027941 */ /* 0x000fea0003800000 */
.L_x_2495:
        /* <DEDUP_REMOVED lines=8> */
.L_x_2506:
        /* <DEDUP_REMOVED lines=12> */
.L_x_2509:
[----:B------:R-:W-:-:S07]  /*2060*/  IMAD.MOV.U32 R60, RZ, RZ, R80 ;  /* 0x000000ffff3c7224 */ /* 0x000fce00078e0050 */
.L_x_2510:
[----:B------:R-:W-:Y:S05]  /*2070*/  BSYNC B3 ;  /* 0x0000000000037941 */ /* 0x000fea0003800000 */
.L_x_2508:
        /* <DEDUP_REMOVED lines=16> */
.L_x_2514:
[----:B------:R-:W-:Y:S05]  /*2180*/  BSYNC B4 ;  /* 0x0000000000047941 */ /* 0x000fea0003800000 */
.L_x_2513:
        /* <DEDUP_REMOVED lines=41> */
[----:B------:R-:W-:Y:S02]  /*2420*/  MOV R80, R34 ;  /* 0x0000002200507202 */ /* 0x000fe40000000f00 */
[----:B------:R-:W-:-:S07]  /*2430*/  LOP3.LUT R79, R79, UR31, R32, 0x96, !PT ;  /* 0x0000001f4f4f7c12 */ /* 0x000fce000f8e9620 */
.L_x_2512:
[----:B------:R-:W-:Y:S05]  /*2440*/  BSYNC B3 ;  /* 0x0000000000037941 */ /* 0x000fea0003800000 */
.L_x_2511:
        /* <DEDUP_REMOVED lines=11> */
.L_x_2507:
[----:B------:R-:W-:Y:S05]  /*2500*/  BSYNC B2 ;  /* 0x0000000000027941 */ /* 0x000fea0003800000 */
.L_x_2505:
[----:B------:R-:W-:Y:S04]  /*2510*/  BSSY B2, `(.L_x_2515) ;  /* 0x000005e000027945 */ /* 0x000fe80003800000 */
[----:B------:R-:W-:Y:S05]  /*2520*/  @P4 BRA `(.L_x_2516) ;  /* 0x0000000000184947 */ /* 0x000fea0003800000 */
[----:B------:R-:W-:Y:S02]  /*2530*/  MOV R60, RZ ;  /* 0x000000ff003c7202 */ /* 0x000fe40000000f00 */
[----:B------:R-:W-:Y:S01]  /*2540*/  MOV R34, R33 ;  /* 0x0000002100227202 */ /* 0x000fe20000000f00 */
[----:B------:R-:W-:Y:S06]  /*2550*/  @!P0 BRA `(.L_x_2517) ;  /* 0x0000000400648947 */ /* 0x000fec0003800000 */
[----:B------:R-:W-:Y:S02]  /*2560*/  IMAD.MOV.U32 R34, RZ, RZ, R33 ;  /* 0x000000ffff227224 */ /* 0x000fe400078e0021 */
[----:B-----5:R-:W-:Y:S01]  /*2570*/  HADD2.F32 R60, -RZ, R30.H0_H0 ;  /* 0x2000001eff3c7230 */ /* 0x020fe20000004100 */
[----:B------:R-:W-:Y:S06]  /*2580*/  BRA `(.L_x_2517) ;  /* 0x0000000400587947 */ /* 0x000fec0003800000 */
.L_x_2516:
[C---:B------:R-:W-:Y:S01]  /*2590*/  ISETP.NE.AND P5, PT, R33.reuse, 0x1, PT ;  /* 0x000000012100780c */ /* 0x040fe20003fa5270 */
[----:B------:R-:W-:Y:S01]  /*25a0*/  BSSY B3, `(.L_x_2518) ;  /* 0x000000c000037945 */ /* 0x000fe20003800000 */
[----:B------:R-:W-:-:S11]  /*25b0*/  IADD3 R34, R33, 0x1, RZ ;  /* 0x0000000121227810 */ /* 0x000fd60007ffe0ff */
        /* <DEDUP_REMOVED lines=9> */
.L_x_2519:
[----:B------:R-:W-:-:S07]  /*2650*/  MOV R63, R80 ;  /* 0x00000050003f7202 */ /* 0x000fce0000000f00 */
.L_x_2520:
[----:B------:R-:W-:Y:S05]  /*2660*/  BSYNC B3 ;  /* 0x0000000000037941 */ /* 0x000fea0003800000 */
.L_x_2518:
        /* <DEDUP_REMOVED lines=16> */
.L_x_2524:
[----:B------:R-:W-:Y:S05]  /*2770*/  BSYNC B4 ;  /* 0x0000000000047941 */ /* 0x000fea0003800000 */
.L_x_2523:
        /* <DEDUP_REMOVED lines=39> */
[----:B------:R-:W-:Y:S01]  /*29f0*/  MOV R80, R34 ;  /* 0x0000002200507202 */ /* 0x000fe20000000f00 */
[----:B------:R-:W-:Y:S01]  /*2a00*/  HFMA2.MMA R34, -RZ, RZ, 0, 0 ;  /* 0x00000000ff227435 */ /* 0x000fe200000001ff */
[----:B------:R-:W-:Y:S02]  /*2a10*/  LOP3.LUT R77, R35, UR30, R60, 0x96, !PT ;  /* 0x0000001e234d7c12 */ /* 0x000fe4000f8e963c */
[----:B------:R-:W-:-:S08]  /*2a20*/  LOP3.LUT R79, R79, UR31, R32, 0x96, !PT ;  /* 0x0000001f4f4f7c12 */ /* 0x000fd0000f8e9620 */
.L_x_2522:
[----:B------:R-:W-:Y:S05]  /*2a30*/  BSYNC B3 ;  /* 0x0000000000037941 */ /* 0x000fea0003800000 */
.L_x_2521:
[----:B------:R-:W-:Y:S01]  /*2a40*/  I2FP.F32.U32 R32, R63 ;  /* 0x0000003f00207245 */ /* 0x000fe20000201000 */
[----:B-----5:R-:W-:Y:S02]  /*2a50*/  HADD2.F32 R33, -RZ, R26.H0_H0 ;  /* 0x2000001aff217230 */ /* 0x020fe40000004100 */
[----:B------:R-:W-:-:S03]  /*2a60*/  IMAD.MOV.U32 R35, RZ, RZ, 0x2f800000 ;  /* 0x2f800000ff237424 */ /* 0x000fc600078e00ff */
[----:B------:R-:W-:Y:S01]  /*2a70*/  FMUL.FTZ R33, R33, UR13 ;  /* 0x0000000d21217c20 */ /* 0x000fe20008410000 */
[----:B------:R-:W-:Y:S01]  /*2a80*/  FFMA.FTZ R32, R32, R35, 1.1641532182693481445e-10 ;  /* 0x2f00000020207423 */ /* 0x000fe20000010023 */
[----:B------:R-:W-:Y:S02]  /*2a90*/  @P0 HADD2.F32 R35, -RZ, R30.H0_H0 ;  /* 0x2000001eff230230 */ /* 0x000fe40000004100 */
[----:B------:R-:W-:Y:S02]  /*2aa0*/  FMUL.FTZ R33, R33, UR12 ;  /* 0x0000000c21217c20 */ /* 0x000fe40008410000 */
[----:B------:R-:W-:-:S04]  /*2ab0*/  FSETP.GTU.FTZ.AND P5, PT, R32, UR10, PT ;  /* 0x0000000a20007c0b */ /* 0x000fc8000bfbc000 */
[----:B------:R-:W-:Y:S02]  /*2ac0*/  FSEL R60, R33, RZ, !P5 ;  /* 0x000000ff213c7208 */ /* 0x000fe40006800000 */
[----:B------:R-:W-:-:S03]  /*2ad0*/  SEL R61, RZ, 0x1, P5 ;  /* 0x00000001ff3d7807 */ /* 0x000fc60002800000 */
[----:B------:R-:W-:-:S07]  /*2ae0*/  @P0 FADD.FTZ R60, R35, R60 ;  /* 0x0000003c233c0221 */ /* 0x000fce0000010000 */
.L_x_2517:
[----:B------:R-:W-:Y:S05]  /*2af0*/  BSYNC B2 ;  /* 0x0000000000027941 */ /* 0x000fea0003800000 */
.L_x_2515:
[----:B------:R-:W-:Y:S04]  /*2b00*/  BSSY B2, `(.L_x_2525) ;  /* 0x000005e000027945 */ /* 0x000fe80003800000 */
[----:B------:R-:W-:Y:S05]  /*2b10*/  @P4 BRA `(.L_x_2526) ;  /* 0x0000000000184947 */ /* 0x000fea0003800000 */
[----:B------:R-:W-:Y:S02]  /*2b20*/  MOV R63, RZ ;  /* 0x000000ff003f7202 */ /* 0x000fe40000000f00 */
[----:B------:R-:W-:Y:S01]  /*2b30*/  MOV R32, R34 ;  /* 0x0000002200207202 */ /* 0x000fe20000000f00 */
[----:B------:R-:W-:Y:S06]  /*2b40*/  @!P0 BRA `(.L_x_2527) ;  /* 0x0000000400648947 */ /* 0x000fec0003800000 */
[----:B------:R-:W-:Y:S02]  /*2b50*/  IMAD.MOV.U32 R32, RZ, RZ, R34 ;  /* 0x000000ffff207224 */ /* 0x000fe400078e0022 */
[----:B-----5:R-:W-:Y:S01]  /*2b60*/  HADD2.F32 R63, -RZ, R30.H1_H1 ;  /* 0x3000001eff3f7230 */ /* 0x020fe20000004100 */
[----:B------:R-:W-:Y:S06]  /*2b70*/  BRA `(.L_x_2527) ;  /* 0x0000000400587947 */ /* 0x000fec0003800000 */
.L_x_2526:
        /* <DEDUP_REMOVED lines=12> */
.L_x_2529:
[----:B------:R-:W-:-:S07]  /*2c40*/  MOV R64, R80 ;  /* 0x0000005000407202 */ /* 0x000fce0000000f00 */
.L_x_2530:
[----:B------:R-:W-:Y:S05]  /*2c50*/  BSYNC B3 ;  /* 0x0000000000037941 */ /* 0x000fea0003800000 */
.L_x_2528:
        /* <DEDUP_REMOVED lines=16> */
.L_x_2534:
[----:B------:R-:W-:Y:S05]  /*2d60*/  BSYNC B4 ;  /* 0x0000000000047941 */ /* 0x000fea0003800000 */
.L_x_2533:
        /* <DEDUP_REMOVED lines=42> */
[----:B------:R-:W-:-:S11]  /*3010*/  HFMA2.MMA R32, -RZ, RZ, 0, 0 ;  /* 0x00000000ff207435 */ /* 0x000fd600000001ff */
.L_x_2532:
[----:B------:R-:W-:Y:S05]  /*3020*/  BSYNC B3 ;  /* 0x0000000000037941 */ /* 0x000fea0003800000 */
.L_x_2531:
[----:B------:R-:W-:Y:S01]  /*3030*/  I2FP.F32.U32 R33, R64 ;  /* 0x0000004000217245 */ /* 0x000fe20000201000 */
[----:B-----5:R-:W-:Y:S02]  /*3040*/  HADD2.F32 R34, -RZ, R26.H1_H1 ;  /* 0x3000001aff227230 */ /* 0x020fe40000004100 */
[----:B------:R-:W-:Y:S02]  /*3050*/  IMAD.MOV.U32 R62, RZ, RZ, 0x2f800000 ;  /* 0x2f800000ff3e7424 */ /* 0x000fe400078e00ff */
[----:B------:R-:W-:Y:S02]  /*3060*/  @P0 HADD2.F32 R64, -RZ, R30.H1_H1 ;  /* 0x3000001eff400230 */ /* 0x000fe40000004100 */
[----:B------:R-:W-:Y:S01]  /*3070*/  FMUL.FTZ R34, R34, UR13 ;  /* 0x0000000d22227c20 */ /* 0x000fe20008410000 */
[----:B------:R-:W-:-:S03]  /*3080*/  FFMA.FTZ R33, R33, R62, 1.1641532182693481445e-10 ;  /* 0x2f00000021217423 */ /* 0x000fc6000001003e */
[----:B------:R-:W-:Y:S02]  /*3090*/  FMUL.FTZ R34, R34, UR12 ;  /* 0x0000000c22227c20 */ /* 0x000fe40008410000 */
[----:B------:R-:W-:-:S04]  /*30a0*/  FSETP.GTU.FTZ.AND P5, PT, R33, UR10, PT ;  /* 0x0000000a21007c0b */ /* 0x000fc8000bfbc000 */
[----:B------:R-:W-:Y:S02]  /*30b0*/  FSEL R63, R34, RZ, !P5 ;  /* 0x000000ff223f7208 */ /* 0x000fe40006800000 */
[----:B------:R-:W-:-:S03]  /*30c0*/  SEL R62, RZ, 0x1, P5 ;  /* 0x00000001ff3e7807 */ /* 0x000fc60002800000 */
[----:B------:R-:W-:-:S07]  /*30d0*/  @P0 FADD.FTZ R63, R64, R63 ;  /* 0x0000003f403f0221 */ /* 0x000fce0000010000 */
.L_x_2527:
[----:B------:R-:W-:Y:S05]  /*30e0*/  BSYNC B2 ;  /* 0x0000000000027941 */ /* 0x000fea0003800000 */
.L_x_2525:
        /* <DEDUP_REMOVED lines=8> */
.L_x_2536:
        /* <DEDUP_REMOVED lines=12> */
.L_x_2539:
[----:B------:R-:W-:-:S07]  /*3230*/  MOV R67, R80 ;  /* 0x0000005000437202 */ /* 0x000fce0000000f00 */
.L_x_2540:
[----:B------:R-:W-:Y:S05]  /*3240*/  BSYNC B3 ;  /* 0x0000000000037941 */ /* 0x000fea0003800000 */
.L_x_2538:
        /* <DEDUP_REMOVED lines=16> */
.L_x_2544:
[----:B------:R-:W-:Y:S05]  /*3350*/  BSYNC B4 ;  /* 0x0000000000047941 */ /* 0x000fea0003800000 */
.L_x_2543:
        /* <DEDUP_REMOVED lines=43> */
.L_x_2542:
[----:B------:R-:W-:Y:S05]  /*3610*/  BSYNC B3 ;  /* 0x0000000000037941 */ /* 0x000fea0003800000 */
.L_x_2541:
        /* <DEDUP_REMOVED lines=11> */
.L_x_2537:
[----:B------:R-:W-:Y:S05]  /*36d0*/  BSYNC B2 ;  /* 0x0000000000027941 */ /* 0x000fea0003800000 */
.L_x_2535:
        /* <DEDUP_REMOVED lines=8> */
.L_x_2546:
        /* <DEDUP_REMOVED lines=12> */
.L_x_2549:
[----:B------:R-:W-:-:S07]  /*3820*/  MOV R88, R80 ;  /* 0x0000005000587202 */ /* 0x000fce0000000f00 */
.L_x_2550:
[----:B------:R-:W-:Y:S05]  /*3830*/  BSYNC B3 ;  /* 0x0000000000037941 */ /* 0x000fea0003800000 */
.L_x_2548:
        /* <DEDUP_REMOVED lines=16> */
.L_x_2554:
[----:B------:R-:W-:Y:S05]  /*3940*/  BSYNC B4 ;  /* 0x0000000000047941 */ /* 0x000fea0003800000 */
.L_x_2553:
        /* <DEDUP_REMOVED lines=43> */
.L_x_2552:
[----:B------:R-:W-:Y:S05]  /*3c00*/  BSYNC B3 ;  /* 0x0000000000037941 */ /* 0x000fea0003800000 */
.L_x_2551:
        /* <DEDUP_REMOVED lines=11> */
.L_x_2547:
[----:B------:R-:W-:Y:S05]  /*3cc0*/  BSYNC B2 ;  /* 0x0000000000027941 */ /* 0x000fea0003800000 */
.L_x_2545:
[----:B------:R-:W0:Y:S01]  /*3cd0*/  LDC.64 R88, c[0x0][0x238] ;  /* 0x00008e00ff587b82 */ /* 0x000e220000000a00 */
[----:B------:R-:W-:Y:S01]  /*3ce0*/  F2FP.F16.F32.PACK_AB R35, R67, R64 ;  /* 0x000000404323723e */ /* 0x000fe200000000ff */
[----:B------:R-:W-:Y:S01]  /*3cf0*/  BSSY B2, `(.L_x_2555) ;  /* 0x000001b000027945 */ /* 0x000fe20003800000 */
[----:B------:R-:W-:Y:S02]  /*3d00*/  F2FP.F16.F32.PACK_AB R34, R63, R60 ;  /* 0x0000003c3f22723e */ /* 0x000fe400000000ff */
[----:B------:R-:W-:Y:S02]  /*3d10*/  F2FP.F16.F32.PACK_AB R33, R59, R56 ;  /* 0x000000383b21723e */ /* 0x000fe400000000ff */
[----:B------:R-:W-:Y:S01]  /*3d20*/  F2FP.F16.F32.PACK_AB R32, R55, R52 ;  /* 0x000000343720723e */ /* 0x000fe200000000ff */
[----:B0-----:R-:W-:-:S05]  /*3d30*/  IMAD.WIDE.U32 R88, R87, 0x10, R88 ;  /* 0x0000001057587825 */ /* 0x001fca00078e0058 */
[----:B------:R0:W-:Y:S01]  /*3d40*/  STG.E.128 desc[UR6][R88.64], R32 ;  /* 0x0000002058007986 */ /* 0x0001e2000c101d06 */
[----:B------:R-:W-:Y:S05]  /*3d50*/  @!P3 BRA `(.L_x_2556) ;  /* 0x000000000050b947 */ /* 0x000fea0003800000 */
[----:B0-----:R-:W-:Y:S02]  /*3d60*/  SHF.L.U32 R32, R65, 0x10, RZ ;  /* 0x0000001041207819 */ /* 0x001fe400000006ff */
[----:B------:R-:W-:Y:S02]  /*3d70*/  LOP3.LUT R88, R58, 0xff, RZ, 0xc0, !PT ;  /* 0x000000ff3a587812 */ /* 0x000fe400078ec0ff */
[----:B------:R-:W-:Y:S02]  /*3d80*/  LOP3.LUT R33, R32, 0xff0000, RZ, 0xc0, !PT ;  /* 0x00ff000020217812 */ /* 0x000fe400078ec0ff */
[----:B------:R-:W-:Y:S01]  /*3d90*/  LOP3.LUT R32, R66, 0xffff, RZ, 0xc0, !PT ;  /* 0x0000ffff42207812 */ /* 0x000fe200078ec0ff */
[----:B------:R-:W-:Y:S01]  /*3da0*/  IMAD.WIDE.U32 R88, R88, 0x1000000, RZ ;  /* 0x0100000058587825 */ /* 0x000fe200078e00ff */
[----:B------:R-:W-:Y:S02]  /*3db0*/  LOP3.LUT R34, R57, 0xff, RZ, 0xc0, !PT ;  /* 0x000000ff39227812 */ /* 0x000fe400078ec0ff */
        /* <DEDUP_REMOVED lines=14> */
.L_x_2556:
[----:B------:R-:W-:Y:S05]  /*3ea0*/  BSYNC B2 ;  /* 0x0000000000027941 */ /* 0x000fea0003800000 */
.L_x_2555:
[----:B------:R-:W-:Y:S01]  /*3eb0*/  IADD3 R87, R87, 0x20, RZ ;  /* 0x0000002057577810 */ /* 0x000fe20007ffe0ff */
[----:B------:R-:W-:-:S07]  /*3ec0*/  VIADD R83, R83, 0x20 ;  /* 0x0000002053537836 */ /* 0x000fce0000000000 */
.L_x_2474:
[----:B------:R-:W-:Y:S05]  /*3ed0*/  BSYNC B1 ;  /* 0x0000000000017941 */ /* 0x000fea0003800000 */
.L_x_2473:
        /* <DEDUP_REMOVED lines=13> */
[----:B------:R-:W-:Y:S02]  /*3fb0*/  MOV R68, RZ ;  /* 0x000000ff00447202 */ /* 0x000fe40000000f00 */
[----:B------:R-:W-:Y:S01]  /*3fc0*/  MOV R32, R76 ;  /* 0x0000004c00207202 */ /* 0x000fe20000000f00 */
[----:B------:R-:W-:Y:S06]  /*3fd0*/  @!P0 BRA `(.L_x_2561) ;  /* 0x0000000400648947 */ /* 0x000fec0003800000 */
[----:B------:R-:W-:Y:S02]  /*3fe0*/  IMAD.MOV.U32 R32, RZ, RZ, R76 ;  /* 0x000000ffff207224 */ /* 0x000fe400078e004c */
[----:B-----5:R-:W-:Y:S01]  /*3ff0*/  HADD2.F32 R68, -RZ, R28.H0_H0 ;  /* 0x2000001cff447230 */ /* 0x020fe20000004100 */
[----:B------:R-:W-:Y:S06]  /*4000*/  BRA `(.L_x_2561) ;  /* 0x0000000400587947 */ /* 0x000fec0003800000 */
.L_x_2560:
        /* <DEDUP_REMOVED lines=12> */
.L_x_2563:
[----:B------:R-:W-:-:S07]  /*40d0*/  MOV R53, R80 ;  /* 0x0000005000357202 */ /* 0x000fce0000000f00 */
.L_x_2564:
[----:B------:R-:W-:Y:S05]  /*40e0*/  BSYNC B3 ;  /* 0x0000000000037941 */ /* 0x000fea0003800000 */
.L_x_2562:
        /* <DEDUP_REMOVED lines=16> */
.L_x_2568:
[----:B------:R-:W-:Y:S05]  /*41f0*/  BSYNC B4 ;  /* 0x0000000000047941 */ /* 0x000fea0003800000 */
.L_x_2567:
        /* <DEDUP_REMOVED lines=43> */
.L_x_2566:
[----:B------:R-:W-:Y:S05]  /*44b0*/  BSYNC B3 ;  /* 0x0000000000037941 */ /* 0x000fea0003800000 */
.L_x_2565:
        /* <DEDUP_REMOVED lines=11> */
.L_x_2561:
[----:B------:R-:W-:Y:S05]  /*4570*/  BSYNC B2 ;  /* 0x0000000000027941 */ /* 0x000fea0003800000 */
.L_x_2559:
        /* <DEDUP_REMOVED lines=8> */
.L_x_2570:
        /* <DEDUP_REMOVED lines=12> */
.L_x_2573:
[----:B------:R-:W-:-:S07]  /*46c0*/  MOV R54, R80 ;  /* 0x0000005000367202 */ /* 0x000fce0000000f00 */
.L_x_2574:
[----:B------:R-:W-:Y:S05]  /*46d0*/  BSYNC B3 ;  /* 0x0000000000037941 */ /* 0x000fea0003800000 */
.L_x_2572:
        /* <DEDUP_REMOVED lines=16> */
.L_x_2578:
[----:B------:R-:W-:Y:S05]  /*47e0*/  BSYNC B4 ;  /* 0x0000000000047941 */ /* 0x000fea0003800000 */
.L_x_2577:
        /* <DEDUP_REMOVED lines=43> */
.L_x_2576:
[----:B------:R-:W-:Y:S05]  /*4aa0*/  BSYNC B3 ;  /* 0x0000000000037941 */ /* 0x000fea0003800000 */
.L_x_2575:
        /* <DEDUP_REMOVED lines=11> */
.L_x_2571:
[----:B------:R-:W-:Y:S05]  /*4b60*/  BSYNC B2 ;  /* 0x0000000000027941 */ /* 0x000fea0003800000 */
.L_x_2569:
        /* <DEDUP_REMOVED lines=8> */
.L_x_2580:
        /* <DEDUP_REMOVED lines=12> */
.L_x_2583:
[----:B------:R-:W-:-:S07]  /*4cb0*/  MOV R57, R80 ;  /* 0x0000005000397202 */ /* 0x000fce0000000f00 */
.L_x_2584:
[----:B------:R-:W-:Y:S05]  /*4cc0*/  BSYNC B3 ;  /* 0x0000000000037941 */ /* 0x000fea0003800000 */
.L_x_2582:
        /* <DEDUP_REMOVED lines=16> */
.L_x_2588:
[----:B------:R-:W-:Y:S05]  /*4dd0*/  BSYNC B4 ;  /* 0x0000000000047941 */ /* 0x000fea0003800000 */
.L_x_2587:
        /* <DEDUP_REMOVED lines=43> */
.L_x_2586:
[----:B------:R-:W-:Y:S05]  /*5090*/  BSYNC B3 ;  /* 0x0000000000037941 */ /* 0x000fea0003800000 */
.L_x_2585:
        /* <DEDUP_REMOVED lines=11> */
.L_x_2581:
[----:B------:R-:W-:Y:S05]  /*5150*/  BSYNC B2 ;  /* 0x0000000000027941 */ /* 0x000fea0003800000 */
.L_x_2579:
        /* <DEDUP_REMOVED lines=8> */
.L_x_2590:
        /* <DEDUP_REMOVED lines=12> */
.L_x_2593:
[----:B------:R-:W-:-:S07]  /*52a0*/  MOV R58, R80 ;  /* 0x00000050003a7202 */ /* 0x000fce0000000f00 */
.L_x_2594:
[----:B------:R-:W-:Y:S05]  /*52b0*/  BSYNC B3 ;  /* 0x0000000000037941 */ /* 0x000fea0003800000 */
.L_x_2592:
        /* <DEDUP_REMOVED lines=16> */
.L_x_2598:
[----:B------:R-:W-:Y:S05]  /*53c0*/  BSYNC B4 ;  /* 0x0000000000047941 */ /* 0x000fea0003800000 */
.L_x_2597:
        /* <DEDUP_REMOVED lines=43> */
.L_x_2596:
[----:B------:R-:W-:Y:S05]  /*5680*/  BSYNC B3 ;  /* 0x0000000000037941 */ /* 0x000fea0003800000 */
.L_x_2595:
        /* <DEDUP_REMOVED lines=11> */
.L_x_2591:
[----:B------:R-:W-:Y:S05]  /*5740*/  BSYNC B2 ;  /* 0x0000000000027941 */ /* 0x000fea0003800000 */
.L_x_2589:
        /* <DEDUP_REMOVED lines=8> */
.L_x_2600:
        /* <DEDUP_REMOVED lines=12> */
.L_x_2603:
[----:B------:R-:W-:-:S07]  /*5890*/  MOV R61, R80 ;  /* 0x00000050003d7202 */ /* 0x000fce0000000f00 */
.L_x_2604:
[----:B------:R-:W-:Y:S05]  /*58a0*/  BSYNC B3 ;  /* 0x0000000000037941 */ /* 0x000fea0003800000 */
.L_x_2602:
        /* <DEDUP_REMOVED lines=16> */
.L_x_2608:
[----:B------:R-:W-:Y:S05]  /*59b0*/  BSYNC B4 ;  /* 0x0000000000047941 */ /* 0x000fea0003800000 */
.L_x_2607:
        /* <DEDUP_REMOVED lines=43> */
.L_x_2606:
[----:B------:R-:W-:Y:S05]  /*5c70*/  BSYNC B3 ;  /* 0x0000000000037941 */ /* 0x000fea0003800000 */
.L_x_2605:
        /* <DEDUP_REMOVED lines=11> */
.L_x_2601:
[----:B------:R-:W-:Y:S05]  /*5d30*/  BSYNC B2 ;  /* 0x0000000000027941 */ /* 0x000fea0003800000 */
.L_x_2599:
        /* <DEDUP_REMOVED lines=8> */
.L_x_2610:
        /* <DEDUP_REMOVED lines=12> */
.L_x_2613:
[----:B------:R-:W-:-:S07]  /*5e80*/  MOV R62, R80 ;  /* 0x00000050003e7202 */ /* 0x000fce0000000f00 */
.L_x_2614:
[----:B------:R-:W-:Y:S05]  /*5e90*/  BSYNC B3 ;  /* 0x0000000000037941 */ /* 0x000fea0003800000 */
.L_x_2612:
        /* <DEDUP_REMOVED lines=16> */
.L_x_2618:
[----:B------:R-:W-:Y:S05]  /*5fa0*/  BSYNC B4 ;  /* 0x0000000000047941 */ /* 0x000fea0003800000 */
.L_x_2617:
        /* <DEDUP_REMOVED lines=43> */
.L_x_2616:
[----:B------:R-:W-:Y:S05]  /*6260*/  BSYNC B3 ;  /* 0x0000000000037941 */ /* 0x000fea0003800000 */
.L_x_2615:
        /* <DEDUP_REMOVED lines=11> */
.L_x_2611:
[----:B------:R-:W-:Y:S05]  /*6320*/  BSYNC B2 ;  /* 0x0000000000027941 */ /* 0x000fea0003800000 */
.L_x_2609:
        /* <DEDUP_REMOVED lines=8> */
.L_x_2620:
        /* <DEDUP_REMOVED lines=12> */
.L_x_2623:
[----:B------:R-:W-:-:S07]  /*6470*/  MOV R65, R80 ;  /* 0x0000005000417202 */ /* 0x000fce0000000f00 */
.L_x_2624:
[----:B------:R-:W-:Y:S05]  /*6480*/  BSYNC B3 ;  /* 0x0000000000037941 */ /* 0x000fea0003800000 */
.L_x_2622:
        /* <DEDUP_REMOVED lines=16> */
.L_x_2628:
[----:B------:R-:W-:Y:S05]  /*6590*/  BSYNC B4 ;  /* 0x0000000000047941 */ /* 0x000fea0003800000 */
.L_x_2627:
        /* <DEDUP_REMOVED lines=43> */
.L_x_2626:
[----:B------:R-:W-:Y:S05]  /*6850*/  BSYNC B3 ;  /* 0x0000000000037941 */ /* 0x000fea0003800000 */
.L_x_2625:
        /* <DEDUP_REMOVED lines=11> */
.L_x_2621:
[----:B------:R-:W-:Y:S05]  /*6910*/  BSYNC B2 ;  /* 0x0000000000027941 */ /* 0x000fea0003800000 */
.L_x_2619:
        /* <DEDUP_REMOVED lines=8> */
.L_x_2630:
        /* <DEDUP_REMOVED lines=12> */
.L_x_2633:
[----:B------:R-:W-:-:S07]  /*6a60*/  MOV R66, R80 ;  /* 0x0000005000427202 */ /* 0x000fce0000000f00 */
.L_x_2634:
[----:B------:R-:W-:Y:S05]  /*6a70*/  BSYNC B3 ;  /* 0x0000000000037941 */ /* 0x000fea0003800000 */
.L_x_2632:
        /* <DEDUP_REMOVED lines=16> */
.L_x_2638:
[----:B------:R-:W-:Y:S05]  /*6b80*/  BSYNC B4 ;  /* 0x0000000000047941 */ /* 0x000fea0003800000 */
.L_x_2637:
        /* <DEDUP_REMOVED lines=40> */
[----:B------:R-:W-:Y:S01]  /*6e10*/  HFMA2.MMA R76, -RZ, RZ, 0, 0 ;  /* 0x00000000ff4c7435 */ /* 0x000fe200000001ff */
[----:B------:R-:W-:Y:S02]  /*6e20*/  MOV R80, R34 ;  /* 0x0000002200507202 */ /* 0x000fe40000000f00 */
[----:B------:R-:W-:-:S08]  /*6e30*/  LOP3.LUT R79, R79, UR31, R32, 0x96, !PT ;  /* 0x0000001f4f4f7c12 */ /* 0x000fd0000f8e9620 */
.L_x_2636:
[----:B------:R-:W-:Y:S05]  /*6e40*/  BSYNC B3 ;  /* 0x0000000000037941 */ /* 0x000fea0003800000 */
.L_x_2635:
        /* <DEDUP_REMOVED lines=11> */
.L_x_2631:
[----:B------:R-:W-:Y:S05]  /*6f00*/  BSYNC B2 ;  /* 0x0000000000027941 */ /* 0x000fea0003800000 */
.L_x_2629:
[----:B------:R-:W0:Y:S01]  /*6f10*/  LDC.64 R88, c[0x0][0x238] ;  /* 0x00008e00ff587b82 */ /* 0x000e220000000a00 */
[----:B------:R-:W-:Y:S02]  /*6f20*/  F2FP.F16.F32.PACK_AB R35, R75, R74 ;  /* 0x0000004a4b23723e */ /* 0x000fe400000000ff */
[----:B------:R-:W-:Y:S02]  /*6f30*/  F2FP.F16.F32.PACK_AB R34, R73, R72 ;  /* 0x000000484922723e */ /* 0x000fe400000000ff */
[----:B------:R-:W-:Y:S02]  /*6f40*/  F2FP.F16.F32.PACK_AB R33, R71, R70 ;  /* 0x000000464721723e */ /* 0x000fe400000000ff */
[----:B------:R-:W-:Y:S01]  /*6f50*/  F2FP.F16.F32.PACK_AB R32, R69, R68 ;  /* 0x000000444520723e */ /* 0x000fe200000000ff */
        /* <DEDUP_REMOVED lines=23> */
.L_x_2558:
[----:B------:R-:W-:Y:S05]  /*70d0*/  BSYNC B1 ;  /* 0x0000000000017941 */ /* 0x000fea0003800000 */
.L_x_2557:
        /* <DEDUP_REMOVED lines=75> */
.L_x_2656:
        /* <DEDUP_REMOVED lines=20> */
[----:B------:R-:W-:-:S03]  /*76d0*/  PLOP3.LUT P0, PT, PT, PT, UP0, 0x40, 0x0 ;  /* 0x000000000000781c */ /* 0x000fc60003f0e808 */
[----:B------:R-:W-:Y:S01]  /*76e0*/  IMAD R84, R15, R84, RZ ;  /* 0x000000540f547224 */ /* 0x000fe200078e02ff */
[----:B------:R-:W-:Y:S02]  /*76f0*/  LOP3.LUT R15, R16, 0x1f, RZ, 0xc0, !PT ;  /* 0x0000001f100f7812 */ /* 0x000fe400078ec0ff */
[----:B------:R-:W-:Y:S02]  /*7700*/  FSEL R82, R85, RZ, P0 ;  /* 0x000000ff55527208 */ /* 0x000fe40000000000 */
        /* <DEDUP_REMOVED lines=19> */
[----:B------:R-:W-:Y:S01]  /*7840*/  F2FP.F16.F32.PACK_AB R32, R33, R32 ;  /* 0x000000202120723e */ /* 0x000fe200000000ff */
        /* <DEDUP_REMOVED lines=13> */
[----:B------:R-:W-:Y:S01]  /*7920*/  F2FP.F16.F32.PACK_AB R35, R88, R89 ;  /* 0x000000595823723e */ /* 0x000fe200000000ff */
[----:B------:R-:W-:-:S04]  /*7930*/  VIADD R87, R87, 0x20 ;  /* 0x0000002057577836 */ /* 0x000fc80000000000 */
[----:B------:R0:W-:Y:S03]  /*7940*/  STG.E.128 desc[UR6][R84.64], R32 ;  /* 0x0000002054007986 */ /* 0x0001e6000c101d06 */
.L_x_2643:
[----:B------:R-:W-:Y:S05]  /*7950*/  BSYNC B2 ;  /* 0x0000000000027941 */ /* 0x000fea0003800000 */
.L_x_2642:
        /* <DEDUP_REMOVED lines=29> */
[----:B0-----:R-:W-:Y:S01]  /*7b30*/  IMAD.WIDE.U32 R84, R87, 0x10, R84 ;  /* 0x0000001057547825 */ /* 0x001fe200078e0054 */
[----:B------:R-:W-:-:S05]  /*7b40*/  F2FP.F16.F32.PACK_AB R32, R83, R82 ;  /* 0x000000525320723e */ /* 0x000fca00000000ff */
[----:B------:R1:W-:Y:S02]  /*7b50*/  STG.E.128 desc[UR6][R84.64], R32 ;  /* 0x0000002054007986 */ /* 0x0003e4000c101d06 */
.L_x_2641:
[----:B------:R-:W-:Y:S05]  /*7b60*/  BSYNC B1 ;  /* 0x0000000000017941 */ /* 0x000fea0003800000 */
.L_x_2640:
[----:B01----:R-:W0:Y:S02]  /*7b70*/  LDC.64 R32, c[0x0][0x210] ;  /* 0x00008400ff207b82 */ /* 0x003e240000000a00 */
[----:B0-----:R-:W-:-:S04]  /*7b80*/  LEA R13, R32, R13, 0x2 ;  /* 0x0000000d200d7211 */ /* 0x001fc800078e10ff */
[----:B------:R-:W-:-:S13]  /*7b90*/  ISETP.GE.AND P0, PT, R13, R33, PT ;  /* 0x000000210d00720c */ /* 0x000fda0003f06270 */
[----:B------:R-:W-:Y:S05]  /*7ba0*/  @!P0 BRA `(.L_x_2644) ;  /* 0xffffff8c00ec8947 */ /* 0x000fea000383ffff */
[----:B------:R-:W-:Y:S05]  /*7bb0*/  BSYNC B0 ;  /* 0x0000000000007941 */ /* 0x000fea0003800000 */
.L_x_2472:
[----:B------:R-:W-:Y:S05]  /*7bc0*/  EXIT ;  /* 0x000000000000794d */ /* 0x000fea0003800000 */
.L_x_2639:
        /* <DEDUP_REMOVED lines=8> */
.L_x_2646:
[----:B------:R-:W-:Y:S05]  /*7c50*/  BSYNC B1 ;  /* 0x0000000000017941 */ /* 0x000fea0003800000 */
.L_x_2645:
[----:B------:R-:W-:Y:S01]  /*7c60*/  IMAD.MOV.U32 R32, RZ, RZ, R91 ;  /* 0x000000ffff207224 */ /* 0x000fe200078e005b */
[----:B------:R-:W-:Y:S01]  /*7c70*/  HFMA2.MMA R83, -RZ, RZ, 0, 1.1920928955078125e-07 ;  /* 0x00000002ff537435 */ /* 0x000fe200000001ff */
[----:B------:R-:W-:Y:S01]  /*7c80*/  IMAD.MOV.U32 R35, RZ, RZ, 0x1f ;  /* 0x0000001fff237424 */ /* 0x000fe200078e00ff */
[----:B------:R-:W-:Y:S01]  /*7c90*/  MOV R34, 0xffffffff ;  /* 0xffffffff00227802 */ /* 0x000fe20000000f00 */
[----:B------:R-:W-:-:S05]  /*7ca0*/  FADD.FTZ R87, R85, R32 ;  /* 0x0000002055577221 */ /* 0x000fca0000010000 */
[----:B------:R-:W-:-:S07]  /*7cb0*/  MOV R92, R87 ;  /* 0x00000057005c7202 */ /* 0x000fce0000000f00 */
[----:B------:R-:W-:Y:S05]  /*7cc0*/  WARPSYNC.COLLECTIVE R34, `(.L_x_2647) ;  /* 0x0000000022087348 */ /* 0x000fea0003c00000 */
[----:B------:R0:W1:Y:S02]  /*7cd0*/  SHFL.BFLY P4, R91, R92, R83, R35 ;  /* 0x0c0000535c5b7389 */ /* 0x0000640000080023 */
[----:B01----:R-:W-:Y:S01]  /*7ce0*/  ENDCOLLECTIVE ;  /* 0x000000000000791b */ /* 0x003fe20003800000 */
.L_x_2647:
[----:B------:R-:W-:Y:S01]  /*7cf0*/  HFMA2.MMA R83, -RZ, RZ, 0, 2.384185791015625e-07 ;  /* 0x00000004ff537435 */ /* 0x000fe200000001ff */
[----:B------:R-:W-:-:S05]  /*7d00*/  MOV R32, R91 ;  /* 0x0000005b00207202 */ /* 0x000fca0000000f00 */
[----:B------:R-:W-:-:S04]  /*7d10*/  FADD.FTZ R88, R87, R32 ;  /* 0x0000002057587221 */ /* 0x000fc80000010000 */
[----:B------:R-:W-:-:S07]  /*7d20*/  IMAD.MOV.U32 R92, RZ, RZ, R88 ;  /* 0x000000ffff5c7224 */ /* 0x000fce00078e0058 */
[----:B------:R-:W-:Y:S05]  /*7d30*/  WARPSYNC.COLLECTIVE R34, `(.L_x_2648) ;  /* 0x0000000022087348 */ /* 0x000fea0003c00000 */
[----:B------:R0:W1:Y:S02]  /*7d40*/  SHFL.BFLY P4, R91, R92, R83, R35 ;  /* 0x0c0000535c5b7389 */ /* 0x0000640000080023 */
[----:B01----:R-:W-:Y:S01]  /*7d50*/  ENDCOLLECTIVE ;  /* 0x000000000000791b */ /* 0x003fe20003800000 */
.L_x_2648:
        /* <DEDUP_REMOVED lines=8> */
.L_x_2649:
[----:B------:R-:W-:Y:S01]  /*7de0*/  HFMA2.MMA R83, -RZ, RZ, 0, 9.5367431640625e-07 ;  /* 0x00000010ff537435 */ /* 0x000fe200000001ff */
[----:B------:R-:W-:-:S05]  /*7df0*/  MOV R32, R91 ;  /* 0x0000005b00207202 */ /* 0x000fca0000000f00 */
[----:B------:R-:W-:-:S04]  /*7e00*/  FADD.FTZ R90, R89, R32 ;  /* 0x00000020595a7221 */ /* 0x000fc80000010000 */
[----:B------:R-:W-:-:S07]  /*7e10*/  IMAD.MOV.U32 R92, RZ, RZ, R90 ;  /* 0x000000ffff5c7224 */ /* 0x000fce00078e005a */
[----:B------:R-:W-:Y:S05]  /*7e20*/  WARPSYNC.COLLECTIVE R34, `(.L_x_2650) ;  /* 0x0000000022087348 */ /* 0x000fea0003c00000 */
[----:B------:R0:W1:Y:S02]  /*7e30*/  SHFL.BFLY P4, R91, R92, R83, R35 ;  /* 0x0c0000535c5b7389 */ /* 0x0000640000080023 */
[----:B01----:R-:W-:Y:S01]  /*7e40*/  ENDCOLLECTIVE ;  /* 0x000000000000791b */ /* 0x003fe20003800000 */
.L_x_2650:
        /* <DEDUP_REMOVED lines=42> */
.L_x_2651:
[----:B------:R-:W-:Y:S01]  /*80f0*/  HFMA2.MMA R83, -RZ, RZ, 0, 1.1920928955078125e-07 ;  /* 0x00000002ff537435 */ /* 0x000fe200000001ff */
[----:B------:R-:W-:-:S04]  /*8100*/  IMAD.MOV.U32 R87, RZ, RZ, R91 ;  /* 0x000000ffff577224 */ /* 0x000fc800078e005b */
[----:B------:R-:W-:-:S05]  /*8110*/  FADD.FTZ R87, R32, R87 ;  /* 0x0000005720577221 */ /* 0x000fca0000010000 */
[----:B------:R-:W-:-:S07]  /*8120*/  MOV R92, R87 ;  /* 0x00000057005c7202 */ /* 0x000fce0000000f00 */
[----:B------:R-:W-:Y:S05]  /*8130*/  WARPSYNC.COLLECTIVE R34, `(.L_x_2652) ;  /* 0x0000000022087348 */ /* 0x000fea0003c00000 */
[----:B------:R0:W1:Y:S02]  /*8140*/  SHFL.BFLY P4, R91, R92, R83, R35 ;  /* 0x0c0000535c5b7389 */ /* 0x0000640000080023 */
[----:B01----:R-:W-:Y:S01]  /*8150*/  ENDCOLLECTIVE ;  /* 0x000000000000791b */ /* 0x003fe20003800000 */
.L_x_2652:
[----:B------:R-:W-:Y:S01]  /*8160*/  HFMA2.MMA R83, -RZ, RZ, 0, 2.384185791015625e-07 ;  /* 0x00000004ff537435 */ /* 0x000fe200000001ff */
[----:B------:R-:W-:-:S04]  /*8170*/  IMAD.MOV.U32 R88, RZ, RZ, R91 ;  /* 0x000000ffff587224 */ /* 0x000fc800078e005b */
[----:B------:R-:W-:-:S05]  /*8180*/  FADD.FTZ R88, R87, R88 ;  /* 0x0000005857587221 */ /* 0x000fca0000010000 */
[----:B------:R-:W-:-:S07]  /*8190*/  MOV R92, R88 ;  /* 0x00000058005c7202 */ /* 0x000fce0000000f00 */
[----:B------:R-:W-:Y:S05]  /*81a0*/  WARPSYNC.COLLECTIVE R34, `(.L_x_2653) ;  /* 0x0000000022087348 */ /* 0x000fea0003c00000 */
[----:B------:R0:W1:Y:S02]  /*81b0*/  SHFL.BFLY P4, R91, R92, R83, R35 ;  /* 0x0c0000535c5b7389 */ /* 0x0000640000080023 */
[----:B01----:R-:W-:Y:S01]  /*81c0*/  ENDCOLLECTIVE ;  /* 0x000000000000791b */ /* 0x003fe20003800000 */
.L_x_2653:
[----:B------:R-:W-:Y:S01]  /*81d0*/  HFMA2.MMA R83, -RZ, RZ, 0, 4.76837158203125e-07 ;  /* 0x00000008ff537435 */ /* 0x000fe200000001ff */
[----:B------:R-:W-:-:S04]  /*81e0*/  IMAD.MOV.U32 R89, RZ, RZ, R91 ;  /* 0x000000ffff597224 */ /* 0x000fc800078e005b */
[----:B------:R-:W-:-:S05]  /*81f0*/  FADD.FTZ R89, R88, R89 ;  /* 0x0000005958597221 */ /* 0x000fca0000010000 */
[----:B------:R-:W-:-:S07]  /*8200*/  MOV R92, R89 ;  /* 0x00000059005c7202 */ /* 0x000fce0000000f00 */
[----:B------:R-:W-:Y:S05]  /*8210*/  WARPSYNC.COLLECTIVE R34, `(.L_x_2654) ;  /* 0x0000000022087348 */ /* 0x000fea0003c00000 */
[----:B------:R0:W1:Y:S02]  /*8220*/  SHFL.BFLY P4, R91, R92, R83, R35 ;  /* 0x0c0000535c5b7389 */ /* 0x0000640000080023 */
[----:B01----:R-:W-:Y:S01]  /*8230*/  ENDCOLLECTIVE ;  /* 0x000000000000791b */ /* 0x003fe20003800000 */
.L_x_2654:
[----:B------:R-:W-:Y:S01]  /*8240*/  HFMA2.MMA R83, -RZ, RZ, 0, 9.5367431640625e-07 ;  /* 0x00000010ff537435 */ /* 0x000fe200000001ff */
[----:B------:R-:W-:-:S04]  /*8250*/  IMAD.MOV.U32 R90, RZ, RZ, R91 ;  /* 0x000000ffff5a7224 */ /* 0x000fc800078e005b */
[----:B------:R-:W-:-:S05]  /*8260*/  FADD.FTZ R90, R89, R90 ;  /* 0x0000005a595a7221 */ /* 0x000fca0000010000 */
[----:B------:R-:W-:-:S07]  /*8270*/  MOV R92, R90 ;  /* 0x0000005a005c7202 */ /* 0x000fce0000000f00 */
[----:B------:R-:W-:Y:S05]  /*8280*/  WARPSYNC.COLLECTIVE R34, `(.L_x_2655) ;  /* 0x0000000022087348 */ /* 0x000fea0003c00000 */
[----:B------:R0:W1:Y:S02]  /*8290*/  SHFL.BFLY P4, R91, R92, R83, R35 ;  /* 0x0c0000535c5b7389 */ /* 0x0000640000080023 */
[----:B01----:R-:W-:Y:S01]  /*82a0*/  ENDCOLLECTIVE ;  /* 0x000000000000791b */ /* 0x003fe20003800000 */
.L_x_2655:
[----:B------:R-:W-:Y:S05]  /*82b0*/  BRA `(.L_x_2656) ;  /* 0xfffffff000b47947 */ /* 0x000fea000383ffff */
.L_x_2657:
        /* <DEDUP_REMOVED lines=12> */
.L_x_16498:


//--------------------- .text._ZN10layer_norm13ln_fwd_kernelINS_13Kernel_traitsI6__halfS2_S2_S2_fjLj512ELj1ELj4ELj1ELj16ENS_18Kernel_traits_baseILj512ES2_S2_S2_S2_fjLj128EEEEELb1ELb0ELb1ELb1EEEvNS_9FwdParamsE --------------------------
	.section	.text._ZN10layer_norm13ln_fwd_kernelINS_13Kernel_traitsI6__halfS2_S2_S2_fjLj512ELj1ELj4ELj1ELj16ENS_18Kernel_traits_baseILj512ES2_S2_S2_S2_fjLj128EEEEELb1ELb0ELb1ELb1EEEvNS_9FwdParamsE,"ax",@progbits
	.align	128
        .global         _ZN10layer_norm13ln_fwd_kernelINS_13Kernel_traitsI6__halfS2_S2_S2_fjLj512ELj1ELj4ELj1ELj16ENS_18Kernel_traits_baseILj512ES2_S2_S2_S2_fjLj128EEEEELb1ELb0ELb1ELb1EEEvNS_9FwdParamsE
        .type           _ZN10layer_norm13ln_fwd_kernelINS_13Kernel_traitsI6__halfS2_S2_S2_fjLj512ELj1ELj4ELj1ELj16ENS_18Kernel_traits_baseILj512ES2_S2_S2_S2_fjLj128EEEEELb1ELb0ELb1ELb1EEEvNS_9FwdParamsE,@function
        .size           _ZN10layer_norm13ln_fwd_kernelINS_13Kernel_traitsI6__halfS2_S2_S2_fjLj512ELj1ELj4ELj1ELj16ENS_18Kernel_traits_baseILj512ES2_S2_S2_S2_fjLj128EEEEELb1ELb0ELb1ELb1EEEvNS_9FwdParamsE,(.L_x_16499 - _ZN10layer_norm13ln_fwd_kernelINS_13Kernel_traitsI6__halfS2_S2_S2_fjLj512ELj1ELj4ELj1ELj16ENS_18Kernel_traits_baseILj512ES2_S2_S2_S2_fjLj128EEEEELb1ELb0ELb1ELb1EEEvNS_9FwdParamsE)
        .other          _ZN10layer_norm13ln_fwd_kernelINS_13Kernel_traitsI6__halfS2_S2_S2_fjLj512ELj1ELj4ELj1ELj16ENS_18Kernel_traits_baseILj512ES2_S2_S2_S2_fjLj128EEEEELb1ELb0ELb1ELb1EEEvNS_9FwdParamsE,@"STO_CUDA_ENTRY STV_DEFAULT"
_ZN10layer_norm13ln_fwd_kernelINS_13Kernel_traitsI6__halfS2_S2_S2_fjLj512ELj1ELj4ELj1ELj16ENS_18Kernel_traits_baseILj512ES2_S2_S2_S2_fjLj128EEEEELb1ELb0ELb1ELb1EEEvNS_9FwdParamsE:
.text._ZN10layer_norm13ln_fwd_kernelINS_13Kernel_traitsI6__halfS2_S2_S2_fjLj512ELj1ELj4ELj1ELj16ENS_18Kernel_traits_baseILj512ES2_S2_S2_S2_fjLj128EEEEELb1ELb0ELb1ELb1EEEvNS_9FwdParamsE:
        /* <DEDUP_REMOVED lines=11> */
[----:B------:R-:W-:Y:S01]  /*00b0*/  MOV R2, UR4 ;  /* 0x0000000400027c02 */ /* 0x000fe20008000f00 */
[----:B------:R-:W2:Y:S01]  /*00c0*/  S2R R12, SR_CTAID.X ;  /* 0x00000000000c7919 */ /* 0x000ea20000002500 */
[----:B------:R-:W-:Y:S01]  /*00d0*/  ISETP.NE.AND.EX P0, PT, RZ, UR9, PT, P0 ;  /* 0x00000009ff007c0c */ /* 0x000fe2000bf05300 */
[----:B------:R-:W-:-:S03]  /*00e0*/  ULDC UR10, c[0x0][0x214] ;  /* 0x00008500000a7ab9 */ /* 0x000fc60000000800 */
        /* <DEDUP_REMOVED lines=10> */
[----:B--2---:R-:W-:Y:S02]  /*0190*/  LEA R13, R12, R13, 0x2 ;  /* 0x0000000d0c0d7211 */ /* 0x004fe400078e10ff */
[----:B------:R-:W-:Y:S01]  /*01a0*/  IADD3 R6, P3, R0, UR8, RZ ;  /* 0x0000000800067c10 */ /* 0x000fe2000ff7e0ff */
[----:B------:R-:W-:Y:S01]  /*01b0*/  ULDC UR8, c[0x0][0x0] ;  /* 0x0000000000087ab9 */ /* 0x000fe20000000800 */
[----:B------:R-:W-:Y:S01]  /*01c0*/  ISETP.GE.AND P2, PT, R13, UR10, PT ;  /* 0x0000000a0d007c0c */ /* 0x000fe2000bf46270 */
[----:B------:R-:W-:-:S02]  /*01d0*/  IMAD R12, R12, UR8, R14 ;  /* 0x000000080c0c7c24 */ /* 0x000fc4000f8e020e */
[----:B------:R-:W-:Y:S01]  /*01e0*/  IMAD.X R7, RZ, RZ, UR9, P3 ;  /* 0x00000009ff077e24 */ /* 0x000fe200098e06ff */
[----:B---3--:R-:W-:Y:S02]  /*01f0*/  @P1 R2UR UR4, R2 ;  /* 0x00000000020412ca */ /* 0x008fe400000e0000 */
[----:B------:R-:W-:-:S07]  /*0200*/  @P1 R2UR UR5, R3 ;  /* 0x00000000030512ca */ /* 0x000fce00000e0000 */
[----:B0-----:R-:W-:Y:S08]  /*0210*/  @P2 EXIT ;  /* 0x000000000000294d */ /* 0x001ff00003800000 */
[----:B------:R-:W0:Y:S01]  /*0220*/  @P1 LDC R3, c[0x0][0x2f0] ;  /* 0x0000bc00ff031b82 */ /* 0x000e220000000800 */
[----:B------:R-:W-:Y:S01]  /*0230*/  IMAD.HI.U32 R0, R12, -0x326172a9, RZ ;  /* 0xcd9e8d570c007827 */ /* 0x000fe200078e00ff */
        /* <DEDUP_REMOVED lines=12> */
[--C-:B------:R-:W-:Y:S01]  /*0300*/  HADD2.F32 R9, -RZ, R16.reuse.H0_H0 ;  /* 0x20000010ff097230 */ /* 0x100fe20000004100 */
[----:B------:R-:W-:Y:S01]  /*0310*/  UIADD3 UR21, UR5, -0x126145ec, URZ ;  /* 0xed9eba1405157890 */ /* 0x000fe2000fffe03f */
[----:B------:R-:W-:Y:S01]  /*0320*/  HADD2.F32 R8, -RZ, R16.H1_H1 ;  /* 0x30000010ff087230 */ /* 0x000fe20000004100 */
[----:B------:R-:W-:Y:S01]  /*0330*/  UIADD3 UR23, UR5, -0x56f99767, URZ ;  /* 0xa906689905177890 */ /* 0x000fe2000fffe03f */
[----:B-1----:R-:W-:Y:S01]  /*0340*/  HADD2.F32 R6, -RZ, R17.H1_H1 ;  /* 0x30000011ff067230 */ /* 0x002fe20000004100 */
[----:B------:R-:W-:Y:S01]  /*0350*/  UIADD3 UR22, UR4, 0x1715609d, URZ ;  /* 0x1715609d04167890 */ /* 0x000fe2000fffe03f */
[----:B------:R-:W-:Y:S01]  /*0360*/  @!P0 CS2R R30, SRZ ;  /* 0x00000000001e8805 */ /* 0x000fe2000001ff00 */
[----:B------:R-:W-:Y:S01]  /*0370*/  UIADD3 UR24, UR4, -0x4ab325aa, URZ ;  /* 0xb54cda5604187890 */ /* 0x000fe2000fffe03f */
[----:B------:R-:W-:Y:S01]  /*0380*/  BSSY B0, `(.L_x_2658) ;  /* 0x000075e000007945 */ /* 0x000fe20003800000 */
[----:B0-----:R-:W-:Y:S01]  /*0390*/  @P1 IADD3 R60, P2, R4, R3, RZ ;  /* 0x00000003043c1210 */ /* 0x001fe20007f5e0ff */
[----:B------:R-:W-:Y:S01]  /*03a0*/  UIADD3 UR25, UR5, 0x646e171e, URZ ;  /* 0x646e171e05197890 */ /* 0x000fe2000fffe03f */
[----:B------:R-:W-:Y:S01]  /*03b0*/  IMAD.MOV.U32 R47, RZ, RZ, RZ ;  /* 0x000000ffff2f7224 */ /* 0x000fe200078e00ff */
[----:B------:R-:W-:Y:S01]  /*03c0*/  UIADD3 UR27, UR5, 0x1fd5c5a3, URZ ;  /* 0x1fd5c5a3051b7890 */ /* 0x000fe2000fffe03f */
[----:B------:R-:W-:Y:S01]  /*03d0*/  @P1 IADD3.X R61, RZ, R5, RZ, P2, !PT ;  /* 0x00000005ff3d1210 */ /* 0x000fe200017fe4ff */
[----:B------:R-:W-:Y:S01]  /*03e0*/  UIADD3 UR26, UR4, 0x5384540f, URZ ;  /* 0x5384540f041a7890 */ /* 0x000fe2000fffe03f */
[----:B------:R-:W-:Y:S01]  /*03f0*/  HADD2.F32 R44, -RZ, R30.H1_H1 ;  /* 0x3000001eff2c7230 */ /* 0x000fe20000004100 */
[----:B------:R-:W-:Y:S01]  /*0400*/  UIADD3 UR28, UR4, -0xe443238, URZ ;  /* 0xf1bbcdc8041c7890 */ /* 0x000fe2000fffe03f */
[--C-:B------:R-:W-:Y:S01]  /*0410*/  SHF.R.U32.HI R11, RZ, 0x2, R61.reuse ;  /* 0x00000002ff0b7819 */ /* 0x100fe2000001163d */
[----:B------:R-:W-:Y:S01]  /*0420*/  UIADD3 UR29, UR5, -0x24c28bd8, URZ ;  /* 0xdb3d7428051d7890 */ /* 0x000fe2000fffe03f */
[----:B------:R-:W-:Y:S01]  /*0430*/  SHF.R.U64 R10, R60, 0x2, R61 ;  /* 0x000000023c0a7819 */ /* 0x000fe2000000123d */
[----:B------:R-:W-:-:S02]  /*0440*/  UIADD3 UR30, UR4, -0x700cb87f, URZ ;  /* 0x8ff34781041e7890 */ /* 0x000fc4000fffe03f */
[----:B------:R-:W-:Y:S01]  /*0450*/  LOP3.LUT R0, R0, UR4, R11, 0x96, !PT ;  /* 0x0000000400007c12 */ /* 0x000fe2000f8e960b */
[----:B------:R-:W-:Y:S01]  /*0460*/  UIADD3 UR31, UR5, -0x695add53, URZ ;  /* 0x96a522ad051f7890 */ /* 0x000fe2000fffe03f */
[----:B------:R-:W-:Y:S01]  /*0470*/  LOP3.LUT R60, R60, 0x3, RZ, 0xc0, !PT ;  /* 0x000000033c3c7812 */ /* 0x000fe200078ec0ff */
[----:B------:R-:W-:Y:S01]  /*0480*/  IMAD.HI.U32 R2, R10, -0x2daee0ad, RZ ;  /* 0xd2511f530a027827 */ /* 0x000fe200078e00ff */
[----:B------:R-:W-:Y:S01]  /*0490*/  ULDC.U8 UR8, c[0x0][0x2a0] ;  /* 0x0000a80000087ab9 */ /* 0x000fe20000000000 */
[----:B------:R-:W-:Y:S01]  /*04a0*/  LOP3.LUT R45, R14, 0x1f, RZ, 0xc0, !PT ;  /* 0x0000001f0e2d7812 */ /* 0x000fe200078ec0ff */
[----:B------:R-:W-:Y:S01]  /*04b0*/  ULDC UR10, c[0x0][0x294] ;  /* 0x0000a500000a7ab9 */ /* 0x000fe20000000800 */
[----:B------:R-:W-:Y:S01]  /*04c0*/  IMAD R3, R10, -0x2daee0ad, RZ ;  /* 0xd2511f530a037824 */ /* 0x000fe200078e02ff */
[----:B------:R-:W-:Y:S01]  /*04d0*/  LOP3.LUT R2, R2, UR5, RZ, 0x3c, !PT ;  /* 0x0000000502027c12 */ /* 0x000fe2000f8e3cff */
[C---:B------:R-:W-:Y:S01]  /*04e0*/  IMAD.HI.U32 R4, R0.reuse, -0x2daee0ad, RZ ;  /* 0xd2511f5300047827 */ /* 0x040fe200078e00ff */
[----:B------:R-:W-:Y:S01]  /*04f0*/  ISETP.NE.AND P1, PT, RZ, UR8, PT ;  /* 0x00000008ff007c0c */ /* 0x000fe2000bf25270 */
[----:B------:R-:W-:Y:S01]  /*0500*/  ULDC UR11, c[0x0][0x2d8] ;  /* 0x0000b600000b7ab9 */ /* 0x000fe20000000800 */
[----:B------:R-:W-:Y:S01]  /*0510*/  ULDC.64 UR12, c[0x0][0x298] ;  /* 0x0000a600000c7ab9 */ /* 0x000fe20000000a00 */
[----:B------:R-:W-:Y:S01]  /*0520*/  IMAD R0, R0, -0x2daee0ad, RZ ;  /* 0xd2511f5300007824 */ /* 0x000fe200078e02ff */
[----:B------:R-:W-:Y:S01]  /*0530*/  LOP3.LUT R5, R4, UR15, R3, 0x96, !PT ;  /* 0x0000000f04057c12 */ /* 0x000fe2000f8e9603 */
[----:B------:R-:W-:Y:S01]  /*0540*/  IMAD R3, R12, -0x326172a9, RZ ;  /* 0xcd9e8d570c037824 */ /* 0x000fe200078e02ff */
[----:B------:R-:W-:Y:S01]  /*0550*/  ULDC.64 UR8, c[0x0][0x230] ;  /* 0x00008c0000087ab9 */ /* 0x000fe20000000a00 */
        /* <DEDUP_REMOVED lines=36> */
[----:B------:R-:W-:Y:S01]  /*07a0*/  HADD2.F32 R7, -RZ, R17.H0_H0 ;  /* 0x20000011ff077230 */ /* 0x000fe20000004100 */
[----:B------:R-:W-:Y:S01]  /*07b0*/  LOP3.LUT R15, R16, UR26, R15, 0x96, !PT ;  /* 0x0000001a100f7c12 */ /* 0x000fe2000f8e960f */
[--C-:B------:R-:W-:Y:S02]  /*07c0*/  HADD2.F32 R3, -RZ, R19.reuse.H0_H0 ;  /* 0x20000013ff037230 */ /* 0x100fe40000004100 */
[----:B------:R-:W-:Y:S02]  /*07d0*/  HADD2.F32 R2, -RZ, R19.H1_H1 ;  /* 0x30000013ff027230 */ /* 0x000fe40000004100 */
[----:B------:R-:W-:Y:S02]  /*07e0*/  IMAD R0, R0, -0x326172a9, RZ ;  /* 0xcd9e8d5700007824 */ /* 0x000fe400078e02ff */
[----:B------:R-:W-:-:S04]  /*07f0*/  IMAD.HI.U32 R17, R33, -0x326172a9, RZ ;  /* 0xcd9e8d5721117827 */ /* 0x000fc800078e00ff */
[----:B------:R-:W-:Y:S01]  /*0800*/  IMAD R19, R32, -0x2daee0ad, RZ ;  /* 0xd2511f5320137824 */ /* 0x000fe200078e02ff */
[----:B------:R-:W-:Y:S01]  /*0810*/  LOP3.LUT R46, R17, UR28, R0, 0x96, !PT ;  /* 0x0000001c112e7c12 */ /* 0x000fe2000f8e9600 */
[----:B------:R-:W-:-:S04]  /*0820*/  IMAD.WIDE.U32 R50, R15, -0x2daee0ad, RZ ;  /* 0xd2511f530f327825 */ /* 0x000fc800078e00ff */
[--C-:B------:R-:W-:Y:S01]  /*0830*/  HADD2.F32 R5, -RZ, R18.reuse.H0_H0 ;  /* 0x20000012ff057230 */ /* 0x100fe20000004100 */
[----:B------:R-:W-:Y:S01]  /*0840*/  LOP3.LUT R19, R51, UR29, R19, 0x96, !PT ;  /* 0x0000001d33137c12 */ /* 0x000fe2000f8e9613 */
[----:B------:R-:W-:Y:S02]  /*0850*/  HADD2.F32 R4, -RZ, R18.H1_H1 ;  /* 0x30000012ff047230 */ /* 0x000fe40000004100 */
[--C-:B------:R-:W-:Y:S02]  /*0860*/  HADD2.F32 R15, -RZ, R29.reuse.H0_H0 ;  /* 0x2000001dff0f7230 */ /* 0x100fe40000004100 */
[----:B------:R-:W-:Y:S02]  /*0870*/  HADD2.F32 R18, -RZ, R29.H1_H1 ;  /* 0x3000001dff127230 */ /* 0x000fe40000004100 */
[----:B------:R-:W-:-:S04]  /*0880*/  IMAD.HI.U32 R29, R46, -0x2daee0ad, RZ ;  /* 0xd2511f532e1d7827 */ /* 0x000fc800078e00ff */
[----:B------:R-:W-:Y:S01]  /*0890*/  IMAD R33, R33, -0x326172a9, RZ ;  /* 0xcd9e8d5721217824 */ /* 0x000fe200078e02ff */
[----:B------:R-:W-:Y:S01]  /*08a0*/  LOP3.LUT R50, R29, UR31, R50, 0x96, !PT ;  /* 0x0000001f1d327c12 */ /* 0x000fe2000f8e9632 */
[----:B------:R-:W-:-:S04]  /*08b0*/  IMAD.WIDE.U32 R48, R19, -0x326172a9, RZ ;  /* 0xcd9e8d5713307825 */ /* 0x000fc800078e00ff */
[--C-:B------:R-:W-:Y:S01]  /*08c0*/  HADD2.F32 R0, -RZ, R28.reuse.H0_H0 ;  /* 0x2000001cff007230 */ /* 0x100fe20000004100 */
[----:B------:R-:W-:Y:S01]  /*08d0*/  LOP3.LUT R49, R49, UR30, R33, 0x96, !PT ;  /* 0x0000001e31317c12 */ /* 0x000fe2000f8e9621 */
[----:B------:R-:W-:Y:S02]  /*08e0*/  HADD2.F32 R16, -RZ, R28.H1_H1 ;  /* 0x3000001cff107230 */ /* 0x000fe40000004100 */
[----:B------:R-:W-:Y:S02]  /*08f0*/  HADD2.F32 R17, -RZ, R30.H0_H0 ;  /* 0x2000001eff117230 */ /* 0x000fe40000004100 */
[--C-:B------:R-:W-:Y:S02]  /*0900*/  HADD2.F32 R19, -RZ, R31.reuse.H0_H0 ;  /* 0x2000001fff137230 */ /* 0x100fe40000004100 */
[----:B------:R-:W-:Y:S02]  /*0910*/  HADD2.F32 R51, -RZ, R31.H1_H1 ;  /* 0x3000001fff337230 */ /* 0x000fe40000004100 */
[----:B------:R-:W-:-:S07]  /*0920*/  IMAD R46, R46, -0x2daee0ad, RZ ;  /* 0xd2511f532e2e7824 */ /* 0x000fce00078e02ff */
.L_x_2826:
[----:B0-----:R-:W0:Y:S01]  /*0930*/  LDC.64 R42, c[0x0][0x280] ;  /* 0x0000a000ff2a7b82 */ /* 0x001e220000000a00 */
[----:B------:R-:W-:-:S07]  /*0940*/  ISETP.NE.U32.AND P0, PT, RZ, UR8, PT ;  /* 0x00000008ff007c0c */ /* 0x000fce000bf05070 */
[----:B------:R-:W1:Y:S08]  /*0950*/  LDC R72, c[0x0][0x218] ;  /* 0x00008600ff487b82 */ /* 0x000e700000000800 */
[----:B------:R-:W2:Y:S01]  /*0960*/  LDC.64 R40, c[0x0][0x288] ;  /* 0x0000a200ff287b82 */ /* 0x000ea20000000a00 */
[----:B0-----:R-:W-:-:S06]  /*0970*/  IMAD.WIDE R42, R13, 0x4, R42 ;  /* 0x000000040d2a7825 */ /* 0x001fcc00078e022a */
[----:B------:R0:W3:Y:S01]  /*0980*/  LDG.E R43, desc[UR6][R42.64] ;  /* 0x000000062a2b7981 */ /* 0x0000e2000c1e1900 */
[----:B------:R-:W-:Y:S01]  /*0990*/  ISETP.NE.AND.EX P0, PT, RZ, UR9, PT, P0 ;  /* 0x00000009ff007c0c */ /* 0x000fe2000bf05300 */
[----:B-1----:R-:W-:Y:S02]  /*09a0*/  IMAD R61, R13, R72, RZ ;  /* 0x000000480d3d7224 */ /* 0x002fe400078e02ff */
[----:B------:R-:W-:-:S03]  /*09b0*/  IMAD.MOV.U32 R71, RZ, RZ, RZ ;  /* 0x000000ffff477224 */ /* 0x000fc600078e00ff */
        /* <DEDUP_REMOVED lines=10> */
[----:B------:R-:W-:Y:S02]  /*0a60*/  @P2 IADD3 R63, R43, -0x1, RZ ;  /* 0xffffffff2b3f2810 */ /* 0x000fe40007ffe0ff */
        /* <DEDUP_REMOVED lines=14> */
[----:B------:R-:W-:Y:S01]  /*0b50*/  MOV R36, R60 ;  /* 0x0000003c00247202 */ /* 0x000fe20000000f00 */
[----:B-----5:R-:W-:Y:S01]  /*0b60*/  HADD2.F32 R68, -RZ, R28.H0_H0 ;  /* 0x2000001cff447230 */ /* 0x020fe20000004100 */
[----:B------:R-:W-:Y:S06]  /*0b70*/  BRA `(.L_x_2661) ;  /* 0x0000000400587947 */ /* 0x000fec0003800000 */
.L_x_2660:
        /* <DEDUP_REMOVED lines=12> */
.L_x_2663:
[----:B------:R-:W-:-:S07]  /*0c40*/  IMAD.MOV.U32 R52, RZ, RZ, R48 ;  /* 0x000000ffff347224 */ /* 0x000fce00078e0030 */
.L_x_2664:
[----:B------:R-:W-:Y:S05]  /*0c50*/  BSYNC B2 ;  /* 0x0000000000027941 */ /* 0x000fea0003800000 */
.L_x_2662:
        /* <DEDUP_REMOVED lines=16> */
.L_x_2668:
[----:B------:R-:W-:Y:S05]  /*0d60*/  BSYNC B3 ;  /* 0x0000000000037941 */ /* 0x000fea0003800000 */
.L_x_2667:
        /* <DEDUP_REMOVED lines=43> */
.L_x_2666:
[----:B------:R-:W-:Y:S05]  /*1020*/  BSYNC B2 ;  /* 0x0000000000027941 */ /* 0x000fea0003800000 */
.L_x_2665:
[----:B------:R-:W-:Y:S01]  /*1030*/  HFMA2.MMA R40, -RZ, RZ, 0.1171875, 0 ;  /* 0x2f800000ff287435 */ /* 0x000fe200000001ff */
[----:B------:R-:W-:Y:S01]  /*1040*/  I2FP.F32.U32 R37, R52 ;  /* 0x0000003400257245 */ /* 0x000fe20000201000 */
[----:B-----5:R-:W-:-:S05]  /*1050*/  HADD2.F32 R38, -RZ, R32.H0_H0 ;  /* 0x20000020ff267230 */ /* 0x020fca0000004100 */
[----:B------:R-:W-:-:S03]  /*1060*/  FMUL.FTZ R38, R38, UR13 ;  /* 0x0000000d26267c20 */ /* 0x000fc60008410000 */
[----:B------:R-:W-:Y:S01]  /*1070*/  FFMA.FTZ R37, R37, R40, 1.1641532182693481445e-10 ;  /* 0x2f00000025257423 */ /* 0x000fe20000010028 */
[----:B------:R-:W-:-:S04]  /*1080*/  FMUL.FTZ R38, R38, UR12 ;  /* 0x0000000c26267c20 */ /* 0x000fc80008410000 */
[----:B------:R-:W-:Y:S01]  /*1090*/  FSETP.GTU.FTZ.AND P4, PT, R37, UR10, PT ;  /* 0x0000000a25007c0b */ /* 0x000fe2000bf9c000 */
[----:B------:R-:W-:-:S03]  /*10a0*/  @P0 HADD2.F32 R37, -RZ, R28.H0_H0 ;  /* 0x2000001cff250230 */ /* 0x000fc60000004100 */
[----:B------:R-:W-:Y:S02]  /*10b0*/  FSEL R68, R38, RZ, !P4 ;  /* 0x000000ff26447208 */ /* 0x000fe40006000000 */
[----:B------:R-:W-:-:S03]  /*10c0*/  SEL R52, RZ, 0x1, P4 ;  /* 0x00000001ff347807 */ /* 0x000fc60002000000 */
[----:B------:R-:W-:-:S07]  /*10d0*/  @P0 FADD.FTZ R68, R68, R37 ;  /* 0x0000002544440221 */ /* 0x000fce0000010000 */
.L_x_2661:
[----:B------:R-:W-:Y:S05]  /*10e0*/  BSYNC B1 ;  /* 0x0000000000017941 */ /* 0x000fea0003800000 */
.L_x_2659:
        /* <DEDUP_REMOVED lines=8> */
.L_x_2670:
        /* <DEDUP_REMOVED lines=12> */
.L_x_2673:
[----:B------:R-:W-:-:S07]  /*1230*/  IMAD.MOV.U32 R53, RZ, RZ, R48 ;  /* 0x000000ffff357224 */ /* 0x000fce00078e0030 */
.L_x_2674:
[----:B------:R-:W-:Y:S05]  /*1240*/  BSYNC B2 ;  /* 0x0000000000027941 */ /* 0x000fea0003800000 */
.L_x_2672:
        /* <DEDUP_REMOVED lines=16> */
.L_x_2678:
[----:B------:R-:W-:Y:S05]  /*1350*/  BSYNC B3 ;  /* 0x0000000000037941 */ /* 0x000fea0003800000 */
.L_x_2677:
        /* <DEDUP_REMOVED lines=43> */
.L_x_2676:
[----:B------:R-:W-:Y:S05]  /*1610*/  BSYNC B2 ;  /* 0x0000000000027941 */ /* 0x000fea0003800000 */
.L_x_2675:
[----:B------:R-:W-:Y:S01]  /*1620*/  HFMA2.MMA R39, -RZ, RZ, 0.1171875, 0 ;  /* 0x2f800000ff277435 */ /* 0x000fe200000001ff */
[----:B------:R-:W-:Y:S01]  /*1630*/  I2FP.F32.U32 R36, R53 ;  /* 0x0000003500247245 */ /* 0x000fe20000201000 */
[----:B-----5:R-:W-:-:S05]  /*1640*/  HADD2.F32 R38, -RZ, R32.H1_H1 ;  /* 0x30000020ff267230 */ /* 0x020fca0000004100 */
[----:B------:R-:W-:-:S03]  /*1650*/  FMUL.FTZ R38, R38, UR13 ;  /* 0x0000000d26267c20 */ /* 0x000fc60008410000 */
[----:B------:R-:W-:Y:S01]  /*1660*/  FFMA.FTZ R36, R36, R39, 1.1641532182693481445e-10 ;  /* 0x2f00000024247423 */ /* 0x000fe20000010027 */
[----:B------:R-:W-:-:S04]  /*1670*/  FMUL.FTZ R38, R38, UR12 ;  /* 0x0000000c26267c20 */ /* 0x000fc80008410000 */
[----:B------:R-:W-:Y:S01]  /*1680*/  FSETP.GTU.FTZ.AND P4, PT, R36, UR10, PT ;  /* 0x0000000a24007c0b */ /* 0x000fe2000bf9c000 */
[----:B------:R-:W-:-:S03]  /*1690*/  @P0 HADD2.F32 R36, -RZ, R28.H1_H1 ;  /* 0x3000001cff240230 */ /* 0x000fc60000004100 */
[----:B------:R-:W-:Y:S02]  /*16a0*/  FSEL R67, R38, RZ, !P4 ;  /* 0x000000ff26437208 */ /* 0x000fe40006000000 */
[----:B------:R-:W-:-:S03]  /*16b0*/  SEL R53, RZ, 0x1, P4 ;  /* 0x00000001ff357807 */ /* 0x000fc60002000000 */
[----:B------:R-:W-:-:S07]  /*16c0*/  @P0 FADD.FTZ R67, R67, R36 ;  /* 0x0000002443430221 */ /* 0x000fce0000010000 */
.L_x_2671:
[----:B------:R-:W-:Y:S05]  /*16d0*/  BSYNC B1 ;  /* 0x0000000000017941 */ /* 0x000fea0003800000 */
.L_x_2669:
        /* <DEDUP_REMOVED lines=8> */
.L_x_2680:
        /* <DEDUP_REMOVED lines=12> */
.L_x_2683:
[----:B------:R-:W-:-:S07]  /*1820*/  IMAD.MOV.U32 R54, RZ, RZ, R48 ;  /* 0x000000ffff367224 */ /* 0x000fce00078e0030 */
.L_x_2684:
[----:B------:R-:W-:Y:S05]  /*1830*/  BSYNC B2 ;  /* 0x0000000000027941 */ /* 0x000fea0003800000 */
.L_x_2682:
        /* <DEDUP_REMOVED lines=16> */
.L_x_2688:
[----:B------:R-:W-:Y:S05]  /*1940*/  BSYNC B3 ;  /* 0x0000000000037941 */ /* 0x000fea0003800000 */
.L_x_2687:
        /* <DEDUP_REMOVED lines=43> */
.L_x_2686:
[----:B------:R-:W-:Y:S05]  /*1c00*/  BSYNC B2 ;  /* 0x0000000000027941 */ /* 0x000fea0003800000 */
.L_x_2685:
        /* <DEDUP_REMOVED lines=11> */
.L_x_2681:
[----:B------:R-:W-:Y:S05]  /*1cc0*/  BSYNC B1 ;  /* 0x0000000000017941 */ /* 0x000fea0003800000 */
.L_x_2679:
        /* <DEDUP_REMOVED lines=8> */
.L_x_2690:
        /* <DEDUP_REMOVED lines=12> */
.L_x_2693:
[----:B------:R-:W-:-:S07]  /*1e10*/  IMAD.MOV.U32 R55, RZ, RZ, R48 ;  /* 0x000000ffff377224 */ /* 0x000fce00078e0030 */
.L_x_2694:
[----:B------:R-:W-:Y:S05]  /*1e20*/  BSYNC B2 ;  /* 0x0000000000027941 */ /* 0x000fea0003800000 */
.L_x_2692:
        /* <DEDUP_REMOVED lines=16> */
.L_x_2698:
[----:B------:R-:W-:Y:S05]  /*1f30*/  BSYNC B3 ;  /* 0x0000000000037941 */ /* 0x000fea0003800000 */
.L_x_2697:
        /* <DEDUP_REMOVED lines=43> */
.L_x_2696:
[----:B------:R-:W-:Y:S05]  /*21f0*/  BSYNC B2 ;  /* 0x0000000000027941 */ /* 0x000fea0003800000 */
.L_x_2695:
        /* <DEDUP_REMOVED lines=11> */
.L_x_2691:
[----:B------:R-:W-:Y:S05]  /*22b0*/  BSYNC B1 ;  /* 0x0000000000017941 */ /* 0x000fea0003800000 */
.L_x_2689:
        /* <DEDUP_REMOVED lines=8> */
.L_x_2700:
        /* <DEDUP_REMOVED lines=12> */
.L_x_2703:
[----:B------:R-:W-:-:S07]  /*2400*/  IMAD.MOV.U32 R56, RZ, RZ, R48 ;  /* 0x000000ffff387224 */ /* 0x000fce00078e0030 */
.L_x_2704:
[----:B------:R-:W-:Y:S05]  /*2410*/  BSYNC B2 ;  /* 0x0000000000027941 */ /* 0x000fea0003800000 */
.L_x_2702:
        /* <DEDUP_REMOVED lines=16> */
.L_x_2708:
[----:B------:R-:W-:Y:S05]  /*2520*/  BSYNC B3 ;  /* 0x0000000000037941 */ /* 0x000fea0003800000 */
.L_x_2707:
        /* <DEDUP_REMOVED lines=43> */
.L_x_2706:
[----:B------:R-:W-:Y:S05]  /*27e0*/  BSYNC B2 ;  /* 0x0000000000027941 */ /* 0x000fea0003800000 */
.L_x_2705:
        /* <DEDUP_REMOVED lines=11> */
.L_x_2701:
[----:B------:R-:W-:Y:S05]  /*28a0*/  BSYNC B1 ;  /* 0x0000000000017941 */ /* 0x000fea0003800000 */
.L_x_2699:
        /* <DEDUP_REMOVED lines=8> */
.L_x_2710:
        /* <DEDUP_REMOVED lines=12> */
.L_x_2713:
[----:B------:R-:W-:-:S07]  /*29f0*/  IMAD.MOV.U32 R57, RZ, RZ, R48 ;  /* 0x000000ffff397224 */ /* 0x000fce00078e0030 */
.L_x_2714:
[----:B------:R-:W-:Y:S05]  /*2a00*/  BSYNC B2 ;  /* 0x0000000000027941 */ /* 0x000fea0003800000 */
.L_x_2712:
        /* <DEDUP_REMOVED lines=16> */
.L_x_2718:
[----:B------:R-:W-:Y:S05]  /*2b10*/  BSYNC B3 ;  /* 0x0000000000037941 */ /* 0x000fea0003800000 */
.L_x_2717:
        /* <DEDUP_REMOVED lines=43> */
.L_x_2716:
[----:B------:R-:W-:Y:S05]  /*2dd0*/  BSYNC B2 ;  /* 0x0000000000027941 */ /* 0x000fea0003800000 */
.L_x_2715:
        /* <DEDUP_REMOVED lines=11> */
.L_x_2711:
[----:B------:R-:W-:Y:S05]  /*2e90*/  BSYNC B1 ;  /* 0x0000000000017941 */ /* 0x000fea0003800000 */
.L_x_2709:
        /* <DEDUP_REMOVED lines=8> */
.L_x_2720:
        /* <DEDUP_REMOVED lines=12> */
.L_x_2723:
[----:B------:R-:W-:-:S07]  /*2fe0*/  IMAD.MOV.U32 R58, RZ, RZ, R48 ;  /* 0x000000ffff3a7224 */ /* 0x000fce00078e0030 */
.L_x_2724:
[----:B------:R-:W-:Y:S05]  /*2ff0*/  BSYNC B2 ;  /* 0x0000000000027941 */ /* 0x000fea0003800000 */
.L_x_2722:
        /* <DEDUP_REMOVED lines=16> */
.L_x_2728:
[----:B------:R-:W-:Y:S05]  /*3100*/  BSYNC B3 ;  /* 0x0000000000037941 */ /* 0x000fea0003800000 */
.L_x_2727:
        /* <DEDUP_REMOVED lines=43> */
.L_x_2726:
[----:B------:R-:W-:Y:S05]  /*33c0*/  BSYNC B2 ;  /* 0x0000000000027941 */ /* 0x000fea0003800000 */
.L_x_2725:
        /* <DEDUP_REMOVED lines=11> */
.L_x_2721:
[----:B------:R-:W-:Y:S05]  /*3480*/  BSYNC B1 ;  /* 0x0000000000017941 */ /* 0x000fea0003800000 */
.L_x_2719:
        /* <DEDUP_REMOVED lines=8> */
.L_x_2730:
        /* <DEDUP_REMOVED lines=12> */
.L_x_2733:
[----:B------:R-:W-:-:S07]  /*35d0*/  IMAD.MOV.U32 R59, RZ, RZ, R48 ;  /* 0x000000ffff3b7224 */ /* 0x000fce00078e0030 */
.L_x_2734:
[----:B------:R-:W-:Y:S05]  /*35e0*/  BSYNC B2 ;  /* 0x0000000000027941 */ /* 0x000fea0003800000 */
.L_x_2732:
        /* <DEDUP_REMOVED lines=16> */
.L_x_2738:
[----:B------:R-:W-:Y:S05]  /*36f0*/  BSYNC B3 ;  /* 0x0000000000037941 */ /* 0x000fea0003800000 */
.L_x_2737:
        /* <DEDUP_REMOVED lines=43> */
.L_x_2736:
[----:B------:R-:W-:Y:S05]  /*39b0*/  BSYNC B2 ;  /* 0x0000000000027941 */ /* 0x000fea0003800000 */
.L_x_2735:
        /* <DEDUP_REMOVED lines=11> */
.L_x_2731:
[----:B------:R-:W-:Y:S05]  /*3a70*/  BSYNC B1 ;  /* 0x0000000000017941 */ /* 0x000fea0003800000 */
.L_x_2729:
[----:B------:R-:W0:Y:S01]  /*3a80*/  LDC.64 R40, c[0x0][0x238] ;  /* 0x00008e00ff287b82 */ /* 0x000e220000000a00 */
[----:B------:R-:W-:Y:S01]  /*3a90*/  IADD3 R81, R77, 0x20, RZ ;  /* 0x000000204d517810 */ /* 0x000fe20007ffe0ff */
[----:B------:R-:W-:Y:S01]  /*3aa0*/  VIADD R79, R71, 0x20 ;  /* 0x00000020474f7836 */ /* 0x000fe20000000000 */
[----:B------:R-:W-:Y:S01]  /*3ab0*/  F2FP.F16.F32.PACK_AB R39, R61, R62 ;  /* 0x0000003e3d27723e */ /* 0x000fe200000000ff */
[----:B------:R-:W-:Y:S01]  /*3ac0*/  BSSY B1, `(.L_x_2739) ;  /* 0x000001f000017945 */ /* 0x000fe20003800000 */
[----:B------:R-:W-:Y:S02]  /*3ad0*/  F2FP.F16.F32.PACK_AB R38, R63, R64 ;  /* 0x000000403f26723e */ /* 0x000fe400000000ff */
[----:B------:R-:W-:Y:S01]  /*3ae0*/  F2FP.F16.F32.PACK_AB R37, R65, R66 ;  /* 0x000000424125723e */ /* 0x000fe200000000ff */
[----:B------:R-:W1:Y:S01]  /*3af0*/  @P2 LDC.64 R74, c[0x0][0x220] ;  /* 0x00008800ff4a2b82 */ /* 0x000e620000000a00 */
[----:B------:R-:W-:-:S07]  /*3b00*/  F2FP.F16.F32.PACK_AB R36, R67, R68 ;  /* 0x000000444324723e */ /* 0x000fce00000000ff */
        /* <DEDUP_REMOVED lines=26> */
.L_x_2740:
[----:B------:R-:W-:Y:S05]  /*3cb0*/  BSYNC B1 ;  /* 0x0000000000017941 */ /* 0x000fea0003800000 */
.L_x_2739:
        /* <DEDUP_REMOVED lines=8> */
[----:B-----5:R-:W-:Y:S01]  /*3d40*/  HADD2.F32 R71, -RZ, R28.H0_H0 ;  /* 0x2000001cff477230 */ /* 0x020fe20000004100 */
[----:B------:R-:W-:Y:S06]  /*3d50*/  BRA `(.L_x_2743) ;  /* 0x0000000400587947 */ /* 0x000fec0003800000 */
.L_x_2742:
        /* <DEDUP_REMOVED lines=12> */
.L_x_2745:
[----:B------:R-:W-:-:S07]  /*3e20*/  IMAD.MOV.U32 R52, RZ, RZ, R48 ;  /* 0x000000ffff347224 */ /* 0x000fce00078e0030 */
.L_x_2746:
[----:B------:R-:W-:Y:S05]  /*3e30*/  BSYNC B2 ;  /* 0x0000000000027941 */ /* 0x000fea0003800000 */
.L_x_2744:
        /* <DEDUP_REMOVED lines=16> */
.L_x_2750:
[----:B------:R-:W-:Y:S05]  /*3f40*/  BSYNC B3 ;  /* 0x0000000000037941 */ /* 0x000fea0003800000 */
.L_x_2749:
        /* <DEDUP_REMOVED lines=43> */
.L_x_2748:
[----:B------:R-:W-:Y:S05]  /*4200*/  BSYNC B2 ;  /* 0x0000000000027941 */ /* 0x000fea0003800000 */
.L_x_2747:
[----:B------:R-:W-:Y:S01]  /*4210*/  HFMA2.MMA R38, -RZ, RZ, 0.1171875, 0 ;  /* 0x2f800000ff267435 */ /* 0x000fe200000001ff */
[----:B------:R-:W-:Y:S01]  /*4220*/  I2FP.F32.U32 R37, R52 ;  /* 0x0000003400257245 */ /* 0x000fe20000201000 */
[----:B-----5:R-:W-:-:S05]  /*4230*/  HADD2.F32 R39, -RZ, R32.H0_H0 ;  /* 0x20000020ff277230 */ /* 0x020fca0000004100 */
[----:B------:R-:W-:-:S03]  /*4240*/  FMUL.FTZ R39, R39, UR13 ;  /* 0x0000000d27277c20 */ /* 0x000fc60008410000 */
[----:B------:R-:W-:Y:S01]  /*4250*/  FFMA.FTZ R37, R37, R38, 1.1641532182693481445e-10 ;  /* 0x2f00000025257423 */ /* 0x000fe20000010026 */
[----:B------:R-:W-:Y:S01]  /*4260*/  FMUL.FTZ R39, R39, UR12 ;  /* 0x0000000c27277c20 */ /* 0x000fe20008410000 */
[----:B------:R-:W-:-:S03]  /*4270*/  @P0 HADD2.F32 R38, -RZ, R28.H0_H0 ;  /* 0x2000001cff260230 */ /* 0x000fc60000004100 */
[----:B------:R-:W-:-:S04]  /*4280*/  FSETP.GTU.FTZ.AND P4, PT, R37, UR10, PT ;  /* 0x0000000a25007c0b */ /* 0x000fc8000bf9c000 */
[----:B------:R-:W-:Y:S02]  /*4290*/  FSEL R71, R39, RZ, !P4 ;  /* 0x000000ff27477208 */ /* 0x000fe40006000000 */
[----:B------:R-:W-:-:S03]  /*42a0*/  SEL R52, RZ, 0x1, P4 ;  /* 0x00000001ff347807 */ /* 0x000fc60002000000 */
[----:B------:R-:W-:-:S07]  /*42b0*/  @P0 FADD.FTZ R71, R38, R71 ;  /* 0x0000004726470221 */ /* 0x000fce0000010000 */
.L_x_2743:
[----:B------:R-:W-:Y:S05]  /*42c0*/  BSYNC B1 ;  /* 0x0000000000017941 */ /* 0x000fea0003800000 */
.L_x_2741:
[----:B------:R-:W-:Y:S04]  /*42d0*/  BSSY B1, `(.L_x_2751) ;  /* 0x000005e000017945 */ /* 0x000fe80003800000 */
[----:B------:R-:W-:Y:S05]  /*42e0*/  @P3 BRA `(.L_x_2752) ;  /* 0x0000000000183947 */ /* 0x000fea0003800000 */
[----:B--2---:R-:W-:Y:S01]  /*42f0*/  MOV R74, RZ ;  /* 0x000000ff004a7202 */ /* 0x004fe20000000f00 */
[----:B------:R-:W-:Y:S01]  /*4300*/  IMAD.MOV.U32 R37, RZ, RZ, R36 ;  /* 0x000000ffff257224 */ /* 0x000fe200078e0024 */
[----:B------:R-:W-:Y:S06]  /*4310*/  @!P0 BRA `(.L_x_2753) ;  /* 0x0000000400648947 */ /* 0x000fec0003800000 */
[----:B------:R-:W-:Y:S01]  /*4320*/  MOV R37, R36 ;  /* 0x0000002400257202 */ /* 0x000fe20000000f00 */
[----:B-----5:R-:W-:Y:S01]  /*4330*/  HADD2.F32 R74, -RZ, R28.H1_H1 ;  /* 0x3000001cff4a7230 */ /* 0x020fe20000004100 */
[----:B------:R-:W-:Y:S06]  /*4340*/  BRA `(.L_x_2753) ;  /* 0x0000000400587947 */ /* 0x000fec0003800000 */
.L_x_2752:
        /* <DEDUP_REMOVED lines=12> */
.L_x_2755:
[----:B------:R-:W-:-:S07]  /*4410*/  IMAD.MOV.U32 R53, RZ, RZ, R48 ;  /* 0x000000ffff357224 */ /* 0x000fce00078e0030 */
.L_x_2756:
[----:B------:R-:W-:Y:S05]  /*4420*/  BSYNC B2 ;  /* 0x0000000000027941 */ /* 0x000fea0003800000 */
.L_x_2754:
        /* <DEDUP_REMOVED lines=16> */
.L_x_2760:
[----:B------:R-:W-:Y:S05]  /*4530*/  BSYNC B3 ;  /* 0x0000000000037941 */ /* 0x000fea0003800000 */
.L_x_2759:
        /* <DEDUP_REMOVED lines=43> */
.L_x_2758:
[----:B------:R-:W-:Y:S05]  /*47f0*/  BSYNC B2 ;  /* 0x0000000000027941 */ /* 0x000fea0003800000 */
.L_x_2757:
[----:B------:R-:W-:Y:S01]  /*4800*/  HFMA2.MMA R39, -RZ, RZ, 0.1171875, 0 ;  /* 0x2f800000ff277435 */ /* 0x000fe200000001ff */
[----:B------:R-:W-:Y:S01]  /*4810*/  I2FP.F32.U32 R36, R53 ;  /* 0x0000003500247245 */ /* 0x000fe20000201000 */
[----:B-----5:R-:W-:-:S05]  /*4820*/  HADD2.F32 R38, -RZ, R32.H1_H1 ;  /* 0x30000020ff267230 */ /* 0x020fca0000004100 */
[----:B------:R-:W-:-:S03]  /*4830*/  FMUL.FTZ R38, R38, UR13 ;  /* 0x0000000d26267c20 */ /* 0x000fc60008410000 */
[----:B------:R-:W-:Y:S01]  /*4840*/  FFMA.FTZ R36, R36, R39, 1.1641532182693481445e-10 ;  /* 0x2f00000024247423 */ /* 0x000fe20000010027 */
[----:B------:R-:W-:Y:S01]  /*4850*/  FMUL.FTZ R38, R38, UR12 ;  /* 0x0000000c26267c20 */ /* 0x000fe20008410000 */
[----:B------:R-:W-:-:S03]  /*4860*/  @P0 HADD2.F32 R39, -RZ, R28.H1_H1 ;  /* 0x3000001cff270230 */ /* 0x000fc60000004100 */
[----:B------:R-:W-:-:S04]  /*4870*/  FSETP.GTU.FTZ.AND P4, PT, R36, UR10, PT ;  /* 0x0000000a24007c0b */ /* 0x000fc8000bf9c000 */
[----:B--2---:R-:W-:Y:S02]  /*4880*/  FSEL R74, R38, RZ, !P4 ;  /* 0x000000ff264a7208 */ /* 0x004fe40006000000 */
[----:B------:R-:W-:-:S03]  /*4890*/  SEL R53, RZ, 0x1, P4 ;  /* 0x00000001ff357807 */ /* 0x000fc60002000000 */
[----:B------:R-:W-:-:S07]  /*48a0*/  @P0 FADD.FTZ R74, R39, R74 ;  /* 0x0000004a274a0221 */ /* 0x000fce0000010000 */
.L_x_2753:
[----:B------:R-:W-:Y:S05]  /*48b0*/  BSYNC B1 ;  /* 0x0000000000017941 */ /* 0x000fea0003800000 */
.L_x_2751:
        /* <DEDUP_REMOVED lines=8> */
.L_x_2762:
        /* <DEDUP_REMOVED lines=12> */
.L_x_2765:
[----:B------:R-:W-:-:S07]  /*4a00*/  IMAD.MOV.U32 R54, RZ, RZ, R48 ;  /* 0x000000ffff367224 */ /* 0x000fce00078e0030 */
.L_x_2766:
[----:B------:R-:W-:Y:S05]  /*4a10*/  BSYNC B2 ;  /* 0x0000000000027941 */ /* 0x000fea0003800000 */
.L_x_2764:
        /* <DEDUP_REMOVED lines=16> */
.L_x_2770:
[----:B------:R-:W-:Y:S05]  /*4b20*/  BSYNC B3 ;  /* 0x0000000000037941 */ /* 0x000fea0003800000 */
.L_x_2769:
        /* <DEDUP_REMOVED lines=43> */
.L_x_2768:
[----:B------:R-:W-:Y:S05]  /*4de0*/  BSYNC B2 ;  /* 0x0000000000027941 */ /* 0x000fea0003800000 */
.L_x_2767:
        /* <DEDUP_REMOVED lines=11> */
.L_x_2763:
[----:B------:R-:W-:Y:S05]  /*4ea0*/  BSYNC B1 ;  /* 0x0000000000017941 */ /* 0x000fea0003800000 */
.L_x_2761:
        /* <DEDUP_REMOVED lines=8> */
.L_x_2772:
        /* <DEDUP_REMOVED lines=12> */
.L_x_2775:
[----:B------:R-:W-:-:S07]  /*4ff0*/  IMAD.MOV.U32 R55, RZ, RZ, R48 ;  /* 0x000000ffff377224 */ /* 0x000fce00078e0030 */
.L_x_2776:
[----:B------:R-:W-:Y:S05]  /*5000*/  BSYNC B2 ;  /* 0x0000000000027941 */ /* 0x000fea0003800000 */
.L_x_2774:
        /* <DEDUP_REMOVED lines=16> */
.L_x_2780:
[----:B------:R-:W-:Y:S05]  /*5110*/  BSYNC B3 ;  /* 0x0000000000037941 */ /* 0x000fea0003800000 */
.L_x_2779:
        /* <DEDUP_REMOVED lines=43> */
.L_x_2778:
[----:B------:R-:W-:Y:S05]  /*53d0*/  BSYNC B2 ;  /* 0x0000000000027941 */ /* 0x000fea0003800000 */
.L_x_2777:
        /* <DEDUP_REMOVED lines=8> */
[----:B------:R-:W-:Y:S02]  /*5460*/  FSEL R76, R38, RZ, !P4 ;  /* 0x000000ff264c7208 */ /* 0x000fe40006000000 */
[----:B------:R-:W-:-:S03]  /*5470*/  SEL R55, RZ, 0x1, P4 ;  /* 0x00000001ff377807 */ /* 0x000fc60002000000 */
[----:B------:R-:W-:-:S07]  /*5480*/  @P0 FADD.FTZ R76, R39, R76 ;  /* 0x0000004c274c0221 */ /* 0x000fce0000010000 */
.L_x_2773:
[----:B------:R-:W-:Y:S05]  /*5490*/  BSYNC B1 ;  /* 0x0000000000017941 */ /* 0x000fea0003800000 */
.L_x_2771:
        /* <DEDUP_REMOVED lines=8> */
.L_x_2782:
        /* <DEDUP_REMOVED lines=12> */
.L_x_2785:
[----:B------:R-:W-:-:S07]  /*55e0*/  IMAD.MOV.U32 R56, RZ, RZ, R48 ;  /* 0x000000ffff387224 */ /* 0x000fce00078e0030 */
.L_x_2786:
[----:B------:R-:W-:Y:S05]  /*55f0*/  BSYNC B2 ;  /* 0x0000000000027941 */ /* 0x000fea0003800000 */
.L_x_2784:
        /* <DEDUP_REMOVED lines=16> */
.L_x_2790:
[----:B------:R-:W-:Y:S05]  /*5700*/  BSYNC B3 ;  /* 0x0000000000037941 */ /* 0x000fea0003800000 */
.L_x_2789:
        /* <DEDUP_REMOVED lines=43> */
.L_x_2788:
[----:B------:R-:W-:Y:S05]  /*59c0*/  BSYNC B2 ;  /* 0x0000000000027941 */ /* 0x000fea0003800000 */
.L_x_2787:
        /* <DEDUP_REMOVED lines=11> */
.L_x_2783:
[----:B------:R-:W-:Y:S05]  /*5a80*/  BSYNC B1 ;  /* 0x0000000000017941 */ /* 0x000fea0003800000 */
.L_x_2781:
        /* <DEDUP_REMOVED lines=8> */
.L_x_2792:
        /* <DEDUP_REMOVED lines=12> */
.L_x_2795:
[----:B------:R-:W-:-:S07]  /*5bd0*/  IMAD.MOV.U32 R57, RZ, RZ, R48 ;  /* 0x000000ffff397224 */ /* 0x000fce00078e0030 */
.L_x_2796:
[----:B------:R-:W-:Y:S05]  /*5be0*/  BSYNC B2 ;  /* 0x0000000000027941 */ /* 0x000fea0003800000 */
.L_x_2794:
        /* <DEDUP_REMOVED lines=16> */
.L_x_2800:
[----:B------:R-:W-:Y:S05]  /*5cf0*/  BSYNC B3 ;  /* 0x0000000000037941 */ /* 0x000fea0003800000 */
.L_x_2799:
        /* <DEDUP_REMOVED lines=43> */
.L_x_2798:
[----:B------:R-:W-:Y:S05]  /*5fb0*/  BSYNC B2 ;  /* 0x0000000000027941 */ /* 0x000fea0003800000 */
.L_x_2797:
        /* <DEDUP_REMOVED lines=11> */
.L_x_2793:
[----:B------:R-:W-:Y:S05]  /*6070*/  BSYNC B1 ;  /* 0x0000000000017941 */ /* 0x000fea0003800000 */
.L_x_2791:
        /* <DEDUP_REMOVED lines=8> */
.L_x_2802:
        /* <DEDUP_REMOVED lines=12> */
.L_x_2805:
[----:B------:R-:W-:-:S07]  /*61c0*/  IMAD.MOV.U32 R58, RZ, RZ, R48 ;  /* 0x000000ffff3a7224 */ /* 0x000fce00078e0030 */
.L_x_2806:
[----:B------:R-:W-:Y:S05]  /*61d0*/  BSYNC B2 ;  /* 0x0000000000027941 */ /* 0x000fea0003800000 */
.L_x_2804:
        /* <DEDUP_REMOVED lines=16> */
.L_x_2810:
[----:B------:R-:W-:Y:S05]  /*62e0*/  BSYNC B3 ;  /* 0x0000000000037941 */ /* 0x000fea0003800000 */
.L_x_2809:
        /* <DEDUP_REMOVED lines=43> */
.L_x_2808:
[----:B------:R-:W-:Y:S05]  /*65a0*/  BSYNC B2 ;  /* 0x0000000000027941 */ /* 0x000fea0003800000 */
.L_x_2807:
        /* <DEDUP_REMOVED lines=11> */
.L_x_2803:
[----:B------:R-:W-:Y:S05]  /*6660*/  BSYNC B1 ;  /* 0x0000000000017941 */ /* 0x000fea0003800000 */
.L_x_2801:
        /* <DEDUP_REMOVED lines=8> */
.L_x_2812:
        /* <DEDUP_REMOVED lines=12> */
.L_x_2815:
[----:B------:R-:W-:-:S07]  /*67b0*/  IMAD.MOV.U32 R59, RZ, RZ, R48 ;  /* 0x000000ffff3b7224 */ /* 0x000fce00078e0030 */
.L_x_2816:
[----:B------:R-:W-:Y:S05]  /*67c0*/  BSYNC B2 ;  /* 0x0000000000027941 */ /* 0x000fea0003800000 */
.L_x_2814:
        /* <DEDUP_REMOVED lines=16> */
.L_x_2820:
[----:B------:R-:W-:Y:S05]  /*68d0*/  BSYNC B3 ;  /* 0x0000000000037941 */ /* 0x000fea0003800000 */
.L_x_2819:
        /* <DEDUP_REMOVED lines=43> */
.L_x_2818:
[----:B------:R-:W-:Y:S05]  /*6b90*/  BSYNC B2 ;  /* 0x0000000000027941 */ /* 0x000fea0003800000 */
.L_x_2817:
        /* <DEDUP_REMOVED lines=11> */
.L_x_2813:
[----:B------:R-:W-:Y:S05]  /*6c50*/  BSYNC B1 ;  /* 0x0000000000017941 */ /* 0x000fea0003800000 */
.L_x_2811:
[----:B------:R-:W-:Y:S01]  /*6c60*/  FADD.FTZ R36, RZ, R68 ;  /* 0x00000044ff247221 */ /* 0x000fe20000010000 */
[----:B------:R-:W-:Y:S01]  /*6c70*/  IMAD.WIDE.U32 R40, R81, 0x10, R40 ;  /* 0x0000001051287825 */ /* 0x000fe200078e0028 */
[----:B------:R-:W-:Y:S01]  /*6c80*/  F2FP.F16.F32.PACK_AB R39, R80, R77 ;  /* 0x0000004d5027723e */ /* 0x000fe200000000ff */
[----:B------:R-:W-:Y:S02]  /*6c90*/  BSSY B1, `(.L_x_2821) ;  /* 0x0000029000017945 */ /* 0x000fe40003800000 */
[----:B------:R-:W-:Y:S01]  /*6ca0*/  FADD.FTZ R37, R36, R67 ;  /* 0x0000004324257221 */ /* 0x000fe20000010000 */
[----:B------:R-:W-:Y:S02]  /*6cb0*/  F2FP.F16.F32.PACK_AB R38, R78, R75 ;  /* 0x0000004b4e26723e */ /* 0x000fe400000000ff */
        /* <DEDUP_REMOVED lines=9> */
[----:B------:R-:W-:-:S03]  /*6d50*/  F2FP.F16.F32.PACK_AB R37, R76, R73 ;  /* 0x000000494c25723e */ /* 0x000fc600000000ff */
[----:B------:R-:W-:Y:S01]  /*6d60*/  FADD.FTZ R43, R36, R73 ;  /* 0x00000049242b7221 */ /* 0x000fe20000010000 */
[----:B------:R-:W-:-:S03]  /*6d70*/  F2FP.F16.F32.PACK_AB R36, R74, R71 ;  /* 0x000000474a24723e */ /* 0x000fc600000000ff */
[----:B------:R-:W-:Y:S02]  /*6d80*/  FADD.FTZ R42, R43, R76 ;  /* 0x0000004c2b2a7221 */ /* 0x000fe40000010000 */
[----:B------:R0:W-:Y:S02]  /*6d90*/  STG.E.128 desc[UR6][R40.64], R36 ;  /* 0x0000002428007986 */ /* 0x0001e4000c101d06 */
[----:B------:R-:W-:-:S04]  /*6da0*/  FADD.FTZ R43, R42, R75 ;  /* 0x0000004b2a2b7221 */ /* 0x000fc80000010000 */
[----:B------:R-:W-:-:S04]  /*6db0*/  FADD.FTZ R42, R43, R78 ;  /* 0x0000004e2b2a7221 */ /* 0x000fc80000010000 */
[----:B------:R-:W-:Y:S01]  /*6dc0*/  FADD.FTZ R81, R42, R77 ;  /* 0x0000004d2a517221 */ /* 0x000fe20000010000 */
        /* <DEDUP_REMOVED lines=21> */
.L_x_2822:
[----:B------:R-:W-:Y:S05]  /*6f20*/  BSYNC B1 ;  /* 0x0000000000017941 */ /* 0x000fea0003800000 */
.L_x_2821:
        /* <DEDUP_REMOVED lines=56> */
.L_x_2838:
[----:B------:R-:W2:Y:S01]  /*72b0*/  @!P0 LDC.64 R36, c[0x0][0x250] ;  /* 0x00009400ff248b82 */ /* 0x000ea20000000a00 */
[----:B------:R-:W-:Y:S01]  /*72c0*/  FMUL.FTZ R79, R41, R41 ;  /* 0x00000029294f7220 */ /* 0x000fe20000410000 */
[----:B-1----:R-:W-:Y:S01]  /*72d0*/  FADD.FTZ R43, R42, R43 ;  /* 0x0000002b2a2b7221 */ /* 0x002fe20000010000 */
[----:B------:R-:W-:Y:S03]  /*72e0*/  BSSY B1, `(.L_x_2824) ;  /* 0x0000063000017945 */ /* 0x000fe60003800000 */
[----:B------:R-:W-:Y:S01]  /*72f0*/  FSEL R79, R79, RZ, P1 ;  /* 0x000000ff4f4f7208 */ /* 0x000fe20000800000 */
        /* <DEDUP_REMOVED lines=13> */
[----:B------:R-:W-:Y:S02]  /*73d0*/  VIADD R69, R69, 0xffffffff ;  /* 0xffffffff45457836 */ /* 0x000fe40000000000 */
[--C-:B------:R-:W-:Y:S02]  /*73e0*/  HADD2.F32 R39, -RZ, R27.reuse.H0_H0 ;  /* 0x2000001bff277230 */ /* 0x100fe40000004100 */
        /* <DEDUP_REMOVED lines=8> */
[----:B0-----:R-:W-:Y:S01]  /*7470*/  FADD.FTZ R42, -R41, R63 ;  /* 0x0000003f292a7221 */ /* 0x001fe20000010100 */
[----:B------:R-:W-:-:S02]  /*7480*/  HADD2.F32 R71, -RZ, R27.H1_H1 ;  /* 0x3000001bff477230 */ /* 0x000fc40000004100 */
[C---:B------:R-:W-:Y:S01]  /*7490*/  FMUL.FTZ R67, R43.reuse, R38 ;  /* 0x000000262b437220 */ /* 0x040fe20000410000 */
[----:B------:R-:W-:Y:S02]  /*74a0*/  HADD2.F32 R62, -RZ, R26.H0_H0 ;  /* 0x2000001aff3e7230 */ /* 0x000fe40000004100 */
[----:B------:R-:W-:Y:S01]  /*74b0*/  FMUL.FTZ R36, R43, R68 ;  /* 0x000000442b247220 */ /* 0x000fe20000410000 */
        /* <DEDUP_REMOVED lines=10> */
[----:B------:R-:W-:-:S02]  /*7560*/  IMAD R72, R69, R72, RZ ;  /* 0x0000004845487224 */ /* 0x000fc400078e02ff */
[C---:B------:R-:W-:Y:S01]  /*7570*/  FMUL.FTZ R69, R43.reuse, R42 ;  /* 0x0000002a2b457220 */ /* 0x040fe20000410000 */
[----:B------:R-:W-:Y:S01]  /*7580*/  FFMA.FTZ R39, R36, R39, R3 ;  /* 0x0000002724277223 */ /* 0x000fe20000010003 */
        /* <DEDUP_REMOVED lines=12> */
[----:B------:R-:W-:-:S02]  /*7650*/  HADD2.F32 R43, -RZ, R26.H1_H1 ;  /* 0x3000001aff2b7230 */ /* 0x000fc40000004100 */
[--C-:B------:R-:W-:Y:S01]  /*7660*/  HADD2.F32 R62, -RZ, R25.reuse.H0_H0 ;  /* 0x20000019ff3e7230 */ /* 0x100fe20000004100 */
[----:B------:R-:W-:Y:S01]  /*7670*/  F2FP.F16.F32.PACK_AB R39, R36, R39 ;  /* 0x000000272427723e */ /* 0x000fe200000000ff */
[----:B------:R-:W-:Y:S02]  /*7680*/  HADD2.F32 R63, -RZ, R25.H1_H1 ;  /* 0x30000019ff3f7230 */ /* 0x000fe40000004100 */
[----:B------:R-:W-:Y:S01]  /*7690*/  FFMA.FTZ R43, R69, R43, R4 ;  /* 0x0000002b452b7223 */ /* 0x000fe20000010004 */
[--C-:B------:R-:W-:Y:S02]  /*76a0*/  HADD2.F32 R69, -RZ, R24.reuse.H0_H0 ;  /* 0x20000018ff457230 */ /* 0x100fe40000004100 */
[----:B------:R-:W-:Y:S01]  /*76b0*/  FFMA.FTZ R66, R66, R62, R7 ;  /* 0x0000003e42427223 */ /* 0x000fe20000010007 */
[----:B------:R-:W-:Y:S02]  /*76c0*/  HADD2.F32 R70, -RZ, R24.H1_H1 ;  /* 0x30000018ff467230 */ /* 0x000fe40000004100 */
[----:B------:R-:W-:Y:S01]  /*76d0*/  FFMA.FTZ R67, R67, R63, R6 ;  /* 0x0000003f43437223 */ /* 0x000fe20000010006 */
[--C-:B------:R-:W-:Y:S01]  /*76e0*/  HADD2.F32 R73, -RZ, R23.reuse.H0_H0 ;  /* 0x20000017ff497230 */ /* 0x100fe20000004100 */
[----:B------:R-:W0:Y:S01]  /*76f0*/  LDC.64 R62, c[0x0][0x2b8] ;  /* 0x0000ae00ff3e7b82 */ /* 0x000e220000000a00 */
[----:B------:R-:W-:Y:S01]  /*7700*/  FFMA.FTZ R40, R40, R69, R9 ;  /* 0x0000004528287223 */ /* 0x000fe20000010009 */
[----:B------:R-:W-:Y:S01]  /*7710*/  FFMA.FTZ R69, R45, R70, R8 ;  /* 0x000000462d457223 */ /* 0x000fe20000010008 */
[----:B------:R-:W-:Y:S01]  /*7720*/  SHF.R.S32.HI R45, RZ, 0x1f, R72 ;  /* 0x0000001fff2d7819 */ /* 0x000fe20000011448 */
[----:B------:R-:W-:-:S02]  /*7730*/  HADD2.F32 R74, -RZ, R23.H1_H1 ;  /* 0x30000017ff4a7230 */ /* 0x000fc40000004100 */
[----:B------:R-:W-:Y:S01]  /*7740*/  FFMA.FTZ R68, R68, R73, R19 ;  /* 0x0000004944447223 */ /* 0x000fe20000010013 */
[--C-:B------:R-:W-:Y:S01]  /*7750*/  HADD2.F32 R71, -RZ, R22.reuse.H1_H1 ;  /* 0x30000016ff477230 */ /* 0x100fe20000004100 */
[----:B------:R-:W-:Y:S01]  /*7760*/  LEA.HI R72, R45, R72, RZ, 0x3 ;  /* 0x000000482d487211 */ /* 0x000fe200078f18ff */
[----:B------:R-:W-:Y:S01]  /*7770*/  HADD2.F32 R70, -RZ, R22.H0_H0 ;  /* 0x20000016ff467230 */ /* 0x000fe20000004100 */
[----:B------:R-:W-:Y:S01]  /*7780*/  LOP3.LUT R45, R14, 0x1f, RZ, 0xc0, !PT ;  /* 0x0000001f0e2d7812 */ /* 0x000fe200078ec0ff */
[----:B------:R-:W-:Y:S01]  /*7790*/  FFMA.FTZ R77, R80, R74, R51 ;  /* 0x0000004a504d7223 */ /* 0x000fe20000010033 */
[----:B------:R-:W-:Y:S01]  /*77a0*/  FFMA.FTZ R75, R65, R71, R44 ;  /* 0x00000047414b7223 */ /* 0x000fe2000001002c */
[--C-:B------:R-:W-:Y:S02]  /*77b0*/  HADD2.F32 R71, -RZ, R21.reuse.H0_H0 ;  /* 0x20000015ff477230 */ /* 0x100fe40000004100 */
[----:B------:R-:W-:Y:S01]  /*77c0*/  FFMA.FTZ R74, R64, R70, R17 ;  /* 0x00000046404a7223 */ /* 0x000fe20000010011 */
[----:B------:R-:W-:Y:S01]  /*77d0*/  HADD2.F32 R73, -RZ, R21.H1_H1 ;  /* 0x30000015ff497230 */ /* 0x000fe20000004100 */
[----:B------:R-:W-:Y:S01]  /*77e0*/  LEA.HI.SX32 R65, R72, R45, 0x1d ;  /* 0x0000002d48417211 */ /* 0x000fe200078feaff */
[----:B------:R-:W-:-:S02]  /*77f0*/  HADD2.F32 R64, -RZ, R20.H0_H0 ;  /* 0x20000014ff407230 */ /* 0x000fc40000004100 */
[----:B------:R-:W-:Y:S01]  /*7800*/  FFMA.FTZ R72, R42, R71, R15 ;  /* 0x000000472a487223 */ /* 0x000fe2000001000f */
[----:B------:R-:W-:Y:S02]  /*7810*/  HADD2.F32 R70, -RZ, R20.H1_H1 ;  /* 0x30000014ff467230 */ /* 0x000fe40000004100 */
[----:B------:R-:W-:Y:S01]  /*7820*/  FFMA.FTZ R73, R61, R73, R18 ;  /* 0x000000493d497223 */ /* 0x000fe20000010012 */
[----:B------:R-:W-:Y:S01]  /*7830*/  IADD3 R71, R65, 0x20, RZ ;  /* 0x0000002041477810 */ /* 0x000fe20007ffe0ff */
[----:B------:R-:W-:Y:S01]  /*7840*/  FFMA.FTZ R61, R41, R64, R0 ;  /* 0x00000040293d7223 */ /* 0x000fe20000010000 */
[----:B------:R-:W-:Y:S01]  /*7850*/  F2FP.F16.F32.PACK_AB R38, R43, R38 ;  /* 0x000000262b26723e */ /* 0x000fe200000000ff */
[----:B------:R-:W-:Y:S01]  /*7860*/  FFMA.FTZ R70, R37, R70, R16 ;  /* 0x0000004625467223 */ /* 0x000fe20000010010 */
[--C-:B0-----:R-:W-:Y:S01]  /*7870*/  IMAD.WIDE.U32 R64, R65, 0x10, R62.reuse ;  /* 0x0000001041407825 */ /* 0x101fe200078e003e */
[----:B------:R-:W-:Y:S02]  /*7880*/  F2FP.F16.F32.PACK_AB R37, R67, R66 ;  /* 0x000000424325723e */ /* 0x000fe400000000ff */
[----:B------:R-:W-:Y:S01]  /*7890*/  F2FP.F16.F32.PACK_AB R36, R69, R40 ;  /* 0x000000284524723e */ /* 0x000fe200000000ff */
[----:B------:R-:W-:Y:S01]  /*78a0*/  IMAD.WIDE.U32 R62, R71, 0x10, R62 ;  /* 0x00000010473e7825 */ /* 0x000fe200078e003e */
[----:B------:R-:W-:-:S02]  /*78b0*/  F2FP.F16.F32.PACK_AB R43, R77, R68 ;  /* 0x000000444d2b723e */ /* 0x000fc400000000ff */
[----:B------:R-:W-:Y:S01]  /*78c0*/  F2FP.F16.F32.PACK_AB R42, R75, R74 ;  /* 0x0000004a4b2a723e */ /* 0x000fe200000000ff */
[----:B------:R1:W-:Y:S01]  /*78d0*/  STG.E.128 desc[UR6][R64.64], R36 ;  /* 0x0000002440007986 */ /* 0x0003e2000c101d06 */
[----:B------:R-:W-:Y:S02]  /*78e0*/  F2FP.F16.F32.PACK_AB R41, R73, R72 ;  /* 0x000000484929723e */ /* 0x000fe400000000ff */
[----:B------:R-:W-:-:S05]  /*78f0*/  F2FP.F16.F32.PACK_AB R40, R70, R61 ;  /* 0x0000003d4628723e */ /* 0x000fca00000000ff */
[----:B------:R1:W-:Y:S02]  /*7900*/  STG.E.128 desc[UR6][R62.64], R40 ;  /* 0x000000283e007986 */ /* 0x0003e4000c101d06 */
.L_x_2825:
[----:B------:R-:W-:Y:S05]  /*7910*/  BSYNC B1 ;  /* 0x0000000000017941 */ /* 0x000fea0003800000 */
.L_x_2824:
[----:B-1----:R-:W1:Y:S02]  /*7920*/  LDC.64 R36, c[0x0][0x210] ;  /* 0x00008400ff247b82 */ /* 0x002e640000000a00 */
[----:B-1----:R-:W-:-:S04]  /*7930*/  LEA R13, R36, R13, 0x2 ;  /* 0x0000000d240d7211 */ /* 0x002fc800078e10ff */
[----:B------:R-:W-:-:S13]  /*7940*/  ISETP.GE.AND P0, PT, R13, R37, PT ;  /* 0x000000250d00720c */ /* 0x000fda0003f06270 */
[----:B------:R-:W-:Y:S05]  /*7950*/  @!P0 BRA `(.L_x_2826) ;  /* 0xffffff8c00f48947 */ /* 0x000fea000383ffff */
[----:B------:R-:W-:Y:S05]  /*7960*/  BSYNC B0 ;  /* 0x0000000000007941 */ /* 0x000fea0003800000 */
.L_x_2658:
[----:B------:R-:W-:Y:S05]  /*7970*/  EXIT ;  /* 0x000000000000794d */ /* 0x000fea0003800000 */
.L_x_2823:
[----:B------:R-:W-:Y:S01]  /*7980*/  HFMA2.MMA R83, -RZ, RZ, 0, 5.9604644775390625e-08 ;  /* 0x00000001ff537435 */ /* 0x000fe200000001ff */
[----:B------:R-:W-:Y:S01]  /*7990*/  BSSY B1, `(.L_x_2827) ;  /* 0x0000007000017945 */ /* 0x000fe20003800000 */
[----:B------:R-:W-:Y:S01]  /*79a0*/  IMAD.MOV.U32 R82, RZ, RZ, R81 ;  /* 0x000000ffff527224 */ /* 0x000fe200078e0051 */
[----:B------:R-:W-:Y:S01]  /*79b0*/  MOV R84, 0x1f ;  /* 0x0000001f00547802 */ /* 0x000fe20000000f00 */
[----:B------:R-:W-:-:S07]  /*79c0*/  IMAD.MOV.U32 R79, RZ, RZ, -0x1 ;  /* 0xffffffffff4f7424 */ /* 0x000fce00078e00ff */
[----:B01---5:R-:W-:Y:S05]  /*79d0*/  WARPSYNC.COLLECTIVE R79, `(.L_x_2828) ;  /* 0x000000004f087348 */ /* 0x023fea0003c00000 */
[----:B------:R2:W3:Y:S02]  /*79e0*/  SHFL.BFLY P2, R43, R82, R83, R84 ;  /* 0x0c000053522b7389 */ /* 0x0004e40000040054 */
[----:B0123-5:R-:W-:Y:S01]  /*79f0*/  ENDCOLLECTIVE ;  /* 0x000000000000791b */ /* 0x02ffe20003800000 */
.L_x_2828:
[----:B------:R-:W-:Y:S05]  /*7a00*/  BSYNC B1 ;  /* 0x0000000000017941 */ /* 0x000fea0003800000 */
.L_x_2827:
        /* <DEDUP_REMOVED lines=10> */
.L_x_2829:
[----:B------:R-:W-:Y:S01]  /*7ab0*/  HFMA2.MMA R83, -RZ, RZ, 0, 2.384185791015625e-07 ;  /* 0x00000004ff537435 */ /* 0x000fe200000001ff */
[----:B------:R-:W-:-:S04]  /*7ac0*/  IMAD.MOV.U32 R36, RZ, RZ, R43 ;  /* 0x000000ffff247224 */ /* 0x000fc800078e002b */
[----:B------:R-:W-:-:S05]  /*7ad0*/  FADD.FTZ R38, R37, R36 ;  /* 0x0000002425267221 */ /* 0x000fca0000010000 */
[----:B------:R-:W-:-:S07]  /*7ae0*/  MOV R82, R38 ;  /* 0x0000002600527202 */ /* 0x000fce0000000f00 */
[----:B------:R-:W-:Y:S05]  /*7af0*/  WARPSYNC.COLLECTIVE R79, `(.L_x_2830) ;  /* 0x000000004f087348 */ /* 0x000fea0003c00000 */
[----:B------:R0:W1:Y:S02]  /*7b00*/  SHFL.BFLY P2, R43, R82, R83, R84 ;  /* 0x0c000053522b7389 */ /* 0x0000640000040054 */
[----:B01----:R-:W-:Y:S01]  /*7b10*/  ENDCOLLECTIVE ;  /* 0x000000000000791b */ /* 0x003fe20003800000 */
.L_x_2830:
[----:B------:R-:W-:Y:S01]  /*7b20*/  HFMA2.MMA R83, -RZ, RZ, 0, 4.76837158203125e-07 ;  /* 0x00000008ff537435 */ /* 0x000fe200000001ff */
[----:B------:R-:W-:-:S04]  /*7b30*/  IMAD.MOV.U32 R39, RZ, RZ, R43 ;  /* 0x000000ffff277224 */ /* 0x000fc800078e002b */
[----:B------:R-:W-:-:S05]  /*7b40*/  FADD.FTZ R39, R38, R39 ;  /* 0x0000002726277221 */ /* 0x000fca0000010000 */
[----:B------:R-:W-:-:S07]  /*7b50*/  MOV R82, R39 ;  /* 0x0000002700527202 */ /* 0x000fce0000000f00 */
[----:B------:R-:W-:Y:S05]  /*7b60*/  WARPSYNC.COLLECTIVE R79, `(.L_x_2831) ;  /* 0x000000004f087348 */ /* 0x000fea0003c00000 */
[----:B------:R0:W1:Y:S02]  /*7b70*/  SHFL.BFLY P2, R43, R82, R83, R84 ;  /* 0x0c000053522b7389 */ /* 0x0000640000040054 */
[----:B01----:R-:W-:Y:S01]  /*7b80*/  ENDCOLLECTIVE ;  /* 0x000000000000791b */ /* 0x003fe20003800000 */
.L_x_2831:
[----:B------:R-:W-:Y:S01]  /*7b90*/  HFMA2.MMA R83, -RZ, RZ, 0, 9.5367431640625e-07 ;  /* 0x00000010ff537435 */ /* 0x000fe200000001ff */
[----:B------:R-:W-:-:S04]  /*7ba0*/  IMAD.MOV.U32 R36, RZ, RZ, R43 ;  /* 0x000000ffff247224 */ /* 0x000fc800078e002b */
[----:B------:R-:W-:-:S05]  /*7bb0*/  FADD.FTZ R42, R39, R36 ;  /* 0x00000024272a7221 */ /* 0x000fca0000010000 */
[----:B------:R-:W-:-:S07]  /*7bc0*/  MOV R82, R42 ;  /* 0x0000002a00527202 */ /* 0x000fce0000000f00 */
[----:B------:R-:W-:Y:S05]  /*7bd0*/  WARPSYNC.COLLECTIVE R79, `(.L_x_2832) ;  /* 0x000000004f087348 */ /* 0x000fea0003c00000 */
[----:B------:R0:W1:Y:S02]  /*7be0*/  SHFL.BFLY P2, R43, R82, R83, R84 ;  /* 0x0c000053522b7389 */ /* 0x0000640000040054 */
[----:B01----:R-:W-:Y:S01]  /*7bf0*/  ENDCOLLECTIVE ;  /* 0x000000000000791b */ /* 0x003fe20003800000 */
.L_x_2832:
[----:B------:R-:W-:Y:S01]  /*7c00*/  HFMA2.MMA R83, -RZ, RZ, 0, 5.9604644775390625e-08 ;  /* 0x00000001ff537435 */ /* 0x000fe200000001ff */
[----:B------:R-:W-:-:S04]  /*7c10*/  IMAD.MOV.U32 R41, RZ, RZ, R43 ;  /* 0x000000ffff297224 */ /* 0x000fc800078e002b */
        /* <DEDUP_REMOVED lines=38> */
.L_x_2833:
[----:B------:R-:W-:Y:S01]  /*7e80*/  HFMA2.MMA R83, -RZ, RZ, 0, 1.1920928955078125e-07 ;  /* 0x00000002ff537435 */ /* 0x000fe200000001ff */
[----:B------:R-:W-:-:S04]  /*7e90*/  IMAD.MOV.U32 R37, RZ, RZ, R43 ;  /* 0x000000ffff257224 */ /* 0x000fc800078e002b */
[----:B------:R-:W-:-:S05]  /*7ea0*/  FADD.FTZ R37, R36, R37 ;  /* 0x0000002524257221 */ /* 0x000fca0000010000 */
[----:B------:R-:W-:-:S07]  /*7eb0*/  MOV R82, R37 ;  /* 0x0000002500527202 */ /* 0x000fce0000000f00 */
[----:B------:R-:W-:Y:S05]  /*7ec0*/  WARPSYNC.COLLECTIVE R79, `(.L_x_2834) ;  /* 0x000000004f087348 */ /* 0x000fea0003c00000 */
[----:B------:R0:W1:Y:S02]  /*7ed0*/  SHFL.BFLY P2, R43, R82, R83, R84 ;  /* 0x0c000053522b7389 */ /* 0x0000640000040054 */
[----:B01----:R-:W-:Y:S01]  /*7ee0*/  ENDCOLLECTIVE ;  /* 0x000000000000791b */ /* 0x003fe20003800000 */
.L_x_2834:
[----:B------:R-:W-:Y:S01]  /*7ef0*/  HFMA2.MMA R83, -RZ, RZ, 0, 2.384185791015625e-07 ;  /* 0x00000004ff537435 */ /* 0x000fe200000001ff */
[----:B------:R-:W-:-:S04]  /*7f00*/  IMAD.MOV.U32 R38, RZ, RZ, R43 ;  /* 0x000000ffff267224 */ /* 0x000fc800078e002b */
[----:B------:R-:W-:-:S05]  /*7f10*/  FADD.FTZ R38, R37, R38 ;  /* 0x0000002625267221 */ /* 0x000fca0000010000 */
[----:B------:R-:W-:-:S07]  /*7f20*/  MOV R82, R38 ;  /* 0x0000002600527202 */ /* 0x000fce0000000f00 */
[----:B------:R-:W-:Y:S05]  /*7f30*/  WARPSYNC.COLLECTIVE R79, `(.L_x_2835) ;  /* 0x000000004f087348 */ /* 0x000fea0003c00000 */
[----:B------:R0:W1:Y:S02]  /*7f40*/  SHFL.BFLY P2, R43, R82, R83, R84 ;  /* 0x0c000053522b7389 */ /* 0x0000640000040054 */
[----:B01----:R-:W-:Y:S01]  /*7f50*/  ENDCOLLECTIVE ;  /* 0x000000000000791b */ /* 0x003fe20003800000 */
.L_x_2835:
[----:B------:R-:W-:Y:S01]  /*7f60*/  HFMA2.MMA R83, -RZ, RZ, 0, 4.76837158203125e-07 ;  /* 0x00000008ff537435 */ /* 0x000fe200000001ff */
[----:B------:R-:W-:-:S04]  /*7f70*/  IMAD.MOV.U32 R39, RZ, RZ, R43 ;  /* 0x000000ffff277224 */ /* 0x000fc800078e002b */
[----:B------:R-:W-:-:S05]  /*7f80*/  FADD.FTZ R39, R38, R39 ;  /* 0x0000002726277221 */ /* 0x000fca0000010000 */
[----:B------:R-:W-:-:S07]  /*7f90*/  MOV R82, R39 ;  /* 0x0000002700527202 */ /* 0x000fce0000000f00 */
[----:B------:R-:W-:Y:S05]  /*7fa0*/  WARPSYNC.COLLECTIVE R79, `(.L_x_2836) ;  /* 0x000000004f087348 */ /* 0x000fea0003c00000 */
[----:B------:R0:W1:Y:S02]  /*7fb0*/  SHFL.BFLY P2, R43, R82, R83, R84 ;  /* 0x0c000053522b7389 */ /* 0x0000640000040054 */
[----:B01----:R-:W-:Y:S01]  /*7fc0*/  ENDCOLLECTIVE ;  /* 0x000000000000791b */ /* 0x003fe20003800000 */
.L_x_2836:
[----:B------:R-:W-:Y:S01]  /*7fd0*/  HFMA2.MMA R83, -RZ, RZ, 0, 9.5367431640625e-07 ;  /* 0x00000010ff537435 */ /* 0x000fe200000001ff */
[----:B------:R-:W-:-:S04]  /*7fe0*/  IMAD.MOV.U32 R42, RZ, RZ, R43 ;  /* 0x000000ffff2a7224 */ /* 0x000fc800078e002b */
[----:B------:R-:W-:-:S05]  /*7ff0*/  FADD.FTZ R42, R39, R42 ;  /* 0x0000002a272a7221 */ /* 0x000fca0000010000 */
[----:B------:R-:W-:-:S07]  /*8000*/  MOV R82, R42 ;  /* 0x0000002a00527202 */ /* 0x000fce0000000f00 */
[----:B------:R-:W-:Y:S05]  /*8010*/  WARPSYNC.COLLECTIVE R79, `(.L_x_2837) ;  /* 0x000000004f087348 */ /* 0x000fea0003c00000 */
[----:B------:R0:W1:Y:S02]  /*8020*/  SHFL.BFLY P2, R43, R82, R83, R84 ;  /* 0x0c000053522b7389 */ /* 0x0000640000040054 */
[----:B01----:R-:W-:Y:S01]  /*8030*/  ENDCOLLECTIVE ;  /* 0x000000000000791b */ /* 0x003fe20003800000 */
.L_x_2837:
[----:B------:R-:W-:Y:S05]  /*8040*/  BRA `(.L_x_2838) ;  /* 0xfffffff000987947 */ /* 0x000fea000383ffff */
.L_x_2839:
        /* <DEDUP_REMOVED lines=11> */
.L_x_16499:


//--------------------- .text._ZN10layer_norm13ln_fwd_kernelINS_13Kernel_traitsI6__halfS2_S2_S2_fjLj512ELj1ELj4ELj1ELj16ENS_18Kernel_traits_baseILj512ES2_S2_S2_S2_fjLj128EEEEELb1ELb1ELb0ELb0EEEvNS_9FwdParamsE --------------------------
	.section	.text._ZN10layer_norm13ln_fwd_kernelINS_13Kernel_traitsI6__halfS2_S2_S2_fjLj512ELj1ELj4ELj1ELj16ENS_18Kernel_traits_baseILj512ES2_S2_S2_S2_fjLj128EEEEELb1ELb1ELb0ELb0EEEvNS_9FwdParamsE,"ax",@progbits
	.align	128
        .global         _ZN10layer_norm13ln_fwd_kernelINS_13Kernel_traitsI6__halfS2_S2_S2_fjLj512ELj1ELj4ELj1ELj16ENS_18Kernel_traits_baseILj512ES2_S2_S2_S2_fjLj128EEEEELb1ELb1ELb0ELb0EEEvNS_9FwdParamsE
        .type           _ZN10layer_norm13ln_fwd_kernelINS_13Kernel_traitsI6__halfS2_S2_S2_fjLj512ELj1ELj4ELj1ELj16ENS_18Kernel_traits_baseILj512ES2_S2_S2_S2_fjLj128EEEEELb1ELb1ELb0ELb0EEEvNS_9FwdParamsE,@function
        .size           _ZN10layer_norm13ln_fwd_kernelINS_13Kernel_traitsI6__halfS2_S2_S2_fjLj512ELj1ELj4ELj1ELj16ENS_18Kernel_traits_baseILj512ES2_S2_S2_S2_fjLj128EEEEELb1ELb1ELb0ELb0EEEvNS_9FwdParamsE,(.L_x_16500 - _ZN10layer_norm13ln_fwd_kernelINS_13Kernel_traitsI6__halfS2_S2_S2_fjLj512ELj1ELj4ELj1ELj16ENS_18Kernel_traits_baseILj512ES2_S2_S2_S2_fjLj128EEEEELb1ELb1ELb0ELb0EEEvNS_9FwdParamsE)
        .other          _ZN10layer_norm13ln_fwd_kernelINS_13Kernel_traitsI6__halfS2_S2_S2_fjLj512ELj1ELj4ELj1ELj16ENS_18Kernel_traits_baseILj512ES2_S2_S2_S2_fjLj128EEEEELb1ELb1ELb0ELb0EEEvNS_9FwdParamsE,@"STO_CUDA_ENTRY STV_DEFAULT"
_ZN10layer_norm13ln_fwd_kernelINS_13Kernel_traitsI6__halfS2_S2_S2_fjLj512ELj1ELj4ELj1ELj16ENS_18Kernel_traits_baseILj512ES2_S2_S2_S2_fjLj128EEEEELb1ELb1ELb0ELb0EEEvNS_9FwdParamsE:
.text._ZN10layer_norm13ln_fwd_kernelINS_13Kernel_traitsI6__halfS2_S2_S2_fjLj512ELj1ELj4ELj1ELj16ENS_18Kernel_traits_baseILj512ES2_S2_S2_S2_fjLj128EEEEELb1ELb1ELb0ELb0EEEvNS_9FwdParamsE:
[----:B------:R-:W-:Y:S01]  /*0000*/  LDC R1, c[0x0][0x28] ;  /* 0x00000a00ff017b82 */ /* 0x000fe20000000800 */
[----:B------:R-:W-:Y:S01]  /*0010*/  ULDC.U8 UR4, c[0x0][0x2f4] ;  /* 0x0000bd0000047ab9 */ /* 0x000fe20000000000 */
[----:B------:R-:W-:Y:S01]  /*0020*/  ULDC.64 UR6, c[0x0][0x2e0] ;  /* 0x0000b80000067ab9 */ /* 0x000fe20000000a00 */
[----:B------:R-:W-:-:S05]  /*0030*/  ISETP.NE.AND P0, PT, RZ, UR4, PT ;  /* 0x00000004ff007c0c */ /* 0x000fca000bf05270 */
[----:B------:R-:W0:Y:S01]  /*0040*/  LDC R66, c[0x0][0x2e8] ;  /* 0x0000ba00ff427b82 */ /* 0x000e220000000800 */
[----:B------:R-:W-:Y:S01]  /*0050*/  MOV R2, UR6 ;  /* 0x0000000600027c02 */ /* 0x000fe20008000f00 */
[----:B------:R-:W-:Y:S01]  /*0060*/  ULDC.64 UR4, c[0x0][0x208] ;  /* 0x0000820000047ab9 */ /* 0x000fe20000000a00 */
[----:B------:R-:W-:-:S05]  /*0070*/  MOV R3, UR7 ;  /* 0x0000000700037c02 */ /* 0x000fca0008000f00 */
[----:B------:R-:W0:Y:S01]  /*0080*/  LDC R67, c[0x0][0x2ec] ;  /* 0x0000bb00ff437b82 */ /* 0x000e220000000800 */
[----:B------:R-:W2:Y:S01]  /*0090*/  @P0 LDG.E.64 R2, desc[UR4][R2.64] ;  /* 0x0000000402020981 */ /* 0x000ea2000c1e1b00 */
[----:B------:R-:W1:Y:S06]  /*00a0*/  S2R R12, SR_TID.X ;  /* 0x00000000000c7919 */ /* 0x000e6c0000002100 */
[----:B------:R-:W3:Y:S01]  /*00b0*/  LDC R11, c[0x0][0x218] ;  /* 0x00008600ff0b7b82 */ /* 0x000ee20000000800 */
[----:B------:R-:W4:Y:S07]  /*00c0*/  S2R R6, SR_CTAID.X ;  /* 0x0000000000067919 */ /* 0x000f2e0000002500 */
[----:B------:R-:W5:Y:S01]  /*00d0*/  @P0 LDC R9, c[0x0][0x2f0] ;  /* 0x0000bc00ff090b82 */ /* 0x000f620000000800 */
[----:B0-----:R-:W5:Y:S01]  /*00e0*/  @P0 LDG.E.64 R4, desc[UR4][R66.64] ;  /* 0x0000000442040981 */ /* 0x001f62000c1e1b00 */
[----:B------:R-:W-:Y:S01]  /*00f0*/  ULDC UR8, c[0x0][0x0] ;  /* 0x0000000000087ab9 */ /* 0x000fe20000000800 */
[----:B------:R-:W-:Y:S01]  /*0100*/  BSSY B0, `(.L_x_2840) ;  /* 0x0000033000007945 */ /* 0x000fe20003800000 */
[----:B---3--:R-:W-:-:S04]  /*0110*/  SHF.R.S32.HI R0, RZ, 0x1f, R11 ;  /* 0x0000001fff007819 */ /* 0x008fc8000001140b */
[----:B------:R-:W-:Y:S02]  /*0120*/  LEA.HI R0, R0, R11, RZ, 0x3 ;  /* 0x0000000b00007211 */ /* 0x000fe400078f18ff */
[----:B-1----:R-:W-:Y:S02]  /*0130*/  LOP3.LUT R7, R12, 0x1f, RZ, 0xc0, !PT ;  /* 0x0000001f0c077812 */ /* 0x002fe400078ec0ff */
[--C-:B------:R-:W-:Y:S01]  /*0140*/  SHF.R.U32.HI R13, RZ, 0x5, R12.reuse ;  /* 0x00000005ff0d7819 */ /* 0x100fe2000001160c */
[----:B----4-:R-:W-:-:S03]  /*0150*/  IMAD R12, R6, UR8, R12 ;  /* 0x00000008060c7c24 */ /* 0x010fc6000f8e020c */
[----:B------:R-:W-:Y:S02]  /*0160*/  LEA R13, R6, R13, 0x2 ;  /* 0x0000000d060d7211 */ /* 0x000fe400078e10ff */
[----:B--2---:R-:W-:Y:S02]  /*0170*/  @P0 R2UR UR7, R3 ;  /* 0x00000000030702ca */ /* 0x004fe400000e0000 */
[----:B------:R-:W-:Y:S02]  /*0180*/  LOP3.LUT R3, R7, 0x1f, RZ, 0x3c, !PT ;  /* 0x0000001f07037812 */ /* 0x000fe400078e3cff */
[----:B------:R-:W-:Y:S02]  /*0190*/  @P0 R2UR UR6, R2 ;  /* 0x00000000020602ca */ /* 0x000fe400000e0000 */
[----:B------:R-:W-:-:S04]  /*01a0*/  LEA.HI.SX32 R14, R0, R3, 0x1d ;  /* 0x00000003000e7211 */ /* 0x000fc800078feaff */
[C---:B------:R-:W-:Y:S02]  /*01b0*/  LOP3.LUT P3, RZ, R14.reuse, 0xffffffe0, RZ, 0xc0, !PT ;  /* 0xffffffe00eff7812 */ /* 0x040fe4000786c0ff */
[----:B------:R-:W-:Y:S01]  /*01c0*/  ISETP.GE.U32.AND P2, PT, R14, 0x40, PT ;  /* 0x000000400e00780c */ /* 0x000fe20003f46070 */
[----:B------:R-:W-:Y:S01]  /*01d0*/  UIADD3 UR18, UR7, -0x4498517b, URZ ;  /* 0xbb67ae8507127890 */ /* 0x000fe2000fffe03f */
[----:B------:R-:W-:Y:S01]  /*01e0*/  P2R R15, PR, RZ, 0x8 ;  /* 0x00000008ff0f7803 */ /* 0x000fe20000000000 */
[----:B------:R-:W-:Y:S01]  /*01f0*/  UIADD3 UR20, UR7, 0x76cf5d0a, URZ ;  /* 0x76cf5d0a07147890 */ /* 0x000fe2000fffe03f */
[----:B------:R-:W-:Y:S01]  /*0200*/  P2R R16, PR, RZ, 0x4 ;  /* 0x00000004ff107803 */ /* 0x000fe20000000000 */
[----:B------:R-:W-:Y:S02]  /*0210*/  UIADD3 UR17, UR6, -0x61c88647, URZ ;  /* 0x9e3779b906117890 */ /* 0x000fe4000fffe03f */
[----:B------:R-:W-:Y:S01]  /*0220*/  UIADD3 UR19, UR6, 0x3c6ef372, URZ ;  /* 0x3c6ef37206137890 */ /* 0x000fe2000fffe03f */
[----:B-----5:R-:W-:Y:S01]  /*0230*/  @P0 IADD3 R66, P1, R4, R9, RZ ;  /* 0x0000000904420210 */ /* 0x020fe20007f3e0ff */
[----:B------:R-:W-:-:S02]  /*0240*/  UIADD3 UR21, UR6, -0x255992d5, URZ ;  /* 0xdaa66d2b06157890 */ /* 0x000fc4000fffe03f */
[----:B------:R-:W-:Y:S02]  /*0250*/  UIADD3 UR22, UR7, 0x32370b8f, URZ ;  /* 0x32370b8f07167890 */ /* 0x000fe4000fffe03f */
[----:B------:R-:W-:Y:S01]  /*0260*/  UIADD3 UR23, UR6, 0x78dde6e4, URZ ;  /* 0x78dde6e406177890 */ /* 0x000fe2000fffe03f */
[----:B------:R-:W-:Y:S01]  /*0270*/  @P0 IMAD.X R67, RZ, RZ, R5, P1 ;  /* 0x000000ffff430224 */ /* 0x000fe200008e0605 */
        /* <DEDUP_REMOVED lines=24> */
[----:B------:R-:W-:Y:S02]  /*0400*/  LOP3.LUT R7, R7, 0x20, RZ, 0xfc, !PT ;  /* 0x0000002007077812 */ /* 0x000fe400078efcff */
[----:B------:R-:W-:Y:S02]  /*0410*/  @!P0 CS2R R36, SRZ ;  /* 0x0000000000248805 */ /* 0x000fe4000001ff00 */
[----:B0-----:R-:W-:-:S07]  /*0420*/  @!P0 CS2R R38, SRZ ;  /* 0x0000000000268805 */ /* 0x001fce000001ff00 */
.L_x_2841:
[----:B------:R-:W-:Y:S05]  /*0430*/  BSYNC B0 ;  /* 0x0000000000007941 */ /* 0x000fea0003800000 */
.L_x_2840:
        /* <DEDUP_REMOVED lines=17> */
.L_x_2843:
[----:B------:R-:W-:Y:S05]  /*0550*/  BSYNC B0 ;  /* 0x0000000000007941 */ /* 0x000fea0003800000 */
.L_x_2842:
        /* <DEDUP_REMOVED lines=10> */
[----:B------:R-:W-:Y:S01]  /*0600*/  LOP3.LUT R3, R3, UR6, R10, 0x96, !PT ;  /* 0x0000000603037c12 */ /* 0x000fe2000f8e960a */
[----:B------:R-:W-:Y:S01]  /*0610*/  UISETP.NE.U32.AND UP0, UPT, UR8, URZ, UPT ;  /* 0x0000003f0800728c */ /* 0x000fe2000bf05070 */
[----:B------:R-:W-:Y:S01]  /*0620*/  LOP3.LUT R66, R66, 0x3, RZ, 0xc0, !PT ;  /* 0x0000000342427812 */ /* 0x000fe200078ec0ff */
[----:B------:R-:W-:Y:S01]  /*0630*/  IMAD R4, R11, -0x2daee0ad, RZ ;  /* 0xd2511f530b047824 */ /* 0x000fe200078e02ff */
[----:B------:R-:W-:Y:S01]  /*0640*/  LOP3.LUT R0, R0, UR7, RZ, 0x3c, !PT ;  /* 0x0000000700007c12 */ /* 0x000fe2000f8e3cff */
        /* <DEDUP_REMOVED lines=10> */
[----:B------:R-:W-:Y:S01]  /*06f0*/  IMAD R5, R3, -0x2daee0ad, RZ ;  /* 0xd2511f5303057824 */ /* 0x000fe200078e02ff */
[----:B------:R-:W-:Y:S01]  /*0700*/  ULDC UR16, c[0x0][0x2d8] ;  /* 0x0000b60000107ab9 */ /* 0x000fe20000000800 */
[----:B------:R-:W-:Y:S01]  /*0710*/  IMAD.HI.U32 R3, R4, -0x326172a9, RZ ;  /* 0xcd9e8d5704037827 */ /* 0x000fe200078e00ff */
[----:B------:R-:W-:Y:S01]  /*0720*/  ULDC.64 UR10, c[0x0][0x230] ;  /* 0x00008c00000a7ab9 */ /* 0x000fe20000000a00 */
[----:B------:R-:W-:Y:S01]  /*0730*/  ULDC.64 UR12, c[0x0][0x238] ;  /* 0x00008e00000c7ab9 */ /* 0x000fe20000000a00 */
[----:B------:R-:W-:Y:S01]  /*0740*/  ULDC.64 UR14, c[0x0][0x240] ;  /* 0x00009000000e7ab9 */ /* 0x000fe20000000a00 */
        /* <DEDUP_REMOVED lines=12> */
[--C-:B-----5:R-:W-:Y:S02]  /*0810*/  HADD2.F32 R7, -RZ, R41.reuse.H0_H0 ;  /* 0x20000029ff077230 */ /* 0x120fe40000004100 */
[----:B------:R-:W-:Y:S02]  /*0820*/  HADD2.F32 R6, -RZ, R41.H1_H1 ;  /* 0x30000029ff067230 */ /* 0x000fe40000004100 */
[----:B------:R-:W-:-:S04]  /*0830*/  IMAD.HI.U32 R41, R19, -0x2daee0ad, RZ ;  /* 0xd2511f5313297827 */ /* 0x000fc800078e00ff */
[--C-:B------:R-:W-:Y:S01]  /*0840*/  HADD2.F32 R3, -RZ, R43.reuse.H0_H0 ;  /* 0x2000002bff037230 */ /* 0x100fe20000004100 */
[----:B------:R-:W-:Y:S01]  /*0850*/  LOP3.LUT R45, R41, UR24, R18, 0x96, !PT ;  /* 0x00000018292d7c12 */ /* 0x000fe2000f8e9612 */
[----:B------:R-:W-:Y:S01]  /*0860*/  HADD2.F32 R2, -RZ, R43.H1_H1 ;  /* 0x3000002bff027230 */ /* 0x000fe20000004100 */
[----:B------:R-:W-:Y:S01]  /*0870*/  LOP3.LUT R43, R0, UR23, R17, 0x96, !PT ;  /* 0x00000017002b7c12 */ /* 0x000fe2000f8e9611 */
[--C-:B------:R-:W-:Y:S02]  /*0880*/  HADD2.F32 R5, -RZ, R42.reuse.H0_H0 ;  /* 0x2000002aff057230 */ /* 0x100fe40000004100 */
[----:B------:R-:W-:Y:S02]  /*0890*/  HADD2.F32 R4, -RZ, R42.H1_H1 ;  /* 0x3000002aff047230 */ /* 0x000fe40000004100 */
[----:B------:R-:W-:Y:S02]  /*08a0*/  IMAD R42, R19, -0x2daee0ad, RZ ;  /* 0xd2511f53132a7824 */ /* 0x000fe400078e02ff */
        /* <DEDUP_REMOVED lines=23> */
[----:B------:R-:W-:Y:S02]  /*0a20*/  IMAD R24, R51, -0x326172a9, RZ ;  /* 0xcd9e8d5733187824 */ /* 0x000fe400078e02ff */
[----:B------:R-:W-:-:S04]  /*0a30*/  IMAD.HI.U32 R25, R63, -0x326172a9, RZ ;  /* 0xcd9e8d573f197827 */ /* 0x000fc800078e00ff */
[--C-:B------:R-:W-:Y:S01]  /*0a40*/  HADD2.F32 R51, -RZ, R26.reuse.H0_H0 ;  /* 0x2000001aff337230 */ /* 0x100fe20000004100 */
[----:B------:R-:W-:Y:S01]  /*0a50*/  LOP3.LUT R64, R25, UR31, R24, 0x96, !PT ;  /* 0x0000001f19407c12 */ /* 0x000fe2000f8e9618 */
[----:B------:R-:W-:Y:S02]  /*0a60*/  HADD2.F32 R54, -RZ, R26.H1_H1 ;  /* 0x3000001aff367230 */ /* 0x000fe40000004100 */
[--C-:B------:R-:W-:Y:S02]  /*0a70*/  HADD2.F32 R53, -RZ, R27.reuse.H0_H0 ;  /* 0x2000001bff357230 */ /* 0x100fe40000004100 */
[----:B------:R-:W-:Y:S02]  /*0a80*/  HADD2.F32 R55, -RZ, R27.H1_H1 ;  /* 0x3000001bff377230 */ /* 0x000fe40000004100 */
[----:B------:R-:W-:Y:S02]  /*0a90*/  IMAD R25, R57, -0x2daee0ad, RZ ;  /* 0xd2511f5339197824 */ /* 0x000fe400078e02ff */
[----:B------:R-:W-:-:S04]  /*0aa0*/  IMAD.WIDE.U32 R26, R58, -0x2daee0ad, RZ ;  /* 0xd2511f533a1a7825 */ /* 0x000fc800078e00ff */
[--C-:B------:R-:W-:Y:S01]  /*0ab0*/  HADD2.F32 R9, -RZ, R40.reuse.H0_H0 ;  /* 0x20000028ff097230 */ /* 0x100fe20000004100 */
[----:B------:R-:W-:Y:S01]  /*0ac0*/  LOP3.LUT R25, R27, UR32, R25, 0x96, !PT ;  /* 0x000000201b197c12 */ /* 0x000fe2000f8e9619 */
[----:B------:R-:W-:Y:S02]  /*0ad0*/  HADD2.F32 R8, -RZ, R40.H1_H1 ;  /* 0x30000028ff087230 */ /* 0x000fe40000004100 */
[--C-:B------:R-:W-:Y:S02]  /*0ae0*/  HADD2.F32 R19, -RZ, R23.reuse.H0_H0 ;  /* 0x20000017ff137230 */ /* 0x100fe40000004100 */
[----:B------:R-:W-:Y:S02]  /*0af0*/  HADD2.F32 R40, -RZ, R23.H1_H1 ;  /* 0x30000017ff287230 */ /* 0x000fe40000004100 */
[----:B------:R-:W-:Y:S02]  /*0b00*/  IMAD R63, R63, -0x326172a9, RZ ;  /* 0xcd9e8d573f3f7824 */ /* 0x000fe400078e02ff */
[----:B------:R-:W-:-:S04]  /*0b10*/  IMAD.HI.U32 R69, R64, -0x2daee0ad, RZ ;  /* 0xd2511f5340457827 */ /* 0x000fc800078e00ff */
[----:B------:R-:W-:Y:S01]  /*0b20*/  IMAD.WIDE.U32 R24, R25, -0x326172a9, RZ ;  /* 0xcd9e8d5719187825 */ /* 0x000fe200078e00ff */
[----:B------:R-:W-:-:S03]  /*0b30*/  LOP3.LUT R69, R69, UR34, R26, 0x96, !PT ;  /* 0x0000002245457c12 */ /* 0x000fc6000f8e961a */
[--C-:B------:R-:W-:Y:S01]  /*0b40*/  HADD2.F32 R23, -RZ, R32.reuse.H0_H0 ;  /* 0x20000020ff177230 */ /* 0x100fe20000004100 */
[----:B------:R-:W-:Y:S01]  /*0b50*/  LOP3.LUT R67, R25, UR33, R63, 0x96, !PT ;  /* 0x0000002119437c12 */ /* 0x000fe2000f8e963f */
[----:B------:R-:W-:Y:S01]  /*0b60*/  HADD2.F32 R41, -RZ, R32.H1_H1 ;  /* 0x30000020ff297230 */ /* 0x000fe20000004100 */
[----:B------:R-:W-:Y:S01]  /*0b70*/  MOV R68, R24 ;  /* 0x0000001800447202 */ /* 0x000fe20000000f00 */
[--C-:B------:R-:W-:Y:S02]  /*0b80*/  HADD2.F32 R32, -RZ, R33.reuse.H0_H0 ;  /* 0x20000021ff207230 */ /* 0x100fe40000004100 */
[----:B------:R-:W-:Y:S02]  /*0b90*/  HADD2.F32 R42, -RZ, R33.H1_H1 ;  /* 0x30000021ff2a7230 */ /* 0x000fe40000004100 */
[--C-:B------:R-:W-:Y:S02]  /*0ba0*/  HADD2.F32 R33, -RZ, R34.reuse.H0_H0 ;  /* 0x20000022ff217230 */ /* 0x100fe40000004100 */
[----:B------:R-:W-:-:S02]  /*0bb0*/  HADD2.F32 R43, -RZ, R34.H1_H1 ;  /* 0x30000022ff2b7230 */ /* 0x000fc40000004100 */
[----:B------:R-:W-:Y:S02]  /*0bc0*/  HADD2.F32 R0, -RZ, R20.H0_H0 ;  /* 0x20000014ff007230 */ /* 0x000fe40000004100 */
[----:B------:R-:W-:Y:S02]  /*0bd0*/  HADD2.F32 R17, -RZ, R21.H0_H0 ;  /* 0x20000015ff117230 */ /* 0x000fe40000004100 */
[----:B------:R-:W-:Y:S02]  /*0be0*/  HADD2.F32 R18, -RZ, R22.H0_H0 ;  /* 0x20000016ff127230 */ /* 0x000fe40000004100 */
[----:B------:R-:W-:Y:S02]  /*0bf0*/  HADD2.F32 R34, -RZ, R35.H0_H0 ;  /* 0x20000023ff227230 */ /* 0x000fe40000004100 */
[----:B------:R-:W-:Y:S02]  /*0c00*/  HADD2.F32 R44, -RZ, R36.H0_H0 ;  /* 0x20000024ff2c7230 */ /* 0x000fe40000004100 */
[----:B------:R-:W-:-:S02]  /*0c10*/  HADD2.F32 R45, -RZ, R37.H0_H0 ;  /* 0x20000025ff2d7230 */ /* 0x000fc40000004100 */
[----:B------:R-:W-:Y:S02]  /*0c20*/  HADD2.F32 R46, -RZ, R38.H0_H0 ;  /* 0x20000026ff2e7230 */ /* 0x000fe40000004100 */
[----:B------:R-:W-:Y:S02]  /*0c30*/  HADD2.F32 R20, -RZ, R20.H1_H1 ;  /* 0x30000014ff147230 */ /* 0x000fe40000004100 */
[----:B------:R-:W-:Y:S02]  /*0c40*/  HADD2.F32 R21, -RZ, R21.H1_H1 ;  /* 0x30000015ff157230 */ /* 0x000fe40000004100 */
[----:B------:R-:W-:Y:S02]  /*0c50*/  HADD2.F32 R22, -RZ, R22.H1_H1 ;  /* 0x30000016ff167230 */ /* 0x000fe40000004100 */
[----:B------:R-:W-:Y:S02]  /*0c60*/  HADD2.F32 R35, -RZ, R35.H1_H1 ;  /* 0x30000023ff237230 */ /* 0x000fe40000004100 */
        /* <DEDUP_REMOVED lines=13> */
.L_x_2966:
[----:B------:R-:W-:Y:S01]  /*0d40*/  PLOP3.LUT P0, PT, PT, PT, UP0, 0x80, 0x0 ;  /* 0x000000000000781c */ /* 0x000fe20003f0f008 */
[----:B------:R-:W-:Y:S01]  /*0d50*/  HFMA2.MMA R28, -RZ, RZ, 0, 1.1920928955078125e-07 ;  /* 0x00000002ff1c7435 */ /* 0x000fe200000001ff */
        /* <DEDUP_REMOVED lines=37> */
.L_x_2848:
[----:B------:R-:W-:-:S07]  /*0fb0*/  MOV R63, R68 ;  /* 0x00000044003f7202 */ /* 0x000fce0000000f00 */
.L_x_2849:
[----:B------:R-:W-:Y:S05]  /*0fc0*/  BSYNC B2 ;  /* 0x0000000000027941 */ /* 0x000fea0003800000 */
.L_x_2847:
        /* <DEDUP_REMOVED lines=16> */
.L_x_2853:
[----:B------:R-:W-:Y:S05]  /*10d0*/  BSYNC B3 ;  /* 0x0000000000037941 */ /* 0x000fea0003800000 */
.L_x_2852:
        /* <DEDUP_REMOVED lines=43> */
.L_x_2851:
[----:B------:R-:W-:Y:S05]  /*1390*/  BSYNC B2 ;  /* 0x0000000000027941 */ /* 0x000fea0003800000 */
.L_x_2850:
[----:B------:R-:W0:Y:S01]  /*13a0*/  LDC R86, c[0x0][0x298] ;  /* 0x0000a600ff567b82 */ /* 0x000e220000000800 */
[----:B------:R-:W-:Y:S01]  /*13b0*/  I2FP.F32.U32 R66, R63 ;  /* 0x0000003f00427245 */ /* 0x000fe20000201000 */
[----:B-----5:R-:W-:Y:S01]  /*13c0*/  HADD2.F32 R72, -RZ, R28.H0_H0 ;  /* 0x2000001cff487230 */ /* 0x020fe20000004100 */
[----:B------:R-:W-:Y:S01]  /*13d0*/  BSSY B2, `(.L_x_2854) ;  /* 0x0000018000027945 */ /* 0x000fe20003800000 */
[----:B------:R-:W-:Y:S01]  /*13e0*/  IMAD.MOV.U32 R91, RZ, RZ, 0x2f800000 ;  /* 0x2f800000ff5b7424 */ /* 0x000fe200078e00ff */
[----:B------:R-:W-:Y:S02]  /*13f0*/  IADD3 R81, R77, 0x1, RZ ;  /* 0x000000014d517810 */ /* 0x000fe40007ffe0ff */
[----:B------:R-:W-:Y:S01]  /*1400*/  FMUL.FTZ R73, R72, R87 ;  /* 0x0000005748497220 */ /* 0x000fe20000410000 */
[----:B------:R-:W1:Y:S01]  /*1410*/  LDC R90, c[0x0][0x294] ;  /* 0x0000a500ff5a7b82 */ /* 0x000e620000000800 */
[----:B------:R-:W-:Y:S01]  /*1420*/  FFMA.FTZ R63, R66, R91, 1.1641532182693481445e-10 ;  /* 0x2f000000423f7423 */ /* 0x000fe2000001005b */
[----:B------:R-:W-:-:S02]  /*1430*/  @P0 HADD2.F32 R72, -RZ, R24.H0_H0 ;  /* 0x20000018ff480230 */ /* 0x000fc40000004100 */
[----:B0-----:R-:W-:Y:S02]  /*1440*/  FMUL.FTZ R73, R73, R86 ;  /* 0x0000005649497220 */ /* 0x001fe40000410000 */
[----:B-1----:R-:W-:-:S04]  /*1450*/  FSETP.GTU.FTZ.AND P1, PT, R63, R90, PT ;  /* 0x0000005a3f00720b */ /* 0x002fc80003f3c000 */
[----:B------:R-:W-:Y:S02]  /*1460*/  P2R R89, PR, RZ, 0x2 ;  /* 0x00000002ff597803 */ /* 0x000fe40000000000 */
[----:B------:R-:W-:Y:S02]  /*1470*/  FSEL R66, R73, RZ, !P1 ;  /* 0x000000ff49427208 */ /* 0x000fe40004800000 */
[----:B------:R-:W-:-:S03]  /*1480*/  ISETP.NE.AND P1, PT, R77, 0x1, PT ;  /* 0x000000014d00780c */ /* 0x000fc60003f25270 */
        /* <DEDUP_REMOVED lines=11> */
.L_x_2855:
[----:B------:R-:W-:-:S07]  /*1540*/  MOV R76, R68 ;  /* 0x00000044004c7202 */ /* 0x000fce0000000f00 */
.L_x_2856:
[----:B------:R-:W-:Y:S05]  /*1550*/  BSYNC B2 ;  /* 0x0000000000027941 */ /* 0x000fea0003800000 */
.L_x_2854:
        /* <DEDUP_REMOVED lines=16> */
.L_x_2860:
[----:B------:R-:W-:Y:S05]  /*1660*/  BSYNC B3 ;  /* 0x0000000000037941 */ /* 0x000fea0003800000 */
.L_x_2859:
        /* <DEDUP_REMOVED lines=43> */
.L_x_2858:
[----:B------:R-:W-:Y:S05]  /*1920*/  BSYNC B2 ;  /* 0x0000000000027941 */ /* 0x000fea0003800000 */
.L_x_2857:
[----:B------:R-:W-:Y:S01]  /*1930*/  I2FP.F32.U32 R66, R76 ;  /* 0x0000004c00427245 */ /* 0x000fe20000201000 */
[----:B------:R-:W-:Y:S01]  /*1940*/  HADD2.F32 R28, -RZ, R28.H1_H1 ;  /* 0x3000001cff1c7230 */ /* 0x000fe20000004100 */
[----:B------:R-:W-:Y:S03]  /*1950*/  BSSY B2, `(.L_x_2861) ;  /* 0x0000016000027945 */ /* 0x000fe60003800000 */
[----:B------:R-:W-:Y:S01]  /*1960*/  FFMA.FTZ R73, R66, R91, 1.1641532182693481445e-10 ;  /* 0x2f00000042497423 */ /* 0x000fe2000001005b */
[----:B------:R-:W-:-:S04]  /*1970*/  FMUL.FTZ R77, R28, R87 ;  /* 0x000000571c4d7220 */ /* 0x000fc80000410000 */
[----:B------:R-:W-:Y:S01]  /*1980*/  FMUL.FTZ R77, R77, R86 ;  /* 0x000000564d4d7220 */ /* 0x000fe20000410000 */
[----:B------:R-:W-:Y:S01]  /*1990*/  FSETP.GTU.FTZ.AND P1, PT, R73, R90, PT ;  /* 0x0000005a4900720b */ /* 0x000fe20003f3c000 */
[----:B------:R-:W-:-:S03]  /*19a0*/  @P0 HADD2.F32 R73, -RZ, R24.H1_H1 ;  /* 0x30000018ff490230 */ /* 0x000fc60000004100 */
[----:B------:R-:W-:Y:S02]  /*19b0*/  P2R R28, PR, RZ, 0x2 ;  /* 0x00000002ff1c7803 */ /* 0x000fe40000000000 */
[----:B------:R-:W-:Y:S02]  /*19c0*/  FSEL R77, R77, RZ, !P1 ;  /* 0x000000ff4d4d7208 */ /* 0x000fe40004800000 */
[----:B------:R-:W-:-:S03]  /*19d0*/  ISETP.NE.AND P1, PT, R81, 0x1, PT ;  /* 0x000000015100780c */ /* 0x000fc60003f25270 */
[----:B------:R-:W-:Y:S01]  /*19e0*/  FMUL.FTZ R72, R8, R77 ;  /* 0x0000004d08487220 */ /* 0x000fe20000410000 */
[----:B------:R-:W-:-:S03]  /*19f0*/  VIADD R77, R81, 0x1 ;  /* 0x00000001514d7836 */ /* 0x000fc60000000000 */
[----:B------:R-:W-:-:S06]  /*1a00*/  @P0 FADD.FTZ R72, R73, R72 ;  /* 0x0000004849480221 */ /* 0x000fcc0000010000 */
[----:B------:R-:W-:Y:S05]  /*1a10*/  @!P1 BRA `(.L_x_2862) ;  /* 0x0000000000209947 */ /* 0x000fea0003800000 */
        /* <DEDUP_REMOVED lines=8> */
.L_x_2862:
[----:B------:R-:W-:-:S07]  /*1aa0*/  MOV R73, R68 ;  /* 0x0000004400497202 */ /* 0x000fce0000000f00 */
.L_x_2863:
[----:B------:R-:W-:Y:S05]  /*1ab0*/  BSYNC B2 ;  /* 0x0000000000027941 */ /* 0x000fea0003800000 */
.L_x_2861:
        /* <DEDUP_REMOVED lines=16> */
.L_x_2867:
[----:B------:R-:W-:Y:S05]  /*1bc0*/  BSYNC B3 ;  /* 0x0000000000037941 */ /* 0x000fea0003800000 */
.L_x_2866:
        /* <DEDUP_REMOVED lines=42> */
[----:B------:R-:W-:-:S11]  /*1e70*/  HFMA2.MMA R77, -RZ, RZ, 0, 0 ;  /* 0x00000000ff4d7435 */ /* 0x000fd600000001ff */
.L_x_2865:
[----:B------:R-:W-:Y:S05]  /*1e80*/  BSYNC B2 ;  /* 0x0000000000027941 */ /* 0x000fea0003800000 */
.L_x_2864:
        /* <DEDUP_REMOVED lines=22> */
.L_x_2869:
[----:B------:R-:W-:-:S07]  /*1ff0*/  IMAD.MOV.U32 R81, RZ, RZ, R68 ;  /* 0x000000ffff517224 */ /* 0x000fce00078e0044 */
.L_x_2870:
[----:B------:R-:W-:Y:S05]  /*2000*/  BSYNC B2 ;  /* 0x0000000000027941 */ /* 0x000fea0003800000 */
.L_x_2868:
        /* <DEDUP_REMOVED lines=16> */
.L_x_2874:
[----:B------:R-:W-:Y:S05]  /*2110*/  BSYNC B3 ;  /* 0x0000000000037941 */ /* 0x000fea0003800000 */
.L_x_2873:
[----:B------:R-:W-:Y:S01]  /*2120*/  LOP3.LUT R64, R64, UR7, R65, 0x96, !PT ;  /* 0x0000000740407c12 */ /* 0x000fe2000f8e9641 */
[----:B------:R-:W-:-:S04]  /*2130*/  IMAD.HI.U32 R67, R12, -0x326172a9, RZ ;  /* 0xcd9e8d570c437827 */ /* 0x000fc800078e00ff */
[----:B------:R-:W-:Y:S01]  /*2140*/  IMAD R77, R12, -0x326172a9, RZ ;  /* 0xcd9e8d570c4d7824 */ /* 0x000fe200078e02ff */
[----:B------:R-:W-:Y:S01]  /*2150*/  LOP3.LUT R67, R67, UR6, R10, 0x96, !PT ;  /* 0x0000000643437c12 */ /* 0x000fe2000f8e960a */
[----:B------:R-:W-:-:S04]  /*2160*/  IMAD.WIDE.U32 R68, R64, -0x326172a9, RZ ;  /* 0xcd9e8d5740447825 */ /* 0x000fc800078e00ff */
[----:B------:R-:W-:Y:S01]  /*2170*/  IMAD.MOV.U32 R82, RZ, RZ, RZ ;  /* 0x000000ffff527224 */ /* 0x000fe200078e00ff */
[----:B------:R-:W-:Y:S01]  /*2180*/  LOP3.LUT R66, R69, UR17, R77, 0x96, !PT ;  /* 0x0000001145427c12 */ /* 0x000fe2000f8e964d */
[----:B------:R-:W-:Y:S02]  /*2190*/  IMAD R69, R11, -0x2daee0ad, RZ ;  /* 0xd2511f530b457824 */ /* 0x000fe400078e02ff */
        /* <DEDUP_REMOVED lines=35> */
.L_x_2872:
[----:B------:R-:W-:Y:S05]  /*23d0*/  BSYNC B2 ;  /* 0x0000000000027941 */ /* 0x000fea0003800000 */
.L_x_2871:
        /* <DEDUP_REMOVED lines=22> */
.L_x_2876:
[----:B------:R-:W-:-:S07]  /*2540*/  MOV R29, R68 ;  /* 0x00000044001d7202 */ /* 0x000fce0000000f00 */
.L_x_2877:
[----:B------:R-:W-:Y:S05]  /*2550*/  BSYNC B2 ;  /* 0x0000000000027941 */ /* 0x000fea0003800000 */
.L_x_2875:
        /* <DEDUP_REMOVED lines=16> */
.L_x_2881:
[----:B------:R-:W-:Y:S05]  /*2660*/  BSYNC B3 ;  /* 0x0000000000037941 */ /* 0x000fea0003800000 */
.L_x_2880:
        /* <DEDUP_REMOVED lines=43> */
.L_x_2879:
[----:B------:R-:W-:Y:S05]  /*2920*/  BSYNC B2 ;  /* 0x0000000000027941 */ /* 0x000fea0003800000 */
.L_x_2878:
[----:B------:R-:W-:Y:S01]  /*2930*/  I2FP.F32.U32 R66, R29 ;  /* 0x0000001d00427245 */ /* 0x000fe20000201000 */
[----:B------:R-:W-:Y:S01]  /*2940*/  HADD2.F32 R82, -RZ, R30.H0_H0 ;  /* 0x2000001eff527230 */ /* 0x000fe20000004100 */
[C---:B------:R-:W-:Y:S01]  /*2950*/  ISETP.NE.AND P4, PT, R81.reuse, 0x1, PT ;  /* 0x000000015100780c */ /* 0x040fe20003f85270 */
[----:B------:R-:W-:Y:S01]  /*2960*/  BSSY B2, `(.L_x_2882) ;  /* 0x0000014000027945 */ /* 0x000fe20003800000 */
[----:B------:R-:W-:Y:S02]  /*2970*/  VIADD R92, R81, 0x1 ;  /* 0x00000001515c7836 */ /* 0x000fe40000000000 */
[----:B------:R-:W-:Y:S01]  /*2980*/  FFMA.FTZ R29, R66, R91, 1.1641532182693481445e-10 ;  /* 0x2f000000421d7423 */ /* 0x000fe2000001005b */
[----:B------:R-:W-:-:S04]  /*2990*/  FMUL.FTZ R77, R82, R87 ;  /* 0x00000057524d7220 */ /* 0x000fc80000410000 */
[----:B------:R-:W-:Y:S01]  /*29a0*/  FMUL.FTZ R77, R77, R86 ;  /* 0x000000564d4d7220 */ /* 0x000fe20000410000 */
[----:B------:R-:W-:-:S04]  /*29b0*/  FSETP.GTU.FTZ.AND P3, PT, R29, R90, PT ;  /* 0x0000005a1d00720b */ /* 0x000fc80003f7c000 */
[----:B------:R-:W-:-:S05]  /*29c0*/  FSEL R66, R77, RZ, !P3 ;  /* 0x000000ff4d427208 */ /* 0x000fca0005800000 */
[----:B------:R-:W-:Y:S01]  /*29d0*/  FMUL.FTZ R77, R5, R66 ;  /* 0x00000042054d7220 */ /* 0x000fe20000410000 */
[----:B------:R-:W-:-:S05]  /*29e0*/  @P0 HADD2.F32 R66, -RZ, R26.H0_H0 ;  /* 0x2000001aff420230 */ /* 0x000fca0000004100 */
        /* <DEDUP_REMOVED lines=10> */
.L_x_2883:
[----:B------:R-:W-:-:S07]  /*2a90*/  MOV R29, R68 ;  /* 0x00000044001d7202 */ /* 0x000fce0000000f00 */
.L_x_2884:
[----:B------:R-:W-:Y:S05]  /*2aa0*/  BSYNC B2 ;  /* 0x0000000000027941 */ /* 0x000fea0003800000 */
.L_x_2882:
        /* <DEDUP_REMOVED lines=16> */
.L_x_2888:
[----:B------:R-:W-:Y:S05]  /*2bb0*/  BSYNC B3 ;  /* 0x0000000000037941 */ /* 0x000fea0003800000 */
.L_x_2887:
        /* <DEDUP_REMOVED lines=41> */
[----:B------:R-:W-:Y:S01]  /*2e50*/  HFMA2.MMA R92, -RZ, RZ, 0, 0 ;  /* 0x00000000ff5c7435 */ /* 0x000fe200000001ff */
[----:B------:R-:W-:-:S10]  /*2e60*/  LOP3.LUT R69, R93, UR34, R66, 0x96, !PT ;  /* 0x000000225d457c12 */ /* 0x000fd4000f8e9642 */
.L_x_2886:
[----:B------:R-:W-:Y:S05]  /*2e70*/  BSYNC B2 ;  /* 0x0000000000027941 */ /* 0x000fea0003800000 */
.L_x_2885:
[----:B------:R-:W-:Y:S01]  /*2e80*/  I2FP.F32.U32 R66, R29 ;  /* 0x0000001d00427245 */ /* 0x000fe20000201000 */
[----:B------:R-:W-:Y:S01]  /*2e90*/  HADD2.F32 R30, -RZ, R30.H1_H1 ;  /* 0x3000001eff1e7230 */ /* 0x000fe20000004100 */
[----:B------:R-:W-:Y:S01]  /*2ea0*/  ISETP.NE.AND P5, PT, R92, 0x1, PT ;  /* 0x000000015c00780c */ /* 0x000fe20003fa5270 */
[----:B------:R-:W-:Y:S02]  /*2eb0*/  BSSY B2, `(.L_x_2889) ;  /* 0x0000014000027945 */ /* 0x000fe40003800000 */
[----:B------:R-:W-:Y:S01]  /*2ec0*/  FFMA.FTZ R29, R66, R91, 1.1641532182693481445e-10 ;  /* 0x2f000000421d7423 */ /* 0x000fe2000001005b */
[----:B------:R-:W-:Y:S01]  /*2ed0*/  FMUL.FTZ R81, R30, R87 ;  /* 0x000000571e517220 */ /* 0x000fe20000410000 */
[----:B------:R-:W-:-:S03]  /*2ee0*/  IADD3 R30, R92, 0x1, RZ ;  /* 0x000000015c1e7810 */ /* 0x000fc60007ffe0ff */
[----:B------:R-:W-:Y:S01]  /*2ef0*/  FMUL.FTZ R81, R81, R86 ;  /* 0x0000005651517220 */ /* 0x000fe20000410000 */
[----:B------:R-:W-:Y:S01]  /*2f00*/  FSETP.GTU.FTZ.AND P4, PT, R29, R90, PT ;  /* 0x0000005a1d00720b */ /* 0x000fe20003f9c000 */
[----:B------:R-:W-:-:S03]  /*2f10*/  @P0 HADD2.F32 R29, -RZ, R26.H1_H1 ;  /* 0x3000001aff1d0230 */ /* 0x000fc60000004100 */
        /* <DEDUP_REMOVED lines=12> */
.L_x_2890:
[----:B------:R-:W-:-:S07]  /*2fe0*/  IMAD.MOV.U32 R29, RZ, RZ, R68 ;  /* 0x000000ffff1d7224 */ /* 0x000fce00078e0044 */
.L_x_2891:
[----:B------:R-:W-:Y:S05]  /*2ff0*/  BSYNC B2 ;  /* 0x0000000000027941 */ /* 0x000fea0003800000 */
.L_x_2889:
        /* <DEDUP_REMOVED lines=16> */
.L_x_2895:
[----:B------:R-:W-:Y:S05]  /*3100*/  BSYNC B3 ;  /* 0x0000000000037941 */ /* 0x000fea0003800000 */
.L_x_2894:
        /* <DEDUP_REMOVED lines=13> */
[----:B------:R-:W-:-:S04]  /*31e0*/  IMAD.WIDE.U32 R68, R30, -0x326172a9, RZ ;  /* 0xcd9e8d571e447825 */ /* 0x000fc800078e00ff */
        /* <DEDUP_REMOVED lines=29> */
.L_x_2893:
[----:B------:R-:W-:Y:S05]  /*33c0*/  BSYNC B2 ;  /* 0x0000000000027941 */ /* 0x000fea0003800000 */
.L_x_2892:
        /* <DEDUP_REMOVED lines=22> */
.L_x_2897:
[----:B------:R-:W-:-:S07]  /*3530*/  MOV R29, R68 ;  /* 0x00000044001d7202 */ /* 0x000fce0000000f00 */
.L_x_2898:
[----:B------:R-:W-:Y:S05]  /*3540*/  BSYNC B2 ;  /* 0x0000000000027941 */ /* 0x000fea0003800000 */
.L_x_2896:
        /* <DEDUP_REMOVED lines=18> */
.L_x_2902:
[----:B------:R-:W-:Y:S05]  /*3670*/  BSYNC B3 ;  /* 0x0000000000037941 */ /* 0x000fea0003800000 */
.L_x_2901:
        /* <DEDUP_REMOVED lines=41> */
[----:B------:R-:W-:Y:S01]  /*3910*/  HFMA2.MMA R66, -RZ, RZ, 0, 0 ;  /* 0x00000000ff427435 */ /* 0x000fe200000001ff */
[----:B------:R-:W-:-:S10]  /*3920*/  MOV R64, R92 ;  /* 0x0000005c00407202 */ /* 0x000fd40000000f00 */
.L_x_2900:
[----:B------:R-:W-:Y:S05]  /*3930*/  BSYNC B2 ;  /* 0x0000000000027941 */ /* 0x000fea0003800000 */
.L_x_2899:
[----:B------:R-:W-:Y:S01]  /*3940*/  I2FP.F32.U32 R30, R29 ;  /* 0x0000001d001e7245 */ /* 0x000fe20000201000 */
[----:B------:R-:W-:Y:S01]  /*3950*/  HADD2.F32 R92, -RZ, R31.H1_H1 ;  /* 0x3000001fff5c7230 */ /* 0x000fe20000004100 */
[----:B------:R-:W-:Y:S01]  /*3960*/  SEL R96, RZ, 0x1, P2 ;  /* 0x00000001ff607807 */ /* 0x000fe20001000000 */
[----:B------:R-:W-:Y:S01]  /*3970*/  @P0 HADD2.F32 R31, -RZ, R27.H1_H1 ;  /* 0x3000001bff1f0230 */ /* 0x000fe20000004100 */
[----:B------:R-:W-:Y:S01]  /*3980*/  SEL R94, RZ, 0x1, P1 ;  /* 0x00000001ff5e7807 */ /* 0x000fe20000800000 */
[----:B------:R-:W-:Y:S01]  /*3990*/  FFMA.FTZ R91, R30, R91, 1.1641532182693481445e-10 ;  /* 0x2f0000001e5b7423 */ /* 0x000fe2000001005b */
[----:B------:R-:W-:Y:S01]  /*39a0*/  FMUL.FTZ R29, R92, R87 ;  /* 0x000000575c1d7220 */ /* 0x000fe20000410000 */
[----:B------:R-:W-:Y:S01]  /*39b0*/  F2FP.F16.F32.PACK_AB R30, R82, R77 ;  /* 0x0000004d521e723e */ /* 0x000fe200000000ff */
[----:B------:R-:W-:Y:S01]  /*39c0*/  IMAD.WIDE.U32 R96, R96, 0x1000000, RZ ;  /* 0x0100000060607825 */ /* 0x000fe200078e00ff */
[----:B------:R-:W-:-:S03]  /*39d0*/  SEL R92, RZ, 0x100, P4 ;  /* 0x00000100ff5c7807 */ /* 0x000fc60002000000 */
[----:B------:R-:W-:Y:S01]  /*39e0*/  FMUL.FTZ R29, R29, R86 ;  /* 0x000000561d1d7220 */ /* 0x000fe20000410000 */
[----:B------:R-:W-:Y:S01]  /*39f0*/  FSETP.GTU.FTZ.AND P6, PT, R91, R90, PT ;  /* 0x0000005a5b00720b */ /* 0x000fe20003fdc000 */
[----:B------:R-:W-:Y:S01]  /*3a00*/  IMAD.WIDE.U32 R94, R94, 0x10000, RZ ;  /* 0x000100005e5e7825 */ /* 0x000fe200078e00ff */
[----:B------:R-:W0:Y:S02]  /*3a10*/  LDC.64 R90, c[0x0][0x238] ;  /* 0x00008e00ff5a7b82 */ /* 0x000e240000000a00 */
[----:B------:R-:W-:Y:S02]  /*3a20*/  FSEL R29, R29, RZ, !P6 ;  /* 0x000000ff1d1d7208 */ /* 0x000fe40007000000 */
[----:B------:R-:W-:-:S03]  /*3a30*/  SEL R93, RZ, 0x1000000, P6 ;  /* 0x01000000ff5d7807 */ /* 0x000fc60003000000 */
[----:B------:R-:W-:Y:S01]  /*3a40*/  FMUL.FTZ R86, R2, R29 ;  /* 0x0000001d02567220 */ /* 0x000fe20000410000 */
[----:B------:R-:W-:-:S03]  /*3a50*/  F2FP.F16.F32.PACK_AB R29, R76, R73 ;  /* 0x000000494c1d723e */ /* 0x000fc600000000ff */
[----:B------:R-:W-:Y:S01]  /*3a60*/  @P0 FADD.FTZ R86, R31, R86 ;  /* 0x000000561f560221 */ /* 0x000fe20000010000 */
[----:B------:R-:W-:Y:S02]  /*3a70*/  ISETP.NE.AND P0, PT, R89, RZ, PT ;  /* 0x000000ff5900720c */ /* 0x000fe40003f05270 */
[----:B------:R-:W-:Y:S02]  /*3a80*/  SEL R89, RZ, 0x10000, P5 ;  /* 0x00010000ff597807 */ /* 0x000fe40002800000 */
[----:B------:R-:W-:Y:S02]  /*3a90*/  ISETP.NE.AND P5, PT, R28, RZ, PT ;  /* 0x000000ff1c00720c */ /* 0x000fe40003fa5270 */
[----:B------:R-:W-:Y:S02]  /*3aa0*/  F2FP.F16.F32.PACK_AB R28, R72, R63 ;  /* 0x0000003f481c723e */ /* 0x000fe400000000ff */
[----:B------:R-:W-:Y:S02]  /*3ab0*/  F2FP.F16.F32.PACK_AB R31, R86, R81 ;  /* 0x00000051561f723e */ /* 0x000fe400000000ff */
[----:B------:R-:W-:Y:S01]  /*3ac0*/  LOP3.LUT R92, R92, R93, R89, 0xfe, !PT ;  /* 0x0000005d5c5c7212 */ /* 0x000fe200078efe59 */
[----:B0-----:R-:W-:Y:S01]  /*3ad0*/  IMAD.WIDE.U32 R90, R80, 0x10, R90 ;  /* 0x00000010505a7825 */ /* 0x001fe200078e005a */
[----:B------:R-:W-:-:S04]  /*3ae0*/  SEL R89, RZ, 0x1, P3 ;  /* 0x00000001ff597807 */ /* 0x000fc80001800000 */
[----:B------:R0:W-:Y:S01]  /*3af0*/  STG.E.128 desc[UR4][R90.64], R28 ;  /* 0x0000001c5a007986 */ /* 0x0001e2000c101d04 */
[----:B------:R-:W-:Y:S02]  /*3b00*/  LOP3.LUT R89, R97, R92, R89, 0xfe, !PT ;  /* 0x0000005c61597212 */ /* 0x000fe400078efe59 */
[----:B------:R-:W-:-:S05]  /*3b10*/  SEL R92, RZ, 0x1, P5 ;  /* 0x00000001ff5c7807 */ /* 0x000fca0002800000 */
[----:B------:R-:W-:-:S03]  /*3b20*/  IMAD.WIDE.U32 R92, R92, 0x100, RZ ;  /* 0x000001005c5c7825 */ /* 0x000fc600078e00ff */
[----:B------:R-:W-:Y:S02]  /*3b30*/  LOP3.LUT R96, R92, R96, R94, 0xfe, !PT ;  /* 0x000000605c607212 */ /* 0x000fe400078efe5e */
[----:B------:R-:W-:Y:S01]  /*3b40*/  LOP3.LUT R93, R93, R89, R95, 0xfe, !PT ;  /* 0x000000595d5d7212 */ /* 0x000fe200078efe5f */
[----:B------:R-:W-:Y:S01]  /*3b50*/  VIADD R89, R80, 0x20 ;  /* 0x0000002050597836 */ /* 0x000fe20000000000 */
[----:B0-----:R-:W0:Y:S01]  /*3b60*/  LDC.64 R28, c[0x0][0x240] ;  /* 0x00009000ff1c7b82 */ /* 0x001e220000000a00 */
[----:B------:R-:W-:-:S04]  /*3b70*/  SEL R31, RZ, 0x1, P0 ;  /* 0x00000001ff1f7807 */ /* 0x000fc80000000000 */
[----:B------:R-:W-:Y:S01]  /*3b80*/  LOP3.LUT R92, R96, R31, RZ, 0xfc, !PT ;  /* 0x0000001f605c7212 */ /* 0x000fe200078efcff */
[----:B0-----:R-:W-:-:S05]  /*3b90*/  IMAD.WIDE.U32 R28, R80, 0x8, R28 ;  /* 0x00000008501c7825 */ /* 0x001fca00078e001c */
[----:B------:R0:W-:Y:S02]  /*3ba0*/  STG.E.64 desc[UR4][R28.64], R92 ;  /* 0x0000005c1c007986 */ /* 0x0001e4000c101b04 */
.L_x_2846:
[----:B------:R-:W-:Y:S05]  /*3bb0*/  BSYNC B1 ;  /* 0x0000000000017941 */ /* 0x000fea0003800000 */
.L_x_2845:
        /* <DEDUP_REMOVED lines=23> */
.L_x_2906:
[----:B------:R-:W-:-:S07]  /*3d30*/  MOV R71, R68 ;  /* 0x0000004400477202 */ /* 0x000fce0000000f00 */
.L_x_2907:
[----:B------:R-:W-:Y:S05]  /*3d40*/  BSYNC B2 ;  /* 0x0000000000027941 */ /* 0x000fea0003800000 */
.L_x_2905:
        /* <DEDUP_REMOVED lines=16> */
.L_x_2911:
[----:B------:R-:W-:Y:S05]  /*3e50*/  BSYNC B3 ;  /* 0x0000000000037941 */ /* 0x000fea0003800000 */
.L_x_2910:
        /* <DEDUP_REMOVED lines=43> */
.L_x_2909:
[----:B------:R-:W-:Y:S05]  /*4110*/  BSYNC B2 ;  /* 0x0000000000027941 */ /* 0x000fea0003800000 */
.L_x_2908:
[----:B------:R-:W0:Y:S01]  /*4120*/  LDC R88, c[0x0][0x298] ;  /* 0x0000a600ff587b82 */ /* 0x000e220000000800 */
[----:B------:R-:W-:Y:S01]  /*4130*/  I2FP.F32.U32 R71, R71 ;  /* 0x0000004700477245 */ /* 0x000fe20000201000 */
[----:B------:R-:W-:Y:S01]  /*4140*/  IMAD.MOV.U32 R92, RZ, RZ, 0x2f800000 ;  /* 0x2f800000ff5c7424 */ /* 0x000fe200078e00ff */
[----:B------:R-:W-:Y:S01]  /*4150*/  BSSY B2, `(.L_x_2912) ;  /* 0x0000018000027945 */ /* 0x000fe20003800000 */
[----:B-----5:R-:W-:Y:S02]  /*4160*/  HADD2.F32 R74, -RZ, R28.H0_H0 ;  /* 0x2000001cff4a7230 */ /* 0x020fe40000004100 */
[----:B------:R-:W-:Y:S02]  /*4170*/  FFMA.FTZ R66, R71, R92, 1.1641532182693481445e-10 ;  /* 0x2f00000047427423 */ /* 0x000fe4000001005c */
[----:B------:R-:W1:Y:S01]  /*4180*/  LDC R91, c[0x0][0x294] ;  /* 0x0000a500ff5b7b82 */ /* 0x000e620000000800 */
[----:B------:R-:W-:-:S04]  /*4190*/  FMUL.FTZ R71, R74, R87 ;  /* 0x000000574a477220 */ /* 0x000fc80000410000 */
[----:B0-----:R-:W-:Y:S01]  /*41a0*/  FMUL.FTZ R71, R71, R88 ;  /* 0x0000005847477220 */ /* 0x001fe20000410000 */
[----:B-1----:R-:W-:Y:S01]  /*41b0*/  FSETP.GTU.FTZ.AND P1, PT, R66, R91, PT ;  /* 0x0000005b4200720b */ /* 0x002fe20003f3c000 */
[----:B------:R-:W-:-:S03]  /*41c0*/  @P0 HADD2.F32 R66, -RZ, R24.H0_H0 ;  /* 0x20000018ff420230 */ /* 0x000fc60000004100 */
[----:B------:R-:W-:Y:S02]  /*41d0*/  P2R R90, PR, RZ, 0x2 ;  /* 0x00000002ff5a7803 */ /* 0x000fe40000000000 */
[----:B------:R-:W-:Y:S02]  /*41e0*/  FSEL R71, R71, RZ, !P1 ;  /* 0x000000ff47477208 */ /* 0x000fe40004800000 */
[----:B------:R-:W-:-:S03]  /*41f0*/  ISETP.NE.AND P1, PT, R79, 0x1, PT ;  /* 0x000000014f00780c */ /* 0x000fc60003f25270 */
[----:B------:R-:W-:-:S04]  /*4200*/  FMUL.FTZ R71, R0, R71 ;  /* 0x0000004700477220 */ /* 0x000fc80000410000 */
[----:B------:R-:W-:Y:S01]  /*4210*/  @P0 FADD.FTZ R71, R66, R71 ;  /* 0x0000004742470221 */ /* 0x000fe20000010000 */
[----:B------:R-:W-:-:S05]  /*4220*/  IADD3 R66, R79, 0x1, RZ ;  /* 0x000000014f427810 */ /* 0x000fca0007ffe0ff */
        /* <DEDUP_REMOVED lines=9> */
.L_x_2913:
[----:B------:R-:W-:-:S07]  /*42c0*/  MOV R78, R68 ;  /* 0x00000044004e7202 */ /* 0x000fce0000000f00 */
.L_x_2914:
[----:B------:R-:W-:Y:S05]  /*42d0*/  BSYNC B2 ;  /* 0x0000000000027941 */ /* 0x000fea0003800000 */
.L_x_2912:
        /* <DEDUP_REMOVED lines=16> */
.L_x_2918:
[----:B------:R-:W-:Y:S05]  /*43e0*/  BSYNC B3 ;  /* 0x0000000000037941 */ /* 0x000fea0003800000 */
.L_x_2917:
        /* <DEDUP_REMOVED lines=41> */
[----:B------:R-:W-:Y:S01]  /*4680*/  HFMA2.MMA R66, -RZ, RZ, 0, 0 ;  /* 0x00000000ff427435 */ /* 0x000fe200000001ff */
[----:B------:R-:W-:-:S10]  /*4690*/  MOV R64, R74 ;  /* 0x0000004a00407202 */ /* 0x000fd40000000f00 */
.L_x_2916:
[----:B------:R-:W-:Y:S05]  /*46a0*/  BSYNC B2 ;  /* 0x0000000000027941 */ /* 0x000fea0003800000 */
.L_x_2915:
[----:B------:R-:W-:Y:S01]  /*46b0*/  I2FP.F32.U32 R75, R78 ;  /* 0x0000004e004b7245 */ /* 0x000fe20000201000 */
[----:B------:R-:W-:Y:S01]  /*46c0*/  HADD2.F32 R74, -RZ, R28.H1_H1 ;  /* 0x3000001cff4a7230 */ /* 0x000fe20000004100 */
[----:B------:R-:W-:Y:S01]  /*46d0*/  BSSY B2, `(.L_x_2919) ;  /* 0x0000016000027945 */ /* 0x000fe20003800000 */
[----:B------:R-:W-:Y:S02]  /*46e0*/  @P0 HADD2.F32 R79, -RZ, R24.H1_H1 ;  /* 0x30000018ff4f0230 */ /* 0x000fe40000004100 */
[----:B------:R-:W-:Y:S01]  /*46f0*/  FFMA.FTZ R28, R75, R92, 1.1641532182693481445e-10 ;  /* 0x2f0000004b1c7423 */ /* 0x000fe2000001005c */
[----:B------:R-:W-:Y:S01]  /*4700*/  FMUL.FTZ R75, R74, R87 ;  /* 0x000000574a4b7220 */ /* 0x000fe20000410000 */
[----:B------:R-:W-:-:S03]  /*4710*/  VIADD R78, R66, 0x1 ;  /* 0x00000001424e7836 */ /* 0x000fc60000000000 */
[----:B------:R-:W-:Y:S01]  /*4720*/  FMUL.FTZ R75, R75, R88 ;  /* 0x000000584b4b7220 */ /* 0x000fe20000410000 */
[----:B------:R-:W-:-:S04]  /*4730*/  FSETP.GTU.FTZ.AND P1, PT, R28, R91, PT ;  /* 0x0000005b1c00720b */ /* 0x000fc80003f3c000 */
        /* <DEDUP_REMOVED lines=14> */
.L_x_2920:
[----:B------:R-:W-:-:S07]  /*4820*/  MOV R75, R68 ;  /* 0x00000044004b7202 */ /* 0x000fce0000000f00 */
.L_x_2921:
[----:B------:R-:W-:Y:S05]  /*4830*/  BSYNC B2 ;  /* 0x0000000000027941 */ /* 0x000fea0003800000 */
.L_x_2919:
        /* <DEDUP_REMOVED lines=16> */
.L_x_2925:
[----:B------:R-:W-:Y:S05]  /*4940*/  BSYNC B3 ;  /* 0x0000000000037941 */ /* 0x000fea0003800000 */
.L_x_2924:
        /* <DEDUP_REMOVED lines=43> */
.L_x_2923:
[----:B------:R-:W-:Y:S05]  /*4c00*/  BSYNC B2 ;  /* 0x0000000000027941 */ /* 0x000fea0003800000 */
.L_x_2922:
        /* <DEDUP_REMOVED lines=22> */
.L_x_2927:
[----:B------:R-:W-:-:S07]  /*4d70*/  IMAD.MOV.U32 R83, RZ, RZ, R68 ;  /* 0x000000ffff537224 */ /* 0x000fce00078e0044 */
.L_x_2928:
[----:B------:R-:W-:Y:S05]  /*4d80*/  BSYNC B2 ;  /* 0x0000000000027941 */ /* 0x000fea0003800000 */
.L_x_2926:
        /* <DEDUP_REMOVED lines=16> */
.L_x_2932:
[----:B------:R-:W-:Y:S05]  /*4e90*/  BSYNC B3 ;  /* 0x0000000000037941 */ /* 0x000fea0003800000 */
.L_x_2931:
        /* <DEDUP_REMOVED lines=43> */
.L_x_2930:
[----:B------:R-:W-:Y:S05]  /*5150*/  BSYNC B2 ;  /* 0x0000000000027941 */ /* 0x000fea0003800000 */
.L_x_2929:
        /* <DEDUP_REMOVED lines=10> */
[----:B------:R-:W-:-:S04]  /*5200*/  @P0 HADD2.F32 R29, -RZ, R25.H1_H1 ;  /* 0x30000019ff1d0230 */ /* 0x000fc80000004100 */
[----:B------:R-:W-:-:S04]  /*5210*/  FMUL.FTZ R78, R21, R78 ;  /* 0x0000004e154e7220 */ /* 0x000fc80000410000 */
        /* <DEDUP_REMOVED lines=10> */
.L_x_2934:
[----:B------:R-:W-:-:S07]  /*52c0*/  MOV R29, R68 ;  /* 0x00000044001d7202 */ /* 0x000fce0000000f00 */
.L_x_2935:
[----:B------:R-:W-:Y:S05]  /*52d0*/  BSYNC B2 ;  /* 0x0000000000027941 */ /* 0x000fea0003800000 */
.L_x_2933:
        /* <DEDUP_REMOVED lines=16> */
.L_x_2939:
[----:B------:R-:W-:Y:S05]  /*53e0*/  BSYNC B3 ;  /* 0x0000000000037941 */ /* 0x000fea0003800000 */
.L_x_2938:
        /* <DEDUP_REMOVED lines=43> */
.L_x_2937:
[----:B------:R-:W-:Y:S05]  /*56a0*/  BSYNC B2 ;  /* 0x0000000000027941 */ /* 0x000fea0003800000 */
.L_x_2936:
        /* <DEDUP_REMOVED lines=22> */
.L_x_2941:
[----:B------:R-:W-:-:S07]  /*5810*/  MOV R29, R68 ;  /* 0x00000044001d7202 */ /* 0x000fce0000000f00 */
.L_x_2942:
[----:B------:R-:W-:Y:S05]  /*5820*/  BSYNC B2 ;  /* 0x0000000000027941 */ /* 0x000fea0003800000 */
.L_x_2940:
        /* <DEDUP_REMOVED lines=10> */
[----:B------:R-:W-:Y:S02]  /*58d0*/  @!P4 IADD3 R12, R12, 0x1, RZ ;  /* 0x000000010c0cc810 */ /* 0x000fe40007ffe0ff */
[----:B------:R-:W-:Y:S02]  /*58e0*/  @!P4 IADD3 R66, R65, 0x1, RZ ;  /* 0x000000014142c810 */ /* 0x000fe40007ffe0ff */
[----:B------:R-:W-:Y:S02]  /*58f0*/  ISETP.NE.AND P5, PT, R12, RZ, !P4 ;  /* 0x000000ff0c00720c */ /* 0x000fe400067a5270 */
[----:B------:R-:W-:-:S11]  /*5900*/  @!P4 MOV R10, RZ ;  /* 0x000000ff000ac202 */ /* 0x000fd60000000f00 */
[----:B------:R-:W-:-:S05]  /*5910*/  @P5 IMAD.MOV R66, RZ, RZ, R65 ;  /* 0x000000ffff425224 */ /* 0x000fca00078e0241 */
[----:B------:R-:W-:-:S07]  /*5920*/  @!P4 MOV R65, R66 ;  /* 0x000000420041c202 */ /* 0x000fce0000000f00 */
.L_x_2946:
[----:B------:R-:W-:Y:S05]  /*5930*/  BSYNC B3 ;  /* 0x0000000000037941 */ /* 0x000fea0003800000 */
.L_x_2945:
        /* <DEDUP_REMOVED lines=43> */
.L_x_2944:
[----:B------:R-:W-:Y:S05]  /*5bf0*/  BSYNC B2 ;  /* 0x0000000000027941 */ /* 0x000fea0003800000 */
.L_x_2943:
[----:B------:R-:W-:Y:S01]  /*5c00*/  I2FP.F32.U32 R29, R29 ;  /* 0x0000001d001d7245 */ /* 0x000fe20000201000 */
[----:B------:R-:W-:Y:S01]  /*5c10*/  HADD2.F32 R84, -RZ, R30.H1_H1 ;  /* 0x3000001eff547230 */ /* 0x000fe20000004100 */
[----:B------:R-:W-:Y:S01]  /*5c20*/  ISETP.NE.AND P5, PT, R66, 0x1, PT ;  /* 0x000000014200780c */ /* 0x000fe20003fa5270 */
[----:B------:R-:W-:Y:S02]  /*5c30*/  BSSY B2, `(.L_x_2947) ;  /* 0x0000014000027945 */ /* 0x000fe40003800000 */
[----:B------:R-:W-:Y:S01]  /*5c40*/  FFMA.FTZ R30, R29, R92, 1.1641532182693481445e-10 ;  /* 0x2f0000001d1e7423 */ /* 0x000fe2000001005c */
[----:B------:R-:W-:-:S04]  /*5c50*/  FMUL.FTZ R29, R84, R87 ;  /* 0x00000057541d7220 */ /* 0x000fc80000410000 */
[----:B------:R-:W-:Y:S01]  /*5c60*/  FMUL.FTZ R29, R29, R88 ;  /* 0x000000581d1d7220 */ /* 0x000fe20000410000 */
[----:B------:R-:W-:Y:S02]  /*5c70*/  FSETP.GTU.FTZ.AND P4, PT, R30, R91, PT ;  /* 0x0000005b1e00720b */ /* 0x000fe40003f9c000 */
[----:B------:R-:W-:Y:S02]  /*5c80*/  IADD3 R30, R66, 0x1, RZ ;  /* 0x00000001421e7810 */ /* 0x000fe40007ffe0ff */
[----:B------:R-:W-:-:S05]  /*5c90*/  FSEL R29, R29, RZ, !P4 ;  /* 0x000000ff1d1d7208 */ /* 0x000fca0006000000 */
[----:B------:R-:W-:Y:S01]  /*5ca0*/  FMUL.FTZ R84, R22, R29 ;  /* 0x0000001d16547220 */ /* 0x000fe20000410000 */
        /* <DEDUP_REMOVED lines=11> */
.L_x_2948:
[----:B------:R-:W-:-:S07]  /*5d60*/  MOV R29, R68 ;  /* 0x00000044001d7202 */ /* 0x000fce0000000f00 */
.L_x_2949:
[----:B------:R-:W-:Y:S05]  /*5d70*/  BSYNC B2 ;  /* 0x0000000000027941 */ /* 0x000fea0003800000 */
.L_x_2947:
        /* <DEDUP_REMOVED lines=16> */
.L_x_2953:
[----:B------:R-:W-:Y:S05]  /*5e80*/  BSYNC B3 ;  /* 0x0000000000037941 */ /* 0x000fea0003800000 */
.L_x_2952:
[----:B------:R-:W-:Y:S01]  /*5e90*/  LOP3.LUT R30, R30, UR7, R65, 0x96, !PT ;  /* 0x000000071e1e7c12 */ /* 0x000fe2000f8e9641 */
[----:B------:R-:W-:-:S04]  /*5ea0*/  IMAD.HI.U32 R67, R12, -0x326172a9, RZ ;  /* 0xcd9e8d570c437827 */ /* 0x000fc800078e00ff */
[----:B------:R-:W-:Y:S01]  /*5eb0*/  IMAD R69, R12, -0x326172a9, RZ ;  /* 0xcd9e8d570c457824 */ /* 0x000fe200078e02ff */
[----:B------:R-:W-:Y:S01]  /*5ec0*/  LOP3.LUT R67, R67, UR6, R10, 0x96, !PT ;  /* 0x0000000643437c12 */ /* 0x000fe2000f8e960a */
[----:B------:R-:W-:Y:S01]  /*5ed0*/  IMAD.WIDE.U32 R94, R30, -0x326172a9, RZ ;  /* 0xcd9e8d571e5e7825 */ /* 0x000fe200078e00ff */
[----:B------:R-:W-:-:S03]  /*5ee0*/  HFMA2.MMA R30, -RZ, RZ, 0, 0 ;  /* 0x00000000ff1e7435 */ /* 0x000fc600000001ff */
        /* <DEDUP_REMOVED lines=37> */
.L_x_2951:
[----:B------:R-:W-:Y:S05]  /*6140*/  BSYNC B2 ;  /* 0x0000000000027941 */ /* 0x000fea0003800000 */
.L_x_2950:
        /* <DEDUP_REMOVED lines=22> */
.L_x_2955:
[----:B------:R-:W-:-:S07]  /*62b0*/  MOV R29, R68 ;  /* 0x00000044001d7202 */ /* 0x000fce0000000f00 */
.L_x_2956:
[----:B------:R-:W-:Y:S05]  /*62c0*/  BSYNC B2 ;  /* 0x0000000000027941 */ /* 0x000fea0003800000 */
.L_x_2954:
        /* <DEDUP_REMOVED lines=11> */
[----:B------:R-:W-:Y:S02]  /*6380*/  @!P6 IADD3 R12, R12, 0x1, RZ ;  /* 0x000000010c0ce810 */ /* 0x000fe40007ffe0ff */
[----:B------:R-:W-:Y:S02]  /*6390*/  @!P6 IADD3 R66, R65, 0x1, RZ ;  /* 0x000000014142e810 */ /* 0x000fe40007ffe0ff */
[----:B------:R-:W-:Y:S02]  /*63a0*/  ISETP.NE.AND P0, PT, R12, RZ, !P6 ;  /* 0x000000ff0c00720c */ /* 0x000fe40007705270 */
[----:B------:R-:W-:-:S11]  /*63b0*/  @!P6 MOV R10, RZ ;  /* 0x000000ff000ae202 */ /* 0x000fd60000000f00 */
[----:B------:R-:W-:Y:S01]  /*63c0*/  @P0 IMAD.MOV R66, RZ, RZ, R65 ;  /* 0x000000ffff420224 */ /* 0x000fe200078e0241 */
[----:B------:R-:W-:-:S04]  /*63d0*/  ISETP.NE.AND P0, PT, R64, RZ, PT ;  /* 0x000000ff4000720c */ /* 0x000fc80003f05270 */
[----:B------:R-:W-:-:S09]  /*63e0*/  @!P6 MOV R65, R66 ;  /* 0x000000420041e202 */ /* 0x000fd20000000f00 */
.L_x_2960:
[----:B------:R-:W-:Y:S05]  /*63f0*/  BSYNC B3 ;  /* 0x0000000000037941 */ /* 0x000fea0003800000 */
.L_x_2959:
        /* <DEDUP_REMOVED lines=38> */
[----:B------:R-:W-:-:S04]  /*6660*/  IMAD.WIDE.U32 R66, R66, -0x2daee0ad, RZ ;  /* 0xd2511f5342427825 */ /* 0x000fc800078e00ff */
[----:B------:R-:W-:Y:S01]  /*6670*/  IMAD.MOV.U32 R64, RZ, RZ, R66 ;  /* 0x000000ffff407224 */ /* 0x000fe200078e0042 */
[----:B------:R-:W-:Y:S01]  /*6680*/  LOP3.LUT R69, R67, UR34, R96, 0x96, !PT ;  /* 0x0000002243457c12 */ /* 0x000fe2000f8e9660 */
[----:B------:R-:W-:Y:S01]  /*6690*/  HFMA2.MMA R66, -RZ, RZ, 0, 0 ;  /* 0x00000000ff427435 */ /* 0x000fe200000001ff */
[----:B------:R-:W-:Y:S02]  /*66a0*/  LOP3.LUT R67, R95, UR33, R68, 0x96, !PT ;  /* 0x000000215f437c12 */ /* 0x000fe4000f8e9644 */
[----:B------:R-:W-:-:S08]  /*66b0*/  MOV R68, R94 ;  /* 0x0000005e00447202 */ /* 0x000fd00000000f00 */
.L_x_2958:
[----:B------:R-:W-:Y:S05]  /*66c0*/  BSYNC B2 ;  /* 0x0000000000027941 */ /* 0x000fea0003800000 */
.L_x_2957:
[----:B------:R-:W-:Y:S01]  /*66d0*/  I2FP.F32.U32 R29, R29 ;  /* 0x0000001d001d7245 */ /* 0x000fe20000201000 */
[----:B------:R-:W-:Y:S01]  /*66e0*/  HADD2.F32 R30, -RZ, R31.H1_H1 ;  /* 0x3000001fff1e7230 */ /* 0x000fe20000004100 */
[----:B------:R-:W-:-:S03]  /*66f0*/  SEL R94, RZ, 0x1, P2 ;  /* 0x00000001ff5e7807 */ /* 0x000fc60001000000 */
[----:B------:R-:W-:Y:S01]  /*6700*/  FFMA.FTZ R92, R29, R92, 1.1641532182693481445e-10 ;  /* 0x2f0000001d5c7423 */ /* 0x000fe2000001005c */
[----:B------:R-:W-:Y:S01]  /*6710*/  FMUL.FTZ R87, R30, R87 ;  /* 0x000000571e577220 */ /* 0x000fe20000410000 */
[----:B------:R-:W-:Y:S01]  /*6720*/  @P0 HADD2.F32 R29, -RZ, R27.H1_H1 ;  /* 0x3000001bff1d0230 */ /* 0x000fe20000004100 */
[----:B------:R-:W-:Y:S01]  /*6730*/  F2FP.F16.F32.PACK_AB R30, R84, R79 ;  /* 0x0000004f541e723e */ /* 0x000fe200000000ff */
[----:B------:R-:W-:-:S04]  /*6740*/  IMAD.WIDE.U32 R94, R94, 0x1000000, RZ ;  /* 0x010000005e5e7825 */ /* 0x000fc800078e00ff */
[----:B------:R-:W-:Y:S01]  /*6750*/  FMUL.FTZ R87, R87, R88 ;  /* 0x0000005857577220 */ /* 0x000fe20000410000 */
[----:B------:R-:W-:Y:S02]  /*6760*/  FSETP.GTU.FTZ.AND P6, PT, R92, R91, PT ;  /* 0x0000005b5c00720b */ /* 0x000fe40003fdc000 */
[----:B------:R-:W-:Y:S02]  /*6770*/  SEL R92, RZ, 0x100, P4 ;  /* 0x00000100ff5c7807 */ /* 0x000fe40002000000 */
[----:B------:R-:W-:Y:S02]  /*6780*/  FSEL R87, R87, RZ, !P6 ;  /* 0x000000ff57577208 */ /* 0x000fe40007000000 */
[----:B------:R-:W-:-:S03]  /*6790*/  SEL R93, RZ, 0x1000000, P6 ;  /* 0x01000000ff5d7807 */ /* 0x000fc60003000000 */
[----:B------:R-:W-:Y:S01]  /*67a0*/  FMUL.FTZ R88, R40, R87 ;  /* 0x0000005728587220 */ /* 0x000fe20000410000 */
[----:B------:R-:W-:Y:S02]  /*67b0*/  SEL R87, RZ, 0x10000, P5 ;  /* 0x00010000ff577807 */ /* 0x000fe40002800000 */
[----:B------:R-:W-:Y:S01]  /*67c0*/  ISETP.NE.AND P5, PT, R90, RZ, PT ;  /* 0x000000ff5a00720c */ /* 0x000fe20003fa5270 */
[----:B------:R-:W-:Y:S01]  /*67d0*/  @P0 FADD.FTZ R88, R29, R88 ;  /* 0x000000581d580221 */ /* 0x000fe20000010000 */
[C---:B------:R-:W-:Y:S02]  /*67e0*/  LEA R90, P0, R89.reuse, UR12, 0x4 ;  /* 0x0000000c595a7c11 */ /* 0x040fe4000f8020ff */
[----:B------:R-:W-:Y:S02]  /*67f0*/  LOP3.LUT R92, R92, R93, R87, 0xfe, !PT ;  /* 0x0000005d5c5c7212 */ /* 0x000fe400078efe57 */
[----:B------:R-:W-:Y:S02]  /*6800*/  LEA.HI.X R91, R89, UR13, RZ, 0x4, P0 ;  /* 0x0000000d595b7c11 */ /* 0x000fe400080f24ff */
[----:B------:R-:W-:-:S02]  /*6810*/  SEL R87, RZ, 0x1, P3 ;  /* 0x00000001ff577807 */ /* 0x000fc40001800000 */
[----:B------:R-:W-:Y:S02]  /*6820*/  ISETP.NE.AND P0, PT, R28, RZ, PT ;  /* 0x000000ff1c00720c */ /* 0x000fe40003f05270 */
[----:B------:R-:W-:Y:S02]  /*6830*/  F2FP.F16.F32.PACK_AB R29, R78, R75 ;  /* 0x0000004b4e1d723e */ /* 0x000fe400000000ff */
[----:B------:R-:W-:Y:S02]  /*6840*/  F2FP.F16.F32.PACK_AB R28, R74, R71 ;  /* 0x000000474a1c723e */ /* 0x000fe400000000ff */
[----:B------:R-:W-:Y:S02]  /*6850*/  F2FP.F16.F32.PACK_AB R31, R88, R83 ;  /* 0x00000053581f723e */ /* 0x000fe400000000ff */
[----:B------:R-:W-:Y:S02]  /*6860*/  LOP3.LUT R87, R95, R92, R87, 0xfe, !PT ;  /* 0x0000005c5f577212 */ /* 0x000fe400078efe57 */
[----:B------:R-:W-:Y:S01]  /*6870*/  SEL R92, RZ, 0x1, P1 ;  /* 0x00000001ff5c7807 */ /* 0x000fe20000800000 */
[----:B------:R0:W-:Y:S01]  /*6880*/  STG.E.128 desc[UR4][R90.64], R28 ;  /* 0x0000001c5a007986 */ /* 0x0001e2000c101d04 */
[----:B------:R-:W-:-:S03]  /*6890*/  SEL R95, RZ, 0x1, P0 ;  /* 0x00000001ff5f7807 */ /* 0x000fc60000000000 */
[----:B------:R-:W-:-:S04]  /*68a0*/  IMAD.WIDE.U32 R92, R92, 0x10000, RZ ;  /* 0x000100005c5c7825 */ /* 0x000fc800078e00ff */
[----:B0-----:R-:W-:-:S05]  /*68b0*/  IMAD.WIDE.U32 R28, R95, 0x100, RZ ;  /* 0x000001005f1c7825 */ /* 0x001fca00078e00ff */
[----:B------:R-:W-:Y:S02]  /*68c0*/  LOP3.LUT R93, R29, R87, R93, 0xfe, !PT ;  /* 0x000000571d5d7212 */ /* 0x000fe400078efe5d */
[----:B------:R-:W-:Y:S02]  /*68d0*/  LOP3.LUT R94, R28, R94, R92, 0xfe, !PT ;  /* 0x0000005e1c5e7212 */ /* 0x000fe400078efe5c */
[----:B------:R-:W-:Y:S02]  /*68e0*/  SEL R29, RZ, 0x1, P5 ;  /* 0x00000001ff1d7807 */ /* 0x000fe40002800000 */
[C---:B------:R-:W-:Y:S02]  /*68f0*/  LEA R28, P0, R89.reuse, UR14, 0x3 ;  /* 0x0000000e591c7c11 */ /* 0x040fe4000f8018ff */
[----:B------:R-:W-:Y:S02]  /*6900*/  LOP3.LUT R92, R94, R29, RZ, 0xfc, !PT ;  /* 0x0000001d5e5c7212 */ /* 0x000fe400078efcff */
[----:B------:R-:W-:-:S05]  /*6910*/  LEA.HI.X R29, R89, UR15, RZ, 0x3, P0 ;  /* 0x0000000f591d7c11 */ /* 0x000fca00080f1cff */
[----:B------:R1:W-:Y:S04]  /*6920*/  STG.E.64 desc[UR4][R28.64], R92 ;  /* 0x0000005c1c007986 */ /* 0x0003e8000c101b04 */
.L_x_2904:
[----:B------:R-:W-:Y:S05]  /*6930*/  BSYNC B1 ;  /* 0x0000000000017941 */ /* 0x000fea0003800000 */
.L_x_2903:
[----:B01----:R-:W-:Y:S01]  /*6940*/  FADD.FTZ R29, RZ, R63 ;  /* 0x0000003fff1d7221 */ /* 0x003fe20000010000 */
[----:B------:R-:W-:Y:S01]  /*6950*/  ISETP.NE.AND P3, PT, R15, RZ, PT ;  /* 0x000000ff0f00720c */ /* 0x000fe20003f65270 */
[----:B------:R-:W-:Y:S01]  /*6960*/  UMOV UR8, 0xffffffff ;  /* 0xffffffff00087882 */ /* 0x000fe20000000000 */
[----:B------:R-:W-:Y:S01]  /*6970*/  ISETP.GT.U32.AND P0, PT, R14, 0x3f, PT ;  /* 0x0000003f0e00780c */ /* 0x000fe20003f04070 */
[----:B------:R-:W-:Y:S01]  /*6980*/  FADD.FTZ R28, R72, R29 ;  /* 0x0000001d481c7221 */ /* 0x000fe20000010000 */
[----:B------:R-:W-:-:S03]  /*6990*/  ISETP.NE.AND P1, PT, R85, RZ, PT ;  /* 0x000000ff5500720c */ /* 0x000fc60003f25270 */
        /* <DEDUP_REMOVED lines=70> */
.L_x_2978:
[----:B-1----:R-:W-:Y:S01]  /*6e00*/  FADD.FTZ R28, R93, R89 ;  /* 0x000000595d1c7221 */ /* 0x002fe20000010000 */
[----:B------:R-:W-:Y:S01]  /*6e10*/  PLOP3.LUT P0, PT, PT, PT, UP1, 0x40, 0x0 ;  /* 0x000000000000781c */ /* 0x000fe20003f0e818 */
[----:B------:R-:W1:Y:S01]  /*6e20*/  @!P1 LDC.64 R30, c[0x0][0x250] ;  /* 0x00009400ff1e9b82 */ /* 0x000e620000000a00 */
[----:B------:R-:W-:Y:S01]  /*6e30*/  BSSY B1, `(.L_x_2962) ;  /* 0x000002e000017945 */ /* 0x000fe20003800000 */
[----:B------:R-:W-:Y:S01]  /*6e40*/  FFMA.FTZ R85, R28, R29, UR16 ;  /* 0x000000101c557e23 */ /* 0x000fe2000801001d */
[----:B------:R-:W-:-:S05]  /*6e50*/  FMUL.FTZ R28, R87, R87 ;  /* 0x00000057571c7220 */ /* 0x000fca0000410000 */
[----:B------:R-:W-:Y:S02]  /*6e60*/  FSEL R90, R28, RZ, !P0 ;  /* 0x000000ff1c5a7208 */ /* 0x000fe40004000000 */
[----:B------:R-:W2:Y:S01]  /*6e70*/  @!P1 LDC.64 R28, c[0x0][0x258] ;  /* 0x00009600ff1c9b82 */ /* 0x000ea20000000a00 */
[----:B------:R-:W-:Y:S02]  /*6e80*/  PLOP3.LUT P0, PT, PT, PT, UP1, 0x40, 0x0 ;  /* 0x000000000000781c */ /* 0x000fe40003f0e818 */
[----:B------:R-:W-:Y:S02]  /*6e90*/  FADD.FTZ R85, R85, R90 ;  /* 0x0000005a55557221 */ /* 0x000fe40000010000 */
[----:B------:R-:W-:-:S04]  /*6ea0*/  FSEL R89, R87, RZ, P0 ;  /* 0x000000ff57597208 */ /* 0x000fc80000000000 */
        /* <DEDUP_REMOVED lines=18> */
[----:B------:R-:W-:Y:S01]  /*6fd0*/  FFMA.FTZ R92, R43, R92, R38 ;  /* 0x0000005c2b5c7223 */ /* 0x000fe20000010026 */
[----:B------:R-:W1:Y:S01]  /*6fe0*/  LDC.64 R90, c[0x0][0x2b8] ;  /* 0x0000ae00ff5a7b82 */ /* 0x000e620000000a00 */
[----:B------:R-:W-:Y:S01]  /*6ff0*/  F2FP.F16.F32.PACK_AB R28, R29, R28 ;  /* 0x0000001c1d1c723e */ /* 0x000fe200000000ff */
[----:B------:R-:W-:Y:S01]  /*7000*/  FMUL.FTZ R29, R85, R30 ;  /* 0x0000001e551d7220 */ /* 0x000fe20000410000 */
[--C-:B------:R-:W-:Y:S01]  /*7010*/  FADD.FTZ R30, R76, -R89.reuse ;  /* 0x800000594c1e7221 */ /* 0x100fe20000010000 */
[----:B------:R-:W-:-:S02]  /*7020*/  FADD.FTZ R94, R86, -R89 ;  /* 0x80000059565e7221 */ /* 0x000fc40000010000 */
[----:B------:R-:W-:Y:S01]  /*7030*/  FFMA.FTZ R29, R32, R29, R45 ;  /* 0x0000001d201d7223 */ /* 0x000fe2000001002d */
[C---:B------:R-:W-:Y:S01]  /*7040*/  FMUL.FTZ R30, R85.reuse, R30 ;  /* 0x0000001e551e7220 */ /* 0x040fe20000410000 */
[----:B------:R-:W-:-:S03]  /*7050*/  FMUL.FTZ R94, R85, R94 ;  /* 0x0000005e555e7220 */ /* 0x000fc60000410000 */
[----:B------:R-:W-:Y:S01]  /*7060*/  FFMA.FTZ R30, R42, R30, R37 ;  /* 0x0000001e2a1e7223 */ /* 0x000fe20000010025 */
[----:B------:R-:W-:-:S04]  /*7070*/  FFMA.FTZ R94, R35, R94, R48 ;  /* 0x0000005e235e7223 */ /* 0x000fc80000010030 */
[----:B------:R-:W-:Y:S02]  /*7080*/  F2FP.F16.F32.PACK_AB R29, R30, R29 ;  /* 0x0000001d1e1d723e */ /* 0x000fe400000000ff */
[----:B------:R-:W-:Y:S01]  /*7090*/  F2FP.F16.F32.PACK_AB R30, R92, R31 ;  /* 0x0000001f5c1e723e */ /* 0x000fe200000000ff */
[----:B------:R-:W-:-:S04]  /*70a0*/  FADD.FTZ R92, R81, -R89 ;  /* 0x80000059515c7221 */ /* 0x000fc80000010000 */
[----:B------:R-:W-:Y:S01]  /*70b0*/  FMUL.FTZ R92, R85, R92 ;  /* 0x0000005c555c7220 */ /* 0x000fe20000410000 */
[C---:B-1----:R-:W-:Y:S01]  /*70c0*/  IMAD.WIDE.U32 R90, R80.reuse, 0x10, R90 ;  /* 0x00000010505a7825 */ /* 0x042fe200078e005a */
[----:B------:R-:W-:-:S03]  /*70d0*/  IADD3 R80, R80, 0x20, RZ ;  /* 0x0000002050507810 */ /* 0x000fc60007ffe0ff */
[----:B------:R-:W-:-:S05]  /*70e0*/  FFMA.FTZ R31, R34, R92, R47 ;  /* 0x0000005c221f7223 */ /* 0x000fca000001002f */
[----:B------:R-:W-:-:S05]  /*70f0*/  F2FP.F16.F32.PACK_AB R31, R94, R31 ;  /* 0x0000001f5e1f723e */ /* 0x000fca00000000ff */
[----:B------:R2:W-:Y:S02]  /*7100*/  STG.E.128 desc[UR4][R90.64], R28 ;  /* 0x0000001c5a007986 */ /* 0x0005e4000c101d04 */
.L_x_2963:
[----:B------:R-:W-:Y:S05]  /*7110*/  BSYNC B1 ;  /* 0x0000000000017941 */ /* 0x000fea0003800000 */
.L_x_2962:
[----:B------:R-:W-:Y:S01]  /*7120*/  ISETP.NE.AND P0, PT, R16, RZ, PT ;  /* 0x000000ff1000720c */ /* 0x000fe20003f05270 */
[----:B------:R-:W-:-:S12]  /*7130*/  BSSY B1, `(.L_x_2964) ;  /* 0x0000021000017945 */ /* 0x000fd80003800000 */
[----:B------:R-:W-:Y:S05]  /*7140*/  @!P0 BRA `(.L_x_2965) ;  /* 0x00000000007c8947 */ /* 0x000fea0003800000 */
[--C-:B--2---:R-:W-:Y:S01]  /*7150*/  FADD.FTZ R90, R83, -R89.reuse ;  /* 0x80000059535a7221 */ /* 0x104fe20000010000 */
[--C-:B------:R-:W-:Y:S01]  /*7160*/  FADD.FTZ R100, R88, -R89.reuse ;  /* 0x8000005958647221 */ /* 0x100fe20000010000 */
[--C-:B-1----:R-:W-:Y:S01]  /*7170*/  FADD.FTZ R28, R71, -R89.reuse ;  /* 0x80000059471c7221 */ /* 0x102fe20000010000 */
[--C-:B------:R-:W-:Y:S01]  /*7180*/  FADD.FTZ R30, R74, -R89.reuse ;  /* 0x800000594a1e7221 */ /* 0x100fe20000010000 */
[C---:B------:R-:W-:Y:S01]  /*7190*/  FMUL.FTZ R31, R85.reuse, R90 ;  /* 0x0000005a551f7220 */ /* 0x040fe20000410000 */
[----:B------:R-:W-:Y:S01]  /*71a0*/  FMUL.FTZ R90, R85, R100 ;  /* 0x00000064555a7220 */ /* 0x000fe20000410000 */
[--C-:B------:R-:W-:Y:S01]  /*71b0*/  FADD.FTZ R98, R75, -R89.reuse ;  /* 0x800000594b627221 */ /* 0x100fe20000010000 */
[--C-:B------:R-:W-:Y:S01]  /*71c0*/  FADD.FTZ R96, R78, -R89.reuse ;  /* 0x800000594e607221 */ /* 0x100fe20000010000 */
[----:B------:R-:W-:Y:S01]  /*71d0*/  FFMA.FTZ R31, R53, R31, R62 ;  /* 0x0000001f351f7223 */ /* 0x000fe2000001003e */
[----:B------:R-:W-:Y:S01]  /*71e0*/  FFMA.FTZ R90, R55, R90, R70 ;  /* 0x0000005a375a7223 */ /* 0x000fe20000010046 */
[--C-:B------:R-:W-:Y:S01]  /*71f0*/  FADD.FTZ R92, R79, -R89.reuse ;  /* 0x800000594f5c7221 */ /* 0x100fe20000010000 */
[----:B------:R-:W-:Y:S01]  /*7200*/  FADD.FTZ R94, R84, -R89 ;  /* 0x80000059545e7221 */ /* 0x000fe20000010000 */
[C---:B------:R-:W-:Y:S01]  /*7210*/  FMUL.FTZ R28, R85.reuse, R28 ;  /* 0x0000001c551c7220 */ /* 0x040fe20000410000 */
[C---:B------:R-:W-:Y:S01]  /*7220*/  FMUL.FTZ R30, R85.reuse, R30 ;  /* 0x0000001e551e7220 */ /* 0x040fe20000410000 */
[----:B------:R-:W-:Y:S01]  /*7230*/  F2FP.F16.F32.PACK_AB R31, R90, R31 ;  /* 0x0000001f5a1f723e */ /* 0x000fe200000000ff */
[C---:B------:R-:W-:Y:S01]  /*7240*/  FMUL.FTZ R87, R85.reuse, R98 ;  /* 0x0000006255577220 */ /* 0x040fe20000410000 */
[----:B------:R-:W1:Y:S01]  /*7250*/  LDC.64 R90, c[0x0][0x2b8] ;  /* 0x0000ae00ff5a7b82 */ /* 0x000e620000000a00 */
        /* <DEDUP_REMOVED lines=12> */
[----:B-1----:R-:W-:-:S05]  /*7320*/  IMAD.WIDE.U32 R90, R80, 0x10, R90 ;  /* 0x00000010505a7825 */ /* 0x002fca00078e005a */
[----:B------:R3:W-:Y:S02]  /*7330*/  STG.E.128 desc[UR4][R90.64], R28 ;  /* 0x0000001c5a007986 */ /* 0x0007e4000c101d04 */
.L_x_2965:
[----:B------:R-:W-:Y:S05]  /*7340*/  BSYNC B1 ;  /* 0x0000000000017941 */ /* 0x000fea0003800000 */
.L_x_2964:
[----:B-123--:R-:W1:Y:S02]  /*7350*/  LDC.64 R28, c[0x0][0x210] ;  /* 0x00008400ff1c7b82 */ /* 0x00ee640000000a00 */
[----:B-1----:R-:W-:-:S04]  /*7360*/  LEA R13, R28, R13, 0x2 ;  /* 0x0000000d1c0d7211 */ /* 0x002fc800078e10ff */
[----:B------:R-:W-:-:S13]  /*7370*/  ISETP.GE.AND P0, PT, R13, R29, PT ;  /* 0x0000001d0d00720c */ /* 0x000fda0003f06270 */
[----:B------:R-:W-:Y:S05]  /*7380*/  @!P0 BRA `(.L_x_2966) ;  /* 0xffffff98006c8947 */ /* 0x000fea000383ffff */
[----:B------:R-:W-:Y:S05]  /*7390*/  BSYNC B0 ;  /* 0x0000000000007941 */ /* 0x000fea0003800000 */
.L_x_2844:
[----:B------:R-:W-:Y:S05]  /*73a0*/  EXIT ;  /* 0x000000000000794d */ /* 0x000fea0003800000 */
.L_x_2961:
[----:B------:R-:W-:Y:S01]  /*73b0*/  HFMA2.MMA R85, -RZ, RZ, 0, 5.9604644775390625e-08 ;  /* 0x00000001ff557435 */ /* 0x000fe200000001ff */
[----:B------:R-:W-:Y:S01]  /*73c0*/  BSSY B1, `(.L_x_2967) ;  /* 0x0000007000017945 */ /* 0x000fe20003800000 */
[----:B------:R-:W-:Y:S01]  /*73d0*/  IMAD.MOV.U32 R90, RZ, RZ, R28 ;  /* 0x000000ffff5a7224 */ /* 0x000fe200078e001c */
[----:B------:R-:W-:Y:S02]  /*73e0*/  MOV R31, 0x1f ;  /* 0x0000001f001f7802 */ /* 0x000fe40000000f00 */
[----:B------:R-:W-:-:S07]  /*73f0*/  MOV R30, 0xffffffff ;  /* 0xffffffff001e7802 */ /* 0x000fce0000000f00 */
[----:B------:R-:W-:Y:S05]  /*7400*/  WARPSYNC.COLLECTIVE R30, `(.L_x_2968) ;  /* 0x000000001e087348 */ /* 0x000fea0003c00000 */
[----:B------:R0:W1:Y:S02]  /*7410*/  SHFL.BFLY P2, R89, R90, R85, R31 ;  /* 0x0c0000555a597389 */ /* 0x000064000004001f */
[----:B01----:R-:W-:Y:S01]  /*7420*/  ENDCOLLECTIVE ;  /* 0x000000000000791b */ /* 0x003fe20003800000 */
.L_x_2968:
[----:B------:R-:W-:Y:S05]  /*7430*/  BSYNC B1 ;  /* 0x0000000000017941 */ /* 0x000fea0003800000 */
.L_x_2967:
[----:B------:R-:W-:Y:S01]  /*7440*/  HFMA2.MMA R31, -RZ, RZ, 0, 1.847743988037109375e-06 ;  /* 0x0000001fff1f7435 */ /* 0x000fe200000001ff */
[----:B------:R-:W-:Y:S01]  /*7450*/  FADD.FTZ R90, R28, R89 ;  /* 0x000000591c5a7221 */ /* 0x000fe20000010000 */
[----:B------:R-:W-:Y:S01]  /*7460*/  IMAD.MOV.U32 R85, RZ, RZ, 0x2 ;  /* 0x00000002ff557424 */ /* 0x000fe200078e00ff */
[----:B------:R-:W-:Y:S01]  /*7470*/  MOV R30, 0xffffffff ;  /* 0xffffffff001e7802 */ /* 0x000fe20000000f00 */
[----:B------:R-:W0:Y:S07]  /*7480*/  LDC R29, c[0x0][0x290] ;  /* 0x0000a400ff1d7b82 */ /* 0x000e2e0000000800 */
[----:B0-----:R-:W-:Y:S05]  /*7490*/  WARPSYNC.COLLECTIVE R30, `(.L_x_2969) ;  /* 0x000000001e087348 */ /* 0x001fea0003c00000 */
[----:B------:R1:W2:Y:S02]  /*74a0*/  SHFL.BFLY P2, R89, R90, R85, R31 ;  /* 0x0c0000555a597389 */ /* 0x0002a4000004001f */
[----:B012---:R-:W-:Y:S01]  /*74b0*/  ENDCOLLECTIVE ;  /* 0x000000000000791b */ /* 0x007fe20003800000 */
.L_x_2969:
[----:B------:R-:W-:Y:S02]  /*74c0*/  IMAD.MOV.U32 R85, RZ, RZ, 0x4 ;  /* 0x00000004ff557424 */ /* 0x000fe400078e00ff */
[----:B------:R-:W-:-:S05]  /*74d0*/  FADD.FTZ R91, R90, R89 ;  /* 0x000000595a5b7221 */ /* 0x000fca0000010000 */
[----:B------:R-:W-:-:S07]  /*74e0*/  MOV R90, R91 ;  /* 0x0000005b005a7202 */ /* 0x000fce0000000f00 */
[----:B------:R-:W-:Y:S05]  /*74f0*/  WARPSYNC.COLLECTIVE R30, `(.L_x_2970) ;  /* 0x000000001e087348 */ /* 0x000fea0003c00000 */
[----:B------:R0:W1:Y:S02]  /*7500*/  SHFL.BFLY P2, R89, R90, R85, R31 ;  /* 0x0c0000555a597389 */ /* 0x000064000004001f */
[----:B01----:R-:W-:Y:S01]  /*7510*/  ENDCOLLECTIVE ;  /* 0x000000000000791b */ /* 0x003fe20003800000 */
.L_x_2970:
[----:B------:R-:W-:Y:S01]  /*7520*/  HFMA2.MMA R85, -RZ, RZ, 0, 4.76837158203125e-07 ;  /* 0x00000008ff557435 */ /* 0x000fe200000001ff */
[----:B------:R-:W-:-:S05]  /*7530*/  FADD.FTZ R92, R91, R89 ;  /* 0x000000595b5c7221 */ /* 0x000fca0000010000 */
[----:B------:R-:W-:-:S07]  /*7540*/  MOV R90, R92 ;  /* 0x0000005c005a7202 */ /* 0x000fce0000000f00 */
[----:B------:R-:W-:Y:S05]  /*7550*/  WARPSYNC.COLLECTIVE R30, `(.L_x_2971) ;  /* 0x000000001e087348 */ /* 0x000fea0003c00000 */
[----:B------:R0:W1:Y:S02]  /*7560*/  SHFL.BFLY P2, R89, R90, R85, R31 ;  /* 0x0c0000555a597389 */ /* 0x000064000004001f */
[----:B01----:R-:W-:Y:S01]  /*7570*/  ENDCOLLECTIVE ;  /* 0x000000000000791b */ /* 0x003fe20003800000 */
.L_x_2971:
[----:B------:R-:W-:Y:S02]  /*7580*/  IMAD.MOV.U32 R85, RZ, RZ, 0x10 ;  /* 0x00000010ff557424 */ /* 0x000fe400078e00ff */
[----:B------:R-:W-:-:S05]  /*7590*/  FADD.FTZ R93, R92, R89 ;  /* 0x000000595c5d7221 */ /* 0x000fca0000010000 */
[----:B------:R-:W-:-:S07]  /*75a0*/  MOV R90, R93 ;  /* 0x0000005d005a7202 */ /* 0x000fce0000000f00 */
[----:B------:R-:W-:Y:S05]  /*75b0*/  WARPSYNC.COLLECTIVE R30, `(.L_x_2972) ;  /* 0x000000001e087348 */ /* 0x000fea0003c00000 */
[----:B------:R0:W1:Y:S02]  /*75c0*/  SHFL.BFLY P2, R89, R90, R85, R31 ;  /* 0x0c0000555a597389 */ /* 0x000064000004001f */
[----:B01----:R-:W-:Y:S01]  /*75d0*/  ENDCOLLECTIVE ;  /* 0x000000000000791b */ /* 0x003fe20003800000 */
.L_x_2972:
        /* <DEDUP_REMOVED lines=36> */
[----:B------:R-:W-:Y:S01]  /*7820*/  MOV R31, 0x1f ;  /* 0x0000001f001f7802 */ /* 0x000fe20000000f00 */
[----:B------:R-:W-:-:S03]  /*7830*/  IMAD.MOV.U32 R30, RZ, RZ, -0x1 ;  /* 0xffffffffff1e7424 */ /* 0x000fc600078e00ff */
[----:B------:R-:W-:-:S07]  /*7840*/  MOV R90, R28 ;  /* 0x0000001c005a7202 */ /* 0x000fce0000000f00 */
[----:B------:R-:W-:Y:S05]  /*7850*/  WARPSYNC.COLLECTIVE R30, `(.L_x_2973) ;  /* 0x000000001e087348 */ /* 0x000fea0003c00000 */
[----:B------:R0:W1:Y:S02]  /*7860*/  SHFL.BFLY P2, R89, R90, R85, R31 ;  /* 0x0c0000555a597389 */ /* 0x000064000004001f */
[----:B01----:R-:W-:Y:S01]  /*7870*/  ENDCOLLECTIVE ;  /* 0x000000000000791b */ /* 0x003fe20003800000 */
.L_x_2973:
[----:B------:R-:W-:Y:S01]  /*7880*/  HFMA2.MMA R85, -RZ, RZ, 0, 1.1920928955078125e-07 ;  /* 0x00000002ff557435 */ /* 0x000fe200000001ff */
[----:B------:R-:W-:-:S10]  /*7890*/  FADD.FTZ R90, R28, R89 ;  /* 0x000000591c5a7221 */ /* 0x000fd40000010000 */
[----:B------:R-:W-:Y:S05]  /*78a0*/  WARPSYNC.COLLECTIVE R30, `(.L_x_2974) ;  /* 0x000000001e087348 */ /* 0x000fea0003c00000 */
[----:B------:R0:W1:Y:S02]  /*78b0*/  SHFL.BFLY P2, R89, R90, R85, R31 ;  /* 0x0c0000555a597389 */ /* 0x000064000004001f */
[----:B01----:R-:W-:Y:S01]  /*78c0*/  ENDCOLLECTIVE ;  /* 0x000000000000791b */ /* 0x003fe20003800000 */
.L_x_2974:
[----:B------:R-:W-:Y:S01]  /*78d0*/  HFMA2.MMA R85, -RZ, RZ, 0, 2.384185791015625e-07 ;  /* 0x00000004ff557435 */ /* 0x000fe200000001ff */
[----:B------:R-:W-:-:S05]  /*78e0*/  FADD.FTZ R91, R90, R89 ;  /* 0x000000595a5b7221 */ /* 0x000fca0000010000 */
[----:B------:R-:W-:-:S07]  /*78f0*/  MOV R90, R91 ;  /* 0x0000005b005a7202 */ /* 0x000fce0000000f00 */
[----:B------:R-:W-:Y:S05]  /*7900*/  WARPSYNC.COLLECTIVE R30, `(.L_x_2975) ;  /* 0x000000001e087348 */ /* 0x000fea0003c00000 */
[----:B------:R0:W1:Y:S02]  /*7910*/  SHFL.BFLY P2, R89, R90, R85, R31 ;  /* 0x0c0000555a597389 */ /* 0x000064000004001f */
[----:B01----:R-:W-:Y:S01]  /*7920*/  ENDCOLLECTIVE ;  /* 0x000000000000791b */ /* 0x003fe20003800000 */
.L_x_2975:
[----:B------:R-:W-:Y:S01]  /*7930*/  MOV R85, 0x8 ;  /* 0x0000000800557802 */ /* 0x000fe20000000f00 */
[----:B------:R-:W-:-:S04]  /*7940*/  FADD.FTZ R92, R91, R89 ;  /* 0x000000595b5c7221 */ /* 0x000fc80000010000 */
[----:B------:R-:W-:-:S07]  /*7950*/  IMAD.MOV.U32 R90, RZ, RZ, R92 ;  /* 0x000000ffff5a7224 */ /* 0x000fce00078e005c */
[----:B------:R-:W-:Y:S05]  /*7960*/  WARPSYNC.COLLECTIVE R30, `(.L_x_2976) ;  /* 0x000000001e087348 */ /* 0x000fea0003c00000 */
[----:B------:R0:W1:Y:S02]  /*7970*/  SHFL.BFLY P2, R89, R90, R85, R31 ;  /* 0x0c0000555a597389 */ /* 0x000064000004001f */
[----:B01----:R-:W-:Y:S01]  /*7980*/  ENDCOLLECTIVE ;  /* 0x000000000000791b */ /* 0x003fe20003800000 */
.L_x_2976:
[----:B------:R-:W-:Y:S01]  /*7990*/  HFMA2.MMA R85, -RZ, RZ, 0, 9.5367431640625e-07 ;  /* 0x00000010ff557435 */ /* 0x000fe200000001ff */
[----:B------:R-:W-:-:S05]  /*79a0*/  FADD.FTZ R93, R92, R89 ;  /* 0x000000595c5d7221 */ /* 0x000fca0000010000 */
[----:B------:R-:W-:-:S07]  /*79b0*/  MOV R90, R93 ;  /* 0x0000005d005a7202 */ /* 0x000fce0000000f00 */
[----:B------:R-:W-:Y:S05]  /*79c0*/  WARPSYNC.COLLECTIVE R30, `(.L_x_2977) ;  /* 0x000000001e087348 */ /* 0x000fea0003c00000 */
[----:B------:R0:W1:Y:S02]  /*79d0*/  SHFL.BFLY P2, R89, R90, R85, R31 ;  /* 0x0c0000555a597389 */ /* 0x000064000004001f */
[----:B01----:R-:W-:Y:S01]  /*79e0*/  ENDCOLLECTIVE ;  /* 0x000000000000791b */ /* 0x003fe20003800000 */
.L_x_2977:
[----:B------:R-:W-:Y:S05]  /*79f0*/  BRA `(.L_x_2978) ;  /* 0xfffffff400007947 */ /* 0x000fea000383ffff */
.L_x_2979:
        /* <DEDUP_REMOVED lines=16> */
.L_x_16500:


//--------------------- .text._ZN10layer_norm13ln_fwd_kernelINS_13Kernel_traitsI6__halfS2_S2_S2_fjLj512ELj1ELj4ELj1ELj16ENS_18Kernel_traits_baseILj512ES2_S2_S2_S2_fjLj128EEEEELb1ELb1ELb0ELb1EEEvNS_9FwdParamsE --------------------------
	.section	.text._ZN10layer_norm13ln_fwd_kernelINS_13Kernel_traitsI6__halfS2_S2_S2_fjLj512ELj1ELj4ELj1ELj16ENS_18Kernel_traits_baseILj512ES2_S2_S2_S2_fjLj128EEEEELb1ELb1ELb0ELb1EEEvNS_9FwdParamsE,"ax",@progbits
	.align	128
        .global         _ZN10layer_norm13ln_fwd_kernelINS_13Kernel_traitsI6__halfS2_S2_S2_fjLj512ELj1ELj4ELj1ELj16ENS_18Kernel_traits_baseILj512ES2_S2_S2_S2_fjLj128EEEEELb1ELb1ELb0ELb1EEEvNS_9FwdParamsE
        .type           _ZN10layer_norm13ln_fwd_kernelINS_13Kernel_traitsI6__halfS2_S2_S2_fjLj512ELj1ELj4ELj1ELj16ENS_18Kernel_traits_baseILj512ES2_S2_S2_S2_fjLj128EEEEELb1ELb1ELb0ELb1EEEvNS_9FwdParamsE,@function
        .size           _ZN10layer_norm13ln_fwd_kernelINS_13Kernel_traitsI6__halfS2_S2_S2_fjLj512ELj1ELj4ELj1ELj16ENS_18Kernel_traits_baseILj512ES2_S2_S2_S2_fjLj128EEEEELb1ELb1ELb0ELb1EEEvNS_9FwdParamsE,(.L_x_16501 - _ZN10layer_norm13ln_fwd_kernelINS_13Kernel_traitsI6__halfS2_S2_S2_fjLj512ELj1ELj4ELj1ELj16ENS_18Kernel_traits_baseILj512ES2_S2_S2_S2_fjLj128EEEEELb1ELb1ELb0ELb1EEEvNS_9FwdParamsE)
        .other          _ZN10layer_norm13ln_fwd_kernelINS_13Kernel_traitsI6__halfS2_S2_S2_fjLj512ELj1ELj4ELj1ELj16ENS_18Kernel_traits_baseILj512ES2_S2_S2_S2_fjLj128EEEEELb1ELb1ELb0ELb1EEEvNS_9FwdParamsE,@"STO_CUDA_ENTRY STV_DEFAULT"
_ZN10layer_norm13ln_fwd_kernelINS_13Kernel_traitsI6__halfS2_S2_S2_fjLj512ELj1ELj4ELj1ELj16ENS_18Kernel_traits_baseILj512ES2_S2_S2_S2_fjLj128EEEEELb1ELb1ELb0ELb1EEEvNS_9FwdParamsE:
.text._ZN10layer_norm13ln_fwd_kernelINS_13Kernel_traitsI6__halfS2_S2_S2_fjLj512ELj1ELj4ELj1ELj16ENS_18Kernel_traits_baseILj512ES2_S2_S2_S2_fjLj128EEEEELb1ELb1ELb0ELb1EEEvNS_9FwdParamsE:
[----:B------:R-:W0:Y:S01]  /*0000*/  LDC R1, c[0x0][0x28] ;  /* 0x00000a00ff017b82 */ /* 0x000e220000000800 */
[----:B------:R-:W1:Y:S07]  /*0010*/  S2R R12, SR_TID.X ;  /* 0x00000000000c7919 */ /* 0x000e6e0000002100 */
[----:B------:R-:W2:Y:S01]  /*0020*/  LDC.64 R6, c[0x0][0x2c8] ;  /* 0x0000b200ff067b82 */ /* 0x000ea20000000a00 */
[----:B------:R-:W-:Y:S01]  /*0030*/  ULDC.U8 UR4, c[0x0][0x2f4] ;  /* 0x0000bd0000047ab9 */ /* 0x000fe20000000000 */
[----:B------:R-:W-:Y:S01]  /*0040*/  ULDC.64 UR8, c[0x0][0x2c8] ;  /* 0x0000b20000087ab9 */ /* 0x000fe20000000a00 */
[----:B------:R-:W-:Y:S01]  /*0050*/  ISETP.NE.AND P1, PT, RZ, UR4, PT ;  /* 0x00000004ff007c0c */ /* 0x000fe2000bf25270 */
[----:B------:R-:W-:Y:S01]  /*0060*/  ULDC.64 UR6, c[0x0][0x2e0] ;  /* 0x0000b80000067ab9 */ /* 0x000fe20000000a00 */
[----:B------:R-:W-:Y:S01]  /*0070*/  ISETP.NE.U32.AND P0, PT, RZ, UR8, PT ;  /* 0x00000008ff007c0c */ /* 0x000fe2000bf05070 */
[----:B------:R-:W-:Y:S01]  /*0080*/  IMAD.U32 R3, RZ, RZ, UR7 ;  /* 0x00000007ff037e24 */ /* 0x000fe2000f8e00ff */
[----:B------:R-:W-:Y:S01]  /*0090*/  MOV R2, UR6 ;  /* 0x0000000600027c02 */ /* 0x000fe20008000f00 */
[----:B------:R-:W-:Y:S01]  /*00a0*/  ULDC.64 UR4, c[0x0][0x208] ;  /* 0x0000820000047ab9 */ /* 0x000fe20000000a00 */
[----:B------:R-:W-:Y:S01]  /*00b0*/  ISETP.NE.AND.EX P0, PT, RZ, UR9, PT, P0 ;  /* 0x00000009ff007c0c */ /* 0x000fe2000bf05300 */
[----:B------:R-:W3:Y:S01]  /*00c0*/  S2R R13, SR_CTAID.X ;  /* 0x00000000000d7919 */ /* 0x000ee20000002500 */
[----:B------:R-:W4:Y:S01]  /*00d0*/  LDC R29, c[0x0][0x2ec] ;  /* 0x0000bb00ff1d7b82 */ /* 0x000f220000000800 */
[----:B------:R-:W-:Y:S01]  /*00e0*/  ULDC UR8, c[0x0][0x214] ;  /* 0x0000850000087ab9 */ /* 0x000fe20000000800 */
[----:B------:R-:W-:Y:S01]  /*00f0*/  ULDC.64 UR10, c[0x0][0x278] ;  /* 0x00009e00000a7ab9 */ /* 0x000fe20000000a00 */
[----:B0-----:R-:W-:-:S02]  /*0100*/  IADD3 R1, R1, -0x8, RZ ;  /* 0xfffffff801017810 */ /* 0x001fc40007ffe0ff */
[----:B------:R-:W3:Y:S03]  /*0110*/  @P1 LDG.E.64 R2, desc[UR4][R2.64] ;  /* 0x0000000402021981 */ /* 0x000ee6000c1e1b00 */
[----:B------:R-:W0:Y:S01]  /*0120*/  LDC R24, c[0x0][0x2e8] ;  /* 0x0000ba00ff187b82 */ /* 0x000e220000000800 */
[----:B-1----:R-:W-:Y:S02]  /*0130*/  LOP3.LUT R14, R12, 0x1f, RZ, 0xc0, !PT ;  /* 0x0000001f0c0e7812 */ /* 0x002fe400078ec0ff */
[----:B------:R-:W-:Y:S02]  /*0140*/  SHF.R.U32.HI R0, RZ, 0x5, R12 ;  /* 0x00000005ff007819 */ /* 0x000fe4000001160c */
[----:B----4-:R-:W-:Y:S01]  /*0150*/  @P1 MOV R25, R29 ;  /* 0x0000001d00191202 */ /* 0x010fe20000000f00 */
[----:B--2---:R-:W-:-:S05]  /*0160*/  IMAD.WIDE.U32 R6, R14, 0x10, R6 ;  /* 0x000000100e067825 */ /* 0x004fca00078e0006 */
[----:B------:R-:W5:Y:S04]  /*0170*/  @P0 LDG.E.128 R84, desc[UR4][R6.64] ;  /* 0x0000000406540981 */ /* 0x000f68000c1e1d00 */
[----:B------:R-:W5:Y:S01]  /*0180*/  @P0 LDG.E.128 R8, desc[UR4][R6.64+0x200] ;  /* 0x0002000406080981 */ /* 0x000f62000c1e1d00 */
[----:B---3--:R-:W-:Y:S02]  /*0190*/  LEA R0, R13, R0, 0x2 ;  /* 0x000000000d007211 */ /* 0x008fe400078e10ff */
[----:B------:R-:W-:Y:S01]  /*01a0*/  LEA R26, P3, R14, UR10, 0x4 ;  /* 0x0000000a0e1a7c11 */ /* 0x000fe2000f8620ff */
[----:B0-----:R0:W5:Y:S01]  /*01b0*/  @P1 LDG.E.64 R4, desc[UR4][R24.64] ;  /* 0x0000000418041981 */ /* 0x001162000c1e1b00 */
[----:B------:R-:W-:Y:S01]  /*01c0*/  ISETP.GE.AND P2, PT, R0, UR8, PT ;  /* 0x0000000800007c0c */ /* 0x000fe2000bf46270 */
[----:B------:R-:W-:-:S02]  /*01d0*/  ULDC UR8, c[0x0][0x0] ;  /* 0x0000000000087ab9 */ /* 0x000fc40000000800 */
[----:B------:R-:W-:Y:S02]  /*01e0*/  IMAD.X R27, RZ, RZ, UR11, P3 ;  /* 0x0000000bff1b7e24 */ /* 0x000fe400098e06ff */
[----:B0-----:R-:W-:Y:S01]  /*01f0*/  IMAD R25, R13, UR8, R12 ;  /* 0x000000080d197c24 */ /* 0x001fe2000f8e020c */
[----:B------:R-:W-:Y:S02]  /*0200*/  @P1 R2UR UR6, R2 ;  /* 0x00000000020612ca */ /* 0x000fe400000e0000 */
[----:B------:R-:W-:-:S05]  /*0210*/  @P1 R2UR UR7, R3 ;  /* 0x00000000030712ca */ /* 0x000fca00000e0000 */
[----:B------:R-:W-:Y:S10]  /*0220*/  @P2 EXIT ;  /* 0x000000000000294d */ /* 0x000ff40003800000 */
        /* <DEDUP_REMOVED lines=22> */
[----:B------:R-:W-:-:S02]  /*0390*/  @!P0 CS2R R84, SRZ ;  /* 0x0000000000548805 */ /* 0x000fc4000001ff00 */
[----:B------:R-:W-:Y:S01]  /*03a0*/  @P1 IADD3.X R29, RZ, R5, RZ, P2, !PT ;  /* 0x00000005ff1d1210 */ /* 0x000fe200017fe4ff */
[----:B------:R-:W-:Y:S01]  /*03b0*/  UIADD3 UR27, UR7, 0x1fd5c5a3, URZ ;  /* 0x1fd5c5a3071b7890 */ /* 0x000fe2000fffe03f */
[----:B------:R-:W-:Y:S01]  /*03c0*/  @!P0 CS2R R86, SRZ ;  /* 0x0000000000568805 */ /* 0x000fe2000001ff00 */
[----:B------:R-:W-:Y:S01]  /*03d0*/  UIADD3 UR26, UR6, 0x5384540f, URZ ;  /* 0x5384540f061a7890 */ /* 0x000fe2000fffe03f */
[--C-:B------:R-:W-:Y:S01]  /*03e0*/  SHF.R.U32.HI R3, RZ, 0x2, R29.reuse ;  /* 0x00000002ff037819 */ /* 0x100fe2000001161d */
[----:B------:R-:W-:Y:S01]  /*03f0*/  UIADD3 UR28, UR6, -0xe443238, URZ ;  /* 0xf1bbcdc8061c7890 */ /* 0x000fe2000fffe03f */
[----:B------:R-:W-:Y:S01]  /*0400*/  SHF.R.U64 R4, R24, 0x2, R29 ;  /* 0x0000000218047819 */ /* 0x000fe2000000121d */
[----:B------:R-:W-:Y:S01]  /*0410*/  UIADD3 UR29, UR7, -0x24c28bd8, URZ ;  /* 0xdb3d7428071d7890 */ /* 0x000fe2000fffe03f */
[----:B------:R-:W-:Y:S02]  /*0420*/  LOP3.LUT R28, R28, UR6, R3, 0x96, !PT ;  /* 0x000000061c1c7c12 */ /* 0x000fe4000f8e9603 */
[----:B------:R-:W-:-:S02]  /*0430*/  @!P0 CS2R R8, SRZ ;  /* 0x0000000000088805 */ /* 0x000fc4000001ff00 */
[----:B------:R-:W-:Y:S01]  /*0440*/  @!P0 CS2R R10, SRZ ;  /* 0x00000000000a8805 */ /* 0x000fe2000001ff00 */
[C---:B------:R-:W-:Y:S01]  /*0450*/  IMAD.HI.U32 R5, R4.reuse, -0x2daee0ad, RZ ;  /* 0xd2511f5304057827 */ /* 0x040fe200078e00ff */
[----:B------:R-:W-:Y:S01]  /*0460*/  UIADD3 UR30, UR6, -0x700cb87f, URZ ;  /* 0x8ff34781061e7890 */ /* 0x000fe2000fffe03f */
[----:B------:R-:W-:Y:S01]  /*0470*/  BSSY B0, `(.L_x_2980) ;  /* 0x00006cb000007945 */ /* 0x000fe20003800000 */
[----:B------:R-:W-:Y:S01]  /*0480*/  UIADD3 UR31, UR7, -0x695add53, URZ ;  /* 0x96a522ad071f7890 */ /* 0x000fe2000fffe03f */
[----:B0-----:R-:W-:Y:S01]  /*0490*/  IMAD R6, R4, -0x2daee0ad, RZ ;  /* 0xd2511f5304067824 */ /* 0x001fe200078e02ff */
[----:B------:R-:W-:Y:S01]  /*04a0*/  LOP3.LUT R5, R5, UR7, RZ, 0x3c, !PT ;  /* 0x0000000705057c12 */ /* 0x000fe2000f8e3cff */
[C---:B------:R-:W-:Y:S01]  /*04b0*/  IMAD.HI.U32 R7, R28.reuse, -0x2daee0ad, RZ ;  /* 0xd2511f531c077827 */ /* 0x040fe200078e00ff */
[----:B------:R-:W-:Y:S01]  /*04c0*/  ULDC.64 UR8, c[0x0][0x270] ;  /* 0x00009c0000087ab9 */ /* 0x000fe20000000a00 */
[----:B------:R-:W-:Y:S01]  /*04d0*/  ULDC UR10, c[0x0][0x218] ;  /* 0x00008600000a7ab9 */ /* 0x000fe20000000800 */
[----:B------:R-:W-:Y:S01]  /*04e0*/  UISETP.NE.U32.AND UP0, UPT, UR8, URZ, UPT ;  /* 0x0000003f0800728c */ /* 0x000fe2000bf05070 */
[----:B------:R-:W-:Y:S01]  /*04f0*/  IMAD R28, R28, -0x2daee0ad, RZ ;  /* 0xd2511f531c1c7824 */ /* 0x000fe200078e02ff */
[----:B------:R-:W-:Y:S01]  /*0500*/  LOP3.LUT R25, R7, UR15, R6, 0x96, !PT ;  /* 0x0000000f07197c12 */ /* 0x000fe2000f8e9606 */
[----:B------:R-:W-:Y:S01]  /*0510*/  IMAD R6, R2, -0x326172a9, RZ ;  /* 0xcd9e8d5702067824 */ /* 0x000fe200078e02ff */
[----:B------:R-:W-:Y:S01]  /*0520*/  ULDC.U8 UR8, c[0x0][0x2a0] ;  /* 0x0000a80000087ab9 */ /* 0x000fe20000000000 */
[----:B------:R-:W-:Y:S01]  /*0530*/  IMAD.HI.U32 R7, R5, -0x326172a9, RZ ;  /* 0xcd9e8d5705077827 */ /* 0x000fe200078e00ff */
[----:B------:R-:W-:-:S02]  /*0540*/  UISETP.NE.AND.EX UP0, UPT, UR9, URZ, UPT, UP0 ;  /* 0x0000003f0900728c */ /* 0x000fc4000bf05300 */
[----:B------:R-:W-:Y:S01]  /*0550*/  UISETP.NE.AND UP1, UPT, UR8, URZ, UPT ;  /* 0x0000003f0800728c */ /* 0x000fe2000bf25270 */
[----:B------:R-:W-:Y:S01]  /*0560*/  IMAD R5, R5, -0x326172a9, RZ ;  /* 0xcd9e8d5705057824 */ /* 0x000fe200078e02ff */
[----:B------:R-:W-:Y:S01]  /*0570*/  LOP3.LUT R6, R7, UR14, R6, 0x96, !PT ;  /* 0x0000000e07067c12 */ /* 0x000fe2000f8e9606 */
[----:B------:R-:W-:Y:S01]  /*0580*/  IMAD.HI.U32 R26, R25, -0x326172a9, RZ ;  /* 0xcd9e8d57191a7827 */ /* 0x000fe200078e00ff */
[----:B------:R-:W-:Y:S01]  /*0590*/  ULDC UR11, c[0x0][0x2d8] ;  /* 0x0000b600000b7ab9 */ /* 0x000fe20000000800 */
[----:B------:R-:W-:Y:S02]  /*05a0*/  ULDC.64 UR12, c[0x0][0x2b8] ;  /* 0x0000ae00000c7ab9 */ /* 0x000fe40000000a00 */
        /* <DEDUP_REMOVED lines=32> */
[----:B------:R-:W-:Y:S01]  /*07b0*/  IMAD R25, R25, -0x326172a9, RZ ;  /* 0xcd9e8d5719197824 */ /* 0x000fe200078e02ff */
[----:B------:R0:W-:Y:S01]  /*07c0*/  STL [R1+0x4], R26 ;  /* 0x0000041a01007387 */ /* 0x0001e20000100800 */
[--C-:B------:R-:W-:Y:S02]  /*07d0*/  HADD2.F32 R92, -RZ, R85.reuse.H0_H0 ;  /* 0x20000055ff5c7230 */ /* 0x100fe40000004100 */
[----:B------:R-:W-:Y:S01]  /*07e0*/  HADD2.F32 R91, -RZ, R85.H1_H1 ;  /* 0x30000055ff5b7230 */ /* 0x000fe20000004100 */
[----:B------:R1:W-:Y:S01]  /*07f0*/  STL [R1], R6 ;  /* 0x0000000601007387 */ /* 0x0003e20000100800 */
[----:B------:R-:W-:-:S02]  /*0800*/  HADD2.F32 R90, -RZ, R86.H0_H0 ;  /* 0x20000056ff5a7230 */ /* 0x000fc40000004100 */
[----:B------:R-:W-:Y:S02]  /*0810*/  HADD2.F32 R89, -RZ, R86.H1_H1 ;  /* 0x30000056ff597230 */ /* 0x000fe40000004100 */
[----:B------:R-:W-:Y:S02]  /*0820*/  HADD2.F32 R86, -RZ, R8.H0_H0 ;  /* 0x20000008ff567230 */ /* 0x000fe40000004100 */
[----:B0-----:R-:W-:-:S04]  /*0830*/  IMAD.HI.U32 R26, R27, -0x326172a9, RZ ;  /* 0xcd9e8d571b1a7827 */ /* 0x001fc800078e00ff */
[----:B-1----:R-:W-:-:S04]  /*0840*/  IMAD.HI.U32 R6, R7, -0x326172a9, RZ ;  /* 0xcd9e8d5707067827 */ /* 0x002fc800078e00ff */
[----:B------:R-:W-:Y:S01]  /*0850*/  IMAD R7, R7, -0x326172a9, RZ ;  /* 0xcd9e8d5707077824 */ /* 0x000fe200078e02ff */
[----:B------:R-:W-:Y:S01]  /*0860*/  LOP3.LUT R6, R6, UR26, R25, 0x96, !PT ;  /* 0x0000001a06067c12 */ /* 0x000fe2000f8e9619 */
[----:B------:R-:W-:Y:S02]  /*0870*/  IMAD R27, R27, -0x326172a9, RZ ;  /* 0xcd9e8d571b1b7824 */ /* 0x000fe400078e02ff */
[----:B------:R-:W-:Y:S01]  /*0880*/  HADD2.F32 R85, -RZ, R8.H1_H1 ;  /* 0x30000008ff557230 */ /* 0x000fe20000004100 */
[----:B------:R-:W-:Y:S01]  /*0890*/  LOP3.LUT R26, R26, UR28, R7, 0x96, !PT ;  /* 0x0000001c1a1a7c12 */ /* 0x000fe2000f8e9607 */
[----:B------:R-:W-:Y:S02]  /*08a0*/  IMAD R7, R5, -0x2daee0ad, RZ ;  /* 0xd2511f5305077824 */ /* 0x000fe400078e02ff */
[----:B------:R-:W-:-:S04]  /*08b0*/  IMAD.WIDE.U32 R52, R6, -0x2daee0ad, RZ ;  /* 0xd2511f5306347825 */ /* 0x000fc800078e00ff */
[----:B------:R-:W-:Y:S01]  /*08c0*/  IMAD.HI.U32 R25, R26, -0x2daee0ad, RZ ;  /* 0xd2511f531a197827 */ /* 0x000fe200078e00ff */
[----:B------:R-:W-:-:S03]  /*08d0*/  LOP3.LUT R7, R53, UR29, R7, 0x96, !PT ;  /* 0x0000001d35077c12 */ /* 0x000fc6000f8e9607 */
[----:B------:R-:W-:Y:S01]  /*08e0*/  HADD2.F32 R84, -RZ, R9.H0_H0 ;  /* 0x20000009ff547230 */ /* 0x000fe20000004100 */
[----:B------:R-:W-:Y:S01]  /*08f0*/  LOP3.LUT R52, R25, UR31, R52, 0x96, !PT ;  /* 0x0000001f19347c12 */ /* 0x000fe2000f8e9634 */
[----:B------:R-:W-:-:S04]  /*0900*/  IMAD.WIDE.U32 R50, R7, -0x326172a9, RZ ;  /* 0xcd9e8d5707327825 */ /* 0x000fc800078e00ff */
[----:B------:R-:W-:Y:S01]  /*0910*/  HADD2.F32 R5, -RZ, R9.H1_H1 ;  /* 0x30000009ff057230 */ /* 0x000fe20000004100 */
[----:B------:R-:W-:Y:S01]  /*0920*/  LOP3.LUT R55, R51, UR30, R27, 0x96, !PT ;  /* 0x0000001e33377c12 */ /* 0x000fe2000f8e961b */
[--C-:B------:R-:W-:Y:S01]  /*0930*/  HADD2.F32 R6, -RZ, R10.reuse.H0_H0 ;  /* 0x2000000aff067230 */ /* 0x100fe20000004100 */
[----:B------:R-:W-:Y:S01]  /*0940*/  LOP3.LUT R51, R24, 0x3, RZ, 0xc0, !PT ;  /* 0x0000000318337812 */ /* 0x000fe200078ec0ff */
[----:B------:R-:W-:Y:S02]  /*0950*/  HADD2.F32 R7, -RZ, R10.H1_H1 ;  /* 0x3000000aff077230 */ /* 0x000fe40000004100 */
[--C-:B------:R-:W-:Y:S02]  /*0960*/  HADD2.F32 R8, -RZ, R11.reuse.H0_H0 ;  /* 0x2000000bff087230 */ /* 0x100fe40000004100 */
[----:B------:R-:W-:Y:S02]  /*0970*/  HADD2.F32 R9, -RZ, R11.H1_H1 ;  /* 0x3000000bff097230 */ /* 0x000fe40000004100 */
[----:B------:R-:W-:-:S02]  /*0980*/  HADD2.F32 R88, -RZ, R87.H0_H0 ;  /* 0x20000057ff587230 */ /* 0x000fc40000004100 */
[----:B------:R-:W-:Y:S02]  /*0990*/  HADD2.F32 R87, -RZ, R87.H1_H1 ;  /* 0x30000057ff577230 */ /* 0x000fe40000004100 */
[----:B------:R-:W-:Y:S02]  /*09a0*/  IMAD R53, R26, -0x2daee0ad, RZ ;  /* 0xd2511f531a357824 */ /* 0x000fe400078e02ff */
        /* <DEDUP_REMOVED lines=14> */
[--C-:B----4-:R-:W-:Y:S02]  /*0a90*/  HADD2.F32 R64, -RZ, R12.reuse.H0_H0 ;  /* 0x2000000cff407230 */ /* 0x110fe40000004100 */
        /* <DEDUP_REMOVED lines=17> */
[----:B------:R-:W-:-:S07]  /*0bb0*/  IMAD.MOV.U32 R18, RZ, RZ, RZ ;  /* 0x000000ffff127224 */ /* 0x000fce00078e00ff */
.L_x_3094:
[----:B------:R-:W0:Y:S01]  /*0bc0*/  LDC.64 R40, c[0x0][0x230] ;  /* 0x00008c00ff287b82 */ /* 0x000e220000000a00 */
[----:B------:R-:W1:Y:S01]  /*0bd0*/  S2R R83, SR_TID.X ;  /* 0x0000000000537919 */ /* 0x000e620000002100 */
[----:B------:R-:W-:Y:S01]  /*0be0*/  IMAD R19, R0, UR10, RZ ;  /* 0x0000000a00137c24 */ /* 0x000fe2000f8e02ff */
[----:B------:R-:W-:Y:S01]  /*0bf0*/  PLOP3.LUT P1, PT, PT, PT, UP0, 0x80, 0x0 ;  /* 0x000000000000781c */ /* 0x000fe20003f2f008 */
[----:B------:R-:W-:Y:S01]  /*0c00*/  HFMA2.MMA R25, -RZ, RZ, 0, 1.1920928955078125e-07 ;  /* 0x00000002ff197435 */ /* 0x000fe200000001ff */
        /* <DEDUP_REMOVED lines=19> */
[----:B------:R-:W-:Y:S01]  /*0d40*/  MOV R36, 0x3f800000 ;  /* 0x3f80000000247802 */ /* 0x000fe20000000f00 */
[----:B------:R-:W-:-:S10]  /*0d50*/  VIADD R30, R51, 0x1 ;  /* 0x00000001331e7836 */ /* 0x000fd40000000000 */
[----:B---3--:R-:W-:Y:S01]  /*0d60*/  @P2 HADD2.F32 R36, -RZ, R19.H0_H0 ;  /* 0x20000013ff242230 */ /* 0x008fe20000004100 */
[----:B0-----:R-:W-:Y:S06]  /*0d70*/  @!P1 BRA `(.L_x_2982) ;  /* 0x0000000000209947 */ /* 0x001fec0003800000 */
        /* <DEDUP_REMOVED lines=8> */
.L_x_2982:
[----:B------:R-:W-:-:S07]  /*0e00*/  MOV R19, R50 ;  /* 0x0000003200137202 */ /* 0x000fce0000000f00 */
.L_x_2983:
[----:B------:R-:W-:Y:S05]  /*0e10*/  BSYNC B1 ;  /* 0x0000000000017941 */ /* 0x000fea0003800000 */
.L_x_2981:
        /* <DEDUP_REMOVED lines=16> */
.L_x_2987:
[----:B------:R-:W-:Y:S05]  /*0f20*/  BSYNC B2 ;  /* 0x0000000000027941 */ /* 0x000fea0003800000 */
.L_x_2986:
        /* <DEDUP_REMOVED lines=43> */
.L_x_2985:
[----:B------:R-:W-:Y:S05]  /*11e0*/  BSYNC B1 ;  /* 0x0000000000017941 */ /* 0x000fea0003800000 */
.L_x_2984:
[----:B------:R-:W0:Y:S01]  /*11f0*/  LDC R81, c[0x0][0x298] ;  /* 0x0000a600ff517b82 */ /* 0x000e220000000800 */
[----:B------:R-:W-:Y:S01]  /*1200*/  I2FP.F32.U32 R19, R19 ;  /* 0x0000001300137245 */ /* 0x000fe20000201000 */
[----:B-----5:R-:W-:Y:S01]  /*1210*/  HADD2.F32 R29, -RZ, R24.H0_H0 ;  /* 0x20000018ff1d7230 */ /* 0x020fe20000004100 */
[----:B------:R-:W-:Y:S01]  /*1220*/  MOV R76, 0x2f800000 ;  /* 0x2f800000004c7802 */ /* 0x000fe20000000f00 */
[----:B------:R-:W-:Y:S01]  /*1230*/  @P0 HADD2.F32 R32, -RZ, R20.H0_H0 ;  /* 0x20000014ff200230 */ /* 0x000fe20000004100 */
[----:B------:R-:W-:Y:S02]  /*1240*/  BSSY B1, `(.L_x_2988) ;  /* 0x0000016000017945 */ /* 0x000fe40003800000 */
[----:B------:R-:W-:Y:S01]  /*1250*/  FMUL.FTZ R28, R29, R36 ;  /* 0x000000241d1c7220 */ /* 0x000fe20000410000 */
[----:B------:R-:W1:Y:S01]  /*1260*/  LDC R82, c[0x0][0x294] ;  /* 0x0000a500ff527b82 */ /* 0x000e620000000800 */
[----:B------:R-:W-:Y:S02]  /*1270*/  FFMA.FTZ R19, R19, R76, 1.1641532182693481445e-10 ;  /* 0x2f00000013137423 */ /* 0x000fe4000001004c */
[----:B0-----:R-:W-:-:S03]  /*1280*/  FMUL.FTZ R28, R28, R81 ;  /* 0x000000511c1c7220 */ /* 0x001fc60000410000 */
[----:B-1----:R-:W-:-:S04]  /*1290*/  FSETP.GTU.FTZ.AND P1, PT, R19, R82, PT ;  /* 0x000000521300720b */ /* 0x002fc80003f3c000 */
        /* <DEDUP_REMOVED lines=15> */
.L_x_2989:
[----:B------:R-:W-:-:S07]  /*1390*/  MOV R19, R50 ;  /* 0x0000003200137202 */ /* 0x000fce0000000f00 */
.L_x_2990:
[----:B------:R-:W-:Y:S05]  /*13a0*/  BSYNC B1 ;  /* 0x0000000000017941 */ /* 0x000fea0003800000 */
.L_x_2988:
        /* <DEDUP_REMOVED lines=16> */
.L_x_2994:
[----:B------:R-:W-:Y:S05]  /*14b0*/  BSYNC B2 ;  /* 0x0000000000027941 */ /* 0x000fea0003800000 */
.L_x_2993:
[----:B------:R-:W-:Y:S01]  /*14c0*/  IMAD.HI.U32 R28, R2, -0x326172a9, RZ ;  /* 0xcd9e8d57021c7827 */ /* 0x000fe200078e00ff */
[----:B------:R-:W-:-:S03]  /*14d0*/  LOP3.LUT R31, R31, UR7, R18, 0x96, !PT ;  /* 0x000000071f1f7c12 */ /* 0x000fc6000f8e9612 */
[----:B------:R-:W-:Y:S01]  /*14e0*/  IMAD R33, R2, -0x326172a9, RZ ;  /* 0xcd9e8d5702217824 */ /* 0x000fe200078e02ff */
[----:B------:R-:W-:Y:S01]  /*14f0*/  LOP3.LUT R28, R28, UR6, R3, 0x96, !PT ;  /* 0x000000061c1c7c12 */ /* 0x000fe2000f8e9603 */
[----:B------:R-:W-:-:S04]  /*1500*/  IMAD.WIDE.U32 R30, R31, -0x326172a9, RZ ;  /* 0xcd9e8d571f1e7825 */ /* 0x000fc800078e00ff */
[----:B------:R-:W-:Y:S01]  /*1510*/  IMAD R37, R4, -0x2daee0ad, RZ ;  /* 0xd2511f5304257824 */ /* 0x000fe200078e02ff */
[----:B------:R-:W-:Y:S01]  /*1520*/  LOP3.LUT R33, R31, UR14, R33, 0x96, !PT ;  /* 0x0000000e1f217c12 */ /* 0x000fe2000f8e9621 */
[----:B------:R-:W-:Y:S01]  /*1530*/  IMAD.WIDE.U32 R34, R28, -0x2daee0ad, RZ ;  /* 0xd2511f531c227825 */ /* 0x000fe200078e00ff */
[----:B------:R-:W-:-:S03]  /*1540*/  HFMA2.MMA R28, -RZ, RZ, 0, 0 ;  /* 0x00000000ff1c7435 */ /* 0x000fc600000001ff */
        /* <DEDUP_REMOVED lines=34> */
.L_x_2992:
[----:B------:R-:W-:Y:S05]  /*1770*/  BSYNC B1 ;  /* 0x0000000000017941 */ /* 0x000fea0003800000 */
.L_x_2991:
[----:B------:R-:W-:Y:S01]  /*1780*/  I2FP.F32.U32 R19, R19 ;  /* 0x0000001300137245 */ /* 0x000fe20000201000 */
[----:B------:R-:W-:Y:S01]  /*1790*/  HADD2.F32 R31, -RZ, R24.H1_H1 ;  /* 0x30000018ff1f7230 */ /* 0x000fe20000004100 */
[----:B------:R-:W-:Y:S01]  /*17a0*/  BSSY B1, `(.L_x_2995) ;  /* 0x0000016000017945 */ /* 0x000fe20003800000 */
[----:B------:R-:W-:Y:S02]  /*17b0*/  IADD3 R32, R28, 0x1, RZ ;  /* 0x000000011c207810 */ /* 0x000fe40007ffe0ff */
[----:B------:R-:W-:Y:S01]  /*17c0*/  FFMA.FTZ R19, R19, R76, 1.1641532182693481445e-10 ;  /* 0x2f00000013137423 */ /* 0x000fe2000001004c */
[----:B------:R-:W-:Y:S01]  /*17d0*/  FMUL.FTZ R24, R31, R36 ;  /* 0x000000241f187220 */ /* 0x000fe20000410000 */
[----:B------:R-:W-:-:S03]  /*17e0*/  @P0 HADD2.F32 R31, -RZ, R20.H1_H1 ;  /* 0x30000014ff1f0230 */ /* 0x000fc60000004100 */
        /* <DEDUP_REMOVED lines=16> */
.L_x_2996:
[----:B------:R-:W-:-:S07]  /*18f0*/  IMAD.MOV.U32 R19, RZ, RZ, R50 ;  /* 0x000000ffff137224 */ /* 0x000fce00078e0032 */
.L_x_2997:
[----:B------:R-:W-:Y:S05]  /*1900*/  BSYNC B1 ;  /* 0x0000000000017941 */ /* 0x000fea0003800000 */
.L_x_2995:
        /* <DEDUP_REMOVED lines=16> */
.L_x_3001:
[----:B------:R-:W-:Y:S05]  /*1a10*/  BSYNC B2 ;  /* 0x0000000000027941 */ /* 0x000fea0003800000 */
.L_x_3000:
        /* <DEDUP_REMOVED lines=43> */
.L_x_2999:
[----:B------:R-:W-:Y:S05]  /*1cd0*/  BSYNC B1 ;  /* 0x0000000000017941 */ /* 0x000fea0003800000 */
.L_x_2998:
[----:B------:R-:W-:Y:S01]  /*1ce0*/  I2FP.F32.U32 R19, R19 ;  /* 0x0000001300137245 */ /* 0x000fe20000201000 */
[----:B------:R-:W-:Y:S01]  /*1cf0*/  HADD2.F32 R31, -RZ, R25.H0_H0 ;  /* 0x20000019ff1f7230 */ /* 0x000fe20000004100 */
[C---:B------:R-:W-:Y:S01]  /*1d00*/  ISETP.NE.AND P2, PT, R32.reuse, 0x1, PT ;  /* 0x000000012000780c */ /* 0x040fe20003f45270 */
[----:B------:R-:W-:Y:S01]  /*1d10*/  @P0 HADD2.F32 R28, -RZ, R21.H0_H0 ;  /* 0x20000015ff1c0230 */ /* 0x000fe20000004100 */
[----:B------:R-:W-:Y:S01]  /*1d20*/  BSSY B1, `(.L_x_3002) ;  /* 0x0000013000017945 */ /* 0x000fe20003800000 */
[----:B------:R-:W-:Y:S01]  /*1d30*/  FFMA.FTZ R19, R19, R76, 1.1641532182693481445e-10 ;  /* 0x2f00000013137423 */ /* 0x000fe2000001004c */
[----:B------:R-:W-:Y:S01]  /*1d40*/  FMUL.FTZ R24, R31, R36 ;  /* 0x000000241f187220 */ /* 0x000fe20000410000 */
[----:B------:R-:W-:-:S03]  /*1d50*/  IADD3 R33, R32, 0x1, RZ ;  /* 0x0000000120217810 */ /* 0x000fc60007ffe0ff */
        /* <DEDUP_REMOVED lines=14> */
.L_x_3003:
[----:B------:R-:W-:-:S07]  /*1e40*/  MOV R19, R50 ;  /* 0x0000003200137202 */ /* 0x000fce0000000f00 */
.L_x_3004:
[----:B------:R-:W-:Y:S05]  /*1e50*/  BSYNC B1 ;  /* 0x0000000000017941 */ /* 0x000fea0003800000 */
.L_x_3002:
        /* <DEDUP_REMOVED lines=16> */
.L_x_3008:
[----:B------:R-:W-:Y:S05]  /*1f60*/  BSYNC B2 ;  /* 0x0000000000027941 */ /* 0x000fea0003800000 */
.L_x_3007:
        /* <DEDUP_REMOVED lines=43> */
.L_x_3006:
[----:B------:R-:W-:Y:S05]  /*2220*/  BSYNC B1 ;  /* 0x0000000000017941 */ /* 0x000fea0003800000 */
.L_x_3005:
[----:B------:R-:W-:Y:S01]  /*2230*/  I2FP.F32.U32 R19, R19 ;  /* 0x0000001300137245 */ /* 0x000fe20000201000 */
[----:B------:R-:W-:Y:S01]  /*2240*/  HADD2.F32 R25, -RZ, R25.H1_H1 ;  /* 0x30000019ff197230 */ /* 0x000fe20000004100 */
[C---:B------:R-:W-:Y:S01]  /*2250*/  ISETP.NE.AND P3, PT, R33.reuse, 0x1, PT ;  /* 0x000000012100780c */ /* 0x040fe20003f65270 */
[----:B------:R-:W-:Y:S01]  /*2260*/  BSSY B1, `(.L_x_3009) ;  /* 0x0000014000017945 */ /* 0x000fe20003800000 */
[----:B------:R-:W-:Y:S02]  /*2270*/  VIADD R34, R33, 0x1 ;  /* 0x0000000121227836 */ /* 0x000fe40000000000 */
[----:B------:R-:W-:Y:S01]  /*2280*/  FFMA.FTZ R19, R19, R76, 1.1641532182693481445e-10 ;  /* 0x2f00000013137423 */ /* 0x000fe2000001004c */
[----:B------:R-:W-:Y:S01]  /*2290*/  FMUL.FTZ R24, R25, R36 ;  /* 0x0000002419187220 */ /* 0x000fe20000410000 */
[----:B------:R-:W-:-:S03]  /*22a0*/  @P0 HADD2.F32 R25, -RZ, R21.H1_H1 ;  /* 0x30000015ff190230 */ /* 0x000fc60000004100 */
        /* <DEDUP_REMOVED lines=14> */
.L_x_3010:
[----:B------:R-:W-:-:S07]  /*2390*/  MOV R19, R50 ;  /* 0x0000003200137202 */ /* 0x000fce0000000f00 */
.L_x_3011:
[----:B------:R-:W-:Y:S05]  /*23a0*/  BSYNC B1 ;  /* 0x0000000000017941 */ /* 0x000fea0003800000 */
.L_x_3009:
        /* <DEDUP_REMOVED lines=16> */
.L_x_3015:
[----:B------:R-:W-:Y:S05]  /*24b0*/  BSYNC B2 ;  /* 0x0000000000027941 */ /* 0x000fea0003800000 */
.L_x_3014:
        /* <DEDUP_REMOVED lines=43> */
.L_x_3013:
[----:B------:R-:W-:Y:S05]  /*2770*/  BSYNC B1 ;  /* 0x0000000000017941 */ /* 0x000fea0003800000 */
.L_x_3012:
        /* <DEDUP_REMOVED lines=22> */
.L_x_3017:
[----:B------:R-:W-:-:S07]  /*28e0*/  IMAD.MOV.U32 R19, RZ, RZ, R50 ;  /* 0x000000ffff137224 */ /* 0x000fce00078e0032 */
.L_x_3018:
[----:B------:R-:W-:Y:S05]  /*28f0*/  BSYNC B1 ;  /* 0x0000000000017941 */ /* 0x000fea0003800000 */
.L_x_3016:
        /* <DEDUP_REMOVED lines=16> */
.L_x_3022:
[----:B------:R-:W-:Y:S05]  /*2a00*/  BSYNC B2 ;  /* 0x0000000000027941 */ /* 0x000fea0003800000 */
.L_x_3021:
        /* <DEDUP_REMOVED lines=43> */
.L_x_3020:
[----:B------:R-:W-:Y:S05]  /*2cc0*/  BSYNC B1 ;  /* 0x0000000000017941 */ /* 0x000fea0003800000 */
.L_x_3019:
        /* <DEDUP_REMOVED lines=22> */
.L_x_3024:
[----:B------:R-:W-:-:S07]  /*2e30*/  MOV R19, R50 ;  /* 0x0000003200137202 */ /* 0x000fce0000000f00 */
.L_x_3025:
[----:B------:R-:W-:Y:S05]  /*2e40*/  BSYNC B1 ;  /* 0x0000000000017941 */ /* 0x000fea0003800000 */
.L_x_3023:
        /* <DEDUP_REMOVED lines=16> */
.L_x_3029:
[----:B------:R-:W-:Y:S05]  /*2f50*/  BSYNC B2 ;  /* 0x0000000000027941 */ /* 0x000fea0003800000 */
.L_x_3028:
        /* <DEDUP_REMOVED lines=43> */
.L_x_3027:
[----:B------:R-:W-:Y:S05]  /*3210*/  BSYNC B1 ;  /* 0x0000000000017941 */ /* 0x000fea0003800000 */
.L_x_3026:
        /* <DEDUP_REMOVED lines=10> */
[----:B------:R-:W-:-:S04]  /*32c0*/  @P0 HADD2.F32 R24, -RZ, R23.H0_H0 ;  /* 0x20000017ff180230 */ /* 0x000fc80000004100 */
        /* <DEDUP_REMOVED lines=11> */
.L_x_3031:
[----:B------:R-:W-:-:S07]  /*3380*/  MOV R26, R50 ;  /* 0x00000032001a7202 */ /* 0x000fce0000000f00 */
.L_x_3032:
[----:B------:R-:W-:Y:S05]  /*3390*/  BSYNC B1 ;  /* 0x0000000000017941 */ /* 0x000fea0003800000 */
.L_x_3030:
        /* <DEDUP_REMOVED lines=18> */
.L_x_3036:
[----:B------:R-:W-:Y:S05]  /*34c0*/  BSYNC B2 ;  /* 0x0000000000027941 */ /* 0x000fea0003800000 */
.L_x_3035:
        /* <DEDUP_REMOVED lines=43> */
.L_x_3034:
[----:B------:R-:W-:Y:S05]  /*3780*/  BSYNC B1 ;  /* 0x0000000000017941 */ /* 0x000fea0003800000 */
.L_x_3033:
[----:B------:R-:W0:Y:S01]  /*3790*/  LDC.64 R46, c[0x0][0x238] ;  /* 0x00008e00ff2e7b82 */ /* 0x000e220000000a00 */
[----:B------:R-:W-:Y:S01]  /*37a0*/  SHF.L.U32 R19, R42, 0x4, RZ ;  /* 0x000000042a137819 */ /* 0x000fe200000006ff */
[----:B------:R-:W-:Y:S01]  /*37b0*/  HADD2.F32 R27, -RZ, R27.H1_H1 ;  /* 0x3000001bff1b7230 */ /* 0x000fe20000004100 */
[----:B------:R-:W-:Y:S02]  /*37c0*/  I2FP.F32.U32 R25, R26 ;  /* 0x0000001a00197245 */ /* 0x000fe40000201000 */
[----:B------:R-:W-:Y:S02]  /*37d0*/  SHF.R.U32.HI R28, RZ, 0x1c, R42 ;  /* 0x0000001cff1c7819 */ /* 0x000fe4000001162a */
[----:B------:R-:W-:Y:S01]  /*37e0*/  FMUL.FTZ R24, R27, R36 ;  /* 0x000000241b187220 */ /* 0x000fe20000410000 */
[----:B------:R-:W-:Y:S01]  /*37f0*/  FFMA.FTZ R25, R25, R76, 1.1641532182693481445e-10 ;  /* 0x2f00000019197423 */ /* 0x000fe2000001004c */
[----:B------:R-:W-:Y:S02]  /*3800*/  SEL R49, RZ, 0x10000, P5 ;  /* 0x00010000ff317807 */ /* 0x000fe40002800000 */
[----:B------:R-:W-:Y:S01]  /*3810*/  FMUL.FTZ R24, R24, R81 ;  /* 0x0000005118187220 */ /* 0x000fe20000410000 */
[----:B------:R-:W-:-:S02]  /*3820*/  ISETP.NE.AND P5, PT, R43, RZ, PT ;  /* 0x000000ff2b00720c */ /* 0x000fc40003fa5270 */
[----:B------:R-:W-:Y:S02]  /*3830*/  F2FP.F16.F32.PACK_AB R26, R34, R33 ;  /* 0x00000021221a723e */ /* 0x000fe400000000ff */
[----:B0-----:R-:W-:-:S05]  /*3840*/  IADD3 R38, P6, R19, R46, RZ ;  /* 0x0000002e13267210 */ /* 0x001fca0007fde0ff */
[----:B------:R-:W-:Y:S01]  /*3850*/  IMAD.X R39, R28, 0x1, R47, P6 ;  /* 0x000000011c277824 */ /* 0x000fe200030e062f */
[----:B------:R-:W-:Y:S02]  /*3860*/  FSETP.GTU.FTZ.AND P6, PT, R25, R82, PT ;  /* 0x000000521900720b */ /* 0x000fe40003fdc000 */
[----:B------:R-:W-:Y:S02]  /*3870*/  F2FP.F16.F32.PACK_AB R25, R32, R31 ;  /* 0x0000001f2019723e */ /* 0x000fe400000000ff */
[----:B------:R-:W-:Y:S02]  /*3880*/  FSEL R24, R24, RZ, !P6 ;  /* 0x000000ff18187208 */ /* 0x000fe40007000000 */
[----:B------:R-:W-:Y:S02]  /*3890*/  SEL R43, RZ, 0x1000000, P6 ;  /* 0x01000000ff2b7807 */ /* 0x000fe40003000000 */
[----:B------:R-:W-:Y:S01]  /*38a0*/  ISETP.NE.AND P6, PT, R44, RZ, PT ;  /* 0x000000ff2c00720c */ /* 0x000fe20003fc5270 */
[----:B------:R-:W-:Y:S01]  /*38b0*/  FMUL.FTZ R37, R73, R24 ;  /* 0x0000001849257220 */ /* 0x000fe20000410000 */
[----:B------:R-:W-:Y:S01]  /*38c0*/  @P0 HADD2.F32 R24, -RZ, R23.H1_H1 ;  /* 0x30000017ff180230 */ /* 0x000fe20000004100 */
[----:B------:R-:W-:-:S02]  /*38d0*/  SEL R44, RZ, 0x100, P4 ;  /* 0x00000100ff2c7807 */ /* 0x000fc40002000000 */
[----:B------:R-:W-:Y:S02]  /*38e0*/  SEL R48, RZ, 0x1, P6 ;  /* 0x00000001ff307807 */ /* 0x000fe40003000000 */
[----:B------:R-:W-:Y:S01]  /*38f0*/  @P0 FADD.FTZ R37, R37, R24 ;  /* 0x0000001825250221 */ /* 0x000fe20000010000 */
[----:B------:R-:W-:Y:S02]  /*3900*/  F2FP.F16.F32.PACK_AB R24, R30, R29 ;  /* 0x0000001d1e18723e */ /* 0x000fe400000000ff */
[----:B------:R-:W-:Y:S02]  /*3910*/  LOP3.LUT R44, R44, R43, R49, 0xfe, !PT ;  /* 0x0000002b2c2c7212 */ /* 0x000fe400078efe31 */
[----:B------:R-:W-:Y:S02]  /*3920*/  F2FP.F16.F32.PACK_AB R27, R37, R35 ;  /* 0x00000023251b723e */ /* 0x000fe400000000ff */
[----:B------:R-:W-:-:S03]  /*3930*/  SEL R43, RZ, 0x1, P2 ;  /* 0x00000001ff2b7807 */ /* 0x000fc60001000000 */
[----:B------:R0:W-:Y:S02]  /*3940*/  STG.E.128 desc[UR4][R38.64], R24 ;  /* 0x0000001826007986 */ /* 0x0001e4000c101d04 */
[----:B0-----:R-:W-:Y:S02]  /*3950*/  IMAD.WIDE.U32 R38, R48, 0x100, RZ ;  /* 0x0000010030267825 */ /* 0x001fe400078e00ff */
[----:B------:R-:W0:Y:S02]  /*3960*/  LDC.64 R48, c[0x0][0x240] ;  /* 0x00009000ff307b82 */ /* 0x000e240000000a00 */
[----:B------:R-:W-:Y:S01]  /*3970*/  IMAD.WIDE.U32 R24, R43, 0x1000000, RZ ;  /* 0x010000002b187825 */ /* 0x000fe200078e00ff */
[----:B------:R-:W-:-:S04]  /*3980*/  SEL R43, RZ, 0x1, P3 ;  /* 0x00000001ff2b7807 */ /* 0x000fc80001800000 */
[----:B------:R-:W-:Y:S02]  /*3990*/  LOP3.LUT R43, R25, R44, R43, 0xfe, !PT ;  /* 0x0000002c192b7212 */ /* 0x000fe400078efe2b */
[----:B------:R-:W-:Y:S02]  /*39a0*/  SEL R44, RZ, 0x1, P1 ;  /* 0x00000001ff2c7807 */ /* 0x000fe40000800000 */
[----:B------:R-:W-:-:S03]  /*39b0*/  SEL R25, RZ, 0x1, P5 ;  /* 0x00000001ff197807 */ /* 0x000fc60002800000 */
[----:B------:R-:W-:-:S03]  /*39c0*/  IMAD.WIDE.U32 R26, R44, 0x10000, RZ ;  /* 0x000100002c1a7825 */ /* 0x000fc600078e00ff */
[----:B------:R-:W-:Y:S02]  /*39d0*/  LOP3.LUT R24, R38, R24, R26, 0xfe, !PT ;  /* 0x0000001826187212 */ /* 0x000fe400078efe1a */
[----:B------:R-:W-:Y:S02]  /*39e0*/  LOP3.LUT R27, R39, R43, R27, 0xfe, !PT ;  /* 0x0000002b271b7212 */ /* 0x000fe400078efe1b */
[----:B------:R-:W-:Y:S02]  /*39f0*/  LOP3.LUT R26, R24, R25, RZ, 0xfc, !PT ;  /* 0x00000019181a7212 */ /* 0x000fe400078efcff */
[C---:B0-----:R-:W-:Y:S02]  /*3a00*/  LEA R24, P1, R42.reuse, R48, 0x3 ;  /* 0x000000302a187211 */ /* 0x041fe400078218ff */
[C---:B------:R-:W-:Y:S02]  /*3a10*/  IADD3 R38, R42.reuse, 0x20, RZ ;  /* 0x000000202a267810 */ /* 0x040fe40007ffe0ff */
[----:B------:R-:W-:-:S02]  /*3a20*/  LEA.HI.X R25, R42, R49, RZ, 0x3, P1 ;  /* 0x000000312a197211 */ /* 0x000fc400008f1cff */
[----:B------:R-:W-:-:S03]  /*3a30*/  @P0 LEA R40, P1, R38, R40, 0x4 ;  /* 0x0000002826280211 */ /* 0x000fc600078220ff */
[----:B------:R0:W-:Y:S01]  /*3a40*/  STG.E.64 desc[UR4][R24.64], R26 ;  /* 0x0000001a18007986 */ /* 0x0001e2000c101b04 */
[----:B------:R-:W-:-:S05]  /*3a50*/  @P0 LEA.HI.X R41, R38, R41, RZ, 0x4, P1 ;  /* 0x0000002926290211 */ /* 0x000fca00008f24ff */
[----:B------:R1:W5:Y:S01]  /*3a60*/  @P0 LDG.E.128 R20, desc[UR4][R40.64] ;  /* 0x0000000428140981 */ /* 0x000362000c1e1d00 */
[----:B0-----:R-:W0:Y:S02]  /*3a70*/  LDC.64 R24, c[0x0][0x220] ;  /* 0x00008800ff187b82 */ /* 0x001e240000000a00 */
[----:B0-----:R-:W-:-:S06]  /*3a80*/  IMAD.WIDE.U32 R24, R38, 0x10, R24 ;  /* 0x0000001026187825 */ /* 0x001fcc00078e0018 */
[----:B------:R-:W5:Y:S01]  /*3a90*/  LDG.E.128 R24, desc[UR4][R24.64] ;  /* 0x0000000418187981 */ /* 0x000f62000c1e1d00 */
[C---:B------:R-:W-:Y:S01]  /*3aa0*/  ISETP.NE.AND P1, PT, R45.reuse, 0x1, PT ;  /* 0x000000012d00780c */ /* 0x040fe20003f25270 */
[----:B------:R-:W-:Y:S01]  /*3ab0*/  BSSY B1, `(.L_x_3037) ;  /* 0x000000c000017945 */ /* 0x000fe20003800000 */
[----:B------:R-:W-:-:S11]  /*3ac0*/  IADD3 R43, R45, 0x1, RZ ;  /* 0x000000012d2b7810 */ /* 0x000fd60007ffe0ff */
[----:B-1----:R-:W-:Y:S05]  /*3ad0*/  @!P1 BRA `(.L_x_3038) ;  /* 0x0000000000209947 */ /* 0x002fea0003800000 */
        /* <DEDUP_REMOVED lines=8> */
.L_x_3038:
[----:B------:R-:W-:-:S07]  /*3b60*/  MOV R39, R50 ;  /* 0x0000003200277202 */ /* 0x000fce0000000f00 */
.L_x_3039:
[----:B------:R-:W-:Y:S05]  /*3b70*/  BSYNC B1 ;  /* 0x0000000000017941 */ /* 0x000fea0003800000 */
.L_x_3037:
        /* <DEDUP_REMOVED lines=14> */
[----:B------:R-:W-:-:S05]  /*3c60*/  @P2 IADD3 R40, R18, RZ, RZ ;  /* 0x000000ff12282210 */ /* 0x000fca0007ffe0ff */
[----:B------:R-:W-:-:S07]  /*3c70*/  @!P1 IMAD.MOV.U32 R18, RZ, RZ, R40 ;  /* 0x000000ffff129224 */ /* 0x000fce00078e0028 */
.L_x_3043:
[----:B------:R-:W-:Y:S05]  /*3c80*/  BSYNC B2 ;  /* 0x0000000000027941 */ /* 0x000fea0003800000 */
.L_x_3042:
        /* <DEDUP_REMOVED lines=37> */
[----:B------:R-:W-:Y:S01]  /*3ee0*/  LOP3.LUT R40, R43, UR28, R40, 0x96, !PT ;  /* 0x0000001c2b287c12 */ /* 0x000fe2000f8e9628 */
[----:B------:R-:W-:-:S03]  /*3ef0*/  HFMA2.MMA R43, -RZ, RZ, 0, 0 ;  /* 0x00000000ff2b7435 */ /* 0x000fc600000001ff */
[----:B------:R-:W-:Y:S01]  /*3f00*/  LOP3.LUT R55, R51, UR30, R42, 0x96, !PT ;  /* 0x0000001e33377c12 */ /* 0x000fe2000f8e962a */
[----:B------:R-:W-:-:S05]  /*3f10*/  IMAD.WIDE.U32 R40, R40, -0x2daee0ad, RZ ;  /* 0xd2511f5328287825 */ /* 0x000fca00078e00ff */
[----:B------:R-:W-:Y:S02]  /*3f20*/  LOP3.LUT R52, R41, UR31, R52, 0x96, !PT ;  /* 0x0000001f29347c12 */ /* 0x000fe4000f8e9634 */
[----:B------:R-:W-:-:S07]  /*3f30*/  MOV R53, R40 ;  /* 0x0000002800357202 */ /* 0x000fce0000000f00 */
.L_x_3041:
[----:B------:R-:W-:Y:S05]  /*3f40*/  BSYNC B1 ;  /* 0x0000000000017941 */ /* 0x000fea0003800000 */
.L_x_3040:
[----:B------:R-:W-:Y:S01]  /*3f50*/  I2FP.F32.U32 R39, R39 ;  /* 0x0000002700277245 */ /* 0x000fe20000201000 */
[----:B-----5:R-:W-:Y:S01]  /*3f60*/  HADD2.F32 R41, -RZ, R24.H0_H0 ;  /* 0x20000018ff297230 */ /* 0x020fe20000004100 */
[----:B------:R-:W-:Y:S01]  /*3f70*/  BSSY B1, `(.L_x_3044) ;  /* 0x0000016000017945 */ /* 0x000fe20003800000 */
[----:B------:R-:W-:Y:S02]  /*3f80*/  @P0 HADD2.F32 R42, -RZ, R20.H0_H0 ;  /* 0x20000014ff2a0230 */ /* 0x000fe40000004100 */
[----:B------:R-:W-:Y:S01]  /*3f90*/  FFMA.FTZ R39, R39, R76, 1.1641532182693481445e-10 ;  /* 0x2f00000027277423 */ /* 0x000fe2000001004c */
[----:B------:R-:W-:-:S04]  /*3fa0*/  FMUL.FTZ R40, R41, R36 ;  /* 0x0000002429287220 */ /* 0x000fc80000410000 */
[----:B------:R-:W-:Y:S01]  /*3fb0*/  FSETP.GTU.FTZ.AND P1, PT, R39, R82, PT ;  /* 0x000000522700720b */ /* 0x000fe20003f3c000 */
[----:B------:R-:W-:-:S03]  /*3fc0*/  FMUL.FTZ R39, R40, R81 ;  /* 0x0000005128277220 */ /* 0x000fc60000410000 */
        /* <DEDUP_REMOVED lines=10> */
[----:B------:R-:W-:Y:S02]  /*4070*/  ISETP.NE.AND P1, PT, R43, 0x3, PT ;  /* 0x000000032b00780c */ /* 0x000fe40003f25270 */
[----:B------:R-:W-:-:S11]  /*4080*/  MOV R41, R55 ;  /* 0x0000003700297202 */ /* 0x000fd60000000f00 */
[----:B------:R-:W-:Y:S05]  /*4090*/  @P1 BRA `(.L_x_3046) ;  /* 0x00000000000c1947 */ /* 0x000fea0003800000 */
[----:B------:R-:W-:Y:S01]  /*40a0*/  MOV R41, R53 ;  /* 0x0000003500297202 */ /* 0x000fe20000000f00 */
[----:B------:R-:W-:Y:S06]  /*40b0*/  BRA `(.L_x_3046) ;  /* 0x0000000000047947 */ /* 0x000fec0003800000 */
.L_x_3045:
[----:B------:R-:W-:-:S07]  /*40c0*/  IMAD.MOV.U32 R41, RZ, RZ, R50 ;  /* 0x000000ffff297224 */ /* 0x000fce00078e0032 */
.L_x_3046:
[----:B------:R-:W-:Y:S05]  /*40d0*/  BSYNC B1 ;  /* 0x0000000000017941 */ /* 0x000fea0003800000 */
.L_x_3044:
        /* <DEDUP_REMOVED lines=10> */
[----:B------:R-:W-:Y:S01]  /*4180*/  @!P1 IADD3 R2, R2, 0x1, RZ ;  /* 0x0000000102029810 */ /* 0x000fe20007ffe0ff */
[----:B------:R-:W-:Y:S01]  /*4190*/  @!P1 VIADD R42, R18, 0x1 ;  /* 0x00000001122a9836 */ /* 0x000fe20000000000 */
[----:B------:R-:W-:Y:S02]  /*41a0*/  @!P1 MOV R3, RZ ;  /* 0x000000ff00039202 */ /* 0x000fe40000000f00 */
[----:B------:R-:W-:-:S13]  /*41b0*/  ISETP.NE.AND P2, PT, R2, RZ, !P1 ;  /* 0x000000ff0200720c */ /* 0x000fda0004f45270 */
[----:B------:R-:W-:-:S04]  /*41c0*/  @P2 IADD3 R42, R18, RZ, RZ ;  /* 0x000000ff122a2210 */ /* 0x000fc80007ffe0ff */
[----:B------:R-:W-:-:S07]  /*41d0*/  @!P1 MOV R18, R42 ;  /* 0x0000002a00129202 */ /* 0x000fce0000000f00 */
.L_x_3050:
[----:B------:R-:W-:Y:S05]  /*41e0*/  BSYNC B2 ;  /* 0x0000000000027941 */ /* 0x000fea0003800000 */
.L_x_3049:
        /* <DEDUP_REMOVED lines=39> */
[----:B------:R-:W-:Y:S01]  /*4460*/  IMAD.WIDE.U32 R44, R44, -0x2daee0ad, RZ ;  /* 0xd2511f532c2c7825 */ /* 0x000fe200078e00ff */
[----:B------:R-:W-:-:S03]  /*4470*/  HFMA2.MMA R42, -RZ, RZ, 0, 0 ;  /* 0x00000000ff2a7435 */ /* 0x000fc600000001ff */
[----:B------:R-:W-:Y:S01]  /*4480*/  IMAD.MOV.U32 R53, RZ, RZ, R44 ;  /* 0x000000ffff357224 */ /* 0x000fe200078e002c */
[----:B------:R-:W-:-:S07]  /*4490*/  LOP3.LUT R52, R45, UR31, R52, 0x96, !PT ;  /* 0x0000001f2d347c12 */ /* 0x000fce000f8e9634 */
.L_x_3048:
[----:B------:R-:W-:Y:S05]  /*44a0*/  BSYNC B1 ;  /* 0x0000000000017941 */ /* 0x000fea0003800000 */
.L_x_3047:
[----:B------:R-:W-:Y:S01]  /*44b0*/  I2FP.F32.U32 R41, R41 ;  /* 0x0000002900297245 */ /* 0x000fe20000201000 */
[----:B------:R-:W-:Y:S01]  /*44c0*/  HADD2.F32 R43, -RZ, R24.H1_H1 ;  /* 0x30000018ff2b7230 */ /* 0x000fe20000004100 */
[----:B------:R-:W-:Y:S01]  /*44d0*/  BSSY B1, `(.L_x_3051) ;  /* 0x0000016000017945 */ /* 0x000fe20003800000 */
[----:B------:R-:W-:Y:S02]  /*44e0*/  IADD3 R45, R42, 0x1, RZ ;  /* 0x000000012a2d7810 */ /* 0x000fe40007ffe0ff */
[----:B------:R-:W-:Y:S01]  /*44f0*/  FFMA.FTZ R41, R41, R76, 1.1641532182693481445e-10 ;  /* 0x2f00000029297423 */ /* 0x000fe2000001004c */
[----:B------:R-:W-:-:S04]  /*4500*/  FMUL.FTZ R24, R43, R36 ;  /* 0x000000242b187220 */ /* 0x000fc80000410000 */
[----:B------:R-:W-:Y:S01]  /*4510*/  FSETP.GTU.FTZ.AND P1, PT, R41, R82, PT ;  /* 0x000000522900720b */ /* 0x000fe20003f3c000 */
[----:B------:R-:W-:-:S03]  /*4520*/  FMUL.FTZ R41, R24, R81 ;  /* 0x0000005118297220 */ /* 0x000fc60000410000 */
[----:B------:R-:W-:Y:S02]  /*4530*/  P2R R24, PR, RZ, 0x2 ;  /* 0x00000002ff187803 */ /* 0x000fe40000000000 */
[----:B------:R-:W-:Y:S02]  /*4540*/  FSEL R44, R41, RZ, !P1 ;  /* 0x000000ff292c7208 */ /* 0x000fe40004800000 */
[----:B------:R-:W-:-:S03]  /*4550*/  ISETP.NE.AND P1, PT, R42, 0x1, PT ;  /* 0x000000012a00780c */ /* 0x000fc60003f25270 */
[----:B------:R-:W-:Y:S01]  /*4560*/  FMUL.FTZ R41, R71, R44 ;  /* 0x0000002c47297220 */ /* 0x000fe20000410000 */
[----:B------:R-:W-:-:S05]  /*4570*/  @P0 HADD2.F32 R44, -RZ, R20.H1_H1 ;  /* 0x30000014ff2c0230 */ /* 0x000fca0000004100 */
[----:B------:R-:W-:-:S04]  /*4580*/  @P0 FADD.FTZ R41, R44, R41 ;  /* 0x000000292c290221 */ /* 0x000fc80000010000 */
        /* <DEDUP_REMOVED lines=9> */
.L_x_3052:
[----:B------:R-:W-:-:S07]  /*4620*/  MOV R54, R50 ;  /* 0x0000003200367202 */ /* 0x000fce0000000f00 */
.L_x_3053:
[----:B------:R-:W-:Y:S05]  /*4630*/  BSYNC B1 ;  /* 0x0000000000017941 */ /* 0x000fea0003800000 */
.L_x_3051:
        /* <DEDUP_REMOVED lines=16> */
.L_x_3057:
[----:B------:R-:W-:Y:S05]  /*4740*/  BSYNC B2 ;  /* 0x0000000000027941 */ /* 0x000fea0003800000 */
.L_x_3056:
        /* <DEDUP_REMOVED lines=40> */
[----:B------:R-:W-:Y:S01]  /*49d0*/  LOP3.LUT R52, R45, UR31, R52, 0x96, !PT ;  /* 0x0000001f2d347c12 */ /* 0x000fe2000f8e9634 */
[----:B------:R-:W-:Y:S01]  /*49e0*/  HFMA2.MMA R45, -RZ, RZ, 0, 0 ;  /* 0x00000000ff2d7435 */ /* 0x000fe200000001ff */
[----:B------:R-:W-:-:S10]  /*49f0*/  MOV R53, R44 ;  /* 0x0000002c00357202 */ /* 0x000fd40000000f00 */
.L_x_3055:
[----:B------:R-:W-:Y:S05]  /*4a00*/  BSYNC B1 ;  /* 0x0000000000017941 */ /* 0x000fea0003800000 */
.L_x_3054:
        /* <DEDUP_REMOVED lines=22> */
.L_x_3059:
[----:B------:R-:W-:-:S07]  /*4b70*/  IMAD.MOV.U32 R43, RZ, RZ, R50 ;  /* 0x000000ffff2b7224 */ /* 0x000fce00078e0032 */
.L_x_3060:
[----:B------:R-:W-:Y:S05]  /*4b80*/  BSYNC B1 ;  /* 0x0000000000017941 */ /* 0x000fea0003800000 */
.L_x_3058:
        /* <DEDUP_REMOVED lines=16> */
.L_x_3064:
[----:B------:R-:W-:Y:S05]  /*4c90*/  BSYNC B2 ;  /* 0x0000000000027941 */ /* 0x000fea0003800000 */
.L_x_3063:
        /* <DEDUP_REMOVED lines=43> */
[----:B------:R-:W-:-:S11]  /*4f50*/  HFMA2.MMA R44, -RZ, RZ, 0, 0 ;  /* 0x00000000ff2c7435 */ /* 0x000fd600000001ff */
.L_x_3062:
[----:B------:R-:W-:Y:S05]  /*4f60*/  BSYNC B1 ;  /* 0x0000000000017941 */ /* 0x000fea0003800000 */
.L_x_3061:
        /* <DEDUP_REMOVED lines=9> */
[----:B------:R-:W-:-:S05]  /*5000*/  FSEL R54, R54, RZ, !P2 ;  /* 0x000000ff36367208 */ /* 0x000fca0005000000 */
[----:B------:R-:W-:Y:S01]  /*5010*/  FMUL.FTZ R43, R69, R54 ;  /* 0x00000036452b7220 */ /* 0x000fe20000410000 */
        /* <DEDUP_REMOVED lines=11> */
.L_x_3066:
[----:B------:R-:W-:-:S07]  /*50d0*/  MOV R25, R50 ;  /* 0x0000003200197202 */ /* 0x000fce0000000f00 */
.L_x_3067:
[----:B------:R-:W-:Y:S05]  /*50e0*/  BSYNC B1 ;  /* 0x0000000000017941 */ /* 0x000fea0003800000 */
.L_x_3065:
        /* <DEDUP_REMOVED lines=16> */
.L_x_3071:
[----:B------:R-:W-:Y:S05]  /*51f0*/  BSYNC B2 ;  /* 0x0000000000027941 */ /* 0x000fea0003800000 */
.L_x_3070:
        /* <DEDUP_REMOVED lines=42> */
[----:B------:R-:W-:Y:S01]  /*54a0*/  HFMA2.MMA R45, -RZ, RZ, 0, 0 ;  /* 0x00000000ff2d7435 */ /* 0x000fe200000001ff */
[----:B------:R-:W-:-:S10]  /*54b0*/  IMAD.MOV.U32 R50, RZ, RZ, R44 ;  /* 0x000000ffff327224 */ /* 0x000fd400078e002c */
.L_x_3069:
[----:B------:R-:W-:Y:S05]  /*54c0*/  BSYNC B1 ;  /* 0x0000000000017941 */ /* 0x000fea0003800000 */
.L_x_3068:
[----:B------:R-:W-:Y:S01]  /*54d0*/  I2FP.F32.U32 R25, R25 ;  /* 0x0000001900197245 */ /* 0x000fe20000201000 */
[----:B------:R-:W-:Y:S01]  /*54e0*/  BSSY B1, `(.L_x_3072) ;  /* 0x0000016000017945 */ /* 0x000fe20003800000 */
[C---:B------:R-:W-:Y:S02]  /*54f0*/  ISETP.NE.AND P4, PT, R45.reuse, 0x1, PT ;  /* 0x000000012d00780c */ /* 0x040fe40003f85270 */
[----:B------:R-:W-:Y:S01]  /*5500*/  IADD3 R51, R45, 0x1, RZ ;  /* 0x000000012d337810 */ /* 0x000fe20007ffe0ff */
[----:B------:R-:W-:-:S05]  /*5510*/  FFMA.FTZ R25, R25, R76, 1.1641532182693481445e-10 ;  /* 0x2f00000019197423 */ /* 0x000fca000001004c */
[----:B------:R-:W-:Y:S01]  /*5520*/  FSETP.GTU.FTZ.AND P3, PT, R25, R82, PT ;  /* 0x000000521900720b */ /* 0x000fe20003f7c000 */
[----:B------:R-:W-:-:S05]  /*5530*/  HADD2.F32 R25, -RZ, R26.H0_H0 ;  /* 0x2000001aff197230 */ /* 0x000fca0000004100 */
[----:B------:R-:W-:-:S04]  /*5540*/  FMUL.FTZ R44, R25, R36 ;  /* 0x00000024192c7220 */ /* 0x000fc80000410000 */
[----:B------:R-:W-:-:S05]  /*5550*/  FMUL.FTZ R44, R44, R81 ;  /* 0x000000512c2c7220 */ /* 0x000fca0000410000 */
        /* <DEDUP_REMOVED lines=13> */
.L_x_3073:
[----:B------:R-:W-:-:S07]  /*5630*/  MOV R25, R50 ;  /* 0x0000003200197202 */ /* 0x000fce0000000f00 */
.L_x_3074:
[----:B------:R-:W-:Y:S05]  /*5640*/  BSYNC B1 ;  /* 0x0000000000017941 */ /* 0x000fea0003800000 */
.L_x_3072:
        /* <DEDUP_REMOVED lines=16> */
.L_x_3078:
[----:B------:R-:W-:Y:S05]  /*5750*/  BSYNC B2 ;  /* 0x0000000000027941 */ /* 0x000fea0003800000 */
.L_x_3077:
        /* <DEDUP_REMOVED lines=37> */
[----:B------:R-:W-:-:S04]  /*59b0*/  IMAD.MOV.U32 R51, RZ, RZ, RZ ;  /* 0x000000ffff337224 */ /* 0x000fc800078e00ff */
[----:B------:R-:W-:-:S05]  /*59c0*/  IMAD.WIDE.U32 R54, R54, -0x2daee0ad, RZ ;  /* 0xd2511f5336367825 */ /* 0x000fca00078e00ff */
[----:B------:R-:W-:Y:S02]  /*59d0*/  LOP3.LUT R52, R55, UR31, R52, 0x96, !PT ;  /* 0x0000001f37347c12 */ /* 0x000fe4000f8e9634 */
[----:B------:R-:W-:Y:S01]  /*59e0*/  MOV R53, R54 ;  /* 0x0000003600357202 */ /* 0x000fe20000000f00 */
[----:B------:R-:W-:-:S05]  /*59f0*/  IMAD.WIDE.U32 R54, R45, -0x326172a9, RZ ;  /* 0xcd9e8d572d367825 */ /* 0x000fca00078e00ff */
[----:B------:R-:W-:Y:S02]  /*5a00*/  LOP3.LUT R55, R55, UR30, R50, 0x96, !PT ;  /* 0x0000001e37377c12 */ /* 0x000fe4000f8e9632 */
[----:B------:R-:W-:-:S07]  /*5a10*/  MOV R50, R54 ;  /* 0x0000003600327202 */ /* 0x000fce0000000f00 */
.L_x_3076:
[----:B------:R-:W-:Y:S05]  /*5a20*/  BSYNC B1 ;  /* 0x0000000000017941 */ /* 0x000fea0003800000 */
.L_x_3075:
[----:B------:R-:W-:Y:S01]  /*5a30*/  I2FP.F32.U32 R25, R25 ;  /* 0x0000001900197245 */ /* 0x000fe20000201000 */
[----:B------:R-:W-:Y:S01]  /*5a40*/  BSSY B1, `(.L_x_3079) ;  /* 0x0000016000017945 */ /* 0x000fe20003800000 */
[----:B------:R-:W-:-:S03]  /*5a50*/  ISETP.NE.AND P5, PT, R51, 0x1, PT ;  /* 0x000000013300780c */ /* 0x000fc60003fa5270 */
[----:B------:R-:W-:-:S05]  /*5a60*/  FFMA.FTZ R25, R25, R76, 1.1641532182693481445e-10 ;  /* 0x2f00000019197423 */ /* 0x000fca000001004c */
[----:B------:R-:W-:Y:S01]  /*5a70*/  FSETP.GTU.FTZ.AND P4, PT, R25, R82, PT ;  /* 0x000000521900720b */ /* 0x000fe20003f9c000 */
[----:B------:R-:W-:-:S05]  /*5a80*/  HADD2.F32 R25, -RZ, R26.H1_H1 ;  /* 0x3000001aff197230 */ /* 0x000fca0000004100 */
[----:B------:R-:W-:-:S04]  /*5a90*/  FMUL.FTZ R26, R25, R36 ;  /* 0x00000024191a7220 */ /* 0x000fc80000410000 */
[----:B------:R-:W-:-:S05]  /*5aa0*/  FMUL.FTZ R26, R26, R81 ;  /* 0x000000511a1a7220 */ /* 0x000fca0000410000 */
[----:B------:R-:W-:-:S05]  /*5ab0*/  FSEL R26, R26, RZ, !P4 ;  /* 0x000000ff1a1a7208 */ /* 0x000fca0006000000 */
[----:B------:R-:W-:Y:S01]  /*5ac0*/  FMUL.FTZ R45, R67, R26 ;  /* 0x0000001a432d7220 */ /* 0x000fe20000410000 */
[----:B------:R-:W-:-:S05]  /*5ad0*/  @P0 HADD2.F32 R26, -RZ, R22.H1_H1 ;  /* 0x30000016ff1a0230 */ /* 0x000fca0000004100 */
[----:B------:R-:W-:Y:S01]  /*5ae0*/  @P0 FADD.FTZ R45, R26, R45 ;  /* 0x0000002d1a2d0221 */ /* 0x000fe20000010000 */
[----:B------:R-:W-:Y:S01]  /*5af0*/  IADD3 R26, R51, 0x1, RZ ;  /* 0x00000001331a7810 */ /* 0x000fe20007ffe0ff */
        /* <DEDUP_REMOVED lines=9> */
.L_x_3080:
[----:B------:R-:W-:-:S07]  /*5b90*/  MOV R25, R50 ;  /* 0x0000003200197202 */ /* 0x000fce0000000f00 */
.L_x_3081:
[----:B------:R-:W-:Y:S05]  /*5ba0*/  BSYNC B1 ;  /* 0x0000000000017941 */ /* 0x000fea0003800000 */
.L_x_3079:
        /* <DEDUP_REMOVED lines=16> */
.L_x_3085:
[----:B------:R-:W-:Y:S05]  /*5cb0*/  BSYNC B2 ;  /* 0x0000000000027941 */ /* 0x000fea0003800000 */
.L_x_3084:
        /* <DEDUP_REMOVED lines=40> */
[----:B------:R-:W-:Y:S01]  /*5f40*/  IMAD.WIDE.U32 R50, R26, -0x326172a9, RZ ;  /* 0xcd9e8d571a327825 */ /* 0x000fe200078e00ff */
[----:B------:R-:W-:-:S04]  /*5f50*/  HFMA2.MMA R26, -RZ, RZ, 0, 0 ;  /* 0x00000000ff1a7435 */ /* 0x000fc800000001ff */
[----:B------:R-:W-:-:S07]  /*5f60*/  LOP3.LUT R55, R51, UR30, R54, 0x96, !PT ;  /* 0x0000001e33377c12 */ /* 0x000fce000f8e9636 */
.L_x_3083:
[----:B------:R-:W-:Y:S05]  /*5f70*/  BSYNC B1 ;  /* 0x0000000000017941 */ /* 0x000fea0003800000 */
.L_x_3082:
        /* <DEDUP_REMOVED lines=9> */
[----:B------:R-:W-:Y:S01]  /*6010*/  FSEL R57, R54, RZ, !P5 ;  /* 0x000000ff36397208 */ /* 0x000fe20006800000 */
[----:B------:R-:W-:-:S04]  /*6020*/  @P0 HADD2.F32 R54, -RZ, R23.H0_H0 ;  /* 0x20000017ff360230 */ /* 0x000fc80000004100 */
        /* <DEDUP_REMOVED lines=11> */
.L_x_3087:
[----:B------:R-:W-:-:S07]  /*60e0*/  MOV R25, R50 ;  /* 0x0000003200197202 */ /* 0x000fce0000000f00 */
.L_x_3088:
[----:B------:R-:W-:Y:S05]  /*60f0*/  BSYNC B1 ;  /* 0x0000000000017941 */ /* 0x000fea0003800000 */
.L_x_3086:
        /* <DEDUP_REMOVED lines=18> */
.L_x_3092:
[----:B------:R-:W-:Y:S05]  /*6220*/  BSYNC B2 ;  /* 0x0000000000027941 */ /* 0x000fea0003800000 */
.L_x_3091:
        /* <DEDUP_REMOVED lines=43> */
.L_x_3090:
[----:B------:R-:W-:Y:S05]  /*64e0*/  BSYNC B1 ;  /* 0x0000000000017941 */ /* 0x000fea0003800000 */
.L_x_3089:
[----:B------:R-:W-:Y:S01]  /*64f0*/  I2FP.F32.U32 R25, R25 ;  /* 0x0000001900197245 */ /* 0x000fe20000201000 */
[----:B------:R-:W-:Y:S01]  /*6500*/  HADD2.F32 R27, -RZ, R27.H1_H1 ;  /* 0x3000001bff1b7230 */ /* 0x000fe20000004100 */
[----:B------:R-:W-:Y:S01]  /*6510*/  SHF.L.U32 R54, R38, 0x4, RZ ;  /* 0x0000000426367819 */ /* 0x000fe200000006ff */
[----:B------:R-:W-:Y:S01]  /*6520*/  UMOV UR8, 0xffffffff ;  /* 0xffffffff00087882 */ /* 0x000fe20000000000 */
[----:B------:R-:W-:Y:S01]  /*6530*/  F2FP.F16.F32.PACK_AB R26, R45, R44 ;  /* 0x0000002c2d1a723e */ /* 0x000fe200000000ff */
[----:B------:R-:W-:Y:S01]  /*6540*/  FFMA.FTZ R25, R25, R76, 1.1641532182693481445e-10 ;  /* 0x2f00000019197423 */ /* 0x000fe2000001004c */
[----:B------:R-:W-:-:S04]  /*6550*/  FMUL.FTZ R36, R27, R36 ;  /* 0x000000241b247220 */ /* 0x000fc80000410000 */
[----:B------:R-:W-:Y:S01]  /*6560*/  FMUL.FTZ R36, R36, R81 ;  /* 0x0000005124247220 */ /* 0x000fe20000410000 */
[----:B------:R-:W-:Y:S01]  /*6570*/  FSETP.GTU.FTZ.AND P6, PT, R25, R82, PT ;  /* 0x000000521900720b */ /* 0x000fe20003fdc000 */
[----:B------:R-:W-:Y:S01]  /*6580*/  @P0 HADD2.F32 R25, -RZ, R23.H1_H1 ;  /* 0x30000017ff190230 */ /* 0x000fe20000004100 */
[----:B------:R-:W-:Y:S02]  /*6590*/  SEL R81, RZ, 0x10000, P5 ;  /* 0x00010000ff517807 */ /* 0x000fe40002800000 */
[----:B------:R-:W-:Y:S02]  /*65a0*/  FSEL R36, R36, RZ, !P6 ;  /* 0x000000ff24247208 */ /* 0x000fe40007000000 */
[----:B------:R-:W-:Y:S02]  /*65b0*/  ISETP.NE.AND P5, PT, R40, RZ, PT ;  /* 0x000000ff2800720c */ /* 0x000fe40003fa5270 */
[----:B------:R-:W-:Y:S01]  /*65c0*/  SEL R82, RZ, 0x100, P4 ;  /* 0x00000100ff527807 */ /* 0x000fe20002000000 */
[----:B------:R-:W-:Y:S01]  /*65d0*/  FMUL.FTZ R76, R65, R36 ;  /* 0x00000024414c7220 */ /* 0x000fe20000410000 */
[----:B------:R-:W-:-:S02]  /*65e0*/  SHF.R.U32.HI R36, RZ, 0x1c, R38 ;  /* 0x0000001cff247819 */ /* 0x000fc40000011626 */
[----:B------:R-:W-:Y:S01]  /*65f0*/  SEL R40, RZ, 0x1000000, P6 ;  /* 0x01000000ff287807 */ /* 0x000fe20003000000 */
[----:B------:R-:W-:Y:S01]  /*6600*/  @P0 FADD.FTZ R76, R25, R76 ;  /* 0x0000004c194c0221 */ /* 0x000fe20000010000 */
[----:B------:R-:W-:Y:S02]  /*6610*/  IADD3 R46, P0, R54, R46, RZ ;  /* 0x0000002e362e7210 */ /* 0x000fe40007f1e0ff */
[----:B------:R-:W-:Y:S02]  /*6620*/  F2FP.F16.F32.PACK_AB R25, R43, R42 ;  /* 0x0000002a2b19723e */ /* 0x000fe400000000ff */
[----:B------:R-:W-:Y:S02]  /*6630*/  IADD3.X R47, R36, R47, RZ, P0, !PT ;  /* 0x0000002f242f7210 */ /* 0x000fe400007fe4ff */
[----:B------:R-:W-:Y:S02]  /*6640*/  ISETP.NE.AND P0, PT, R24, RZ, PT ;  /* 0x000000ff1800720c */ /* 0x000fe40003f05270 */
[----:B------:R-:W-:-:S02]  /*6650*/  F2FP.F16.F32.PACK_AB R24, R41, R39 ;  /* 0x000000272918723e */ /* 0x000fc400000000ff */
[----:B------:R-:W-:Y:S02]  /*6660*/  F2FP.F16.F32.PACK_AB R27, R76, R57 ;  /* 0x000000394c1b723e */ /* 0x000fe400000000ff */
        /* <DEDUP_REMOVED lines=87> */
.L_x_3106:
[----:B01----:R-:W-:Y:S01]  /*6be0*/  FADD.FTZ R81, R81, R82 ;  /* 0x0000005251517221 */ /* 0x003fe20000010000 */
[----:B------:R-:W2:Y:S01]  /*6bf0*/  LDL R48, [R1] ;  /* 0x0000000001307983 */ /* 0x000ea20000100800 */
[----:B------:R-:W-:-:S03]  /*6c00*/  ISETP.NE.AND P0, PT, R83, RZ, PT ;  /* 0x000000ff5300720c */ /* 0x000fc60003f05270 */
[----:B------:R-:W3:Y:S01]  /*6c10*/  LDL R82, [R1+0x4] ;  /* 0x0000040001527983 */ /* 0x000ee20000100800 */
[----:B------:R-:W-:Y:S01]  /*6c20*/  FMUL.FTZ R27, R38, R38 ;  /* 0x00000026261b7220 */ /* 0x000fe20000410000 */
[----:B------:R-:W-:Y:S01]  /*6c30*/  PLOP3.LUT P1, PT, PT, PT, UP1, 0x40, 0x0 ;  /* 0x000000000000781c */ /* 0x000fe20003f2e818 */
[----:B------:R-:W-:-:S03]  /*6c40*/  FFMA.FTZ R26, R81, R26, UR11 ;  /* 0x0000000b511a7e23 */ /* 0x000fc6000801001a */
[----:B------:R-:W-:-:S04]  /*6c50*/  FSEL R27, R27, RZ, !P1 ;  /* 0x000000ff1b1b7208 */ /* 0x000fc80004800000 */
[----:B------:R-:W0:Y:S01]  /*6c60*/  @!P0 LDC.64 R24, c[0x0][0x250] ;  /* 0x00009400ff188b82 */ /* 0x000e220000000a00 */
[----:B------:R-:W-:Y:S01]  /*6c70*/  FADD.FTZ R46, R26, R27 ;  /* 0x0000001b1a2e7221 */ /* 0x000fe20000010000 */
[----:B------:R-:W-:-:S05]  /*6c80*/  PLOP3.LUT P1, PT, PT, PT, UP1, 0x40, 0x0 ;  /* 0x000000000000781c */ /* 0x000fca0003f2e818 */
[----:B------:R-:W1:Y:S01]  /*6c90*/  MUFU.RSQ R46, R46 ;  /* 0x0000002e002e7308 */ /* 0x000e620000001400 */
[----:B------:R-:W-:-:S05]  /*6ca0*/  FSEL R26, R38, RZ, P1 ;  /* 0x000000ff261a7208 */ /* 0x000fca0000800000 */
[C---:B------:R-:W-:Y:S01]  /*6cb0*/  FADD.FTZ R83, -R26.reuse, R35 ;  /* 0x000000231a537221 */ /* 0x040fe20000010100 */
[C---:B------:R-:W-:Y:S01]  /*6cc0*/  FADD.FTZ R37, -R26.reuse, R37 ;  /* 0x000000251a257221 */ /* 0x040fe20000010100 */
[C---:B------:R-:W-:Y:S01]  /*6cd0*/  FADD.FTZ R27, -R26.reuse, R34 ;  /* 0x000000221a1b7221 */ /* 0x040fe20000010100 */
[C---:B------:R-:W-:Y:S01]  /*6ce0*/  FADD.FTZ R81, -R26.reuse, R33 ;  /* 0x000000211a517221 */ /* 0x040fe20000010100 */
[----:B------:R-:W-:Y:S01]  /*6cf0*/  FADD.FTZ R49, -R26, R30 ;  /* 0x0000001e1a317221 */ /* 0x000fe20000010100 */
[----:B0-----:R-:W-:-:S04]  /*6d00*/  @!P0 IMAD.WIDE R24, R0, 0x4, R24 ;  /* 0x0000000400188825 */ /* 0x001fc800078e0218 */
[C---:B-1----:R-:W-:Y:S01]  /*6d10*/  FMUL.FTZ R83, R46.reuse, R83 ;  /* 0x000000532e537220 */ /* 0x042fe20000410000 */
[C---:B------:R-:W-:Y:S01]  /*6d20*/  FMUL.FTZ R37, R46.reuse, R37 ;  /* 0x000000252e257220 */ /* 0x040fe20000410000 */
[----:B------:R-:W-:Y:S01]  /*6d30*/  FMUL.FTZ R81, R46, R81 ;  /* 0x000000512e517220 */ /* 0x000fe20000410000 */
[----:B------:R0:W-:Y:S02]  /*6d40*/  @!P0 STG.E desc[UR4][R24.64], R38 ;  /* 0x0000002618008986 */ /* 0x0001e4000c101904 */
[----:B------:R-:W-:Y:S01]  /*6d50*/  FFMA.FTZ R30, R56, R37, R87 ;  /* 0x00000025381e7223 */ /* 0x000fe20000010057 */
[C---:B------:R-:W-:Y:S01]  /*6d60*/  FADD.FTZ R47, -R26.reuse, R29 ;  /* 0x0000001d1a2f7221 */ /* 0x040fe20000010100 */
[C---:B------:R-:W-:Y:S01]  /*6d70*/  FADD.FTZ R35, -R26.reuse, R44 ;  /* 0x0000002c1a237221 */ /* 0x040fe20000010100 */
[----:B------:R-:W-:Y:S01]  /*6d80*/  FADD.FTZ R57, -R26, R57 ;  /* 0x000000391a397221 */ /* 0x000fe20000010100 */
[----:B------:R-:W-:Y:S01]  /*6d90*/  FFMA.FTZ R81, R60, R81, R90 ;  /* 0x000000513c517223 */ /* 0x000fe2000001005a */
[----:B------:R-:W-:Y:S01]  /*6da0*/  FADD.FTZ R31, -R26, R31 ;  /* 0x0000001f1a1f7221 */ /* 0x000fe20000010100 */
[----:B0-----:R-:W-:Y:S01]  /*6db0*/  FMUL.FTZ R24, R46, R27 ;  /* 0x0000001b2e187220 */ /* 0x001fe20000410000 */
[----:B------:R-:W-:Y:S01]  /*6dc0*/  FFMA.FTZ R27, R58, R83, R88 ;  /* 0x000000533a1b7223 */ /* 0x000fe20000010058 */
[----:B------:R-:W-:-:S02]  /*6dd0*/  FADD.FTZ R83, -R26, R76 ;  /* 0x0000004c1a537221 */ /* 0x000fc40000010100 */
[----:B------:R-:W-:Y:S01]  /*6de0*/  FFMA.FTZ R24, R59, R24, R89 ;  /* 0x000000183b187223 */ /* 0x000fe20000010059 */
[----:B------:R-:W-:Y:S01]  /*6df0*/  FMUL.FTZ R47, R46, R47 ;  /* 0x0000002f2e2f7220 */ /* 0x000fe20000410000 */
[----:B------:R-:W-:Y:S01]  /*6e00*/  F2FP.F16.F32.PACK_AB R27, R30, R27 ;  /* 0x0000001b1e1b723e */ /* 0x000fe200000000ff */
[----:B------:R-:W-:Y:S01]  /*6e10*/  FMUL.FTZ R30, R46, R49 ;  /* 0x000000312e1e7220 */ /* 0x000fe20000410000 */
[----:B------:R-:W-:Y:S01]  /*6e20*/  FADD.FTZ R29, -R26, R41 ;  /* 0x000000291a1d7221 */ /* 0x000fe20000010100 */
[C---:B------:R-:W-:Y:S01]  /*6e30*/  FMUL.FTZ R57, R46.reuse, R57 ;  /* 0x000000392e397220 */ /* 0x040fe20000410000 */
[----:B------:R-:W-:Y:S01]  /*6e40*/  FMUL.FTZ R40, R46, R83 ;  /* 0x000000532e287220 */ /* 0x000fe20000410000 */
[C---:B------:R-:W-:Y:S01]  /*6e50*/  FADD.FTZ R25, -R26.reuse, R32 ;  /* 0x000000201a197221 */ /* 0x040fe20000010100 */
[C---:B------:R-:W-:Y:S01]  /*6e60*/  FADD.FTZ R39, -R26.reuse, R39 ;  /* 0x000000271a277221 */ /* 0x040fe20000010100 */
[C---:B------:R-:W-:Y:S01]  /*6e70*/  FADD.FTZ R33, -R26.reuse, R42 ;  /* 0x0000002a1a217221 */ /* 0x040fe20000010100 */
[C---:B------:R-:W-:Y:S01]  /*6e80*/  FADD.FTZ R43, -R26.reuse, R43 ;  /* 0x0000002b1a2b7221 */ /* 0x040fe20000010100 */
[----:B------:R-:W-:Y:S01]  /*6e90*/  FADD.FTZ R45, -R26, R45 ;  /* 0x0000002d1a2d7221 */ /* 0x000fe20000010100 */
[----:B------:R-:W-:Y:S01]  /*6ea0*/  FMUL.FTZ R41, R46, R35 ;  /* 0x000000232e297220 */ /* 0x000fe20000410000 */
[----:B------:R-:W-:Y:S01]  /*6eb0*/  F2FP.F16.F32.PACK_AB R26, R24, R81 ;  /* 0x00000051181a723e */ /* 0x000fe200000000ff */
[----:B------:R-:W-:Y:S01]  /*6ec0*/  FMUL.FTZ R37, R46, R31 ;  /* 0x0000001f2e257220 */ /* 0x000fe20000410000 */
[----:B------:R-:W0:Y:S01]  /*6ed0*/  @!P0 LDC.64 R34, c[0x0][0x258] ;  /* 0x00009600ff228b82 */ /* 0x000e220000000a00 */
[----:B------:R-:W-:Y:S01]  /*6ee0*/  FFMA.FTZ R57, R16, R57, R8 ;  /* 0x0000003910397223 */ /* 0x000fe20000010008 */
[----:B------:R-:W-:Y:S01]  /*6ef0*/  FFMA.FTZ R40, R17, R40, R9 ;  /* 0x0000002811287223 */ /* 0x000fe20000010009 */
[----:B------:R-:W-:Y:S01]  /*6f00*/  FMUL.FTZ R32, R46, R25 ;  /* 0x000000192e207220 */ /* 0x000fe20000410000 */
[----:B------:R-:W-:-:S03]  /*6f10*/  FFMA.FTZ R25, R62, R37, R92 ;  /* 0x000000253e197223 */ /* 0x000fc6000001005c */
[----:B------:R-:W-:Y:S01]  /*6f20*/  FFMA.FTZ R32, R61, R32, R91 ;  /* 0x000000203d207223 */ /* 0x000fe2000001005b */
[C---:B------:R-:W-:Y:S01]  /*6f30*/  FMUL.FTZ R38, R46.reuse, R45 ;  /* 0x0000002d2e267220 */ /* 0x040fe20000410000 */
[C---:B------:R-:W-:Y:S01]  /*6f40*/  FMUL.FTZ R33, R46.reuse, R33 ;  /* 0x000000212e217220 */ /* 0x040fe20000410000 */
[C---:B------:R-:W-:Y:S01]  /*6f50*/  FMUL.FTZ R44, R46.reuse, R43 ;  /* 0x0000002b2e2c7220 */ /* 0x040fe20000410000 */
[C---:B------:R-:W-:Y:S01]  /*6f60*/  FMUL.FTZ R39, R46.reuse, R39 ;  /* 0x000000272e277220 */ /* 0x040fe20000410000 */
[----:B------:R-:W-:Y:S01]  /*6f70*/  FMUL.FTZ R42, R46, R29 ;  /* 0x0000001d2e2a7220 */ /* 0x000fe20000410000 */
[----:B------:R-:W-:Y:S01]  /*6f80*/  F2FP.F16.F32.PACK_AB R25, R32, R25 ;  /* 0x000000192019723e */ /* 0x000fe200000000ff */
[----:B------:R-:W-:Y:S01]  /*6f90*/  FFMA.FTZ R37, R15, R38, R7 ;  /* 0x000000260f257223 */ /* 0x000fe20000010007 */
[----:B------:R-:W-:Y:S01]  /*6fa0*/  IADD3 R32, P1, R19, UR12, RZ ;  /* 0x0000000c13207c10 */ /* 0x000fe2000ff3e0ff */
[----:B------:R-:W-:Y:S01]  /*6fb0*/  FFMA.FTZ R29, R12, R33, R84 ;  /* 0x000000210c1d7223 */ /* 0x000fe20000010054 */
[----:B------:R-:W-:Y:S01]  /*6fc0*/  FFMA.FTZ R44, R13, R44, R5 ;  /* 0x0000002c0d2c7223 */ /* 0x000fe20000010005 */
[----:B------:R-:W-:Y:S01]  /*6fd0*/  FFMA.FTZ R19, R10, R39, R86 ;  /* 0x000000270a137223 */ /* 0x000fe20000010056 */
[----:B------:R-:W-:Y:S01]  /*6fe0*/  FFMA.FTZ R42, R11, R42, R85 ;  /* 0x0000002a0b2a7223 */ /* 0x000fe20000010055 */
[----:B------:R-:W-:-:S02]  /*6ff0*/  IADD3 R38, P2, R54, UR12, RZ ;  /* 0x0000000c36267c10 */ /* 0x000fc4000ff5e0ff */
[----:B------:R-:W-:Y:S01]  /*7000*/  IADD3.X R33, R28, UR13, RZ, P1, !PT ;  /* 0x0000000d1c217c10 */ /* 0x000fe20008ffe4ff */
[----:B0-----:R-:W-:Y:S01]  /*7010*/  @!P0 IMAD.WIDE R34, R0, 0x4, R34 ;  /* 0x0000000400228825 */ /* 0x001fe200078e0222 */
[----:B------:R-:W-:Y:S02]  /*7020*/  F2FP.F16.F32.PACK_AB R29, R44, R29 ;  /* 0x0000001d2c1d723e */ /* 0x000fe400000000ff */
[----:B------:R-:W-:Y:S02]  /*7030*/  IADD3.X R39, R36, UR13, RZ, P2, !PT ;  /* 0x0000000d24277c10 */ /* 0x000fe400097fe4ff */
[----:B------:R-:W-:Y:S01]  /*7040*/  F2FP.F16.F32.PACK_AB R28, R42, R19 ;  /* 0x000000132a1c723e */ /* 0x000fe200000000ff */
[----:B------:R0:W-:Y:S01]  /*7050*/  @!P0 STG.E desc[UR4][R34.64], R46 ;  /* 0x0000002e22008986 */ /* 0x0001e2000c101904 */
[----:B--2---:R-:W-:Y:S01]  /*7060*/  FFMA.FTZ R31, R63, R30, R48 ;  /* 0x0000001e3f1f7223 */ /* 0x004fe20000010030 */
[----:B---3--:R-:W-:Y:S01]  /*7070*/  FFMA.FTZ R24, R64, R47, R82 ;  /* 0x0000002f40187223 */ /* 0x008fe20000010052 */
[----:B------:R-:W-:-:S04]  /*7080*/  FFMA.FTZ R30, R14, R41, R6 ;  /* 0x000000290e1e7223 */ /* 0x000fc80000010006 */
[----:B------:R-:W-:Y:S02]  /*7090*/  F2FP.F16.F32.PACK_AB R24, R31, R24 ;  /* 0x000000181f18723e */ /* 0x000fe400000000ff */
[----:B------:R-:W-:Y:S02]  /*70a0*/  F2FP.F16.F32.PACK_AB R31, R40, R57 ;  /* 0x00000039281f723e */ /* 0x000fe400000000ff */
[----:B------:R-:W1:Y:S01]  /*70b0*/  LDC.64 R40, c[0x0][0x210] ;  /* 0x00008400ff287b82 */ /* 0x000e620000000a00 */
[----:B------:R-:W-:Y:S01]  /*70c0*/  F2FP.F16.F32.PACK_AB R30, R37, R30 ;  /* 0x0000001e251e723e */ /* 0x000fe200000000ff */
[----:B------:R0:W-:Y:S04]  /*70d0*/  STG.E.128 desc[UR4][R32.64], R24 ;  /* 0x0000001820007986 */ /* 0x0001e8000c101d04 */
[----:B------:R0:W-:Y:S01]  /*70e0*/  STG.E.128 desc[UR4][R38.64], R28 ;  /* 0x0000001c26007986 */ /* 0x0001e2000c101d04 */
[----:B-1----:R-:W-:-:S04]  /*70f0*/  LEA R0, R40, R0, 0x2 ;  /* 0x0000000028007211 */ /* 0x002fc800078e10ff */
[----:B------:R-:W-:-:S13]  /*7100*/  ISETP.GE.AND P0, PT, R0, R41, PT ;  /* 0x000000290000720c */ /* 0x000fda0003f06270 */
[----:B0-----:R-:W-:Y:S05]  /*7110*/  @!P0 BRA `(.L_x_3094) ;  /* 0xffffff9800a88947 */ /* 0x001fea000383ffff */
[----:B------:R-:W-:Y:S05]  /*7120*/  BSYNC B0 ;  /* 0x0000000000007941 */ /* 0x000fea0003800000 */
.L_x_2980:
[----:B------:R-:W-:Y:S05]  /*7130*/  EXIT ;  /* 0x000000000000794d */ /* 0x000fea0003800000 */
.L_x_3093:
        /* <DEDUP_REMOVED lines=8> */
.L_x_3096:
[----:B------:R-:W-:Y:S05]  /*71c0*/  BSYNC B1 ;  /* 0x0000000000017941 */ /* 0x000fea0003800000 */
.L_x_3095:
        /* <DEDUP_REMOVED lines=8> */
.L_x_3097:
[----:B------:R-:W-:Y:S02]  /*7250*/  IMAD.MOV.U32 R27, RZ, RZ, 0x4 ;  /* 0x00000004ff1b7424 */ /* 0x000fe400078e00ff */
[----:B------:R-:W-:-:S05]  /*7260*/  FADD.FTZ R47, R46, R24 ;  /* 0x000000182e2f7221 */ /* 0x000fca0000010000 */
[----:B------:R-:W-:-:S07]  /*7270*/  MOV R46, R47 ;  /* 0x0000002f002e7202 */ /* 0x000fce0000000f00 */
[----:B------:R-:W-:Y:S05]  /*7280*/  WARPSYNC.COLLECTIVE R25, `(.L_x_3098) ;  /* 0x0000000019087348 */ /* 0x000fea0003c00000 */
[----:B------:R0:W1:Y:S02]  /*7290*/  SHFL.BFLY P0, R24, R46, R27, R40 ;  /* 0x0c00001b2e187389 */ /* 0x0000640000000028 */
[----:B01----:R-:W-:Y:S01]  /*72a0*/  ENDCOLLECTIVE ;  /* 0x000000000000791b */ /* 0x003fe20003800000 */
.L_x_3098:
[----:B------:R-:W-:Y:S01]  /*72b0*/  HFMA2.MMA R27, -RZ, RZ, 0, 4.76837158203125e-07 ;  /* 0x00000008ff1b7435 */ /* 0x000fe200000001ff */
[----:B------:R-:W-:-:S05]  /*72c0*/  FADD.FTZ R48, R47, R24 ;  /* 0x000000182f307221 */ /* 0x000fca0000010000 */
[----:B------:R-:W-:-:S07]  /*72d0*/  MOV R46, R48 ;  /* 0x00000030002e7202 */ /* 0x000fce0000000f00 */
[----:B------:R-:W-:Y:S05]  /*72e0*/  WARPSYNC.COLLECTIVE R25, `(.L_x_3099) ;  /* 0x0000000019087348 */ /* 0x000fea0003c00000 */
[----:B------:R0:W1:Y:S02]  /*72f0*/  SHFL.BFLY P0, R24, R46, R27, R40 ;  /* 0x0c00001b2e187389 */ /* 0x0000640000000028 */
[----:B01----:R-:W-:Y:S01]  /*7300*/  ENDCOLLECTIVE ;  /* 0x000000000000791b */ /* 0x003fe20003800000 */
.L_x_3099:
[----:B------:R-:W-:Y:S02]  /*7310*/  IMAD.MOV.U32 R27, RZ, RZ, 0x10 ;  /* 0x00000010ff1b7424 */ /* 0x000fe400078e00ff */
[----:B------:R-:W-:-:S05]  /*7320*/  FADD.FTZ R49, R48, R24 ;  /* 0x0000001830317221 */ /* 0x000fca0000010000 */
[----:B------:R-:W-:-:S07]  /*7330*/  MOV R46, R49 ;  /* 0x00000031002e7202 */ /* 0x000fce0000000f00 */
[----:B------:R-:W-:Y:S05]  /*7340*/  WARPSYNC.COLLECTIVE R25, `(.L_x_3100) ;  /* 0x0000000019087348 */ /* 0x000fea0003c00000 */
[----:B------:R0:W1:Y:S02]  /*7350*/  SHFL.BFLY P0, R24, R46, R27, R40 ;  /* 0x0c00001b2e187389 */ /* 0x0000640000000028 */
[----:B01----:R-:W-:Y:S01]  /*7360*/  ENDCOLLECTIVE ;  /* 0x000000000000791b */ /* 0x003fe20003800000 */
.L_x_3100:
        /* <DEDUP_REMOVED lines=39> */
.L_x_3101:
[----:B------:R-:W-:Y:S02]  /*75e0*/  IMAD.MOV.U32 R27, RZ, RZ, 0x2 ;  /* 0x00000002ff1b7424 */ /* 0x000fe400078e00ff */
[----:B------:R-:W-:-:S05]  /*75f0*/  FADD.FTZ R47, R46, R24 ;  /* 0x000000182e2f7221 */ /* 0x000fca0000010000 */
[----:B------:R-:W-:-:S07]  /*7600*/  MOV R46, R47 ;  /* 0x0000002f002e7202 */ /* 0x000fce0000000f00 */
[----:B------:R-:W-:Y:S05]  /*7610*/  WARPSYNC.COLLECTIVE R25, `(.L_x_3102) ;  /* 0x0000000019087348 */ /* 0x000fea0003c00000 */
[----:B------:R0:W1:Y:S02]  /*7620*/  SHFL.BFLY P0, R24, R46, R27, R40 ;  /* 0x0c00001b2e187389 */ /* 0x0000640000000028 */
[----:B01----:R-:W-:Y:S01]  /*7630*/  ENDCOLLECTIVE ;  /* 0x000000000000791b */ /* 0x003fe20003800000 */
.L_x_3102:
[----:B------:R-:W-:Y:S01]  /*7640*/  HFMA2.MMA R27, -RZ, RZ, 0, 2.384185791015625e-07 ;  /* 0x00000004ff1b7435 */ /* 0x000fe200000001ff */
[----:B------:R-:W-:-:S05]  /*7650*/  FADD.FTZ R48, R47, R24 ;  /* 0x000000182f307221 */ /* 0x000fca0000010000 */
[----:B------:R-:W-:-:S07]  /*7660*/  MOV R46, R48 ;  /* 0x00000030002e7202 */ /* 0x000fce0000000f00 */
[----:B------:R-:W-:Y:S05]  /*7670*/  WARPSYNC.COLLECTIVE R25, `(.L_x_3103) ;  /* 0x0000000019087348 */ /* 0x000fea0003c00000 */
[----:B------:R0:W1:Y:S02]  /*7680*/  SHFL.BFLY P0, R24, R46, R27, R40 ;  /* 0x0c00001b2e187389 */ /* 0x0000640000000028 */
[----:B01----:R-:W-:Y:S01]  /*7690*/  ENDCOLLECTIVE ;  /* 0x000000000000791b */ /* 0x003fe20003800000 */
.L_x_3103:
[----:B------:R-:W-:Y:S02]  /*76a0*/  IMAD.MOV.U32 R27, RZ, RZ, 0x8 ;  /* 0x00000008ff1b7424 */ /* 0x000fe400078e00ff */
[----:B------:R-:W-:-:S05]  /*76b0*/  FADD.FTZ R49, R48, R24 ;  /* 0x0000001830317221 */ /* 0x000fca0000010000 */
[----:B------:R-:W-:-:S07]  /*76c0*/  MOV R46, R49 ;  /* 0x00000031002e7202 */ /* 0x000fce0000000f00 */
[----:B------:R-:W-:Y:S05]  /*76d0*/  WARPSYNC.COLLECTIVE R25, `(.L_x_3104) ;  /* 0x0000000019087348 */ /* 0x000fea0003c00000 */
[----:B------:R0:W1:Y:S02]  /*76e0*/  SHFL.BFLY P0, R24, R46, R27, R40 ;  /* 0x0c00001b2e187389 */ /* 0x0000640000000028 */
[----:B01----:R-:W-:Y:S01]  /*76f0*/  ENDCOLLECTIVE ;  /* 0x000000000000791b */ /* 0x003fe20003800000 */
.L_x_3104:
[----:B------:R-:W-:Y:S01]  /*7700*/  HFMA2.MMA R27, -RZ, RZ, 0, 9.5367431640625e-07 ;  /* 0x00000010ff1b7435 */ /* 0x000fe200000001ff */
[----:B------:R-:W-:-:S05]  /*7710*/  FADD.FTZ R81, R49, R24 ;  /* 0x0000001831517221 */ /* 0x000fca0000010000 */
[----:B------:R-:W-:-:S07]  /*7720*/  MOV R46, R81 ;  /* 0x00000051002e7202 */ /* 0x000fce0000000f00 */
[----:B------:R-:W-:Y:S05]  /*7730*/  WARPSYNC.COLLECTIVE R25, `(.L_x_3105) ;  /* 0x0000000019087348 */ /* 0x000fea0003c00000 */
[----:B------:R0:W1:Y:S02]  /*7740*/  SHFL.BFLY P0, R24, R46, R27, R40 ;  /* 0x0c00001b2e187389 */ /* 0x0000640000000028 */
[----:B01----:R-:W-:Y:S01]  /*7750*/  ENDCOLLECTIVE ;  /* 0x000000000000791b */ /* 0x003fe20003800000 */
.L_x_3105:
[----:B------:R-:W-:Y:S01]  /*7760*/  MOV R82, R24 ;  /* 0x0000001800527202 */ /* 0x000fe20000000f00 */
[----:B------:R-:W-:Y:S06]  /*7770*/  BRA `(.L_x_3106) ;  /* 0xfffffff400187947 */ /* 0x000fec000383ffff */
.L_x_3107:
        /* <DEDUP_REMOVED lines=16> */
.L_x_16501:


//--------------------- .text._ZN10layer_norm13ln_fwd_kernelINS_13Kernel_traitsI6__halfS2_S2_S2_fjLj512ELj1ELj4ELj1ELj16ENS_18Kernel_traits_baseILj512ES2_S2_S2_S2_fjLj128EEEEELb1ELb1ELb1ELb0EEEvNS_9FwdParamsE --------------------------
	.section	.text._ZN10layer_norm13ln_fwd_kernelINS_13Kernel_traitsI6__halfS2_S2_S2_fjLj512ELj1ELj4ELj1ELj16ENS_18Kernel_traits_baseILj512ES2_S2_S2_S2_fjLj128EEEEELb1ELb1ELb1ELb0EEEvNS_9FwdParamsE,"ax",@progbits
	.align	128
        .global         _ZN10layer_norm13ln_fwd_kernelINS_13Kernel_traitsI6__halfS2_S2_S2_fjLj512ELj1ELj4ELj1ELj16ENS_18Kernel_traits_baseILj512ES2_S2_S2_S2_fjLj128EEEEELb1ELb1ELb1ELb0EEEvNS_9FwdParamsE
        .type           _ZN10layer_norm13ln_fwd_kernelINS_13Kernel_traitsI6__halfS2_S2_S2_fjLj512ELj1ELj4ELj1ELj16ENS_18Kernel_traits_baseILj512ES2_S2_S2_S2_fjLj128EEEEELb1ELb1ELb1ELb0EEEvNS_9FwdParamsE,@function
        .size           _ZN10layer_norm13ln_fwd_kernelINS_13Kernel_traitsI6__halfS2_S2_S2_fjLj512ELj1ELj4ELj1ELj16ENS_18Kernel_traits_baseILj512ES2_S2_S2_S2_fjLj128EEEEELb1ELb1ELb1ELb0EEEvNS_9FwdParamsE,(.L_x_16502 - _ZN10layer_norm13ln_fwd_kernelINS_13Kernel_traitsI6__halfS2_S2_S2_fjLj512ELj1ELj4ELj1ELj16ENS_18Kernel_traits_baseILj512ES2_S2_S2_S2_fjLj128EEEEELb1ELb1ELb1ELb0EEEvNS_9FwdParamsE)
        .other          _ZN10layer_norm13ln_fwd_kernelINS_13Kernel_traitsI6__halfS2_S2_S2_fjLj512ELj1ELj4ELj1ELj16ENS_18Kernel_traits_baseILj512ES2_S2_S2_S2_fjLj128EEEEELb1ELb1ELb1ELb0EEEvNS_9FwdParamsE,@"STO_CUDA_ENTRY STV_DEFAULT"
_ZN10layer_norm13ln_fwd_kernelINS_13Kernel_traitsI6__halfS2_S2_S2_fjLj512ELj1ELj4ELj1ELj16ENS_18Kernel_traits_baseILj512ES2_S2_S2_S2_fjLj128EEEEELb1ELb1ELb1ELb0EEEvNS_9FwdParamsE:
.text._ZN10layer_norm13ln_fwd_kernelINS_13Kernel_traitsI6__halfS2_S2_S2_fjLj512ELj1ELj4ELj1ELj16ENS_18Kernel_traits_baseILj512ES2_S2_S2_S2_fjLj128EEEEELb1ELb1ELb1ELb0EEEvNS_9FwdParamsE:
[----:B------:R-:W-:Y:S01]  /*0000*/  LDC R1, c[0x0][0x28] ;  /* 0x00000a00ff017b82 */ /* 0x000fe20000000800 */
[----:B------:R-:W-:-:S07]  /*0010*/  ULDC.U8 UR4, c[0x0][0x2f4] ;  /* 0x0000bd0000047ab9 */ /* 0x000fce0000000000 */
[----:B------:R-:W0:Y:S01]  /*0020*/  LDC R68, c[0x0][0x2e8] ;  /* 0x0000ba00ff447b82 */ /* 0x000e220000000800 */
[----:B------:R-:W-:Y:S01]  /*0030*/  ISETP.NE.AND P0, PT, RZ, UR4, PT ;  /* 0x00000004ff007c0c */ /* 0x000fe2000bf05270 */
[----:B------:R-:W-:Y:S01]  /*0040*/  ULDC.64 UR4, c[0x0][0x2e0] ;  /* 0x0000b80000047ab9 */ /* 0x000fe20000000a00 */
[----:B------:R-:W-:Y:S01]  /*0050*/  ULDC.64 UR6, c[0x0][0x208] ;  /* 0x0000820000067ab9 */ /* 0x000fe20000000a00 */
[----:B------:R-:W-:Y:S02]  /*0060*/  MOV R2, UR4 ;  /* 0x0000000400027c02 */ /* 0x000fe40008000f00 */
[----:B------:R-:W-:Y:S02]  /*0070*/  MOV R3, UR5 ;  /* 0x0000000500037c02 */ /* 0x000fe40008000f00 */
        /* <DEDUP_REMOVED lines=12> */
[----:B------:R-:W-:-:S03]  /*0140*/  SHF.R.U32.HI R21, RZ, 0x5, R24 ;  /* 0x00000005ff157819 */ /* 0x000fc60000011618 */
[----:B------:R-:W-:Y:S01]  /*0150*/  IMAD.MOV.U32 R9, RZ, RZ, R23 ;  /* 0x000000ffff097224 */ /* 0x000fe200078e0017 */
[C---:B----4-:R-:W-:Y:S01]  /*0160*/  LEA R21, R20.reuse, R21, 0x2 ;  /* 0x0000001514157211 */ /* 0x050fe200078e10ff */
[----:B------:R-:W-:Y:S01]  /*0170*/  IMAD R20, R20, UR8, R24 ;  /* 0x0000000814147c24 */ /* 0x000fe2000f8e0218 */
[----:B--2---:R-:W-:Y:S02]  /*0180*/  @P0 R2UR UR5, R3 ;  /* 0x00000000030502ca */ /* 0x004fe400000e0000 */
        /* <DEDUP_REMOVED lines=10> */
[----:B------:R-:W-:Y:S01]  /*0230*/  UIADD3 UR18, UR4, -0x255992d5, URZ ;  /* 0xdaa66d2b04127890 */ /* 0x000fe2000fffe03f */
[----:B------:R-:W-:Y:S01]  /*0240*/  @P0 IADD3.X R69, RZ, R5, RZ, P3, !PT ;  /* 0x00000005ff450210 */ /* 0x000fe20001ffe4ff */
[----:B------:R-:W-:-:S02]  /*0250*/  UIADD3 UR19, UR5, 0x32370b8f, URZ ;  /* 0x32370b8f05137890 */ /* 0x000fc4000fffe03f */
[----:B------:R-:W-:Y:S02]  /*0260*/  UIADD3 UR20, UR4, 0x78dde6e4, URZ ;  /* 0x78dde6e404147890 */ /* 0x000fe4000fffe03f */
[----:B------:R-:W-:Y:S02]  /*0270*/  UIADD3 UR21, UR5, -0x126145ec, URZ ;  /* 0xed9eba1405157890 */ /* 0x000fe4000fffe03f */
[----:B------:R-:W-:Y:S02]  /*0280*/  UIADD3 UR22, UR4, 0x1715609d, URZ ;  /* 0x1715609d04167890 */ /* 0x000fe4000fffe03f */
[----:B------:R-:W-:Y:S02]  /*0290*/  UIADD3 UR23, UR5, -0x56f99767, URZ ;  /* 0xa906689905177890 */ /* 0x000fe4000fffe03f */
[----:B------:R-:W-:Y:S02]  /*02a0*/  UIADD3 UR24, UR4, -0x4ab325aa, URZ ;  /* 0xb54cda5604187890 */ /* 0x000fe4000fffe03f */
[----:B------:R-:W-:-:S02]  /*02b0*/  UIADD3 UR25, UR5, 0x646e171e, URZ ;  /* 0x646e171e05197890 */ /* 0x000fc4000fffe03f */
        /* <DEDUP_REMOVED lines=22> */
.L_x_3109:
[----:B------:R-:W-:Y:S05]  /*0420*/  BSYNC B0 ;  /* 0x0000000000007941 */ /* 0x000fea0003800000 */
.L_x_3108:
        /* <DEDUP_REMOVED lines=17> */
.L_x_3111:
[----:B------:R-:W-:Y:S05]  /*0540*/  BSYNC B0 ;  /* 0x0000000000007941 */ /* 0x000fea0003800000 */
.L_x_3110:
        /* <DEDUP_REMOVED lines=11> */
[----:B------:R-:W-:Y:S02]  /*0600*/  UISETP.NE.AND UP0, UPT, UR8, URZ, UPT ;  /* 0x0000003f0800728c */ /* 0x000fe4000bf05270 */
        /* <DEDUP_REMOVED lines=25> */
[--C-:B------:R-:W-:Y:S02]  /*07a0*/  HADD2.F32 R15, -RZ, R5.reuse.H0_H0 ;  /* 0x20000005ff0f7230 */ /* 0x100fe40000004100 */
[----:B------:R-:W-:Y:S02]  /*07b0*/  HADD2.F32 R14, -RZ, R5.H1_H1 ;  /* 0x30000005ff0e7230 */ /* 0x000fe40000004100 */
[----:B------:R-:W-:Y:S02]  /*07c0*/  IMAD R4, R0, -0x2daee0ad, RZ ;  /* 0xd2511f5300047824 */ /* 0x000fe400078e02ff */
[----:B------:R-:W-:-:S04]  /*07d0*/  IMAD.HI.U32 R5, R3, -0x2daee0ad, RZ ;  /* 0xd2511f5303057827 */ /* 0x000fc800078e00ff */
[----:B------:R-:W-:Y:S01]  /*07e0*/  IMAD R9, R9, -0x326172a9, RZ ;  /* 0xcd9e8d5709097824 */ /* 0x000fe200078e02ff */
[----:B------:R-:W-:Y:S01]  /*07f0*/  LOP3.LUT R49, R5, UR21, R4, 0x96, !PT ;  /* 0x0000001505317c12 */ /* 0x000fe2000f8e9604 */
[----:B------:R-:W-:-:S04]  /*0800*/  IMAD.HI.U32 R0, R2, -0x326172a9, RZ ;  /* 0xcd9e8d5702007827 */ /* 0x000fc800078e00ff */
[----:B------:R-:W-:Y:S01]  /*0810*/  IMAD.HI.U32 R25, R49, -0x326172a9, RZ ;  /* 0xcd9e8d5731197827 */ /* 0x000fe200078e00ff */
[----:B------:R-:W-:-:S03]  /*0820*/  LOP3.LUT R48, R0, UR20, R9, 0x96, !PT ;  /* 0x0000001400307c12 */ /* 0x000fc6000f8e9609 */
[----:B------:R-:W-:Y:S02]  /*0830*/  IMAD R0, R2, -0x326172a9, RZ ;  /* 0xcd9e8d5702007824 */ /* 0x000fe400078e02ff */
[----:B------:R-:W-:Y:S02]  /*0840*/  IMAD R26, R3, -0x2daee0ad, RZ ;  /* 0xd2511f53031a7824 */ /* 0x000fe400078e02ff */
        /* <DEDUP_REMOVED lines=40> */
[----:B------:R-:W-:-:S04]  /*0ad0*/  IMAD.WIDE.U32 R72, R39, -0x2daee0ad, RZ ;  /* 0xd2511f5327487825 */ /* 0x000fc800078e00ff */
[----:B------:R-:W-:Y:S01]  /*0ae0*/  IMAD R37, R37, -0x326172a9, RZ ;  /* 0xcd9e8d5725257824 */ /* 0x000fe200078e02ff */
[----:B------:R-:W-:Y:S01]  /*0af0*/  LOP3.LUT R29, R73, UR29, R29, 0x96, !PT ;  /* 0x0000001d491d7c12 */ /* 0x000fe2000f8e961d */
[----:B------:R-:W-:-:S04]  /*0b00*/  IMAD.HI.U32 R28, R38, -0x326172a9, RZ ;  /* 0xcd9e8d57261c7827 */ /* 0x000fc800078e00ff */
[--C-:B------:R-:W-:Y:S01]  /*0b10*/  HADD2.F32 R57, -RZ, R31.reuse.H0_H0 ;  /* 0x2000001fff397230 */ /* 0x100fe20000004100 */
[----:B------:R-:W-:Y:S01]  /*0b20*/  LOP3.LUT R28, R28, UR28, R37, 0x96, !PT ;  /* 0x0000001c1c1c7c12 */ /* 0x000fe2000f8e9625 */
[----:B------:R-:W-:Y:S02]  /*0b30*/  HADD2.F32 R59, -RZ, R31.H1_H1 ;  /* 0x3000001fff3b7230 */ /* 0x000fe40000004100 */
[----:B------:R-:W-:Y:S02]  /*0b40*/  IMAD R73, R38, -0x326172a9, RZ ;  /* 0xcd9e8d5726497824 */ /* 0x000fe400078e02ff */
[----:B------:R-:W-:-:S04]  /*0b50*/  IMAD.WIDE.U32 R74, R29, -0x326172a9, RZ ;  /* 0xcd9e8d571d4a7825 */ /* 0x000fc800078e00ff */
[----:B------:R-:W-:Y:S01]  /*0b60*/  IMAD.HI.U32 R31, R28, -0x2daee0ad, RZ ;  /* 0xd2511f531c1f7827 */ /* 0x000fe200078e00ff */
[----:B------:R-:W-:Y:S02]  /*0b70*/  LOP3.LUT R73, R75, UR30, R73, 0x96, !PT ;  /* 0x0000001e4b497c12 */ /* 0x000fe4000f8e9649 */
[----:B------:R-:W-:Y:S01]  /*0b80*/  LOP3.LUT R75, R68, 0x3, RZ, 0xc0, !PT ;  /* 0x00000003444b7812 */ /* 0x000fe200078ec0ff */
[--C-:B------:R-:W-:Y:S01]  /*0b90*/  HADD2.F32 R3, -RZ, R47.reuse.H0_H0 ;  /* 0x2000002fff037230 */ /* 0x100fe20000004100 */
[----:B------:R-:W-:Y:S01]  /*0ba0*/  LOP3.LUT R72, R31, UR31, R72, 0x96, !PT ;  /* 0x0000001f1f487c12 */ /* 0x000fe2000f8e9648 */
[----:B------:R-:W-:Y:S02]  /*0bb0*/  HADD2.F32 R2, -RZ, R47.H1_H1 ;  /* 0x3000002fff027230 */ /* 0x000fe40000004100 */
[----:B------:R-:W-:Y:S02]  /*0bc0*/  HADD2.F32 R47, -RZ, R40.H0_H0 ;  /* 0x20000028ff2f7230 */ /* 0x000fe40000004100 */
[----:B------:R-:W-:-:S02]  /*0bd0*/  HADD2.F32 R49, -RZ, R41.H0_H0 ;  /* 0x20000029ff317230 */ /* 0x000fc40000004100 */
[----:B------:R-:W-:Y:S02]  /*0be0*/  HADD2.F32 R50, -RZ, R42.H0_H0 ;  /* 0x2000002aff327230 */ /* 0x000fe40000004100 */
[----:B------:R-:W-:Y:S02]  /*0bf0*/  HADD2.F32 R40, -RZ, R40.H1_H1 ;  /* 0x30000028ff287230 */ /* 0x000fe40000004100 */
        /* <DEDUP_REMOVED lines=12> */
[----:B------:R-:W-:Y:S02]  /*0cc0*/  IMAD.MOV.U32 R76, RZ, RZ, RZ ;  /* 0x000000ffff4c7224 */ /* 0x000fe400078e00ff */
[----:B------:R-:W-:-:S07]  /*0cd0*/  IMAD R78, R28, -0x2daee0ad, RZ ;  /* 0xd2511f531c4e7824 */ /* 0x000fce00078e02ff */
.L_x_3284:
        /* <DEDUP_REMOVED lines=9> */
[----:B------:R-:W-:Y:S01]  /*0d70*/  BSSY B1, `(.L_x_3113) ;  /* 0x0000335000017945 */ /* 0x000fe20003800000 */
[----:B------:R-:W-:Y:S02]  /*0d80*/  SHF.R.S32.HI R106, RZ, 0x1f, R21 ;  /* 0x0000001fff6a7819 */ /* 0x000fe40000011415 */
        /* <DEDUP_REMOVED lines=25> */
[----:B------:R-:W-:Y:S01]  /*0f20*/  MOV R36, R75 ;  /* 0x0000004b00247202 */ /* 0x000fe20000000f00 */
[----:B-----5:R-:W-:Y:S01]  /*0f30*/  HADD2.F32 R77, -RZ, R32.H0_H0 ;  /* 0x20000020ff4d7230 */ /* 0x020fe20000004100 */
[----:B------:R-:W-:Y:S06]  /*0f40*/  BRA `(.L_x_3117) ;  /* 0x0000000400587947 */ /* 0x000fec0003800000 */
.L_x_3116:
[C---:B------:R-:W-:Y:S01]  /*0f50*/  ISETP.NE.AND P5, PT, R75.reuse, 0x1, PT ;  /* 0x000000014b00780c */ /* 0x040fe20003fa5270 */
[----:B------:R-:W-:Y:S01]  /*0f60*/  BSSY B3, `(.L_x_3118) ;  /* 0x000000c000037945 */ /* 0x000fe20003800000 */
[----:B------:R-:W-:-:S11]  /*0f70*/  VIADD R36, R75, 0x1 ;  /* 0x000000014b247836 */ /* 0x000fd60000000000 */
        /* <DEDUP_REMOVED lines=9> */
.L_x_3119:
[----:B------:R-:W-:-:S07]  /*1010*/  MOV R77, R74 ;  /* 0x0000004a004d7202 */ /* 0x000fce0000000f00 */
.L_x_3120:
[----:B------:R-:W-:Y:S05]  /*1020*/  BSYNC B3 ;  /* 0x0000000000037941 */ /* 0x000fea0003800000 */
.L_x_3118:
        /* <DEDUP_REMOVED lines=16> */
.L_x_3124:
[----:B------:R-:W-:Y:S05]  /*1130*/  BSYNC B4 ;  /* 0x0000000000047941 */ /* 0x000fea0003800000 */
.L_x_3123:
        /* <DEDUP_REMOVED lines=42> */
.L_x_3122:
[----:B------:R-:W-:Y:S05]  /*13e0*/  BSYNC B3 ;  /* 0x0000000000037941 */ /* 0x000fea0003800000 */
.L_x_3121:
        /* <DEDUP_REMOVED lines=10> */
[----:B------:R-:W-:-:S04]  /*1490*/  FMUL.FTZ R77, R17, R38 ;  /* 0x00000026114d7220 */ /* 0x000fc80000410000 */
[----:B------:R-:W-:-:S07]  /*14a0*/  @P0 FADD.FTZ R77, R68, R77 ;  /* 0x0000004d444d0221 */ /* 0x000fce0000010000 */
.L_x_3117:
[----:B------:R-:W-:Y:S05]  /*14b0*/  BSYNC B2 ;  /* 0x0000000000027941 */ /* 0x000fea0003800000 */
.L_x_3115:
        /* <DEDUP_REMOVED lines=8> */
.L_x_3126:
        /* <DEDUP_REMOVED lines=12> */
.L_x_3129:
[----:B------:R-:W-:-:S07]  /*1600*/  IMAD.MOV.U32 R80, RZ, RZ, R74 ;  /* 0x000000ffff507224 */ /* 0x000fce00078e004a */
.L_x_3130:
[----:B------:R-:W-:Y:S05]  /*1610*/  BSYNC B3 ;  /* 0x0000000000037941 */ /* 0x000fea0003800000 */
.L_x_3128:
        /* <DEDUP_REMOVED lines=16> */
.L_x_3134:
[----:B------:R-:W-:Y:S05]  /*1720*/  BSYNC B4 ;  /* 0x0000000000047941 */ /* 0x000fea0003800000 */
.L_x_3133:
        /* <DEDUP_REMOVED lines=43> */
.L_x_3132:
[----:B------:R-:W-:Y:S05]  /*19e0*/  BSYNC B3 ;  /* 0x0000000000037941 */ /* 0x000fea0003800000 */
.L_x_3131:
[----:B------:R-:W-:Y:S01]  /*19f0*/  HFMA2.MMA R39, -RZ, RZ, 0.1171875, 0 ;  /* 0x2f800000ff277435 */ /* 0x000fe200000001ff */
[----:B------:R-:W-:Y:S01]  /*1a00*/  I2FP.F32.U32 R36, R80 ;  /* 0x0000005000247245 */ /* 0x000fe20000201000 */
[----:B-----5:R-:W-:Y:S02]  /*1a10*/  HADD2.F32 R38, -RZ, R28.H1_H1 ;  /* 0x3000001cff267230 */ /* 0x020fe40000004100 */
[----:B------:R-:W-:-:S03]  /*1a20*/  @P0 HADD2.F32 R69, -RZ, R32.H1_H1 ;  /* 0x30000020ff450230 */ /* 0x000fc60000004100 */
[----:B------:R-:W-:-:S03]  /*1a30*/  FMUL.FTZ R38, R38, UR13 ;  /* 0x0000000d26267c20 */ /* 0x000fc60008410000 */
[----:B------:R-:W-:Y:S01]  /*1a40*/  FFMA.FTZ R36, R36, R39, 1.1641532182693481445e-10 ;  /* 0x2f00000024247423 */ /* 0x000fe20000010027 */
[----:B------:R-:W-:-:S04]  /*1a50*/  FMUL.FTZ R38, R38, UR12 ;  /* 0x0000000c26267c20 */ /* 0x000fc80008410000 */
[----:B------:R-:W-:-:S04]  /*1a60*/  FSETP.GTU.FTZ.AND P5, PT, R36, UR10, PT ;  /* 0x0000000a24007c0b */ /* 0x000fc8000bfbc000 */
[----:B------:R-:W-:Y:S02]  /*1a70*/  FSEL R39, R38, RZ, !P5 ;  /* 0x000000ff26277208 */ /* 0x000fe40006800000 */
[----:B------:R-:W-:-:S03]  /*1a80*/  SEL R81, RZ, 0x1, P5 ;  /* 0x00000001ff517807 */ /* 0x000fc60002800000 */
[----:B------:R-:W-:-:S04]  /*1a90*/  FMUL.FTZ R80, R16, R39 ;  /* 0x0000002710507220 */ /* 0x000fc80000410000 */
[----:B------:R-:W-:-:S07]  /*1aa0*/  @P0 FADD.FTZ R80, R69, R80 ;  /* 0x0000005045500221 */ /* 0x000fce0000010000 */
.L_x_3127:
[----:B------:R-:W-:Y:S05]  /*1ab0*/  BSYNC B2 ;  /* 0x0000000000027941 */ /* 0x000fea0003800000 */
.L_x_3125:
        /* <DEDUP_REMOVED lines=8> */
.L_x_3136:
        /* <DEDUP_REMOVED lines=12> */
.L_x_3139:
[----:B------:R-:W-:-:S07]  /*1c00*/  IMAD.MOV.U32 R82, RZ, RZ, R74 ;  /* 0x000000ffff527224 */ /* 0x000fce00078e004a */
.L_x_3140:
[----:B------:R-:W-:Y:S05]  /*1c10*/  BSYNC B3 ;  /* 0x0000000000037941 */ /* 0x000fea0003800000 */
.L_x_3138:
        /* <DEDUP_REMOVED lines=16> */
.L_x_3144:
[----:B------:R-:W-:Y:S05]  /*1d20*/  BSYNC B4 ;  /* 0x0000000000047941 */ /* 0x000fea0003800000 */
.L_x_3143:
        /* <DEDUP_REMOVED lines=43> */
.L_x_3142:
[----:B------:R-:W-:Y:S05]  /*1fe0*/  BSYNC B3 ;  /* 0x0000000000037941 */ /* 0x000fea0003800000 */
.L_x_3141:
        /* <DEDUP_REMOVED lines=10> */
[----:B------:R-:W-:-:S04]  /*2090*/  FMUL.FTZ R82, R15, R38 ;  /* 0x000000260f527220 */ /* 0x000fc80000410000 */
[----:B------:R-:W-:-:S07]  /*20a0*/  @P0 FADD.FTZ R82, R37, R82 ;  /* 0x0000005225520221 */ /* 0x000fce0000010000 */
.L_x_3137:
[----:B------:R-:W-:Y:S05]  /*20b0*/  BSYNC B2 ;  /* 0x0000000000027941 */ /* 0x000fea0003800000 */
.L_x_3135:
        /* <DEDUP_REMOVED lines=8> */
.L_x_3146:
        /* <DEDUP_REMOVED lines=12> */
.L_x_3149:
[----:B------:R-:W-:-:S07]  /*2200*/  IMAD.MOV.U32 R84, RZ, RZ, R74 ;  /* 0x000000ffff547224 */ /* 0x000fce00078e004a */
.L_x_3150:
[----:B------:R-:W-:Y:S05]  /*2210*/  BSYNC B3 ;  /* 0x0000000000037941 */ /* 0x000fea0003800000 */
.L_x_3148:
        /* <DEDUP_REMOVED lines=16> */
.L_x_3154:
[----:B------:R-:W-:Y:S05]  /*2320*/  BSYNC B4 ;  /* 0x0000000000047941 */ /* 0x000fea0003800000 */
.L_x_3153:
        /* <DEDUP_REMOVED lines=43> */
.L_x_3152:
[----:B------:R-:W-:Y:S05]  /*25e0*/  BSYNC B3 ;  /* 0x0000000000037941 */ /* 0x000fea0003800000 */
.L_x_3151:
        /* <DEDUP_REMOVED lines=10> */
[----:B------:R-:W-:-:S04]  /*2690*/  FMUL.FTZ R85, R14, R85 ;  /* 0x000000550e557220 */ /* 0x000fc80000410000 */
[----:B------:R-:W-:-:S07]  /*26a0*/  @P0 FADD.FTZ R85, R36, R85 ;  /* 0x0000005524550221 */ /* 0x000fce0000010000 */
.L_x_3147:
[----:B------:R-:W-:Y:S05]  /*26b0*/  BSYNC B2 ;  /* 0x0000000000027941 */ /* 0x000fea0003800000 */
.L_x_3145:
        /* <DEDUP_REMOVED lines=8> */
.L_x_3156:
        /* <DEDUP_REMOVED lines=12> */
.L_x_3159:
[----:B------:R-:W-:-:S07]  /*2800*/  IMAD.MOV.U32 R86, RZ, RZ, R74 ;  /* 0x000000ffff567224 */ /* 0x000fce00078e004a */
.L_x_3160:
[----:B------:R-:W-:Y:S05]  /*2810*/  BSYNC B3 ;  /* 0x0000000000037941 */ /* 0x000fea0003800000 */
.L_x_3158:
        /* <DEDUP_REMOVED lines=16> */
.L_x_3164:
[----:B------:R-:W-:Y:S05]  /*2920*/  BSYNC B4 ;  /* 0x0000000000047941 */ /* 0x000fea0003800000 */
.L_x_3163:
        /* <DEDUP_REMOVED lines=43> */
.L_x_3162:
[----:B------:R-:W-:Y:S05]  /*2be0*/  BSYNC B3 ;  /* 0x0000000000037941 */ /* 0x000fea0003800000 */
.L_x_3161:
        /* <DEDUP_REMOVED lines=12> */
.L_x_3157:
[----:B------:R-:W-:Y:S05]  /*2cb0*/  BSYNC B2 ;  /* 0x0000000000027941 */ /* 0x000fea0003800000 */
.L_x_3155:
        /* <DEDUP_REMOVED lines=8> */
.L_x_3166:
        /* <DEDUP_REMOVED lines=12> */
.L_x_3169:
[----:B------:R-:W-:-:S07]  /*2e00*/  IMAD.MOV.U32 R88, RZ, RZ, R74 ;  /* 0x000000ffff587224 */ /* 0x000fce00078e004a */
.L_x_3170:
[----:B------:R-:W-:Y:S05]  /*2e10*/  BSYNC B3 ;  /* 0x0000000000037941 */ /* 0x000fea0003800000 */
.L_x_3168:
        /* <DEDUP_REMOVED lines=16> */
.L_x_3174:
[----:B------:R-:W-:Y:S05]  /*2f20*/  BSYNC B4 ;  /* 0x0000000000047941 */ /* 0x000fea0003800000 */
.L_x_3173:
        /* <DEDUP_REMOVED lines=43> */
.L_x_3172:
[----:B------:R-:W-:Y:S05]  /*31e0*/  BSYNC B3 ;  /* 0x0000000000037941 */ /* 0x000fea0003800000 */
.L_x_3171:
        /* <DEDUP_REMOVED lines=12> */
.L_x_3167:
[----:B------:R-:W-:Y:S05]  /*32b0*/  BSYNC B2 ;  /* 0x0000000000027941 */ /* 0x000fea0003800000 */
.L_x_3165:
        /* <DEDUP_REMOVED lines=8> */
.L_x_3176:
        /* <DEDUP_REMOVED lines=12> */
.L_x_3179:
[----:B------:R-:W-:-:S07]  /*3400*/  IMAD.MOV.U32 R90, RZ, RZ, R74 ;  /* 0x000000ffff5a7224 */ /* 0x000fce00078e004a */
.L_x_3180:
[----:B------:R-:W-:Y:S05]  /*3410*/  BSYNC B3 ;  /* 0x0000000000037941 */ /* 0x000fea0003800000 */
.L_x_3178:
        /* <DEDUP_REMOVED lines=16> */
.L_x_3184:
[----:B------:R-:W-:Y:S05]  /*3520*/  BSYNC B4 ;  /* 0x0000000000047941 */ /* 0x000fea0003800000 */
.L_x_3183:
        /* <DEDUP_REMOVED lines=43> */
.L_x_3182:
[----:B------:R-:W-:Y:S05]  /*37e0*/  BSYNC B3 ;  /* 0x0000000000037941 */ /* 0x000fea0003800000 */
.L_x_3181:
        /* <DEDUP_REMOVED lines=12> */
.L_x_3177:
[----:B------:R-:W-:Y:S05]  /*38b0*/  BSYNC B2 ;  /* 0x0000000000027941 */ /* 0x000fea0003800000 */
.L_x_3175:
        /* <DEDUP_REMOVED lines=8> */
.L_x_3186:
        /* <DEDUP_REMOVED lines=12> */
.L_x_3189:
[----:B------:R-:W-:-:S07]  /*3a00*/  IMAD.MOV.U32 R92, RZ, RZ, R74 ;  /* 0x000000ffff5c7224 */ /* 0x000fce00078e004a */
.L_x_3190:
[----:B------:R-:W-:Y:S05]  /*3a10*/  BSYNC B3 ;  /* 0x0000000000037941 */ /* 0x000fea0003800000 */
.L_x_3188:
        /* <DEDUP_REMOVED lines=16> */
.L_x_3194:
[----:B------:R-:W-:Y:S05]  /*3b20*/  BSYNC B4 ;  /* 0x0000000000047941 */ /* 0x000fea0003800000 */
.L_x_3193:
        /* <DEDUP_REMOVED lines=43> */
.L_x_3192:
[----:B------:R-:W-:Y:S05]  /*3de0*/  BSYNC B3 ;  /* 0x0000000000037941 */ /* 0x000fea0003800000 */
.L_x_3191:
        /* <DEDUP_REMOVED lines=12> */
.L_x_3187:
[----:B------:R-:W-:Y:S05]  /*3eb0*/  BSYNC B2 ;  /* 0x0000000000027941 */ /* 0x000fea0003800000 */
.L_x_3185:
        /* <DEDUP_REMOVED lines=29> */
.L_x_3196:
[----:B------:R-:W-:Y:S05]  /*4090*/  BSYNC B2 ;  /* 0x0000000000027941 */ /* 0x000fea0003800000 */
.L_x_3195:
[----:B------:R-:W-:Y:S01]  /*40a0*/  VIADD R105, R105, 0x20 ;  /* 0x0000002069697836 */ /* 0x000fe20000000000 */
[----:B------:R-:W-:-:S07]  /*40b0*/  IADD3 R103, R103, 0x20, RZ ;  /* 0x0000002067677810 */ /* 0x000fce0007ffe0ff */
.L_x_3114:
[----:B------:R-:W-:Y:S05]  /*40c0*/  BSYNC B1 ;  /* 0x0000000000017941 */ /* 0x000fea0003800000 */
.L_x_3113:
        /* <DEDUP_REMOVED lines=17> */
[----:B-----5:R-:W-:Y:S01]  /*41e0*/  HADD2.F32 R94, -RZ, R32.H0_H0 ;  /* 0x20000020ff5e7230 */ /* 0x020fe20000004100 */
[----:B------:R-:W-:Y:S06]  /*41f0*/  BRA `(.L_x_3201) ;  /* 0x0000000400587947 */ /* 0x000fec0003800000 */
.L_x_3200:
        /* <DEDUP_REMOVED lines=12> */
.L_x_3203:
[----:B------:R-:W-:-:S07]  /*42c0*/  IMAD.MOV.U32 R94, RZ, RZ, R74 ;  /* 0x000000ffff5e7224 */ /* 0x000fce00078e004a */
.L_x_3204:
[----:B------:R-:W-:Y:S05]  /*42d0*/  BSYNC B3 ;  /* 0x0000000000037941 */ /* 0x000fea0003800000 */
.L_x_3202:
        /* <DEDUP_REMOVED lines=16> */
.L_x_3208:
[----:B------:R-:W-:Y:S05]  /*43e0*/  BSYNC B4 ;  /* 0x0000000000047941 */ /* 0x000fea0003800000 */
.L_x_3207:
        /* <DEDUP_REMOVED lines=42> */
.L_x_3206:
[----:B------:R-:W-:Y:S05]  /*4690*/  BSYNC B3 ;  /* 0x0000000000037941 */ /* 0x000fea0003800000 */
.L_x_3205:
        /* <DEDUP_REMOVED lines=10> */
[----:B------:R-:W-:-:S04]  /*4740*/  FMUL.FTZ R94, R9, R94 ;  /* 0x0000005e095e7220 */ /* 0x000fc80000410000 */
[----:B------:R-:W-:-:S07]  /*4750*/  @P0 FADD.FTZ R94, R37, R94 ;  /* 0x0000005e255e0221 */ /* 0x000fce0000010000 */
.L_x_3201:
[----:B------:R-:W-:Y:S05]  /*4760*/  BSYNC B2 ;  /* 0x0000000000027941 */ /* 0x000fea0003800000 */
.L_x_3199:
        /* <DEDUP_REMOVED lines=8> */
.L_x_3210:
        /* <DEDUP_REMOVED lines=12> */
.L_x_3213:
[----:B------:R-:W-:-:S07]  /*48b0*/  MOV R81, R74 ;  /* 0x0000004a00517202 */ /* 0x000fce0000000f00 */
.L_x_3214:
[----:B------:R-:W-:Y:S05]  /*48c0*/  BSYNC B3 ;  /* 0x0000000000037941 */ /* 0x000fea0003800000 */
.L_x_3212:
        /* <DEDUP_REMOVED lines=16> */
.L_x_3218:
[----:B------:R-:W-:Y:S05]  /*49d0*/  BSYNC B4 ;  /* 0x0000000000047941 */ /* 0x000fea0003800000 */
.L_x_3217:
        /* <DEDUP_REMOVED lines=43> */
.L_x_3216:
[----:B------:R-:W-:Y:S05]  /*4c90*/  BSYNC B3 ;  /* 0x0000000000037941 */ /* 0x000fea0003800000 */
.L_x_3215:
        /* <DEDUP_REMOVED lines=10> */
[----:B------:R-:W-:-:S04]  /*4d40*/  FMUL.FTZ R95, R8, R95 ;  /* 0x0000005f085f7220 */ /* 0x000fc80000410000 */
[----:B------:R-:W-:-:S07]  /*4d50*/  @P0 FADD.FTZ R95, R36, R95 ;  /* 0x0000005f245f0221 */ /* 0x000fce0000010000 */
.L_x_3211:
[----:B------:R-:W-:Y:S05]  /*4d60*/  BSYNC B2 ;  /* 0x0000000000027941 */ /* 0x000fea0003800000 */
.L_x_3209:
        /* <DEDUP_REMOVED lines=8> */
.L_x_3220:
        /* <DEDUP_REMOVED lines=12> */
.L_x_3223:
[----:B------:R-:W-:-:S07]  /*4eb0*/  MOV R83, R74 ;  /* 0x0000004a00537202 */ /* 0x000fce0000000f00 */
.L_x_3224:
[----:B------:R-:W-:Y:S05]  /*4ec0*/  BSYNC B3 ;  /* 0x0000000000037941 */ /* 0x000fea0003800000 */
.L_x_3222:
        /* <DEDUP_REMOVED lines=16> */
.L_x_3228:
[----:B------:R-:W-:Y:S05]  /*4fd0*/  BSYNC B4 ;  /* 0x0000000000047941 */ /* 0x000fea0003800000 */
.L_x_3227:
        /* <DEDUP_REMOVED lines=41> */
[----:B------:R-:W-:Y:S01]  /*5270*/  HFMA2.MMA R36, -RZ, RZ, 0, 0 ;  /* 0x00000000ff247435 */ /* 0x000fe200000001ff */
[----:B------:R-:W-:-:S10]  /*5280*/  LOP3.LUT R72, R37, UR31, R72, 0x96, !PT ;  /* 0x0000001f25487c12 */ /* 0x000fd4000f8e9648 */
.L_x_3226:
[----:B------:R-:W-:Y:S05]  /*5290*/  BSYNC B3 ;  /* 0x0000000000037941 */ /* 0x000fea0003800000 */
.L_x_3225:
        /* <DEDUP_REMOVED lines=12> */
.L_x_3221:
[----:B------:R-:W-:Y:S05]  /*5360*/  BSYNC B2 ;  /* 0x0000000000027941 */ /* 0x000fea0003800000 */
.L_x_3219:
        /* <DEDUP_REMOVED lines=8> */
.L_x_3230:
        /* <DEDUP_REMOVED lines=12> */
.L_x_3233:
[----:B------:R-:W-:-:S07]  /*54b0*/  MOV R84, R74 ;  /* 0x0000004a00547202 */ /* 0x000fce0000000f00 */
.L_x_3234:
[----:B------:R-:W-:Y:S05]  /*54c0*/  BSYNC B3 ;  /* 0x0000000000037941 */ /* 0x000fea0003800000 */
.L_x_3232:
        /* <DEDUP_REMOVED lines=16> */
.L_x_3238:
[----:B------:R-:W-:Y:S05]  /*55d0*/  BSYNC B4 ;  /* 0x0000000000047941 */ /* 0x000fea0003800000 */
.L_x_3237:
        /* <DEDUP_REMOVED lines=43> */
.L_x_3236:
[----:B------:R-:W-:Y:S05]  /*5890*/  BSYNC B3 ;  /* 0x0000000000037941 */ /* 0x000fea0003800000 */
.L_x_3235:
        /* <DEDUP_REMOVED lines=12> */
.L_x_3231:
[----:B------:R-:W-:Y:S05]  /*5960*/  BSYNC B2 ;  /* 0x0000000000027941 */ /* 0x000fea0003800000 */
.L_x_3229:
        /* <DEDUP_REMOVED lines=8> */
.L_x_3240:
        /* <DEDUP_REMOVED lines=12> */
.L_x_3243:
[----:B------:R-:W-:-:S07]  /*5ab0*/  MOV R87, R74 ;  /* 0x0000004a00577202 */ /* 0x000fce0000000f00 */
.L_x_3244:
[----:B------:R-:W-:Y:S05]  /*5ac0*/  BSYNC B3 ;  /* 0x0000000000037941 */ /* 0x000fea0003800000 */
.L_x_3242:
        /* <DEDUP_REMOVED lines=16> */
.L_x_3248:
[----:B------:R-:W-:Y:S05]  /*5bd0*/  BSYNC B4 ;  /* 0x0000000000047941 */ /* 0x000fea0003800000 */
.L_x_3247:
        /* <DEDUP_REMOVED lines=43> */
.L_x_3246:
[----:B------:R-:W-:Y:S05]  /*5e90*/  BSYNC B3 ;  /* 0x0000000000037941 */ /* 0x000fea0003800000 */
.L_x_3245:
        /* <DEDUP_REMOVED lines=12> */
.L_x_3241:
[----:B------:R-:W-:Y:S05]  /*5f60*/  BSYNC B2 ;  /* 0x0000000000027941 */ /* 0x000fea0003800000 */
.L_x_3239:
        /* <DEDUP_REMOVED lines=8> */
.L_x_3250:
        /* <DEDUP_REMOVED lines=12> */
.L_x_3253:
[----:B------:R-:W-:-:S07]  /*60b0*/  MOV R88, R74 ;  /* 0x0000004a00587202 */ /* 0x000fce0000000f00 */
.L_x_3254:
[----:B------:R-:W-:Y:S05]  /*60c0*/  BSYNC B3 ;  /* 0x0000000000037941 */ /* 0x000fea0003800000 */
.L_x_3252:
        /* <DEDUP_REMOVED lines=16> */
.L_x_3258:
[----:B------:R-:W-:Y:S05]  /*61d0*/  BSYNC B4 ;  /* 0x0000000000047941 */ /* 0x000fea0003800000 */
.L_x_3257:
        /* <DEDUP_REMOVED lines=43> */
.L_x_3256:
[----:B------:R-:W-:Y:S05]  /*6490*/  BSYNC B3 ;  /* 0x0000000000037941 */ /* 0x000fea0003800000 */
.L_x_3255:
        /* <DEDUP_REMOVED lines=12> */
.L_x_3251:
[----:B------:R-:W-:Y:S05]  /*6560*/  BSYNC B2 ;  /* 0x0000000000027941 */ /* 0x000fea0003800000 */
.L_x_3249:
        /* <DEDUP_REMOVED lines=8> */
.L_x_3260:
        /* <DEDUP_REMOVED lines=12> */
.L_x_3263:
[----:B------:R-:W-:-:S07]  /*66b0*/  MOV R91, R74 ;  /* 0x0000004a005b7202 */ /* 0x000fce0000000f00 */
.L_x_3264:
[----:B------:R-:W-:Y:S05]  /*66c0*/  BSYNC B3 ;  /* 0x0000000000037941 */ /* 0x000fea0003800000 */
.L_x_3262:
        /* <DEDUP_REMOVED lines=16> */
.L_x_3268:
[----:B------:R-:W-:Y:S05]  /*67d0*/  BSYNC B4 ;  /* 0x0000000000047941 */ /* 0x000fea0003800000 */
.L_x_3267:
        /* <DEDUP_REMOVED lines=43> */
.L_x_3266:
[----:B------:R-:W-:Y:S05]  /*6a90*/  BSYNC B3 ;  /* 0x0000000000037941 */ /* 0x000fea0003800000 */
.L_x_3265:
        /* <DEDUP_REMOVED lines=12> */
.L_x_3261:
[----:B------:R-:W-:Y:S05]  /*6b60*/  BSYNC B2 ;  /* 0x0000000000027941 */ /* 0x000fea0003800000 */
.L_x_3259:
        /* <DEDUP_REMOVED lines=8> */
.L_x_3270:
        /* <DEDUP_REMOVED lines=12> */
.L_x_3273:
[----:B------:R-:W-:-:S07]  /*6cb0*/  MOV R92, R74 ;  /* 0x0000004a005c7202 */ /* 0x000fce0000000f00 */
.L_x_3274:
[----:B------:R-:W-:Y:S05]  /*6cc0*/  BSYNC B3 ;  /* 0x0000000000037941 */ /* 0x000fea0003800000 */
.L_x_3272:
        /* <DEDUP_REMOVED lines=16> */
.L_x_3278:
[----:B------:R-:W-:Y:S05]  /*6dd0*/  BSYNC B4 ;  /* 0x0000000000047941 */ /* 0x000fea0003800000 */
.L_x_3277:
        /* <DEDUP_REMOVED lines=43> */
.L_x_3276:
[----:B------:R-:W-:Y:S05]  /*7090*/  BSYNC B3 ;  /* 0x0000000000037941 */ /* 0x000fea0003800000 */
.L_x_3275:
        /* <DEDUP_REMOVED lines=12> */
.L_x_3271:
[----:B------:R-:W-:Y:S05]  /*7160*/  BSYNC B2 ;  /* 0x0000000000027941 */ /* 0x000fea0003800000 */
.L_x_3269:
        /* <DEDUP_REMOVED lines=8> */
[----:B--2---:R-:W-:Y:S01]  /*71f0*/  SHF.L.U32 R39, R91, 0x10, RZ ;  /* 0x000000105b277819 */ /* 0x004fe200000006ff */
        /* <DEDUP_REMOVED lines=19> */
.L_x_3198:
[----:B------:R-:W-:Y:S05]  /*7330*/  BSYNC B1 ;  /* 0x0000000000017941 */ /* 0x000fea0003800000 */
.L_x_3197:
        /* <DEDUP_REMOVED lines=75> */
.L_x_3296:
        /* <DEDUP_REMOVED lines=20> */
[----:B------:R-:W-:-:S03]  /*7930*/  PLOP3.LUT P0, PT, PT, PT, UP0, 0x40, 0x0 ;  /* 0x000000000000781c */ /* 0x000fc60003f0e808 */
[----:B------:R-:W-:Y:S01]  /*7940*/  IMAD R104, R23, R104, RZ ;  /* 0x0000006817687224 */ /* 0x000fe200078e02ff */
[----:B------:R-:W-:Y:S02]  /*7950*/  LOP3.LUT R23, R24, 0x1f, RZ, 0xc0, !PT ;  /* 0x0000001f18177812 */ /* 0x000fe400078ec0ff */
[----:B0-----:R-:W-:Y:S02]  /*7960*/  FSEL R70, R69, RZ, P0 ;  /* 0x000000ff45467208 */ /* 0x001fe40000000000 */
        /* <DEDUP_REMOVED lines=33> */
[----:B------:R-:W-:Y:S01]  /*7b80*/  VIADD R103, R103, 0x20 ;  /* 0x0000002067677836 */ /* 0x000fe20000000000 */
[----:B------:R-:W-:-:S05]  /*7b90*/  F2FP.F16.F32.PACK_AB R39, R107, R110 ;  /* 0x0000006e6b27723e */ /* 0x000fca00000000ff */
[----:B------:R0:W-:Y:S02]  /*7ba0*/  STG.E.128 desc[UR6][R68.64], R36 ;  /* 0x0000002444007986 */ /* 0x0001e4000c101d06 */
.L_x_3283:
[----:B------:R-:W-:Y:S05]  /*7bb0*/  BSYNC B2 ;  /* 0x0000000000027941 */ /* 0x000fea0003800000 */
.L_x_3282:
        /* <DEDUP_REMOVED lines=32> */
.L_x_3281:
[----:B------:R-:W-:Y:S05]  /*7dc0*/  BSYNC B1 ;  /* 0x0000000000017941 */ /* 0x000fea0003800000 */
.L_x_3280:
[----:B01----:R-:W0:Y:S02]  /*7dd0*/  LDC.64 R36, c[0x0][0x210] ;  /* 0x00008400ff247b82 */ /* 0x003e240000000a00 */
[----:B0-----:R-:W-:-:S04]  /*7de0*/  LEA R21, R36, R21, 0x2 ;  /* 0x0000001524157211 */ /* 0x001fc800078e10ff */
[----:B------:R-:W-:-:S13]  /*7df0*/  ISETP.GE.AND P0, PT, R21, R37, PT ;  /* 0x000000251500720c */ /* 0x000fda0003f06270 */
[----:B------:R-:W-:Y:S05]  /*7e00*/  @!P0 BRA `(.L_x_3284) ;  /* 0xffffff8c00b48947 */ /* 0x000fea000383ffff */
[----:B------:R-:W-:Y:S05]  /*7e10*/  BSYNC B0 ;  /* 0x0000000000007941 */ /* 0x000fea0003800000 */
.L_x_3112:
[----:B------:R-:W-:Y:S05]  /*7e20*/  EXIT ;  /* 0x000000000000794d */ /* 0x000fea0003800000 */
.L_x_3279:
        /* <DEDUP_REMOVED lines=8> */
.L_x_3286:
[----:B------:R-:W-:Y:S05]  /*7eb0*/  BSYNC B1 ;  /* 0x0000000000017941 */ /* 0x000fea0003800000 */
.L_x_3285:
        /* <DEDUP_REMOVED lines=10> */
.L_x_3287:
[----:B------:R-:W-:Y:S01]  /*7f60*/  HFMA2.MMA R107, -RZ, RZ, 0, 2.384185791015625e-07 ;  /* 0x00000004ff6b7435 */ /* 0x000fe200000001ff */
[----:B------:R-:W-:-:S05]  /*7f70*/  MOV R39, R105 ;  /* 0x0000006900277202 */ /* 0x000fca0000000f00 */
[----:B------:R-:W-:-:S04]  /*7f80*/  FADD.FTZ R39, R38, R39 ;  /* 0x0000002726277221 */ /* 0x000fc80000010000 */
[----:B------:R-:W-:-:S07]  /*7f90*/  IMAD.MOV.U32 R108, RZ, RZ, R39 ;  /* 0x000000ffff6c7224 */ /* 0x000fce00078e0027 */
[----:B------:R-:W-:Y:S05]  /*7fa0*/  WARPSYNC.COLLECTIVE R103, `(.L_x_3288) ;  /* 0x0000000067087348 */ /* 0x000fea0003c00000 */
[----:B------:R0:W1:Y:S02]  /*7fb0*/  SHFL.BFLY P4, R105, R108, R107, R110 ;  /* 0x0c00006b6c697389 */ /* 0x000064000008006e */
[----:B01----:R-:W-:Y:S01]  /*7fc0*/  ENDCOLLECTIVE ;  /* 0x000000000000791b */ /* 0x003fe20003800000 */
.L_x_3288:
[----:B------:R-:W-:Y:S01]  /*7fd0*/  IMAD.MOV.U32 R107, RZ, RZ, 0x8 ;  /* 0x00000008ff6b7424 */ /* 0x000fe200078e00ff */
[----:B------:R-:W-:-:S05]  /*7fe0*/  MOV R36, R105 ;  /* 0x0000006900247202 */ /* 0x000fca0000000f00 */
[----:B------:R-:W-:-:S05]  /*7ff0*/  FADD.FTZ R70, R39, R36 ;  /* 0x0000002427467221 */ /* 0x000fca0000010000 */
[----:B------:R-:W-:-:S07]  /*8000*/  MOV R108, R70 ;  /* 0x00000046006c7202 */ /* 0x000fce0000000f00 */
[----:B------:R-:W-:Y:S05]  /*8010*/  WARPSYNC.COLLECTIVE R103, `(.L_x_3289) ;  /* 0x0000000067087348 */ /* 0x000fea0003c00000 */
[----:B------:R0:W1:Y:S02]  /*8020*/  SHFL.BFLY P4, R105, R108, R107, R110 ;  /* 0x0c00006b6c697389 */ /* 0x000064000008006e */
[----:B01----:R-:W-:Y:S01]  /*8030*/  ENDCOLLECTIVE ;  /* 0x000000000000791b */ /* 0x003fe20003800000 */
.L_x_3289:
[----:B------:R-:W-:Y:S01]  /*8040*/  HFMA2.MMA R107, -RZ, RZ, 0, 9.5367431640625e-07 ;  /* 0x00000010ff6b7435 */ /* 0x000fe200000001ff */
[----:B------:R-:W-:-:S05]  /*8050*/  MOV R69, R105 ;  /* 0x0000006900457202 */ /* 0x000fca0000000f00 */
[----:B------:R-:W-:-:S05]  /*8060*/  FADD.FTZ R71, R70, R69 ;  /* 0x0000004546477221 */ /* 0x000fca0000010000 */
[----:B------:R-:W-:-:S07]  /*8070*/  MOV R108, R71 ;  /* 0x00000047006c7202 */ /* 0x000fce0000000f00 */
[----:B------:R-:W-:Y:S05]  /*8080*/  WARPSYNC.COLLECTIVE R103, `(.L_x_3290) ;  /* 0x0000000067087348 */ /* 0x000fea0003c00000 */
[----:B------:R0:W1:Y:S02]  /*8090*/  SHFL.BFLY P4, R105, R108, R107, R110 ;  /* 0x0c00006b6c697389 */ /* 0x000064000008006e */
[----:B01----:R-:W-:Y:S01]  /*80a0*/  ENDCOLLECTIVE ;  /* 0x000000000000791b */ /* 0x003fe20003800000 */
.L_x_3290:
[----:B------:R-:W-:Y:S01]  /*80b0*/  HFMA2.MMA R107, -RZ, RZ, 0, 5.9604644775390625e-08 ;  /* 0x00000001ff6b7435 */ /* 0x000fe200000001ff */
        /* <DEDUP_REMOVED lines=40> */
.L_x_3291:
[----:B------:R-:W-:Y:S01]  /*8340*/  HFMA2.MMA R107, -RZ, RZ, 0, 1.1920928955078125e-07 ;  /* 0x00000002ff6b7435 */ /* 0x000fe200000001ff */
[----:B------:R-:W-:-:S05]  /*8350*/  MOV R37, R105 ;  /* 0x0000006900257202 */ /* 0x000fca0000000f00 */
[----:B------:R-:W-:-:S04]  /*8360*/  FADD.FTZ R37, R36, R37 ;  /* 0x0000002524257221 */ /* 0x000fc80000010000 */
[----:B------:R-:W-:-:S07]  /*8370*/  IMAD.MOV.U32 R108, RZ, RZ, R37 ;  /* 0x000000ffff6c7224 */ /* 0x000fce00078e0025 */
[----:B------:R-:W-:Y:S05]  /*8380*/  WARPSYNC.COLLECTIVE R103, `(.L_x_3292) ;  /* 0x0000000067087348 */ /* 0x000fea0003c00000 */
[----:B------:R0:W1:Y:S02]  /*8390*/  SHFL.BFLY P4, R105, R108, R107, R110 ;  /* 0x0c00006b6c697389 */ /* 0x000064000008006e */
[----:B01----:R-:W-:Y:S01]  /*83a0*/  ENDCOLLECTIVE ;  /* 0x000000000000791b */ /* 0x003fe20003800000 */
.L_x_3292:
[----:B------:R-:W-:Y:S01]  /*83b0*/  IMAD.MOV.U32 R107, RZ, RZ, 0x4 ;  /* 0x00000004ff6b7424 */ /* 0x000fe200078e00ff */
[----:B------:R-:W-:-:S05]  /*83c0*/  MOV R38, R105 ;  /* 0x0000006900267202 */ /* 0x000fca0000000f00 */
[----:B------:R-:W-:-:S05]  /*83d0*/  FADD.FTZ R38, R37, R38 ;  /* 0x0000002625267221 */ /* 0x000fca0000010000 */
[----:B------:R-:W-:-:S07]  /*83e0*/  MOV R108, R38 ;  /* 0x00000026006c7202 */ /* 0x000fce0000000f00 */
[----:B------:R-:W-:Y:S05]  /*83f0*/  WARPSYNC.COLLECTIVE R103, `(.L_x_3293) ;  /* 0x0000000067087348 */ /* 0x000fea0003c00000 */
[----:B------:R0:W1:Y:S02]  /*8400*/  SHFL.BFLY P4, R105, R108, R107, R110 ;  /* 0x0c00006b6c697389 */ /* 0x000064000008006e */
[----:B01----:R-:W-:Y:S01]  /*8410*/  ENDCOLLECTIVE ;  /* 0x000000000000791b */ /* 0x003fe20003800000 */
.L_x_3293:
[----:B------:R-:W-:Y:S01]  /*8420*/  HFMA2.MMA R107, -RZ, RZ, 0, 4.76837158203125e-07 ;  /* 0x00000008ff6b7435 */ /* 0x000fe200000001ff */
[----:B------:R-:W-:-:S05]  /*8430*/  MOV R39, R105 ;  /* 0x0000006900277202 */ /* 0x000fca0000000f00 */
[----:B------:R-:W-:-:S05]  /*8440*/  FADD.FTZ R39, R38, R39 ;  /* 0x0000002726277221 */ /* 0x000fca0000010000 */
[----:B------:R-:W-:-:S07]  /*8450*/  MOV R108, R39 ;  /* 0x00000027006c7202 */ /* 0x000fce0000000f00 */
[----:B------:R-:W-:Y:S05]  /*8460*/  WARPSYNC.COLLECTIVE R103, `(.L_x_3294) ;  /* 0x0000000067087348 */ /* 0x000fea0003c00000 */
[----:B------:R0:W1:Y:S02]  /*8470*/  SHFL.BFLY P4, R105, R108, R107, R110 ;  /* 0x0c00006b6c697389 */ /* 0x000064000008006e */
[----:B01----:R-:W-:Y:S01]  /*8480*/  ENDCOLLECTIVE ;  /* 0x000000000000791b */ /* 0x003fe20003800000 */
.L_x_3294:
[----:B------:R-:W-:Y:S01]  /*8490*/  HFMA2.MMA R107, -RZ, RZ, 0, 9.5367431640625e-07 ;  /* 0x00000010ff6b7435 */ /* 0x000fe200000001ff */
[----:B------:R-:W-:-:S04]  /*84a0*/  IMAD.MOV.U32 R70, RZ, RZ, R105 ;  /* 0x000000ffff467224 */ /* 0x000fc800078e0069 */
[----:B------:R-:W-:-:S05]  /*84b0*/  FADD.FTZ R70, R39, R70 ;  /* 0x0000004627467221 */ /* 0x000fca0000010000 */
[----:B------:R-:W-:-:S07]  /*84c0*/  MOV R108, R70 ;  /* 0x00000046006c7202 */ /* 0x000fce0000000f00 */
[----:B------:R-:W-:Y:S05]  /*84d0*/  WARPSYNC.COLLECTIVE R103, `(.L_x_3295) ;  /* 0x0000000067087348 */ /* 0x000fea0003c00000 */
[----:B------:R0:W1:Y:S02]  /*84e0*/  SHFL.BFLY P4, R105, R108, R107, R110 ;  /* 0x0c00006b6c697389 */ /* 0x000064000008006e */
[----:B01----:R-:W-:Y:S01]  /*84f0*/  ENDCOLLECTIVE ;  /* 0x000000000000791b */ /* 0x003fe20003800000 */
.L_x_3295:
[----:B------:R-:W-:Y:S01]  /*8500*/  MOV R71, R105 ;  /* 0x0000006900477202 */ /* 0x000fe20000000f00 */
[----:B------:R-:W-:Y:S06]  /*8510*/  BRA `(.L_x_3296) ;  /* 0xfffffff000b47947 */ /* 0x000fec000383ffff */
.L_x_3297:
        /* <DEDUP_REMOVED lines=14> */
.L_x_16502:


//--------------------- .text._ZN10layer_norm13ln_fwd_kernelINS_13Kernel_traitsI6__halfS2_S2_S2_fjLj512ELj1ELj4ELj1ELj16ENS_18Kernel_traits_baseILj512ES2_S2_S2_S2_fjLj128EEEEELb1ELb1ELb1ELb1EEEvNS_9FwdParamsE --------------------------
	.section	.text._ZN10layer_norm13ln_fwd_kernelINS_13Kernel_traitsI6__halfS2_S2_S2_fjLj512ELj1ELj4ELj1ELj16ENS_18Kernel_traits_baseILj512ES2_S2_S2_S2_fjLj128EEEEELb1ELb1ELb1ELb1EEEvNS_9FwdParamsE,"ax",@progbits
	.align	128
        .global         _ZN10layer_norm13ln_fwd_kernelINS_13Kernel_traitsI6__halfS2_S2_S2_fjLj512ELj1ELj4ELj1ELj16ENS_18Kernel_traits_baseILj512ES2_S2_S2_S2_fjLj128EEEEELb1ELb1ELb1ELb1EEEvNS_9FwdParamsE
        .type           _ZN10layer_norm13ln_fwd_kernelINS_13Kernel_traitsI6__halfS2_S2_S2_fjLj512ELj1ELj4ELj1ELj16ENS_18Kernel_traits_baseILj512ES2_S2_S2_S2_fjLj128EEEEELb1ELb1ELb1ELb1EEEvNS_9FwdParamsE,@function
        .size           _ZN10layer_norm13ln_fwd_kernelINS_13Kernel_traitsI6__halfS2_S2_S2_fjLj512ELj1ELj4ELj1ELj16ENS_18Kernel_traits_baseILj512ES2_S2_S2_S2_fjLj128EEEEELb1ELb1ELb1ELb1EEEvNS_9FwdParamsE,(.L_x_16503 - _ZN10layer_norm13ln_fwd_kernelINS_13Kernel_traitsI6__halfS2_S2_S2_fjLj512ELj1ELj4ELj1ELj16ENS_18Kernel_traits_baseILj512ES2_S2_S2_S2_fjLj128EEEEELb1ELb1ELb1ELb1EEEvNS_9FwdParamsE)
        .other          _ZN10layer_norm13ln_fwd_kernelINS_13Kernel_traitsI6__halfS2_S2_S2_fjLj512ELj1ELj4ELj1ELj16ENS_18Kernel_traits_baseILj512ES2_S2_S2_S2_fjLj128EEEEELb1ELb1ELb1ELb1EEEvNS_9FwdParamsE,@"STO_CUDA_ENTRY STV_DEFAULT"
_ZN10layer_norm13ln_fwd_kernelINS_13Kernel_traitsI6__halfS2_S2_S2_fjLj512ELj1ELj4ELj1ELj16ENS_18Kernel_traits_baseILj512ES2_S2_S2_S2_fjLj128EEEEELb1ELb1ELb1ELb1EEEvNS_9FwdParamsE:
.text._ZN10layer_norm13ln_fwd_kernelINS_13Kernel_traitsI6__halfS2_S2_S2_fjLj512ELj1ELj4ELj1ELj16ENS_18Kernel_traits_baseILj512ES2_S2_S2_S2_fjLj128EEEEELb1ELb1ELb1ELb1EEEvNS_9FwdParamsE:
[----:B------:R-:W-:Y:S01]  /*0000*/  LDC R1, c[0x0][0x28] ;  /* 0x00000a00ff017b82 */ /* 0x000fe20000000800 */
[----:B------:R-:W0:Y:S07]  /*0010*/  S2R R12, SR_TID.X ;  /* 0x00000000000c7919 */ /* 0x000e2e0000002100 */
[----:B------:R-:W1:Y:S01]  /*0020*/  LDC R36, c[0x0][0x2e8] ;  /* 0x0000ba00ff247b82 */ /* 0x000e620000000800 */
[----:B------:R-:W-:Y:S01]  /*0030*/  ULDC.U8 UR4, c[0x0][0x2f4] ;  /* 0x0000bd0000047ab9 */ /* 0x000fe20000000000 */
[----:B------:R-:W-:Y:S01]  /*0040*/  ULDC.64 UR8, c[0x0][0x2c8] ;  /* 0x0000b20000087ab9 */ /* 0x000fe20000000a00 */
[----:B------:R-:W-:Y:S01]  /*0050*/  ISETP.NE.AND P1, PT, RZ, UR4, PT ;  /* 0x00000004ff007c0c */ /* 0x000fe2000bf25270 */
[----:B------:R-:W-:-:S04]  /*0060*/  ULDC.64 UR6, c[0x0][0x2e0] ;  /* 0x0000b80000067ab9 */ /* 0x000fc80000000a00 */
[----:B------:R-:W1:Y:S01]  /*0070*/  LDC R37, c[0x0][0x2ec] ;  /* 0x0000bb00ff257b82 */ /* 0x000e620000000800 */
[----:B------:R-:W-:Y:S01]  /*0080*/  ISETP.NE.U32.AND P0, PT, RZ, UR8, PT ;  /* 0x00000008ff007c0c */ /* 0x000fe2000bf05070 */
[----:B------:R-:W-:Y:S01]  /*0090*/  ULDC.64 UR4, c[0x0][0x208] ;  /* 0x0000820000047ab9 */ /* 0x000fe20000000a00 */
[----:B------:R-:W-:Y:S01]  /*00a0*/  MOV R2, UR6 ;  /* 0x0000000600027c02 */ /* 0x000fe20008000f00 */
[----:B------:R-:W-:Y:S01]  /*00b0*/  ULDC UR12, c[0x0][0x214] ;  /* 0x00008500000c7ab9 */ /* 0x000fe20000000800 */
[----:B------:R-:W-:Y:S01]  /*00c0*/  MOV R3, UR7 ;  /* 0x0000000700037c02 */ /* 0x000fe20008000f00 */
[----:B------:R-:W-:Y:S01]  /*00d0*/  ULDC.64 UR10, c[0x0][0x278] ;  /* 0x00009e00000a7ab9 */ /* 0x000fe20000000a00 */
[----:B------:R-:W-:-:S04]  /*00e0*/  ISETP.NE.AND.EX P0, PT, RZ, UR9, PT, P0 ;  /* 0x00000009ff007c0c */ /* 0x000fc8000bf05300 */
[----:B------:R-:W2:Y:S01]  /*00f0*/  @P1 LDG.E.64 R2, desc[UR4][R2.64] ;  /* 0x0000000402021981 */ /* 0x000ea2000c1e1b00 */
[----:B0-----:R-:W-:-:S03]  /*0100*/  IMAD.SHL.U32 R0, R12, 0x10, RZ ;  /* 0x000000100c007824 */ /* 0x001fc600078e00ff */
[----:B-1----:R0:W5:Y:S02]  /*0110*/  @P1 LDG.E.64 R4, desc[UR4][R36.64] ;  /* 0x0000000424041981 */ /* 0x002164000c1e1b00 */
[----:B------:R-:W-:-:S04]  /*0120*/  LOP3.LUT R6, R0, 0x1f0, RZ, 0xc0, !PT ;  /* 0x000001f000067812 */ /* 0x000fc800078ec0ff */
[----:B------:R-:W-:-:S04]  /*0130*/  IADD3 R8, P2, R6, UR8, RZ ;  /* 0x0000000806087c10 */ /* 0x000fc8000ff5e0ff */
[----:B------:R-:W-:Y:S01]  /*0140*/  IADD3.X R9, RZ, UR9, RZ, P2, !PT ;  /* 0x00000009ff097c10 */ /* 0x000fe200097fe4ff */
[----:B------:R-:W1:Y:S01]  /*0150*/  S2R R0, SR_CTAID.X ;  /* 0x0000000000007919 */ /* 0x000e620000002500 */
[----:B------:R-:W-:Y:S01]  /*0160*/  SHF.R.U32.HI R13, RZ, 0x5, R12 ;  /* 0x00000005ff0d7819 */ /* 0x000fe2000001160c */
[----:B------:R-:W-:Y:S02]  /*0170*/  ULDC.64 UR8, c[0x0][0x260] ;  /* 0x0000980000087ab9 */ /* 0x000fe40000000a00 */
[----:B------:R0:W5:Y:S04]  /*0180*/  @P0 LDG.E.128 R32, desc[UR4][R8.64] ;  /* 0x0000000408200981 */ /* 0x000168000c1e1d00 */
[----:B------:R0:W5:Y:S01]  /*0190*/  @P0 LDG.E.128 R48, desc[UR4][R8.64+0x200] ;  /* 0x0002000408300981 */ /* 0x000162000c1e1d00 */
[----:B------:R-:W-:-:S02]  /*01a0*/  LOP3.LUT R14, R12, 0x1f, RZ, 0xc0, !PT ;  /* 0x0000001f0c0e7812 */ /* 0x000fc400078ec0ff */
[----:B------:R-:W-:Y:S01]  /*01b0*/  IADD3 R6, P3, R6, UR8, RZ ;  /* 0x0000000806067c10 */ /* 0x000fe2000ff7e0ff */
[----:B------:R-:W-:Y:S01]  /*01c0*/  ULDC UR8, c[0x0][0x0] ;  /* 0x0000000000087ab9 */ /* 0x000fe20000000800 */
[----:B------:R-:W-:Y:S02]  /*01d0*/  LEA R38, P4, R14, UR10, 0x4 ;  /* 0x0000000a0e267c11 */ /* 0x000fe4000f8820ff */
[----:B------:R-:W-:-:S03]  /*01e0*/  IADD3.X R7, RZ, UR9, RZ, P3, !PT ;  /* 0x00000009ff077c10 */ /* 0x000fc60009ffe4ff */
[----:B------:R-:W-:Y:S01]  /*01f0*/  IMAD.X R39, RZ, RZ, UR11, P4 ;  /* 0x0000000bff277e24 */ /* 0x000fe2000a0e06ff */
[C---:B-1----:R-:W-:Y:S01]  /*0200*/  LEA R13, R0.reuse, R13, 0x2 ;  /* 0x0000000d000d7211 */ /* 0x042fe200078e10ff */
[----:B------:R-:W-:-:S03]  /*0210*/  IMAD R12, R0, UR8, R12 ;  /* 0x00000008000c7c24 */ /* 0x000fc6000f8e020c */
[----:B------:R-:W-:Y:S02]  /*0220*/  ISETP.GE.AND P2, PT, R13, UR12, PT ;  /* 0x0000000c0d007c0c */ /* 0x000fe4000bf46270 */
[----:B--2---:R-:W-:Y:S02]  /*0230*/  @P1 R2UR UR6, R2 ;  /* 0x00000000020612ca */ /* 0x004fe400000e0000 */
[----:B------:R-:W-:-:S09]  /*0240*/  @P1 R2UR UR7, R3 ;  /* 0x00000000030712ca */ /* 0x000fd200000e0000 */
[----:B0-----:R-:W-:Y:S06]  /*0250*/  @P2 EXIT ;  /* 0x000000000000294d */ /* 0x001fec0003800000 */
[----:B------:R-:W0:Y:S01]  /*0260*/  @P1 LDC R3, c[0x0][0x2f0] ;  /* 0x0000bc00ff031b82 */ /* 0x000e220000000800 */
[----:B------:R-:W-:Y:S01]  /*0270*/  IMAD.HI.U32 R0, R12, -0x326172a9, RZ ;  /* 0xcd9e8d570c007827 */ /* 0x000fe200078e00ff */
[----:B------:R-:W-:Y:S01]  /*0280*/  UIADD3 UR15, UR7, -0x4498517b, URZ ;  /* 0xbb67ae85070f7890 */ /* 0x000fe2000fffe03f */
[----:B------:R-:W5:Y:S01]  /*0290*/  LDG.E.128 R28, desc[UR4][R6.64] ;  /* 0x00000004061c7981 */ /* 0x000f62000c1e1d00 */
[----:B------:R-:W-:Y:S02]  /*02a0*/  UIADD3 UR14, UR6, -0x61c88647, URZ ;  /* 0x9e3779b9060e7890 */ /* 0x000fe4000fffe03f */
[----:B------:R-:W-:Y:S01]  /*02b0*/  UIADD3 UR16, UR6, 0x3c6ef372, URZ ;  /* 0x3c6ef37206107890 */ /* 0x000fe2000fffe03f */
[----:B------:R1:W5:Y:S01]  /*02c0*/  LDG.E.128 R24, desc[UR4][R6.64+0x200] ;  /* 0x0002000406187981 */ /* 0x000362000c1e1d00 */
[----:B------:R-:W-:Y:S02]  /*02d0*/  UIADD3 UR17, UR7, 0x76cf5d0a, URZ ;  /* 0x76cf5d0a07117890 */ /* 0x000fe4000fffe03f */
[----:B------:R-:W-:Y:S01]  /*02e0*/  UIADD3 UR19, UR7, 0x32370b8f, URZ ;  /* 0x32370b8f07137890 */ /* 0x000fe2000fffe03f */
[----:B------:R-:W5:Y:S01]  /*02f0*/  LDG.E.128 R20, desc[UR4][R38.64] ;  /* 0x0000000426147981 */ /* 0x000f62000c1e1d00 */
[----:B------:R-:W-:-:S02]  /*0300*/  UIADD3 UR18, UR6, -0x255992d5, URZ ;  /* 0xdaa66d2b06127890 */ /* 0x000fc4000fffe03f */
[----:B------:R-:W-:Y:S01]  /*0310*/  UIADD3 UR20, UR6, 0x78dde6e4, URZ ;  /* 0x78dde6e406147890 */ /* 0x000fe2000fffe03f */
[----:B------:R2:W5:Y:S01]  /*0320*/  LDG.E.128 R16, desc[UR4][R38.64+0x200] ;  /* 0x0002000426107981 */ /* 0x000562000c1e1d00 */
[----:B------:R-:W-:Y:S01]  /*0330*/  UIADD3 UR21, UR7, -0x126145ec, URZ ;  /* 0xed9eba1407157890 */ /* 0x000fe2000fffe03f */
[----:B-----5:R-:W-:Y:S01]  /*0340*/  @!P0 CS2R R32, SRZ ;  /* 0x0000000000208805 */ /* 0x020fe2000001ff00 */
[----:B------:R-:W-:Y:S01]  /*0350*/  UIADD3 UR23, UR7, -0x56f99767, URZ ;  /* 0xa906689907177890 */ /* 0x000fe2000fffe03f */
[----:B------:R-:W-:Y:S01]  /*0360*/  @!P0 CS2R R34, SRZ ;  /* 0x0000000000228805 */ /* 0x000fe2000001ff00 */
[----:B------:R-:W-:Y:S01]  /*0370*/  UIADD3 UR22, UR6, 0x1715609d, URZ ;  /* 0x1715609d06167890 */ /* 0x000fe2000fffe03f */
[----:B------:R-:W-:Y:S01]  /*0380*/  @!P0 CS2R R48, SRZ ;  /* 0x0000000000308805 */ /* 0x000fe2000001ff00 */
[----:B------:R-:W-:Y:S01]  /*0390*/  UIADD3 UR24, UR6, -0x4ab325aa, URZ ;  /* 0xb54cda5606187890 */ /* 0x000fe2000fffe03f */
[--C-:B------:R-:W-:Y:S01]  /*03a0*/  HADD2.F32 R9, -RZ, R32.reuse.H0_H0 ;  /* 0x20000020ff097230 */ /* 0x100fe20000004100 */
[----:B0-----:R-:W-:Y:S01]  /*03b0*/  @P1 IADD3 R36, P2, R4, R3, RZ ;  /* 0x0000000304241210 */ /* 0x001fe20007f5e0ff */
[----:B------:R-:W-:Y:S01]  /*03c0*/  UIADD3 UR25, UR7, 0x646e171e, URZ ;  /* 0x646e171e07197890 */ /* 0x000fe2000fffe03f */
[----:B------:R-:W-:Y:S01]  /*03d0*/  HADD2.F32 R8, -RZ, R32.H1_H1 ;  /* 0x30000020ff087230 */ /* 0x000fe20000004100 */
[----:B------:R-:W-:Y:S01]  /*03e0*/  UIADD3 UR27, UR7, 0x1fd5c5a3, URZ ;  /* 0x1fd5c5a3071b7890 */ /* 0x000fe2000fffe03f */
[----:B------:R-:W-:Y:S01]  /*03f0*/  @P1 IADD3.X R37, RZ, R5, RZ, P2, !PT ;  /* 0x00000005ff251210 */ /* 0x000fe200017fe4ff */
[----:B------:R-:W-:Y:S01]  /*0400*/  UIADD3 UR26, UR6, 0x5384540f, URZ ;  /* 0x5384540f061a7890 */ /* 0x000fe2000fffe03f */
[----:B-1----:R-:W-:Y:S01]  /*0410*/  HADD2.F32 R6, -RZ, R33.H1_H1 ;  /* 0x30000021ff067230 */ /* 0x002fe20000004100 */
[----:B------:R-:W-:Y:S01]  /*0420*/  UIADD3 UR28, UR6, -0xe443238, URZ ;  /* 0xf1bbcdc8061c7890 */ /* 0x000fe2000fffe03f */
[--C-:B------:R-:W-:Y:S01]  /*0430*/  SHF.R.U32.HI R11, RZ, 0x2, R37.reuse ;  /* 0x00000002ff0b7819 */ /* 0x100fe20000011625 */
[----:B------:R-:W-:Y:S01]  /*0440*/  UIADD3 UR29, UR7, -0x24c28bd8, URZ ;  /* 0xdb3d7428071d7890 */ /* 0x000fe2000fffe03f */
[----:B------:R-:W-:-:S02]  /*0450*/  SHF.R.U64 R10, R36, 0x2, R37 ;  /* 0x00000002240a7819 */ /* 0x000fc40000001225 */
[----:B------:R-:W-:Y:S02]  /*0460*/  @!P0 CS2R R50, SRZ ;  /* 0x0000000000328805 */ /* 0x000fe4000001ff00 */
[----:B------:R-:W-:Y:S01]  /*0470*/  LOP3.LUT R0, R0, UR6, R11, 0x96, !PT ;  /* 0x0000000600007c12 */ /* 0x000fe2000f8e960b */
[----:B------:R-:W-:Y:S01]  /*0480*/  UIADD3 UR30, UR6, -0x700cb87f, URZ ;  /* 0x8ff34781061e7890 */ /* 0x000fe2000fffe03f */
[----:B------:R-:W-:Y:S01]  /*0490*/  HADD2.F32 R52, -RZ, R49.H1_H1 ;  /* 0x30000031ff347230 */ /* 0x000fe20000004100 */
[----:B------:R-:W-:Y:S01]  /*04a0*/  UIADD3 UR31, UR7, -0x695add53, URZ ;  /* 0x96a522ad071f7890 */ /* 0x000fe2000fffe03f */
[----:B------:R-:W-:Y:S01]  /*04b0*/  IMAD.HI.U32 R2, R10, -0x2daee0ad, RZ ;  /* 0xd2511f530a027827 */ /* 0x000fe200078e00ff */
[----:B------:R-:W-:Y:S01]  /*04c0*/  BSSY B0, `(.L_x_3298) ;  /* 0x000076d000007945 */ /* 0x000fe20003800000 */
[----:B------:R-:W-:Y:S01]  /*04d0*/  ULDC.U8 UR8, c[0x0][0x2a0] ;  /* 0x0000a80000087ab9 */ /* 0x000fe20000000000 */
[----:B------:R-:W-:Y:S01]  /*04e0*/  LOP3.LUT R67, R36, 0x3, RZ, 0xc0, !PT ;  /* 0x0000000324437812 */ /* 0x000fe200078ec0ff */
[----:B------:R-:W-:Y:S01]  /*04f0*/  IMAD R3, R10, -0x2daee0ad, RZ ;  /* 0xd2511f530a037824 */ /* 0x000fe200078e02ff */
[----:B------:R-:W-:Y:S01]  /*0500*/  LOP3.LUT R2, R2, UR7, RZ, 0x3c, !PT ;  /* 0x0000000702027c12 */ /* 0x000fe2000f8e3cff */
[C---:B------:R-:W-:Y:S01]  /*0510*/  IMAD.HI.U32 R4, R0.reuse, -0x2daee0ad, RZ ;  /* 0xd2511f5300047827 */ /* 0x040fe200078e00ff */
[----:B------:R-:W-:Y:S01]  /*0520*/  ISETP.NE.AND P1, PT, RZ, UR8, PT ;  /* 0x00000008ff007c0c */ /* 0x000fe2000bf25270 */
[----:B------:R-:W-:Y:S01]  /*0530*/  ULDC UR10, c[0x0][0x294] ;  /* 0x0000a500000a7ab9 */ /* 0x000fe20000000800 */
[----:B------:R-:W-:Y:S01]  /*0540*/  ULDC UR11, c[0x0][0x2d8] ;  /* 0x0000b600000b7ab9 */ /* 0x000fe20000000800 */
[----:B------:R-:W-:Y:S01]  /*0550*/  IMAD R0, R0, -0x2daee0ad, RZ ;  /* 0xd2511f5300007824 */ /* 0x000fe200078e02ff */
[----:B------:R-:W-:Y:S01]  /*0560*/  LOP3.LUT R5, R4, UR15, R3, 0x96, !PT ;  /* 0x0000000f04057c12 */ /* 0x000fe2000f8e9603 */
[----:B------:R-:W-:Y:S01]  /*0570*/  IMAD R3, R12, -0x326172a9, RZ ;  /* 0xcd9e8d570c037824 */ /* 0x000fe200078e02ff */
[----:B------:R-:W-:Y:S01]  /*0580*/  ULDC.64 UR12, c[0x0][0x298] ;  /* 0x0000a600000c7ab9 */ /* 0x000fe20000000a00 */
        /* <DEDUP_REMOVED lines=35> */
[----:B--2---:R-:W-:Y:S01]  /*07c0*/  LOP3.LUT R38, R2, UR27, R3, 0x96, !PT ;  /* 0x0000001b02267c12 */ /* 0x004fe2000f8e9603 */
[----:B------:R-:W-:-:S04]  /*07d0*/  IMAD.HI.U32 R32, R0, -0x326172a9, RZ ;  /* 0xcd9e8d5700207827 */ /* 0x000fc800078e00ff */
[----:B------:R-:W-:Y:S01]  /*07e0*/  HADD2.F32 R7, -RZ, R33.H0_H0 ;  /* 0x20000021ff077230 */ /* 0x000fe20000004100 */
[----:B------:R-:W-:Y:S01]  /*07f0*/  LOP3.LUT R32, R32, UR26, R15, 0x96, !PT ;  /* 0x0000001a20207c12 */ /* 0x000fe2000f8e960f */
        /* <DEDUP_REMOVED lines=9> */
[----:B------:R-:W-:Y:S01]  /*0890*/  IMAD R39, R38, -0x326172a9, RZ ;  /* 0xcd9e8d5726277824 */ /* 0x000fe200078e02ff */
[----:B------:R-:W-:Y:S01]  /*08a0*/  LOP3.LUT R58, R35, UR31, R58, 0x96, !PT ;  /* 0x0000001f233a7c12 */ /* 0x000fe2000f8e963a */
[----:B------:R-:W-:-:S04]  /*08b0*/  IMAD.WIDE.U32 R56, R37, -0x326172a9, RZ ;  /* 0xcd9e8d5725387825 */ /* 0x000fc800078e00ff */
[----:B------:R-:W-:Y:S01]  /*08c0*/  HADD2.F32 R15, -RZ, R49.H0_H0 ;  /* 0x20000031ff0f7230 */ /* 0x000fe20000004100 */
[----:B------:R-:W-:Y:S01]  /*08d0*/  LOP3.LUT R57, R57, UR30, R39, 0x96, !PT ;  /* 0x0000001e39397c12 */ /* 0x000fe2000f8e9627 */
[----:B------:R-:W-:Y:S02]  /*08e0*/  HADD2.F32 R0, -RZ, R48.H0_H0 ;  /* 0x20000030ff007230 */ /* 0x000fe40000004100 */
[--C-:B------:R-:W-:Y:S02]  /*08f0*/  HADD2.F32 R49, -RZ, R50.reuse.H0_H0 ;  /* 0x20000032ff317230 */ /* 0x100fe40000004100 */
[----:B------:R-:W-:Y:S02]  /*0900*/  HADD2.F32 R53, -RZ, R50.H1_H1 ;  /* 0x30000032ff357230 */ /* 0x000fe40000004100 */
[--C-:B------:R-:W-:Y:S02]  /*0910*/  HADD2.F32 R5, -RZ, R34.reuse.H0_H0 ;  /* 0x20000022ff057230 */ /* 0x100fe40000004100 */
[----:B------:R-:W-:-:S02]  /*0920*/  HADD2.F32 R4, -RZ, R34.H1_H1 ;  /* 0x30000022ff047230 */ /* 0x000fc40000004100 */
[----:B------:R-:W-:Y:S02]  /*0930*/  HADD2.F32 R48, -RZ, R48.H1_H1 ;  /* 0x30000030ff307230 */ /* 0x000fe40000004100 */
[--C-:B------:R-:W-:Y:S02]  /*0940*/  HADD2.F32 R50, -RZ, R51.reuse.H0_H0 ;  /* 0x20000033ff327230 */ /* 0x100fe40000004100 */
[----:B------:R-:W-:Y:S02]  /*0950*/  HADD2.F32 R59, -RZ, R51.H1_H1 ;  /* 0x30000033ff3b7230 */ /* 0x000fe40000004100 */
[----:B------:R-:W-:Y:S02]  /*0960*/  IMAD.MOV.U32 R55, RZ, RZ, RZ ;  /* 0x000000ffff377224 */ /* 0x000fe400078e00ff */
[----:B------:R-:W-:-:S07]  /*0970*/  IMAD R54, R33, -0x2daee0ad, RZ ;  /* 0xd2511f5321367824 */ /* 0x000fce00078e02ff */
.L_x_3466:
        /* <DEDUP_REMOVED lines=33> */
[----:B------:R-:W-:Y:S01]  /*0b90*/  MOV R40, R67 ;  /* 0x0000004300287202 */ /* 0x000fe20000000f00 */
[----:B-----5:R-:W-:Y:S01]  /*0ba0*/  HADD2.F32 R73, -RZ, R32.H0_H0 ;  /* 0x20000020ff497230 */ /* 0x020fe20000004100 */
[----:B------:R-:W-:Y:S06]  /*0bb0*/  BRA `(.L_x_3301) ;  /* 0x0000000400607947 */ /* 0x000fec0003800000 */
.L_x_3300:
        /* <DEDUP_REMOVED lines=12> */
.L_x_3303:
[----:B------:R-:W-:-:S07]  /*0c80*/  MOV R51, R56 ;  /* 0x0000003800337202 */ /* 0x000fce0000000f00 */
.L_x_3304:
[----:B------:R-:W-:Y:S05]  /*0c90*/  BSYNC B2 ;  /* 0x0000000000027941 */ /* 0x000fea0003800000 */
.L_x_3302:
        /* <DEDUP_REMOVED lines=16> */
.L_x_3308:
[----:B------:R-:W-:Y:S05]  /*0da0*/  BSYNC B3 ;  /* 0x0000000000037941 */ /* 0x000fea0003800000 */
.L_x_3307:
        /* <DEDUP_REMOVED lines=43> */
.L_x_3306:
[----:B------:R-:W-:Y:S05]  /*1060*/  BSYNC B2 ;  /* 0x0000000000027941 */ /* 0x000fea0003800000 */
.L_x_3305:
[----:B------:R-:W-:Y:S01]  /*1070*/  I2FP.F32.U32 R41, R51 ;  /* 0x0000003300297245 */ /* 0x000fe20000201000 */
[----:B-----5:R-:W-:Y:S01]  /*1080*/  HADD2.F32 R42, -RZ, R36.H0_H0 ;  /* 0x20000024ff2a7230 */ /* 0x020fe20000004100 */
[----:B------:R-:W-:Y:S01]  /*1090*/  MOV R44, 0x2f800000 ;  /* 0x2f800000002c7802 */ /* 0x000fe20000000f00 */
[----:B------:R-:W-:-:S03]  /*10a0*/  HADD2.F32 R73, -RZ, R20.H0_H0 ;  /* 0x20000014ff497230 */ /* 0x000fc60000004100 */
[----:B------:R-:W-:Y:S01]  /*10b0*/  FMUL.FTZ R42, R42, UR13 ;  /* 0x0000000d2a2a7c20 */ /* 0x000fe20008410000 */
[----:B------:R-:W-:Y:S01]  /*10c0*/  FFMA.FTZ R41, R41, R44, 1.1641532182693481445e-10 ;  /* 0x2f00000029297423 */ /* 0x000fe2000001002c */
[----:B------:R-:W-:Y:S02]  /*10d0*/  @P0 HADD2.F32 R44, -RZ, R32.H0_H0 ;  /* 0x20000020ff2c0230 */ /* 0x000fe40000004100 */
[----:B------:R-:W-:Y:S02]  /*10e0*/  FMUL.FTZ R42, R42, UR12 ;  /* 0x0000000c2a2a7c20 */ /* 0x000fe40008410000 */
[----:B------:R-:W-:-:S04]  /*10f0*/  FSETP.GTU.FTZ.AND P4, PT, R41, UR10, PT ;  /* 0x0000000a29007c0b */ /* 0x000fc8000bf9c000 */
[----:B------:R-:W-:Y:S02]  /*1100*/  FSEL R42, R42, RZ, !P4 ;  /* 0x000000ff2a2a7208 */ /* 0x000fe40006000000 */
[----:B------:R-:W-:-:S03]  /*1110*/  SEL R51, RZ, 0x1, P4 ;  /* 0x00000001ff337807 */ /* 0x000fc60002000000 */
[----:B------:R-:W-:-:S04]  /*1120*/  FMUL.FTZ R73, R42, R73 ;  /* 0x000000492a497220 */ /* 0x000fc80000410000 */
[----:B------:R-:W-:-:S07]  /*1130*/  @P0 FADD.FTZ R73, R73, R44 ;  /* 0x0000002c49490221 */ /* 0x000fce0000010000 */
.L_x_3301:
[----:B------:R-:W-:Y:S05]  /*1140*/  BSYNC B1 ;  /* 0x0000000000017941 */ /* 0x000fea0003800000 */
.L_x_3299:
[----:B------:R-:W-:Y:S04]  /*1150*/  BSSY B1, `(.L_x_3309) ;  /* 0x0000060000017945 */ /* 0x000fe80003800000 */
[----:B------:R-:W-:Y:S05]  /*1160*/  @P3 BRA `(.L_x_3310) ;  /* 0x0000000000183947 */ /* 0x000fea0003800000 */
[----:B------:R-:W-:Y:S01]  /*1170*/  IMAD.MOV.U32 R72, RZ, RZ, RZ ;  /* 0x000000ffff487224 */ /* 0x000fe200078e00ff */
[----:B------:R-:W-:Y:S01]  /*1180*/  MOV R41, R40 ;  /* 0x0000002800297202 */ /* 0x000fe20000000f00 */
[----:B------:R-:W-:Y:S06]  /*1190*/  @!P0 BRA `(.L_x_3311) ;  /* 0x00000004006c8947 */ /* 0x000fec0003800000 */
[----:B------:R-:W-:Y:S01]  /*11a0*/  MOV R41, R40 ;  /* 0x0000002800297202 */ /* 0x000fe20000000f00 */
[----:B-----5:R-:W-:Y:S01]  /*11b0*/  HADD2.F32 R72, -RZ, R32.H1_H1 ;  /* 0x30000020ff487230 */ /* 0x020fe20000004100 */
[----:B------:R-:W-:Y:S06]  /*11c0*/  BRA `(.L_x_3311) ;  /* 0x0000000400607947 */ /* 0x000fec0003800000 */
.L_x_3310:
        /* <DEDUP_REMOVED lines=12> */
.L_x_3313:
[----:B------:R-:W-:-:S07]  /*1290*/  MOV R60, R56 ;  /* 0x00000038003c7202 */ /* 0x000fce0000000f00 */
.L_x_3314:
[----:B------:R-:W-:Y:S05]  /*12a0*/  BSYNC B2 ;  /* 0x0000000000027941 */ /* 0x000fea0003800000 */
.L_x_3312:
        /* <DEDUP_REMOVED lines=16> */
.L_x_3318:
[----:B------:R-:W-:Y:S05]  /*13b0*/  BSYNC B3 ;  /* 0x0000000000037941 */ /* 0x000fea0003800000 */
.L_x_3317:
        /* <DEDUP_REMOVED lines=43> */
.L_x_3316:
[----:B------:R-:W-:Y:S05]  /*1670*/  BSYNC B2 ;  /* 0x0000000000027941 */ /* 0x000fea0003800000 */
.L_x_3315:
[----:B------:R-:W-:Y:S01]  /*1680*/  I2FP.F32.U32 R40, R60 ;  /* 0x0000003c00287245 */ /* 0x000fe20000201000 */
[----:B-----5:R-:W-:Y:S01]  /*1690*/  HADD2.F32 R42, -RZ, R36.H1_H1 ;  /* 0x30000024ff2a7230 */ /* 0x020fe20000004100 */
[----:B------:R-:W-:Y:S01]  /*16a0*/  MOV R43, 0x2f800000 ;  /* 0x2f800000002b7802 */ /* 0x000fe20000000f00 */
[----:B------:R-:W-:-:S03]  /*16b0*/  @P0 HADD2.F32 R45, -RZ, R32.H1_H1 ;  /* 0x30000020ff2d0230 */ /* 0x000fc60000004100 */
[----:B------:R-:W-:Y:S01]  /*16c0*/  FMUL.FTZ R42, R42, UR13 ;  /* 0x0000000d2a2a7c20 */ /* 0x000fe20008410000 */
[----:B------:R-:W-:Y:S01]  /*16d0*/  FFMA.FTZ R40, R40, R43, 1.1641532182693481445e-10 ;  /* 0x2f00000028287423 */ /* 0x000fe2000001002b */
[----:B------:R-:W-:Y:S02]  /*16e0*/  HADD2.F32 R43, -RZ, R20.H1_H1 ;  /* 0x30000014ff2b7230 */ /* 0x000fe40000004100 */
[----:B------:R-:W-:Y:S02]  /*16f0*/  FMUL.FTZ R42, R42, UR12 ;  /* 0x0000000c2a2a7c20 */ /* 0x000fe40008410000 */
[----:B------:R-:W-:-:S04]  /*1700*/  FSETP.GTU.FTZ.AND P4, PT, R40, UR10, PT ;  /* 0x0000000a28007c0b */ /* 0x000fc8000bf9c000 */
[----:B------:R-:W-:Y:S02]  /*1710*/  FSEL R42, R42, RZ, !P4 ;  /* 0x000000ff2a2a7208 */ /* 0x000fe40006000000 */
[----:B------:R-:W-:-:S03]  /*1720*/  SEL R60, RZ, 0x1, P4 ;  /* 0x00000001ff3c7807 */ /* 0x000fc60002000000 */
[----:B------:R-:W-:-:S04]  /*1730*/  FMUL.FTZ R72, R42, R43 ;  /* 0x0000002b2a487220 */ /* 0x000fc80000410000 */
[----:B------:R-:W-:-:S07]  /*1740*/  @P0 FADD.FTZ R72, R72, R45 ;  /* 0x0000002d48480221 */ /* 0x000fce0000010000 */
.L_x_3311:
[----:B------:R-:W-:Y:S05]  /*1750*/  BSYNC B1 ;  /* 0x0000000000017941 */ /* 0x000fea0003800000 */
.L_x_3309:
[----:B------:R-:W-:Y:S04]  /*1760*/  BSSY B1, `(.L_x_3319) ;  /* 0x0000060000017945 */ /* 0x000fe80003800000 */
[----:B------:R-:W-:Y:S05]  /*1770*/  @P3 BRA `(.L_x_3320) ;  /* 0x0000000000183947 */ /* 0x000fea0003800000 */
[----:B------:R-:W-:Y:S01]  /*1780*/  IMAD.MOV.U32 R71, RZ, RZ, RZ ;  /* 0x000000ffff477224 */ /* 0x000fe200078e00ff */
[----:B------:R-:W-:Y:S01]  /*1790*/  MOV R40, R41 ;  /* 0x0000002900287202 */ /* 0x000fe20000000f00 */
[----:B------:R-:W-:Y:S06]  /*17a0*/  @!P0 BRA `(.L_x_3321) ;  /* 0x00000004006c8947 */ /* 0x000fec0003800000 */
[----:B------:R-:W-:Y:S01]  /*17b0*/  MOV R40, R41 ;  /* 0x0000002900287202 */ /* 0x000fe20000000f00 */
[----:B-----5:R-:W-:Y:S01]  /*17c0*/  HADD2.F32 R71, -RZ, R33.H0_H0 ;  /* 0x20000021ff477230 */ /* 0x020fe20000004100 */
[----:B------:R-:W-:Y:S06]  /*17d0*/  BRA `(.L_x_3321) ;  /* 0x0000000400607947 */ /* 0x000fec0003800000 */
.L_x_3320:
        /* <DEDUP_REMOVED lines=12> */
.L_x_3323:
[----:B------:R-:W-:-:S07]  /*18a0*/  MOV R61, R56 ;  /* 0x00000038003d7202 */ /* 0x000fce0000000f00 */
.L_x_3324:
[----:B------:R-:W-:Y:S05]  /*18b0*/  BSYNC B2 ;  /* 0x0000000000027941 */ /* 0x000fea0003800000 */
.L_x_3322:
        /* <DEDUP_REMOVED lines=16> */
.L_x_3328:
[----:B------:R-:W-:Y:S05]  /*19c0*/  BSYNC B3 ;  /* 0x0000000000037941 */ /* 0x000fea0003800000 */
.L_x_3327:
        /* <DEDUP_REMOVED lines=43> */
.L_x_3326:
[----:B------:R-:W-:Y:S05]  /*1c80*/  BSYNC B2 ;  /* 0x0000000000027941 */ /* 0x000fea0003800000 */
.L_x_3325:
        /* <DEDUP_REMOVED lines=13> */
.L_x_3321:
[----:B------:R-:W-:Y:S05]  /*1d60*/  BSYNC B1 ;  /* 0x0000000000017941 */ /* 0x000fea0003800000 */
.L_x_3319:
        /* <DEDUP_REMOVED lines=8> */
.L_x_3330:
        /* <DEDUP_REMOVED lines=12> */
.L_x_3333:
[----:B------:R-:W-:-:S07]  /*1eb0*/  MOV R62, R56 ;  /* 0x00000038003e7202 */ /* 0x000fce0000000f00 */
.L_x_3334:
[----:B------:R-:W-:Y:S05]  /*1ec0*/  BSYNC B2 ;  /* 0x0000000000027941 */ /* 0x000fea0003800000 */
.L_x_3332:
        /* <DEDUP_REMOVED lines=16> */
.L_x_3338:
[----:B------:R-:W-:Y:S05]  /*1fd0*/  BSYNC B3 ;  /* 0x0000000000037941 */ /* 0x000fea0003800000 */
.L_x_3337:
        /* <DEDUP_REMOVED lines=43> */
.L_x_3336:
[----:B------:R-:W-:Y:S05]  /*2290*/  BSYNC B2 ;  /* 0x0000000000027941 */ /* 0x000fea0003800000 */
.L_x_3335:
        /* <DEDUP_REMOVED lines=13> */
.L_x_3331:
[----:B------:R-:W-:Y:S05]  /*2370*/  BSYNC B1 ;  /* 0x0000000000017941 */ /* 0x000fea0003800000 */
.L_x_3329:
        /* <DEDUP_REMOVED lines=8> */
.L_x_3340:
        /* <DEDUP_REMOVED lines=12> */
.L_x_3343:
[----:B------:R-:W-:-:S07]  /*24c0*/  MOV R63, R56 ;  /* 0x00000038003f7202 */ /* 0x000fce0000000f00 */
.L_x_3344:
[----:B------:R-:W-:Y:S05]  /*24d0*/  BSYNC B2 ;  /* 0x0000000000027941 */ /* 0x000fea0003800000 */
.L_x_3342:
        /* <DEDUP_REMOVED lines=16> */
.L_x_3348:
[----:B------:R-:W-:Y:S05]  /*25e0*/  BSYNC B3 ;  /* 0x0000000000037941 */ /* 0x000fea0003800000 */
.L_x_3347:
        /* <DEDUP_REMOVED lines=43> */
.L_x_3346:
[----:B------:R-:W-:Y:S05]  /*28a0*/  BSYNC B2 ;  /* 0x0000000000027941 */ /* 0x000fea0003800000 */
.L_x_3345:
        /* <DEDUP_REMOVED lines=13> */
.L_x_3341:
[----:B------:R-:W-:Y:S05]  /*2980*/  BSYNC B1 ;  /* 0x0000000000017941 */ /* 0x000fea0003800000 */
.L_x_3339:
        /* <DEDUP_REMOVED lines=8> */
.L_x_3350:
        /* <DEDUP_REMOVED lines=12> */
.L_x_3353:
[----:B------:R-:W-:-:S07]  /*2ad0*/  MOV R64, R56 ;  /* 0x0000003800407202 */ /* 0x000fce0000000f00 */
.L_x_3354:
[----:B------:R-:W-:Y:S05]  /*2ae0*/  BSYNC B2 ;  /* 0x0000000000027941 */ /* 0x000fea0003800000 */
.L_x_3352:
        /* <DEDUP_REMOVED lines=16> */
.L_x_3358:
[----:B------:R-:W-:Y:S05]  /*2bf0*/  BSYNC B3 ;  /* 0x0000000000037941 */ /* 0x000fea0003800000 */
.L_x_3357:
        /* <DEDUP_REMOVED lines=43> */
.L_x_3356:
[----:B------:R-:W-:Y:S05]  /*2eb0*/  BSYNC B2 ;  /* 0x0000000000027941 */ /* 0x000fea0003800000 */
.L_x_3355:
        /* <DEDUP_REMOVED lines=13> */
.L_x_3351:
[----:B------:R-:W-:Y:S05]  /*2f90*/  BSYNC B1 ;  /* 0x0000000000017941 */ /* 0x000fea0003800000 */
.L_x_3349:
        /* <DEDUP_REMOVED lines=8> */
.L_x_3360:
        /* <DEDUP_REMOVED lines=12> */
.L_x_3363:
[----:B------:R-:W-:-:S07]  /*30e0*/  MOV R65, R56 ;  /* 0x0000003800417202 */ /* 0x000fce0000000f00 */
.L_x_3364:
[----:B------:R-:W-:Y:S05]  /*30f0*/  BSYNC B2 ;  /* 0x0000000000027941 */ /* 0x000fea0003800000 */
.L_x_3362:
        /* <DEDUP_REMOVED lines=16> */
.L_x_3368:
[----:B------:R-:W-:Y:S05]  /*3200*/  BSYNC B3 ;  /* 0x0000000000037941 */ /* 0x000fea0003800000 */
.L_x_3367:
        /* <DEDUP_REMOVED lines=43> */
.L_x_3366:
[----:B------:R-:W-:Y:S05]  /*34c0*/  BSYNC B2 ;  /* 0x0000000000027941 */ /* 0x000fea0003800000 */
.L_x_3365:
        /* <DEDUP_REMOVED lines=13> */
.L_x_3361:
[----:B------:R-:W-:Y:S05]  /*35a0*/  BSYNC B1 ;  /* 0x0000000000017941 */ /* 0x000fea0003800000 */
.L_x_3359:
        /* <DEDUP_REMOVED lines=8> */
.L_x_3370:
        /* <DEDUP_REMOVED lines=12> */
.L_x_3373:
[----:B------:R-:W-:-:S07]  /*36f0*/  MOV R46, R56 ;  /* 0x00000038002e7202 */ /* 0x000fce0000000f00 */
.L_x_3374:
[----:B------:R-:W-:Y:S05]  /*3700*/  BSYNC B2 ;  /* 0x0000000000027941 */ /* 0x000fea0003800000 */
.L_x_3372:
        /* <DEDUP_REMOVED lines=16> */
.L_x_3378:
[----:B------:R-:W-:Y:S05]  /*3810*/  BSYNC B3 ;  /* 0x0000000000037941 */ /* 0x000fea0003800000 */
.L_x_3377:
        /* <DEDUP_REMOVED lines=43> */
.L_x_3376:
[----:B------:R-:W-:Y:S05]  /*3ad0*/  BSYNC B2 ;  /* 0x0000000000027941 */ /* 0x000fea0003800000 */
.L_x_3375:
[----:B------:R-:W-:Y:S01]  /*3ae0*/  I2FP.F32.U32 R40, R46 ;  /* 0x0000002e00287245 */ /* 0x000fe20000201000 */
[----:B-----5:R-:W-:Y:S01]  /*3af0*/  HADD2.F32 R41, -RZ, R39.H1_H1 ;  /* 0x30000027ff297230 */ /* 0x020fe20000004100 */
[----:B------:R-:W-:Y:S01]  /*3b00*/  MOV R43, 0x2f800000 ;  /* 0x2f800000002b7802 */ /* 0x000fe20000000f00 */
[----:B------:R-:W-:-:S03]  /*3b10*/  HADD2.F32 R46, -RZ, R23.H1_H1 ;  /* 0x30000017ff2e7230 */ /* 0x000fc60000004100 */
[----:B------:R-:W-:Y:S01]  /*3b20*/  FMUL.FTZ R41, R41, UR13 ;  /* 0x0000000d29297c20 */ /* 0x000fe20008410000 */
[----:B------:R-:W-:Y:S01]  /*3b30*/  FFMA.FTZ R40, R40, R43, 1.1641532182693481445e-10 ;  /* 0x2f00000028287423 */ /* 0x000fe2000001002b */
[----:B------:R-:W-:Y:S02]  /*3b40*/  @P0 HADD2.F32 R43, -RZ, R35.H1_H1 ;  /* 0x30000023ff2b0230 */ /* 0x000fe40000004100 */
[----:B------:R-:W-:Y:S02]  /*3b50*/  FMUL.FTZ R41, R41, UR12 ;  /* 0x0000000c29297c20 */ /* 0x000fe40008410000 */
[----:B------:R-:W-:-:S04]  /*3b60*/  FSETP.GTU.FTZ.AND P4, PT, R40, UR10, PT ;  /* 0x0000000a28007c0b */ /* 0x000fc8000bf9c000 */
[----:B------:R-:W-:Y:S02]  /*3b70*/  FSEL R41, R41, RZ, !P4 ;  /* 0x000000ff29297208 */ /* 0x000fe40006000000 */
[----:B------:R-:W-:-:S03]  /*3b80*/  SEL R66, RZ, 0x1, P4 ;  /* 0x00000001ff427807 */ /* 0x000fc60002000000 */
[----:B------:R-:W-:-:S04]  /*3b90*/  FMUL.FTZ R46, R41, R46 ;  /* 0x0000002e292e7220 */ /* 0x000fc80000410000 */
[----:B------:R-:W-:-:S07]  /*3ba0*/  @P0 FADD.FTZ R46, R46, R43 ;  /* 0x0000002b2e2e0221 */ /* 0x000fce0000010000 */
.L_x_3371:
[----:B------:R-:W-:Y:S05]  /*3bb0*/  BSYNC B1 ;  /* 0x0000000000017941 */ /* 0x000fea0003800000 */
.L_x_3369:
[----:B------:R-:W0:Y:S01]  /*3bc0*/  LDC.64 R44, c[0x0][0x238] ;  /* 0x00008e00ff2c7b82 */ /* 0x000e220000000a00 */
[----:B------:R-:W-:Y:S01]  /*3bd0*/  F2FP.F16.F32.PACK_AB R43, R46, R47 ;  /* 0x0000002f2e2b723e */ /* 0x000fe200000000ff */
[----:B------:R-:W-:Y:S01]  /*3be0*/  VIADD R85, R77, 0x20 ;  /* 0x000000204d557836 */ /* 0x000fe20000000000 */
[----:B------:R-:W-:Y:S01]  /*3bf0*/  F2FP.F16.F32.PACK_AB R42, R68, R69 ;  /* 0x00000045442a723e */ /* 0x000fe200000000ff */
[----:B------:R-:W-:Y:S01]  /*3c00*/  BSSY B1, `(.L_x_3379) ;  /* 0x000001f000017945 */ /* 0x000fe20003800000 */
[----:B------:R-:W-:Y:S02]  /*3c10*/  F2FP.F16.F32.PACK_AB R41, R70, R71 ;  /* 0x000000474629723e */ /* 0x000fe400000000ff */
[----:B------:R-:W-:Y:S01]  /*3c20*/  F2FP.F16.F32.PACK_AB R40, R72, R73 ;  /* 0x000000494828723e */ /* 0x000fe200000000ff */
        /* <DEDUP_REMOVED lines=8> */
[----:B0-----:R-:W-:Y:S02]  /*3cb0*/  SHF.L.U32 R40, R65, 0x10, RZ ;  /* 0x0000001041287819 */ /* 0x001fe400000006ff */
        /* <DEDUP_REMOVED lines=19> */
.L_x_3380:
[----:B------:R-:W-:Y:S05]  /*3df0*/  BSYNC B1 ;  /* 0x0000000000017941 */ /* 0x000fea0003800000 */
.L_x_3379:
[----:B-----5:R2:W5:Y:S04]  /*3e00*/  @P2 LDG.E.128 R36, desc[UR4][R80.64] ;  /* 0x0000000450242981 */ /* 0x020568000c1e1d00 */
[----:B------:R2:W5:Y:S01]  /*3e10*/  @P0 LDG.E.128 R32, desc[UR4][R78.64] ;  /* 0x000000044e200981 */ /* 0x000562000c1e1d00 */
[----:B------:R-:W-:Y:S04]  /*3e20*/  BSSY B1, `(.L_x_3381) ;  /* 0x0000060000017945 */ /* 0x000fe80003800000 */
[----:B------:R-:W-:Y:S05]  /*3e30*/  @P3 BRA `(.L_x_3382) ;  /* 0x0000000000183947 */ /* 0x000fea0003800000 */
[----:B------:R-:W-:Y:S01]  /*3e40*/  IMAD.MOV.U32 R77, RZ, RZ, RZ ;  /* 0x000000ffff4d7224 */ /* 0x000fe200078e00ff */
[----:B01----:R-:W-:Y:S01]  /*3e50*/  MOV R40, R67 ;  /* 0x0000004300287202 */ /* 0x003fe20000000f00 */
[----:B------:R-:W-:Y:S06]  /*3e60*/  @!P0 BRA `(.L_x_3383) ;  /* 0x00000004006c8947 */ /* 0x000fec0003800000 */
[----:B------:R-:W-:Y:S01]  /*3e70*/  MOV R40, R67 ;  /* 0x0000004300287202 */ /* 0x000fe20000000f00 */
[----:B-----5:R-:W-:Y:S01]  /*3e80*/  HADD2.F32 R77, -RZ, R32.H0_H0 ;  /* 0x20000020ff4d7230 */ /* 0x020fe20000004100 */
[----:B------:R-:W-:Y:S06]  /*3e90*/  BRA `(.L_x_3383) ;  /* 0x0000000400607947 */ /* 0x000fec0003800000 */
.L_x_3382:
[C---:B------:R-:W-:Y:S01]  /*3ea0*/  ISETP.NE.AND P4, PT, R67.reuse, 0x1, PT ;  /* 0x000000014300780c */ /* 0x040fe20003f85270 */
[----:B------:R-:W-:Y:S01]  /*3eb0*/  BSSY B2, `(.L_x_3384) ;  /* 0x000000c000027945 */ /* 0x000fe20003800000 */
[----:B01----:R-:W-:-:S11]  /*3ec0*/  VIADD R40, R67, 0x1 ;  /* 0x0000000143287836 */ /* 0x003fd60000000000 */
        /* <DEDUP_REMOVED lines=9> */
.L_x_3385:
[----:B------:R-:W-:-:S07]  /*3f60*/  MOV R51, R56 ;  /* 0x0000003800337202 */ /* 0x000fce0000000f00 */
.L_x_3386:
[----:B------:R-:W-:Y:S05]  /*3f70*/  BSYNC B2 ;  /* 0x0000000000027941 */ /* 0x000fea0003800000 */
.L_x_3384:
        /* <DEDUP_REMOVED lines=16> */
.L_x_3390:
[----:B------:R-:W-:Y:S05]  /*4080*/  BSYNC B3 ;  /* 0x0000000000037941 */ /* 0x000fea0003800000 */
.L_x_3389:
        /* <DEDUP_REMOVED lines=43> */
.L_x_3388:
[----:B------:R-:W-:Y:S05]  /*4340*/  BSYNC B2 ;  /* 0x0000000000027941 */ /* 0x000fea0003800000 */
.L_x_3387:
[----:B------:R-:W-:Y:S01]  /*4350*/  I2FP.F32.U32 R41, R51 ;  /* 0x0000003300297245 */ /* 0x000fe20000201000 */
[----:B-----5:R-:W-:Y:S01]  /*4360*/  HADD2.F32 R43, -RZ, R36.H0_H0 ;  /* 0x20000024ff2b7230 */ /* 0x020fe20000004100 */
[----:B------:R-:W-:Y:S01]  /*4370*/  MOV R42, 0x2f800000 ;  /* 0x2f800000002a7802 */ /* 0x000fe20000000f00 */
[----:B--2---:R-:W-:-:S03]  /*4380*/  @P0 HADD2.F32 R78, -RZ, R32.H0_H0 ;  /* 0x20000020ff4e0230 */ /* 0x004fc60000004100 */
[----:B------:R-:W-:Y:S01]  /*4390*/  FMUL.FTZ R43, R43, UR13 ;  /* 0x0000000d2b2b7c20 */ /* 0x000fe20008410000 */
[----:B------:R-:W-:Y:S01]  /*43a0*/  FFMA.FTZ R41, R41, R42, 1.1641532182693481445e-10 ;  /* 0x2f00000029297423 */ /* 0x000fe2000001002a */
[----:B------:R-:W-:Y:S02]  /*43b0*/  HADD2.F32 R42, -RZ, R16.H0_H0 ;  /* 0x20000010ff2a7230 */ /* 0x000fe40000004100 */
[----:B------:R-:W-:Y:S02]  /*43c0*/  FMUL.FTZ R43, R43, UR12 ;  /* 0x0000000c2b2b7c20 */ /* 0x000fe40008410000 */
[----:B------:R-:W-:-:S04]  /*43d0*/  FSETP.GTU.FTZ.AND P4, PT, R41, UR10, PT ;  /* 0x0000000a29007c0b */ /* 0x000fc8000bf9c000 */
[----:B------:R-:W-:Y:S02]  /*43e0*/  FSEL R77, R43, RZ, !P4 ;  /* 0x000000ff2b4d7208 */ /* 0x000fe40006000000 */
[----:B------:R-:W-:-:S03]  /*43f0*/  SEL R51, RZ, 0x1, P4 ;  /* 0x00000001ff337807 */ /* 0x000fc60002000000 */
[----:B------:R-:W-:-:S04]  /*4400*/  FMUL.FTZ R77, R77, R42 ;  /* 0x0000002a4d4d7220 */ /* 0x000fc80000410000 */
[----:B------:R-:W-:-:S07]  /*4410*/  @P0 FADD.FTZ R77, R78, R77 ;  /* 0x0000004d4e4d0221 */ /* 0x000fce0000010000 */
.L_x_3383:
[----:B------:R-:W-:Y:S05]  /*4420*/  BSYNC B1 ;  /* 0x0000000000017941 */ /* 0x000fea0003800000 */
.L_x_3381:
[----:B------:R-:W-:Y:S04]  /*4430*/  BSSY B1, `(.L_x_3391) ;  /* 0x0000060000017945 */ /* 0x000fe80003800000 */
[----:B------:R-:W-:Y:S05]  /*4440*/  @P3 BRA `(.L_x_3392) ;  /* 0x0000000000183947 */ /* 0x000fea0003800000 */
[----:B--2---:R-:W-:Y:S01]  /*4450*/  IMAD.MOV.U32 R78, RZ, RZ, RZ ;  /* 0x000000ffff4e7224 */ /* 0x004fe200078e00ff */
[----:B------:R-:W-:Y:S01]  /*4460*/  MOV R41, R40 ;  /* 0x0000002800297202 */ /* 0x000fe20000000f00 */
[----:B------:R-:W-:Y:S06]  /*4470*/  @!P0 BRA `(.L_x_3393) ;  /* 0x00000004006c8947 */ /* 0x000fec0003800000 */
[----:B------:R-:W-:Y:S01]  /*4480*/  MOV R41, R40 ;  /* 0x0000002800297202 */ /* 0x000fe20000000f00 */
[----:B-----5:R-:W-:Y:S01]  /*4490*/  HADD2.F32 R78, -RZ, R32.H1_H1 ;  /* 0x30000020ff4e7230 */ /* 0x020fe20000004100 */
[----:B------:R-:W-:Y:S06]  /*44a0*/  BRA `(.L_x_3393) ;  /* 0x0000000400607947 */ /* 0x000fec0003800000 */
.L_x_3392:
        /* <DEDUP_REMOVED lines=12> */
.L_x_3395:
[----:B------:R-:W-:-:S07]  /*4570*/  MOV R60, R56 ;  /* 0x00000038003c7202 */ /* 0x000fce0000000f00 */
.L_x_3396:
[----:B------:R-:W-:Y:S05]  /*4580*/  BSYNC B2 ;  /* 0x0000000000027941 */ /* 0x000fea0003800000 */
.L_x_3394:
        /* <DEDUP_REMOVED lines=16> */
.L_x_3400:
[----:B------:R-:W-:Y:S05]  /*4690*/  BSYNC B3 ;  /* 0x0000000000037941 */ /* 0x000fea0003800000 */
.L_x_3399:
        /* <DEDUP_REMOVED lines=43> */
.L_x_3398:
[----:B------:R-:W-:Y:S05]  /*4950*/  BSYNC B2 ;  /* 0x0000000000027941 */ /* 0x000fea0003800000 */
.L_x_3397:
        /* <DEDUP_REMOVED lines=9> */
[----:B--2---:R-:W-:Y:S02]  /*49f0*/  FSEL R78, R42, RZ, !P4 ;  /* 0x000000ff2a4e7208 */ /* 0x004fe40006000000 */
[----:B------:R-:W-:-:S03]  /*4a00*/  SEL R60, RZ, 0x1, P4 ;  /* 0x00000001ff3c7807 */ /* 0x000fc60002000000 */
[----:B------:R-:W-:-:S04]  /*4a10*/  FMUL.FTZ R78, R78, R43 ;  /* 0x0000002b4e4e7220 */ /* 0x000fc80000410000 */
[----:B------:R-:W-:-:S07]  /*4a20*/  @P0 FADD.FTZ R78, R67, R78 ;  /* 0x0000004e434e0221 */ /* 0x000fce0000010000 */
.L_x_3393:
[----:B------:R-:W-:Y:S05]  /*4a30*/  BSYNC B1 ;  /* 0x0000000000017941 */ /* 0x000fea0003800000 */
.L_x_3391:
        /* <DEDUP_REMOVED lines=8> */
.L_x_3402:
        /* <DEDUP_REMOVED lines=12> */
.L_x_3405:
[----:B------:R-:W-:-:S07]  /*4b80*/  MOV R61, R56 ;  /* 0x00000038003d7202 */ /* 0x000fce0000000f00 */
.L_x_3406:
[----:B------:R-:W-:Y:S05]  /*4b90*/  BSYNC B2 ;  /* 0x0000000000027941 */ /* 0x000fea0003800000 */
.L_x_3404:
        /* <DEDUP_REMOVED lines=16> */
.L_x_3410:
[----:B------:R-:W-:Y:S05]  /*4ca0*/  BSYNC B3 ;  /* 0x0000000000037941 */ /* 0x000fea0003800000 */
.L_x_3409:
        /* <DEDUP_REMOVED lines=43> */
.L_x_3408:
[----:B------:R-:W-:Y:S05]  /*4f60*/  BSYNC B2 ;  /* 0x0000000000027941 */ /* 0x000fea0003800000 */
.L_x_3407:
[----:B------:R-:W-:Y:S01]  /*4f70*/  I2FP.F32.U32 R41, R61 ;  /* 0x0000003d00297245 */ /* 0x000fe20000201000 */
[----:B-----5:R-:W-:Y:S01]  /*4f80*/  HADD2.F32 R43, -RZ, R37.H0_H0 ;  /* 0x20000025ff2b7230 */ /* 0x020fe20000004100 */
[----:B------:R-:W-:Y:S01]  /*4f90*/  MOV R42, 0x2f800000 ;  /* 0x2f800000002a7802 */ /* 0x000fe20000000f00 */
[----:B------:R-:W-:-:S03]  /*4fa0*/  @P0 HADD2.F32 R80, -RZ, R33.H0_H0 ;  /* 0x20000021ff500230 */ /* 0x000fc60000004100 */
        /* <DEDUP_REMOVED lines=9> */
.L_x_3403:
[----:B------:R-:W-:Y:S05]  /*5040*/  BSYNC B1 ;  /* 0x0000000000017941 */ /* 0x000fea0003800000 */
.L_x_3401:
        /* <DEDUP_REMOVED lines=8> */
.L_x_3412:
        /* <DEDUP_REMOVED lines=12> */
.L_x_3415:
[----:B------:R-:W-:-:S07]  /*5190*/  MOV R62, R56 ;  /* 0x00000038003e7202 */ /* 0x000fce0000000f00 */
.L_x_3416:
[----:B------:R-:W-:Y:S05]  /*51a0*/  BSYNC B2 ;  /* 0x0000000000027941 */ /* 0x000fea0003800000 */
.L_x_3414:
        /* <DEDUP_REMOVED lines=16> */
.L_x_3420:
[----:B------:R-:W-:Y:S05]  /*52b0*/  BSYNC B3 ;  /* 0x0000000000037941 */ /* 0x000fea0003800000 */
.L_x_3419:
        /* <DEDUP_REMOVED lines=43> */
.L_x_3418:
[----:B------:R-:W-:Y:S05]  /*5570*/  BSYNC B2 ;  /* 0x0000000000027941 */ /* 0x000fea0003800000 */
.L_x_3417:
[----:B------:R-:W-:Y:S01]  /*5580*/  HFMA2.MMA R43, -RZ, RZ, 0.1171875, 0 ;  /* 0x2f800000ff2b7435 */ /* 0x000fe200000001ff */
[----:B------:R-:W-:Y:S01]  /*5590*/  I2FP.F32.U32 R40, R62 ;  /* 0x0000003e00287245 */ /* 0x000fe20000201000 */
[----:B-----5:R-:W-:Y:S02]  /*55a0*/  HADD2.F32 R42, -RZ, R37.H1_H1 ;  /* 0x30000025ff2a7230 */ /* 0x020fe40000004100 */
[----:B------:R-:W-:-:S03]  /*55b0*/  @P0 HADD2.F32 R67, -RZ, R33.H1_H1 ;  /* 0x30000021ff430230 */ /* 0x000fc60000004100 */
[----:B------:R-:W-:-:S03]  /*55c0*/  FMUL.FTZ R42, R42, UR13 ;  /* 0x0000000d2a2a7c20 */ /* 0x000fc60008410000 */
[----:B------:R-:W-:Y:S01]  /*55d0*/  FFMA.FTZ R40, R40, R43, 1.1641532182693481445e-10 ;  /* 0x2f00000028287423 */ /* 0x000fe2000001002b */
[----:B------:R-:W-:Y:S01]  /*55e0*/  FMUL.FTZ R42, R42, UR12 ;  /* 0x0000000c2a2a7c20 */ /* 0x000fe20008410000 */
[----:B------:R-:W-:-:S03]  /*55f0*/  HADD2.F32 R43, -RZ, R17.H1_H1 ;  /* 0x30000011ff2b7230 */ /* 0x000fc60000004100 */
[----:B------:R-:W-:-:S04]  /*5600*/  FSETP.GTU.FTZ.AND P4, PT, R40, UR10, PT ;  /* 0x0000000a28007c0b */ /* 0x000fc8000bf9c000 */
[----:B------:R-:W-:Y:S02]  /*5610*/  FSEL R80, R42, RZ, !P4 ;  /* 0x000000ff2a507208 */ /* 0x000fe40006000000 */
[----:B------:R-:W-:-:S03]  /*5620*/  SEL R62, RZ, 0x1, P4 ;  /* 0x00000001ff3e7807 */ /* 0x000fc60002000000 */
[----:B------:R-:W-:-:S04]  /*5630*/  FMUL.FTZ R80, R80, R43 ;  /* 0x0000002b50507220 */ /* 0x000fc80000410000 */
[----:B------:R-:W-:-:S07]  /*5640*/  @P0 FADD.FTZ R80, R67, R80 ;  /* 0x0000005043500221 */ /* 0x000fce0000010000 */
.L_x_3413:
[----:B------:R-:W-:Y:S05]  /*5650*/  BSYNC B1 ;  /* 0x0000000000017941 */ /* 0x000fea0003800000 */
.L_x_3411:
        /* <DEDUP_REMOVED lines=8> */
.L_x_3422:
[C---:B------:R-:W-:Y:S01]  /*56e0*/  ISETP.NE.AND P4, PT, R41.reuse, 0x1, PT ;  /* 0x000000012900780c */ /* 0x040fe20003f85270 */
[----:B------:R-:W-:Y:S01]  /*56f0*/  BSSY B2, `(.L_x_3424) ;  /* 0x000000c000027945 */ /* 0x000fe20003800000 */
[----:B------:R-:W-:-:S11]  /*5700*/  IADD3 R40, R41, 0x1, RZ ;  /* 0x0000000129287810 */ /* 0x000fd60007ffe0ff */
        /* <DEDUP_REMOVED lines=9> */
.L_x_3425:
[----:B------:R-:W-:-:S07]  /*57a0*/  MOV R63, R56 ;  /* 0x00000038003f7202 */ /* 0x000fce0000000f00 */
.L_x_3426:
[----:B------:R-:W-:Y:S05]  /*57b0*/  BSYNC B2 ;  /* 0x0000000000027941 */ /* 0x000fea0003800000 */
.L_x_3424:
        /* <DEDUP_REMOVED lines=16> */
.L_x_3430:
[----:B------:R-:W-:Y:S05]  /*58c0*/  BSYNC B3 ;  /* 0x0000000000037941 */ /* 0x000fea0003800000 */
.L_x_3429:
        /* <DEDUP_REMOVED lines=43> */
.L_x_3428:
[----:B------:R-:W-:Y:S05]  /*5b80*/  BSYNC B2 ;  /* 0x0000000000027941 */ /* 0x000fea0003800000 */
.L_x_3427:
        /* <DEDUP_REMOVED lines=13> */
.L_x_3423:
[----:B------:R-:W-:Y:S05]  /*5c60*/  BSYNC B1 ;  /* 0x0000000000017941 */ /* 0x000fea0003800000 */
.L_x_3421:
        /* <DEDUP_REMOVED lines=8> */
.L_x_3432:
        /* <DEDUP_REMOVED lines=12> */
.L_x_3435:
[----:B------:R-:W-:-:S07]  /*5db0*/  MOV R64, R56 ;  /* 0x0000003800407202 */ /* 0x000fce0000000f00 */
.L_x_3436:
[----:B------:R-:W-:Y:S05]  /*5dc0*/  BSYNC B2 ;  /* 0x0000000000027941 */ /* 0x000fea0003800000 */
.L_x_3434:
        /* <DEDUP_REMOVED lines=16> */
.L_x_3440:
[----:B------:R-:W-:Y:S05]  /*5ed0*/  BSYNC B3 ;  /* 0x0000000000037941 */ /* 0x000fea0003800000 */
.L_x_3439:
        /* <DEDUP_REMOVED lines=43> */
.L_x_3438:
[----:B------:R-:W-:Y:S05]  /*6190*/  BSYNC B2 ;  /* 0x0000000000027941 */ /* 0x000fea0003800000 */
.L_x_3437:
        /* <DEDUP_REMOVED lines=13> */
.L_x_3433:
[----:B------:R-:W-:Y:S05]  /*6270*/  BSYNC B1 ;  /* 0x0000000000017941 */ /* 0x000fea0003800000 */
.L_x_3431:
        /* <DEDUP_REMOVED lines=8> */
.L_x_3442:
        /* <DEDUP_REMOVED lines=12> */
.L_x_3445:
[----:B------:R-:W-:-:S07]  /*63c0*/  MOV R65, R56 ;  /* 0x0000003800417202 */ /* 0x000fce0000000f00 */
.L_x_3446:
[----:B------:R-:W-:Y:S05]  /*63d0*/  BSYNC B2 ;  /* 0x0000000000027941 */ /* 0x000fea0003800000 */
.L_x_3444:
        /* <DEDUP_REMOVED lines=16> */
.L_x_3450:
[----:B------:R-:W-:Y:S05]  /*64e0*/  BSYNC B3 ;  /* 0x0000000000037941 */ /* 0x000fea0003800000 */
.L_x_3449:
        /* <DEDUP_REMOVED lines=43> */
.L_x_3448:
[----:B------:R-:W-:Y:S05]  /*67a0*/  BSYNC B2 ;  /* 0x0000000000027941 */ /* 0x000fea0003800000 */
.L_x_3447:
        /* <DEDUP_REMOVED lines=13> */
.L_x_3443:
[----:B------:R-:W-:Y:S05]  /*6880*/  BSYNC B1 ;  /* 0x0000000000017941 */ /* 0x000fea0003800000 */
.L_x_3441:
        /* <DEDUP_REMOVED lines=8> */
.L_x_3452:
        /* <DEDUP_REMOVED lines=12> */
.L_x_3455:
[----:B------:R-:W-:-:S07]  /*69d0*/  MOV R84, R56 ;  /* 0x0000003800547202 */ /* 0x000fce0000000f00 */
.L_x_3456:
[----:B------:R-:W-:Y:S05]  /*69e0*/  BSYNC B2 ;  /* 0x0000000000027941 */ /* 0x000fea0003800000 */
.L_x_3454:
        /* <DEDUP_REMOVED lines=16> */
.L_x_3460:
[----:B------:R-:W-:Y:S05]  /*6af0*/  BSYNC B3 ;  /* 0x0000000000037941 */ /* 0x000fea0003800000 */
.L_x_3459:
        /* <DEDUP_REMOVED lines=43> */
.L_x_3458:
[----:B------:R-:W-:Y:S05]  /*6db0*/  BSYNC B2 ;  /* 0x0000000000027941 */ /* 0x000fea0003800000 */
.L_x_3457:
        /* <DEDUP_REMOVED lines=13> */
.L_x_3453:
[----:B------:R-:W-:Y:S05]  /*6e90*/  BSYNC B1 ;  /* 0x0000000000017941 */ /* 0x000fea0003800000 */
.L_x_3451:
[----:B------:R-:W-:-:S04]  /*6ea0*/  IMAD.WIDE.U32 R44, R87, 0x10, R44 ;  /* 0x00000010572c7825 */ /* 0x000fc800078e002c */
[----:B------:R-:W-:Y:S01]  /*6eb0*/  FADD.FTZ R87, RZ, R73 ;  /* 0x00000049ff577221 */ /* 0x000fe20000010000 */
[----:B------:R-:W-:Y:S01]  /*6ec0*/  F2FP.F16.F32.PACK_AB R43, R84, R83 ;  /* 0x00000053542b723e */ /* 0x000fe200000000ff */
[----:B------:R-:W-:Y:S01]  /*6ed0*/  BSSY B1, `(.L_x_3461) ;  /* 0x0000029000017945 */ /* 0x000fe20003800000 */
        /* <DEDUP_REMOVED lines=40> */
.L_x_3462:
[----:B------:R-:W-:Y:S05]  /*7160*/  BSYNC B1 ;  /* 0x0000000000017941 */ /* 0x000fea0003800000 */
.L_x_3461:
        /* <DEDUP_REMOVED lines=56> */
.L_x_3478:
        /* <DEDUP_REMOVED lines=34> */
[----:B------:R-:W-:Y:S01]  /*7710*/  FADD.FTZ R69, -R41, R84 ;  /* 0x0000005429457221 */ /* 0x000fe20000010100 */
[----:B------:R-:W-:-:S02]  /*7720*/  IMAD R76, R75, R76, RZ ;  /* 0x0000004c4b4c7224 */ /* 0x000fc400078e02ff */
[C---:B------:R-:W-:Y:S01]  /*7730*/  FMUL.FTZ R43, R45.reuse, R70 ;  /* 0x000000462d2b7220 */ /* 0x040fe20000410000 */
        /* <DEDUP_REMOVED lines=16> */
[--C-:B------:R-:W-:Y:S01]  /*7840*/  HADD2.F32 R45, -RZ, R30.reuse.H1_H1 ;  /* 0x3000001eff2d7230 */ /* 0x100fe20000004100 */
[----:B------:R-:W0:Y:S01]  /*7850*/  LDC.64 R68, c[0x0][0x2b8] ;  /* 0x0000ae00ff447b82 */ /* 0x000e220000000a00 */
[----:B------:R-:W-:-:S02]  /*7860*/  HADD2.F32 R46, -RZ, R30.H0_H0 ;  /* 0x2000001eff2e7230 */ /* 0x000fc40000004100 */
[----:B------:R-:W-:Y:S01]  /*7870*/  FFMA.FTZ R47, R81, R47, R2 ;  /* 0x0000002f512f7223 */ /* 0x000fe20000010002 */
[--C-:B------:R-:W-:Y:S02]  /*7880*/  HADD2.F32 R81, -RZ, R28.reuse.H1_H1 ;  /* 0x3000001cff517230 */ /* 0x100fe40000004100 */
[----:B------:R-:W-:Y:S01]  /*7890*/  FFMA.FTZ R45, R75, R45, R4 ;  /* 0x0000002d4b2d7223 */ /* 0x000fe20000010004 */
[--C-:B------:R-:W-:Y:S02]  /*78a0*/  HADD2.F32 R75, -RZ, R29.reuse.H1_H1 ;  /* 0x3000001dff4b7230 */ /* 0x100fe40000004100 */
[----:B------:R-:W-:Y:S01]  /*78b0*/  FFMA.FTZ R46, R44, R46, R5 ;  /* 0x0000002e2c2e7223 */ /* 0x000fe20000010005 */
[----:B------:R-:W-:Y:S02]  /*78c0*/  HADD2.F32 R44, -RZ, R29.H0_H0 ;  /* 0x2000001dff2c7230 */ /* 0x000fe40000004100 */
[----:B------:R-:W-:Y:S01]  /*78d0*/  FFMA.FTZ R81, R41, R81, R8 ;  /* 0x0000005129517223 */ /* 0x000fe20000010008 */
[----:B------:R-:W-:-:S02]  /*78e0*/  HADD2.F32 R72, -RZ, R28.H0_H0 ;  /* 0x2000001cff487230 */ /* 0x000fc40000004100 */
[----:B------:R-:W-:Y:S01]  /*78f0*/  FFMA.FTZ R75, R43, R75, R6 ;  /* 0x0000004b2b4b7223 */ /* 0x000fe20000010006 */
[----:B------:R-:W-:Y:S01]  /*7900*/  SHF.R.S32.HI R41, RZ, 0x1f, R76 ;  /* 0x0000001fff297819 */ /* 0x000fe2000001144c */
[----:B------:R-:W-:Y:S02]  /*7910*/  HADD2.F32 R43, -RZ, R27.H0_H0 ;  /* 0x2000001bff2b7230 */ /* 0x000fe40000004100 */
[----:B------:R-:W-:Y:S01]  /*7920*/  FFMA.FTZ R44, R42, R44, R7 ;  /* 0x0000002c2a2c7223 */ /* 0x000fe20000010007 */
[----:B------:R-:W-:Y:S02]  /*7930*/  HADD2.F32 R84, -RZ, R31.H0_H0 ;  /* 0x2000001fff547230 */ /* 0x000fe40000004100 */
[----:B------:R-:W-:Y:S01]  /*7940*/  FFMA.FTZ R40, R40, R72, R9 ;  /* 0x0000004828287223 */ /* 0x000fe20000010009 */
[----:B------:R-:W-:Y:S01]  /*7950*/  HADD2.F32 R72, -RZ, R27.H1_H1 ;  /* 0x3000001bff487230 */ /* 0x000fe20000004100 */
[----:B------:R-:W-:Y:S01]  /*7960*/  LEA.HI R41, R41, R76, RZ, 0x3 ;  /* 0x0000004c29297211 */ /* 0x000fe200078f18ff */
[----:B------:R-:W-:-:S02]  /*7970*/  HADD2.F32 R42, -RZ, R26.H0_H0 ;  /* 0x2000001aff2a7230 */ /* 0x000fc40000004100 */
[----:B------:R-:W-:Y:S01]  /*7980*/  FFMA.FTZ R79, R79, R43, R50 ;  /* 0x0000002b4f4f7223 */ /* 0x000fe20000010032 */
[----:B------:R-:W-:Y:S01]  /*7990*/  FFMA.FTZ R84, R74, R84, R3 ;  /* 0x000000544a547223 */ /* 0x000fe20000010003 */
[--C-:B------:R-:W-:Y:S02]  /*79a0*/  HADD2.F32 R43, -RZ, R25.reuse.H0_H0 ;  /* 0x20000019ff2b7230 */ /* 0x100fe40000004100 */
[----:B------:R-:W-:Y:S01]  /*79b0*/  FFMA.FTZ R72, R70, R72, R59 ;  /* 0x0000004846487223 */ /* 0x000fe2000001003b */
[----:B------:R-:W-:Y:S01]  /*79c0*/  FFMA.FTZ R92, R92, R42, R49 ;  /* 0x0000002a5c5c7223 */ /* 0x000fe20000010031 */
[----:B------:R-:W-:Y:S01]  /*79d0*/  HADD2.F32 R74, -RZ, R25.H1_H1 ;  /* 0x30000019ff4a7230 */ /* 0x000fe20000004100 */
[----:B------:R-:W-:Y:S01]  /*79e0*/  LEA.HI.SX32 R41, R41, R14, 0x1d ;  /* 0x0000000e29297211 */ /* 0x000fe200078feaff */
[----:B------:R-:W-:Y:S02]  /*79f0*/  HADD2.F32 R83, -RZ, R26.H1_H1 ;  /* 0x3000001aff537230 */ /* 0x000fe40000004100 */
[----:B------:R-:W-:Y:S01]  /*7a00*/  FFMA.FTZ R90, R90, R43, R15 ;  /* 0x0000002b5a5a7223 */ /* 0x000fe2000001000f */
[----:B------:R-:W-:-:S02]  /*7a10*/  HADD2.F32 R42, -RZ, R24.H0_H0 ;  /* 0x20000018ff2a7230 */ /* 0x000fc40000004100 */
[----:B------:R-:W-:Y:S01]  /*7a20*/  FFMA.FTZ R73, R73, R74, R52 ;  /* 0x0000004a49497223 */ /* 0x000fe20000010034 */
[----:B------:R-:W-:Y:S02]  /*7a30*/  HADD2.F32 R70, -RZ, R24.H1_H1 ;  /* 0x30000018ff467230 */ /* 0x000fe40000004100 */
[----:B------:R-:W-:Y:S01]  /*7a40*/  FFMA.FTZ R83, R82, R83, R53 ;  /* 0x0000005352537223 */ /* 0x000fe20000010035 */
[----:B------:R-:W-:Y:S02]  /*7a50*/  VIADD R43, R41, 0x20 ;  /* 0x00000020292b7836 */ /* 0x000fe40000000000 */
[----:B------:R-:W-:Y:S01]  /*7a60*/  FFMA.FTZ R77, R77, R42, R0 ;  /* 0x0000002a4d4d7223 */ /* 0x000fe20000010000 */
[----:B------:R-:W-:Y:S01]  /*7a70*/  F2FP.F16.F32.PACK_AB R42, R45, R46 ;  /* 0x0000002e2d2a723e */ /* 0x000fe200000000ff */
        /* <DEDUP_REMOVED lines=12> */
.L_x_3465:
[----:B------:R-:W-:Y:S05]  /*7b40*/  BSYNC B1 ;  /* 0x0000000000017941 */ /* 0x000fea0003800000 */
.L_x_3464:
[----:B-1----:R-:W1:Y:S02]  /*7b50*/  LDC.64 R40, c[0x0][0x210] ;  /* 0x00008400ff287b82 */ /* 0x002e640000000a00 */
[----:B-1----:R-:W-:-:S04]  /*7b60*/  LEA R13, R40, R13, 0x2 ;  /* 0x0000000d280d7211 */ /* 0x002fc800078e10ff */
[----:B------:R-:W-:-:S13]  /*7b70*/  ISETP.GE.AND P0, PT, R13, R41, PT ;  /* 0x000000290d00720c */ /* 0x000fda0003f06270 */
[----:B------:R-:W-:Y:S05]  /*7b80*/  @!P0 BRA `(.L_x_3466) ;  /* 0xffffff8c007c8947 */ /* 0x000fea000383ffff */
[----:B------:R-:W-:Y:S05]  /*7b90*/  BSYNC B0 ;  /* 0x0000000000007941 */ /* 0x000fea0003800000 */
.L_x_3298:
[----:B------:R-:W-:Y:S05]  /*7ba0*/  EXIT ;  /* 0x000000000000794d */ /* 0x000fea0003800000 */
.L_x_3463:
[----:B0-----:R-:W-:Y:S01]  /*7bb0*/  HFMA2.MMA R41, -RZ, RZ, 0, 5.9604644775390625e-08 ;  /* 0x00000001ff297435 */ /* 0x001fe200000001ff */
[----:B------:R-:W-:Y:S01]  /*7bc0*/  BSSY B1, `(.L_x_3467) ;  /* 0x0000007000017945 */ /* 0x000fe20003800000 */
[----:B------:R-:W-:Y:S01]  /*7bd0*/  MOV R92, R89 ;  /* 0x00000059005c7202 */ /* 0x000fe20000000f00 */
[----:B------:R-:W-:Y:S01]  /*7be0*/  IMAD.MOV.U32 R44, RZ, RZ, 0x1f ;  /* 0x0000001fff2c7424 */ /* 0x000fe200078e00ff */
[----:B------:R-:W-:-:S07]  /*7bf0*/  MOV R43, 0xffffffff ;  /* 0xffffffff002b7802 */ /* 0x000fce0000000f00 */
[----:B-----5:R-:W-:Y:S05]  /*7c00*/  WARPSYNC.COLLECTIVE R43, `(.L_x_3468) ;  /* 0x000000002b087348 */ /* 0x020fea0003c00000 */
[----:B------:R0:W1:Y:S02]  /*7c10*/  SHFL.BFLY P2, R90, R92, R41, R44 ;  /* 0x0c0000295c5a7389 */ /* 0x000064000004002c */
[----:B01---5:R-:W-:Y:S01]  /*7c20*/  ENDCOLLECTIVE ;  /* 0x000000000000791b */ /* 0x023fe20003800000 */
.L_x_3468:
[----:B------:R-:W-:Y:S05]  /*7c30*/  BSYNC B1 ;  /* 0x0000000000017941 */ /* 0x000fea0003800000 */
.L_x_3467:
        /* <DEDUP_REMOVED lines=10> */
.L_x_3469:
[----:B------:R-:W-:Y:S01]  /*7ce0*/  HFMA2.MMA R41, -RZ, RZ, 0, 2.384185791015625e-07 ;  /* 0x00000004ff297435 */ /* 0x000fe200000001ff */
[----:B------:R-:W-:-:S05]  /*7cf0*/  MOV R40, R90 ;  /* 0x0000005a00287202 */ /* 0x000fca0000000f00 */
[----:B------:R-:W-:-:S04]  /*7d00*/  FADD.FTZ R86, R45, R40 ;  /* 0x000000282d567221 */ /* 0x000fc80000010000 */
[----:B------:R-:W-:-:S07]  /*7d10*/  IMAD.MOV.U32 R92, RZ, RZ, R86 ;  /* 0x000000ffff5c7224 */ /* 0x000fce00078e0056 */
[----:B------:R-:W-:Y:S05]  /*7d20*/  WARPSYNC.COLLECTIVE R43, `(.L_x_3470) ;  /* 0x000000002b087348 */ /* 0x000fea0003c00000 */
[----:B------:R0:W1:Y:S02]  /*7d30*/  SHFL.BFLY P2, R90, R92, R41, R44 ;  /* 0x0c0000295c5a7389 */ /* 0x000064000004002c */
[----:B01----:R-:W-:Y:S01]  /*7d40*/  ENDCOLLECTIVE ;  /* 0x000000000000791b */ /* 0x003fe20003800000 */
.L_x_3470:
[----:B------:R-:W-:Y:S01]  /*7d50*/  IMAD.MOV.U32 R41, RZ, RZ, 0x8 ;  /* 0x00000008ff297424 */ /* 0x000fe200078e00ff */
[----:B------:R-:W-:-:S05]  /*7d60*/  MOV R85, R90 ;  /* 0x0000005a00557202 */ /* 0x000fca0000000f00 */
[----:B------:R-:W-:-:S05]  /*7d70*/  FADD.FTZ R87, R86, R85 ;  /* 0x0000005556577221 */ /* 0x000fca0000010000 */
[----:B------:R-:W-:-:S07]  /*7d80*/  MOV R92, R87 ;  /* 0x00000057005c7202 */ /* 0x000fce0000000f00 */
[----:B------:R-:W-:Y:S05]  /*7d90*/  WARPSYNC.COLLECTIVE R43, `(.L_x_3471) ;  /* 0x000000002b087348 */ /* 0x000fea0003c00000 */
[----:B------:R0:W1:Y:S02]  /*7da0*/  SHFL.BFLY P2, R90, R92, R41, R44 ;  /* 0x0c0000295c5a7389 */ /* 0x000064000004002c */
[----:B01----:R-:W-:Y:S01]  /*7db0*/  ENDCOLLECTIVE ;  /* 0x000000000000791b */ /* 0x003fe20003800000 */
.L_x_3471:
[----:B------:R-:W-:Y:S01]  /*7dc0*/  HFMA2.MMA R41, -RZ, RZ, 0, 9.5367431640625e-07 ;  /* 0x00000010ff297435 */ /* 0x000fe200000001ff */
[----:B------:R-:W-:-:S05]  /*7dd0*/  MOV R40, R90 ;  /* 0x0000005a00287202 */ /* 0x000fca0000000f00 */
[----:B------:R-:W-:-:S05]  /*7de0*/  FADD.FTZ R88, R87, R40 ;  /* 0x0000002857587221 */ /* 0x000fca0000010000 */
[----:B------:R-:W-:-:S07]  /*7df0*/  MOV R92, R88 ;  /* 0x00000058005c7202 */ /* 0x000fce0000000f00 */
[----:B------:R-:W-:Y:S05]  /*7e00*/  WARPSYNC.COLLECTIVE R43, `(.L_x_3472) ;  /* 0x000000002b087348 */ /* 0x000fea0003c00000 */
[----:B------:R0:W1:Y:S02]  /*7e10*/  SHFL.BFLY P2, R90, R92, R41, R44 ;  /* 0x0c0000295c5a7389 */ /* 0x000064000004002c */
[----:B01----:R-:W-:Y:S01]  /*7e20*/  ENDCOLLECTIVE ;  /* 0x000000000000791b */ /* 0x003fe20003800000 */
.L_x_3472:
[----:B------:R-:W-:-:S04]  /*7e30*/  IMAD.MOV.U32 R85, RZ, RZ, R90 ;  /* 0x000000ffff557224 */ /* 0x000fc800078e005a */
        /* <DEDUP_REMOVED lines=34> */
[----:B------:R-:W-:-:S04]  /*8060*/  HFMA2.MMA R41, -RZ, RZ, 0, 5.9604644775390625e-08 ;  /* 0x00000001ff297435 */ /* 0x000fc800000001ff */
[----:B------:R-:W-:-:S07]  /*8070*/  MOV R92, R40 ;  /* 0x00000028005c7202 */ /* 0x000fce0000000f00 */
[----:B------:R-:W-:Y:S05]  /*8080*/  WARPSYNC.COLLECTIVE R43, `(.L_x_3473) ;  /* 0x000000002b087348 */ /* 0x000fea0003c00000 */
[----:B------:R0:W1:Y:S02]  /*8090*/  SHFL.BFLY P2, R90, R92, R41, R44 ;  /* 0x0c0000295c5a7389 */ /* 0x000064000004002c */
[----:B01----:R-:W-:Y:S01]  /*80a0*/  ENDCOLLECTIVE ;  /* 0x000000000000791b */ /* 0x003fe20003800000 */
.L_x_3473:
[----:B------:R-:W-:Y:S01]  /*80b0*/  HFMA2.MMA R41, -RZ, RZ, 0, 1.1920928955078125e-07 ;  /* 0x00000002ff297435 */ /* 0x000fe200000001ff */
[----:B------:R-:W-:-:S05]  /*80c0*/  MOV R45, R90 ;  /* 0x0000005a002d7202 */ /* 0x000fca0000000f00 */
[----:B------:R-:W-:-:S04]  /*80d0*/  FADD.FTZ R45, R40, R45 ;  /* 0x0000002d282d7221 */ /* 0x000fc80000010000 */
[----:B------:R-:W-:-:S07]  /*80e0*/  IMAD.MOV.U32 R92, RZ, RZ, R45 ;  /* 0x000000ffff5c7224 */ /* 0x000fce00078e002d */
[----:B------:R-:W-:Y:S05]  /*80f0*/  WARPSYNC.COLLECTIVE R43, `(.L_x_3474) ;  /* 0x000000002b087348 */ /* 0x000fea0003c00000 */
[----:B------:R0:W1:Y:S02]  /*8100*/  SHFL.BFLY P2, R90, R92, R41, R44 ;  /* 0x0c0000295c5a7389 */ /* 0x000064000004002c */
[----:B01----:R-:W-:Y:S01]  /*8110*/  ENDCOLLECTIVE ;  /* 0x000000000000791b */ /* 0x003fe20003800000 */
.L_x_3474:
[----:B------:R-:W-:Y:S01]  /*8120*/  IMAD.MOV.U32 R41, RZ, RZ, 0x4 ;  /* 0x00000004ff297424 */ /* 0x000fe200078e00ff */
[----:B------:R-:W-:-:S05]  /*8130*/  MOV R86, R90 ;  /* 0x0000005a00567202 */ /* 0x000fca0000000f00 */
[----:B------:R-:W-:-:S05]  /*8140*/  FADD.FTZ R86, R45, R86 ;  /* 0x000000562d567221 */ /* 0x000fca0000010000 */
[----:B------:R-:W-:-:S07]  /*8150*/  MOV R92, R86 ;  /* 0x00000056005c7202 */ /* 0x000fce0000000f00 */
[----:B------:R-:W-:Y:S05]  /*8160*/  WARPSYNC.COLLECTIVE R43, `(.L_x_3475) ;  /* 0x000000002b087348 */ /* 0x000fea0003c00000 */
[----:B------:R0:W1:Y:S02]  /*8170*/  SHFL.BFLY P2, R90, R92, R41, R44 ;  /* 0x0c0000295c5a7389 */ /* 0x000064000004002c */
[----:B01----:R-:W-:Y:S01]  /*8180*/  ENDCOLLECTIVE ;  /* 0x000000000000791b */ /* 0x003fe20003800000 */
.L_x_3475:
[----:B------:R-:W-:Y:S01]  /*8190*/  HFMA2.MMA R41, -RZ, RZ, 0, 4.76837158203125e-07 ;  /* 0x00000008ff297435 */ /* 0x000fe200000001ff */
[----:B------:R-:W-:-:S05]  /*81a0*/  MOV R87, R90 ;  /* 0x0000005a00577202 */ /* 0x000fca0000000f00 */
[----:B------:R-:W-:-:S05]  /*81b0*/  FADD.FTZ R87, R86, R87 ;  /* 0x0000005756577221 */ /* 0x000fca0000010000 */
[----:B------:R-:W-:-:S07]  /*81c0*/  MOV R92, R87 ;  /* 0x00000057005c7202 */ /* 0x000fce0000000f00 */
[----:B------:R-:W-:Y:S05]  /*81d0*/  WARPSYNC.COLLECTIVE R43, `(.L_x_3476) ;  /* 0x000000002b087348 */ /* 0x000fea0003c00000 */
[----:B------:R0:W1:Y:S02]  /*81e0*/  SHFL.BFLY P2, R90, R92, R41, R44 ;  /* 0x0c0000295c5a7389 */ /* 0x000064000004002c */
[----:B01----:R-:W-:Y:S01]  /*81f0*/  ENDCOLLECTIVE ;  /* 0x000000000000791b */ /* 0x003fe20003800000 */
.L_x_3476:
[----:B------:R-:W-:Y:S01]  /*8200*/  HFMA2.MMA R41, -RZ, RZ, 0, 9.5367431640625e-07 ;  /* 0x00000010ff297435 */ /* 0x000fe200000001ff */
[----:B------:R-:W-:-:S04]  /*8210*/  IMAD.MOV.U32 R88, RZ, RZ, R90 ;  /* 0x000000ffff587224 */ /* 0x000fc800078e005a */
[----:B------:R-:W-:-:S05]  /*8220*/  FADD.FTZ R88, R87, R88 ;  /* 0x0000005857587221 */ /* 0x000fca0000010000 */
[----:B------:R-:W-:-:S07]  /*8230*/  MOV R92, R88 ;  /* 0x00000058005c7202 */ /* 0x000fce0000000f00 */
[----:B------:R-:W-:Y:S05]  /*8240*/  WARPSYNC.COLLECTIVE R43, `(.L_x_3477) ;  /* 0x000000002b087348 */ /* 0x000fea0003c00000 */
[----:B------:R0:W1:Y:S02]  /*8250*/  SHFL.BFLY P2, R90, R92, R41, R44 ;  /* 0x0c0000295c5a7389 */ /* 0x000064000004002c */
[----:B01----:R-:W-:Y:S01]  /*8260*/  ENDCOLLECTIVE ;  /* 0x000000000000791b */ /* 0x003fe20003800000 */
.L_x_3477:
[----:B------:R-:W-:Y:S01]  /*8270*/  MOV R89, R90 ;  /* 0x0000005a00597202 */ /* 0x000fe20000000f00 */
[----:B------:R-:W-:Y:S06]  /*8280*/  BRA `(.L_x_3478) ;  /* 0xfffffff000987947 */ /* 0x000fec000383ffff */
.L_x_3479:
        /* <DEDUP_REMOVED lines=15> */
.L_x_16503:


//--------------------- .text._ZN10layer_norm13ln_fwd_kernelINS_13Kernel_traitsIf13__nv_bfloat16S2_S2_fjLj512ELj1ELj4ELj1ELj16ENS_18Kernel_traits_baseILj512EfS2_S2_S2_fjLj128EEEEELb0ELb0ELb0ELb0EEEvNS_9FwdParamsE --------------------------
	.section	.text._ZN10layer_norm13ln_fwd_kernelINS_13Kernel_traitsIf13__nv_bfloat16S2_S2_fjLj512ELj1ELj4ELj1ELj16ENS_18Kernel_traits_baseILj512EfS2_S2_S2_fjLj128EEEEELb0ELb0ELb0ELb0EEEvNS_9FwdParamsE,"ax",@progbits
	.align	128
        .global         _ZN10layer_norm13ln_fwd_kernelINS_13Kernel_traitsIf13__nv_bfloat16S2_S2_fjLj512ELj1ELj4ELj1ELj16ENS_18Kernel_traits_baseILj512EfS2_S2_S2_fjLj128EEEEELb0ELb0ELb0ELb0EEEvNS_9FwdParamsE
        .type           _ZN10layer_norm13ln_fwd_kernelINS_13Kernel_traitsIf13__nv_bfloat16S2_S2_fjLj512ELj1ELj4ELj1ELj16ENS_18Kernel_traits_baseILj512EfS2_S2_S2_fjLj128EEEEELb0ELb0ELb0ELb0EEEvNS_9FwdParamsE,@function
        .size           _ZN10layer_norm13ln_fwd_kernelINS_13Kernel_traitsIf13__nv_bfloat16S2_S2_fjLj512ELj1ELj4ELj1ELj16ENS_18Kernel_traits_baseILj512EfS2_S2_S2_fjLj128EEEEELb0ELb0ELb0ELb0EEEvNS_9FwdParamsE,(.L_x_16504 - _ZN10layer_norm13ln_fwd_kernelINS_13Kernel_traitsIf13__nv_bfloat16S2_S2_fjLj512ELj1ELj4ELj1ELj16ENS_18Kernel_traits_baseILj512EfS2_S2_S2_fjLj128EEEEELb0ELb0ELb0ELb0EEEvNS_9FwdParamsE)
        .other          _ZN10layer_norm13ln_fwd_kernelINS_13Kernel_traitsIf13__nv_bfloat16S2_S2_fjLj512ELj1ELj4ELj1ELj16ENS_18Kernel_traits_baseILj512EfS2_S2_S2_fjLj128EEEEELb0ELb0ELb0ELb0EEEvNS_9FwdParamsE,@"STO_CUDA_ENTRY STV_DEFAULT"
_ZN10layer_norm13ln_fwd_kernelINS_13Kernel_traitsIf13__nv_bfloat16S2_S2_fjLj512ELj1ELj4ELj1ELj16ENS_18Kernel_traits_baseILj512EfS2_S2_S2_fjLj128EEEEELb0ELb0ELb0ELb0EEEvNS_9FwdParamsE:
.text._ZN10layer_norm13ln_fwd_kernelINS_13Kernel_traitsIf13__nv_bfloat16S2_S2_fjLj512ELj1ELj4ELj1ELj16ENS_18Kernel_traits_baseILj512EfS2_S2_S2_fjLj128EEEEELb0ELb0ELb0ELb0EEEvNS_9FwdParamsE:
        /* <DEDUP_REMOVED lines=21> */
[----:B------:R-:W-:Y:S01]  /*0150*/  ULDC.64 UR6, c[0x0][0x2c8] ;  /* 0x0000b20000067ab9 */ /* 0x000fe20000000a00 */
[----:B------:R-:W-:Y:S02]  /*0160*/  CS2R R14, SRZ ;  /* 0x00000000000e7805 */ /* 0x000fe4000001ff00 */
[----:B------:R-:W-:Y:S02]  /*0170*/  ISETP.NE.U32.AND P0, PT, RZ, UR6, PT ;  /* 0x00000006ff007c0c */ /* 0x000fe4000bf05070 */
[----:B------:R-:W-:Y:S02]  /*0180*/  CS2R R12, SRZ ;  /* 0x00000000000c7805 */ /* 0x000fe4000001ff00 */
[----:B------:R-:W-:Y:S02]  /*0190*/  CS2R R18, SRZ ;  /* 0x0000000000127805 */ /* 0x000fe4000001ff00 */
[----:B------:R-:W-:-:S02]  /*01a0*/  CS2R R16, SRZ ;  /* 0x0000000000107805 */ /* 0x000fc4000001ff00 */
[----:B------:R-:W-:-:S13]  /*01b0*/  ISETP.NE.AND.EX P0, PT, RZ, UR7, PT, P0 ;  /* 0x00000007ff007c0c */ /* 0x000fda000bf05300 */
[----:B------:R-:W-:-:S04]  /*01c0*/  @P0 LEA R6, P4, R3, UR6, 0x5 ;  /* 0x0000000603060c11 */ /* 0x000fc8000f8828ff */
[C---:B------:R-:W-:Y:S01]  /*01d0*/  @P0 LEA.HI.X R7, R3.reuse, UR7, RZ, 0x5, P4 ;  /* 0x0000000703070c11 */ /* 0x040fe2000a0f2cff */
[----:B0-----:R-:W-:-:S04]  /*01e0*/  IMAD.WIDE.U32 R4, R3, 0x20, R4 ;  /* 0x0000002003047825 */ /* 0x001fc800078e0004 */
[----:B------:R0:W5:Y:S04]  /*01f0*/  @P0 LDG.E.128 R12, desc[UR4][R6.64] ;  /* 0x00000004060c0981 */ /* 0x000168000c1e1d00 */
[----:B------:R0:W5:Y:S04]  /*0200*/  LDG.E.128 R20, desc[UR4][R4.64] ;  /* 0x0000000404147981 */ /* 0x000168000c1e1d00 */
[----:B------:R0:W5:Y:S04]  /*0210*/  @P0 LDG.E.128 R16, desc[UR4][R6.64+0x10] ;  /* 0x0000100406100981 */ /* 0x000168000c1e1d00 */
[----:B------:R0:W5:Y:S01]  /*0220*/  LDG.E.128 R24, desc[UR4][R4.64+0x10] ;  /* 0x0000100404187981 */ /* 0x000162000c1e1d00 */
[----:B------:R-:W-:-:S07]  /*0230*/  LOP3.LUT R3, R3, 0x20, RZ, 0xfc, !PT ;  /* 0x0000002003037812 */ /* 0x000fce00078efcff */
.L_x_3481:
[----:B------:R-:W-:Y:S05]  /*0240*/  BSYNC B0 ;  /* 0x0000000000007941 */ /* 0x000fea0003800000 */
.L_x_3480:
[----:B------:R-:W-:Y:S04]  /*0250*/  BSSY B0, `(.L_x_3482) ;  /* 0x0000011000007945 */ /* 0x000fe80003800000 */
[----:B------:R-:W-:Y:S05]  /*0260*/  @!P2 BRA `(.L_x_3483) ;  /* 0x00000000003ca947 */ /* 0x000fea0003800000 */
[----:B0-----:R-:W0:Y:S01]  /*0270*/  LDC.64 R4, c[0x0][0x260] ;  /* 0x00009800ff047b82 */ /* 0x001e220000000a00 */
[----:B------:R-:W-:Y:S01]  /*0280*/  ULDC.64 UR6, c[0x0][0x2c8] ;  /* 0x0000b20000067ab9 */ /* 0x000fe20000000a00 */
[----:B------:R-:W-:Y:S02]  /*0290*/  CS2R R30, SRZ ;  /* 0x00000000001e7805 */ /* 0x000fe4000001ff00 */
[----:B------:R-:W-:Y:S02]  /*02a0*/  ISETP.NE.U32.AND P0, PT, RZ, UR6, PT ;  /* 0x00000006ff007c0c */ /* 0x000fe4000bf05070 */
[----:B------:R-:W-:Y:S02]  /*02b0*/  CS2R R28, SRZ ;  /* 0x00000000001c7805 */ /* 0x000fe4000001ff00 */
[----:B------:R-:W-:Y:S02]  /*02c0*/  CS2R R34, SRZ ;  /* 0x0000000000227805 */ /* 0x000fe4000001ff00 */
[----:B------:R-:W-:-:S02]  /*02d0*/  CS2R R32, SRZ ;  /* 0x0000000000207805 */ /* 0x000fc4000001ff00 */
[----:B------:R-:W-:-:S13]  /*02e0*/  ISETP.NE.AND.EX P0, PT, RZ, UR7, PT, P0 ;  /* 0x00000007ff007c0c */ /* 0x000fda000bf05300 */
[C---:B------:R-:W-:Y:S01]  /*02f0*/  @P0 LEA R6, P4, R3.reuse, UR6, 0x5 ;  /* 0x0000000603060c11 */ /* 0x040fe2000f8828ff */
[----:B0-----:R-:W-:-:S03]  /*0300*/  IMAD.WIDE.U32 R4, R3, 0x20, R4 ;  /* 0x0000002003047825 */ /* 0x001fc600078e0004 */
[----:B------:R-:W-:Y:S02]  /*0310*/  @P0 LEA.HI.X R7, R3, UR7, RZ, 0x5, P4 ;  /* 0x0000000703070c11 */ /* 0x000fe4000a0f2cff */
[----:B------:R1:W5:Y:S04]  /*0320*/  LDG.E.128 R36, desc[UR4][R4.64] ;  /* 0x0000000404247981 */ /* 0x000368000c1e1d00 */
[----:B------:R1:W5:Y:S04]  /*0330*/  @P0 LDG.E.128 R28, desc[UR4][R6.64] ;  /* 0x00000004061c0981 */ /* 0x000368000c1e1d00 */
[----:B------:R1:W5:Y:S04]  /*0340*/  @P0 LDG.E.128 R32, desc[UR4][R6.64+0x10] ;  /* 0x0000100406200981 */ /* 0x000368000c1e1d00 */
[----:B------:R1:W5:Y:S02]  /*0350*/  LDG.E.128 R40, desc[UR4][R4.64+0x10] ;  /* 0x0000100404287981 */ /* 0x000364000c1e1d00 */
.L_x_3483:
[----:B------:R-:W-:Y:S05]  /*0360*/  BSYNC B0 ;  /* 0x0000000000007941 */ /* 0x000fea0003800000 */
.L_x_3482:
[----:B------:R-:W-:Y:S02]  /*0370*/  ULDC UR6, c[0x0][0x214] ;  /* 0x0000850000067ab9 */ /* 0x000fe40000000800 */
[----:B------:R-:W-:-:S13]  /*0380*/  ISETP.GE.AND P0, PT, R2, UR6, PT ;  /* 0x0000000602007c0c */ /* 0x000fda000bf06270 */
[----:B------:R-:W-:Y:S05]  /*0390*/  @P0 EXIT ;  /* 0x000000000000094d */ /* 0x000fea0003800000 */
[----:B------:R-:W-:Y:S01]  /*03a0*/  ULDC.U8 UR6, c[0x0][0x2a0] ;  /* 0x0000a80000067ab9 */ /* 0x000fe20000000000 */
[----:B------:R-:W-:Y:S01]  /*03b0*/  ISETP.NE.U32.AND P0, PT, R8, RZ, PT ;  /* 0x000000ff0800720c */ /* 0x000fe20003f05070 */
[----:B------:R-:W-:Y:S01]  /*03c0*/  ULDC UR7, c[0x0][0x218] ;  /* 0x0000860000077ab9 */ /* 0x000fe20000000800 */
[----:B------:R-:W-:Y:S01]  /*03d0*/  ISETP.NE.AND P4, PT, RZ, UR6, PT ;  /* 0x00000006ff007c0c */ /* 0x000fe2000bf85270 */
[----:B------:R-:W-:Y:S01]  /*03e0*/  ULDC UR6, c[0x0][0x2d8] ;  /* 0x0000b60000067ab9 */ /* 0x000fe20000000800 */
[----:B------:R-:W-:Y:S01]  /*03f0*/  ISETP.NE.AND.EX P0, PT, R9, RZ, PT, P0 ;  /* 0x000000ff0900720c */ /* 0x000fe20003f05300 */
[----:B------:R-:W-:Y:S01]  /*0400*/  ULDC.64 UR8, c[0x0][0x230] ;  /* 0x00008c0000087ab9 */ /* 0x000fe20000000a00 */
[----:B01----:R-:W-:-:S11]  /*0410*/  P2R R4, PR, RZ, 0x10 ;  /* 0x00000010ff047803 */ /* 0x003fd60000000000 */
.L_x_3541:
        /* <DEDUP_REMOVED lines=30> */
.L_x_3486:
[----:B-----5:R-:W-:-:S05]  /*0600*/  SHF.L.U32 R48, R8, 0x10, RZ ;  /* 0x0000001008307819 */ /* 0x020fca00000006ff */
[----:B------:R-:W-:-:S07]  /*0610*/  FADD.FTZ R5, R48, R5 ;  /* 0x0000000530057221 */ /* 0x000fce0000010000 */
.L_x_3487:
[----:B------:R-:W-:-:S04]  /*0620*/  F2FP.BF16.F32.PACK_AB R48, RZ, R5 ;  /* 0x00000005ff30723e */ /* 0x000fc800000010ff */
[----:B------:R-:W-:-:S07]  /*0630*/  PRMT R44, R48, 0x7610, R44 ;  /* 0x00007610302c7816 */ /* 0x000fce000000002c */
.L_x_3488:
[----:B------:R-:W-:-:S05]  /*0640*/  SHF.L.U32 R53, R6, 0x10, RZ ;  /* 0x0000001006357819 */ /* 0x000fca00000006ff */
[----:B------:R-:W-:Y:S01]  /*0650*/  FMUL.FTZ R6, R53, R66 ;  /* 0x0000004235067220 */ /* 0x000fe20000410000 */
[----:B------:R-:W-:Y:S06]  /*0660*/  @P4 BRA `(.L_x_3489) ;  /* 0x0000000000084947 */ /* 0x000fec0003800000 */
[----:B------:R-:W-:Y:S05]  /*0670*/  @P1 BRA `(.L_x_3490) ;  /* 0x0000000000101947 */ /* 0x000fea0003800000 */
[----:B------:R-:W-:Y:S05]  /*0680*/  BRA `(.L_x_3491) ;  /* 0x0000000000147947 */ /* 0x000fea0003800000 */
.L_x_3489:
[----:B-----5:R-:W-:-:S04]  /*0690*/  PRMT R48, R8, 0x7632, R48 ;  /* 0x0000763208307816 */ /* 0x020fc80000000030 */
[----:B------:R-:W-:-:S05]  /*06a0*/  SHF.L.U32 R53, R48, 0x10, RZ ;  /* 0x0000001030357819 */ /* 0x000fca00000006ff */
[----:B------:R-:W-:-:S07]  /*06b0*/  FADD.FTZ R6, R53, R6 ;  /* 0x0000000635067221 */ /* 0x000fce0000010000 */
.L_x_3490:
[----:B------:R-:W-:-:S04]  /*06c0*/  F2FP.BF16.F32.PACK_AB R48, RZ, R6 ;  /* 0x00000006ff30723e */ /* 0x000fc800000010ff */
[----:B------:R-:W-:-:S07]  /*06d0*/  PRMT R44, R44, 0x5410, R48 ;  /* 0x000054102c2c7816 */ /* 0x000fce0000000030 */
.L_x_3491:
[C---:B------:R-:W-:Y:S02]  /*06e0*/  SHF.L.U32 R53, R49.reuse, 0x10, RZ ;  /* 0x0000001031357819 */ /* 0x040fe400000006ff */
[----:B------:R-:W-:-:S03]  /*06f0*/  PRMT R49, R49, 0x7632, R49 ;  /* 0x0000763231317816 */ /* 0x000fc60000000031 */
[----:B------:R-:W-:Y:S01]  /*0700*/  FMUL.FTZ R53, R53, R66 ;  /* 0x0000004235357220 */ /* 0x000fe20000410000 */
[----:B------:R-:W-:Y:S06]  /*0710*/  @P4 BRA `(.L_x_3492) ;  /* 0x0000000000084947 */ /* 0x000fec0003800000 */
[----:B------:R-:W-:Y:S05]  /*0720*/  @P1 BRA `(.L_x_3493) ;  /* 0x00000000000c1947 */ /* 0x000fea0003800000 */
[----:B------:R-:W-:Y:S05]  /*0730*/  BRA `(.L_x_3494) ;  /* 0x0000000000107947 */ /* 0x000fea0003800000 */
.L_x_3492:
[----:B-----5:R-:W-:-:S05]  /*0740*/  SHF.L.U32 R48, R9, 0x10, RZ ;  /* 0x0000001009307819 */ /* 0x020fca00000006ff */
[----:B------:R-:W-:-:S07]  /*0750*/  FADD.FTZ R53, R48, R53 ;  /* 0x0000003530357221 */ /* 0x000fce0000010000 */
.L_x_3493:
[----:B------:R-:W-:-:S04]  /*0760*/  F2FP.BF16.F32.PACK_AB R48, RZ, R53 ;  /* 0x00000035ff30723e */ /* 0x000fc800000010ff */
[----:B------:R-:W-:-:S07]  /*0770*/  PRMT R45, R48, 0x7610, R45 ;  /* 0x00007610302d7816 */ /* 0x000fce000000002d */
.L_x_3494:
[----:B------:R-:W-:-:S05]  /*0780*/  SHF.L.U32 R49, R49, 0x10, RZ ;  /* 0x0000001031317819 */ /* 0x000fca00000006ff */
[----:B------:R-:W-:Y:S01]  /*0790*/  FMUL.FTZ R54, R49, R66 ;  /* 0x0000004231367220 */ /* 0x000fe20000410000 */
[----:B------:R-:W-:Y:S06]  /*07a0*/  @P4 BRA `(.L_x_3495) ;  /* 0x0000000000084947 */ /* 0x000fec0003800000 */
[----:B------:R-:W-:Y:S05]  /*07b0*/  @P1 BRA `(.L_x_3496) ;  /* 0x0000000000101947 */ /* 0x000fea0003800000 */
[----:B------:R-:W-:Y:S05]  /*07c0*/  BRA `(.L_x_3497) ;  /* 0x0000000000147947 */ /* 0x000fea0003800000 */
.L_x_3495:
[----:B-----5:R-:W-:-:S04]  /*07d0*/  PRMT R48, R9, 0x7632, R48 ;  /* 0x0000763209307816 */ /* 0x020fc80000000030 */
[----:B------:R-:W-:-:S05]  /*07e0*/  SHF.L.U32 R49, R48, 0x10, RZ ;  /* 0x0000001030317819 */ /* 0x000fca00000006ff */
[----:B------:R-:W-:-:S07]  /*07f0*/  FADD.FTZ R54, R49, R54 ;  /* 0x0000003631367221 */ /* 0x000fce0000010000 */
.L_x_3496:
[----:B------:R-:W-:-:S04]  /*0800*/  F2FP.BF16.F32.PACK_AB R48, RZ, R54 ;  /* 0x00000036ff30723e */ /* 0x000fc800000010ff */
[----:B------:R-:W-:-:S07]  /*0810*/  PRMT R45, R45, 0x5410, R48 ;  /* 0x000054102d2d7816 */ /* 0x000fce0000000030 */
.L_x_3497:
[C---:B------:R-:W-:Y:S02]  /*0820*/  SHF.L.U32 R57, R50.reuse, 0x10, RZ ;  /* 0x0000001032397819 */ /* 0x040fe400000006ff */
[----:B------:R-:W-:-:S03]  /*0830*/  PRMT R50, R50, 0x7632, R50 ;  /* 0x0000763232327816 */ /* 0x000fc60000000032 */
[----:B------:R-:W-:Y:S01]  /*0840*/  FMUL.FTZ R57, R57, R66 ;  /* 0x0000004239397220 */ /* 0x000fe20000410000 */
[----:B------:R-:W-:Y:S06]  /*0850*/  @P4 BRA `(.L_x_3498) ;  /* 0x0000000000084947 */ /* 0x000fec0003800000 */
[----:B------:R-:W-:Y:S05]  /*0860*/  @P1 BRA `(.L_x_3499) ;  /* 0x00000000000c1947 */ /* 0x000fea0003800000 */
[----:B------:R-:W-:Y:S05]  /*0870*/  BRA `(.L_x_3500) ;  /* 0x0000000000107947 */ /* 0x000fea0003800000 */
.L_x_3498:
[----:B-----5:R-:W-:-:S05]  /*0880*/  SHF.L.U32 R48, R10, 0x10, RZ ;  /* 0x000000100a307819 */ /* 0x020fca00000006ff */
[----:B------:R-:W-:-:S07]  /*0890*/  FADD.FTZ R57, R48, R57 ;  /* 0x0000003930397221 */ /* 0x000fce0000010000 */
.L_x_3499:
[----:B------:R-:W-:-:S04]  /*08a0*/  F2FP.BF16.F32.PACK_AB R48, RZ, R57 ;  /* 0x00000039ff30723e */ /* 0x000fc800000010ff */
[----:B------:R-:W-:-:S07]  /*08b0*/  PRMT R46, R48, 0x7610, R46 ;  /* 0x00007610302e7816 */ /* 0x000fce000000002e */
.L_x_3500:
[----:B------:R-:W-:-:S05]  /*08c0*/  SHF.L.U32 R49, R50, 0x10, RZ ;  /* 0x0000001032317819 */ /* 0x000fca00000006ff */
[----:B------:R-:W-:Y:S01]  /*08d0*/  FMUL.FTZ R58, R49, R66 ;  /* 0x00000042313a7220 */ /* 0x000fe20000410000 */
[----:B------:R-:W-:Y:S06]  /*08e0*/  @P4 BRA `(.L_x_3501) ;  /* 0x0000000000084947 */ /* 0x000fec0003800000 */
[----:B------:R-:W-:Y:S05]  /*08f0*/  @P1 BRA `(.L_x_3502) ;  /* 0x0000000000101947 */ /* 0x000fea0003800000 */
[----:B------:R-:W-:Y:S05]  /*0900*/  BRA `(.L_x_3503) ;  /* 0x0000000000147947 */ /* 0x000fea0003800000 */
.L_x_3501:
[----:B-----5:R-:W-:-:S04]  /*0910*/  PRMT R48, R10, 0x7632, R48 ;  /* 0x000076320a307816 */ /* 0x020fc80000000030 */
[----:B------:R-:W-:-:S05]  /*0920*/  SHF.L.U32 R49, R48, 0x10, RZ ;  /* 0x0000001030317819 */ /* 0x000fca00000006ff */
[----:B------:R-:W-:-:S07]  /*0930*/  FADD.FTZ R58, R49, R58 ;  /* 0x0000003a313a7221 */ /* 0x000fce0000010000 */
.L_x_3502:
[----:B------:R-:W-:-:S04]  /*0940*/  F2FP.BF16.F32.PACK_AB R48, RZ, R58 ;  /* 0x0000003aff30723e */ /* 0x000fc800000010ff */
[----:B------:R-:W-:-:S07]  /*0950*/  PRMT R46, R46, 0x5410, R48 ;  /* 0x000054102e2e7816 */ /* 0x000fce0000000030 */
.L_x_3503:
[C---:B------:R-:W-:Y:S02]  /*0960*/  SHF.L.U32 R61, R51.reuse, 0x10, RZ ;  /* 0x00000010333d7819 */ /* 0x040fe400000006ff */
[----:B------:R-:W-:-:S03]  /*0970*/  PRMT R51, R51, 0x7632, R51 ;  /* 0x0000763233337816 */ /* 0x000fc60000000033 */
[----:B------:R-:W-:Y:S01]  /*0980*/  FMUL.FTZ R61, R61, R66 ;  /* 0x000000423d3d7220 */ /* 0x000fe20000410000 */
[----:B------:R-:W-:Y:S06]  /*0990*/  @P4 BRA `(.L_x_3504) ;  /* 0x0000000000084947 */ /* 0x000fec0003800000 */
[----:B------:R-:W-:Y:S05]  /*09a0*/  @P1 BRA `(.L_x_3505) ;  /* 0x00000000000c1947 */ /* 0x000fea0003800000 */
[----:B------:R-:W-:Y:S05]  /*09b0*/  BRA `(.L_x_3506) ;  /* 0x0000000000107947 */ /* 0x000fea0003800000 */
.L_x_3504:
[----:B-----5:R-:W-:-:S05]  /*09c0*/  SHF.L.U32 R48, R11, 0x10, RZ ;  /* 0x000000100b307819 */ /* 0x020fca00000006ff */
[----:B------:R-:W-:-:S07]  /*09d0*/  FADD.FTZ R61, R48, R61 ;  /* 0x0000003d303d7221 */ /* 0x000fce0000010000 */
.L_x_3505:
[----:B------:R-:W-:-:S04]  /*09e0*/  F2FP.BF16.F32.PACK_AB R48, RZ, R61 ;  /* 0x0000003dff30723e */ /* 0x000fc800000010ff */
[----:B------:R-:W-:-:S07]  /*09f0*/  PRMT R47, R48, 0x7610, R47 ;  /* 0x00007610302f7816 */ /* 0x000fce000000002f */
.L_x_3506:
[----:B------:R-:W-:-:S05]  /*0a00*/  SHF.L.U32 R51, R51, 0x10, RZ ;  /* 0x0000001033337819 */ /* 0x000fca00000006ff */
[----:B------:R-:W-:Y:S01]  /*0a10*/  FMUL.FTZ R62, R51, R66 ;  /* 0x00000042333e7220 */ /* 0x000fe20000410000 */
[----:B------:R-:W-:Y:S06]  /*0a20*/  @P4 BRA `(.L_x_3507) ;  /* 0x0000000000084947 */ /* 0x000fec0003800000 */
[----:B------:R-:W-:Y:S05]  /*0a30*/  @P1 BRA `(.L_x_3508) ;  /* 0x0000000000101947 */ /* 0x000fea0003800000 */
[----:B------:R-:W-:Y:S05]  /*0a40*/  BRA `(.L_x_3509) ;  /* 0x0000000000147947 */ /* 0x000fea0003800000 */
.L_x_3507:
[----:B-----5:R-:W-:-:S04]  /*0a50*/  PRMT R48, R11, 0x7632, R48 ;  /* 0x000076320b307816 */ /* 0x020fc80000000030 */
[----:B------:R-:W-:-:S05]  /*0a60*/  SHF.L.U32 R49, R48, 0x10, RZ ;  /* 0x0000001030317819 */ /* 0x000fca00000006ff */
[----:B------:R-:W-:-:S07]  /*0a70*/  FADD.FTZ R62, R49, R62 ;  /* 0x0000003e313e7221 */ /* 0x000fce0000010000 */
.L_x_3508:
[----:B------:R-:W-:-:S04]  /*0a80*/  F2FP.BF16.F32.PACK_AB R48, RZ, R62 ;  /* 0x0000003eff30723e */ /* 0x000fc800000010ff */
[----:B------:R-:W-:-:S07]  /*0a90*/  PRMT R47, R47, 0x5410, R48 ;  /* 0x000054102f2f7816 */ /* 0x000fce0000000030 */
.L_x_3509:
[----:B------:R-:W0:Y:S01]  /*0aa0*/  @P1 LDC.64 R48, c[0x0][0x238] ;  /* 0x00008e00ff301b82 */ /* 0x000e220000000a00 */
[C---:B------:R-:W-:Y:S02]  /*0ab0*/  IADD3 R67, R3.reuse, 0x20, RZ ;  /* 0x0000002003437810 */ /* 0x040fe40007ffe0ff */
[----:B0-----:R-:W-:-:S04]  /*0ac0*/  @P1 LEA R48, P4, R3, R48, 0x4 ;  /* 0x0000003003301211 */ /* 0x001fc800078820ff */
[----:B------:R-:W-:-:S05]  /*0ad0*/  @P1 LEA.HI.X R49, R3, R49, RZ, 0x4, P4 ;  /* 0x0000003103311211 */ /* 0x000fca00020f24ff */
[----:B------:R0:W-:Y:S04]  /*0ae0*/  @P1 STG.E.128 desc[UR4][R48.64], R44 ;  /* 0x0000002c30001986 */ /* 0x0001e8000c101d04 */
.L_x_3485:
[----:B------:R-:W-:Y:S05]  /*0af0*/  BSYNC B0 ;  /* 0x0000000000007941 */ /* 0x000fea0003800000 */
.L_x_3484:
        /* <DEDUP_REMOVED lines=18> */
.L_x_3512:
[----:B-----5:R-:W-:-:S05]  /*0c20*/  SHF.L.U32 R48, R8, 0x10, RZ ;  /* 0x0000001008307819 */ /* 0x020fca00000006ff */
[----:B------:R-:W-:-:S07]  /*0c30*/  FADD.FTZ R7, R48, R7 ;  /* 0x0000000730077221 */ /* 0x000fce0000010000 */
.L_x_3513:
[----:B------:R-:W-:-:S04]  /*0c40*/  F2FP.BF16.F32.PACK_AB R48, RZ, R7 ;  /* 0x00000007ff30723e */ /* 0x000fc800000010ff */
[----:B------:R-:W-:-:S07]  /*0c50*/  PRMT R44, R48, 0x7610, R44 ;  /* 0x00007610302c7816 */ /* 0x000fce000000002c */
.L_x_3514:
[----:B------:R-:W-:-:S05]  /*0c60*/  SHF.L.U32 R55, R52, 0x10, RZ ;  /* 0x0000001034377819 */ /* 0x000fca00000006ff */
[----:B------:R-:W-:Y:S01]  /*0c70*/  FMUL.FTZ R52, R55, R66 ;  /* 0x0000004237347220 */ /* 0x000fe20000410000 */
[----:B------:R-:W-:Y:S06]  /*0c80*/  @P4 BRA `(.L_x_3515) ;  /* 0x0000000000084947 */ /* 0x000fec0003800000 */
[----:B------:R-:W-:Y:S05]  /*0c90*/  @P1 BRA `(.L_x_3516) ;  /* 0x0000000000101947 */ /* 0x000fea0003800000 */
[----:B------:R-:W-:Y:S05]  /*0ca0*/  BRA `(.L_x_3517) ;  /* 0x0000000000147947 */ /* 0x000fea0003800000 */
.L_x_3515:
[----:B-----5:R-:W-:-:S04]  /*0cb0*/  PRMT R48, R8, 0x7632, R48 ;  /* 0x0000763208307816 */ /* 0x020fc80000000030 */
[----:B------:R-:W-:-:S05]  /*0cc0*/  SHF.L.U32 R55, R48, 0x10, RZ ;  /* 0x0000001030377819 */ /* 0x000fca00000006ff */
[----:B------:R-:W-:-:S07]  /*0cd0*/  FADD.FTZ R52, R55, R52 ;  /* 0x0000003437347221 */ /* 0x000fce0000010000 */
.L_x_3516:
[----:B------:R-:W-:-:S04]  /*0ce0*/  F2FP.BF16.F32.PACK_AB R48, RZ, R52 ;  /* 0x00000034ff30723e */ /* 0x000fc800000010ff */
[----:B------:R-:W-:-:S07]  /*0cf0*/  PRMT R44, R44, 0x5410, R48 ;  /* 0x000054102c2c7816 */ /* 0x000fce0000000030 */
.L_x_3517:
[C---:B------:R-:W-:Y:S02]  /*0d00*/  SHF.L.U32 R55, R49.reuse, 0x10, RZ ;  /* 0x0000001031377819 */ /* 0x040fe400000006ff */
[----:B------:R-:W-:-:S03]  /*0d10*/  PRMT R49, R49, 0x7632, R49 ;  /* 0x0000763231317816 */ /* 0x000fc60000000031 */
[----:B------:R-:W-:Y:S01]  /*0d20*/  FMUL.FTZ R55, R55, R66 ;  /* 0x0000004237377220 */ /* 0x000fe20000410000 */
[----:B------:R-:W-:Y:S06]  /*0d30*/  @P4 BRA `(.L_x_3518) ;  /* 0x0000000000084947 */ /* 0x000fec0003800000 */
[----:B------:R-:W-:Y:S05]  /*0d40*/  @P1 BRA `(.L_x_3519) ;  /* 0x00000000000c1947 */ /* 0x000fea0003800000 */
[----:B------:R-:W-:Y:S05]  /*0d50*/  BRA `(.L_x_3520) ;  /* 0x0000000000107947 */ /* 0x000fea0003800000 */
.L_x_3518:
[----:B-----5:R-:W-:-:S05]  /*0d60*/  SHF.L.U32 R48, R9, 0x10, RZ ;  /* 0x0000001009307819 */ /* 0x020fca00000006ff */
[----:B------:R-:W-:-:S07]  /*0d70*/  FADD.FTZ R55, R48, R55 ;  /* 0x0000003730377221 */ /* 0x000fce0000010000 */
.L_x_3519:
[----:B------:R-:W-:-:S04]  /*0d80*/  F2FP.BF16.F32.PACK_AB R48, RZ, R55 ;  /* 0x00000037ff30723e */ /* 0x000fc800000010ff */
[----:B------:R-:W-:-:S07]  /*0d90*/  PRMT R45, R48, 0x7610, R45 ;  /* 0x00007610302d7816 */ /* 0x000fce000000002d */
.L_x_3520:
[----:B------:R-:W-:-:S05]  /*0da0*/  SHF.L.U32 R49, R49, 0x10, RZ ;  /* 0x0000001031317819 */ /* 0x000fca00000006ff */
[----:B------:R-:W-:Y:S01]  /*0db0*/  FMUL.FTZ R56, R49, R66 ;  /* 0x0000004231387220 */ /* 0x000fe20000410000 */
[----:B------:R-:W-:Y:S06]  /*0dc0*/  @P4 BRA `(.L_x_3521) ;  /* 0x0000000000084947 */ /* 0x000fec0003800000 */
[----:B------:R-:W-:Y:S05]  /*0dd0*/  @P1 BRA `(.L_x_3522) ;  /* 0x0000000000101947 */ /* 0x000fea0003800000 */
[----:B------:R-:W-:Y:S05]  /*0de0*/  BRA `(.L_x_3523) ;  /* 0x0000000000147947 */ /* 0x000fea0003800000 */
.L_x_3521:
[----:B-----5:R-:W-:-:S04]  /*0df0*/  PRMT R48, R9, 0x7632, R48 ;  /* 0x0000763209307816 */ /* 0x020fc80000000030 */
[----:B------:R-:W-:-:S05]  /*0e00*/  SHF.L.U32 R49, R48, 0x10, RZ ;  /* 0x0000001030317819 */ /* 0x000fca00000006ff */
[----:B------:R-:W-:-:S07]  /*0e10*/  FADD.FTZ R56, R49, R56 ;  /* 0x0000003831387221 */ /* 0x000fce0000010000 */
.L_x_3522:
[----:B------:R-:W-:-:S04]  /*0e20*/  F2FP.BF16.F32.PACK_AB R48, RZ, R56 ;  /* 0x00000038ff30723e */ /* 0x000fc800000010ff */
[----:B------:R-:W-:-:S07]  /*0e30*/  PRMT R45, R45, 0x5410, R48 ;  /* 0x000054102d2d7816 */ /* 0x000fce0000000030 */
.L_x_3523:
[C---:B------:R-:W-:Y:S02]  /*0e40*/  SHF.L.U32 R59, R50.reuse, 0x10, RZ ;  /* 0x00000010323b7819 */ /* 0x040fe400000006ff */
[----:B------:R-:W-:-:S03]  /*0e50*/  PRMT R50, R50, 0x7632, R50 ;  /* 0x0000763232327816 */ /* 0x000fc60000000032 */
[----:B------:R-:W-:Y:S01]  /*0e60*/  FMUL.FTZ R59, R59, R66 ;  /* 0x000000423b3b7220 */ /* 0x000fe20000410000 */
[----:B------:R-:W-:Y:S06]  /*0e70*/  @P4 BRA `(.L_x_3524) ;  /* 0x0000000000084947 */ /* 0x000fec0003800000 */
[----:B------:R-:W-:Y:S05]  /*0e80*/  @P1 BRA `(.L_x_3525) ;  /* 0x00000000000c1947 */ /* 0x000fea0003800000 */
[----:B------:R-:W-:Y:S05]  /*0e90*/  BRA `(.L_x_3526) ;  /* 0x0000000000107947 */ /* 0x000fea0003800000 */
.L_x_3524:
[----:B-----5:R-:W-:-:S05]  /*0ea0*/  SHF.L.U32 R48, R10, 0x10, RZ ;  /* 0x000000100a307819 */ /* 0x020fca00000006ff */
[----:B------:R-:W-:-:S07]  /*0eb0*/  FADD.FTZ R59, R48, R59 ;  /* 0x0000003b303b7221 */ /* 0x000fce0000010000 */
.L_x_3525:
[----:B------:R-:W-:-:S04]  /*0ec0*/  F2FP.BF16.F32.PACK_AB R48, RZ, R59 ;  /* 0x0000003bff30723e */ /* 0x000fc800000010ff */
[----:B------:R-:W-:-:S07]  /*0ed0*/  PRMT R46, R48, 0x7610, R46 ;  /* 0x00007610302e7816 */ /* 0x000fce000000002e */
.L_x_3526:
[----:B------:R-:W-:-:S05]  /*0ee0*/  SHF.L.U32 R49, R50, 0x10, RZ ;  /* 0x0000001032317819 */ /* 0x000fca00000006ff */
[----:B------:R-:W-:Y:S01]  /*0ef0*/  FMUL.FTZ R60, R49, R66 ;  /* 0x00000042313c7220 */ /* 0x000fe20000410000 */
[----:B------:R-:W-:Y:S06]  /*0f00*/  @P4 BRA `(.L_x_3527) ;  /* 0x0000000000084947 */ /* 0x000fec0003800000 */
[----:B------:R-:W-:Y:S05]  /*0f10*/  @P1 BRA `(.L_x_3528) ;  /* 0x0000000000101947 */ /* 0x000fea0003800000 */
[----:B------:R-:W-:Y:S05]  /*0f20*/  BRA `(.L_x_3529) ;  /* 0x0000000000147947 */ /* 0x000fea0003800000 */
.L_x_3527:
[----:B-----5:R-:W-:-:S04]  /*0f30*/  PRMT R48, R10, 0x7632, R48 ;  /* 0x000076320a307816 */ /* 0x020fc80000000030 */
[----:B------:R-:W-:-:S05]  /*0f40*/  SHF.L.U32 R49, R48, 0x10, RZ ;  /* 0x0000001030317819 */ /* 0x000fca00000006ff */
[----:B------:R-:W-:-:S07]  /*0f50*/  FADD.FTZ R60, R49, R60 ;  /* 0x0000003c313c7221 */ /* 0x000fce0000010000 */
.L_x_3528:
[----:B------:R-:W-:-:S04]  /*0f60*/  F2FP.BF16.F32.PACK_AB R48, RZ, R60 ;  /* 0x0000003cff30723e */ /* 0x000fc800000010ff */
[----:B------:R-:W-:-:S07]  /*0f70*/  PRMT R46, R46, 0x5410, R48 ;  /* 0x000054102e2e7816 */ /* 0x000fce0000000030 */
.L_x_3529:
[C---:B------:R-:W-:Y:S02]  /*0f80*/  SHF.L.U32 R63, R51.reuse, 0x10, RZ ;  /* 0x00000010333f7819 */ /* 0x040fe400000006ff */
[----:B------:R-:W-:-:S03]  /*0f90*/  PRMT R51, R51, 0x7632, R51 ;  /* 0x0000763233337816 */ /* 0x000fc60000000033 */
[----:B------:R-:W-:Y:S01]  /*0fa0*/  FMUL.FTZ R63, R63, R66 ;  /* 0x000000423f3f7220 */ /* 0x000fe20000410000 */
[----:B------:R-:W-:Y:S06]  /*0fb0*/  @P4 BRA `(.L_x_3530) ;  /* 0x0000000000084947 */ /* 0x000fec0003800000 */
[----:B------:R-:W-:Y:S05]  /*0fc0*/  @P1 BRA `(.L_x_3531) ;  /* 0x00000000000c1947 */ /* 0x000fea0003800000 */
[----:B------:R-:W-:Y:S05]  /*0fd0*/  BRA `(.L_x_3532) ;  /* 0x0000000000107947 */ /* 0x000fea0003800000 */
.L_x_3530:
[----:B-----5:R-:W-:-:S05]  /*0fe0*/  SHF.L.U32 R48, R11, 0x10, RZ ;  /* 0x000000100b307819 */ /* 0x020fca00000006ff */
[----:B------:R-:W-:-:S07]  /*0ff0*/  FADD.FTZ R63, R48, R63 ;  /* 0x0000003f303f7221 */ /* 0x000fce0000010000 */
.L_x_3531:
[----:B------:R-:W-:-:S04]  /*1000*/  F2FP.BF16.F32.PACK_AB R48, RZ, R63 ;  /* 0x0000003fff30723e */ /* 0x000fc800000010ff */
[----:B------:R-:W-:-:S07]  /*1010*/  PRMT R47, R48, 0x7610, R47 ;  /* 0x00007610302f7816 */ /* 0x000fce000000002f */
.L_x_3532:
[----:B------:R-:W-:-:S05]  /*1020*/  SHF.L.U32 R51, R51, 0x10, RZ ;  /* 0x0000001033337819 */ /* 0x000fca00000006ff */
[----:B------:R-:W-:Y:S01]  /*1030*/  FMUL.FTZ R64, R51, R66 ;  /* 0x0000004233407220 */ /* 0x000fe20000410000 */
[----:B------:R-:W-:Y:S06]  /*1040*/  @P4 BRA `(.L_x_3533) ;  /* 0x0000000000084947 */ /* 0x000fec0003800000 */
[----:B------:R-:W-:Y:S05]  /*1050*/  @P1 BRA `(.L_x_3534) ;  /* 0x0000000000101947 */ /* 0x000fea0003800000 */
[----:B------:R-:W-:Y:S05]  /*1060*/  BRA `(.L_x_3535) ;  /* 0x0000000000147947 */ /* 0x000fea0003800000 */
.L_x_3533:
[----:B-----5:R-:W-:-:S04]  /*1070*/  PRMT R48, R11, 0x7632, R48 ;  /* 0x000076320b307816 */ /* 0x020fc80000000030 */
[----:B------:R-:W-:-:S05]  /*1080*/  SHF.L.U32 R49, R48, 0x10, RZ ;  /* 0x0000001030317819 */ /* 0x000fca00000006ff */
[----:B------:R-:W-:-:S07]  /*1090*/  FADD.FTZ R64, R49, R64 ;  /* 0x0000004031407221 */ /* 0x000fce0000010000 */
.L_x_3534:
[----:B------:R-:W-:-:S04]  /*10a0*/  F2FP.BF16.F32.PACK_AB R48, RZ, R64 ;  /* 0x00000040ff30723e */ /* 0x000fc800000010ff */
[----:B------:R-:W-:-:S07]  /*10b0*/  PRMT R47, R47, 0x5410, R48 ;  /* 0x000054102f2f7816 */ /* 0x000fce0000000030 */
.L_x_3535:
[----:B------:R-:W0:Y:S02]  /*10c0*/  @P1 LDC.64 R48, c[0x0][0x238] ;  /* 0x00008e00ff301b82 */ /* 0x000e240000000a00 */
[----:B0-----:R-:W-:-:S04]  /*10d0*/  @P1 LEA R48, P4, R67, R48, 0x4 ;  /* 0x0000003043301211 */ /* 0x001fc800078820ff */
[----:B------:R-:W-:-:S05]  /*10e0*/  @P1 LEA.HI.X R49, R67, R49, RZ, 0x4, P4 ;  /* 0x0000003143311211 */ /* 0x000fca00020f24ff */
[----:B------:R1:W-:Y:S04]  /*10f0*/  @P1 STG.E.128 desc[UR4][R48.64], R44 ;  /* 0x0000002c30001986 */ /* 0x0003e8000c101d04 */
.L_x_3511:
[----:B------:R-:W-:Y:S05]  /*1100*/  BSYNC B0 ;  /* 0x0000000000007941 */ /* 0x000fea0003800000 */
.L_x_3510:
        /* <DEDUP_REMOVED lines=75> */
.L_x_3553:
        /* <DEDUP_REMOVED lines=18> */
[--C-:B------:R-:W-:Y:S02]  /*16e0*/  FADD.FTZ R68, R54, -R69.reuse ;  /* 0x8000004536447221 */ /* 0x100fe40000010000 */
[C---:B------:R-:W-:Y:S01]  /*16f0*/  FMUL.FTZ R49, R65.reuse, R48 ;  /* 0x0000003041317220 */ /* 0x040fe20000410000 */
[--C-:B------:R-:W-:Y:S01]  /*1700*/  FADD.FTZ R48, R6, -R69.reuse ;  /* 0x8000004506307221 */ /* 0x100fe20000010000 */
[C---:B------:R-:W-:Y:S01]  /*1710*/  FMUL.FTZ R51, R65.reuse, R66 ;  /* 0x0000004241337220 */ /* 0x040fe20000410000 */
[C---:B------:R-:W-:Y:S01]  /*1720*/  FMUL.FTZ R68, R65.reuse, R68 ;  /* 0x0000004441447220 */ /* 0x040fe20000410000 */
[----:B------:R-:W-:Y:S01]  /*1730*/  FADD.FTZ R66, R58, -R69 ;  /* 0x800000453a427221 */ /* 0x000fe20000010000 */
[----:B------:R-:W-:Y:S01]  /*1740*/  FMUL.FTZ R50, R65, R48 ;  /* 0x0000003041327220 */ /* 0x000fe20000410000 */
[----:B-----5:R-:W-:Y:S01]  /*1750*/  FFMA.FTZ R48, R20, R49, R12 ;  /* 0x0000003114307223 */ /* 0x020fe2000001000c */
[----:B------:R-:W-:Y:S01]  /*1760*/  FFMA.FTZ R51, R22, R51, R14 ;  /* 0x0000003316337223 */ /* 0x000fe2000001000e */
[----:B------:R-:W-:Y:S01]  /*1770*/  FFMA.FTZ R68, R23, R68, R15 ;  /* 0x0000004417447223 */ /* 0x000fe2000001000f */
[----:B------:R-:W-:Y:S01]  /*1780*/  FFMA.FTZ R49, R21, R50, R13 ;  /* 0x0000003215317223 */ /* 0x000fe2000001000d */
[----:B------:R-:W-:Y:S01]  /*1790*/  FADD.FTZ R50, R57, -R69 ;  /* 0x8000004539327221 */ /* 0x000fe20000010000 */
[----:B------:R-:W-:-:S03]  /*17a0*/  FMUL.FTZ R66, R65, R66 ;  /* 0x0000004241427220 */ /* 0x000fc60000410000 */
[----:B------:R-:W-:Y:S02]  /*17b0*/  F2FP.BF16.F32.PACK_AB R48, R49, R48 ;  /* 0x000000303130723e */ /* 0x000fe400000010ff */
[----:B------:R-:W-:Y:S01]  /*17c0*/  F2FP.BF16.F32.PACK_AB R49, R68, R51 ;  /* 0x000000334431723e */ /* 0x000fe200000010ff */
[----:B------:R-:W-:Y:S01]  /*17d0*/  FMUL.FTZ R51, R65, R50 ;  /* 0x0000003241337220 */ /* 0x000fe20000410000 */
[----:B------:R-:W-:-:S03]  /*17e0*/  FADD.FTZ R68, R62, -R69 ;  /* 0x800000453e447221 */ /* 0x000fc60000010000 */
[----:B------:R-:W-:Y:S01]  /*17f0*/  FFMA.FTZ R50, R24, R51, R16 ;  /* 0x0000003318327223 */ /* 0x000fe20000010010 */
[----:B------:R-:W-:Y:S01]  /*1800*/  FFMA.FTZ R51, R25, R66, R17 ;  /* 0x0000004219337223 */ /* 0x000fe20000010011 */
[----:B------:R-:W-:Y:S01]  /*1810*/  FADD.FTZ R66, R61, -R69 ;  /* 0x800000453d427221 */ /* 0x000fe20000010000 */
[----:B------:R-:W-:-:S03]  /*1820*/  FMUL.FTZ R68, R65, R68 ;  /* 0x0000004441447220 */ /* 0x000fc60000410000 */
[----:B------:R-:W-:Y:S01]  /*1830*/  F2FP.BF16.F32.PACK_AB R50, R51, R50 ;  /* 0x000000323332723e */ /* 0x000fe200000010ff */
[----:B------:R-:W-:Y:S01]  /*1840*/  FMUL.FTZ R51, R65, R66 ;  /* 0x0000004241337220 */ /* 0x000fe20000410000 */
[----:B------:R-:W-:Y:S01]  /*1850*/  FFMA.FTZ R68, R27, R68, R19 ;  /* 0x000000441b447223 */ /* 0x000fe20000010013 */
[----:B------:R-:W0:Y:S02]  /*1860*/  LDC.64 R66, c[0x0][0x2b8] ;  /* 0x0000ae00ff427b82 */ /* 0x000e240000000a00 */
[----:B------:R-:W-:-:S05]  /*1870*/  FFMA.FTZ R51, R26, R51, R18 ;  /* 0x000000331a337223 */ /* 0x000fca0000010012 */
[----:B------:R-:W-:Y:S01]  /*1880*/  F2FP.BF16.F32.PACK_AB R51, R68, R51 ;  /* 0x000000334433723e */ /* 0x000fe200000010ff */
[C---:B0-----:R-:W-:Y:S01]  /*1890*/  IMAD.WIDE.U32 R66, R3.reuse, 0x10, R66 ;  /* 0x0000001003427825 */ /* 0x041fe200078e0042 */
[----:B------:R-:W-:-:S04]  /*18a0*/  IADD3 R3, R3, 0x20, RZ ;  /* 0x0000002003037810 */ /* 0x000fc80007ffe0ff */
[----:B------:R0:W-:Y:S03]  /*18b0*/  STG.E.128 desc[UR4][R66.64], R48 ;  /* 0x0000003042007986 */ /* 0x0001e6000c101d04 */
.L_x_3538:
[----:B------:R-:W-:Y:S05]  /*18c0*/  BSYNC B0 ;  /* 0x0000000000007941 */ /* 0x000fea0003800000 */
.L_x_3537:
        /* <DEDUP_REMOVED lines=18> */
[----:B-----5:R-:W-:Y:S01]  /*19f0*/  FFMA.FTZ R65, R38, R50, R30 ;  /* 0x0000003226417223 */ /* 0x020fe2000001001e */
        /* <DEDUP_REMOVED lines=14> */
.L_x_3540:
[----:B------:R-:W-:Y:S05]  /*1ae0*/  BSYNC B0 ;  /* 0x0000000000007941 */ /* 0x000fea0003800000 */
.L_x_3539:
[----:B012---:R-:W0:Y:S02]  /*1af0*/  LDC.64 R48, c[0x0][0x210] ;  /* 0x00008400ff307b82 */ /* 0x007e240000000a00 */
[----:B0-----:R-:W-:-:S04]  /*1b00*/  LEA R2, R48, R2, 0x2 ;  /* 0x0000000230027211 */ /* 0x001fc800078e10ff */
[----:B------:R-:W-:-:S13]  /*1b10*/  ISETP.GE.AND P4, PT, R2, R49, PT ;  /* 0x000000310200720c */ /* 0x000fda0003f86270 */
[----:B------:R-:W-:Y:S05]  /*1b20*/  @!P4 BRA `(.L_x_3541) ;  /* 0xffffffe8003cc947 */ /* 0x000fea000383ffff */
[----:B------:R-:W-:Y:S05]  /*1b30*/  EXIT ;  /* 0x000000000000794d */ /* 0x000fea0003800000 */
.L_x_3536:
[----:B------:R-:W-:Y:S01]  /*1b40*/  HFMA2.MMA R51, -RZ, RZ, 0, 5.9604644775390625e-08 ;  /* 0x00000001ff337435 */ /* 0x000fe200000001ff */
[----:B------:R-:W-:Y:S01]  /*1b50*/  BSSY B0, `(.L_x_3542) ;  /* 0x0000006000007945 */ /* 0x000fe20003800000 */
[----:B------:R-:W-:Y:S02]  /*1b60*/  MOV R50, 0x1f ;  /* 0x0000001f00327802 */ /* 0x000fe40000000f00 */
[----:B------:R-:W-:-:S07]  /*1b70*/  MOV R49, 0xffffffff ;  /* 0xffffffff00317802 */ /* 0x000fce0000000f00 */
[----:B-----5:R-:W-:Y:S05]  /*1b80*/  WARPSYNC.COLLECTIVE R49, `(.L_x_3543) ;  /* 0x0000000031087348 */ /* 0x020fea0003c00000 */
[----:B------:R0:W1:Y:S02]  /*1b90*/  SHFL.BFLY P6, R66, R48, R51, R50 ;  /* 0x0c00003330427389 */ /* 0x00006400000c0032 */
[----:B01---5:R-:W-:Y:S01]  /*1ba0*/  ENDCOLLECTIVE ;  /* 0x000000000000791b */ /* 0x023fe20003800000 */
.L_x_3543:
[----:B------:R-:W-:Y:S05]  /*1bb0*/  BSYNC B0 ;  /* 0x0000000000007941 */ /* 0x000fea0003800000 */
.L_x_3542:
        /* <DEDUP_REMOVED lines=9> */
.L_x_3544:
[----:B------:R-:W-:Y:S01]  /*1c50*/  HFMA2.MMA R51, -RZ, RZ, 0, 2.384185791015625e-07 ;  /* 0x00000004ff337435 */ /* 0x000fe200000001ff */
[----:B------:R-:W-:-:S05]  /*1c60*/  FADD.FTZ R68, R67, R66 ;  /* 0x0000004243447221 */ /* 0x000fca0000010000 */
[----:B------:R-:W-:-:S07]  /*1c70*/  MOV R48, R68 ;  /* 0x0000004400307202 */ /* 0x000fce0000000f00 */
[----:B------:R-:W-:Y:S05]  /*1c80*/  WARPSYNC.COLLECTIVE R49, `(.L_x_3545) ;  /* 0x0000000031087348 */ /* 0x000fea0003c00000 */
[----:B------:R0:W1:Y:S02]  /*1c90*/  SHFL.BFLY P6, R66, R48, R51, R50 ;  /* 0x0c00003330427389 */ /* 0x00006400000c0032 */
[----:B01----:R-:W-:Y:S01]  /*1ca0*/  ENDCOLLECTIVE ;  /* 0x000000000000791b */ /* 0x003fe20003800000 */
.L_x_3545:
[----:B------:R-:W-:Y:S01]  /*1cb0*/  HFMA2.MMA R51, -RZ, RZ, 0, 4.76837158203125e-07 ;  /* 0x00000008ff337435 */ /* 0x000fe200000001ff */
[----:B------:R-:W-:-:S05]  /*1cc0*/  FADD.FTZ R68, R68, R66 ;  /* 0x0000004244447221 */ /* 0x000fca0000010000 */
[----:B------:R-:W-:-:S07]  /*1cd0*/  MOV R48, R68 ;  /* 0x0000004400307202 */ /* 0x000fce0000000f00 */
[----:B------:R-:W-:Y:S05]  /*1ce0*/  WARPSYNC.COLLECTIVE R49, `(.L_x_3546) ;  /* 0x0000000031087348 */ /* 0x000fea0003c00000 */
[----:B------:R0:W1:Y:S02]  /*1cf0*/  SHFL.BFLY P6, R66, R48, R51, R50 ;  /* 0x0c00003330427389 */ /* 0x00006400000c0032 */
[----:B01----:R-:W-:Y:S01]  /*1d00*/  ENDCOLLECTIVE ;  /* 0x000000000000791b */ /* 0x003fe20003800000 */
.L_x_3546:
[----:B------:R-:W-:Y:S01]  /*1d10*/  HFMA2.MMA R51, -RZ, RZ, 0, 9.5367431640625e-07 ;  /* 0x00000010ff337435 */ /* 0x000fe200000001ff */
[----:B------:R-:W-:-:S05]  /*1d20*/  FADD.FTZ R67, R68, R66 ;  /* 0x0000004244437221 */ /* 0x000fca0000010000 */
[----:B------:R-:W-:-:S07]  /*1d30*/  MOV R48, R67 ;  /* 0x0000004300307202 */ /* 0x000fce0000000f00 */
[----:B------:R-:W-:Y:S05]  /*1d40*/  WARPSYNC.COLLECTIVE R49, `(.L_x_3547) ;  /* 0x0000000031087348 */ /* 0x000fea0003c00000 */
[----:B------:R0:W1:Y:S02]  /*1d50*/  SHFL.BFLY P6, R66, R48, R51, R50 ;  /* 0x0c00003330427389 */ /* 0x00006400000c0032 */
[----:B01----:R-:W-:Y:S01]  /*1d60*/  ENDCOLLECTIVE ;  /* 0x000000000000791b */ /* 0x003fe20003800000 */
.L_x_3547:
        /* <DEDUP_REMOVED lines=41> */
.L_x_3548:
[----:B------:R-:W-:Y:S01]  /*2000*/  HFMA2.MMA R51, -RZ, RZ, 0, 1.1920928955078125e-07 ;  /* 0x00000002ff337435 */ /* 0x000fe200000001ff */
[----:B------:R-:W-:-:S05]  /*2010*/  FADD.FTZ R67, R48, R66 ;  /* 0x0000004230437221 */ /* 0x000fca0000010000 */
[----:B------:R-:W-:-:S07]  /*2020*/  MOV R48, R67 ;  /* 0x0000004300307202 */ /* 0x000fce0000000f00 */
[----:B------:R-:W-:Y:S05]  /*2030*/  WARPSYNC.COLLECTIVE R49, `(.L_x_3549) ;  /* 0x0000000031087348 */ /* 0x000fea0003c00000 */
[----:B------:R0:W1:Y:S02]  /*2040*/  SHFL.BFLY P6, R66, R48, R51, R50 ;  /* 0x0c00003330427389 */ /* 0x00006400000c0032 */
[----:B01----:R-:W-:Y:S01]  /*2050*/  ENDCOLLECTIVE ;  /* 0x000000000000791b */ /* 0x003fe20003800000 */
.L_x_3549:
[----:B------:R-:W-:Y:S01]  /*2060*/  HFMA2.MMA R51, -RZ, RZ, 0, 2.384185791015625e-07 ;  /* 0x00000004ff337435 */ /* 0x000fe200000001ff */
[----:B------:R-:W-:-:S05]  /*2070*/  FADD.FTZ R68, R67, R66 ;  /* 0x0000004243447221 */ /* 0x000fca0000010000 */
[----:B------:R-:W-:-:S07]  /*2080*/  MOV R48, R68 ;  /* 0x0000004400307202 */ /* 0x000fce0000000f00 */
[----:B------:R-:W-:Y:S05]  /*2090*/  WARPSYNC.COLLECTIVE R49, `(.L_x_3550) ;  /* 0x0000000031087348 */ /* 0x000fea0003c00000 */
[----:B------:R0:W1:Y:S02]  /*20a0*/  SHFL.BFLY P6, R66, R48, R51, R50 ;  /* 0x0c00003330427389 */ /* 0x00006400000c0032 */
[----:B01----:R-:W-:Y:S01]  /*20b0*/  ENDCOLLECTIVE ;  /* 0x000000000000791b */ /* 0x003fe20003800000 */
.L_x_3550:
[----:B------:R-:W-:Y:S01]  /*20c0*/  HFMA2.MMA R51, -RZ, RZ, 0, 4.76837158203125e-07 ;  /* 0x00000008ff337435 */ /* 0x000fe200000001ff */
[----:B------:R-:W-:-:S05]  /*20d0*/  FADD.FTZ R68, R68, R66 ;  /* 0x0000004244447221 */ /* 0x000fca0000010000 */
[----:B------:R-:W-:-:S07]  /*20e0*/  MOV R48, R68 ;  /* 0x0000004400307202 */ /* 0x000fce0000000f00 */
[----:B------:R-:W-:Y:S05]  /*20f0*/  WARPSYNC.COLLECTIVE R49, `(.L_x_3551) ;  /* 0x0000000031087348 */ /* 0x000fea0003c00000 */
[----:B------:R0:W1:Y:S02]  /*2100*/  SHFL.BFLY P6, R66, R48, R51, R50 ;  /* 0x0c00003330427389 */ /* 0x00006400000c0032 */
[----:B01----:R-:W-:Y:S01]  /*2110*/  ENDCOLLECTIVE ;  /* 0x000000000000791b */ /* 0x003fe20003800000 */
.L_x_3551:
[----:B------:R-:W-:Y:S01]  /*2120*/  MOV R51, 0x10 ;  /* 0x0000001000337802 */ /* 0x000fe20000000f00 */
[----:B------:R-:W-:-:S07]  /*2130*/  FADD.FTZ R48, R68, R66 ;  /* 0x0000004244307221 */ /* 0x000fce0000010000 */
[----:B------:R-:W-:Y:S05]  /*2140*/  WARPSYNC.COLLECTIVE R49, `(.L_x_3552) ;  /* 0x0000000031087348 */ /* 0x000fea0003c00000 */
[----:B------:R0:W1:Y:S02]  /*2150*/  SHFL.BFLY P6, R66, R48, R51, R50 ;  /* 0x0c00003330427389 */ /* 0x00006400000c0032 */
[----:B01----:R-:W-:Y:S01]  /*2160*/  ENDCOLLECTIVE ;  /* 0x000000000000791b */ /* 0x003fe20003800000 */
.L_x_3552:
[----:B------:R-:W-:Y:S05]  /*2170*/  BRA `(.L_x_3553) ;  /* 0xfffffff400107947 */ /* 0x000fea000383ffff */
.L_x_3554:
        /* <DEDUP_REMOVED lines=16> */
.L_x_16504:


//--------------------- .text._ZN10layer_norm13ln_fwd_kernelINS_13Kernel_traitsIf13__nv_bfloat16S2_S2_fjLj512ELj1ELj4ELj1ELj16ENS_18Kernel_traits_baseILj512EfS2_S2_S2_fjLj128EEEEELb0ELb0ELb0ELb1EEEvNS_9FwdParamsE --------------------------
	.section	.text._ZN10layer_norm13ln_fwd_kernelINS_13Kernel_traitsIf13__nv_bfloat16S2_S2_fjLj512ELj1ELj4ELj1ELj16ENS_18Kernel_traits_baseILj512EfS2_S2_S2_fjLj128EEEEELb0ELb0ELb0ELb1EEEvNS_9FwdParamsE,"ax",@progbits
	.align	128
        .global         _ZN10layer_norm13ln_fwd_kernelINS_13Kernel_traitsIf13__nv_bfloat16S2_S2_fjLj512ELj1ELj4ELj1ELj16ENS_18Kernel_traits_baseILj512EfS2_S2_S2_fjLj128EEEEELb0ELb0ELb0ELb1EEEvNS_9FwdParamsE
        .type           _ZN10layer_norm13ln_fwd_kernelINS_13Kernel_traitsIf13__nv_bfloat16S2_S2_fjLj512ELj1ELj4ELj1ELj16ENS_18Kernel_traits_baseILj512EfS2_S2_S2_fjLj128EEEEELb0ELb0ELb0ELb1EEEvNS_9FwdParamsE,@function
        .size           _ZN10layer_norm13ln_fwd_kernelINS_13Kernel_traitsIf13__nv_bfloat16S2_S2_fjLj512ELj1ELj4ELj1ELj16ENS_18Kernel_traits_baseILj512EfS2_S2_S2_fjLj128EEEEELb0ELb0ELb0ELb1EEEvNS_9FwdParamsE,(.L_x_16505 - _ZN10layer_norm13ln_fwd_kernelINS_13Kernel_traitsIf13__nv_bfloat16S2_S2_fjLj512ELj1ELj4ELj1ELj16ENS_18Kernel_traits_baseILj512EfS2_S2_S2_fjLj128EEEEELb0ELb0ELb0ELb1EEEvNS_9FwdParamsE)
        .other          _ZN10layer_norm13ln_fwd_kernelINS_13Kernel_traitsIf13__nv_bfloat16S2_S2_fjLj512ELj1ELj4ELj1ELj16ENS_18Kernel_traits_baseILj512EfS2_S2_S2_fjLj128EEEEELb0ELb0ELb0ELb1EEEvNS_9FwdParamsE,@"STO_CUDA_ENTRY STV_DEFAULT"
_ZN10layer_norm13ln_fwd_kernelINS_13Kernel_traitsIf13__nv_bfloat16S2_S2_fjLj512ELj1ELj4ELj1ELj16ENS_18Kernel_traits_baseILj512EfS2_S2_S2_fjLj128EEEEELb0ELb0ELb0ELb1EEEvNS_9FwdParamsE:
.text._ZN10layer_norm13ln_fwd_kernelINS_13Kernel_traitsIf13__nv_bfloat16S2_S2_fjLj512ELj1ELj4ELj1ELj16ENS_18Kernel_traits_baseILj512EfS2_S2_S2_fjLj128EEEEELb0ELb0ELb0ELb1EEEvNS_9FwdParamsE:
[----:B------:R-:W-:Y:S01]  /*0000*/  LDC R1, c[0x0][0x28] ;  /* 0x00000a00ff017b82 */ /* 0x000fe20000000800 */
[----:B------:R-:W0:Y:S07]  /*0010*/  S2R R0, SR_TID.X ;  /* 0x0000000000007919 */ /* 0x000e2e0000002100 */
[----:B------:R-:W1:Y:S01]  /*0020*/  LDC.64 R8, c[0x0][0x270] ;  /* 0x00009c00ff087b82 */ /* 0x000e620000000a00 */
[----:B------:R-:W-:Y:S01]  /*0030*/  ULDC.64 UR6, c[0x0][0x2c8] ;  /* 0x0000b20000067ab9 */ /* 0x000fe20000000a00 */
[----:B------:R-:W-:Y:S01]  /*0040*/  ULDC.64 UR4, c[0x0][0x230] ;  /* 0x00008c0000047ab9 */ /* 0x000fe20000000a00 */
[----:B------:R-:W-:-:S02]  /*0050*/  ISETP.NE.U32.AND P1, PT, RZ, UR6, PT ;  /* 0x00000006ff007c0c */ /* 0x000fc4000bf25070 */
[----:B------:R-:W-:Y:S02]  /*0060*/  CS2R R12, SRZ ;  /* 0x00000000000c7805 */ /* 0x000fe4000001ff00 */
[----:B------:R-:W-:Y:S02]  /*0070*/  CS2R R14, SRZ ;  /* 0x00000000000e7805 */ /* 0x000fe4000001ff00 */
[----:B------:R-:W-:Y:S02]  /*0080*/  CS2R R16, SRZ ;  /* 0x0000000000107805 */ /* 0x000fe4000001ff00 */
[----:B------:R-:W-:Y:S02]  /*0090*/  ISETP.NE.AND.EX P1, PT, RZ, UR7, PT, P1 ;  /* 0x00000007ff007c0c */ /* 0x000fe4000bf25310 */
[----:B------:R-:W-:Y:S02]  /*00a0*/  CS2R R18, SRZ ;  /* 0x0000000000127805 */ /* 0x000fe4000001ff00 */
[----:B------:R-:W-:-:S02]  /*00b0*/  CS2R R20, SRZ ;  /* 0x0000000000147805 */ /* 0x000fc4000001ff00 */
[----:B------:R-:W-:Y:S02]  /*00c0*/  CS2R R22, SRZ ;  /* 0x0000000000167805 */ /* 0x000fe4000001ff00 */
[----:B------:R-:W-:Y:S02]  /*00d0*/  CS2R R24, SRZ ;  /* 0x0000000000187805 */ /* 0x000fe4000001ff00 */
[----:B------:R-:W-:Y:S01]  /*00e0*/  CS2R R26, SRZ ;  /* 0x00000000001a7805 */ /* 0x000fe2000001ff00 */
[----:B------:R-:W2:Y:S01]  /*00f0*/  S2R R3, SR_CTAID.X ;  /* 0x0000000000037919 */ /* 0x000ea20000002500 */
[----:B------:R-:W-:Y:S01]  /*0100*/  ULDC.64 UR8, c[0x0][0x260] ;  /* 0x0000980000087ab9 */ /* 0x000fe20000000a00 */
[----:B-1----:R-:W-:-:S04]  /*0110*/  LOP3.LUT P0, RZ, R8, UR4, RZ, 0xfc, !PT ;  /* 0x0000000408ff7c12 */ /* 0x002fc8000f80fcff */
[----:B------:R-:W-:Y:S01]  /*0120*/  LOP3.LUT P0, RZ, R9, UR5, RZ, 0xfc, P0 ;  /* 0x0000000509ff7c12 */ /* 0x000fe2000800fcff */
[----:B------:R-:W-:Y:S01]  /*0130*/  ULDC.64 UR4, c[0x0][0x208] ;  /* 0x0000820000047ab9 */ /* 0x000fe20000000a00 */
[----:B0-----:R-:W-:Y:S02]  /*0140*/  SHF.R.U32.HI R2, RZ, 0x5, R0 ;  /* 0x00000005ff027819 */ /* 0x001fe40000011600 */
[----:B------:R-:W-:-:S04]  /*0150*/  SHF.L.U32 R0, R0, 0x5, RZ ;  /* 0x0000000500007819 */ /* 0x000fc800000006ff */
[----:B------:R-:W-:-:S04]  /*0160*/  LOP3.LUT R0, R0, 0x3e0, RZ, 0xc0, !PT ;  /* 0x000003e000007812 */ /* 0x000fc800078ec0ff */
[C---:B------:R-:W-:Y:S01]  /*0170*/  IADD3 R6, P3, R0.reuse, UR6, RZ ;  /* 0x0000000600067c10 */ /* 0x040fe2000ff7e0ff */
[----:B------:R-:W-:Y:S01]  /*0180*/  ULDC UR6, c[0x0][0x214] ;  /* 0x0000850000067ab9 */ /* 0x000fe20000000800 */
[----:B------:R-:W-:Y:S02]  /*0190*/  IADD3 R4, P2, R0, UR8, RZ ;  /* 0x0000000800047c10 */ /* 0x000fe4000ff5e0ff */
[----:B------:R-:W-:Y:S02]  /*01a0*/  IADD3.X R7, RZ, UR7, RZ, P3, !PT ;  /* 0x00000007ff077c10 */ /* 0x000fe40009ffe4ff */
[----:B--2---:R-:W-:Y:S02]  /*01b0*/  LEA R2, R3, R2, 0x2 ;  /* 0x0000000203027211 */ /* 0x004fe400078e10ff */
[----:B------:R-:W-:Y:S01]  /*01c0*/  IADD3.X R5, RZ, UR9, RZ, P2, !PT ;  /* 0x00000009ff057c10 */ /* 0x000fe200097fe4ff */
[----:B------:R0:W5:Y:S01]  /*01d0*/  @P1 LDG.E.128 R12, desc[UR4][R6.64] ;  /* 0x00000004060c1981 */ /* 0x000162000c1e1d00 */
[----:B------:R-:W-:-:S03]  /*01e0*/  ISETP.GE.AND P2, PT, R2, UR6, PT ;  /* 0x0000000602007c0c */ /* 0x000fc6000bf46270 */
[----:B------:R0:W5:Y:S04]  /*01f0*/  @P1 LDG.E.128 R16, desc[UR4][R6.64+0x10] ;  /* 0x0000100406101981 */ /* 0x000168000c1e1d00 */
[----:B------:R0:W5:Y:S04]  /*0200*/  @P1 LDG.E.128 R20, desc[UR4][R6.64+0x400] ;  /* 0x0004000406141981 */ /* 0x000168000c1e1d00 */
[----:B------:R0:W5:Y:S02]  /*0210*/  @P1 LDG.E.128 R24, desc[UR4][R6.64+0x410] ;  /* 0x0004100406181981 */ /* 0x000164000c1e1d00 */
[----:B------:R-:W-:Y:S05]  /*0220*/  @P2 EXIT ;  /* 0x000000000000294d */ /* 0x000fea0003800000 */
[----:B------:R1:W5:Y:S04]  /*0230*/  LDG.E.128 R28, desc[UR4][R4.64] ;  /* 0x00000004041c7981 */ /* 0x000368000c1e1d00 */
[----:B------:R1:W5:Y:S04]  /*0240*/  LDG.E.128 R32, desc[UR4][R4.64+0x10] ;  /* 0x0000100404207981 */ /* 0x000368000c1e1d00 */
[----:B------:R1:W5:Y:S04]  /*0250*/  LDG.E.128 R36, desc[UR4][R4.64+0x400] ;  /* 0x0004000404247981 */ /* 0x000368000c1e1d00 */
[----:B------:R1:W5:Y:S01]  /*0260*/  LDG.E.128 R40, desc[UR4][R4.64+0x410] ;  /* 0x0004100404287981 */ /* 0x000362000c1e1d00 */
[----:B------:R-:W-:Y:S01]  /*0270*/  ISETP.NE.U32.AND P1, PT, R8, RZ, PT ;  /* 0x000000ff0800720c */ /* 0x000fe20003f25070 */
[----:B------:R-:W-:Y:S01]  /*0280*/  ULDC.U8 UR6, c[0x0][0x2a0] ;  /* 0x0000a80000067ab9 */ /* 0x000fe20000000000 */
[----:B------:R-:W-:Y:S01]  /*0290*/  ULDC UR7, c[0x0][0x2d8] ;  /* 0x0000b60000077ab9 */ /* 0x000fe20000000800 */
[----:B------:R-:W-:Y:S01]  /*02a0*/  ISETP.NE.AND P4, PT, RZ, UR6, PT ;  /* 0x00000006ff007c0c */ /* 0x000fe2000bf85270 */
[----:B------:R-:W-:Y:S01]  /*02b0*/  ULDC UR6, c[0x0][0x218] ;  /* 0x0000860000067ab9 */ /* 0x000fe20000000800 */
[----:B------:R-:W-:Y:S01]  /*02c0*/  ISETP.NE.AND.EX P1, PT, R9, RZ, PT, P1 ;  /* 0x000000ff0900720c */ /* 0x000fe20003f25310 */
[----:B------:R-:W-:-:S12]  /*02d0*/  ULDC.64 UR8, c[0x0][0x230] ;  /* 0x00008c0000087ab9 */ /* 0x000fd80000000a00 */
.L_x_3604:
[----:B----4-:R-:W2:Y:S01]  /*02e0*/  S2R R60, SR_TID.X ;  /* 0x00000000003c7919 */ /* 0x010ea20000002100 */
[----:B------:R-:W-:Y:S01]  /*02f0*/  ISETP.NE.U32.AND P2, PT, RZ, UR8, PT ;  /* 0x00000008ff007c0c */ /* 0x000fe2000bf45070 */
[----:B------:R-:W3:Y:S01]  /*0300*/  @P1 LDC.64 R52, c[0x0][0x270] ;  /* 0x00009c00ff341b82 */ /* 0x000ee20000000a00 */
[----:B------:R-:W-:Y:S02]  /*0310*/  IMAD R0, R2, UR6, RZ ;  /* 0x0000000602007c24 */ /* 0x000fe4000f8e02ff */
[----:B------:R-:W-:-:S03]  /*0320*/  ISETP.NE.AND.EX P2, PT, RZ, UR9, PT, P2 ;  /* 0x00000009ff007c0c */ /* 0x000fc6000bf45320 */
[----:B------:R-:W-:Y:S02]  /*0330*/  SHF.R.S32.HI R3, RZ, 0x1f, R0 ;  /* 0x0000001fff037819 */ /* 0x000fe40000011400 */
[----:B0-----:R-:W0:Y:S02]  /*0340*/  LDC.64 R48, c[0x0][0x220] ;  /* 0x00008800ff307b82 */ /* 0x001e240000000a00 */
[----:B------:R-:W-:-:S06]  /*0350*/  LEA.HI R3, R3, R0, RZ, 0x3 ;  /* 0x0000000003037211 */ /* 0x000fcc00078f18ff */
[----:B------:R-:W4:Y:S01]  /*0360*/  @P2 LDC.64 R50, c[0x0][0x230] ;  /* 0x00008c00ff322b82 */ /* 0x000f220000000a00 */
[----:B---3--:R-:W-:Y:S01]  /*0370*/  @P1 IMAD.WIDE R52, R2, 0x2, R52 ;  /* 0x0000000202341825 */ /* 0x008fe200078e0234 */
[----:B--2---:R-:W-:-:S05]  /*0380*/  LOP3.LUT R60, R60, 0x1f, RZ, 0xc0, !PT ;  /* 0x0000001f3c3c7812 */ /* 0x004fca00078ec0ff */
[----:B------:R-:W2:Y:S01]  /*0390*/  @P1 LDG.E.U16 R52, desc[UR4][R52.64] ;  /* 0x0000000434341981 */ /* 0x000ea2000c1e1500 */
[----:B------:R-:W-:-:S05]  /*03a0*/  LEA.HI.SX32 R0, R3, R60, 0x1d ;  /* 0x0000003c03007211 */ /* 0x000fca00078feaff */
[----:B0-----:R-:W-:-:S06]  /*03b0*/  IMAD.WIDE.U32 R6, R0, 0x10, R48 ;  /* 0x0000001000067825 */ /* 0x001fcc00078e0030 */
[----:B-1----:R-:W3:Y:S01]  /*03c0*/  LDG.E.128 R4, desc[UR4][R6.64] ;  /* 0x0000000406047981 */ /* 0x002ee2000c1e1d00 */
[----:B----4-:R-:W-:-:S05]  /*03d0*/  @P2 IMAD.WIDE.U32 R50, R0, 0x10, R50 ;  /* 0x0000001000322825 */ /* 0x010fca00078e0032 */
        /* <DEDUP_REMOVED lines=11> */
.L_x_3555:
[----:B-----5:R-:W-:-:S05]  /*0490*/  SHF.L.U32 R3, R8, 0x10, RZ ;  /* 0x0000001008037819 */ /* 0x020fca00000006ff */
[----:B------:R-:W-:-:S07]  /*04a0*/  FADD.FTZ R4, R4, R3 ;  /* 0x0000000304047221 */ /* 0x000fce0000010000 */
.L_x_3556:
[----:B------:R-:W-:-:S04]  /*04b0*/  F2FP.BF16.F32.PACK_AB R3, RZ, R4 ;  /* 0x00000004ff03723e */ /* 0x000fc800000010ff */
[----:B------:R-:W-:-:S07]  /*04c0*/  PRMT R44, R3, 0x7610, R44 ;  /* 0x00007610032c7816 */ /* 0x000fce000000002c */
.L_x_3557:
[----:B------:R-:W-:-:S05]  /*04d0*/  SHF.L.U32 R3, R54, 0x10, RZ ;  /* 0x0000001036037819 */ /* 0x000fca00000006ff */
[----:B------:R-:W-:Y:S01]  /*04e0*/  FMUL.FTZ R3, R3, R62 ;  /* 0x0000003e03037220 */ /* 0x000fe20000410000 */
[----:B------:R-:W-:Y:S06]  /*04f0*/  @P3 BRA `(.L_x_3558) ;  /* 0x0000000000083947 */ /* 0x000fec0003800000 */
[----:B------:R-:W-:Y:S05]  /*0500*/  @P0 BRA `(.L_x_3559) ;  /* 0x0000000000100947 */ /* 0x000fea0003800000 */
[----:B------:R-:W-:Y:S05]  /*0510*/  BRA `(.L_x_3560) ;  /* 0x0000000000147947 */ /* 0x000fea0003800000 */
.L_x_3558:
[----:B-----5:R-:W-:-:S04]  /*0520*/  PRMT R50, R8, 0x7632, R50 ;  /* 0x0000763208327816 */ /* 0x020fc80000000032 */
[----:B------:R-:W-:-:S05]  /*0530*/  SHF.L.U32 R50, R50, 0x10, RZ ;  /* 0x0000001032327819 */ /* 0x000fca00000006ff */
[----:B------:R-:W-:-:S07]  /*0540*/  FADD.FTZ R3, R3, R50 ;  /* 0x0000003203037221 */ /* 0x000fce0000010000 */
.L_x_3559:
[----:B------:R-:W-:-:S04]  /*0550*/  F2FP.BF16.F32.PACK_AB R50, RZ, R3 ;  /* 0x00000003ff32723e */ /* 0x000fc800000010ff */
[----:B------:R-:W-:-:S07]  /*0560*/  PRMT R44, R44, 0x5410, R50 ;  /* 0x000054102c2c7816 */ /* 0x000fce0000000032 */
.L_x_3560:
[C---:B------:R-:W-:Y:S02]  /*0570*/  SHF.L.U32 R51, R5.reuse, 0x10, RZ ;  /* 0x0000001005337819 */ /* 0x040fe400000006ff */
[----:B------:R-:W-:-:S03]  /*0580*/  PRMT R5, R5, 0x7632, R5 ;  /* 0x0000763205057816 */ /* 0x000fc60000000005 */
[----:B------:R-:W-:Y:S01]  /*0590*/  FMUL.FTZ R52, R51, R62 ;  /* 0x0000003e33347220 */ /* 0x000fe20000410000 */
[----:B------:R-:W-:Y:S06]  /*05a0*/  @P3 BRA `(.L_x_3561) ;  /* 0x0000000000083947 */ /* 0x000fec0003800000 */
[----:B------:R-:W-:Y:S05]  /*05b0*/  @P0 BRA `(.L_x_3562) ;  /* 0x00000000000c0947 */ /* 0x000fea0003800000 */
[----:B------:R-:W-:Y:S05]  /*05c0*/  BRA `(.L_x_3563) ;  /* 0x0000000000107947 */ /* 0x000fea0003800000 */
.L_x_3561:
[----:B-----5:R-:W-:-:S05]  /*05d0*/  SHF.L.U32 R51, R9, 0x10, RZ ;  /* 0x0000001009337819 */ /* 0x020fca00000006ff */
[----:B------:R-:W-:-:S07]  /*05e0*/  FADD.FTZ R52, R52, R51 ;  /* 0x0000003334347221 */ /* 0x000fce0000010000 */
.L_x_3562:
[----:B------:R-:W-:-:S04]  /*05f0*/  F2FP.BF16.F32.PACK_AB R50, RZ, R52 ;  /* 0x00000034ff32723e */ /* 0x000fc800000010ff */
[----:B------:R-:W-:-:S07]  /*0600*/  PRMT R45, R50, 0x7610, R45 ;  /* 0x00007610322d7816 */ /* 0x000fce000000002d */
.L_x_3563:
[----:B------:R-:W-:-:S05]  /*0610*/  SHF.L.U32 R5, R5, 0x10, RZ ;  /* 0x0000001005057819 */ /* 0x000fca00000006ff */
[----:B------:R-:W-:Y:S01]  /*0620*/  FMUL.FTZ R5, R5, R62 ;  /* 0x0000003e05057220 */ /* 0x000fe20000410000 */
[----:B------:R-:W-:Y:S06]  /*0630*/  @P3 BRA `(.L_x_3564) ;  /* 0x0000000000083947 */ /* 0x000fec0003800000 */
[----:B------:R-:W-:Y:S05]  /*0640*/  @P0 BRA `(.L_x_3565) ;  /* 0x0000000000100947 */ /* 0x000fea0003800000 */
[----:B------:R-:W-:Y:S05]  /*0650*/  BRA `(.L_x_3566) ;  /* 0x0000000000147947 */ /* 0x000fea0003800000 */
.L_x_3564:
[----:B-----5:R-:W-:-:S04]  /*0660*/  PRMT R50, R9, 0x7632, R50 ;  /* 0x0000763209327816 */ /* 0x020fc80000000032 */
[----:B------:R-:W-:-:S05]  /*0670*/  SHF.L.U32 R50, R50, 0x10, RZ ;  /* 0x0000001032327819 */ /* 0x000fca00000006ff */
[----:B------:R-:W-:-:S07]  /*0680*/  FADD.FTZ R5, R5, R50 ;  /* 0x0000003205057221 */ /* 0x000fce0000010000 */
.L_x_3565:
[----:B------:R-:W-:-:S04]  /*0690*/  F2FP.BF16.F32.PACK_AB R50, RZ, R5 ;  /* 0x00000005ff32723e */ /* 0x000fc800000010ff */
[----:B------:R-:W-:-:S07]  /*06a0*/  PRMT R45, R45, 0x5410, R50 ;  /* 0x000054102d2d7816 */ /* 0x000fce0000000032 */
.L_x_3566:
[C---:B------:R-:W-:Y:S02]  /*06b0*/  SHF.L.U32 R53, R6.reuse, 0x10, RZ ;  /* 0x0000001006357819 */ /* 0x040fe400000006ff */
[----:B------:R-:W-:-:S03]  /*06c0*/  PRMT R6, R6, 0x7632, R6 ;  /* 0x0000763206067816 */ /* 0x000fc60000000006 */
[----:B------:R-:W-:Y:S01]  /*06d0*/  FMUL.FTZ R53, R53, R62 ;  /* 0x0000003e35357220 */ /* 0x000fe20000410000 */
[----:B------:R-:W-:Y:S06]  /*06e0*/  @P3 BRA `(.L_x_3567) ;  /* 0x0000000000083947 */ /* 0x000fec0003800000 */
[----:B------:R-:W-:Y:S05]  /*06f0*/  @P0 BRA `(.L_x_3568) ;  /* 0x00000000000c0947 */ /* 0x000fea0003800000 */
[----:B------:R-:W-:Y:S05]  /*0700*/  BRA `(.L_x_3569) ;  /* 0x0000000000107947 */ /* 0x000fea0003800000 */
.L_x_3567:
[----:B-----5:R-:W-:-:S05]  /*0710*/  SHF.L.U32 R50, R10, 0x10, RZ ;  /* 0x000000100a327819 */ /* 0x020fca00000006ff */
[----:B------:R-:W-:-:S07]  /*0720*/  FADD.FTZ R53, R53, R50 ;  /* 0x0000003235357221 */ /* 0x000fce0000010000 */
.L_x_3568:
[----:B------:R-:W-:-:S04]  /*0730*/  F2FP.BF16.F32.PACK_AB R50, RZ, R53 ;  /* 0x00000035ff32723e */ /* 0x000fc800000010ff */
[----:B------:R-:W-:-:S07]  /*0740*/  PRMT R46, R50, 0x7610, R46 ;  /* 0x00007610322e7816 */ /* 0x000fce000000002e */
.L_x_3569:
[----:B------:R-:W-:-:S05]  /*0750*/  SHF.L.U32 R51, R6, 0x10, RZ ;  /* 0x0000001006337819 */ /* 0x000fca00000006ff */
[----:B------:R-:W-:Y:S01]  /*0760*/  FMUL.FTZ R6, R51, R62 ;  /* 0x0000003e33067220 */ /* 0x000fe20000410000 */
[----:B------:R-:W-:Y:S06]  /*0770*/  @P3 BRA `(.L_x_3570) ;  /* 0x0000000000083947 */ /* 0x000fec0003800000 */
[----:B------:R-:W-:Y:S05]  /*0780*/  @P0 BRA `(.L_x_3571) ;  /* 0x0000000000100947 */ /* 0x000fea0003800000 */
[----:B------:R-:W-:Y:S05]  /*0790*/  BRA `(.L_x_3572) ;  /* 0x0000000000147947 */ /* 0x000fea0003800000 */
.L_x_3570:
[----:B-----5:R-:W-:-:S04]  /*07a0*/  PRMT R50, R10, 0x7632, R50 ;  /* 0x000076320a327816 */ /* 0x020fc80000000032 */
[----:B------:R-:W-:-:S05]  /*07b0*/  SHF.L.U32 R51, R50, 0x10, RZ ;  /* 0x0000001032337819 */ /* 0x000fca00000006ff */
[----:B------:R-:W-:-:S07]  /*07c0*/  FADD.FTZ R6, R6, R51 ;  /* 0x0000003306067221 */ /* 0x000fce0000010000 */
.L_x_3571:
[----:B------:R-:W-:-:S04]  /*07d0*/  F2FP.BF16.F32.PACK_AB R50, RZ, R6 ;  /* 0x00000006ff32723e */ /* 0x000fc800000010ff */
[----:B------:R-:W-:-:S07]  /*07e0*/  PRMT R46, R46, 0x5410, R50 ;  /* 0x000054102e2e7816 */ /* 0x000fce0000000032 */
.L_x_3572:
[C---:B------:R-:W-:Y:S02]  /*07f0*/  SHF.L.U32 R51, R7.reuse, 0x10, RZ ;  /* 0x0000001007337819 */ /* 0x040fe400000006ff */
[----:B------:R-:W-:-:S03]  /*0800*/  PRMT R7, R7, 0x7632, R7 ;  /* 0x0000763207077816 */ /* 0x000fc60000000007 */
[----:B------:R-:W-:Y:S01]  /*0810*/  FMUL.FTZ R54, R51, R62 ;  /* 0x0000003e33367220 */ /* 0x000fe20000410000 */
[----:B------:R-:W-:Y:S06]  /*0820*/  @P3 BRA `(.L_x_3573) ;  /* 0x0000000000083947 */ /* 0x000fec0003800000 */
[----:B------:R-:W-:Y:S05]  /*0830*/  @P0 BRA `(.L_x_3574) ;  /* 0x00000000000c0947 */ /* 0x000fea0003800000 */
[----:B------:R-:W-:Y:S05]  /*0840*/  BRA `(.L_x_3575) ;  /* 0x0000000000107947 */ /* 0x000fea0003800000 */
.L_x_3573:
[----:B-----5:R-:W-:-:S05]  /*0850*/  SHF.L.U32 R51, R11, 0x10, RZ ;  /* 0x000000100b337819 */ /* 0x020fca00000006ff */
[----:B------:R-:W-:-:S07]  /*0860*/  FADD.FTZ R54, R54, R51 ;  /* 0x0000003336367221 */ /* 0x000fce0000010000 */
.L_x_3574:
[----:B------:R-:W-:-:S04]  /*0870*/  F2FP.BF16.F32.PACK_AB R50, RZ, R54 ;  /* 0x00000036ff32723e */ /* 0x000fc800000010ff */
[----:B------:R-:W-:-:S07]  /*0880*/  PRMT R47, R50, 0x7610, R47 ;  /* 0x00007610322f7816 */ /* 0x000fce000000002f */
.L_x_3575:
[----:B------:R-:W-:-:S05]  /*0890*/  SHF.L.U32 R7, R7, 0x10, RZ ;  /* 0x0000001007077819 */ /* 0x000fca00000006ff */
[----:B------:R-:W-:Y:S01]  /*08a0*/  FMUL.FTZ R7, R7, R62 ;  /* 0x0000003e07077220 */ /* 0x000fe20000410000 */
[----:B------:R-:W-:Y:S06]  /*08b0*/  @P3 BRA `(.L_x_3576) ;  /* 0x0000000000083947 */ /* 0x000fec0003800000 */
[----:B------:R-:W-:Y:S05]  /*08c0*/  @P0 BRA `(.L_x_3577) ;  /* 0x0000000000100947 */ /* 0x000fea0003800000 */
[----:B------:R-:W-:Y:S05]  /*08d0*/  BRA `(.L_x_3578) ;  /* 0x0000000000147947 */ /* 0x000fea0003800000 */
.L_x_3576:
[----:B-----5:R-:W-:-:S04]  /*08e0*/  PRMT R50, R11, 0x7632, R50 ;  /* 0x000076320b327816 */ /* 0x020fc80000000032 */
[----:B------:R-:W-:-:S05]  /*08f0*/  SHF.L.U32 R50, R50, 0x10, RZ ;  /* 0x0000001032327819 */ /* 0x000fca00000006ff */
[----:B------:R-:W-:-:S07]  /*0900*/  FADD.FTZ R7, R7, R50 ;  /* 0x0000003207077221 */ /* 0x000fce0000010000 */
.L_x_3577:
[----:B------:R-:W-:-:S04]  /*0910*/  F2FP.BF16.F32.PACK_AB R50, RZ, R7 ;  /* 0x00000007ff32723e */ /* 0x000fc800000010ff */
[----:B------:R-:W-:-:S07]  /*0920*/  PRMT R47, R47, 0x5410, R50 ;  /* 0x000054102f2f7816 */ /* 0x000fce0000000032 */
.L_x_3578:
[----:B------:R-:W0:Y:S01]  /*0930*/  @P0 LDC.64 R50, c[0x0][0x238] ;  /* 0x00008e00ff320b82 */ /* 0x000e220000000a00 */
[----:B------:R-:W-:-:S05]  /*0940*/  IADD3 R55, R0, 0x20, RZ ;  /* 0x0000002000377810 */ /* 0x000fca0007ffe0ff */
[----:B------:R-:W-:Y:S02]  /*0950*/  IMAD.WIDE.U32 R48, R55, 0x10, R48 ;  /* 0x0000001037307825 */ /* 0x000fe400078e0030 */
[----:B------:R-:W1:Y:S02]  /*0960*/  @P2 LDC.64 R56, c[0x0][0x230] ;  /* 0x00008c00ff382b82 */ /* 0x000e640000000a00 */
[----:B0-----:R-:W-:-:S05]  /*0970*/  @P0 IMAD.WIDE.U32 R50, R0, 0x10, R50 ;  /* 0x0000001000320825 */ /* 0x001fca00078e0032 */
[----:B------:R0:W-:Y:S04]  /*0980*/  @P0 STG.E.128 desc[UR4][R50.64], R44 ;  /* 0x0000002c32000986 */ /* 0x0001e8000c101d04 */
[----:B0-----:R-:W2:Y:S01]  /*0990*/  LDG.E.128 R48, desc[UR4][R48.64] ;  /* 0x0000000430307981 */ /* 0x001ea2000c1e1d00 */
[----:B-1----:R-:W-:-:S05]  /*09a0*/  @P2 IMAD.WIDE.U32 R56, R55, 0x10, R56 ;  /* 0x0000001037382825 */ /* 0x002fca00078e0038 */
[----:B-----5:R0:W5:Y:S01]  /*09b0*/  @P2 LDG.E.128 R8, desc[UR4][R56.64] ;  /* 0x0000000438082981 */ /* 0x020162000c1e1d00 */
[C---:B--2---:R-:W-:Y:S02]  /*09c0*/  SHF.L.U32 R59, R48.reuse, 0x10, RZ ;  /* 0x00000010303b7819 */ /* 0x044fe400000006ff */
[----:B------:R-:W-:-:S03]  /*09d0*/  PRMT R58, R48, 0x7632, R58 ;  /* 0x00007632303a7816 */ /* 0x000fc6000000003a */
[----:B0-----:R-:W-:Y:S01]  /*09e0*/  FMUL.FTZ R56, R59, R62 ;  /* 0x0000003e3b387220 */ /* 0x001fe20000410000 */
[----:B------:R-:W-:Y:S06]  /*09f0*/  @P3 BRA `(.L_x_3579) ;  /* 0x0000000000083947 */ /* 0x000fec0003800000 */
[----:B------:R-:W-:Y:S05]  /*0a00*/  @P0 BRA `(.L_x_3580) ;  /* 0x00000000000c0947 */ /* 0x000fea0003800000 */
[----:B------:R-:W-:Y:S05]  /*0a10*/  BRA `(.L_x_3581) ;  /* 0x0000000000107947 */ /* 0x000fea0003800000 */
.L_x_3579:
[----:B-----5:R-:W-:-:S05]  /*0a20*/  SHF.L.U32 R57, R8, 0x10, RZ ;  /* 0x0000001008397819 */ /* 0x020fca00000006ff */
[----:B------:R-:W-:-:S07]  /*0a30*/  FADD.FTZ R56, R57, R56 ;  /* 0x0000003839387221 */ /* 0x000fce0000010000 */
.L_x_3580:
[----:B------:R-:W-:-:S04]  /*0a40*/  F2FP.BF16.F32.PACK_AB R48, RZ, R56 ;  /* 0x00000038ff30723e */ /* 0x000fc800000010ff */
[----:B------:R-:W-:-:S07]  /*0a50*/  PRMT R44, R48, 0x7610, R44 ;  /* 0x00007610302c7816 */ /* 0x000fce000000002c */
.L_x_3581:
[----:B------:R-:W-:-:S05]  /*0a60*/  SHF.L.U32 R57, R58, 0x10, RZ ;  /* 0x000000103a397819 */ /* 0x000fca00000006ff */
[----:B------:R-:W-:Y:S01]  /*0a70*/  FMUL.FTZ R48, R57, R62 ;  /* 0x0000003e39307220 */ /* 0x000fe20000410000 */
[----:B------:R-:W-:Y:S06]  /*0a80*/  @P3 BRA `(.L_x_3582) ;  /* 0x0000000000083947 */ /* 0x000fec0003800000 */
[----:B------:R-:W-:Y:S05]  /*0a90*/  @P0 BRA `(.L_x_3583) ;  /* 0x0000000000100947 */ /* 0x000fea0003800000 */
[----:B------:R-:W-:Y:S05]  /*0aa0*/  BRA `(.L_x_3584) ;  /* 0x0000000000147947 */ /* 0x000fea0003800000 */
.L_x_3582:
[----:B-----5:R-:W-:-:S04]  /*0ab0*/  PRMT R57, R8, 0x7632, R57 ;  /* 0x0000763208397816 */ /* 0x020fc80000000039 */
[----:B------:R-:W-:-:S05]  /*0ac0*/  SHF.L.U32 R57, R57, 0x10, RZ ;  /* 0x0000001039397819 */ /* 0x000fca00000006ff */
[----:B------:R-:W-:-:S07]  /*0ad0*/  FADD.FTZ R48, R48, R57 ;  /* 0x0000003930307221 */ /* 0x000fce0000010000 */
.L_x_3583:
[----:B------:R-:W-:-:S04]  /*0ae0*/  F2FP.BF16.F32.PACK_AB R57, RZ, R48 ;  /* 0x00000030ff39723e */ /* 0x000fc800000010ff */
[----:B------:R-:W-:-:S07]  /*0af0*/  PRMT R44, R44, 0x5410, R57 ;  /* 0x000054102c2c7816 */ /* 0x000fce0000000039 */
.L_x_3584:
[C---:B------:R-:W-:Y:S02]  /*0b00*/  SHF.L.U32 R57, R49.reuse, 0x10, RZ ;  /* 0x0000001031397819 */ /* 0x040fe400000006ff */
[----:B------:R-:W-:-:S03]  /*0b10*/  PRMT R58, R49, 0x7632, R58 ;  /* 0x00007632313a7816 */ /* 0x000fc6000000003a */
[----:B------:R-:W-:Y:S01]  /*0b20*/  FMUL.FTZ R49, R57, R62 ;  /* 0x0000003e39317220 */ /* 0x000fe20000410000 */
[----:B------:R-:W-:Y:S06]  /*0b30*/  @P3 BRA `(.L_x_3585) ;  /* 0x0000000000083947 */ /* 0x000fec0003800000 */
[----:B------:R-:W-:Y:S05]  /*0b40*/  @P0 BRA `(.L_x_3586) ;  /* 0x00000000000c0947 */ /* 0x000fea0003800000 */
[----:B------:R-:W-:Y:S05]  /*0b50*/  BRA `(.L_x_3587) ;  /* 0x0000000000107947 */ /* 0x000fea0003800000 */
.L_x_3585:
[----:B-----5:R-:W-:-:S05]  /*0b60*/  SHF.L.U32 R64, R9, 0x10, RZ ;  /* 0x0000001009407819 */ /* 0x020fca00000006ff */
[----:B------:R-:W-:-:S07]  /*0b70*/  FADD.FTZ R49, R64, R49 ;  /* 0x0000003140317221 */ /* 0x000fce0000010000 */
.L_x_3586:
[----:B------:R-:W-:-:S04]  /*0b80*/  F2FP.BF16.F32.PACK_AB R57, RZ, R49 ;  /* 0x00000031ff39723e */ /* 0x000fc800000010ff */
[----:B------:R-:W-:-:S07]  /*0b90*/  PRMT R45, R57, 0x7610, R45 ;  /* 0x00007610392d7816 */ /* 0x000fce000000002d */
.L_x_3587:
[----:B------:R-:W-:-:S05]  /*0ba0*/  SHF.L.U32 R57, R58, 0x10, RZ ;  /* 0x000000103a397819 */ /* 0x000fca00000006ff */
[----:B------:R-:W-:Y:S01]  /*0bb0*/  FMUL.FTZ R57, R57, R62 ;  /* 0x0000003e39397220 */ /* 0x000fe20000410000 */
[----:B------:R-:W-:Y:S06]  /*0bc0*/  @P3 BRA `(.L_x_3588) ;  /* 0x0000000000083947 */ /* 0x000fec0003800000 */
[----:B------:R-:W-:Y:S05]  /*0bd0*/  @P0 BRA `(.L_x_3589) ;  /* 0x0000000000100947 */ /* 0x000fea0003800000 */
[----:B------:R-:W-:Y:S05]  /*0be0*/  BRA `(.L_x_3590) ;  /* 0x0000000000147947 */ /* 0x000fea0003800000 */
.L_x_3588:
[----:B-----5:R-:W-:-:S04]  /*0bf0*/  PRMT R58, R9, 0x7632, R58 ;  /* 0x00007632093a7816 */ /* 0x020fc8000000003a */
[----:B------:R-:W-:-:S05]  /*0c00*/  SHF.L.U32 R58, R58, 0x10, RZ ;  /* 0x000000103a3a7819 */ /* 0x000fca00000006ff */
[----:B------:R-:W-:-:S07]  /*0c10*/  FADD.FTZ R57, R57, R58 ;  /* 0x0000003a39397221 */ /* 0x000fce0000010000 */
.L_x_3589:
[----:B------:R-:W-:-:S04]  /*0c20*/  F2FP.BF16.F32.PACK_AB R58, RZ, R57 ;  /* 0x00000039ff3a723e */ /* 0x000fc800000010ff */
[----:B------:R-:W-:-:S07]  /*0c30*/  PRMT R45, R45, 0x5410, R58 ;  /* 0x000054102d2d7816 */ /* 0x000fce000000003a */
.L_x_3590:
[C---:B------:R-:W-:Y:S02]  /*0c40*/  SHF.L.U32 R59, R50.reuse, 0x10, RZ ;  /* 0x00000010323b7819 */ /* 0x040fe400000006ff */
[----:B------:R-:W-:-:S03]  /*0c50*/  PRMT R50, R50, 0x7632, R50 ;  /* 0x0000763232327816 */ /* 0x000fc60000000032 */
[----:B------:R-:W-:Y:S01]  /*0c60*/  FMUL.FTZ R58, R59, R62 ;  /* 0x0000003e3b3a7220 */ /* 0x000fe20000410000 */
[----:B------:R-:W-:Y:S06]  /*0c70*/  @P3 BRA `(.L_x_3591) ;  /* 0x0000000000083947 */ /* 0x000fec0003800000 */
[----:B------:R-:W-:Y:S05]  /*0c80*/  @P0 BRA `(.L_x_3592) ;  /* 0x00000000000c0947 */ /* 0x000fea0003800000 */
[----:B------:R-:W-:Y:S05]  /*0c90*/  BRA `(.L_x_3593) ;  /* 0x0000000000107947 */ /* 0x000fea0003800000 */
.L_x_3591:
[----:B-----5:R-:W-:-:S05]  /*0ca0*/  SHF.L.U32 R59, R10, 0x10, RZ ;  /* 0x000000100a3b7819 */ /* 0x020fca00000006ff */
[----:B------:R-:W-:-:S07]  /*0cb0*/  FADD.FTZ R58, R59, R58 ;  /* 0x0000003a3b3a7221 */ /* 0x000fce0000010000 */
.L_x_3592:
[----:B------:R-:W-:-:S04]  /*0cc0*/  F2FP.BF16.F32.PACK_AB R59, RZ, R58 ;  /* 0x0000003aff3b723e */ /* 0x000fc800000010ff */
[----:B------:R-:W-:-:S07]  /*0cd0*/  PRMT R46, R59, 0x7610, R46 ;  /* 0x000076103b2e7816 */ /* 0x000fce000000002e */
.L_x_3593:
[----:B------:R-:W-:-:S05]  /*0ce0*/  SHF.L.U32 R59, R50, 0x10, RZ ;  /* 0x00000010323b7819 */ /* 0x000fca00000006ff */
[----:B------:R-:W-:Y:S01]  /*0cf0*/  FMUL.FTZ R59, R59, R62 ;  /* 0x0000003e3b3b7220 */ /* 0x000fe20000410000 */
[----:B------:R-:W-:Y:S06]  /*0d00*/  @P3 BRA `(.L_x_3594) ;  /* 0x0000000000083947 */ /* 0x000fec0003800000 */
[----:B------:R-:W-:Y:S05]  /*0d10*/  @P0 BRA `(.L_x_3595) ;  /* 0x0000000000100947 */ /* 0x000fea0003800000 */
[----:B------:R-:W-:Y:S05]  /*0d20*/  BRA `(.L_x_3596) ;  /* 0x0000000000147947 */ /* 0x000fea0003800000 */
.L_x_3594:
[----:B-----5:R-:W-:-:S04]  /*0d30*/  PRMT R50, R10, 0x7632, R50 ;  /* 0x000076320a327816 */ /* 0x020fc80000000032 */
[----:B------:R-:W-:-:S05]  /*0d40*/  SHF.L.U32 R50, R50, 0x10, RZ ;  /* 0x0000001032327819 */ /* 0x000fca00000006ff */
[----:B------:R-:W-:-:S07]  /*0d50*/  FADD.FTZ R59, R59, R50 ;  /* 0x000000323b3b7221 */ /* 0x000fce0000010000 */
.L_x_3595:
[----:B------:R-:W-:-:S04]  /*0d60*/  F2FP.BF16.F32.PACK_AB R50, RZ, R59 ;  /* 0x0000003bff32723e */ /* 0x000fc800000010ff */
[----:B------:R-:W-:-:S07]  /*0d70*/  PRMT R46, R46, 0x5410, R50 ;  /* 0x000054102e2e7816 */ /* 0x000fce0000000032 */
.L_x_3596:
[C---:B------:R-:W-:Y:S02]  /*0d80*/  SHF.L.U32 R61, R51.reuse, 0x10, RZ ;  /* 0x00000010333d7819 */ /* 0x040fe400000006ff */
[----:B------:R-:W-:-:S03]  /*0d90*/  PRMT R51, R51, 0x7632, R51 ;  /* 0x0000763233337816 */ /* 0x000fc60000000033 */
[----:B------:R-:W-:Y:S01]  /*0da0*/  FMUL.FTZ R61, R61, R62 ;  /* 0x0000003e3d3d7220 */ /* 0x000fe20000410000 */
[----:B------:R-:W-:Y:S06]  /*0db0*/  @P3 BRA `(.L_x_3597) ;  /* 0x0000000000083947 */ /* 0x000fec0003800000 */
[----:B------:R-:W-:Y:S05]  /*0dc0*/  @P0 BRA `(.L_x_3598) ;  /* 0x00000000000c0947 */ /* 0x000fea0003800000 */
[----:B------:R-:W-:Y:S05]  /*0dd0*/  BRA `(.L_x_3599) ;  /* 0x0000000000107947 */ /* 0x000fea0003800000 */
.L_x_3597:
[----:B-----5:R-:W-:-:S05]  /*0de0*/  SHF.L.U32 R50, R11, 0x10, RZ ;  /* 0x000000100b327819 */ /* 0x020fca00000006ff */
[----:B------:R-:W-:-:S07]  /*0df0*/  FADD.FTZ R61, R50, R61 ;  /* 0x0000003d323d7221 */ /* 0x000fce0000010000 */
.L_x_3598:
[----:B------:R-:W-:-:S04]  /*0e00*/  F2FP.BF16.F32.PACK_AB R50, RZ, R61 ;  /* 0x0000003dff32723e */ /* 0x000fc800000010ff */
[----:B------:R-:W-:-:S07]  /*0e10*/  PRMT R47, R50, 0x7610, R47 ;  /* 0x00007610322f7816 */ /* 0x000fce000000002f */
.L_x_3599:
[----:B------:R-:W-:-:S05]  /*0e20*/  SHF.L.U32 R51, R51, 0x10, RZ ;  /* 0x0000001033337819 */ /* 0x000fca00000006ff */
[----:B------:R-:W-:Y:S01]  /*0e30*/  FMUL.FTZ R62, R51, R62 ;  /* 0x0000003e333e7220 */ /* 0x000fe20000410000 */
[----:B------:R-:W-:Y:S06]  /*0e40*/  @P3 BRA `(.L_x_3600) ;  /* 0x0000000000083947 */ /* 0x000fec0003800000 */
[----:B------:R-:W-:Y:S05]  /*0e50*/  @P0 BRA `(.L_x_3601) ;  /* 0x0000000000100947 */ /* 0x000fea0003800000 */
[----:B------:R-:W-:Y:S05]  /*0e60*/  BRA `(.L_x_3602) ;  /* 0x0000000000147947 */ /* 0x000fea0003800000 */
.L_x_3600:
[----:B-----5:R-:W-:-:S04]  /*0e70*/  PRMT R50, R11, 0x7632, R50 ;  /* 0x000076320b327816 */ /* 0x020fc80000000032 */
[----:B------:R-:W-:-:S05]  /*0e80*/  SHF.L.U32 R51, R50, 0x10, RZ ;  /* 0x0000001032337819 */ /* 0x000fca00000006ff */
[----:B------:R-:W-:-:S07]  /*0e90*/  FADD.FTZ R62, R62, R51 ;  /* 0x000000333e3e7221 */ /* 0x000fce0000010000 */
.L_x_3601:
[----:B------:R-:W-:-:S04]  /*0ea0*/  F2FP.BF16.F32.PACK_AB R50, RZ, R62 ;  /* 0x0000003eff32723e */ /* 0x000fc800000010ff */
[----:B------:R-:W-:-:S07]  /*0eb0*/  PRMT R47, R47, 0x5410, R50 ;  /* 0x000054102f2f7816 */ /* 0x000fce0000000032 */
.L_x_3602:
[----:B------:R-:W-:Y:S01]  /*0ec0*/  FADD.FTZ R64, RZ, R4 ;  /* 0x00000004ff407221 */ /* 0x000fe20000010000 */
[----:B------:R-:W0:Y:S01]  /*0ed0*/  @P0 LDC.64 R50, c[0x0][0x238] ;  /* 0x00008e00ff320b82 */ /* 0x000e220000000a00 */
[----:B------:R-:W-:Y:S01]  /*0ee0*/  UMOV UR10, 0xffffffff ;  /* 0xffffffff000a7882 */ /* 0x000fe20000000000 */
[----:B------:R-:W-:Y:S01]  /*0ef0*/  ISETP.NE.AND P2, PT, R60, RZ, PT ;  /* 0x000000ff3c00720c */ /* 0x000fe20003f45270 */
[----:B------:R-:W-:-:S04]  /*0f00*/  FADD.FTZ R63, R64, R3 ;  /* 0x00000003403f7221 */ /* 0x000fc80000010000 */
[----:B------:R-:W-:-:S04]  /*0f10*/  FADD.FTZ R64, R63, R52 ;  /* 0x000000343f407221 */ /* 0x000fc80000010000 */
[----:B------:R-:W-:-:S04]  /*0f20*/  FADD.FTZ R64, R64, R5 ;  /* 0x0000000540407221 */ /* 0x000fc80000010000 */
[----:B------:R-:W-:-:S04]  /*0f30*/  FADD.FTZ R63, R64, R53 ;  /* 0x00000035403f7221 */ /* 0x000fc80000010000 */
[----:B------:R-:W-:-:S04]  /*0f40*/  FADD.FTZ R63, R63, R6 ;  /* 0x000000063f3f7221 */ /* 0x000fc80000010000 */
[----:B------:R-:W-:Y:S01]  /*0f50*/  FADD.FTZ R64, R63, R54 ;  /* 0x000000363f407221 */ /* 0x000fe20000010000 */
[----:B0-----:R-:W-:-:S04]  /*0f60*/  @P0 IMAD.WIDE.U32 R50, R55, 0x10, R50 ;  /* 0x0000001037320825 */ /* 0x001fc800078e0032 */
[----:B------:R-:W-:Y:S01]  /*0f70*/  FADD.FTZ R63, R64, R7 ;  /* 0x00000007403f7221 */ /* 0x000fe20000010000 */
[----:B------:R0:W-:Y:S03]  /*0f80*/  @P0 STG.E.128 desc[UR4][R50.64], R44 ;  /* 0x0000002c32000986 */ /* 0x0001e6000c101d04 */
        /* <DEDUP_REMOVED lines=62> */
.L_x_3616:
[----:B-1----:R-:W-:Y:S01]  /*1370*/  FADD.FTZ R50, R69, R50 ;  /* 0x0000003245327221 */ /* 0x002fe20000010000 */
[----:B------:R-:W-:-:S03]  /*1380*/  FSEL R63, R60, RZ, !P4 ;  /* 0x000000ff3c3f7208 */ /* 0x000fc60006000000 */
[----:B------:R-:W-:Y:S01]  /*1390*/  FFMA.FTZ R51, R50, R51, UR7 ;  /* 0x0000000732337e23 */ /* 0x000fe20008010033 */
[----:B------:R-:W-:Y:S01]  /*13a0*/  FMUL.FTZ R50, R60, R60 ;  /* 0x0000003c3c327220 */ /* 0x000fe20000410000 */
[C---:B------:R-:W-:Y:S01]  /*13b0*/  FADD.FTZ R64, -R63.reuse, R3 ;  /* 0x000000033f407221 */ /* 0x040fe20000010100 */
[C---:B------:R-:W-:Y:S01]  /*13c0*/  FADD.FTZ R52, -R63.reuse, R52 ;  /* 0x000000343f347221 */ /* 0x040fe20000010100 */
[C---:B------:R-:W-:Y:S01]  /*13d0*/  FADD.FTZ R53, -R63.reuse, R53 ;  /* 0x000000353f357221 */ /* 0x040fe20000010100 */
[C---:B------:R-:W-:Y:S01]  /*13e0*/  FADD.FTZ R6, -R63.reuse, R6 ;  /* 0x000000063f067221 */ /* 0x040fe20000010100 */
[----:B------:R-:W-:Y:S01]  /*13f0*/  FSEL R50, R50, RZ, P4 ;  /* 0x000000ff32327208 */ /* 0x000fe20002000000 */
[C---:B------:R-:W-:Y:S01]  /*1400*/  FADD.FTZ R4, -R63.reuse, R4 ;  /* 0x000000043f047221 */ /* 0x040fe20000010100 */
[C---:B------:R-:W-:Y:S01]  /*1410*/  FADD.FTZ R5, -R63.reuse, R5 ;  /* 0x000000053f057221 */ /* 0x040fe20000010100 */
[C---:B------:R-:W-:Y:S01]  /*1420*/  FADD.FTZ R54, -R63.reuse, R54 ;  /* 0x000000363f367221 */ /* 0x040fe20000010100 */
[----:B------:R-:W-:Y:S01]  /*1430*/  FADD.FTZ R7, -R63, R7 ;  /* 0x000000073f077221 */ /* 0x000fe20000010100 */
[----:B------:R-:W-:Y:S01]  /*1440*/  FADD.FTZ R65, R51, R50 ;  /* 0x0000003233417221 */ /* 0x000fe20000010000 */
[C---:B------:R-:W-:Y:S01]  /*1450*/  FADD.FTZ R56, -R63.reuse, R56 ;  /* 0x000000383f387221 */ /* 0x040fe20000010100 */
[----:B------:R-:W1:Y:S01]  /*1460*/  LDC.64 R50, c[0x0][0x2b8] ;  /* 0x0000ae00ff327b82 */ /* 0x000e620000000a00 */
[C---:B------:R-:W-:Y:S01]  /*1470*/  FADD.FTZ R48, -R63.reuse, R48 ;  /* 0x000000303f307221 */ /* 0x040fe20000010100 */
[----:B------:R2:W3:Y:S01]  /*1480*/  MUFU.RSQ R3, R65 ;  /* 0x0000004100037308 */ /* 0x0004e20000001400 */
[C---:B------:R-:W-:Y:S01]  /*1490*/  FADD.FTZ R49, -R63.reuse, R49 ;  /* 0x000000313f317221 */ /* 0x040fe20000010100 */
[C---:B------:R-:W-:Y:S01]  /*14a0*/  FADD.FTZ R57, -R63.reuse, R57 ;  /* 0x000000393f397221 */ /* 0x040fe20000010100 */
[C---:B------:R-:W-:Y:S01]  /*14b0*/  FADD.FTZ R58, -R63.reuse, R58 ;  /* 0x0000003a3f3a7221 */ /* 0x040fe20000010100 */
[C---:B------:R-:W-:Y:S01]  /*14c0*/  FADD.FTZ R59, -R63.reuse, R59 ;  /* 0x0000003b3f3b7221 */ /* 0x040fe20000010100 */
[C---:B------:R-:W-:Y:S01]  /*14d0*/  FADD.FTZ R61, -R63.reuse, R61 ;  /* 0x0000003d3f3d7221 */ /* 0x040fe20000010100 */
[----:B--2---:R-:W-:Y:S01]  /*14e0*/  FADD.FTZ R65, -R63, R62 ;  /* 0x0000003e3f417221 */ /* 0x004fe20000010100 */
[C---:B---3--:R-:W-:Y:S01]  /*14f0*/  FMUL.FTZ R53, R3.reuse, R53 ;  /* 0x0000003503357220 */ /* 0x048fe20000410000 */
[C---:B------:R-:W-:Y:S01]  /*1500*/  FMUL.FTZ R64, R3.reuse, R64 ;  /* 0x0000004003407220 */ /* 0x040fe20000410000 */
[C---:B------:R-:W-:Y:S01]  /*1510*/  FMUL.FTZ R61, R3.reuse, R61 ;  /* 0x0000003d033d7220 */ /* 0x040fe20000410000 */
[----:B------:R-:W-:Y:S01]  /*1520*/  FMUL.FTZ R49, R3, R49 ;  /* 0x0000003103317220 */ /* 0x000fe20000410000 */
[----:B-1----:R-:W-:-:S04]  /*1530*/  IMAD.WIDE.U32 R62, R0, 0x10, R50 ;  /* 0x00000010003e7825 */ /* 0x002fc800078e0032 */
[----:B------:R-:W-:Y:S01]  /*1540*/  FMUL.FTZ R0, R3, R5 ;  /* 0x0000000503007220 */ /* 0x000fe20000410000 */
[----:B------:R-:W-:Y:S01]  /*1550*/  FFMA.FTZ R61, R42, R61, R26 ;  /* 0x0000003d2a3d7223 */ /* 0x000fe2000001001a */
[----:B------:R-:W-:Y:S01]  /*1560*/  FFMA.FTZ R49, R38, R49, R22 ;  /* 0x0000003126317223 */ /* 0x000fe20000010016 */
[----:B------:R-:W-:-:S04]  /*1570*/  IMAD.WIDE.U32 R66, R55, 0x10, R50 ;  /* 0x0000001037427825 */ /* 0x000fc800078e0032 */
        /* <DEDUP_REMOVED lines=9> */
[----:B------:R-:W-:Y:S01]  /*1610*/  F2FP.BF16.F32.PACK_AB R5, R0, R5 ;  /* 0x000000050005723e */ /* 0x000fe200000010ff */
[----:B------:R-:W-:Y:S01]  /*1620*/  FMUL.FTZ R0, R3, R65 ;  /* 0x0000004103007220 */ /* 0x000fe20000410000 */
[----:B------:R-:W-:Y:S01]  /*1630*/  F2FP.BF16.F32.PACK_AB R6, R51, R6 ;  /* 0x000000063306723e */ /* 0x000fe200000010ff */
[----:B------:R-:W-:Y:S01]  /*1640*/  FMUL.FTZ R51, R3, R4 ;  /* 0x0000000403337220 */ /* 0x000fe20000410000 */
[----:B------:R-:W-:Y:S01]  /*1650*/  FFMA.FTZ R7, R34, R55, R18 ;  /* 0x0000003722077223 */ /* 0x000fe20000010012 */
[----:B------:R-:W-:Y:S01]  /*1660*/  FFMA.FTZ R50, R43, R0, R27 ;  /* 0x000000002b327223 */ /* 0x000fe2000001001b */
[----:B------:R-:W-:Y:S01]  /*1670*/  FMUL.FTZ R0, R3, R59 ;  /* 0x0000003b03007220 */ /* 0x000fe20000410000 */
[----:B------:R-:W-:Y:S01]  /*1680*/  FFMA.FTZ R4, R28, R51, R12 ;  /* 0x000000331c047223 */ /* 0x000fe2000001000c */
[----:B------:R-:W-:Y:S01]  /*1690*/  FFMA.FTZ R51, R29, R64, R13 ;  /* 0x000000401d337223 */ /* 0x000fe2000001000d */
[----:B------:R-:W-:Y:S01]  /*16a0*/  FFMA.FTZ R52, R35, R52, R19 ;  /* 0x0000003423347223 */ /* 0x000fe20000010013 */
[----:B------:R-:W-:Y:S01]  /*16b0*/  FFMA.FTZ R59, R41, R0, R25 ;  /* 0x00000000293b7223 */ /* 0x000fe20000010019 */
[----:B------:R-:W1:Y:S01]  /*16c0*/  @!P2 LDC.64 R54, c[0x0][0x250] ;  /* 0x00009400ff36ab82 */ /* 0x000e620000000a00 */
[----:B------:R-:W-:Y:S01]  /*16d0*/  FMUL.FTZ R0, R3, R48 ;  /* 0x0000003003007220 */ /* 0x000fe20000410000 */
[----:B------:R-:W-:-:S02]  /*16e0*/  F2FP.BF16.F32.PACK_AB R4, R51, R4 ;  /* 0x000000043304723e */ /* 0x000fc400000010ff */
[----:B------:R-:W-:Y:S01]  /*16f0*/  F2FP.BF16.F32.PACK_AB R51, R50, R61 ;  /* 0x0000003d3233723e */ /* 0x000fe200000010ff */
[----:B------:R-:W-:Y:S01]  /*1700*/  FFMA.FTZ R50, R40, R53, R24 ;  /* 0x0000003528327223 */ /* 0x000fe20000010018 */
[----:B------:R-:W-:Y:S02]  /*1710*/  F2FP.BF16.F32.PACK_AB R7, R52, R7 ;  /* 0x000000073407723e */ /* 0x000fe400000010ff */
[----:B------:R-:W2:Y:S02]  /*1720*/  @!P2 LDC.64 R52, c[0x0][0x258] ;  /* 0x00009600ff34ab82 */ /* 0x000ea40000000a00 */
[----:B------:R-:W-:Y:S01]  /*1730*/  F2FP.BF16.F32.PACK_AB R50, R59, R50 ;  /* 0x000000323b32723e */ /* 0x000fe200000010ff */
[C---:B------:R-:W-:Y:S01]  /*1740*/  FMUL.FTZ R59, R3.reuse, R56 ;  /* 0x00000038033b7220 */ /* 0x040fe20000410000 */
[----:B------:R-:W-:-:S03]  /*1750*/  FMUL.FTZ R56, R3, R57 ;  /* 0x0000003903387220 */ /* 0x000fc60000410000 */
[----:B------:R-:W-:Y:S01]  /*1760*/  FFMA.FTZ R48, R36, R59, R20 ;  /* 0x0000003b24307223 */ /* 0x000fe20000010014 */
[----:B------:R-:W-:Y:S01]  /*1770*/  FFMA.FTZ R59, R37, R0, R21 ;  /* 0x00000000253b7223 */ /* 0x000fe20000010015 */
[----:B------:R-:W-:Y:S02]  /*1780*/  FFMA.FTZ R0, R39, R56, R23 ;  /* 0x0000003827007223 */ /* 0x000fe40000010017 */
[----:B------:R-:W3:Y:S02]  /*1790*/  LDC.64 R56, c[0x0][0x210] ;  /* 0x00008400ff387b82 */ /* 0x000ee40000000a00 */
[----:B------:R-:W-:Y:S02]  /*17a0*/  F2FP.BF16.F32.PACK_AB R48, R59, R48 ;  /* 0x000000303b30723e */ /* 0x000fe400000010ff */
[----:B------:R-:W-:Y:S01]  /*17b0*/  F2FP.BF16.F32.PACK_AB R49, R0, R49 ;  /* 0x000000310031723e */ /* 0x000fe200000010ff */
[----:B-1----:R-:W-:-:S05]  /*17c0*/  @!P2 IMAD.WIDE R54, R2, 0x4, R54 ;  /* 0x000000040236a825 */ /* 0x002fca00078e0236 */
[----:B------:R4:W-:Y:S01]  /*17d0*/  @!P2 STG.E desc[UR4][R54.64], R60 ;  /* 0x0000003c3600a986 */ /* 0x0009e2000c101904 */
[----:B--2---:R-:W-:-:S05]  /*17e0*/  @!P2 IMAD.WIDE R52, R2, 0x4, R52 ;  /* 0x000000040234a825 */ /* 0x004fca00078e0234 */
[----:B------:R4:W-:Y:S04]  /*17f0*/  @!P2 STG.E desc[UR4][R52.64], R3 ;  /* 0x000000033400a986 */ /* 0x0009e8000c101904 */
[----:B------:R4:W-:Y:S01]  /*1800*/  STG.E.128 desc[UR4][R62.64], R4 ;  /* 0x000000043e007986 */ /* 0x0009e2000c101d04 */
[----:B---3--:R-:W-:-:S03]  /*1810*/  LEA R2, R56, R2, 0x2 ;  /* 0x0000000238027211 */ /* 0x008fc600078e10ff */
[----:B------:R4:W-:Y:S01]  /*1820*/  STG.E.128 desc[UR4][R66.64], R48 ;  /* 0x0000003042007986 */ /* 0x0009e2000c101d04 */
[----:B------:R-:W-:-:S13]  /*1830*/  ISETP.GE.AND P2, PT, R2, R57, PT ;  /* 0x000000390200720c */ /* 0x000fda0003f46270 */
[----:B------:R-:W-:Y:S05]  /*1840*/  @!P2 BRA `(.L_x_3604) ;  /* 0xffffffe800a4a947 */ /* 0x000fea000383ffff */
[----:B------:R-:W-:Y:S05]  /*1850*/  EXIT ;  /* 0x000000000000794d */ /* 0x000fea0003800000 */
.L_x_3603:
        /* <DEDUP_REMOVED lines=8> */
.L_x_3606:
[----:B------:R-:W-:Y:S05]  /*18e0*/  BSYNC B0 ;  /* 0x0000000000007941 */ /* 0x000fea0003800000 */
.L_x_3605:
        /* <DEDUP_REMOVED lines=8> */
.L_x_3607:
[----:B------:R-:W-:Y:S01]  /*1970*/  HFMA2.MMA R65, -RZ, RZ, 0, 2.384185791015625e-07 ;  /* 0x00000004ff417435 */ /* 0x000fe200000001ff */
[----:B------:R-:W-:-:S05]  /*1980*/  FADD.FTZ R67, R66, R50 ;  /* 0x0000003242437221 */ /* 0x000fca0000010000 */
[----:B------:R-:W-:-:S07]  /*1990*/  MOV R66, R67 ;  /* 0x0000004300427202 */ /* 0x000fce0000000f00 */
[----:B------:R-:W-:Y:S05]  /*19a0*/  WARPSYNC.COLLECTIVE R63, `(.L_x_3608) ;  /* 0x000000003f087348 */ /* 0x000fea0003c00000 */
[----:B------:R0:W1:Y:S02]  /*19b0*/  SHFL.BFLY P3, R50, R66, R65, R64 ;  /* 0x0c00004142327389 */ /* 0x0000640000060040 */
[----:B01----:R-:W-:Y:S01]  /*19c0*/  ENDCOLLECTIVE ;  /* 0x000000000000791b */ /* 0x003fe20003800000 */
.L_x_3608:
[----:B------:R-:W-:Y:S01]  /*19d0*/  HFMA2.MMA R65, -RZ, RZ, 0, 4.76837158203125e-07 ;  /* 0x00000008ff417435 */ /* 0x000fe200000001ff */
[----:B------:R-:W-:-:S05]  /*19e0*/  FADD.FTZ R68, R67, R50 ;  /* 0x0000003243447221 */ /* 0x000fca0000010000 */
[----:B------:R-:W-:-:S07]  /*19f0*/  MOV R66, R68 ;  /* 0x0000004400427202 */ /* 0x000fce0000000f00 */
[----:B------:R-:W-:Y:S05]  /*1a00*/  WARPSYNC.COLLECTIVE R63, `(.L_x_3609) ;  /* 0x000000003f087348 */ /* 0x000fea0003c00000 */
[----:B------:R0:W1:Y:S02]  /*1a10*/  SHFL.BFLY P3, R50, R66, R65, R64 ;  /* 0x0c00004142327389 */ /* 0x0000640000060040 */
[----:B01----:R-:W-:Y:S01]  /*1a20*/  ENDCOLLECTIVE ;  /* 0x000000000000791b */ /* 0x003fe20003800000 */
.L_x_3609:
[----:B------:R-:W-:Y:S01]  /*1a30*/  HFMA2.MMA R65, -RZ, RZ, 0, 9.5367431640625e-07 ;  /* 0x00000010ff417435 */ /* 0x000fe200000001ff */
[----:B------:R-:W-:-:S05]  /*1a40*/  FADD.FTZ R69, R68, R50 ;  /* 0x0000003244457221 */ /* 0x000fca0000010000 */
[----:B------:R-:W-:-:S07]  /*1a50*/  MOV R66, R69 ;  /* 0x0000004500427202 */ /* 0x000fce0000000f00 */
[----:B------:R-:W-:Y:S05]  /*1a60*/  WARPSYNC.COLLECTIVE R63, `(.L_x_3610) ;  /* 0x000000003f087348 */ /* 0x000fea0003c00000 */
[----:B------:R0:W1:Y:S02]  /*1a70*/  SHFL.BFLY P3, R50, R66, R65, R64 ;  /* 0x0c00004142327389 */ /* 0x0000640000060040 */
[----:B01----:R-:W-:Y:S01]  /*1a80*/  ENDCOLLECTIVE ;  /* 0x000000000000791b */ /* 0x003fe20003800000 */
.L_x_3610:
        /* <DEDUP_REMOVED lines=39> */
.L_x_3611:
[----:B------:R-:W-:Y:S01]  /*1d00*/  HFMA2.MMA R65, -RZ, RZ, 0, 1.1920928955078125e-07 ;  /* 0x00000002ff417435 */ /* 0x000fe200000001ff */
[----:B------:R-:W-:-:S05]  /*1d10*/  FADD.FTZ R67, R66, R50 ;  /* 0x0000003242437221 */ /* 0x000fca0000010000 */
[----:B------:R-:W-:-:S07]  /*1d20*/  MOV R66, R67 ;  /* 0x0000004300427202 */ /* 0x000fce0000000f00 */
[----:B------:R-:W-:Y:S05]  /*1d30*/  WARPSYNC.COLLECTIVE R63, `(.L_x_3612) ;  /* 0x000000003f087348 */ /* 0x000fea0003c00000 */
[----:B------:R0:W1:Y:S02]  /*1d40*/  SHFL.BFLY P3, R50, R66, R65, R64 ;  /* 0x0c00004142327389 */ /* 0x0000640000060040 */
[----:B01----:R-:W-:Y:S01]  /*1d50*/  ENDCOLLECTIVE ;  /* 0x000000000000791b */ /* 0x003fe20003800000 */
.L_x_3612:
[----:B------:R-:W-:Y:S01]  /*1d60*/  HFMA2.MMA R65, -RZ, RZ, 0, 2.384185791015625e-07 ;  /* 0x00000004ff417435 */ /* 0x000fe200000001ff */
[----:B------:R-:W-:-:S05]  /*1d70*/  FADD.FTZ R68, R67, R50 ;  /* 0x0000003243447221 */ /* 0x000fca0000010000 */
[----:B------:R-:W-:-:S07]  /*1d80*/  MOV R66, R68 ;  /* 0x0000004400427202 */ /* 0x000fce0000000f00 */
[----:B------:R-:W-:Y:S05]  /*1d90*/  WARPSYNC.COLLECTIVE R63, `(.L_x_3613) ;  /* 0x000000003f087348 */ /* 0x000fea0003c00000 */
[----:B------:R0:W1:Y:S02]  /*1da0*/  SHFL.BFLY P3, R50, R66, R65, R64 ;  /* 0x0c00004142327389 */ /* 0x0000640000060040 */
[----:B01----:R-:W-:Y:S01]  /*1db0*/  ENDCOLLECTIVE ;  /* 0x000000000000791b */ /* 0x003fe20003800000 */
.L_x_3613:
[----:B------:R-:W-:Y:S01]  /*1dc0*/  HFMA2.MMA R65, -RZ, RZ, 0, 4.76837158203125e-07 ;  /* 0x00000008ff417435 */ /* 0x000fe200000001ff */
[----:B------:R-:W-:-:S05]  /*1dd0*/  FADD.FTZ R69, R68, R50 ;  /* 0x0000003244457221 */ /* 0x000fca0000010000 */
[----:B------:R-:W-:-:S07]  /*1de0*/  MOV R66, R69 ;  /* 0x0000004500427202 */ /* 0x000fce0000000f00 */
[----:B------:R-:W-:Y:S05]  /*1df0*/  WARPSYNC.COLLECTIVE R63, `(.L_x_3614) ;  /* 0x000000003f087348 */ /* 0x000fea0003c00000 */
[----:B------:R0:W1:Y:S02]  /*1e00*/  SHFL.BFLY P3, R50, R66, R65, R64 ;  /* 0x0c00004142327389 */ /* 0x0000640000060040 */
[----:B01----:R-:W-:Y:S01]  /*1e10*/  ENDCOLLECTIVE ;  /* 0x000000000000791b */ /* 0x003fe20003800000 */
.L_x_3614:
[----:B------:R-:W-:Y:S01]  /*1e20*/  HFMA2.MMA R65, -RZ, RZ, 0, 9.5367431640625e-07 ;  /* 0x00000010ff417435 */ /* 0x000fe200000001ff */
[----:B------:R-:W-:-:S05]  /*1e30*/  FADD.FTZ R69, R69, R50 ;  /* 0x0000003245457221 */ /* 0x000fca0000010000 */
[----:B------:R-:W-:-:S07]  /*1e40*/  MOV R66, R69 ;  /* 0x0000004500427202 */ /* 0x000fce0000000f00 */
[----:B------:R-:W-:Y:S05]  /*1e50*/  WARPSYNC.COLLECTIVE R63, `(.L_x_3615) ;  /* 0x000000003f087348 */ /* 0x000fea0003c00000 */
[----:B------:R0:W1:Y:S02]  /*1e60*/  SHFL.BFLY P3, R50, R66, R65, R64 ;  /* 0x0c00004142327389 */ /* 0x0000640000060040 */
[----:B01----:R-:W-:Y:S01]  /*1e70*/  ENDCOLLECTIVE ;  /* 0x000000000000791b */ /* 0x003fe20003800000 */
.L_x_3615:
[----:B------:R-:W-:Y:S05]  /*1e80*/  BRA `(.L_x_3616) ;  /* 0xfffffff400387947 */ /* 0x000fea000383ffff */
.L_x_3617:
        /* <DEDUP_REMOVED lines=15> */
.L_x_16505:


//--------------------- .text._ZN10layer_norm13ln_fwd_kernelINS_13Kernel_traitsIf13__nv_bfloat16S2_S2_fjLj512ELj1ELj4ELj1ELj16ENS_18Kernel_traits_baseILj512EfS2_S2_S2_fjLj128EEEEELb0ELb0ELb1ELb0EEEvNS_9FwdParamsE --------------------------
	.section	.text._ZN10layer_norm13ln_fwd_kernelINS_13Kernel_traitsIf13__nv_bfloat16S2_S2_fjLj512ELj1ELj4ELj1ELj16ENS_18Kernel_traits_baseILj512EfS2_S2_S2_fjLj128EEEEELb0ELb0ELb1ELb0EEEvNS_9FwdParamsE,"ax",@progbits
	.align	128
        .global         _ZN10layer_norm13ln_fwd_kernelINS_13Kernel_traitsIf13__nv_bfloat16S2_S2_fjLj512ELj1ELj4ELj1ELj16ENS_18Kernel_traits_baseILj512EfS2_S2_S2_fjLj128EEEEELb0ELb0ELb1ELb0EEEvNS_9FwdParamsE
        .type           _ZN10layer_norm13ln_fwd_kernelINS_13Kernel_traitsIf13__nv_bfloat16S2_S2_fjLj512ELj1ELj4ELj1ELj16ENS_18Kernel_traits_baseILj512EfS2_S2_S2_fjLj128EEEEELb0ELb0ELb1ELb0EEEvNS_9FwdParamsE,@function
        .size           _ZN10layer_norm13ln_fwd_kernelINS_13Kernel_traitsIf13__nv_bfloat16S2_S2_fjLj512ELj1ELj4ELj1ELj16ENS_18Kernel_traits_baseILj512EfS2_S2_S2_fjLj128EEEEELb0ELb0ELb1ELb0EEEvNS_9FwdParamsE,(.L_x_16506 - _ZN10layer_norm13ln_fwd_kernelINS_13Kernel_traitsIf13__nv_bfloat16S2_S2_fjLj512ELj1ELj4ELj1ELj16ENS_18Kernel_traits_baseILj512EfS2_S2_S2_fjLj128EEEEELb0ELb0ELb1ELb0EEEvNS_9FwdParamsE)
        .other          _ZN10layer_norm13ln_fwd_kernelINS_13Kernel_traitsIf13__nv_bfloat16S2_S2_fjLj512ELj1ELj4ELj1ELj16ENS_18Kernel_traits_baseILj512EfS2_S2_S2_fjLj128EEEEELb0ELb0ELb1ELb0EEEvNS_9FwdParamsE,@"STO_CUDA_ENTRY STV_DEFAULT"
_ZN10layer_norm13ln_fwd_kernelINS_13Kernel_traitsIf13__nv_bfloat16S2_S2_fjLj512ELj1ELj4ELj1ELj16ENS_18Kernel_traits_baseILj512EfS2_S2_S2_fjLj128EEEEELb0ELb0ELb1ELb0EEEvNS_9FwdParamsE:
.text._ZN10layer_norm13ln_fwd_kernelINS_13Kernel_traitsIf13__nv_bfloat16S2_S2_fjLj512ELj1ELj4ELj1ELj16ENS_18Kernel_traits_baseILj512EfS2_S2_S2_fjLj128EEEEELb0ELb0ELb1ELb0EEEvNS_9FwdParamsE:
        /* <DEDUP_REMOVED lines=33> */
.L_x_3619:
[----:B------:R-:W-:Y:S05]  /*0210*/  BSYNC B0 ;  /* 0x0000000000007941 */ /* 0x000fea0003800000 */
.L_x_3618:
        /* <DEDUP_REMOVED lines=17> */
.L_x_3621:
[----:B------:R-:W-:Y:S05]  /*0330*/  BSYNC B0 ;  /* 0x0000000000007941 */ /* 0x000fea0003800000 */
.L_x_3620:
[----:B------:R-:W-:Y:S02]  /*0340*/  ULDC UR6, c[0x0][0x214] ;  /* 0x0000850000067ab9 */ /* 0x000fe40000000800 */
[----:B------:R-:W-:-:S13]  /*0350*/  ISETP.GE.AND P0, PT, R62, UR6, PT ;  /* 0x000000063e007c0c */ /* 0x000fda000bf06270 */
[----:B------:R-:W-:Y:S05]  /*0360*/  @P0 EXIT ;  /* 0x000000000000094d */ /* 0x000fea0003800000 */
[----:B------:R-:W-:Y:S01]  /*0370*/  ULDC.U8 UR6, c[0x0][0x2a0] ;  /* 0x0000a80000067ab9 */ /* 0x000fe20000000000 */
[----:B------:R-:W-:Y:S01]  /*0380*/  ULDC UR8, c[0x0][0x29c] ;  /* 0x0000a70000087ab9 */ /* 0x000fe20000000800 */
[----:B------:R-:W-:Y:S01]  /*0390*/  ISETP.NE.AND P3, PT, RZ, UR6, PT ;  /* 0x00000006ff007c0c */ /* 0x000fe2000bf65270 */
[----:B------:R-:W-:Y:S01]  /*03a0*/  ULDC UR9, c[0x0][0x2d8] ;  /* 0x0000b60000097ab9 */ /* 0x000fe20000000800 */
[----:B------:R-:W-:-:S11]  /*03b0*/  ULDC.64 UR6, c[0x0][0x230] ;  /* 0x00008c0000067ab9 */ /* 0x000fd60000000a00 */
.L_x_3679:
[----:B--2---:R-:W2:Y:S08]  /*03c0*/  LDC.64 R48, c[0x0][0x280] ;  /* 0x0000a000ff307b82 */ /* 0x004eb00000000a00 */
[----:B------:R-:W3:Y:S01]  /*03d0*/  LDC R67, c[0x0][0x218] ;  /* 0x00008600ff437b82 */ /* 0x000ee20000000800 */
[----:B--2---:R-:W-:-:S07]  /*03e0*/  IMAD.WIDE R50, R62, 0x4, R48 ;  /* 0x000000043e327825 */ /* 0x004fce00078e0230 */
[----:B------:R-:W2:Y:S01]  /*03f0*/  LDC.64 R48, c[0x0][0x288] ;  /* 0x0000a200ff307b82 */ /* 0x000ea20000000a00 */
[----:B------:R-:W4:Y:S01]  /*0400*/  LDG.E R70, desc[UR4][R50.64] ;  /* 0x0000000432467981 */ /* 0x000f22000c1e1900 */
[----:B--2---:R-:W-:-:S05]  /*0410*/  IMAD.WIDE R48, R62, 0x4, R48 ;  /* 0x000000043e307825 */ /* 0x004fca00078e0230 */
[----:B-----5:R2:W5:Y:S01]  /*0420*/  LDG.E R65, desc[UR4][R48.64] ;  /* 0x0000000430417981 */ /* 0x020562000c1e1900 */
[----:B---3--:R-:W-:Y:S01]  /*0430*/  IMAD R66, R62, R67, RZ ;  /* 0x000000433e427224 */ /* 0x008fe200078e02ff */
[----:B------:R-:W-:Y:S01]  /*0440*/  HFMA2.MMA R72, -RZ, RZ, 0, 0 ;  /* 0x00000000ff487435 */ /* 0x000fe200000001ff */
[----:B------:R-:W-:Y:S03]  /*0450*/  BSSY B0, `(.L_x_3622) ;  /* 0x0000083000007945 */ /* 0x000fe60003800000 */
[----:B------:R-:W-:-:S04]  /*0460*/  SHF.R.S32.HI R69, RZ, 0x1f, R66 ;  /* 0x0000001fff457819 */ /* 0x000fc80000011442 */
[----:B------:R-:W-:Y:S02]  /*0470*/  LEA.HI R69, R69, R66, RZ, 0x3 ;  /* 0x0000004245457211 */ /* 0x000fe400078f18ff */
[----:B------:R-:W-:Y:S02]  /*0480*/  SHF.R.S32.HI R66, RZ, 0x1f, R62 ;  /* 0x0000001fff427819 */ /* 0x000fe4000001143e */
[----:B----4-:R-:W-:-:S13]  /*0490*/  ISETP.GE.AND P4, PT, R70, 0x1, PT ;  /* 0x000000014600780c */ /* 0x010fda0003f86270 */
[----:B------:R-:W-:-:S05]  /*04a0*/  @P4 IADD3 R68, R70, -0x1, RZ ;  /* 0xffffffff46444810 */ /* 0x000fca0007ffe0ff */
[----:B------:R-:W-:-:S05]  /*04b0*/  @P4 IMAD R68, R68, R67, RZ ;  /* 0x0000004344444224 */ /* 0x000fca00078e02ff */
[----:B------:R-:W-:-:S04]  /*04c0*/  @P4 SHF.R.S32.HI R71, RZ, 0x1f, R68 ;  /* 0x0000001fff474819 */ /* 0x000fc80000011444 */
[----:B------:R-:W-:Y:S02]  /*04d0*/  @P4 LEA.HI R51, R71, R68, RZ, 0x3 ;  /* 0x0000004447334211 */ /* 0x000fe400078f18ff */
[----:B------:R-:W-:Y:S02]  /*04e0*/  LEA.HI.SX32 R71, R69, R64, 0x1d ;  /* 0x0000004045477211 */ /* 0x000fe400078feaff */
[----:B------:R-:W-:-:S04]  /*04f0*/  @P4 LOP3.LUT R64, R0, 0x1f, RZ, 0xc0, !PT ;  /* 0x0000001f00404812 */ /* 0x000fc800078ec0ff */
[----:B------:R-:W-:Y:S01]  /*0500*/  @P4 LEA.HI.SX32 R72, R51, R64, 0x1d ;  /* 0x0000004033484211 */ /* 0x000fe200078feaff */
[----:B--2---:R-:W-:Y:S06]  /*0510*/  @!P1 BRA `(.L_x_3623) ;  /* 0x0000000400d89947 */ /* 0x004fec0003800000 */
[----:B------:R-:W-:Y:S01]  /*0520*/  ISETP.NE.U32.AND P0, PT, RZ, UR6, PT ;  /* 0x00000006ff007c0c */ /* 0x000fe2000bf05070 */
[----:B01----:R-:W0:Y:S03]  /*0530*/  @P4 LDC.64 R4, c[0x0][0x220] ;  /* 0x00008800ff044b82 */ /* 0x003e260000000a00 */
        /* <DEDUP_REMOVED lines=13> */
.L_x_3625:
[----:B-----5:R-:W-:Y:S02]  /*0610*/  SHF.L.U32 R2, R40, 0x10, RZ ;  /* 0x0000001028027819 */ /* 0x020fe400000006ff */
[----:B------:R-:W-:-:S03]  /*0620*/  @P0 SHF.L.U32 R3, R44, 0x10, RZ ;  /* 0x000000102c030819 */ /* 0x000fc600000006ff */
[----:B------:R-:W-:-:S04]  /*0630*/  FMUL.FTZ R2, R2, UR8 ;  /* 0x0000000802027c20 */ /* 0x000fc80008410000 */
[----:B------:R-:W-:-:S07]  /*0640*/  @P0 FADD.FTZ R2, R3, R2 ;  /* 0x0000000203020221 */ /* 0x000fce0000010000 */
.L_x_3626:
[----:B------:R-:W-:Y:S05]  /*0650*/  BSYNC B1 ;  /* 0x0000000000017941 */ /* 0x000fea0003800000 */
.L_x_3624:
[----:B------:R-:W-:Y:S04]  /*0660*/  BSSY B1, `(.L_x_3627) ;  /* 0x000000d000017945 */ /* 0x000fe80003800000 */
[----:B------:R-:W-:Y:S05]  /*0670*/  @P5 BRA `(.L_x_3628) ;  /* 0x0000000000145947 */ /* 0x000fea0003800000 */
[----:B------:R-:W-:Y:S01]  /*0680*/  HFMA2.MMA R3, -RZ, RZ, 0, 0 ;  /* 0x00000000ff037435 */ /* 0x000fe200000001ff */
[----:B------:R-:W-:Y:S10]  /*0690*/  @!P0 BRA `(.L_x_3629) ;  /* 0x0000000000248947 */ /* 0x000ff40003800000 */
[----:B-----5:R-:W-:-:S04]  /*06a0*/  PRMT R3, R44, 0x7632, R3 ;  /* 0x000076322c037816 */ /* 0x020fc80000000003 */
[----:B------:R-:W-:Y:S01]  /*06b0*/  SHF.L.U32 R3, R3, 0x10, RZ ;  /* 0x0000001003037819 */ /* 0x000fe200000006ff */
[----:B------:R-:W-:Y:S06]  /*06c0*/  BRA `(.L_x_3629) ;  /* 0x0000000000187947 */ /* 0x000fec0003800000 */
.L_x_3628:
[----:B-----5:R-:W-:Y:S02]  /*06d0*/  PRMT R3, R40, 0x7632, R3 ;  /* 0x0000763228037816 */ /* 0x020fe40000000003 */
[----:B------:R-:W-:Y:S02]  /*06e0*/  @P0 PRMT R4, R44, 0x7632, R4 ;  /* 0x000076322c040816 */ /* 0x000fe40000000004 */
[----:B------:R-:W-:Y:S02]  /*06f0*/  SHF.L.U32 R3, R3, 0x10, RZ ;  /* 0x0000001003037819 */ /* 0x000fe400000006ff */
[----:B------:R-:W-:-:S03]  /*0700*/  @P0 SHF.L.U32 R4, R4, 0x10, RZ ;  /* 0x0000001004040819 */ /* 0x000fc600000006ff */
[----:B------:R-:W-:-:S04]  /*0710*/  FMUL.FTZ R3, R3, UR8 ;  /* 0x0000000803037c20 */ /* 0x000fc80008410000 */
[----:B------:R-:W-:-:S07]  /*0720*/  @P0 FADD.FTZ R3, R4, R3 ;  /* 0x0000000304030221 */ /* 0x000fce0000010000 */
.L_x_3629:
[----:B------:R-:W-:Y:S05]  /*0730*/  BSYNC B1 ;  /* 0x0000000000017941 */ /* 0x000fea0003800000 */
.L_x_3627:
[----:B------:R-:W-:Y:S04]  /*0740*/  BSSY B1, `(.L_x_3630) ;  /* 0x000000a000017945 */ /* 0x000fe80003800000 */
[----:B------:R-:W-:Y:S05]  /*0750*/  @P5 BRA `(.L_x_3631) ;  /* 0x0000000000105947 */ /* 0x000fea0003800000 */
[----:B------:R-:W-:Y:S01]  /*0760*/  MOV R4, RZ ;  /* 0x000000ff00047202 */ /* 0x000fe20000000f00 */
[----:B------:R-:W-:Y:S06]  /*0770*/  @!P0 BRA `(.L_x_3632) ;  /* 0x0000000000188947 */ /* 0x000fec0003800000 */
[----:B-----5:R-:W-:Y:S01]  /*0780*/  SHF.L.U32 R4, R45, 0x10, RZ ;  /* 0x000000102d047819 */ /* 0x020fe200000006ff */
[----:B------:R-:W-:Y:S06]  /*0790*/  BRA `(.L_x_3632) ;  /* 0x0000000000107947 */ /* 0x000fec0003800000 */
.L_x_3631:
[----:B-----5:R-:W-:Y:S02]  /*07a0*/  SHF.L.U32 R4, R41, 0x10, RZ ;  /* 0x0000001029047819 */ /* 0x020fe400000006ff */
[----:B------:R-:W-:-:S03]  /*07b0*/  @P0 SHF.L.U32 R5, R45, 0x10, RZ ;  /* 0x000000102d050819 */ /* 0x000fc600000006ff */
[----:B------:R-:W-:-:S04]  /*07c0*/  FMUL.FTZ R4, R4, UR8 ;  /* 0x0000000804047c20 */ /* 0x000fc80008410000 */
[----:B------:R-:W-:-:S07]  /*07d0*/  @P0 FADD.FTZ R4, R5, R4 ;  /* 0x0000000405040221 */ /* 0x000fce0000010000 */
.L_x_3632:
[----:B------:R-:W-:Y:S05]  /*07e0*/  BSYNC B1 ;  /* 0x0000000000017941 */ /* 0x000fea0003800000 */
.L_x_3630:
[----:B------:R-:W-:Y:S04]  /*07f0*/  BSSY B1, `(.L_x_3633) ;  /* 0x000000d000017945 */ /* 0x000fe80003800000 */
[----:B------:R-:W-:Y:S05]  /*0800*/  @P5 BRA `(.L_x_3634) ;  /* 0x0000000000145947 */ /* 0x000fea0003800000 */
[----:B------:R-:W-:Y:S01]  /*0810*/  HFMA2.MMA R5, -RZ, RZ, 0, 0 ;  /* 0x00000000ff057435 */ /* 0x000fe200000001ff */
[----:B------:R-:W-:Y:S10]  /*0820*/  @!P0 BRA `(.L_x_3635) ;  /* 0x0000000000248947 */ /* 0x000ff40003800000 */
[----:B-----5:R-:W-:-:S04]  /*0830*/  PRMT R5, R45, 0x7632, R5 ;  /* 0x000076322d057816 */ /* 0x020fc80000000005 */
[----:B------:R-:W-:Y:S01]  /*0840*/  SHF.L.U32 R5, R5, 0x10, RZ ;  /* 0x0000001005057819 */ /* 0x000fe200000006ff */
[----:B------:R-:W-:Y:S06]  /*0850*/  BRA `(.L_x_3635) ;  /* 0x0000000000187947 */ /* 0x000fec0003800000 */
.L_x_3634:
[----:B-----5:R-:W-:Y:S02]  /*0860*/  PRMT R5, R41, 0x7632, R5 ;  /* 0x0000763229057816 */ /* 0x020fe40000000005 */
[----:B------:R-:W-:Y:S02]  /*0870*/  @P0 PRMT R6, R45, 0x7632, R6 ;  /* 0x000076322d060816 */ /* 0x000fe40000000006 */
[----:B------:R-:W-:Y:S02]  /*0880*/  SHF.L.U32 R5, R5, 0x10, RZ ;  /* 0x0000001005057819 */ /* 0x000fe400000006ff */
[----:B------:R-:W-:-:S03]  /*0890*/  @P0 SHF.L.U32 R6, R6, 0x10, RZ ;  /* 0x0000001006060819 */ /* 0x000fc600000006ff */
[----:B------:R-:W-:-:S04]  /*08a0*/  FMUL.FTZ R5, R5, UR8 ;  /* 0x0000000805057c20 */ /* 0x000fc80008410000 */
[----:B------:R-:W-:-:S07]  /*08b0*/  @P0 FADD.FTZ R5, R6, R5 ;  /* 0x0000000506050221 */ /* 0x000fce0000010000 */
.L_x_3635:
[----:B------:R-:W-:Y:S05]  /*08c0*/  BSYNC B1 ;  /* 0x0000000000017941 */ /* 0x000fea0003800000 */
.L_x_3633:
[----:B------:R-:W-:Y:S04]  /*08d0*/  BSSY B1, `(.L_x_3636) ;  /* 0x000000a000017945 */ /* 0x000fe80003800000 */
[----:B------:R-:W-:Y:S05]  /*08e0*/  @P5 BRA `(.L_x_3637) ;  /* 0x0000000000105947 */ /* 0x000fea0003800000 */
[----:B------:R-:W-:Y:S01]  /*08f0*/  MOV R6, RZ ;  /* 0x000000ff00067202 */ /* 0x000fe20000000f00 */
[----:B------:R-:W-:Y:S06]  /*0900*/  @!P0 BRA `(.L_x_3638) ;  /* 0x0000000000188947 */ /* 0x000fec0003800000 */
[----:B-----5:R-:W-:Y:S01]  /*0910*/  SHF.L.U32 R6, R46, 0x10, RZ ;  /* 0x000000102e067819 */ /* 0x020fe200000006ff */
[----:B------:R-:W-:Y:S06]  /*0920*/  BRA `(.L_x_3638) ;  /* 0x0000000000107947 */ /* 0x000fec0003800000 */
.L_x_3637:
[----:B-----5:R-:W-:Y:S02]  /*0930*/  SHF.L.U32 R6, R42, 0x10, RZ ;  /* 0x000000102a067819 */ /* 0x020fe400000006ff */
[----:B------:R-:W-:-:S03]  /*0940*/  @P0 SHF.L.U32 R7, R46, 0x10, RZ ;  /* 0x000000102e070819 */ /* 0x000fc600000006ff */
[----:B------:R-:W-:-:S04]  /*0950*/  FMUL.FTZ R6, R6, UR8 ;  /* 0x0000000806067c20 */ /* 0x000fc80008410000 */
[----:B------:R-:W-:-:S07]  /*0960*/  @P0 FADD.FTZ R6, R7, R6 ;  /* 0x0000000607060221 */ /* 0x000fce0000010000 */
.L_x_3638:
[----:B------:R-:W-:Y:S05]  /*0970*/  BSYNC B1 ;  /* 0x0000000000017941 */ /* 0x000fea0003800000 */
.L_x_3636:
[----:B------:R-:W-:Y:S04]  /*0980*/  BSSY B1, `(.L_x_3639) ;  /* 0x000000d000017945 */ /* 0x000fe80003800000 */
[----:B------:R-:W-:Y:S05]  /*0990*/  @P5 BRA `(.L_x_3640) ;  /* 0x0000000000145947 */ /* 0x000fea0003800000 */
[----:B------:R-:W-:Y:S01]  /*09a0*/  HFMA2.MMA R7, -RZ, RZ, 0, 0 ;  /* 0x00000000ff077435 */ /* 0x000fe200000001ff */
[----:B------:R-:W-:Y:S10]  /*09b0*/  @!P0 BRA `(.L_x_3641) ;  /* 0x0000000000248947 */ /* 0x000ff40003800000 */
[----:B-----5:R-:W-:-:S04]  /*09c0*/  PRMT R7, R46, 0x7632, R7 ;  /* 0x000076322e077816 */ /* 0x020fc80000000007 */
[----:B------:R-:W-:Y:S01]  /*09d0*/  SHF.L.U32 R7, R7, 0x10, RZ ;  /* 0x0000001007077819 */ /* 0x000fe200000006ff */
[----:B------:R-:W-:Y:S06]  /*09e0*/  BRA `(.L_x_3641) ;  /* 0x0000000000187947 */ /* 0x000fec0003800000 */
.L_x_3640:
[----:B-----5:R-:W-:Y:S02]  /*09f0*/  PRMT R7, R42, 0x7632, R7 ;  /* 0x000076322a077816 */ /* 0x020fe40000000007 */
[----:B------:R-:W-:-:S03]  /*0a00*/  @P0 PRMT R48, R46, 0x7632, R48 ;  /* 0x000076322e300816 */ /* 0x000fc60000000030 */
[----:B------:R-:W-:Y:S01]  /*0a10*/  IMAD.U32 R7, R7, 0x10000, RZ ;  /* 0x0001000007077824 */ /* 0x000fe200078e00ff */
[----:B------:R-:W-:-:S03]  /*0a20*/  @P0 SHF.L.U32 R48, R48, 0x10, RZ ;  /* 0x0000001030300819 */ /* 0x000fc600000006ff */
[----:B------:R-:W-:-:S04]  /*0a30*/  FMUL.FTZ R7, R7, UR8 ;  /* 0x0000000807077c20 */ /* 0x000fc80008410000 */
[----:B------:R-:W-:-:S07]  /*0a40*/  @P0 FADD.FTZ R7, R48, R7 ;  /* 0x0000000730070221 */ /* 0x000fce0000010000 */
.L_x_3641:
[----:B------:R-:W-:Y:S05]  /*0a50*/  BSYNC B1 ;  /* 0x0000000000017941 */ /* 0x000fea0003800000 */
.L_x_3639:
[----:B------:R-:W-:Y:S04]  /*0a60*/  BSSY B1, `(.L_x_3642) ;  /* 0x000000a000017945 */ /* 0x000fe80003800000 */
[----:B------:R-:W-:Y:S05]  /*0a70*/  @P5 BRA `(.L_x_3643) ;  /* 0x0000000000105947 */ /* 0x000fea0003800000 */
[----:B------:R-:W-:Y:S01]  /*0a80*/  MOV R52, RZ ;  /* 0x000000ff00347202 */ /* 0x000fe20000000f00 */
[----:B------:R-:W-:Y:S06]  /*0a90*/  @!P0 BRA `(.L_x_3644) ;  /* 0x0000000000188947 */ /* 0x000fec0003800000 */
[----:B-----5:R-:W-:Y:S01]  /*0aa0*/  SHF.L.U32 R52, R47, 0x10, RZ ;  /* 0x000000102f347819 */ /* 0x020fe200000006ff */
[----:B------:R-:W-:Y:S06]  /*0ab0*/  BRA `(.L_x_3644) ;  /* 0x0000000000107947 */ /* 0x000fec0003800000 */
.L_x_3643:
[----:B-----5:R-:W-:Y:S02]  /*0ac0*/  SHF.L.U32 R52, R43, 0x10, RZ ;  /* 0x000000102b347819 */ /* 0x020fe400000006ff */
[----:B------:R-:W-:-:S03]  /*0ad0*/  @P0 SHF.L.U32 R49, R47, 0x10, RZ ;  /* 0x000000102f310819 */ /* 0x000fc600000006ff */
[----:B------:R-:W-:-:S04]  /*0ae0*/  FMUL.FTZ R52, R52, UR8 ;  /* 0x0000000834347c20 */ /* 0x000fc80008410000 */
[----:B------:R-:W-:-:S07]  /*0af0*/  @P0 FADD.FTZ R52, R49, R52 ;  /* 0x0000003431340221 */ /* 0x000fce0000010000 */
.L_x_3644:
[----:B------:R-:W-:Y:S05]  /*0b00*/  BSYNC B1 ;  /* 0x0000000000017941 */ /* 0x000fea0003800000 */
.L_x_3642:
[----:B------:R-:W-:Y:S04]  /*0b10*/  BSSY B1, `(.L_x_3645) ;  /* 0x000000d000017945 */ /* 0x000fe80003800000 */
[----:B------:R-:W-:Y:S05]  /*0b20*/  @P5 BRA `(.L_x_3646) ;  /* 0x0000000000145947 */ /* 0x000fea0003800000 */
[----:B------:R-:W-:Y:S01]  /*0b30*/  HFMA2.MMA R53, -RZ, RZ, 0, 0 ;  /* 0x00000000ff357435 */ /* 0x000fe200000001ff */
[----:B------:R-:W-:Y:S10]  /*0b40*/  @!P0 BRA `(.L_x_3647) ;  /* 0x0000000000248947 */ /* 0x000ff40003800000 */
[----:B-----5:R-:W-:-:S04]  /*0b50*/  PRMT R53, R47, 0x7632, R53 ;  /* 0x000076322f357816 */ /* 0x020fc80000000035 */
[----:B------:R-:W-:Y:S01]  /*0b60*/  SHF.L.U32 R53, R53, 0x10, RZ ;  /* 0x0000001035357819 */ /* 0x000fe200000006ff */
[----:B------:R-:W-:Y:S06]  /*0b70*/  BRA `(.L_x_3647) ;  /* 0x0000000000187947 */ /* 0x000fec0003800000 */
.L_x_3646:
[----:B-----5:R-:W-:Y:S02]  /*0b80*/  PRMT R48, R43, 0x7632, R48 ;  /* 0x000076322b307816 */ /* 0x020fe40000000030 */
[----:B------:R-:W-:Y:S02]  /*0b90*/  @P0 PRMT R49, R47, 0x7632, R49 ;  /* 0x000076322f310816 */ /* 0x000fe40000000031 */
[----:B------:R-:W-:Y:S02]  /*0ba0*/  SHF.L.U32 R48, R48, 0x10, RZ ;  /* 0x0000001030307819 */ /* 0x000fe400000006ff */
[----:B------:R-:W-:-:S03]  /*0bb0*/  @P0 SHF.L.U32 R50, R49, 0x10, RZ ;  /* 0x0000001031320819 */ /* 0x000fc600000006ff */
[----:B------:R-:W-:-:S04]  /*0bc0*/  FMUL.FTZ R53, R48, UR8 ;  /* 0x0000000830357c20 */ /* 0x000fc80008410000 */
[----:B------:R-:W-:-:S07]  /*0bd0*/  @P0 FADD.FTZ R53, R50, R53 ;  /* 0x0000003532350221 */ /* 0x000fce0000010000 */
.L_x_3647:
[----:B------:R-:W-:Y:S05]  /*0be0*/  BSYNC B1 ;  /* 0x0000000000017941 */ /* 0x000fea0003800000 */
.L_x_3645:
        /* <DEDUP_REMOVED lines=9> */
.L_x_3623:
[----:B------:R-:W-:Y:S05]  /*0c80*/  BSYNC B0 ;  /* 0x0000000000007941 */ /* 0x000fea0003800000 */
.L_x_3622:
[----:B------:R-:W-:Y:S04]  /*0c90*/  BSSY B0, `(.L_x_3648) ;  /* 0x0000076000007945 */ /* 0x000fe80003800000 */
[----:B------:R-:W-:Y:S05]  /*0ca0*/  @!P2 BRA `(.L_x_3649) ;  /* 0x0000000400d0a947 */ /* 0x000fea0003800000 */
[----:B------:R-:W-:Y:S01]  /*0cb0*/  ISETP.NE.U32.AND P0, PT, RZ, UR6, PT ;  /* 0x00000006ff007c0c */ /* 0x000fe2000bf05070 */
[----:B--2---:R-:W2:Y:S03]  /*0cc0*/  @P4 LDC.64 R50, c[0x0][0x220] ;  /* 0x00008800ff324b82 */ /* 0x004ea60000000a00 */
[----:B------:R-:W-:-:S13]  /*0cd0*/  ISETP.NE.AND.EX P0, PT, RZ, UR7, PT, P0 ;  /* 0x00000007ff007c0c */ /* 0x000fda000bf05300 */
[----:B------:R-:W3:Y:S01]  /*0ce0*/  @P0 LDC.64 R48, c[0x0][0x230] ;  /* 0x00008c00ff300b82 */ /* 0x000ee20000000a00 */
[----:B--2---:R-:W-:-:S05]  /*0cf0*/  @P4 IMAD.WIDE.U32 R50, R72, 0x10, R50 ;  /* 0x0000001048324825 */ /* 0x004fca00078e0032 */
[----:B-----5:R2:W5:Y:S01]  /*0d00*/  @P4 LDG.E.128 R40, desc[UR4][R50.64] ;  /* 0x0000000432284981 */ /* 0x020562000c1e1d00 */
[----:B---3--:R-:W-:-:S05]  /*0d10*/  @P0 IMAD.WIDE.U32 R48, R71, 0x10, R48 ;  /* 0x0000001047300825 */ /* 0x008fca00078e0030 */
[----:B------:R2:W5:Y:S01]  /*0d20*/  @P0 LDG.E.128 R44, desc[UR4][R48.64] ;  /* 0x00000004302c0981 */ /* 0x000562000c1e1d00 */
[----:B------:R-:W-:Y:S01]  /*0d30*/  ISETP.GT.AND P4, PT, R70, RZ, PT ;  /* 0x000000ff4600720c */ /* 0x000fe20003f84270 */
[----:B------:R-:W-:-:S12]  /*0d40*/  BSSY B1, `(.L_x_3650) ;  /* 0x000000a000017945 */ /* 0x000fd80003800000 */
[----:B--2---:R-:W-:Y:S05]  /*0d50*/  @P4 BRA `(.L_x_3651) ;  /* 0x0000000000104947 */ /* 0x004fea0003800000 */
[----:B------:R-:W-:Y:S01]  /*0d60*/  MOV R54, RZ ;  /* 0x000000ff00367202 */ /* 0x000fe20000000f00 */
[----:B------:R-:W-:Y:S06]  /*0d70*/  @!P0 BRA `(.L_x_3652) ;  /* 0x0000000000188947 */ /* 0x000fec0003800000 */
[----:B-----5:R-:W-:Y:S01]  /*0d80*/  SHF.L.U32 R54, R44, 0x10, RZ ;  /* 0x000000102c367819 */ /* 0x020fe200000006ff */
[----:B------:R-:W-:Y:S06]  /*0d90*/  BRA `(.L_x_3652) ;  /* 0x0000000000107947 */ /* 0x000fec0003800000 */
.L_x_3651:
[----:B-----5:R-:W-:Y:S02]  /*0da0*/  SHF.L.U32 R54, R40, 0x10, RZ ;  /* 0x0000001028367819 */ /* 0x020fe400000006ff */
[----:B------:R-:W-:-:S03]  /*0db0*/  @P0 SHF.L.U32 R49, R44, 0x10, RZ ;  /* 0x000000102c310819 */ /* 0x000fc600000006ff */
[----:B------:R-:W-:-:S04]  /*0dc0*/  FMUL.FTZ R54, R54, UR8 ;  /* 0x0000000836367c20 */ /* 0x000fc80008410000 */
[----:B------:R-:W-:-:S07]  /*0dd0*/  @P0 FADD.FTZ R54, R49, R54 ;  /* 0x0000003631360221 */ /* 0x000fce0000010000 */
.L_x_3652:
[----:B------:R-:W-:Y:S05]  /*0de0*/  BSYNC B1 ;  /* 0x0000000000017941 */ /* 0x000fea0003800000 */
.L_x_3650:
[----:B------:R-:W-:Y:S04]  /*0df0*/  BSSY B1, `(.L_x_3653) ;  /* 0x000000d000017945 */ /* 0x000fe80003800000 */
[----:B------:R-:W-:Y:S05]  /*0e00*/  @P4 BRA `(.L_x_3654) ;  /* 0x0000000000144947 */ /* 0x000fea0003800000 */
[----:B------:R-:W-:Y:S01]  /*0e10*/  HFMA2.MMA R55, -RZ, RZ, 0, 0 ;  /* 0x00000000ff377435 */ /* 0x000fe200000001ff */
[----:B------:R-:W-:Y:S10]  /*0e20*/  @!P0 BRA `(.L_x_3655) ;  /* 0x0000000000248947 */ /* 0x000ff40003800000 */
[----:B-----5:R-:W-:-:S04]  /*0e30*/  PRMT R55, R44, 0x7632, R55 ;  /* 0x000076322c377816 */ /* 0x020fc80000000037 */
[----:B------:R-:W-:Y:S01]  /*0e40*/  SHF.L.U32 R55, R55, 0x10, RZ ;  /* 0x0000001037377819 */ /* 0x000fe200000006ff */
[----:B------:R-:W-:Y:S06]  /*0e50*/  BRA `(.L_x_3655) ;  /* 0x0000000000187947 */ /* 0x000fec0003800000 */
.L_x_3654:
[----:B-----5:R-:W-:Y:S02]  /*0e60*/  PRMT R48, R40, 0x7632, R48 ;  /* 0x0000763228307816 */ /* 0x020fe40000000030 */
[----:B------:R-:W-:Y:S02]  /*0e70*/  @P0 PRMT R49, R44, 0x7632, R49 ;  /* 0x000076322c310816 */ /* 0x000fe40000000031 */
[----:B------:R-:W-:Y:S02]  /*0e80*/  SHF.L.U32 R48, R48, 0x10, RZ ;  /* 0x0000001030307819 */ /* 0x000fe400000006ff */
[----:B------:R-:W-:-:S03]  /*0e90*/  @P0 SHF.L.U32 R50, R49, 0x10, RZ ;  /* 0x0000001031320819 */ /* 0x000fc600000006ff */
[----:B------:R-:W-:-:S04]  /*0ea0*/  FMUL.FTZ R55, R48, UR8 ;  /* 0x0000000830377c20 */ /* 0x000fc80008410000 */
[----:B------:R-:W-:-:S07]  /*0eb0*/  @P0 FADD.FTZ R55, R50, R55 ;  /* 0x0000003732370221 */ /* 0x000fce0000010000 */
.L_x_3655:
[----:B------:R-:W-:Y:S05]  /*0ec0*/  BSYNC B1 ;  /* 0x0000000000017941 */ /* 0x000fea0003800000 */
.L_x_3653:
[----:B------:R-:W-:Y:S04]  /*0ed0*/  BSSY B1, `(.L_x_3656) ;  /* 0x000000a000017945 */ /* 0x000fe80003800000 */
[----:B------:R-:W-:Y:S05]  /*0ee0*/  @P4 BRA `(.L_x_3657) ;  /* 0x0000000000104947 */ /* 0x000fea0003800000 */
[----:B------:R-:W-:Y:S01]  /*0ef0*/  IMAD.MOV.U32 R56, RZ, RZ, RZ ;  /* 0x000000ffff387224 */ /* 0x000fe200078e00ff */
[----:B------:R-:W-:Y:S06]  /*0f00*/  @!P0 BRA `(.L_x_3658) ;  /* 0x0000000000188947 */ /* 0x000fec0003800000 */
[----:B-----5:R-:W-:Y:S01]  /*0f10*/  SHF.L.U32 R56, R45, 0x10, RZ ;  /* 0x000000102d387819 */ /* 0x020fe200000006ff */
[----:B------:R-:W-:Y:S06]  /*0f20*/  BRA `(.L_x_3658) ;  /* 0x0000000000107947 */ /* 0x000fec0003800000 */
.L_x_3657:
[----:B-----5:R-:W-:Y:S02]  /*0f30*/  SHF.L.U32 R56, R41, 0x10, RZ ;  /* 0x0000001029387819 */ /* 0x020fe400000006ff */
[----:B------:R-:W-:-:S03]  /*0f40*/  @P0 SHF.L.U32 R49, R45, 0x10, RZ ;  /* 0x000000102d310819 */ /* 0x000fc600000006ff */
[----:B------:R-:W-:-:S04]  /*0f50*/  FMUL.FTZ R56, R56, UR8 ;  /* 0x0000000838387c20 */ /* 0x000fc80008410000 */
[----:B------:R-:W-:-:S07]  /*0f60*/  @P0 FADD.FTZ R56, R49, R56 ;  /* 0x0000003831380221 */ /* 0x000fce0000010000 */
.L_x_3658:
[----:B------:R-:W-:Y:S05]  /*0f70*/  BSYNC B1 ;  /* 0x0000000000017941 */ /* 0x000fea0003800000 */
.L_x_3656:
[----:B------:R-:W-:Y:S04]  /*0f80*/  BSSY B1, `(.L_x_3659) ;  /* 0x000000d000017945 */ /* 0x000fe80003800000 */
[----:B------:R-:W-:Y:S05]  /*0f90*/  @P4 BRA `(.L_x_3660) ;  /* 0x0000000000144947 */ /* 0x000fea0003800000 */
[----:B------:R-:W-:Y:S01]  /*0fa0*/  MOV R57, RZ ;  /* 0x000000ff00397202 */ /* 0x000fe20000000f00 */
[----:B------:R-:W-:Y:S06]  /*0fb0*/  @!P0 BRA `(.L_x_3661) ;  /* 0x0000000000248947 */ /* 0x000fec0003800000 */
[----:B-----5:R-:W-:-:S04]  /*0fc0*/  PRMT R57, R45, 0x7632, R57 ;  /* 0x000076322d397816 */ /* 0x020fc80000000039 */
[----:B------:R-:W-:Y:S01]  /*0fd0*/  SHF.L.U32 R57, R57, 0x10, RZ ;  /* 0x0000001039397819 */ /* 0x000fe200000006ff */
[----:B------:R-:W-:Y:S06]  /*0fe0*/  BRA `(.L_x_3661) ;  /* 0x0000000000187947 */ /* 0x000fec0003800000 */
.L_x_3660:
[----:B-----5:R-:W-:Y:S02]  /*0ff0*/  PRMT R48, R41, 0x7632, R48 ;  /* 0x0000763229307816 */ /* 0x020fe40000000030 */
[----:B------:R-:W-:Y:S02]  /*1000*/  @P0 PRMT R49, R45, 0x7632, R49 ;  /* 0x000076322d310816 */ /* 0x000fe40000000031 */
[----:B------:R-:W-:Y:S02]  /*1010*/  SHF.L.U32 R48, R48, 0x10, RZ ;  /* 0x0000001030307819 */ /* 0x000fe400000006ff */
[----:B------:R-:W-:-:S03]  /*1020*/  @P0 SHF.L.U32 R50, R49, 0x10, RZ ;  /* 0x0000001031320819 */ /* 0x000fc600000006ff */
[----:B------:R-:W-:-:S04]  /*1030*/  FMUL.FTZ R57, R48, UR8 ;  /* 0x0000000830397c20 */ /* 0x000fc80008410000 */
[----:B------:R-:W-:-:S07]  /*1040*/  @P0 FADD.FTZ R57, R50, R57 ;  /* 0x0000003932390221 */ /* 0x000fce0000010000 */
.L_x_3661:
[----:B------:R-:W-:Y:S05]  /*1050*/  BSYNC B1 ;  /* 0x0000000000017941 */ /* 0x000fea0003800000 */
.L_x_3659:
[----:B------:R-:W-:Y:S04]  /*1060*/  BSSY B1, `(.L_x_3662) ;  /* 0x000000a000017945 */ /* 0x000fe80003800000 */
[----:B------:R-:W-:Y:S05]  /*1070*/  @P4 BRA `(.L_x_3663) ;  /* 0x0000000000104947 */ /* 0x000fea0003800000 */
[----:B------:R-:W-:Y:S01]  /*1080*/  HFMA2.MMA R58, -RZ, RZ, 0, 0 ;  /* 0x00000000ff3a7435 */ /* 0x000fe200000001ff */
[----:B------:R-:W-:Y:S10]  /*1090*/  @!P0 BRA `(.L_x_3664) ;  /* 0x0000000000188947 */ /* 0x000ff40003800000 */
[----:B-----5:R-:W-:Y:S01]  /*10a0*/  SHF.L.U32 R58, R46, 0x10, RZ ;  /* 0x000000102e3a7819 */ /* 0x020fe200000006ff */
[----:B------:R-:W-:Y:S06]  /*10b0*/  BRA `(.L_x_3664) ;  /* 0x0000000000107947 */ /* 0x000fec0003800000 */
.L_x_3663:
[----:B-----5:R-:W-:Y:S02]  /*10c0*/  SHF.L.U32 R58, R42, 0x10, RZ ;  /* 0x000000102a3a7819 */ /* 0x020fe400000006ff */
[----:B------:R-:W-:-:S03]  /*10d0*/  @P0 SHF.L.U32 R49, R46, 0x10, RZ ;  /* 0x000000102e310819 */ /* 0x000fc600000006ff */
[----:B------:R-:W-:-:S04]  /*10e0*/  FMUL.FTZ R58, R58, UR8 ;  /* 0x000000083a3a7c20 */ /* 0x000fc80008410000 */
[----:B------:R-:W-:-:S07]  /*10f0*/  @P0 FADD.FTZ R58, R49, R58 ;  /* 0x0000003a313a0221 */ /* 0x000fce0000010000 */
.L_x_3664:
[----:B------:R-:W-:Y:S05]  /*1100*/  BSYNC B1 ;  /* 0x0000000000017941 */ /* 0x000fea0003800000 */
.L_x_3662:
[----:B------:R-:W-:Y:S04]  /*1110*/  BSSY B1, `(.L_x_3665) ;  /* 0x000000d000017945 */ /* 0x000fe80003800000 */
[----:B------:R-:W-:Y:S05]  /*1120*/  @P4 BRA `(.L_x_3666) ;  /* 0x0000000000144947 */ /* 0x000fea0003800000 */
[----:B------:R-:W-:Y:S01]  /*1130*/  MOV R59, RZ ;  /* 0x000000ff003b7202 */ /* 0x000fe20000000f00 */
[----:B------:R-:W-:Y:S06]  /*1140*/  @!P0 BRA `(.L_x_3667) ;  /* 0x0000000000248947 */ /* 0x000fec0003800000 */
[----:B-----5:R-:W-:-:S04]  /*1150*/  PRMT R59, R46, 0x7632, R59 ;  /* 0x000076322e3b7816 */ /* 0x020fc8000000003b */
[----:B------:R-:W-:Y:S01]  /*1160*/  SHF.L.U32 R59, R59, 0x10, RZ ;  /* 0x000000103b3b7819 */ /* 0x000fe200000006ff */
[----:B------:R-:W-:Y:S06]  /*1170*/  BRA `(.L_x_3667) ;  /* 0x0000000000187947 */ /* 0x000fec0003800000 */
.L_x_3666:
[----:B-----5:R-:W-:Y:S02]  /*1180*/  PRMT R48, R42, 0x7632, R48 ;  /* 0x000076322a307816 */ /* 0x020fe40000000030 */
[----:B------:R-:W-:Y:S02]  /*1190*/  @P0 PRMT R49, R46, 0x7632, R49 ;  /* 0x000076322e310816 */ /* 0x000fe40000000031 */
[----:B------:R-:W-:Y:S02]  /*11a0*/  SHF.L.U32 R48, R48, 0x10, RZ ;  /* 0x0000001030307819 */ /* 0x000fe400000006ff */
[----:B------:R-:W-:-:S03]  /*11b0*/  @P0 SHF.L.U32 R50, R49, 0x10, RZ ;  /* 0x0000001031320819 */ /* 0x000fc600000006ff */
[----:B------:R-:W-:-:S04]  /*11c0*/  FMUL.FTZ R59, R48, UR8 ;  /* 0x00000008303b7c20 */ /* 0x000fc80008410000 */
[----:B------:R-:W-:-:S07]  /*11d0*/  @P0 FADD.FTZ R59, R50, R59 ;  /* 0x0000003b323b0221 */ /* 0x000fce0000010000 */
.L_x_3667:
[----:B------:R-:W-:Y:S05]  /*11e0*/  BSYNC B1 ;  /* 0x0000000000017941 */ /* 0x000fea0003800000 */
.L_x_3665:
[----:B------:R-:W-:Y:S04]  /*11f0*/  BSSY B1, `(.L_x_3668) ;  /* 0x000000a000017945 */ /* 0x000fe80003800000 */
[----:B------:R-:W-:Y:S05]  /*1200*/  @P4 BRA `(.L_x_3669) ;  /* 0x0000000000104947 */ /* 0x000fea0003800000 */
[----:B------:R-:W-:Y:S01]  /*1210*/  HFMA2.MMA R60, -RZ, RZ, 0, 0 ;  /* 0x00000000ff3c7435 */ /* 0x000fe200000001ff */
[----:B------:R-:W-:Y:S10]  /*1220*/  @!P0 BRA `(.L_x_3670) ;  /* 0x0000000000188947 */ /* 0x000ff40003800000 */
[----:B-----5:R-:W-:Y:S01]  /*1230*/  SHF.L.U32 R60, R47, 0x10, RZ ;  /* 0x000000102f3c7819 */ /* 0x020fe200000006ff */
[----:B------:R-:W-:Y:S06]  /*1240*/  BRA `(.L_x_3670) ;  /* 0x0000000000107947 */ /* 0x000fec0003800000 */
.L_x_3669:
[----:B-----5:R-:W-:Y:S02]  /*1250*/  SHF.L.U32 R60, R43, 0x10, RZ ;  /* 0x000000102b3c7819 */ /* 0x020fe400000006ff */
[----:B------:R-:W-:-:S03]  /*1260*/  @P0 SHF.L.U32 R49, R47, 0x10, RZ ;  /* 0x000000102f310819 */ /* 0x000fc600000006ff */
[----:B------:R-:W-:-:S04]  /*1270*/  FMUL.FTZ R60, R60, UR8 ;  /* 0x000000083c3c7c20 */ /* 0x000fc80008410000 */
[----:B------:R-:W-:-:S07]  /*1280*/  @P0 FADD.FTZ R60, R49, R60 ;  /* 0x0000003c313c0221 */ /* 0x000fce0000010000 */
.L_x_3670:
[----:B------:R-:W-:Y:S05]  /*1290*/  BSYNC B1 ;  /* 0x0000000000017941 */ /* 0x000fea0003800000 */
.L_x_3668:
[----:B------:R-:W-:Y:S04]  /*12a0*/  BSSY B1, `(.L_x_3671) ;  /* 0x000000d000017945 */ /* 0x000fe80003800000 */
[----:B------:R-:W-:Y:S05]  /*12b0*/  @P4 BRA `(.L_x_3672) ;  /* 0x0000000000144947 */ /* 0x000fea0003800000 */
[----:B------:R-:W-:Y:S01]  /*12c0*/  IMAD.MOV.U32 R61, RZ, RZ, RZ ;  /* 0x000000ffff3d7224 */ /* 0x000fe200078e00ff */
[----:B------:R-:W-:Y:S06]  /*12d0*/  @!P0 BRA `(.L_x_3673) ;  /* 0x0000000000248947 */ /* 0x000fec0003800000 */
[----:B-----5:R-:W-:-:S04]  /*12e0*/  PRMT R61, R47, 0x7632, R61 ;  /* 0x000076322f3d7816 */ /* 0x020fc8000000003d */
[----:B------:R-:W-:Y:S01]  /*12f0*/  SHF.L.U32 R61, R61, 0x10, RZ ;  /* 0x000000103d3d7819 */ /* 0x000fe200000006ff */
[----:B------:R-:W-:Y:S06]  /*1300*/  BRA `(.L_x_3673) ;  /* 0x0000000000187947 */ /* 0x000fec0003800000 */
.L_x_3672:
[----:B-----5:R-:W-:Y:S02]  /*1310*/  PRMT R48, R43, 0x7632, R48 ;  /* 0x000076322b307816 */ /* 0x020fe40000000030 */
[----:B------:R-:W-:Y:S02]  /*1320*/  @P0 PRMT R49, R47, 0x7632, R49 ;  /* 0x000076322f310816 */ /* 0x000fe40000000031 */
[----:B------:R-:W-:Y:S02]  /*1330*/  SHF.L.U32 R48, R48, 0x10, RZ ;  /* 0x0000001030307819 */ /* 0x000fe400000006ff */
[----:B------:R-:W-:-:S03]  /*1340*/  @P0 SHF.L.U32 R50, R49, 0x10, RZ ;  /* 0x0000001031320819 */ /* 0x000fc600000006ff */
[----:B------:R-:W-:-:S04]  /*1350*/  FMUL.FTZ R61, R48, UR8 ;  /* 0x00000008303d7c20 */ /* 0x000fc80008410000 */
[----:B------:R-:W-:-:S07]  /*1360*/  @P0 FADD.FTZ R61, R50, R61 ;  /* 0x0000003d323d0221 */ /* 0x000fce0000010000 */
.L_x_3673:
[----:B------:R-:W-:Y:S05]  /*1370*/  BSYNC B1 ;  /* 0x0000000000017941 */ /* 0x000fea0003800000 */
.L_x_3671:
[----:B------:R-:W2:Y:S01]  /*1380*/  LDC.64 R68, c[0x0][0x238] ;  /* 0x00008e00ff447b82 */ /* 0x000ea20000000a00 */
[----:B------:R-:W-:Y:S02]  /*1390*/  F2FP.BF16.F32.PACK_AB R51, R61, R60 ;  /* 0x0000003c3d33723e */ /* 0x000fe400000010ff */
[----:B------:R-:W-:Y:S02]  /*13a0*/  F2FP.BF16.F32.PACK_AB R50, R59, R58 ;  /* 0x0000003a3b32723e */ /* 0x000fe400000010ff */
[----:B------:R-:W-:Y:S02]  /*13b0*/  F2FP.BF16.F32.PACK_AB R49, R57, R56 ;  /* 0x000000383931723e */ /* 0x000fe400000010ff */
[----:B------:R-:W-:Y:S01]  /*13c0*/  F2FP.BF16.F32.PACK_AB R48, R55, R54 ;  /* 0x000000363730723e */ /* 0x000fe200000010ff */
[----:B--2---:R-:W-:-:S05]  /*13d0*/  IMAD.WIDE.U32 R68, R71, 0x10, R68 ;  /* 0x0000001047447825 */ /* 0x004fca00078e0044 */
[----:B------:R3:W-:Y:S02]  /*13e0*/  STG.E.128 desc[UR4][R68.64], R48 ;  /* 0x0000003044007986 */ /* 0x0007e4000c101d04 */
.L_x_3649:
[----:B------:R-:W-:Y:S05]  /*13f0*/  BSYNC B0 ;  /* 0x0000000000007941 */ /* 0x000fea0003800000 */
.L_x_3648:
[----:B--23--:R-:W-:Y:S01]  /*1400*/  FADD.FTZ R48, RZ, R2 ;  /* 0x00000002ff307221 */ /* 0x00cfe20000010000 */
        /* <DEDUP_REMOVED lines=20> */
[----:B------:R-:W2:Y:S01]  /*1550*/  SHFL.BFLY PT, R48, R69, 0x1, 0x1f ;  /* 0x0c201f0045307f89 */ /* 0x000ea200000e0000 */
[----:B------:R-:W3:Y:S01]  /*1560*/  LDC R50, c[0x0][0x290] ;  /* 0x0000a400ff327b82 */ /* 0x000ee20000000800 */
[----:B--2---:R-:W-:-:S05]  /*1570*/  FADD.FTZ R70, R69, R48 ;  /* 0x0000003045467221 */ /* 0x004fca0000010000 */
[----:B------:R-:W2:Y:S02]  /*1580*/  SHFL.BFLY PT, R71, R70, 0x2, 0x1f ;  /* 0x0c401f0046477f89 */ /* 0x000ea400000e0000 */
[----:B--2---:R-:W-:-:S05]  /*1590*/  FADD.FTZ R72, R70, R71 ;  /* 0x0000004746487221 */ /* 0x004fca0000010000 */
[----:B------:R-:W2:Y:S02]  /*15a0*/  SHFL.BFLY PT, R71, R72, 0x4, 0x1f ;  /* 0x0c801f0048477f89 */ /* 0x000ea400000e0000 */
[----:B--2---:R-:W-:-:S05]  /*15b0*/  FADD.FTZ R73, R72, R71 ;  /* 0x0000004748497221 */ /* 0x004fca0000010000 */
[----:B------:R-:W2:Y:S02]  /*15c0*/  SHFL.BFLY PT, R48, R73, 0x8, 0x1f ;  /* 0x0d001f0049307f89 */ /* 0x000ea400000e0000 */
[----:B--2---:R-:W-:-:S05]  /*15d0*/  FADD.FTZ R74, R73, R48 ;  /* 0x00000030494a7221 */ /* 0x004fca0000010000 */
[----:B------:R-:W2:Y:S02]  /*15e0*/  SHFL.BFLY PT, R71, R74, 0x10, 0x1f ;  /* 0x0e001f004a477f89 */ /* 0x000ea400000e0000 */
[----:B--2---:R-:W-:-:S04]  /*15f0*/  FADD.FTZ R71, R74, R71 ;  /* 0x000000474a477221 */ /* 0x004fc80000010000 */
[----:B---3--:R-:W-:-:S04]  /*1600*/  FMUL.FTZ R71, R71, R50 ;  /* 0x0000003247477220 */ /* 0x008fc80000410000 */
        /* <DEDUP_REMOVED lines=33> */
[----:B------:R-:W2:Y:S02]  /*1820*/  SHFL.BFLY PT, R69, R48, 0x1, 0x1f ;  /* 0x0c201f0030457f89 */ /* 0x000ea400000e0000 */
[----:B--2---:R-:W-:-:S05]  /*1830*/  FADD.FTZ R69, R48, R69 ;  /* 0x0000004530457221 */ /* 0x004fca0000010000 */
[----:B------:R-:W2:Y:S02]  /*1840*/  SHFL.BFLY PT, R70, R69, 0x2, 0x1f ;  /* 0x0c401f0045467f89 */ /* 0x000ea400000e0000 */
[----:B--2---:R-:W-:-:S05]  /*1850*/  FADD.FTZ R70, R69, R70 ;  /* 0x0000004645467221 */ /* 0x004fca0000010000 */
[----:B------:R-:W2:Y:S02]  /*1860*/  SHFL.BFLY PT, R73, R70, 0x4, 0x1f ;  /* 0x0c801f0046497f89 */ /* 0x000ea400000e0000 */
[----:B--2---:R-:W-:-:S05]  /*1870*/  FADD.FTZ R73, R70, R73 ;  /* 0x0000004946497221 */ /* 0x004fca0000010000 */
[----:B------:R-:W2:Y:S02]  /*1880*/  SHFL.BFLY PT, R72, R73, 0x8, 0x1f ;  /* 0x0d001f0049487f89 */ /* 0x000ea400000e0000 */
[----:B--2---:R-:W-:-:S05]  /*1890*/  FADD.FTZ R72, R73, R72 ;  /* 0x0000004849487221 */ /* 0x004fca0000010000 */
[----:B------:R2:W3:Y:S02]  /*18a0*/  SHFL.BFLY PT, R75, R72, 0x10, 0x1f ;  /* 0x0e001f00484b7f89 */ /* 0x0004e400000e0000 */
.L_x_3691:
[----:B---3--:R-:W-:Y:S01]  /*18b0*/  FADD.FTZ R75, R72, R75 ;  /* 0x0000004b484b7221 */ /* 0x008fe20000010000 */
[----:B------:R-:W3:Y:S01]  /*18c0*/  @!P0 LDC.64 R48, c[0x0][0x250] ;  /* 0x00009400ff308b82 */ /* 0x000ee20000000a00 */
[----:B------:R-:W-:Y:S01]  /*18d0*/  FMUL.FTZ R69, R71, R71 ;  /* 0x0000004747457220 */ /* 0x000fe20000410000 */
[----:B------:R-:W-:Y:S01]  /*18e0*/  BSSY B0, `(.L_x_3675) ;  /* 0x0000058000007945 */ /* 0x000fe20003800000 */
[----:B------:R-:W-:-:S03]  /*18f0*/  FFMA.FTZ R68, R75, R50, UR9 ;  /* 0x000000094b447e23 */ /* 0x000fc60008010032 */
[----:B------:R-:W-:Y:S02]  /*1900*/  FSEL R69, R69, RZ, P3 ;  /* 0x000000ff45457208 */ /* 0x000fe40001800000 */
[----:B------:R-:W4:Y:S03]  /*1910*/  @!P0 LDC.64 R50, c[0x0][0x258] ;  /* 0x00009600ff328b82 */ /* 0x000f260000000a00 */
[----:B------:R-:W-:-:S06]  /*1920*/  FADD.FTZ R69, R68, R69 ;  /* 0x0000004544457221 */ /* 0x000fcc0000010000 */
[----:B------:R-:W0:Y:S01]  /*1930*/  MUFU.RSQ R69, R69 ;  /* 0x0000004500457308 */ /* 0x000e220000001400 */
[----:B---3--:R-:W-:-:S04]  /*1940*/  @!P0 LEA R48, P4, R62, R48, 0x2 ;  /* 0x000000303e308211 */ /* 0x008fc800078810ff */
[C---:B------:R-:W-:Y:S02]  /*1950*/  @!P0 LEA.HI.X R49, R62.reuse, R49, R66, 0x2, P4 ;  /* 0x000000313e318211 */ /* 0x040fe400020f1442 */
[----:B----4-:R-:W-:-:S03]  /*1960*/  @!P0 LEA R50, P5, R62, R50, 0x2 ;  /* 0x000000323e328211 */ /* 0x010fc600078a10ff */
[----:B------:R3:W-:Y:S01]  /*1970*/  @!P0 STG.E desc[UR4][R48.64], R71 ;  /* 0x0000004730008986 */ /* 0x0007e2000c101904 */
[----:B------:R-:W-:-:S05]  /*1980*/  @!P0 LEA.HI.X R51, R62, R51, R66, 0x2, P5 ;  /* 0x000000333e338211 */ /* 0x000fca00028f1442 */
[----:B0-----:R3:W-:Y:S01]  /*1990*/  @!P0 STG.E desc[UR4][R50.64], R69 ;  /* 0x0000004532008986 */ /* 0x0017e2000c101904 */
[----:B-----5:R-:W-:-:S13]  /*19a0*/  ISETP.GE.AND P0, PT, R65, 0x1, PT ;  /* 0x000000014100780c */ /* 0x020fda0003f06270 */
[----:B---3--:R-:W-:Y:S05]  /*19b0*/  @!P0 BRA `(.L_x_3676) ;  /* 0x0000000400288947 */ /* 0x008fea0003800000 */
[----:B------:R-:W-:Y:S01]  /*19c0*/  IADD3 R48, R65, -0x1, RZ ;  /* 0xffffffff41307810 */ /* 0x000fe20007ffe0ff */
[----:B------:R-:W-:Y:S01]  /*19d0*/  BSSY B1, `(.L_x_3677) ;  /* 0x0000028000017945 */ /* 0x000fe20003800000 */
[----:B------:R-:W-:Y:S02]  /*19e0*/  LOP3.LUT R64, R0, 0x1f, RZ, 0xc0, !PT ;  /* 0x0000001f00407812 */ /* 0x000fe400078ec0ff */
[----:B------:R-:W-:Y:S01]  /*19f0*/  FSEL R71, R71, RZ, !P3 ;  /* 0x000000ff47477208 */ /* 0x000fe20005800000 */
[----:B------:R-:W-:-:S05]  /*1a00*/  IMAD R48, R48, R67, RZ ;  /* 0x0000004330307224 */ /* 0x000fca00078e02ff */
[----:B------:R-:W-:-:S04]  /*1a10*/  SHF.R.S32.HI R49, RZ, 0x1f, R48 ;  /* 0x0000001fff317819 */ /* 0x000fc80000011430 */
[----:B------:R-:W-:-:S04]  /*1a20*/  LEA.HI R49, R49, R48, RZ, 0x3 ;  /* 0x0000003031317211 */ /* 0x000fc800078f18ff */
[----:B------:R-:W-:Y:S01]  /*1a30*/  LEA.HI.SX32 R65, R49, R64, 0x1d ;  /* 0x0000004031417211 */ /* 0x000fe200078feaff */
[----:B------:R-:W-:Y:S06]  /*1a40*/  @!P1 BRA `(.L_x_3678) ;  /* 0x0000000000809947 */ /* 0x000fec0003800000 */
[--C-:B------:R-:W-:Y:S01]  /*1a50*/  FADD.FTZ R48, R2, -R71.reuse ;  /* 0x8000004702307221 */ /* 0x100fe20000010000 */
[--C-:B------:R-:W-:Y:S01]  /*1a60*/  FADD.FTZ R50, R3, -R71.reuse ;  /* 0x8000004703327221 */ /* 0x100fe20000010000 */
[----:B------:R-:W0:Y:S01]  /*1a70*/  LDC.64 R66, c[0x0][0x2b8] ;  /* 0x0000ae00ff427b82 */ /* 0x000e220000000a00 */
[--C-:B------:R-:W-:Y:S01]  /*1a80*/  FADD.FTZ R70, R6, -R71.reuse ;  /* 0x8000004706467221 */ /* 0x100fe20000010000 */
[C---:B------:R-:W-:Y:S01]  /*1a90*/  FMUL.FTZ R49, R69.reuse, R48 ;  /* 0x0000003045317220 */ /* 0x040fe20000410000 */
[----:B------:R-:W-:Y:S01]  /*1aa0*/  FMUL.FTZ R50, R69, R50 ;  /* 0x0000003245327220 */ /* 0x000fe20000410000 */
[--C-:B------:R-:W-:Y:S01]  /*1ab0*/  FADD.FTZ R68, R5, -R71.reuse ;  /* 0x8000004705447221 */ /* 0x100fe20000010000 */
[----:B--2---:R-:W-:Y:S01]  /*1ac0*/  FADD.FTZ R72, R52, -R71 ;  /* 0x8000004734487221 */ /* 0x004fe20000010000 */
[----:B------:R-:W-:Y:S01]  /*1ad0*/  FFMA.FTZ R48, R16, R49, R8 ;  /* 0x0000003110307223 */ /* 0x000fe20000010008 */
[----:B------:R-:W-:Y:S01]  /*1ae0*/  FFMA.FTZ R49, R17, R50, R9 ;  /* 0x0000003211317223 */ /* 0x000fe20000010009 */
[--C-:B------:R-:W-:Y:S01]  /*1af0*/  FADD.FTZ R50, R4, -R71.reuse ;  /* 0x8000004704327221 */ /* 0x100fe20000010000 */
[--C-:B------:R-:W-:Y:S01]  /*1b00*/  FADD.FTZ R74, R53, -R71.reuse ;  /* 0x80000047354a7221 */ /* 0x100fe20000010000 */
[C---:B------:R-:W-:Y:S01]  /*1b10*/  FMUL.FTZ R51, R69.reuse, R70 ;  /* 0x0000004645337220 */ /* 0x040fe20000410000 */
[----:B------:R-:W-:Y:S01]  /*1b20*/  FMUL.FTZ R68, R69, R68 ;  /* 0x0000004445447220 */ /* 0x000fe20000410000 */
[----:B------:R-:W-:Y:S01]  /*1b30*/  F2FP.BF16.F32.PACK_AB R48, R49, R48 ;  /* 0x000000303130723e */ /* 0x000fe200000010ff */
[----:B------:R-:W-:Y:S01]  /*1b40*/  FMUL.FTZ R49, R69, R50 ;  /* 0x0000003245317220 */ /* 0x000fe20000410000 */
[----:B------:R-:W-:Y:S01]  /*1b50*/  FADD.FTZ R50, R7, -R71 ;  /* 0x8000004707327221 */ /* 0x000fe20000010000 */
[C---:B------:R-:W-:Y:S01]  /*1b60*/  FMUL.FTZ R73, R69.reuse, R72 ;  /* 0x0000004845497220 */ /* 0x040fe20000410000 */
[C---:B------:R-:W-:Y:S01]  /*1b70*/  FMUL.FTZ R74, R69.reuse, R74 ;  /* 0x0000004a454a7220 */ /* 0x040fe20000410000 */
[----:B------:R-:W-:Y:S01]  /*1b80*/  FFMA.FTZ R49, R18, R49, R10 ;  /* 0x0000003112317223 */ /* 0x000fe2000001000a */
[----:B------:R-:W-:Y:S01]  /*1b90*/  FMUL.FTZ R70, R69, R50 ;  /* 0x0000003245467220 */ /* 0x000fe20000410000 */
        /* <DEDUP_REMOVED lines=11> */
.L_x_3678:
[----:B------:R-:W-:Y:S05]  /*1c50*/  BSYNC B1 ;  /* 0x0000000000017941 */ /* 0x000fea0003800000 */
.L_x_3677:
[----:B------:R-:W-:Y:S05]  /*1c60*/  @!P2 BRA `(.L_x_3676) ;  /* 0x00000000007ca947 */ /* 0x000fea0003800000 */
[----:B0-----:R-:W0:Y:S01]  /*1c70*/  LDC.64 R48, c[0x0][0x2b8] ;  /* 0x0000ae00ff307b82 */ /* 0x001e220000000a00 */
[--C-:B--2---:R-:W-:Y:S01]  /*1c80*/  FADD.FTZ R72, R58, -R71.reuse ;  /* 0x800000473a487221 */ /* 0x104fe20000010000 */
        /* <DEDUP_REMOVED lines=15> */
[C---:B------:R-:W-:Y:S01]  /*1d80*/  FMUL.FTZ R71, R69.reuse, R66 ;  /* 0x0000004245477220 */ /* 0x040fe20000410000 */
[C---:B------:R-:W-:Y:S01]  /*1d90*/  FMUL.FTZ R68, R69.reuse, R68 ;  /* 0x0000004445447220 */ /* 0x040fe20000410000 */
[----:B------:R-:W-:Y:S01]  /*1da0*/  FMUL.FTZ R66, R69, R50 ;  /* 0x0000003245427220 */ /* 0x000fe20000410000 */
[----:B------:R-:W-:Y:S01]  /*1db0*/  FFMA.FTZ R72, R39, R72, R31 ;  /* 0x0000004827487223 */ /* 0x000fe2000001001f */
[----:B------:R-:W-:Y:S01]  /*1dc0*/  F2FP.BF16.F32.PACK_AB R50, R73, R70 ;  /* 0x000000464932723e */ /* 0x000fe200000010ff */
[----:B------:R-:W-:Y:S01]  /*1dd0*/  FFMA.FTZ R69, R32, R67, R24 ;  /* 0x0000004320457223 */ /* 0x000fe20000010018 */
[----:B------:R-:W-:Y:S01]  /*1de0*/  FFMA.FTZ R71, R34, R71, R26 ;  /* 0x0000004722477223 */ /* 0x000fe2000001001a */
[----:B------:R-:W-:Y:S01]  /*1df0*/  FFMA.FTZ R70, R35, R66, R27 ;  /* 0x0000004223467223 */ /* 0x000fe2000001001b */
[----:B------:R-:W-:Y:S01]  /*1e00*/  FFMA.FTZ R68, R33, R68, R25 ;  /* 0x0000004421447223 */ /* 0x000fe20000010019 */
[----:B0-----:R-:W-:Y:S01]  /*1e10*/  IMAD.WIDE.U32 R66, R65, 0x10, R48 ;  /* 0x0000001041427825 */ /* 0x001fe200078e0030 */
[----:B------:R-:W-:-:S02]  /*1e20*/  F2FP.BF16.F32.PACK_AB R51, R72, R51 ;  /* 0x000000334833723e */ /* 0x000fc400000010ff */
[----:B------:R-:W-:Y:S02]  /*1e30*/  F2FP.BF16.F32.PACK_AB R49, R70, R71 ;  /* 0x000000474631723e */ /* 0x000fe400000010ff */
[----:B------:R-:W-:-:S05]  /*1e40*/  F2FP.BF16.F32.PACK_AB R48, R68, R69 ;  /* 0x000000454430723e */ /* 0x000fca00000010ff */
[----:B------:R3:W-:Y:S02]  /*1e50*/  STG.E.128 desc[UR4][R66.64], R48 ;  /* 0x0000003042007986 */ /* 0x0007e4000c101d04 */
.L_x_3676:
[----:B------:R-:W-:Y:S05]  /*1e60*/  BSYNC B0 ;  /* 0x0000000000007941 */ /* 0x000fea0003800000 */
.L_x_3675:
[----:B0--3--:R-:W0:Y:S02]  /*1e70*/  LDC.64 R48, c[0x0][0x210] ;  /* 0x00008400ff307b82 */ /* 0x009e240000000a00 */
[----:B0-----:R-:W-:-:S04]  /*1e80*/  LEA R62, R48, R62, 0x2 ;  /* 0x0000003e303e7211 */ /* 0x001fc800078e10ff */
[----:B------:R-:W-:-:S13]  /*1e90*/  ISETP.GE.AND P0, PT, R62, R49, PT ;  /* 0x000000313e00720c */ /* 0x000fda0003f06270 */
[----:B------:R-:W-:Y:S05]  /*1ea0*/  @!P0 BRA `(.L_x_3679) ;  /* 0xffffffe400448947 */ /* 0x000fea000383ffff */
[----:B------:R-:W-:Y:S05]  /*1eb0*/  EXIT ;  /* 0x000000000000794d */ /* 0x000fea0003800000 */
.L_x_3674:
[----:B------:R-:W-:Y:S01]  /*1ec0*/  HFMA2.MMA R51, -RZ, RZ, 0, 5.9604644775390625e-08 ;  /* 0x00000001ff337435 */ /* 0x000fe200000001ff */
[----:B------:R-:W-:Y:S01]  /*1ed0*/  BSSY B0, `(.L_x_3680) ;  /* 0x0000007000007945 */ /* 0x000fe20003800000 */
[----:B------:R-:W-:Y:S02]  /*1ee0*/  MOV R76, R69 ;  /* 0x00000045004c7202 */ /* 0x000fe40000000f00 */
[----:B------:R-:W-:Y:S02]  /*1ef0*/  MOV R68, 0x1f ;  /* 0x0000001f00447802 */ /* 0x000fe40000000f00 */
[----:B------:R-:W-:-:S07]  /*1f00*/  MOV R49, 0xffffffff ;  /* 0xffffffff00317802 */ /* 0x000fce0000000f00 */
[----:B01---5:R-:W-:Y:S05]  /*1f10*/  WARPSYNC.COLLECTIVE R49, `(.L_x_3681) ;  /* 0x0000000031087348 */ /* 0x023fea0003c00000 */
[----:B------:R2:W3:Y:S02]  /*1f20*/  SHFL.BFLY P5, R75, R76, R51, R68 ;  /* 0x0c0000334c4b7389 */ /* 0x0004e400000a0044 */
[----:B0123-5:R-:W-:Y:S01]  /*1f30*/  ENDCOLLECTIVE ;  /* 0x000000000000791b */ /* 0x02ffe20003800000 */
.L_x_3681:
[----:B------:R-:W-:Y:S05]  /*1f40*/  BSYNC B0 ;  /* 0x0000000000007941 */ /* 0x000fea0003800000 */
.L_x_3680:
        /* <DEDUP_REMOVED lines=10> */
.L_x_3682:
[----:B------:R-:W-:Y:S01]  /*1ff0*/  HFMA2.MMA R51, -RZ, RZ, 0, 2.384185791015625e-07 ;  /* 0x00000004ff337435 */ /* 0x000fe200000001ff */
[----:B------:R-:W-:-:S05]  /*2000*/  MOV R71, R75 ;  /* 0x0000004b00477202 */ /* 0x000fca0000000f00 */
[----:B------:R-:W-:-:S05]  /*2010*/  FADD.FTZ R72, R70, R71 ;  /* 0x0000004746487221 */ /* 0x000fca0000010000 */
[----:B------:R-:W-:-:S07]  /*2020*/  MOV R76, R72 ;  /* 0x00000048004c7202 */ /* 0x000fce0000000f00 */
[----:B------:R-:W-:Y:S05]  /*2030*/  WARPSYNC.COLLECTIVE R49, `(.L_x_3683) ;  /* 0x0000000031087348 */ /* 0x000fea0003c00000 */
[----:B------:R0:W1:Y:S02]  /*2040*/  SHFL.BFLY P5, R75, R76, R51, R68 ;  /* 0x0c0000334c4b7389 */ /* 0x00006400000a0044 */
[----:B01----:R-:W-:Y:S01]  /*2050*/  ENDCOLLECTIVE ;  /* 0x000000000000791b */ /* 0x003fe20003800000 */
.L_x_3683:
[----:B------:R-:W-:Y:S01]  /*2060*/  IMAD.MOV.U32 R51, RZ, RZ, 0x8 ;  /* 0x00000008ff337424 */ /* 0x000fe200078e00ff */
[----:B------:R-:W-:-:S05]  /*2070*/  MOV R71, R75 ;  /* 0x0000004b00477202 */ /* 0x000fca0000000f00 */
[----:B------:R-:W-:-:S05]  /*2080*/  FADD.FTZ R73, R72, R71 ;  /* 0x0000004748497221 */ /* 0x000fca0000010000 */
[----:B------:R-:W-:-:S07]  /*2090*/  MOV R76, R73 ;  /* 0x00000049004c7202 */ /* 0x000fce0000000f00 */
[----:B------:R-:W-:Y:S05]  /*20a0*/  WARPSYNC.COLLECTIVE R49, `(.L_x_3684) ;  /* 0x0000000031087348 */ /* 0x000fea0003c00000 */
[----:B------:R0:W1:Y:S02]  /*20b0*/  SHFL.BFLY P5, R75, R76, R51, R68 ;  /* 0x0c0000334c4b7389 */ /* 0x00006400000a0044 */
[----:B01----:R-:W-:Y:S01]  /*20c0*/  ENDCOLLECTIVE ;  /* 0x000000000000791b */ /* 0x003fe20003800000 */
.L_x_3684:
[----:B------:R-:W-:Y:S01]  /*20d0*/  HFMA2.MMA R51, -RZ, RZ, 0, 9.5367431640625e-07 ;  /* 0x00000010ff337435 */ /* 0x000fe200000001ff */
[----:B------:R-:W-:-:S05]  /*20e0*/  MOV R48, R75 ;  /* 0x0000004b00307202 */ /* 0x000fca0000000f00 */
[----:B------:R-:W-:-:S05]  /*20f0*/  FADD.FTZ R74, R73, R48 ;  /* 0x00000030494a7221 */ /* 0x000fca0000010000 */
[----:B------:R-:W-:-:S07]  /*2100*/  MOV R76, R74 ;  /* 0x0000004a004c7202 */ /* 0x000fce0000000f00 */
[----:B------:R-:W-:Y:S05]  /*2110*/  WARPSYNC.COLLECTIVE R49, `(.L_x_3685) ;  /* 0x0000000031087348 */ /* 0x000fea0003c00000 */
[----:B------:R0:W1:Y:S02]  /*2120*/  SHFL.BFLY P5, R75, R76, R51, R68 ;  /* 0x0c0000334c4b7389 */ /* 0x00006400000a0044 */
[----:B01----:R-:W-:Y:S01]  /*2130*/  ENDCOLLECTIVE ;  /* 0x000000000000791b */ /* 0x003fe20003800000 */
.L_x_3685:
        /* <DEDUP_REMOVED lines=43> */
.L_x_3686:
[----:B------:R-:W-:Y:S01]  /*23f0*/  HFMA2.MMA R51, -RZ, RZ, 0, 1.1920928955078125e-07 ;  /* 0x00000002ff337435 */ /* 0x000fe200000001ff */
[----:B------:R-:W-:-:S05]  /*2400*/  MOV R69, R75 ;  /* 0x0000004b00457202 */ /* 0x000fca0000000f00 */
[----:B------:R-:W-:-:S05]  /*2410*/  FADD.FTZ R69, R48, R69 ;  /* 0x0000004530457221 */ /* 0x000fca0000010000 */
[----:B------:R-:W-:-:S07]  /*2420*/  MOV R76, R69 ;  /* 0x00000045004c7202 */ /* 0x000fce0000000f00 */
[----:B------:R-:W-:Y:S05]  /*2430*/  WARPSYNC.COLLECTIVE R49, `(.L_x_3687) ;  /* 0x0000000031087348 */ /* 0x000fea0003c00000 */
[----:B------:R0:W1:Y:S02]  /*2440*/  SHFL.BFLY P5, R75, R76, R51, R68 ;  /* 0x0c0000334c4b7389 */ /* 0x00006400000a0044 */
[----:B01----:R-:W-:Y:S01]  /*2450*/  ENDCOLLECTIVE ;  /* 0x000000000000791b */ /* 0x003fe20003800000 */
.L_x_3687:
[----:B------:R-:W-:Y:S01]  /*2460*/  HFMA2.MMA R51, -RZ, RZ, 0, 2.384185791015625e-07 ;  /* 0x00000004ff337435 */ /* 0x000fe200000001ff */
[----:B------:R-:W-:-:S05]  /*2470*/  MOV R70, R75 ;  /* 0x0000004b00467202 */ /* 0x000fca0000000f00 */
[----:B------:R-:W-:-:S05]  /*2480*/  FADD.FTZ R70, R69, R70 ;  /* 0x0000004645467221 */ /* 0x000fca0000010000 */
[----:B------:R-:W-:-:S07]  /*2490*/  MOV R76, R70 ;  /* 0x00000046004c7202 */ /* 0x000fce0000000f00 */
[----:B------:R-:W-:Y:S05]  /*24a0*/  WARPSYNC.COLLECTIVE R49, `(.L_x_3688) ;  /* 0x0000000031087348 */ /* 0x000fea0003c00000 */
[----:B------:R0:W1:Y:S02]  /*24b0*/  SHFL.BFLY P5, R75, R76, R51, R68 ;  /* 0x0c0000334c4b7389 */ /* 0x00006400000a0044 */
[----:B01----:R-:W-:Y:S01]  /*24c0*/  ENDCOLLECTIVE ;  /* 0x000000000000791b */ /* 0x003fe20003800000 */
.L_x_3688:
[----:B------:R-:W-:Y:S01]  /*24d0*/  HFMA2.MMA R51, -RZ, RZ, 0, 4.76837158203125e-07 ;  /* 0x00000008ff337435 */ /* 0x000fe200000001ff */
[----:B------:R-:W-:-:S05]  /*24e0*/  MOV R73, R75 ;  /* 0x0000004b00497202 */ /* 0x000fca0000000f00 */
[----:B------:R-:W-:-:S05]  /*24f0*/  FADD.FTZ R73, R70, R73 ;  /* 0x0000004946497221 */ /* 0x000fca0000010000 */
[----:B------:R-:W-:-:S07]  /*2500*/  MOV R76, R73 ;  /* 0x00000049004c7202 */ /* 0x000fce0000000f00 */
[----:B------:R-:W-:Y:S05]  /*2510*/  WARPSYNC.COLLECTIVE R49, `(.L_x_3689) ;  /* 0x0000000031087348 */ /* 0x000fea0003c00000 */
[----:B------:R0:W1:Y:S02]  /*2520*/  SHFL.BFLY P5, R75, R76, R51, R68 ;  /* 0x0c0000334c4b7389 */ /* 0x00006400000a0044 */
[----:B01----:R-:W-:Y:S01]  /*2530*/  ENDCOLLECTIVE ;  /* 0x000000000000791b */ /* 0x003fe20003800000 */
.L_x_3689:
[----:B------:R-:W-:Y:S01]  /*2540*/  HFMA2.MMA R51, -RZ, RZ, 0, 9.5367431640625e-07 ;  /* 0x00000010ff337435 */ /* 0x000fe200000001ff */
[----:B------:R-:W-:-:S05]  /*2550*/  MOV R72, R75 ;  /* 0x0000004b00487202 */ /* 0x000fca0000000f00 */
[----:B------:R-:W-:-:S05]  /*2560*/  FADD.FTZ R72, R73, R72 ;  /* 0x0000004849487221 */ /* 0x000fca0000010000 */
[----:B------:R-:W-:-:S07]  /*2570*/  MOV R76, R72 ;  /* 0x00000048004c7202 */ /* 0x000fce0000000f00 */
[----:B------:R-:W-:Y:S05]  /*2580*/  WARPSYNC.COLLECTIVE R49, `(.L_x_3690) ;  /* 0x0000000031087348 */ /* 0x000fea0003c00000 */
[----:B------:R0:W1:Y:S02]  /*2590*/  SHFL.BFLY P5, R75, R76, R51, R68 ;  /* 0x0c0000334c4b7389 */ /* 0x00006400000a0044 */
[----:B01----:R-:W-:Y:S01]  /*25a0*/  ENDCOLLECTIVE ;  /* 0x000000000000791b */ /* 0x003fe20003800000 */
.L_x_3690:
[----:B------:R-:W-:Y:S05]  /*25b0*/  BRA `(.L_x_3691) ;  /* 0xfffffff000bc7947 */ /* 0x000fea000383ffff */
.L_x_3692:
        /* <DEDUP_REMOVED lines=12> */
.L_x_16506:


//--------------------- .text._ZN10layer_norm13ln_fwd_kernelINS_13Kernel_traitsIf13__nv_bfloat16S2_S2_fjLj512ELj1ELj4ELj1ELj16ENS_18Kernel_traits_baseILj512EfS2_S2_S2_fjLj128EEEEELb0ELb0ELb1ELb1EEEvNS_9FwdParamsE --------------------------
	.section	.text._ZN10layer_norm13ln_fwd_kernelINS_13Kernel_traitsIf13__nv_bfloat16S2_S2_fjLj512ELj1ELj4ELj1ELj16ENS_18Kernel_traits_baseILj512EfS2_S2_S2_fjLj128EEEEELb0ELb0ELb1ELb1EEEvNS_9FwdParamsE,"ax",@progbits
	.align	128
        .global         _ZN10layer_norm13ln_fwd_kernelINS_13Kernel_traitsIf13__nv_bfloat16S2_S2_fjLj512ELj1ELj4ELj1ELj16ENS_18Kernel_traits_baseILj512EfS2_S2_S2_fjLj128EEEEELb0ELb0ELb1ELb1EEEvNS_9FwdParamsE
        .type           _ZN10layer_norm13ln_fwd_kernelINS_13Kernel_traitsIf13__nv_bfloat16S2_S2_fjLj512ELj1ELj4ELj1ELj16ENS_18Kernel_traits_baseILj512EfS2_S2_S2_fjLj128EEEEELb0ELb0ELb1ELb1EEEvNS_9FwdParamsE,@function
        .size           _ZN10layer_norm13ln_fwd_kernelINS_13Kernel_traitsIf13__nv_bfloat16S2_S2_fjLj512ELj1ELj4ELj1ELj16ENS_18Kernel_traits_baseILj512EfS2_S2_S2_fjLj128EEEEELb0ELb0ELb1ELb1EEEvNS_9FwdParamsE,(.L_x_16507 - _ZN10layer_norm13ln_fwd_kernelINS_13Kernel_traitsIf13__nv_bfloat16S2_S2_fjLj512ELj1ELj4ELj1ELj16ENS_18Kernel_traits_baseILj512EfS2_S2_S2_fjLj128EEEEELb0ELb0ELb1ELb1EEEvNS_9FwdParamsE)
        .other          _ZN10layer_norm13ln_fwd_kernelINS_13Kernel_traitsIf13__nv_bfloat16S2_S2_fjLj512ELj1ELj4ELj1ELj16ENS_18Kernel_traits_baseILj512EfS2_S2_S2_fjLj128EEEEELb0ELb0ELb1ELb1EEEvNS_9FwdParamsE,@"STO_CUDA_ENTRY STV_DEFAULT"
_ZN10layer_norm13ln_fwd_kernelINS_13Kernel_traitsIf13__nv_bfloat16S2_S2_fjLj512ELj1ELj4ELj1ELj16ENS_18Kernel_traits_baseILj512EfS2_S2_S2_fjLj128EEEEELb0ELb0ELb1ELb1EEEvNS_9FwdParamsE:
.text._ZN10layer_norm13ln_fwd_kernelINS_13Kernel_traitsIf13__nv_bfloat16S2_S2_fjLj512ELj1ELj4ELj1ELj16ENS_18Kernel_traits_baseILj512EfS2_S2_S2_fjLj128EEEEELb0ELb0ELb1ELb1EEEvNS_9FwdParamsE:
[----:B------:R-:W-:Y:S01]  /*0000*/  LDC R1, c[0x0][0x28] ;  /* 0x00000a00ff017b82 */ /* 0x000fe20000000800 */
[----:B------:R-:W0:Y:S01]  /*0010*/  S2R R55, SR_TID.X ;  /* 0x0000000000377919 */ /* 0x000e220000002100 */
[----:B------:R-:W-:Y:S01]  /*0020*/  ULDC.64 UR4, c[0x0][0x2c8] ;  /* 0x0000b20000047ab9 */ /* 0x000fe20000000a00 */
[----:B------:R-:W-:Y:S02]  /*0030*/  CS2R R8, SRZ ;  /* 0x0000000000087805 */ /* 0x000fe4000001ff00 */
[----:B------:R-:W-:Y:S02]  /*0040*/  ISETP.NE.U32.AND P0, PT, RZ, UR4, PT ;  /* 0x00000004ff007c0c */ /* 0x000fe4000bf05070 */
[----:B------:R-:W-:Y:S02]  /*0050*/  CS2R R10, SRZ ;  /* 0x00000000000a7805 */ /* 0x000fe4000001ff00 */
[----:B------:R-:W-:Y:S02]  /*0060*/  CS2R R12, SRZ ;  /* 0x00000000000c7805 */ /* 0x000fe4000001ff00 */
[----:B------:R-:W-:-:S02]  /*0070*/  CS2R R14, SRZ ;  /* 0x00000000000e7805 */ /* 0x000fc4000001ff00 */
[----:B------:R-:W-:Y:S02]  /*0080*/  ISETP.NE.AND.EX P0, PT, RZ, UR5, PT, P0 ;  /* 0x00000005ff007c0c */ /* 0x000fe4000bf05300 */
[----:B------:R-:W-:Y:S02]  /*0090*/  CS2R R16, SRZ ;  /* 0x0000000000107805 */ /* 0x000fe4000001ff00 */
[----:B------:R-:W-:Y:S02]  /*00a0*/  CS2R R18, SRZ ;  /* 0x0000000000127805 */ /* 0x000fe4000001ff00 */
[----:B------:R-:W-:Y:S02]  /*00b0*/  CS2R R20, SRZ ;  /* 0x0000000000147805 */ /* 0x000fe4000001ff00 */
[----:B------:R-:W-:Y:S01]  /*00c0*/  CS2R R22, SRZ ;  /* 0x0000000000167805 */ /* 0x000fe2000001ff00 */
[----:B------:R-:W1:Y:S01]  /*00d0*/  S2R R6, SR_CTAID.X ;  /* 0x0000000000067919 */ /* 0x000e620000002500 */
[----:B------:R-:W-:Y:S01]  /*00e0*/  ULDC.64 UR6, c[0x0][0x260] ;  /* 0x0000980000067ab9 */ /* 0x000fe20000000a00 */
[----:B0-----:R-:W-:-:S02]  /*00f0*/  SHF.L.U32 R0, R55, 0x5, RZ ;  /* 0x0000000537007819 */ /* 0x001fc400000006ff */
[----:B------:R-:W-:Y:S02]  /*0100*/  SHF.R.U32.HI R57, RZ, 0x5, R55 ;  /* 0x00000005ff397819 */ /* 0x000fe40000011637 */
[----:B------:R-:W-:-:S04]  /*0110*/  LOP3.LUT R0, R0, 0x3e0, RZ, 0xc0, !PT ;  /* 0x000003e000007812 */ /* 0x000fc800078ec0ff */
[C---:B------:R-:W-:Y:S02]  /*0120*/  IADD3 R4, P2, R0.reuse, UR4, RZ ;  /* 0x0000000400047c10 */ /* 0x040fe4000ff5e0ff */
[----:B------:R-:W-:Y:S01]  /*0130*/  IADD3 R2, P1, R0, UR6, RZ ;  /* 0x0000000600027c10 */ /* 0x000fe2000ff3e0ff */
[----:B------:R-:W-:Y:S01]  /*0140*/  ULDC UR6, c[0x0][0x214] ;  /* 0x0000850000067ab9 */ /* 0x000fe20000000800 */
[----:B------:R-:W-:Y:S01]  /*0150*/  IADD3.X R5, RZ, UR5, RZ, P2, !PT ;  /* 0x00000005ff057c10 */ /* 0x000fe200097fe4ff */
[----:B------:R-:W-:Y:S01]  /*0160*/  ULDC.64 UR4, c[0x0][0x208] ;  /* 0x0000820000047ab9 */ /* 0x000fe20000000a00 */
[----:B-1----:R-:W-:Y:S02]  /*0170*/  LEA R57, R6, R57, 0x2 ;  /* 0x0000003906397211 */ /* 0x002fe400078e10ff */
[----:B------:R-:W-:Y:S01]  /*0180*/  IADD3.X R3, RZ, UR7, RZ, P1, !PT ;  /* 0x00000007ff037c10 */ /* 0x000fe20008ffe4ff */
[----:B------:R0:W5:Y:S01]  /*0190*/  @P0 LDG.E.128 R8, desc[UR4][R4.64] ;  /* 0x0000000404080981 */ /* 0x000162000c1e1d00 */
[----:B------:R-:W-:-:S03]  /*01a0*/  ISETP.GE.AND P1, PT, R57, UR6, PT ;  /* 0x0000000639007c0c */ /* 0x000fc6000bf26270 */
[----:B------:R0:W5:Y:S04]  /*01b0*/  @P0 LDG.E.128 R12, desc[UR4][R4.64+0x10] ;  /* 0x00001004040c0981 */ /* 0x000168000c1e1d00 */
[----:B------:R0:W5:Y:S04]  /*01c0*/  @P0 LDG.E.128 R16, desc[UR4][R4.64+0x400] ;  /* 0x0004000404100981 */ /* 0x000168000c1e1d00 */
[----:B------:R0:W5:Y:S02]  /*01d0*/  @P0 LDG.E.128 R20, desc[UR4][R4.64+0x410] ;  /* 0x0004100404140981 */ /* 0x000164000c1e1d00 */
[----:B------:R-:W-:Y:S05]  /*01e0*/  @P1 EXIT ;  /* 0x000000000000194d */ /* 0x000fea0003800000 */
[----:B------:R1:W5:Y:S01]  /*01f0*/  LDG.E.128 R24, desc[UR4][R2.64] ;  /* 0x0000000402187981 */ /* 0x000362000c1e1d00 */
[----:B------:R-:W-:-:S03]  /*0200*/  ULDC.U8 UR6, c[0x0][0x2a0] ;  /* 0x0000a80000067ab9 */ /* 0x000fc60000000000 */
[----:B------:R1:W5:Y:S04]  /*0210*/  LDG.E.128 R28, desc[UR4][R2.64+0x10] ;  /* 0x00001004021c7981 */ /* 0x000368000c1e1d00 */
[----:B------:R1:W5:Y:S04]  /*0220*/  LDG.E.128 R32, desc[UR4][R2.64+0x400] ;  /* 0x0004000402207981 */ /* 0x000368000c1e1d00 */
[----:B------:R1:W5:Y:S01]  /*0230*/  LDG.E.128 R36, desc[UR4][R2.64+0x410] ;  /* 0x0004100402247981 */ /* 0x000362000c1e1d00 */
[----:B------:R-:W-:Y:S01]  /*0240*/  LOP3.LUT R55, R55, 0x1f, RZ, 0xc0, !PT ;  /* 0x0000001f37377812 */ /* 0x000fe200078ec0ff */
[----:B------:R-:W-:Y:S01]  /*0250*/  ULDC UR8, c[0x0][0x29c] ;  /* 0x0000a70000087ab9 */ /* 0x000fe20000000800 */
[----:B------:R-:W-:Y:S01]  /*0260*/  ISETP.NE.AND P1, PT, RZ, UR6, PT ;  /* 0x00000006ff007c0c */ /* 0x000fe2000bf25270 */
[----:B------:R-:W-:Y:S01]  /*0270*/  ULDC UR9, c[0x0][0x2d8] ;  /* 0x0000b60000097ab9 */ /* 0x000fe20000000800 */
[----:B------:R-:W-:-:S11]  /*0280*/  ULDC.64 UR6, c[0x0][0x230] ;  /* 0x00008c0000067ab9 */ /* 0x000fd60000000a00 */
.L_x_3744:
[----:B------:R-:W2:Y:S01]  /*0290*/  LDC.64 R48, c[0x0][0x280] ;  /* 0x0000a000ff307b82 */ /* 0x000ea20000000a00 */
[----:B------:R-:W-:-:S07]  /*02a0*/  ISETP.NE.U32.AND P0, PT, RZ, UR6, PT ;  /* 0x00000006ff007c0c */ /* 0x000fce000bf05070 */
[----:B------:R-:W3:Y:S08]  /*02b0*/  LDC R54, c[0x0][0x218] ;  /* 0x00008600ff367b82 */ /* 0x000ef00000000800 */
[----:B------:R-:W4:Y:S01]  /*02c0*/  LDC.64 R6, c[0x0][0x288] ;  /* 0x0000a200ff067b82 */ /* 0x000f220000000a00 */
[----:B--2---:R-:W-:-:S05]  /*02d0*/  IMAD.WIDE R48, R57, 0x4, R48 ;  /* 0x0000000439307825 */ /* 0x004fca00078e0230 */
[----:B------:R2:W4:Y:S01]  /*02e0*/  LDG.E R50, desc[UR4][R48.64] ;  /* 0x0000000430327981 */ /* 0x000522000c1e1900 */
[----:B------:R-:W-:Y:S01]  /*02f0*/  ISETP.NE.AND.EX P0, PT, RZ, UR7, PT, P0 ;  /* 0x00000007ff007c0c */ /* 0x000fe2000bf05300 */
[----:B------:R-:W-:Y:S01]  /*0300*/  HFMA2.MMA R56, -RZ, RZ, 0, 0 ;  /* 0x00000000ff387435 */ /* 0x000fe200000001ff */
[----:B---3--:R-:W-:-:S05]  /*0310*/  IMAD R0, R57, R54, RZ ;  /* 0x0000003639007224 */ /* 0x008fca00078e02ff */
[----:B--2---:R-:W-:Y:S01]  /*0320*/  SHF.R.S32.HI R49, RZ, 0x1f, R0 ;  /* 0x0000001fff317819 */ /* 0x004fe20000011400 */
[----:B----4-:R-:W-:-:S05]  /*0330*/  IMAD.WIDE R6, R57, 0x4, R6 ;  /* 0x0000000439067825 */ /* 0x010fca00078e0206 */
[----:B0-----:R-:W0:Y:S01]  /*0340*/  @P0 LDC.64 R4, c[0x0][0x230] ;  /* 0x00008c00ff040b82 */ /* 0x001e220000000a00 */
[----:B------:R-:W-:Y:S01]  /*0350*/  LEA.HI R0, R49, R0, RZ, 0x3 ;  /* 0x0000000031007211 */ /* 0x000fe200078f18ff */
[----:B-----5:R2:W5:Y:S03]  /*0360*/  LDG.E R52, desc[UR4][R6.64] ;  /* 0x0000000406347981 */ /* 0x020566000c1e1900 */
[----:B------:R-:W-:-:S05]  /*0370*/  LEA.HI.SX32 R69, R0, R55, 0x1d ;  /* 0x0000003700457211 */ /* 0x000fca00078feaff */
[----:B0-----:R-:W-:-:S05]  /*0380*/  @P0 IMAD.WIDE.U32 R4, R69, 0x10, R4 ;  /* 0x0000001045040825 */ /* 0x001fca00078e0004 */
[----:B------:R2:W5:Y:S01]  /*0390*/  @P0 LDG.E.128 R40, desc[UR4][R4.64] ;  /* 0x0000000404280981 */ /* 0x000562000c1e1d00 */
[----:B------:R-:W-:-:S13]  /*03a0*/  ISETP.GE.AND P2, PT, R50, 0x1, PT ;  /* 0x000000013200780c */ /* 0x000fda0003f46270 */
[----:B-1----:R-:W0:Y:S01]  /*03b0*/  @P2 LDC.64 R2, c[0x0][0x220] ;  /* 0x00008800ff022b82 */ /* 0x002e220000000a00 */
        /* <DEDUP_REMOVED lines=14> */
.L_x_3694:
[----:B-----5:R-:W-:Y:S02]  /*04a0*/  SHF.L.U32 R53, R44, 0x10, RZ ;  /* 0x000000102c357819 */ /* 0x020fe400000006ff */
[----:B------:R-:W-:-:S03]  /*04b0*/  @P0 SHF.L.U32 R0, R40, 0x10, RZ ;  /* 0x0000001028000819 */ /* 0x000fc600000006ff */
[----:B------:R-:W-:-:S04]  /*04c0*/  FMUL.FTZ R53, R53, UR8 ;  /* 0x0000000835357c20 */ /* 0x000fc80008410000 */
[----:B------:R-:W-:-:S07]  /*04d0*/  @P0 FADD.FTZ R53, R53, R0 ;  /* 0x0000000035350221 */ /* 0x000fce0000010000 */
.L_x_3695:
[----:B------:R-:W-:Y:S05]  /*04e0*/  BSYNC B0 ;  /* 0x0000000000007941 */ /* 0x000fea0003800000 */
.L_x_3693:
[----:B------:R-:W-:Y:S04]  /*04f0*/  BSSY B0, `(.L_x_3696) ;  /* 0x000000d000007945 */ /* 0x000fe80003800000 */
[----:B------:R-:W-:Y:S05]  /*0500*/  @P3 BRA `(.L_x_3697) ;  /* 0x0000000000143947 */ /* 0x000fea0003800000 */
[----:B------:R-:W-:Y:S01]  /*0510*/  MOV R6, RZ ;  /* 0x000000ff00067202 */ /* 0x000fe20000000f00 */
[----:B------:R-:W-:Y:S06]  /*0520*/  @!P0 BRA `(.L_x_3698) ;  /* 0x0000000000248947 */ /* 0x000fec0003800000 */
[----:B-----5:R-:W-:-:S04]  /*0530*/  PRMT R6, R40, 0x7632, R6 ;  /* 0x0000763228067816 */ /* 0x020fc80000000006 */
[----:B------:R-:W-:Y:S01]  /*0540*/  SHF.L.U32 R6, R6, 0x10, RZ ;  /* 0x0000001006067819 */ /* 0x000fe200000006ff */
[----:B------:R-:W-:Y:S06]  /*0550*/  BRA `(.L_x_3698) ;  /* 0x0000000000187947 */ /* 0x000fec0003800000 */
.L_x_3697:
[----:B-----5:R-:W-:Y:S02]  /*0560*/  PRMT R0, R44, 0x7632, R0 ;  /* 0x000076322c007816 */ /* 0x020fe40000000000 */
[----:B------:R-:W-:Y:S02]  /*0570*/  @P0 PRMT R2, R40, 0x7632, R2 ;  /* 0x0000763228020816 */ /* 0x000fe40000000002 */
[----:B------:R-:W-:Y:S02]  /*0580*/  SHF.L.U32 R0, R0, 0x10, RZ ;  /* 0x0000001000007819 */ /* 0x000fe400000006ff */
[----:B------:R-:W-:-:S03]  /*0590*/  @P0 SHF.L.U32 R3, R2, 0x10, RZ ;  /* 0x0000001002030819 */ /* 0x000fc600000006ff */
[----:B------:R-:W-:-:S04]  /*05a0*/  FMUL.FTZ R6, R0, UR8 ;  /* 0x0000000800067c20 */ /* 0x000fc80008410000 */
[----:B------:R-:W-:-:S07]  /*05b0*/  @P0 FADD.FTZ R6, R6, R3 ;  /* 0x0000000306060221 */ /* 0x000fce0000010000 */
.L_x_3698:
[----:B------:R-:W-:Y:S05]  /*05c0*/  BSYNC B0 ;  /* 0x0000000000007941 */ /* 0x000fea0003800000 */
.L_x_3696:
[----:B------:R-:W-:Y:S04]  /*05d0*/  BSSY B0, `(.L_x_3699) ;  /* 0x000000a000007945 */ /* 0x000fe80003800000 */
[----:B------:R-:W-:Y:S05]  /*05e0*/  @P3 BRA `(.L_x_3700) ;  /* 0x0000000000103947 */ /* 0x000fea0003800000 */
[----:B------:R-:W-:Y:S01]  /*05f0*/  HFMA2.MMA R7, -RZ, RZ, 0, 0 ;  /* 0x00000000ff077435 */ /* 0x000fe200000001ff */
[----:B------:R-:W-:Y:S10]  /*0600*/  @!P0 BRA `(.L_x_3701) ;  /* 0x0000000000188947 */ /* 0x000ff40003800000 */
[----:B-----5:R-:W-:Y:S01]  /*0610*/  SHF.L.U32 R7, R41, 0x10, RZ ;  /* 0x0000001029077819 */ /* 0x020fe200000006ff */
[----:B------:R-:W-:Y:S06]  /*0620*/  BRA `(.L_x_3701) ;  /* 0x0000000000107947 */ /* 0x000fec0003800000 */
.L_x_3700:
[----:B-----5:R-:W-:Y:S02]  /*0630*/  SHF.L.U32 R7, R45, 0x10, RZ ;  /* 0x000000102d077819 */ /* 0x020fe400000006ff */
[----:B------:R-:W-:-:S03]  /*0640*/  @P0 SHF.L.U32 R0, R41, 0x10, RZ ;  /* 0x0000001029000819 */ /* 0x000fc600000006ff */
[----:B------:R-:W-:-:S04]  /*0650*/  FMUL.FTZ R7, R7, UR8 ;  /* 0x0000000807077c20 */ /* 0x000fc80008410000 */
[----:B------:R-:W-:-:S07]  /*0660*/  @P0 FADD.FTZ R7, R7, R0 ;  /* 0x0000000007070221 */ /* 0x000fce0000010000 */
.L_x_3701:
[----:B------:R-:W-:Y:S05]  /*0670*/  BSYNC B0 ;  /* 0x0000000000007941 */ /* 0x000fea0003800000 */
.L_x_3699:
[----:B------:R-:W-:Y:S04]  /*0680*/  BSSY B0, `(.L_x_3702) ;  /* 0x000000d000007945 */ /* 0x000fe80003800000 */
[----:B------:R-:W-:Y:S05]  /*0690*/  @P3 BRA `(.L_x_3703) ;  /* 0x0000000000143947 */ /* 0x000fea0003800000 */
[----:B------:R-:W-:Y:S01]  /*06a0*/  MOV R4, RZ ;  /* 0x000000ff00047202 */ /* 0x000fe20000000f00 */
[----:B------:R-:W-:Y:S06]  /*06b0*/  @!P0 BRA `(.L_x_3704) ;  /* 0x0000000000248947 */ /* 0x000fec0003800000 */
[----:B-----5:R-:W-:-:S04]  /*06c0*/  PRMT R4, R41, 0x7632, R4 ;  /* 0x0000763229047816 */ /* 0x020fc80000000004 */
[----:B------:R-:W-:Y:S01]  /*06d0*/  SHF.L.U32 R4, R4, 0x10, RZ ;  /* 0x0000001004047819 */ /* 0x000fe200000006ff */
[----:B------:R-:W-:Y:S06]  /*06e0*/  BRA `(.L_x_3704) ;  /* 0x0000000000187947 */ /* 0x000fec0003800000 */
.L_x_3703:
[----:B-----5:R-:W-:Y:S02]  /*06f0*/  PRMT R0, R45, 0x7632, R0 ;  /* 0x000076322d007816 */ /* 0x020fe40000000000 */
[----:B------:R-:W-:Y:S02]  /*0700*/  @P0 PRMT R2, R41, 0x7632, R2 ;  /* 0x0000763229020816 */ /* 0x000fe40000000002 */
[----:B------:R-:W-:Y:S02]  /*0710*/  SHF.L.U32 R0, R0, 0x10, RZ ;  /* 0x0000001000007819 */ /* 0x000fe400000006ff */
[----:B------:R-:W-:-:S03]  /*0720*/  @P0 SHF.L.U32 R3, R2, 0x10, RZ ;  /* 0x0000001002030819 */ /* 0x000fc600000006ff */
[----:B------:R-:W-:-:S04]  /*0730*/  FMUL.FTZ R4, R0, UR8 ;  /* 0x0000000800047c20 */ /* 0x000fc80008410000 */
[----:B------:R-:W-:-:S07]  /*0740*/  @P0 FADD.FTZ R4, R4, R3 ;  /* 0x0000000304040221 */ /* 0x000fce0000010000 */
.L_x_3704:
[----:B------:R-:W-:Y:S05]  /*0750*/  BSYNC B0 ;  /* 0x0000000000007941 */ /* 0x000fea0003800000 */
.L_x_3702:
[----:B------:R-:W-:Y:S04]  /*0760*/  BSSY B0, `(.L_x_3705) ;  /* 0x000000a000007945 */ /* 0x000fe80003800000 */
[----:B------:R-:W-:Y:S05]  /*0770*/  @P3 BRA `(.L_x_3706) ;  /* 0x0000000000103947 */ /* 0x000fea0003800000 */
[----:B------:R-:W-:Y:S01]  /*0780*/  HFMA2.MMA R5, -RZ, RZ, 0, 0 ;  /* 0x00000000ff057435 */ /* 0x000fe200000001ff */
[----:B------:R-:W-:Y:S10]  /*0790*/  @!P0 BRA `(.L_x_3707) ;  /* 0x0000000000188947 */ /* 0x000ff40003800000 */
[----:B-----5:R-:W-:Y:S01]  /*07a0*/  SHF.L.U32 R5, R42, 0x10, RZ ;  /* 0x000000102a057819 */ /* 0x020fe200000006ff */
[----:B------:R-:W-:Y:S06]  /*07b0*/  BRA `(.L_x_3707) ;  /* 0x0000000000107947 */ /* 0x000fec0003800000 */
.L_x_3706:
[----:B-----5:R-:W-:Y:S02]  /*07c0*/  SHF.L.U32 R5, R46, 0x10, RZ ;  /* 0x000000102e057819 */ /* 0x020fe400000006ff */
[----:B------:R-:W-:-:S03]  /*07d0*/  @P0 SHF.L.U32 R0, R42, 0x10, RZ ;  /* 0x000000102a000819 */ /* 0x000fc600000006ff */
[----:B------:R-:W-:-:S04]  /*07e0*/  FMUL.FTZ R5, R5, UR8 ;  /* 0x0000000805057c20 */ /* 0x000fc80008410000 */
[----:B------:R-:W-:-:S07]  /*07f0*/  @P0 FADD.FTZ R5, R5, R0 ;  /* 0x0000000005050221 */ /* 0x000fce0000010000 */
.L_x_3707:
[----:B------:R-:W-:Y:S05]  /*0800*/  BSYNC B0 ;  /* 0x0000000000007941 */ /* 0x000fea0003800000 */
.L_x_3705:
[----:B------:R-:W-:Y:S04]  /*0810*/  BSSY B0, `(.L_x_3708) ;  /* 0x000000d000007945 */ /* 0x000fe80003800000 */
[----:B------:R-:W-:Y:S05]  /*0820*/  @P3 BRA `(.L_x_3709) ;  /* 0x0000000000143947 */ /* 0x000fea0003800000 */
[----:B------:R-:W-:Y:S01]  /*0830*/  MOV R2, RZ ;  /* 0x000000ff00027202 */ /* 0x000fe20000000f00 */
[----:B------:R-:W-:Y:S06]  /*0840*/  @!P0 BRA `(.L_x_3710) ;  /* 0x0000000000248947 */ /* 0x000fec0003800000 */
[----:B-----5:R-:W-:-:S04]  /*0850*/  PRMT R2, R42, 0x7632, R2 ;  /* 0x000076322a027816 */ /* 0x020fc80000000002 */
[----:B------:R-:W-:Y:S01]  /*0860*/  SHF.L.U32 R2, R2, 0x10, RZ ;  /* 0x0000001002027819 */ /* 0x000fe200000006ff */
[----:B------:R-:W-:Y:S06]  /*0870*/  BRA `(.L_x_3710) ;  /* 0x0000000000187947 */ /* 0x000fec0003800000 */
.L_x_3709:
[----:B-----5:R-:W-:Y:S02]  /*0880*/  PRMT R0, R46, 0x7632, R0 ;  /* 0x000076322e007816 */ /* 0x020fe40000000000 */
[----:B------:R-:W-:Y:S02]  /*0890*/  @P0 PRMT R2, R42, 0x7632, R2 ;  /* 0x000076322a020816 */ /* 0x000fe40000000002 */
[----:B------:R-:W-:Y:S02]  /*08a0*/  SHF.L.U32 R0, R0, 0x10, RZ ;  /* 0x0000001000007819 */ /* 0x000fe400000006ff */
[----:B------:R-:W-:-:S03]  /*08b0*/  @P0 SHF.L.U32 R3, R2, 0x10, RZ ;  /* 0x0000001002030819 */ /* 0x000fc600000006ff */
[----:B------:R-:W-:-:S04]  /*08c0*/  FMUL.FTZ R2, R0, UR8 ;  /* 0x0000000800027c20 */ /* 0x000fc80008410000 */
[----:B------:R-:W-:-:S07]  /*08d0*/  @P0 FADD.FTZ R2, R2, R3 ;  /* 0x0000000302020221 */ /* 0x000fce0000010000 */
.L_x_3710:
[----:B------:R-:W-:Y:S05]  /*08e0*/  BSYNC B0 ;  /* 0x0000000000007941 */ /* 0x000fea0003800000 */
.L_x_3708:
[----:B------:R-:W-:Y:S04]  /*08f0*/  BSSY B0, `(.L_x_3711) ;  /* 0x000000a000007945 */ /* 0x000fe80003800000 */
[----:B------:R-:W-:Y:S05]  /*0900*/  @P3 BRA `(.L_x_3712) ;  /* 0x0000000000103947 */ /* 0x000fea0003800000 */
[----:B------:R-:W-:Y:S01]  /*0910*/  HFMA2.MMA R3, -RZ, RZ, 0, 0 ;  /* 0x00000000ff037435 */ /* 0x000fe200000001ff */
[----:B------:R-:W-:Y:S10]  /*0920*/  @!P0 BRA `(.L_x_3713) ;  /* 0x0000000000188947 */ /* 0x000ff40003800000 */
[----:B-----5:R-:W-:Y:S01]  /*0930*/  SHF.L.U32 R3, R43, 0x10, RZ ;  /* 0x000000102b037819 */ /* 0x020fe200000006ff */
[----:B------:R-:W-:Y:S06]  /*0940*/  BRA `(.L_x_3713) ;  /* 0x0000000000107947 */ /* 0x000fec0003800000 */
.L_x_3712:
[----:B-----5:R-:W-:Y:S02]  /*0950*/  SHF.L.U32 R3, R47, 0x10, RZ ;  /* 0x000000102f037819 */ /* 0x020fe400000006ff */
[----:B------:R-:W-:-:S03]  /*0960*/  @P0 SHF.L.U32 R0, R43, 0x10, RZ ;  /* 0x000000102b000819 */ /* 0x000fc600000006ff */
[----:B------:R-:W-:-:S04]  /*0970*/  FMUL.FTZ R3, R3, UR8 ;  /* 0x0000000803037c20 */ /* 0x000fc80008410000 */
[----:B------:R-:W-:-:S07]  /*0980*/  @P0 FADD.FTZ R3, R3, R0 ;  /* 0x0000000003030221 */ /* 0x000fce0000010000 */
.L_x_3713:
[----:B------:R-:W-:Y:S05]  /*0990*/  BSYNC B0 ;  /* 0x0000000000007941 */ /* 0x000fea0003800000 */
.L_x_3711:
[----:B------:R-:W-:Y:S04]  /*09a0*/  BSSY B0, `(.L_x_3714) ;  /* 0x000000d000007945 */ /* 0x000fe80003800000 */
[----:B------:R-:W-:Y:S05]  /*09b0*/  @P3 BRA `(.L_x_3715) ;  /* 0x0000000000143947 */ /* 0x000fea0003800000 */
[----:B------:R-:W-:Y:S01]  /*09c0*/  MOV R0, RZ ;  /* 0x000000ff00007202 */ /* 0x000fe20000000f00 */
[----:B------:R-:W-:Y:S06]  /*09d0*/  @!P0 BRA `(.L_x_3716) ;  /* 0x0000000000248947 */ /* 0x000fec0003800000 */
[----:B-----5:R-:W-:-:S04]  /*09e0*/  PRMT R0, R43, 0x7632, R0 ;  /* 0x000076322b007816 */ /* 0x020fc80000000000 */
[----:B------:R-:W-:Y:S01]  /*09f0*/  SHF.L.U32 R0, R0, 0x10, RZ ;  /* 0x0000001000007819 */ /* 0x000fe200000006ff */
[----:B------:R-:W-:Y:S06]  /*0a00*/  BRA `(.L_x_3716) ;  /* 0x0000000000187947 */ /* 0x000fec0003800000 */
.L_x_3715:
[----:B-----5:R-:W-:Y:S02]  /*0a10*/  PRMT R0, R47, 0x7632, R0 ;  /* 0x000076322f007816 */ /* 0x020fe40000000000 */
[----:B------:R-:W-:Y:S02]  /*0a20*/  @P0 PRMT R48, R43, 0x7632, R48 ;  /* 0x000076322b300816 */ /* 0x000fe40000000030 */
[----:B------:R-:W-:Y:S02]  /*0a30*/  SHF.L.U32 R0, R0, 0x10, RZ ;  /* 0x0000001000007819 */ /* 0x000fe400000006ff */
[----:B------:R-:W-:-:S03]  /*0a40*/  @P0 SHF.L.U32 R49, R48, 0x10, RZ ;  /* 0x0000001030310819 */ /* 0x000fc600000006ff */
[----:B------:R-:W-:-:S04]  /*0a50*/  FMUL.FTZ R0, R0, UR8 ;  /* 0x0000000800007c20 */ /* 0x000fc80008410000 */
[----:B------:R-:W-:-:S07]  /*0a60*/  @P0 FADD.FTZ R0, R0, R49 ;  /* 0x0000003100000221 */ /* 0x000fce0000010000 */
.L_x_3716:
[----:B------:R-:W-:Y:S05]  /*0a70*/  BSYNC B0 ;  /* 0x0000000000007941 */ /* 0x000fea0003800000 */
.L_x_3714:
        /* <DEDUP_REMOVED lines=21> */
.L_x_3718:
[----:B-----5:R-:W-:Y:S02]  /*0bd0*/  SHF.L.U32 R56, R44, 0x10, RZ ;  /* 0x000000102c387819 */ /* 0x020fe400000006ff */
[----:B0-----:R-:W-:-:S03]  /*0be0*/  @P0 SHF.L.U32 R49, R40, 0x10, RZ ;  /* 0x0000001028310819 */ /* 0x001fc600000006ff */
[----:B------:R-:W-:-:S04]  /*0bf0*/  FMUL.FTZ R56, R56, UR8 ;  /* 0x0000000838387c20 */ /* 0x000fc80008410000 */
[----:B------:R-:W-:-:S07]  /*0c00*/  @P0 FADD.FTZ R56, R49, R56 ;  /* 0x0000003831380221 */ /* 0x000fce0000010000 */
.L_x_3719:
[----:B------:R-:W-:Y:S05]  /*0c10*/  BSYNC B0 ;  /* 0x0000000000007941 */ /* 0x000fea0003800000 */
.L_x_3717:
[----:B------:R-:W-:Y:S04]  /*0c20*/  BSSY B0, `(.L_x_3720) ;  /* 0x000000d000007945 */ /* 0x000fe80003800000 */
[----:B------:R-:W-:Y:S05]  /*0c30*/  @P3 BRA `(.L_x_3721) ;  /* 0x0000000000143947 */ /* 0x000fea0003800000 */
[----:B0-----:R-:W-:Y:S01]  /*0c40*/  MOV R59, RZ ;  /* 0x000000ff003b7202 */ /* 0x001fe20000000f00 */
[----:B------:R-:W-:Y:S06]  /*0c50*/  @!P0 BRA `(.L_x_3722) ;  /* 0x0000000000248947 */ /* 0x000fec0003800000 */
[----:B-----5:R-:W-:-:S04]  /*0c60*/  PRMT R59, R40, 0x7632, R59 ;  /* 0x00007632283b7816 */ /* 0x020fc8000000003b */
[----:B------:R-:W-:Y:S01]  /*0c70*/  SHF.L.U32 R59, R59, 0x10, RZ ;  /* 0x000000103b3b7819 */ /* 0x000fe200000006ff */
[----:B------:R-:W-:Y:S06]  /*0c80*/  BRA `(.L_x_3722) ;  /* 0x0000000000187947 */ /* 0x000fec0003800000 */
.L_x_3721:
[----:B0----5:R-:W-:Y:S02]  /*0c90*/  PRMT R48, R44, 0x7632, R48 ;  /* 0x000076322c307816 */ /* 0x021fe40000000030 */
[----:B------:R-:W-:Y:S02]  /*0ca0*/  @P0 PRMT R49, R40, 0x7632, R49 ;  /* 0x0000763228310816 */ /* 0x000fe40000000031 */
[----:B------:R-:W-:Y:S02]  /*0cb0*/  SHF.L.U32 R48, R48, 0x10, RZ ;  /* 0x0000001030307819 */ /* 0x000fe400000006ff */
[----:B------:R-:W-:-:S03]  /*0cc0*/  @P0 SHF.L.U32 R50, R49, 0x10, RZ ;  /* 0x0000001031320819 */ /* 0x000fc600000006ff */
[----:B------:R-:W-:-:S04]  /*0cd0*/  FMUL.FTZ R59, R48, UR8 ;  /* 0x00000008303b7c20 */ /* 0x000fc80008410000 */
[----:B------:R-:W-:-:S07]  /*0ce0*/  @P0 FADD.FTZ R59, R59, R50 ;  /* 0x000000323b3b0221 */ /* 0x000fce0000010000 */
.L_x_3722:
[----:B------:R-:W-:Y:S05]  /*0cf0*/  BSYNC B0 ;  /* 0x0000000000007941 */ /* 0x000fea0003800000 */
.L_x_3720:
[----:B------:R-:W-:Y:S04]  /*0d00*/  BSSY B0, `(.L_x_3723) ;  /* 0x000000a000007945 */ /* 0x000fe80003800000 */
[----:B------:R-:W-:Y:S05]  /*0d10*/  @P3 BRA `(.L_x_3724) ;  /* 0x0000000000103947 */ /* 0x000fea0003800000 */
[----:B------:R-:W-:Y:S01]  /*0d20*/  HFMA2.MMA R58, -RZ, RZ, 0, 0 ;  /* 0x00000000ff3a7435 */ /* 0x000fe200000001ff */
[----:B------:R-:W-:Y:S10]  /*0d30*/  @!P0 BRA `(.L_x_3725) ;  /* 0x0000000000188947 */ /* 0x000ff40003800000 */
[----:B-----5:R-:W-:Y:S01]  /*0d40*/  SHF.L.U32 R58, R41, 0x10, RZ ;  /* 0x00000010293a7819 */ /* 0x020fe200000006ff */
[----:B------:R-:W-:Y:S06]  /*0d50*/  BRA `(.L_x_3725) ;  /* 0x0000000000107947 */ /* 0x000fec0003800000 */
.L_x_3724:
[----:B-----5:R-:W-:Y:S02]  /*0d60*/  SHF.L.U32 R58, R45, 0x10, RZ ;  /* 0x000000102d3a7819 */ /* 0x020fe400000006ff */
[----:B------:R-:W-:-:S03]  /*0d70*/  @P0 SHF.L.U32 R49, R41, 0x10, RZ ;  /* 0x0000001029310819 */ /* 0x000fc600000006ff */
[----:B------:R-:W-:-:S04]  /*0d80*/  FMUL.FTZ R58, R58, UR8 ;  /* 0x000000083a3a7c20 */ /* 0x000fc80008410000 */
[----:B------:R-:W-:-:S07]  /*0d90*/  @P0 FADD.FTZ R58, R49, R58 ;  /* 0x0000003a313a0221 */ /* 0x000fce0000010000 */
.L_x_3725:
[----:B------:R-:W-:Y:S05]  /*0da0*/  BSYNC B0 ;  /* 0x0000000000007941 */ /* 0x000fea0003800000 */
.L_x_3723:
[----:B------:R-:W-:Y:S04]  /*0db0*/  BSSY B0, `(.L_x_3726) ;  /* 0x000000d000007945 */ /* 0x000fe80003800000 */
[----:B------:R-:W-:Y:S05]  /*0dc0*/  @P3 BRA `(.L_x_3727) ;  /* 0x0000000000143947 */ /* 0x000fea0003800000 */
[----:B------:R-:W-:Y:S01]  /*0dd0*/  MOV R61, RZ ;  /* 0x000000ff003d7202 */ /* 0x000fe20000000f00 */
[----:B------:R-:W-:Y:S06]  /*0de0*/  @!P0 BRA `(.L_x_3728) ;  /* 0x0000000000248947 */ /* 0x000fec0003800000 */
[----:B-----5:R-:W-:-:S04]  /*0df0*/  PRMT R61, R41, 0x7632, R61 ;  /* 0x00007632293d7816 */ /* 0x020fc8000000003d */
[----:B------:R-:W-:Y:S01]  /*0e00*/  SHF.L.U32 R61, R61, 0x10, RZ ;  /* 0x000000103d3d7819 */ /* 0x000fe200000006ff */
[----:B------:R-:W-:Y:S06]  /*0e10*/  BRA `(.L_x_3728) ;  /* 0x0000000000187947 */ /* 0x000fec0003800000 */
.L_x_3727:
[----:B-----5:R-:W-:Y:S02]  /*0e20*/  PRMT R48, R45, 0x7632, R48 ;  /* 0x000076322d307816 */ /* 0x020fe40000000030 */
[----:B------:R-:W-:Y:S02]  /*0e30*/  @P0 PRMT R49, R41, 0x7632, R49 ;  /* 0x0000763229310816 */ /* 0x000fe40000000031 */
[----:B------:R-:W-:Y:S02]  /*0e40*/  SHF.L.U32 R48, R48, 0x10, RZ ;  /* 0x0000001030307819 */ /* 0x000fe400000006ff */
[----:B------:R-:W-:-:S03]  /*0e50*/  @P0 SHF.L.U32 R50, R49, 0x10, RZ ;  /* 0x0000001031320819 */ /* 0x000fc600000006ff */
[----:B------:R-:W-:-:S04]  /*0e60*/  FMUL.FTZ R61, R48, UR8 ;  /* 0x00000008303d7c20 */ /* 0x000fc80008410000 */
[----:B------:R-:W-:-:S07]  /*0e70*/  @P0 FADD.FTZ R61, R61, R50 ;  /* 0x000000323d3d0221 */ /* 0x000fce0000010000 */
.L_x_3728:
[----:B------:R-:W-:Y:S05]  /*0e80*/  BSYNC B0 ;  /* 0x0000000000007941 */ /* 0x000fea0003800000 */
.L_x_3726:
[----:B------:R-:W-:Y:S04]  /*0e90*/  BSSY B0, `(.L_x_3729) ;  /* 0x000000a000007945 */ /* 0x000fe80003800000 */
[----:B------:R-:W-:Y:S05]  /*0ea0*/  @P3 BRA `(.L_x_3730) ;  /* 0x0000000000103947 */ /* 0x000fea0003800000 */
[----:B------:R-:W-:Y:S01]  /*0eb0*/  HFMA2.MMA R60, -RZ, RZ, 0, 0 ;  /* 0x00000000ff3c7435 */ /* 0x000fe200000001ff */
[----:B------:R-:W-:Y:S10]  /*0ec0*/  @!P0 BRA `(.L_x_3731) ;  /* 0x0000000000188947 */ /* 0x000ff40003800000 */
[----:B-----5:R-:W-:Y:S01]  /*0ed0*/  SHF.L.U32 R60, R42, 0x10, RZ ;  /* 0x000000102a3c7819 */ /* 0x020fe200000006ff */
[----:B------:R-:W-:Y:S06]  /*0ee0*/  BRA `(.L_x_3731) ;  /* 0x0000000000107947 */ /* 0x000fec0003800000 */
.L_x_3730:
[----:B-----5:R-:W-:Y:S02]  /*0ef0*/  SHF.L.U32 R60, R46, 0x10, RZ ;  /* 0x000000102e3c7819 */ /* 0x020fe400000006ff */
[----:B------:R-:W-:-:S03]  /*0f00*/  @P0 SHF.L.U32 R49, R42, 0x10, RZ ;  /* 0x000000102a310819 */ /* 0x000fc600000006ff */
[----:B------:R-:W-:-:S04]  /*0f10*/  FMUL.FTZ R60, R60, UR8 ;  /* 0x000000083c3c7c20 */ /* 0x000fc80008410000 */
[----:B------:R-:W-:-:S07]  /*0f20*/  @P0 FADD.FTZ R60, R49, R60 ;  /* 0x0000003c313c0221 */ /* 0x000fce0000010000 */
.L_x_3731:
[----:B------:R-:W-:Y:S05]  /*0f30*/  BSYNC B0 ;  /* 0x0000000000007941 */ /* 0x000fea0003800000 */
.L_x_3729:
[----:B------:R-:W-:Y:S04]  /*0f40*/  BSSY B0, `(.L_x_3732) ;  /* 0x000000d000007945 */ /* 0x000fe80003800000 */
[----:B------:R-:W-:Y:S05]  /*0f50*/  @P3 BRA `(.L_x_3733) ;  /* 0x0000000000143947 */ /* 0x000fea0003800000 */
[----:B------:R-:W-:Y:S01]  /*0f60*/  MOV R63, RZ ;  /* 0x000000ff003f7202 */ /* 0x000fe20000000f00 */
[----:B------:R-:W-:Y:S06]  /*0f70*/  @!P0 BRA `(.L_x_3734) ;  /* 0x0000000000248947 */ /* 0x000fec0003800000 */
[----:B-----5:R-:W-:-:S04]  /*0f80*/  PRMT R63, R42, 0x7632, R63 ;  /* 0x000076322a3f7816 */ /* 0x020fc8000000003f */
[----:B------:R-:W-:Y:S01]  /*0f90*/  SHF.L.U32 R63, R63, 0x10, RZ ;  /* 0x000000103f3f7819 */ /* 0x000fe200000006ff */
[----:B------:R-:W-:Y:S06]  /*0fa0*/  BRA `(.L_x_3734) ;  /* 0x0000000000187947 */ /* 0x000fec0003800000 */
.L_x_3733:
[----:B-----5:R-:W-:Y:S02]  /*0fb0*/  PRMT R48, R46, 0x7632, R48 ;  /* 0x000076322e307816 */ /* 0x020fe40000000030 */
[----:B------:R-:W-:Y:S02]  /*0fc0*/  @P0 PRMT R49, R42, 0x7632, R49 ;  /* 0x000076322a310816 */ /* 0x000fe40000000031 */
[----:B------:R-:W-:Y:S02]  /*0fd0*/  SHF.L.U32 R48, R48, 0x10, RZ ;  /* 0x0000001030307819 */ /* 0x000fe400000006ff */
[----:B------:R-:W-:-:S03]  /*0fe0*/  @P0 SHF.L.U32 R50, R49, 0x10, RZ ;  /* 0x0000001031320819 */ /* 0x000fc600000006ff */
[----:B------:R-:W-:-:S04]  /*0ff0*/  FMUL.FTZ R63, R48, UR8 ;  /* 0x00000008303f7c20 */ /* 0x000fc80008410000 */
[----:B------:R-:W-:-:S07]  /*1000*/  @P0 FADD.FTZ R63, R63, R50 ;  /* 0x000000323f3f0221 */ /* 0x000fce0000010000 */
.L_x_3734:
[----:B------:R-:W-:Y:S05]  /*1010*/  BSYNC B0 ;  /* 0x0000000000007941 */ /* 0x000fea0003800000 */
.L_x_3732:
[----:B------:R-:W-:Y:S04]  /*1020*/  BSSY B0, `(.L_x_3735) ;  /* 0x000000a000007945 */ /* 0x000fe80003800000 */
[----:B------:R-:W-:Y:S05]  /*1030*/  @P3 BRA `(.L_x_3736) ;  /* 0x0000000000103947 */ /* 0x000fea0003800000 */
[----:B------:R-:W-:Y:S01]  /*1040*/  HFMA2.MMA R62, -RZ, RZ, 0, 0 ;  /* 0x00000000ff3e7435 */ /* 0x000fe200000001ff */
[----:B------:R-:W-:Y:S10]  /*1050*/  @!P0 BRA `(.L_x_3737) ;  /* 0x0000000000188947 */ /* 0x000ff40003800000 */
[----:B-----5:R-:W-:Y:S01]  /*1060*/  SHF.L.U32 R62, R43, 0x10, RZ ;  /* 0x000000102b3e7819 */ /* 0x020fe200000006ff */
[----:B------:R-:W-:Y:S06]  /*1070*/  BRA `(.L_x_3737) ;  /* 0x0000000000107947 */ /* 0x000fec0003800000 */
.L_x_3736:
[----:B-----5:R-:W-:Y:S02]  /*1080*/  SHF.L.U32 R62, R47, 0x10, RZ ;  /* 0x000000102f3e7819 */ /* 0x020fe400000006ff */
[----:B------:R-:W-:-:S03]  /*1090*/  @P0 SHF.L.U32 R49, R43, 0x10, RZ ;  /* 0x000000102b310819 */ /* 0x000fc600000006ff */
[----:B------:R-:W-:-:S04]  /*10a0*/  FMUL.FTZ R62, R62, UR8 ;  /* 0x000000083e3e7c20 */ /* 0x000fc80008410000 */
[----:B------:R-:W-:-:S07]  /*10b0*/  @P0 FADD.FTZ R62, R49, R62 ;  /* 0x0000003e313e0221 */ /* 0x000fce0000010000 */
.L_x_3737:
[----:B------:R-:W-:Y:S05]  /*10c0*/  BSYNC B0 ;  /* 0x0000000000007941 */ /* 0x000fea0003800000 */
.L_x_3735:
[----:B------:R-:W-:Y:S04]  /*10d0*/  BSSY B0, `(.L_x_3738) ;  /* 0x000000d000007945 */ /* 0x000fe80003800000 */
[----:B------:R-:W-:Y:S05]  /*10e0*/  @P3 BRA `(.L_x_3739) ;  /* 0x0000000000143947 */ /* 0x000fea0003800000 */
[----:B------:R-:W-:Y:S01]  /*10f0*/  MOV R65, RZ ;  /* 0x000000ff00417202 */ /* 0x000fe20000000f00 */
[----:B------:R-:W-:Y:S06]  /*1100*/  @!P0 BRA `(.L_x_3740) ;  /* 0x0000000000248947 */ /* 0x000fec0003800000 */
[----:B-----5:R-:W-:-:S04]  /*1110*/  PRMT R65, R43, 0x7632, R65 ;  /* 0x000076322b417816 */ /* 0x020fc80000000041 */
[----:B------:R-:W-:Y:S01]  /*1120*/  SHF.L.U32 R65, R65, 0x10, RZ ;  /* 0x0000001041417819 */ /* 0x000fe200000006ff */
[----:B------:R-:W-:Y:S06]  /*1130*/  BRA `(.L_x_3740) ;  /* 0x0000000000187947 */ /* 0x000fec0003800000 */
.L_x_3739:
[----:B-----5:R-:W-:Y:S02]  /*1140*/  PRMT R48, R47, 0x7632, R48 ;  /* 0x000076322f307816 */ /* 0x020fe40000000030 */
[----:B------:R-:W-:Y:S02]  /*1150*/  @P0 PRMT R49, R43, 0x7632, R49 ;  /* 0x000076322b310816 */ /* 0x000fe40000000031 */
[----:B------:R-:W-:Y:S02]  /*1160*/  SHF.L.U32 R48, R48, 0x10, RZ ;  /* 0x0000001030307819 */ /* 0x000fe400000006ff */
[----:B------:R-:W-:-:S03]  /*1170*/  @P0 SHF.L.U32 R50, R49, 0x10, RZ ;  /* 0x0000001031320819 */ /* 0x000fc600000006ff */
[----:B------:R-:W-:-:S04]  /*1180*/  FMUL.FTZ R65, R48, UR8 ;  /* 0x0000000830417c20 */ /* 0x000fc80008410000 */
[----:B------:R-:W-:-:S07]  /*1190*/  @P0 FADD.FTZ R65, R65, R50 ;  /* 0x0000003241410221 */ /* 0x000fce0000010000 */
.L_x_3740:
[----:B------:R-:W-:Y:S05]  /*11a0*/  BSYNC B0 ;  /* 0x0000000000007941 */ /* 0x000fea0003800000 */
.L_x_3738:
        /* <DEDUP_REMOVED lines=17> */
[----:B------:R-:W-:Y:S01]  /*12c0*/  FADD.FTZ R69, R64, R59 ;  /* 0x0000003b40457221 */ /* 0x000fe20000010000 */
[----:B------:R-:W-:-:S03]  /*12d0*/  SHF.R.S32.HI R64, RZ, 0x1f, R57 ;  /* 0x0000001fff407819 */ /* 0x000fc60000011439 */
        /* <DEDUP_REMOVED lines=60> */
.L_x_3756:
        /* <DEDUP_REMOVED lines=20> */
[C---:B0-----:R-:W-:Y:S01]  /*17e0*/  FADD.FTZ R68, -R50.reuse, R3 ;  /* 0x0000000332447221 */ /* 0x041fe20000010100 */
[C---:B------:R-:W-:Y:S01]  /*17f0*/  FADD.FTZ R66, -R50.reuse, R2 ;  /* 0x0000000232427221 */ /* 0x040fe20000010100 */
[C---:B------:R-:W-:Y:S01]  /*1800*/  FADD.FTZ R48, -R50.reuse, R53 ;  /* 0x0000003532307221 */ /* 0x040fe20000010100 */
[----:B------:R-:W-:Y:S01]  /*1810*/  SHF.R.S32.HI R3, RZ, 0x1f, R54 ;  /* 0x0000001fff037819 */ /* 0x000fe20000011436 */
[C---:B------:R-:W-:Y:S01]  /*1820*/  FADD.FTZ R64, -R50.reuse, R5 ;  /* 0x0000000532407221 */ /* 0x040fe20000010100 */
[C---:B------:R-:W-:Y:S01]  /*1830*/  FADD.FTZ R0, -R50.reuse, R0 ;  /* 0x0000000032007221 */ /* 0x040fe20000010100 */
[C---:B------:R-:W-:Y:S01]  /*1840*/  FADD.FTZ R52, -R50.reuse, R7 ;  /* 0x0000000732347221 */ /* 0x040fe20000010100 */
        /* <DEDUP_REMOVED lines=13> */
[C---:B------:R-:W-:Y:S01]  /*1920*/  FMUL.FTZ R49, R51.reuse, R64 ;  /* 0x0000004033317220 */ /* 0x040fe20000410000 */
[C---:B------:R-:W-:Y:S01]  /*1930*/  FMUL.FTZ R66, R51.reuse, R66 ;  /* 0x0000004233427220 */ /* 0x040fe20000410000 */
[C---:B------:R-:W-:Y:S01]  /*1940*/  FMUL.FTZ R48, R51.reuse, R0 ;  /* 0x0000000033307220 */ /* 0x040fe20000410000 */
        /* <DEDUP_REMOVED lines=13> */
[----:B------:R-:W-:Y:S01]  /*1a20*/  IADD3 R51, R53, 0x20, RZ ;  /* 0x0000002035337810 */ /* 0x000fe20007ffe0ff */
[----:B------:R-:W-:Y:S01]  /*1a30*/  FFMA.FTZ R49, R28, R49, R12 ;  /* 0x000000311c317223 */ /* 0x000fe2000001000c */
[----:B------:R-:W-:Y:S01]  /*1a40*/  FFMA.FTZ R50, R29, R66, R13 ;  /* 0x000000421d327223 */ /* 0x000fe2000001000d */
[----:B------:R-:W-:Y:S01]  /*1a50*/  FFMA.FTZ R7, R26, R7, R10 ;  /* 0x000000071a077223 */ /* 0x000fe2000001000a */
[----:B------:R-:W-:Y:S01]  /*1a60*/  FFMA.FTZ R4, R27, R4, R11 ;  /* 0x000000041b047223 */ /* 0x000fe2000001000b */
[----:B0-----:R-:W-:-:S04]  /*1a70*/  IMAD.WIDE.U32 R52, R53, 0x10, R2 ;  /* 0x0000001035347825 */ /* 0x001fc800078e0002 */
[----:B------:R-:W-:Y:S01]  /*1a80*/  FFMA.FTZ R48, R31, R48, R15 ;  /* 0x000000301f307223 */ /* 0x000fe2000001000f */
[----:B------:R-:W-:Y:S01]  /*1a90*/  F2FP.BF16.F32.PACK_AB R50, R50, R49 ;  /* 0x000000313232723e */ /* 0x000fe200000010ff */
        /* <DEDUP_REMOVED lines=21> */
.L_x_3743:
[----:B------:R-:W-:Y:S05]  /*1bf0*/  BSYNC B0 ;  /* 0x0000000000007941 */ /* 0x000fea0003800000 */
.L_x_3742:
[----:B-1----:R-:W1:Y:S02]  /*1c00*/  LDC.64 R2, c[0x0][0x210] ;  /* 0x00008400ff027b82 */ /* 0x002e640000000a00 */
[----:B-1----:R-:W-:-:S04]  /*1c10*/  LEA R57, R2, R57, 0x2 ;  /* 0x0000003902397211 */ /* 0x002fc800078e10ff */
[----:B------:R-:W-:-:S13]  /*1c20*/  ISETP.GE.AND P0, PT, R57, R3, PT ;  /* 0x000000033900720c */ /* 0x000fda0003f06270 */
[----:B------:R-:W-:Y:S05]  /*1c30*/  @!P0 BRA `(.L_x_3744) ;  /* 0xffffffe400948947 */ /* 0x000fea000383ffff */
[----:B------:R-:W-:Y:S05]  /*1c40*/  EXIT ;  /* 0x000000000000794d */ /* 0x000fea0003800000 */
.L_x_3741:
        /* <DEDUP_REMOVED lines=8> */
.L_x_3746:
[----:B------:R-:W-:Y:S05]  /*1cd0*/  BSYNC B0 ;  /* 0x0000000000007941 */ /* 0x000fea0003800000 */
.L_x_3745:
        /* <DEDUP_REMOVED lines=8> */
.L_x_3747:
[----:B------:R-:W-:Y:S01]  /*1d60*/  HFMA2.MMA R51, -RZ, RZ, 0, 2.384185791015625e-07 ;  /* 0x00000004ff337435 */ /* 0x000fe200000001ff */
[----:B------:R-:W-:-:S05]  /*1d70*/  FADD.FTZ R69, R68, R48 ;  /* 0x0000003044457221 */ /* 0x000fca0000010000 */
[----:B------:R-:W-:-:S07]  /*1d80*/  MOV R68, R69 ;  /* 0x0000004500447202 */ /* 0x000fce0000000f00 */
[----:B------:R-:W-:Y:S05]  /*1d90*/  WARPSYNC.COLLECTIVE R49, `(.L_x_3748) ;  /* 0x0000000031087348 */ /* 0x000fea0003c00000 */
[----:B------:R0:W1:Y:S02]  /*1da0*/  SHFL.BFLY P2, R48, R68, R51, R66 ;  /* 0x0c00003344307389 */ /* 0x0000640000040042 */
[----:B01----:R-:W-:Y:S01]  /*1db0*/  ENDCOLLECTIVE ;  /* 0x000000000000791b */ /* 0x003fe20003800000 */
.L_x_3748:
[----:B------:R-:W-:Y:S01]  /*1dc0*/  HFMA2.MMA R51, -RZ, RZ, 0, 4.76837158203125e-07 ;  /* 0x00000008ff337435 */ /* 0x000fe200000001ff */
[----:B------:R-:W-:-:S05]  /*1dd0*/  FADD.FTZ R69, R69, R48 ;  /* 0x0000003045457221 */ /* 0x000fca0000010000 */
[----:B------:R-:W-:-:S07]  /*1de0*/  MOV R68, R69 ;  /* 0x0000004500447202 */ /* 0x000fce0000000f00 */
[----:B------:R-:W-:Y:S05]  /*1df0*/  WARPSYNC.COLLECTIVE R49, `(.L_x_3749) ;  /* 0x0000000031087348 */ /* 0x000fea0003c00000 */
[----:B------:R0:W1:Y:S02]  /*1e00*/  SHFL.BFLY P2, R48, R68, R51, R66 ;  /* 0x0c00003344307389 */ /* 0x0000640000040042 */
[----:B01----:R-:W-:Y:S01]  /*1e10*/  ENDCOLLECTIVE ;  /* 0x000000000000791b */ /* 0x003fe20003800000 */
.L_x_3749:
[----:B------:R-:W-:Y:S01]  /*1e20*/  MOV R51, 0x10 ;  /* 0x0000001000337802 */ /* 0x000fe20000000f00 */
[----:B------:R-:W-:-:S07]  /*1e30*/  FADD.FTZ R68, R69, R48 ;  /* 0x0000003045447221 */ /* 0x000fce0000010000 */
[----:B------:R-:W-:Y:S05]  /*1e40*/  WARPSYNC.COLLECTIVE R49, `(.L_x_3750) ;  /* 0x0000000031087348 */ /* 0x000fea0003c00000 */
[----:B------:R0:W1:Y:S02]  /*1e50*/  SHFL.BFLY P2, R48, R68, R51, R66 ;  /* 0x0c00003344307389 */ /* 0x0000640000040042 */
[----:B01----:R-:W-:Y:S01]  /*1e60*/  ENDCOLLECTIVE ;  /* 0x000000000000791b */ /* 0x003fe20003800000 */
.L_x_3750:
        /* <DEDUP_REMOVED lines=39> */
.L_x_3751:
[----:B------:R-:W-:Y:S01]  /*20e0*/  HFMA2.MMA R51, -RZ, RZ, 0, 1.1920928955078125e-07 ;  /* 0x00000002ff337435 */ /* 0x000fe200000001ff */
[----:B------:R-:W-:-:S05]  /*20f0*/  FADD.FTZ R69, R68, R48 ;  /* 0x0000003044457221 */ /* 0x000fca0000010000 */
[----:B------:R-:W-:-:S07]  /*2100*/  MOV R68, R69 ;  /* 0x0000004500447202 */ /* 0x000fce0000000f00 */
[----:B------:R-:W-:Y:S05]  /*2110*/  WARPSYNC.COLLECTIVE R49, `(.L_x_3752) ;  /* 0x0000000031087348 */ /* 0x000fea0003c00000 */
[----:B------:R0:W1:Y:S02]  /*2120*/  SHFL.BFLY P2, R48, R68, R51, R66 ;  /* 0x0c00003344307389 */ /* 0x0000640000040042 */
[----:B01----:R-:W-:Y:S01]  /*2130*/  ENDCOLLECTIVE ;  /* 0x000000000000791b */ /* 0x003fe20003800000 */
.L_x_3752:
[----:B------:R-:W-:Y:S01]  /*2140*/  HFMA2.MMA R51, -RZ, RZ, 0, 2.384185791015625e-07 ;  /* 0x00000004ff337435 */ /* 0x000fe200000001ff */
[----:B------:R-:W-:-:S05]  /*2150*/  FADD.FTZ R69, R69, R48 ;  /* 0x0000003045457221 */ /* 0x000fca0000010000 */
[----:B------:R-:W-:-:S07]  /*2160*/  MOV R68, R69 ;  /* 0x0000004500447202 */ /* 0x000fce0000000f00 */
[----:B------:R-:W-:Y:S05]  /*2170*/  WARPSYNC.COLLECTIVE R49, `(.L_x_3753) ;  /* 0x0000000031087348 */ /* 0x000fea0003c00000 */
[----:B------:R0:W1:Y:S02]  /*2180*/  SHFL.BFLY P2, R48, R68, R51, R66 ;  /* 0x0c00003344307389 */ /* 0x0000640000040042 */
[----:B01----:R-:W-:Y:S01]  /*2190*/  ENDCOLLECTIVE ;  /* 0x000000000000791b */ /* 0x003fe20003800000 */
.L_x_3753:
[----:B------:R-:W-:Y:S01]  /*21a0*/  MOV R51, 0x8 ;  /* 0x0000000800337802 */ /* 0x000fe20000000f00 */
[----:B------:R-:W-:-:S07]  /*21b0*/  FADD.FTZ R68, R69, R48 ;  /* 0x0000003045447221 */ /* 0x000fce0000010000 */
[----:B------:R-:W-:Y:S05]  /*21c0*/  WARPSYNC.COLLECTIVE R49, `(.L_x_3754) ;  /* 0x0000000031087348 */ /* 0x000fea0003c00000 */
[----:B------:R0:W1:Y:S02]  /*21d0*/  SHFL.BFLY P2, R48, R68, R51, R66 ;  /* 0x0c00003344307389 */ /* 0x0000640000040042 */
[----:B01----:R-:W-:Y:S01]  /*21e0*/  ENDCOLLECTIVE ;  /* 0x000000000000791b */ /* 0x003fe20003800000 */
.L_x_3754:
[----:B------:R-:W-:Y:S01]  /*21f0*/  HFMA2.MMA R51, -RZ, RZ, 0, 9.5367431640625e-07 ;  /* 0x00000010ff337435 */ /* 0x000fe200000001ff */
[----:B------:R-:W-:-:S10]  /*2200*/  FADD.FTZ R68, R68, R48 ;  /* 0x0000003044447221 */ /* 0x000fd40000010000 */
[----:B------:R-:W-:Y:S05]  /*2210*/  WARPSYNC.COLLECTIVE R49, `(.L_x_3755) ;  /* 0x0000000031087348 */ /* 0x000fea0003c00000 */
[----:B------:R0:W1:Y:S02]  /*2220*/  SHFL.BFLY P2, R48, R68, R51, R66 ;  /* 0x0c00003344307389 */ /* 0x0000640000040042 */
[----:B01----:R-:W-:Y:S01]  /*2230*/  ENDCOLLECTIVE ;  /* 0x000000000000791b */ /* 0x003fe20003800000 */
.L_x_3755:
[----:B------:R-:W-:Y:S05]  /*2240*/  BRA `(.L_x_3756) ;  /* 0xfffffff400147947 */ /* 0x000fea000383ffff */
.L_x_3757:
        /* <DEDUP_REMOVED lines=11> */
.L_x_16507:


//--------------------- .text._ZN10layer_norm13ln_fwd_kernelINS_13Kernel_traitsIf13__nv_bfloat16S2_S2_fjLj512ELj1ELj4ELj1ELj16ENS_18Kernel_traits_baseILj512EfS2_S2_S2_fjLj128EEEEELb0ELb1ELb0ELb0EEEvNS_9FwdParamsE --------------------------
	.section	.text._ZN10layer_norm13ln_fwd_kernelINS_13Kernel_traitsIf13__nv_bfloat16S2_S2_fjLj512ELj1ELj4ELj1ELj16ENS_18Kernel_traits_baseILj512EfS2_S2_S2_fjLj128EEEEELb0ELb1ELb0ELb0EEEvNS_9FwdParamsE,"ax",@progbits
	.align	128
        .global         _ZN10layer_norm13ln_fwd_kernelINS_13Kernel_traitsIf13__nv_bfloat16S2_S2_fjLj512ELj1ELj4ELj1ELj16ENS_18Kernel_traits_baseILj512EfS2_S2_S2_fjLj128EEEEELb0ELb1ELb0ELb0EEEvNS_9FwdParamsE
        .type           _ZN10layer_norm13ln_fwd_kernelINS_13Kernel_traitsIf13__nv_bfloat16S2_S2_fjLj512ELj1ELj4ELj1ELj16ENS_18Kernel_traits_baseILj512EfS2_S2_S2_fjLj128EEEEELb0ELb1ELb0ELb0EEEvNS_9FwdParamsE,@function
        .size           _ZN10layer_norm13ln_fwd_kernelINS_13Kernel_traitsIf13__nv_bfloat16S2_S2_fjLj512ELj1ELj4ELj1ELj16ENS_18Kernel_traits_baseILj512EfS2_S2_S2_fjLj128EEEEELb0ELb1ELb0ELb0EEEvNS_9FwdParamsE,(.L_x_16508 - _ZN10layer_norm13ln_fwd_kernelINS_13Kernel_traitsIf13__nv_bfloat16S2_S2_fjLj512ELj1ELj4ELj1ELj16ENS_18Kernel_traits_baseILj512EfS2_S2_S2_fjLj128EEEEELb0ELb1ELb0ELb0EEEvNS_9FwdParamsE)
        .other          _ZN10layer_norm13ln_fwd_kernelINS_13Kernel_traitsIf13__nv_bfloat16S2_S2_fjLj512ELj1ELj4ELj1ELj16ENS_18Kernel_traits_baseILj512EfS2_S2_S2_fjLj128EEEEELb0ELb1ELb0ELb0EEEvNS_9FwdParamsE,@"STO_CUDA_ENTRY STV_DEFAULT"
_ZN10layer_norm13ln_fwd_kernelINS_13Kernel_traitsIf13__nv_bfloat16S2_S2_fjLj512ELj1ELj4ELj1ELj16ENS_18Kernel_traits_baseILj512EfS2_S2_S2_fjLj128EEEEELb0ELb1ELb0ELb0EEEvNS_9FwdParamsE:
.text._ZN10layer_norm13ln_fwd_kernelINS_13Kernel_traitsIf13__nv_bfloat16S2_S2_fjLj512ELj1ELj4ELj1ELj16ENS_18Kernel_traits_baseILj512EfS2_S2_S2_fjLj128EEEEELb0ELb1ELb0ELb0EEEvNS_9FwdParamsE:
        /* <DEDUP_REMOVED lines=18> */
[----:B------:R-:W-:Y:S01]  /*0120*/  ISETP.NE.U32.AND P0, PT, RZ, UR6, PT ;  /* 0x00000006ff007c0c */ /* 0x000fe2000bf05070 */
[----:B------:R-:W-:Y:S01]  /*0130*/  ULDC.64 UR8, c[0x0][0x278] ;  /* 0x00009e0000087ab9 */ /* 0x000fe20000000a00 */
[----:B------:R-:W-:Y:S02]  /*0140*/  CS2R R18, SRZ ;  /* 0x0000000000127805 */ /* 0x000fe4000001ff00 */
[----:B------:R-:W-:Y:S02]  /*0150*/  CS2R R16, SRZ ;  /* 0x0000000000107805 */ /* 0x000fe4000001ff00 */
[----:B------:R-:W-:Y:S02]  /*0160*/  ISETP.NE.AND.EX P0, PT, RZ, UR7, PT, P0 ;  /* 0x00000007ff007c0c */ /* 0x000fe4000bf05300 */
[----:B------:R-:W-:-:S02]  /*0170*/  CS2R R22, SRZ ;  /* 0x0000000000167805 */ /* 0x000fc4000001ff00 */
[----:B------:R-:W-:-:S09]  /*0180*/  CS2R R20, SRZ ;  /* 0x0000000000147805 */ /* 0x000fd2000001ff00 */
[----:B------:R-:W-:-:S04]  /*0190*/  @P0 LEA R6, P1, R3, UR6, 0x5 ;  /* 0x0000000603060c11 */ /* 0x000fc8000f8228ff */
[C---:B------:R-:W-:Y:S02]  /*01a0*/  @P0 LEA.HI.X R7, R3.reuse, UR7, RZ, 0x5, P1 ;  /* 0x0000000703070c11 */ /* 0x040fe400088f2cff */
[C---:B------:R-:W-:Y:S01]  /*01b0*/  LEA R8, P1, R3.reuse, UR8, 0x5 ;  /* 0x0000000803087c11 */ /* 0x040fe2000f8228ff */
[C---:B0-----:R-:W-:Y:S02]  /*01c0*/  IMAD.WIDE.U32 R4, R3.reuse, 0x20, R4 ;  /* 0x0000002003047825 */ /* 0x041fe400078e0004 */
[----:B------:R0:W5:Y:S01]  /*01d0*/  @P0 LDG.E.128 R16, desc[UR4][R6.64] ;  /* 0x0000000406100981 */ /* 0x000162000c1e1d00 */
[----:B------:R-:W-:-:S03]  /*01e0*/  LEA.HI.X R9, R3, UR9, RZ, 0x5, P1 ;  /* 0x0000000903097c11 */ /* 0x000fc600088f2cff */
[----:B------:R0:W5:Y:S04]  /*01f0*/  @P0 LDG.E.128 R20, desc[UR4][R6.64+0x10] ;  /* 0x0000100406140981 */ /* 0x000168000c1e1d00 */
[----:B------:R0:W5:Y:S04]  /*0200*/  LDG.E.128 R24, desc[UR4][R4.64] ;  /* 0x0000000404187981 */ /* 0x000168000c1e1d00 */
[----:B------:R0:W5:Y:S04]  /*0210*/  LDG.E.128 R28, desc[UR4][R4.64+0x10] ;  /* 0x00001004041c7981 */ /* 0x000168000c1e1d00 */
[----:B------:R0:W5:Y:S04]  /*0220*/  LDG.E.128 R32, desc[UR4][R8.64] ;  /* 0x0000000408207981 */ /* 0x000168000c1e1d00 */
[----:B------:R0:W5:Y:S01]  /*0230*/  LDG.E.128 R36, desc[UR4][R8.64+0x10] ;  /* 0x0000100408247981 */ /* 0x000162000c1e1d00 */
[----:B------:R-:W-:-:S07]  /*0240*/  LOP3.LUT R3, R3, 0x20, RZ, 0xfc, !PT ;  /* 0x0000002003037812 */ /* 0x000fce00078efcff */
.L_x_3759:
[----:B------:R-:W-:Y:S05]  /*0250*/  BSYNC B0 ;  /* 0x0000000000007941 */ /* 0x000fea0003800000 */
.L_x_3758:
[----:B------:R-:W-:Y:S04]  /*0260*/  BSSY B0, `(.L_x_3760) ;  /* 0x0000016000007945 */ /* 0x000fe80003800000 */
[----:B------:R-:W-:Y:S05]  /*0270*/  @!P3 BRA `(.L_x_3761) ;  /* 0x000000000050b947 */ /* 0x000fea0003800000 */
[----:B------:R-:W-:Y:S01]  /*0280*/  ULDC.64 UR6, c[0x0][0x2c8] ;  /* 0x0000b20000067ab9 */ /* 0x000fe20000000a00 */
[----:B0-----:R-:W0:Y:S01]  /*0290*/  LDC.64 R4, c[0x0][0x260] ;  /* 0x00009800ff047b82 */ /* 0x001e220000000a00 */
        /* <DEDUP_REMOVED lines=17> */
[----:B------:R1:W5:Y:S02]  /*03b0*/  LDG.E.128 R60, desc[UR4][R8.64+0x10] ;  /* 0x00001004083c7981 */ /* 0x000364000c1e1d00 */
.L_x_3761:
[----:B------:R-:W-:Y:S05]  /*03c0*/  BSYNC B0 ;  /* 0x0000000000007941 */ /* 0x000fea0003800000 */
.L_x_3760:
[----:B------:R-:W-:Y:S02]  /*03d0*/  ULDC UR6, c[0x0][0x214] ;  /* 0x0000850000067ab9 */ /* 0x000fe40000000800 */
[----:B------:R-:W-:-:S13]  /*03e0*/  ISETP.GE.AND P0, PT, R2, UR6, PT ;  /* 0x0000000602007c0c */ /* 0x000fda000bf06270 */
[----:B------:R-:W-:Y:S05]  /*03f0*/  @P0 EXIT ;  /* 0x000000000000094d */ /* 0x000fea0003800000 */
[----:B------:R-:W-:Y:S01]  /*0400*/  ULDC.64 UR6, c[0x0][0x270] ;  /* 0x00009c0000067ab9 */ /* 0x000fe20000000a00 */
[----:B------:R-:W-:Y:S01]  /*0410*/  ULDC UR11, c[0x0][0x218] ;  /* 0x00008600000b7ab9 */ /* 0x000fe20000000800 */
[----:B------:R-:W-:Y:S01]  /*0420*/  ISETP.NE.U32.AND P0, PT, RZ, UR6, PT ;  /* 0x00000006ff007c0c */ /* 0x000fe2000bf05070 */
[----:B------:R-:W-:Y:S01]  /*0430*/  ULDC.U8 UR6, c[0x0][0x2a0] ;  /* 0x0000a80000067ab9 */ /* 0x000fe20000000000 */
[----:B------:R-:W-:Y:S01]  /*0440*/  ULDC UR10, c[0x0][0x2d8] ;  /* 0x0000b600000a7ab9 */ /* 0x000fe20000000800 */
[----:B------:R-:W-:Y:S01]  /*0450*/  ISETP.NE.AND P4, PT, RZ, UR6, PT ;  /* 0x00000006ff007c0c */ /* 0x000fe2000bf85270 */
[----:B------:R-:W-:Y:S01]  /*0460*/  ULDC.64 UR8, c[0x0][0x238] ;  /* 0x00008e0000087ab9 */ /* 0x000fe20000000a00 */
[----:B------:R-:W-:Y:S01]  /*0470*/  ISETP.NE.AND.EX P0, PT, RZ, UR7, PT, P0 ;  /* 0x00000007ff007c0c */ /* 0x000fe2000bf05300 */
[----:B------:R-:W-:-:S12]  /*0480*/  ULDC.64 UR6, c[0x0][0x230] ;  /* 0x00008c0000067ab9 */ /* 0x000fd80000000a00 */
.L_x_3771:
[----:B------:R-:W2:Y:S02]  /*0490*/  @P0 LDC.64 R64, c[0x0][0x270] ;  /* 0x00009c00ff400b82 */ /* 0x000ea40000000a00 */
[----:B--2---:R-:W-:-:S06]  /*04a0*/  @P0 IMAD.WIDE R64, R2, 0x2, R64 ;  /* 0x0000000202400825 */ /* 0x004fcc00078e0240 */
[----:B------:R-:W2:Y:S01]  /*04b0*/  @P0 LDG.E.U16 R64, desc[UR4][R64.64] ;  /* 0x0000000440400981 */ /* 0x000ea2000c1e1500 */
[----:B------:R-:W-:Y:S01]  /*04c0*/  IMAD R11, R2, UR11, RZ ;  /* 0x0000000b020b7c24 */ /* 0x000fe2000f8e02ff */
[----:B------:R-:W-:Y:S01]  /*04d0*/  HFMA2.MMA R79, -RZ, RZ, 1.875, 0 ;  /* 0x3f800000ff4f7435 */ /* 0x000fe200000001ff */
[----:B------:R-:W-:Y:S01]  /*04e0*/  BSSY B0, `(.L_x_3762) ;  /* 0x0000049000007945 */ /* 0x000fe20003800000 */
[----:B------:R-:W3:Y:S02]  /*04f0*/  S2R R78, SR_TID.X ;  /* 0x00000000004e7919 */ /* 0x000ee40000002100 */
[----:B------:R-:W-:-:S04]  /*0500*/  SHF.R.S32.HI R66, RZ, 0x1f, R11 ;  /* 0x0000001fff427819 */ /* 0x000fc8000001140b */
[----:B------:R-:W-:Y:S02]  /*0510*/  LEA.HI R11, R66, R11, RZ, 0x3 ;  /* 0x0000000b420b7211 */ /* 0x000fe400078f18ff */
[----:B---3--:R-:W-:-:S04]  /*0520*/  LOP3.LUT R78, R78, 0x1f, RZ, 0xc0, !PT ;  /* 0x0000001f4e4e7812 */ /* 0x008fc800078ec0ff */
[----:B------:R-:W-:-:S04]  /*0530*/  LEA.HI.SX32 R11, R11, R78, 0x1d ;  /* 0x0000004e0b0b7211 */ /* 0x000fc800078feaff */
[----:B------:R-:W-:Y:S02]  /*0540*/  MOV R80, R11 ;  /* 0x0000000b00507202 */ /* 0x000fe40000000f00 */
[----:B--2---:R-:W-:Y:S01]  /*0550*/  @P0 SHF.L.U32 R79, R64, 0x10, RZ ;  /* 0x00000010404f0819 */ /* 0x004fe200000006ff */
[----:B------:R-:W-:Y:S06]  /*0560*/  @!P2 BRA `(.L_x_3763) ;  /* 0x000000040000a947 */ /* 0x000fec0003800000 */
[----:B------:R-:W-:Y:S01]  /*0570*/  ISETP.NE.U32.AND P1, PT, RZ, UR6, PT ;  /* 0x00000006ff007c0c */ /* 0x000fe2000bf25070 */
[----:B01----:R-:W0:Y:S03]  /*0580*/  LDC.64 R4, c[0x0][0x220] ;  /* 0x00008800ff047b82 */ /* 0x003e260000000a00 */
[----:B------:R-:W-:-:S13]  /*0590*/  ISETP.NE.AND.EX P1, PT, RZ, UR7, PT, P1 ;  /* 0x00000007ff007c0c */ /* 0x000fda000bf25310 */
[----:B------:R-:W1:Y:S01]  /*05a0*/  @P1 LDC.64 R8, c[0x0][0x230] ;  /* 0x00008c00ff081b82 */ /* 0x000e620000000a00 */
[----:B0-----:R-:W-:-:S06]  /*05b0*/  IMAD.WIDE.U32 R4, R11, 0x10, R4 ;  /* 0x000000100b047825 */ /* 0x001fcc00078e0004 */
[----:B------:R-:W2:Y:S01]  /*05c0*/  LDG.E.128 R4, desc[UR4][R4.64] ;  /* 0x0000000404047981 */ /* 0x000ea2000c1e1d00 */
[----:B-1----:R-:W-:-:S05]  /*05d0*/  @P1 IMAD.WIDE.U32 R8, R11, 0x10, R8 ;  /* 0x000000100b081825 */ /* 0x002fca00078e0008 */
[----:B------:R0:W3:Y:S01]  /*05e0*/  @P1 LDG.E.128 R12, desc[UR4][R8.64] ;  /* 0x00000004080c1981 */ /* 0x0000e2000c1e1d00 */
[C---:B--2---:R-:W-:Y:S02]  /*05f0*/  SHF.L.U32 R76, R6.reuse, 0x10, RZ ;  /* 0x00000010064c7819 */ /* 0x044fe400000006ff */
[----:B------:R-:W-:Y:S02]  /*0600*/  PRMT R67, R6, 0x7632, R67 ;  /* 0x0000763206437816 */ /* 0x000fe40000000043 */
[----:B------:R-:W-:Y:S01]  /*0610*/  SHF.L.U32 R6, R7, 0x10, RZ ;  /* 0x0000001007067819 */ /* 0x000fe200000006ff */
[-C--:B0-----:R-:W-:Y:S01]  /*0620*/  FMUL.FTZ R9, R76, R79.reuse ;  /* 0x0000004f4c097220 */ /* 0x081fe20000410000 */
[----:B------:R-:W-:Y:S02]  /*0630*/  SHF.L.U32 R10, R4, 0x10, RZ ;  /* 0x00000010040a7819 */ /* 0x000fe400000006ff */
[C---:B------:R-:W-:Y:S01]  /*0640*/  SHF.L.U32 R66, R5.reuse, 0x10, RZ ;  /* 0x0000001005427819 */ /* 0x040fe200000006ff */
[-C--:B------:R-:W-:Y:S01]  /*0650*/  FMUL.FTZ R77, R6, R79.reuse ;  /* 0x0000004f064d7220 */ /* 0x080fe20000410000 */
[----:B------:R-:W-:Y:S01]  /*0660*/  PRMT R65, R5, 0x7632, R65 ;  /* 0x0000763205417816 */ /* 0x000fe20000000041 */
[----:B------:R-:W-:Y:S01]  /*0670*/  FMUL.FTZ R3, R10, R79 ;  /* 0x0000004f0a037220 */ /* 0x000fe20000410000 */
[----:B------:R-:W-:Y:S01]  /*0680*/  PRMT R64, R4, 0x7632, R64 ;  /* 0x0000763204407816 */ /* 0x000fe20000000040 */
[----:B-----5:R-:W-:Y:S01]  /*0690*/  FMUL.FTZ R6, R38, R77 ;  /* 0x0000004d26067220 */ /* 0x020fe20000410000 */
[----:B------:R-:W-:Y:S01]  /*06a0*/  FMUL.FTZ R5, R66, R79 ;  /* 0x0000004f42057220 */ /* 0x000fe20000410000 */
[----:B---3--:R-:W-:Y:S01]  /*06b0*/  @P1 SHF.L.U32 R8, R12, 0x10, RZ ;  /* 0x000000100c081819 */ /* 0x008fe200000006ff */
[----:B------:R-:W-:Y:S01]  /*06c0*/  FMUL.FTZ R3, R32, R3 ;  /* 0x0000000320037220 */ /* 0x000fe20000410000 */
[----:B------:R-:W0:Y:S01]  /*06d0*/  LDC.64 R76, c[0x0][0x238] ;  /* 0x00008e00ff4c7b82 */ /* 0x000e220000000a00 */
[----:B------:R-:W-:Y:S01]  /*06e0*/  PRMT R80, R7, 0x7632, R80 ;  /* 0x0000763207507816 */ /* 0x000fe20000000050 */
[----:B------:R-:W-:Y:S01]  /*06f0*/  FMUL.FTZ R4, R34, R5 ;  /* 0x0000000522047220 */ /* 0x000fe20000410000 */
[----:B------:R-:W-:Y:S01]  /*0700*/  @P1 SHF.L.U32 R7, R13, 0x10, RZ ;  /* 0x000000100d071819 */ /* 0x000fe200000006ff */
[----:B------:R-:W-:Y:S01]  /*0710*/  @P1 FADD.FTZ R3, R8, R3 ;  /* 0x0000000308031221 */ /* 0x000fe20000010000 */
[----:B------:R-:W-:Y:S01]  /*0720*/  @P1 SHF.L.U32 R10, R14, 0x10, RZ ;  /* 0x000000100e0a1819 */ /* 0x000fe200000006ff */
[----:B------:R-:W-:Y:S01]  /*0730*/  FMUL.FTZ R5, R36, R9 ;  /* 0x0000000924057220 */ /* 0x000fe20000410000 */
        /* <DEDUP_REMOVED lines=17> */
[----:B0-----:R-:W-:Y:S01]  /*0850*/  IMAD.WIDE.U32 R76, R11, 0x10, R76 ;  /* 0x000000100b4c7825 */ /* 0x001fe200078e004c */
[----:B------:R-:W-:-:S03]  /*0860*/  @P1 SHF.L.U32 R65, R7, 0x10, RZ ;  /* 0x0000001007411819 */ /* 0x000fc600000006ff */
[----:B------:R-:W-:Y:S01]  /*0870*/  FMUL.FTZ R7, R35, R10 ;  /* 0x0000000a23077220 */ /* 0x000fe20000410000 */
[----:B------:R-:W-:Y:S01]  /*0880*/  @P1 SHF.L.U32 R66, R9, 0x10, RZ ;  /* 0x0000001009421819 */ /* 0x000fe200000006ff */
[----:B------:R-:W-:Y:S01]  /*0890*/  FMUL.FTZ R10, R33, R64 ;  /* 0x00000040210a7220 */ /* 0x000fe20000410000 */
[----:B------:R-:W-:Y:S01]  /*08a0*/  @P1 SHF.L.U32 R67, R67, 0x10, RZ ;  /* 0x0000001043431819 */ /* 0x000fe200000006ff */
[----:B------:R-:W-:Y:S01]  /*08b0*/  FMUL.FTZ R9, R39, R80 ;  /* 0x0000005027097220 */ /* 0x000fe20000410000 */
[----:B------:R-:W-:Y:S01]  /*08c0*/  @P1 SHF.L.U32 R82, R81, 0x10, RZ ;  /* 0x0000001051521819 */ /* 0x000fe200000006ff */
[----:B------:R-:W-:Y:S01]  /*08d0*/  @P1 FADD.FTZ R7, R66, R7 ;  /* 0x0000000742071221 */ /* 0x000fe20000010000 */
[----:B------:R-:W-:Y:S01]  /*08e0*/  @P1 FADD.FTZ R10, R65, R10 ;  /* 0x0000000a410a1221 */ /* 0x000fe20000010000 */
[----:B------:R-:W-:Y:S01]  /*08f0*/  @P1 FADD.FTZ R8, R67, R8 ;  /* 0x0000000843081221 */ /* 0x000fe20000010000 */
[----:B------:R-:W-:Y:S01]  /*0900*/  IADD3 R80, R11, 0x20, RZ ;  /* 0x000000200b507810 */ /* 0x000fe20007ffe0ff */
[----:B------:R-:W-:Y:S01]  /*0910*/  @P1 FADD.FTZ R9, R82, R9 ;  /* 0x0000000952091221 */ /* 0x000fe20000010000 */
[----:B------:R-:W-:-:S02]  /*0920*/  F2FP.BF16.F32.PACK_AB R65, R7, R4 ;  /* 0x000000040741723e */ /* 0x000fc400000010ff */
[----:B------:R-:W-:Y:S02]  /*0930*/  F2FP.BF16.F32.PACK_AB R66, R8, R5 ;  /* 0x000000050842723e */ /* 0x000fe400000010ff */
[----:B------:R-:W-:Y:S02]  /*0940*/  F2FP.BF16.F32.PACK_AB R64, R10, R3 ;  /* 0x000000030a40723e */ /* 0x000fe400000010ff */
[----:B------:R-:W-:-:S05]  /*0950*/  F2FP.BF16.F32.PACK_AB R67, R9, R6 ;  /* 0x000000060943723e */ /* 0x000fca00000010ff */
[----:B------:R2:W-:Y:S02]  /*0960*/  STG.E.128 desc[UR4][R76.64], R64 ;  /* 0x000000404c007986 */ /* 0x0005e4000c101d04 */
.L_x_3763:
[----:B------:R-:W-:Y:S05]  /*0970*/  BSYNC B0 ;  /* 0x0000000000007941 */ /* 0x000fea0003800000 */
.L_x_3762:
[----:B------:R-:W-:Y:S04]  /*0980*/  BSSY B0, `(.L_x_3764) ;  /* 0x0000041000007945 */ /* 0x000fe80003800000 */
[----:B------:R-:W-:Y:S05]  /*0990*/  @!P3 BRA `(.L_x_3765) ;  /* 0x0000000000fcb947 */ /* 0x000fea0003800000 */
[----:B--2---:R-:W2:Y:S01]  /*09a0*/  LDC.64 R64, c[0x0][0x220] ;  /* 0x00008800ff407b82 */ /* 0x004ea20000000a00 */
[----:B------:R-:W-:-:S04]  /*09b0*/  ISETP.NE.U32.AND P1, PT, RZ, UR6, PT ;  /* 0x00000006ff007c0c */ /* 0x000fc8000bf25070 */
[----:B------:R-:W-:Y:S01]  /*09c0*/  ISETP.NE.AND.EX P1, PT, RZ, UR7, PT, P1 ;  /* 0x00000007ff007c0c */ /* 0x000fe2000bf25310 */
[----:B--2---:R-:W-:-:S12]  /*09d0*/  IMAD.WIDE.U32 R64, R80, 0x10, R64 ;  /* 0x0000001050407825 */ /* 0x004fd800078e0040 */
[C---:B------:R-:W-:Y:S01]  /*09e0*/  @P1 LEA R68, P5, R80.reuse, UR6, 0x4 ;  /* 0x0000000650441c11 */ /* 0x040fe2000f8a20ff */
[----:B------:R-:W2:Y:S03]  /*09f0*/  LDG.E.128 R64, desc[UR4][R64.64] ;  /* 0x0000000440407981 */ /* 0x000ea6000c1e1d00 */
[----:B------:R-:W-:-:S05]  /*0a00*/  @P1 LEA.HI.X R69, R80, UR7, RZ, 0x4, P5 ;  /* 0x0000000750451c11 */ /* 0x000fca000a8f24ff */
[----:B------:R3:W4:Y:S01]  /*0a10*/  @P1 LDG.E.128 R12, desc[UR4][R68.64] ;  /* 0x00000004440c1981 */ /* 0x000722000c1e1d00 */
[----:B--2---:R-:W-:Y:S02]  /*0a20*/  SHF.L.U32 R70, R64, 0x10, RZ ;  /* 0x0000001040467819 */ /* 0x004fe400000006ff */
[C---:B------:R-:W-:Y:S02]  /*0a30*/  SHF.L.U32 R72, R65.reuse, 0x10, RZ ;  /* 0x0000001041487819 */ /* 0x040fe400000006ff */
[----:B------:R-:W-:Y:S01]  /*0a40*/  PRMT R73, R65, 0x7632, R73 ;  /* 0x0000763241497816 */ /* 0x000fe20000000049 */
[-C--:B------:R-:W-:Y:S01]  /*0a50*/  FMUL.FTZ R65, R70, R79.reuse ;  /* 0x0000004f46417220 */ /* 0x080fe20000410000 */
[----:B------:R-:W-:Y:S01]  /*0a60*/  SHF.L.U32 R74, R66, 0x10, RZ ;  /* 0x00000010424a7819 */ /* 0x000fe200000006ff */
[----:B---3--:R-:W-:Y:S01]  /*0a70*/  FMUL.FTZ R69, R72, R79 ;  /* 0x0000004f48457220 */ /* 0x008fe20000410000 */
[----:B------:R-:W-:Y:S01]  /*0a80*/  PRMT R75, R66, 0x7632, R75 ;  /* 0x00007632424b7816 */ /* 0x000fe2000000004b */
[----:B-----5:R-:W-:Y:S01]  /*0a90*/  FMUL.FTZ R68, R56, R65 ;  /* 0x0000004138447220 */ /* 0x020fe20000410000 */
[----:B------:R-:W-:Y:S01]  /*0aa0*/  PRMT R77, R67, 0x7632, R77 ;  /* 0x00007632434d7816 */ /* 0x000fe2000000004d */
[----:B------:R-:W-:Y:S01]  /*0ab0*/  FMUL.FTZ R69, R58, R69 ;  /* 0x000000453a457220 */ /* 0x000fe20000410000 */
[----:B----4-:R-:W-:-:S02]  /*0ac0*/  @P1 SHF.L.U32 R65, R12, 0x10, RZ ;  /* 0x000000100c411819 */ /* 0x010fc400000006ff */
[----:B------:R-:W-:Y:S01]  /*0ad0*/  SHF.L.U32 R76, R67, 0x10, RZ ;  /* 0x00000010434c7819 */ /* 0x000fe200000006ff */
[-C--:B------:R-:W-:Y:S01]  /*0ae0*/  FMUL.FTZ R67, R74, R79.reuse ;  /* 0x0000004f4a437220 */ /* 0x080fe20000410000 */
[----:B------:R-:W-:Y:S01]  /*0af0*/  SHF.L.U32 R70, R75, 0x10, RZ ;  /* 0x000000104b467819 */ /* 0x000fe200000006ff */
[----:B------:R-:W-:Y:S01]  /*0b00*/  @P1 FADD.FTZ R68, R65, R68 ;  /* 0x0000004441441221 */ /* 0x000fe20000010000 */
[----:B------:R-:W-:Y:S02]  /*0b10*/  PRMT R71, R64, 0x7632, R71 ;  /* 0x0000763240477816 */ /* 0x000fe40000000047 */
[----:B------:R-:W-:Y:S01]  /*0b20*/  SHF.L.U32 R74, R77, 0x10, RZ ;  /* 0x000000104d4a7819 */ /* 0x000fe200000006ff */
[----:B------:R-:W-:Y:S01]  /*0b30*/  FMUL.FTZ R72, R70, R79 ;  /* 0x0000004f46487220 */ /* 0x000fe20000410000 */
[----:B------:R-:W-:Y:S01]  /*0b40*/  @P1 PRMT R65, R14, 0x7632, R65 ;  /* 0x000076320e411816 */ /* 0x000fe20000000041 */
[----:B------:R-:W-:Y:S01]  /*0b50*/  FMUL.FTZ R70, R60, R67 ;  /* 0x000000433c467220 */ /* 0x000fe20000410000 */
[----:B------:R-:W-:Y:S01]  /*0b60*/  SHF.L.U32 R64, R71, 0x10, RZ ;  /* 0x0000001047407819 */ /* 0x000fe200000006ff */
[-C--:B------:R-:W-:Y:S01]  /*0b70*/  FMUL.FTZ R71, R76, R79.reuse ;  /* 0x0000004f4c477220 */ /* 0x080fe20000410000 */
[-C--:B------:R-:W-:Y:S01]  /*0b80*/  FMUL.FTZ R76, R74, R79.reuse ;  /* 0x0000004f4a4c7220 */ /* 0x080fe20000410000 */
[----:B------:R-:W-:Y:S01]  /*0b90*/  SHF.L.U32 R66, R73, 0x10, RZ ;  /* 0x0000001049427819 */ /* 0x000fe200000006ff */
[----:B------:R-:W-:Y:S01]  /*0ba0*/  FMUL.FTZ R73, R61, R72 ;  /* 0x000000483d497220 */ /* 0x000fe20000410000 */
[----:B------:R-:W-:Y:S01]  /*0bb0*/  @P1 SHF.L.U32 R67, R14, 0x10, RZ ;  /* 0x000000100e431819 */ /* 0x000fe200000006ff */
[-C--:B------:R-:W-:Y:S01]  /*0bc0*/  FMUL.FTZ R64, R64, R79.reuse ;  /* 0x0000004f40407220 */ /* 0x080fe20000410000 */
[----:B------:R-:W-:Y:S01]  /*0bd0*/  @P1 SHF.L.U32 R74, R65, 0x10, RZ ;  /* 0x00000010414a1819 */ /* 0x000fe200000006ff */
[----:B------:R-:W-:Y:S01]  /*0be0*/  FMUL.FTZ R66, R66, R79 ;  /* 0x0000004f42427220 */ /* 0x000fe20000410000 */
[----:B------:R-:W-:Y:S01]  /*0bf0*/  @P1 PRMT R65, R12, 0x7632, R65 ;  /* 0x000076320c411816 */ /* 0x000fe20000000041 */
[----:B------:R-:W-:Y:S01]  /*0c00*/  @P1 FADD.FTZ R70, R67, R70 ;  /* 0x0000004643461221 */ /* 0x000fe20000010000 */
[----:B------:R-:W-:Y:S01]  /*0c10*/  @P1 PRMT R67, R13, 0x7632, R67 ;  /* 0x000076320d431816 */ /* 0x000fe20000000043 */
[----:B------:R-:W-:Y:S01]  /*0c20*/  @P1 FADD.FTZ R73, R74, R73 ;  /* 0x000000494a491221 */ /* 0x000fe20000010000 */
[----:B------:R-:W-:Y:S01]  /*0c30*/  @P1 PRMT R74, R15, 0x7632, R74 ;  /* 0x000076320f4a1816 */ /* 0x000fe2000000004a */
[----:B------:R-:W-:Y:S01]  /*0c40*/  FMUL.FTZ R75, R57, R64 ;  /* 0x00000040394b7220 */ /* 0x000fe20000410000 */
[----:B------:R-:W-:Y:S01]  /*0c50*/  @P1 SHF.L.U32 R64, R65, 0x10, RZ ;  /* 0x0000001041401819 */ /* 0x000fe200000006ff */
[----:B------:R-:W-:Y:S01]  /*0c60*/  FMUL.FTZ R71, R62, R71 ;  /* 0x000000473e477220 */ /* 0x000fe20000410000 */
[----:B------:R-:W-:Y:S01]  /*0c70*/  @P1 SHF.L.U32 R82, R13, 0x10, RZ ;  /* 0x000000100d521819 */ /* 0x000fe200000006ff */
[----:B------:R-:W-:Y:S01]  /*0c80*/  FMUL.FTZ R72, R59, R66 ;  /* 0x000000423b487220 */ /* 0x000fe20000410000 */
[----:B------:R-:W-:Y:S01]  /*0c90*/  @P1 SHF.L.U32 R84, R15, 0x10, RZ ;  /* 0x000000100f541819 */ /* 0x000fe200000006ff */
[----:B------:R-:W-:Y:S01]  /*0ca0*/  @P1 FADD.FTZ R75, R64, R75 ;  /* 0x0000004b404b1221 */ /* 0x000fe20000010000 */
[----:B------:R-:W-:Y:S01]  /*0cb0*/  @P1 SHF.L.U32 R67, R67, 0x10, RZ ;  /* 0x0000001043431819 */ /* 0x000fe200000006ff */
[----:B------:R-:W-:Y:S01]  /*0cc0*/  @P1 FADD.FTZ R69, R82, R69 ;  /* 0x0000004552451221 */ /* 0x000fe20000010000 */
[----:B------:R-:W-:Y:S01]  /*0cd0*/  @P1 SHF.L.U32 R65, R74, 0x10, RZ ;  /* 0x000000104a411819 */ /* 0x000fe200000006ff */
[----:B------:R-:W-:Y:S01]  /*0ce0*/  FMUL.FTZ R74, R63, R76 ;  /* 0x0000004c3f4a7220 */ /* 0x000fe20000410000 */
[----:B------:R-:W-:Y:S01]  /*0cf0*/  @P1 FADD.FTZ R71, R84, R71 ;  /* 0x0000004754471221 */ /* 0x000fe20000010000 */
[----:B------:R-:W-:Y:S01]  /*0d00*/  @P1 FADD.FTZ R72, R67, R72 ;  /* 0x0000004843481221 */ /* 0x000fe20000010000 */
[----:B------:R-:W-:Y:S01]  /*0d10*/  LEA R76, P5, R80, UR8, 0x4 ;  /* 0x00000008504c7c11 */ /* 0x000fe2000f8a20ff */
[----:B------:R-:W-:Y:S01]  /*0d20*/  @P1 FADD.FTZ R74, R65, R74 ;  /* 0x0000004a414a1221 */ /* 0x000fe20000010000 */
[----:B------:R-:W-:-:S02]  /*0d30*/  F2FP.BF16.F32.PACK_AB R66, R73, R70 ;  /* 0x000000464942723e */ /* 0x000fc400000010ff */
[----:B------:R-:W-:Y:S02]  /*0d40*/  LEA.HI.X R77, R80, UR9, RZ, 0x4, P5 ;  /* 0x00000009504d7c11 */ /* 0x000fe4000a8f24ff */
[----:B------:R-:W-:Y:S02]  /*0d50*/  F2FP.BF16.F32.PACK_AB R65, R72, R69 ;  /* 0x000000454841723e */ /* 0x000fe400000010ff */
[----:B------:R-:W-:Y:S02]  /*0d60*/  F2FP.BF16.F32.PACK_AB R64, R75, R68 ;  /* 0x000000444b40723e */ /* 0x000fe400000010ff */
[----:B------:R-:W-:-:S05]  /*0d70*/  F2FP.BF16.F32.PACK_AB R67, R74, R71 ;  /* 0x000000474a43723e */ /* 0x000fca00000010ff */
[----:B------:R3:W-:Y:S02]  /*0d80*/  STG.E.128 desc[UR4][R76.64], R64 ;  /* 0x000000404c007986 */ /* 0x0007e4000c101d04 */
.L_x_3765:
[----:B------:R-:W-:Y:S05]  /*0d90*/  BSYNC B0 ;  /* 0x0000000000007941 */ /* 0x000fea0003800000 */
.L_x_3764:
[----:B--23--:R-:W-:Y:S01]  /*0da0*/  FADD.FTZ R65, RZ, R3 ;  /* 0x00000003ff417221 */ /* 0x00cfe20000010000 */
        /* <DEDUP_REMOVED lines=74> */
.L_x_3783:
[----:B---3--:R-:W-:Y:S01]  /*1250*/  FADD.FTZ R81, R78, R79 ;  /* 0x0000004f4e517221 */ /* 0x008fe20000010000 */
[----:B--2---:R-:W-:Y:S01]  /*1260*/  FMUL.FTZ R78, R77, R77 ;  /* 0x0000004d4d4e7220 */ /* 0x004fe20000410000 */
[----:B------:R-:W2:Y:S01]  /*1270*/  @!P5 LDC.64 R66, c[0x0][0x250] ;  /* 0x00009400ff42db82 */ /* 0x000ea20000000a00 */
[----:B------:R-:W-:Y:S01]  /*1280*/  BSSY B0, `(.L_x_3767) ;  /* 0x000002c000007945 */ /* 0x000fe20003800000 */
[----:B------:R-:W-:Y:S02]  /*1290*/  FFMA.FTZ R76, R81, R76, UR10 ;  /* 0x0000000a514c7e23 */ /* 0x000fe4000801004c */
[----:B------:R-:W-:Y:S02]  /*12a0*/  FSEL R79, R78, RZ, P4 ;  /* 0x000000ff4e4f7208 */ /* 0x000fe40002000000 */
[----:B------:R-:W-:Y:S02]  /*12b0*/  FSEL R78, R77, RZ, !P4 ;  /* 0x000000ff4d4e7208 */ /* 0x000fe40006000000 */
[----:B------:R-:W3:Y:S01]  /*12c0*/  @!P5 LDC.64 R64, c[0x0][0x258] ;  /* 0x00009600ff40db82 */ /* 0x000ee20000000a00 */
[----:B------:R-:W-:-:S06]  /*12d0*/  FADD.FTZ R79, R76, R79 ;  /* 0x0000004f4c4f7221 */ /* 0x000fcc0000010000 */
[----:B------:R-:W4:Y:S01]  /*12e0*/  MUFU.RSQ R79, R79 ;  /* 0x0000004f004f7308 */ /* 0x000f220000001400 */
[----:B--2---:R-:W-:-:S05]  /*12f0*/  @!P5 IMAD.WIDE R66, R2, 0x4, R66 ;  /* 0x000000040242d825 */ /* 0x004fca00078e0242 */
[----:B------:R2:W-:Y:S01]  /*1300*/  @!P5 STG.E desc[UR4][R66.64], R77 ;  /* 0x0000004d4200d986 */ /* 0x0005e2000c101904 */
[----:B---3--:R-:W-:-:S05]  /*1310*/  @!P5 IMAD.WIDE R64, R2, 0x4, R64 ;  /* 0x000000040240d825 */ /* 0x008fca00078e0240 */
[----:B----4-:R2:W-:Y:S01]  /*1320*/  @!P5 STG.E desc[UR4][R64.64], R79 ;  /* 0x0000004f4000d986 */ /* 0x0105e2000c101904 */
[----:B------:R-:W-:Y:S05]  /*1330*/  @!P2 BRA `(.L_x_3768) ;  /* 0x000000000080a947 */ /* 0x000fea0003800000 */
[----:B--2---:R-:W2:Y:S01]  /*1340*/  LDC.64 R76, c[0x0][0x2b8] ;  /* 0x0000ae00ff4c7b82 */ /* 0x004ea20000000a00 */
        /* <DEDUP_REMOVED lines=25> */
[----:B--2---:R-:W-:Y:S01]  /*14e0*/  IMAD.WIDE.U32 R76, R11, 0x10, R76 ;  /* 0x000000100b4c7825 */ /* 0x004fe200078e004c */
[----:B------:R-:W-:-:S02]  /*14f0*/  F2FP.BF16.F32.PACK_AB R65, R82, R67 ;  /* 0x000000435241723e */ /* 0x000fc400000010ff */
[----:B------:R-:W-:Y:S02]  /*1500*/  F2FP.BF16.F32.PACK_AB R66, R81, R66 ;  /* 0x000000425142723e */ /* 0x000fe400000010ff */
[----:B------:R-:W-:Y:S02]  /*1510*/  F2FP.BF16.F32.PACK_AB R67, R90, R83 ;  /* 0x000000535a43723e */ /* 0x000fe400000010ff */
[----:B------:R-:W-:-:S03]  /*1520*/  IADD3 R11, R11, 0x20, RZ ;  /* 0x000000200b0b7810 */ /* 0x000fc60007ffe0ff */
[----:B------:R3:W-:Y:S04]  /*1530*/  STG.E.128 desc[UR4][R76.64], R64 ;  /* 0x000000404c007986 */ /* 0x0007e8000c101d04 */
.L_x_3768:
[----:B------:R-:W-:Y:S05]  /*1540*/  BSYNC B0 ;  /* 0x0000000000007941 */ /* 0x000fea0003800000 */
.L_x_3767:
[----:B------:R-:W-:Y:S04]  /*1550*/  BSSY B0, `(.L_x_3769) ;  /* 0x0000021000007945 */ /* 0x000fe80003800000 */
[----:B------:R-:W-:Y:S05]  /*1560*/  @!P3 BRA `(.L_x_3770) ;  /* 0x00000000007cb947 */ /* 0x000fea0003800000 */
[----:B--23--:R-:W2:Y:S01]  /*1570*/  LDC.64 R76, c[0x0][0x2b8] ;  /* 0x0000ae00ff4c7b82 */ /* 0x00cea20000000a00 */
        /* <DEDUP_REMOVED lines=24> */
[----:B--2---:R-:W-:Y:S01]  /*1700*/  IMAD.WIDE.U32 R76, R11, 0x10, R76 ;  /* 0x000000100b4c7825 */ /* 0x004fe200078e004c */
[----:B------:R-:W-:-:S02]  /*1710*/  F2FP.BF16.F32.PACK_AB R67, R80, R67 ;  /* 0x000000435043723e */ /* 0x000fc400000010ff */
[----:B------:R-:W-:Y:S02]  /*1720*/  F2FP.BF16.F32.PACK_AB R66, R81, R66 ;  /* 0x000000425142723e */ /* 0x000fe400000010ff */
[----:B------:R-:W-:Y:S02]  /*1730*/  F2FP.BF16.F32.PACK_AB R65, R82, R65 ;  /* 0x000000415241723e */ /* 0x000fe400000010ff */
[----:B------:R-:W-:-:S05]  /*1740*/  F2FP.BF16.F32.PACK_AB R64, R79, R78 ;  /* 0x0000004e4f40723e */ /* 0x000fca00000010ff */
[----:B------:R4:W-:Y:S02]  /*1750*/  STG.E.128 desc[UR4][R76.64], R64 ;  /* 0x000000404c007986 */ /* 0x0009e4000c101d04 */
.L_x_3770:
[----:B------:R-:W-:Y:S05]  /*1760*/  BSYNC B0 ;  /* 0x0000000000007941 */ /* 0x000fea0003800000 */
.L_x_3769:
[----:B--234-:R-:W2:Y:S02]  /*1770*/  LDC.64 R64, c[0x0][0x210] ;  /* 0x00008400ff407b82 */ /* 0x01cea40000000a00 */
[----:B--2---:R-:W-:-:S04]  /*1780*/  LEA R2, R64, R2, 0x2 ;  /* 0x0000000240027211 */ /* 0x004fc800078e10ff */
[----:B------:R-:W-:-:S13]  /*1790*/  ISETP.GE.AND P1, PT, R2, R65, PT ;  /* 0x000000410200720c */ /* 0x000fda0003f26270 */
[----:B------:R-:W-:Y:S05]  /*17a0*/  @!P1 BRA `(.L_x_3771) ;  /* 0xffffffec00389947 */ /* 0x000fea000383ffff */
[----:B------:R-:W-:Y:S05]  /*17b0*/  EXIT ;  /* 0x000000000000794d */ /* 0x000fea0003800000 */
.L_x_3766:
        /* <DEDUP_REMOVED lines=8> */
.L_x_3773:
[----:B------:R-:W-:Y:S05]  /*1840*/  BSYNC B0 ;  /* 0x0000000000007941 */ /* 0x000fea0003800000 */
.L_x_3772:
        /* <DEDUP_REMOVED lines=10> */
.L_x_3774:
[----:B------:R-:W-:Y:S01]  /*18f0*/  HFMA2.MMA R82, -RZ, RZ, 0, 2.384185791015625e-07 ;  /* 0x00000004ff527435 */ /* 0x000fe200000001ff */
[----:B------:R-:W-:-:S05]  /*1900*/  MOV R67, R81 ;  /* 0x0000005100437202 */ /* 0x000fca0000000f00 */
[----:B------:R-:W-:-:S05]  /*1910*/  FADD.FTZ R67, R66, R67 ;  /* 0x0000004342437221 */ /* 0x000fca0000010000 */
[----:B------:R-:W-:-:S07]  /*1920*/  MOV R83, R67 ;  /* 0x0000004300537202 */ /* 0x000fce0000000f00 */
[----:B------:R-:W-:Y:S05]  /*1930*/  WARPSYNC.COLLECTIVE R80, `(.L_x_3775) ;  /* 0x0000000050087348 */ /* 0x000fea0003c00000 */
[----:B------:R0:W1:Y:S02]  /*1940*/  SHFL.BFLY P6, R81, R83, R82, R85 ;  /* 0x0c00005253517389 */ /* 0x00006400000c0055 */
[----:B01----:R-:W-:Y:S01]  /*1950*/  ENDCOLLECTIVE ;  /* 0x000000000000791b */ /* 0x003fe20003800000 */
.L_x_3775:
[----:B------:R-:W-:Y:S01]  /*1960*/  HFMA2.MMA R82, -RZ, RZ, 0, 4.76837158203125e-07 ;  /* 0x00000008ff527435 */ /* 0x000fe200000001ff */
[----:B------:R-:W-:-:S05]  /*1970*/  MOV R64, R81 ;  /* 0x0000005100407202 */ /* 0x000fca0000000f00 */
[----:B------:R-:W-:-:S05]  /*1980*/  FADD.FTZ R78, R67, R64 ;  /* 0x00000040434e7221 */ /* 0x000fca0000010000 */
[----:B------:R-:W-:-:S07]  /*1990*/  MOV R83, R78 ;  /* 0x0000004e00537202 */ /* 0x000fce0000000f00 */
[----:B------:R-:W-:Y:S05]  /*19a0*/  WARPSYNC.COLLECTIVE R80, `(.L_x_3776) ;  /* 0x0000000050087348 */ /* 0x000fea0003c00000 */
[----:B------:R0:W1:Y:S02]  /*19b0*/  SHFL.BFLY P6, R81, R83, R82, R85 ;  /* 0x0c00005253517389 */ /* 0x00006400000c0055 */
[----:B01----:R-:W-:Y:S01]  /*19c0*/  ENDCOLLECTIVE ;  /* 0x000000000000791b */ /* 0x003fe20003800000 */
.L_x_3776:
[----:B------:R-:W-:Y:S01]  /*19d0*/  HFMA2.MMA R82, -RZ, RZ, 0, 9.5367431640625e-07 ;  /* 0x00000010ff527435 */ /* 0x000fe200000001ff */
[----:B------:R-:W-:-:S05]  /*19e0*/  MOV R77, R81 ;  /* 0x00000051004d7202 */ /* 0x000fca0000000f00 */
[----:B------:R-:W-:-:S05]  /*19f0*/  FADD.FTZ R79, R78, R77 ;  /* 0x0000004d4e4f7221 */ /* 0x000fca0000010000 */
[----:B------:R-:W-:-:S07]  /*1a00*/  MOV R83, R79 ;  /* 0x0000004f00537202 */ /* 0x000fce0000000f00 */
[----:B------:R-:W-:Y:S05]  /*1a10*/  WARPSYNC.COLLECTIVE R80, `(.L_x_3777) ;  /* 0x0000000050087348 */ /* 0x000fea0003c00000 */
[----:B------:R0:W1:Y:S02]  /*1a20*/  SHFL.BFLY P6, R81, R83, R82, R85 ;  /* 0x0c00005253517389 */ /* 0x00006400000c0055 */
[----:B01----:R-:W-:Y:S01]  /*1a30*/  ENDCOLLECTIVE ;  /* 0x000000000000791b */ /* 0x003fe20003800000 */
.L_x_3777:
        /* <DEDUP_REMOVED lines=41> */
.L_x_3778:
[----:B------:R-:W-:Y:S01]  /*1cd0*/  HFMA2.MMA R82, -RZ, RZ, 0, 1.1920928955078125e-07 ;  /* 0x00000002ff527435 */ /* 0x000fe200000001ff */
[----:B------:R-:W-:-:S05]  /*1ce0*/  MOV R65, R81 ;  /* 0x0000005100417202 */ /* 0x000fca0000000f00 */
[----:B------:R-:W-:-:S05]  /*1cf0*/  FADD.FTZ R65, R64, R65 ;  /* 0x0000004140417221 */ /* 0x000fca0000010000 */
[----:B------:R-:W-:-:S07]  /*1d00*/  MOV R83, R65 ;  /* 0x0000004100537202 */ /* 0x000fce0000000f00 */
[----:B------:R-:W-:Y:S05]  /*1d10*/  WARPSYNC.COLLECTIVE R80, `(.L_x_3779) ;  /* 0x0000000050087348 */ /* 0x000fea0003c00000 */
[----:B------:R0:W1:Y:S02]  /*1d20*/  SHFL.BFLY P6, R81, R83, R82, R85 ;  /* 0x0c00005253517389 */ /* 0x00006400000c0055 */
[----:B01----:R-:W-:Y:S01]  /*1d30*/  ENDCOLLECTIVE ;  /* 0x000000000000791b */ /* 0x003fe20003800000 */
.L_x_3779:
[----:B------:R-:W-:Y:S01]  /*1d40*/  HFMA2.MMA R82, -RZ, RZ, 0, 2.384185791015625e-07 ;  /* 0x00000004ff527435 */ /* 0x000fe200000001ff */
[----:B------:R-:W-:-:S05]  /*1d50*/  MOV R66, R81 ;  /* 0x0000005100427202 */ /* 0x000fca0000000f00 */
[----:B------:R-:W-:-:S05]  /*1d60*/  FADD.FTZ R66, R65, R66 ;  /* 0x0000004241427221 */ /* 0x000fca0000010000 */
[----:B------:R-:W-:-:S07]  /*1d70*/  MOV R83, R66 ;  /* 0x0000004200537202 */ /* 0x000fce0000000f00 */
[----:B------:R-:W-:Y:S05]  /*1d80*/  WARPSYNC.COLLECTIVE R80, `(.L_x_3780) ;  /* 0x0000000050087348 */ /* 0x000fea0003c00000 */
[----:B------:R0:W1:Y:S02]  /*1d90*/  SHFL.BFLY P6, R81, R83, R82, R85 ;  /* 0x0c00005253517389 */ /* 0x00006400000c0055 */
[----:B01----:R-:W-:Y:S01]  /*1da0*/  ENDCOLLECTIVE ;  /* 0x000000000000791b */ /* 0x003fe20003800000 */
.L_x_3780:
[----:B------:R-:W-:Y:S01]  /*1db0*/  HFMA2.MMA R82, -RZ, RZ, 0, 4.76837158203125e-07 ;  /* 0x00000008ff527435 */ /* 0x000fe200000001ff */
[----:B------:R-:W-:-:S05]  /*1dc0*/  MOV R67, R81 ;  /* 0x0000005100437202 */ /* 0x000fca0000000f00 */
[----:B------:R-:W-:-:S05]  /*1dd0*/  FADD.FTZ R67, R66, R67 ;  /* 0x0000004342437221 */ /* 0x000fca0000010000 */
[----:B------:R-:W-:-:S07]  /*1de0*/  MOV R83, R67 ;  /* 0x0000004300537202 */ /* 0x000fce0000000f00 */
[----:B------:R-:W-:Y:S05]  /*1df0*/  WARPSYNC.COLLECTIVE R80, `(.L_x_3781) ;  /* 0x0000000050087348 */ /* 0x000fea0003c00000 */
[----:B------:R0:W1:Y:S02]  /*1e00*/  SHFL.BFLY P6, R81, R83, R82, R85 ;  /* 0x0c00005253517389 */ /* 0x00006400000c0055 */
[----:B01----:R-:W-:Y:S01]  /*1e10*/  ENDCOLLECTIVE ;  /* 0x000000000000791b */ /* 0x003fe20003800000 */
.L_x_3781:
[----:B------:R-:W-:Y:S01]  /*1e20*/  HFMA2.MMA R82, -RZ, RZ, 0, 9.5367431640625e-07 ;  /* 0x00000010ff527435 */ /* 0x000fe200000001ff */
[----:B------:R-:W-:-:S05]  /*1e30*/  MOV R78, R81 ;  /* 0x00000051004e7202 */ /* 0x000fca0000000f00 */
[----:B------:R-:W-:-:S05]  /*1e40*/  FADD.FTZ R78, R67, R78 ;  /* 0x0000004e434e7221 */ /* 0x000fca0000010000 */
[----:B------:R-:W-:-:S07]  /*1e50*/  MOV R83, R78 ;  /* 0x0000004e00537202 */ /* 0x000fce0000000f00 */
[----:B------:R-:W-:Y:S05]  /*1e60*/  WARPSYNC.COLLECTIVE R80, `(.L_x_3782) ;  /* 0x0000000050087348 */ /* 0x000fea0003c00000 */
[----:B------:R0:W1:Y:S02]  /*1e70*/  SHFL.BFLY P6, R81, R83, R82, R85 ;  /* 0x0c00005253517389 */ /* 0x00006400000c0055 */
[----:B01----:R-:W-:Y:S01]  /*1e80*/  ENDCOLLECTIVE ;  /* 0x000000000000791b */ /* 0x003fe20003800000 */
.L_x_3782:
[----:B------:R-:W-:Y:S01]  /*1e90*/  MOV R79, R81 ;  /* 0x00000051004f7202 */ /* 0x000fe20000000f00 */
[----:B------:R-:W-:Y:S06]  /*1ea0*/  BRA `(.L_x_3783) ;  /* 0xfffffff000e87947 */ /* 0x000fec000383ffff */
.L_x_3784:
        /* <DEDUP_REMOVED lines=13> */
.L_x_16508:


//--------------------- .text._ZN10layer_norm13ln_fwd_kernelINS_13Kernel_traitsIf13__nv_bfloat16S2_S2_fjLj512ELj1ELj4ELj1ELj16ENS_18Kernel_traits_baseILj512EfS2_S2_S2_fjLj128EEEEELb0ELb1ELb0ELb1EEEvNS_9FwdParamsE --------------------------
	.section	.text._ZN10layer_norm13ln_fwd_kernelINS_13Kernel_traitsIf13__nv_bfloat16S2_S2_fjLj512ELj1ELj4ELj1ELj16ENS_18Kernel_traits_baseILj512EfS2_S2_S2_fjLj128EEEEELb0ELb1ELb0ELb1EEEvNS_9FwdParamsE,"ax",@progbits
	.align	128
        .global         _ZN10layer_norm13ln_fwd_kernelINS_13Kernel_traitsIf13__nv_bfloat16S2_S2_fjLj512ELj1ELj4ELj1ELj16ENS_18Kernel_traits_baseILj512EfS2_S2_S2_fjLj128EEEEELb0ELb1ELb0ELb1EEEvNS_9FwdParamsE
        .type           _ZN10layer_norm13ln_fwd_kernelINS_13Kernel_traitsIf13__nv_bfloat16S2_S2_fjLj512ELj1ELj4ELj1ELj16ENS_18Kernel_traits_baseILj512EfS2_S2_S2_fjLj128EEEEELb0ELb1ELb0ELb1EEEvNS_9FwdParamsE,@function
        .size           _ZN10layer_norm13ln_fwd_kernelINS_13Kernel_traitsIf13__nv_bfloat16S2_S2_fjLj512ELj1ELj4ELj1ELj16ENS_18Kernel_traits_baseILj512EfS2_S2_S2_fjLj128EEEEELb0ELb1ELb0ELb1EEEvNS_9FwdParamsE,(.L_x_16509 - _ZN10layer_norm13ln_fwd_kernelINS_13Kernel_traitsIf13__nv_bfloat16S2_S2_fjLj512ELj1ELj4ELj1ELj16ENS_18Kernel_traits_baseILj512EfS2_S2_S2_fjLj128EEEEELb0ELb1ELb0ELb1EEEvNS_9FwdParamsE)
        .other          _ZN10layer_norm13ln_fwd_kernelINS_13Kernel_traitsIf13__nv_bfloat16S2_S2_fjLj512ELj1ELj4ELj1ELj16ENS_18Kernel_traits_baseILj512EfS2_S2_S2_fjLj128EEEEELb0ELb1ELb0ELb1EEEvNS_9FwdParamsE,@"STO_CUDA_ENTRY STV_DEFAULT"
_ZN10layer_norm13ln_fwd_kernelINS_13Kernel_traitsIf13__nv_bfloat16S2_S2_fjLj512ELj1ELj4ELj1ELj16ENS_18Kernel_traits_baseILj512EfS2_S2_S2_fjLj128EEEEELb0ELb1ELb0ELb1EEEvNS_9FwdParamsE:
.text._ZN10layer_norm13ln_fwd_kernelINS_13Kernel_traitsIf13__nv_bfloat16S2_S2_fjLj512ELj1ELj4ELj1ELj16ENS_18Kernel_traits_baseILj512EfS2_S2_S2_fjLj128EEEEELb0ELb1ELb0ELb1EEEvNS_9FwdParamsE:
[----:B------:R-:W-:Y:S01]  /*0000*/  LDC R1, c[0x0][0x28] ;  /* 0x00000a00ff017b82 */ /* 0x000fe20000000800 */
[----:B------:R-:W0:Y:S01]  /*0010*/  S2R R2, SR_TID.X ;  /* 0x0000000000027919 */ /* 0x000e220000002100 */
[----:B------:R-:W-:Y:S01]  /*0020*/  ULDC.64 UR4, c[0x0][0x2c8] ;  /* 0x0000b20000047ab9 */ /* 0x000fe20000000a00 */
[----:B------:R-:W-:Y:S02]  /*0030*/  CS2R R6, SRZ ;  /* 0x0000000000067805 */ /* 0x000fe4000001ff00 */
[----:B------:R-:W-:Y:S01]  /*0040*/  ISETP.NE.U32.AND P0, PT, RZ, UR4, PT ;  /* 0x00000004ff007c0c */ /* 0x000fe2000bf05070 */
[----:B------:R-:W1:Y:S01]  /*0050*/  S2R R4, SR_CTAID.X ;  /* 0x0000000000047919 */ /* 0x000e620000002500 */
[----:B------:R-:W-:Y:S02]  /*0060*/  CS2R R8, SRZ ;  /* 0x0000000000087805 */ /* 0x000fe4000001ff00 */
[----:B------:R-:W-:Y:S02]  /*0070*/  CS2R R10, SRZ ;  /* 0x00000000000a7805 */ /* 0x000fe4000001ff00 */
[----:B------:R-:W-:-:S02]  /*0080*/  ISETP.NE.AND.EX P0, PT, RZ, UR5, PT, P0 ;  /* 0x00000005ff007c0c */ /* 0x000fc4000bf05300 */
[----:B------:R-:W-:Y:S02]  /*0090*/  CS2R R12, SRZ ;  /* 0x00000000000c7805 */ /* 0x000fe4000001ff00 */
[----:B------:R-:W-:Y:S02]  /*00a0*/  CS2R R14, SRZ ;  /* 0x00000000000e7805 */ /* 0x000fe4000001ff00 */
[----:B------:R-:W-:Y:S02]  /*00b0*/  CS2R R16, SRZ ;  /* 0x0000000000107805 */ /* 0x000fe4000001ff00 */
[----:B------:R-:W-:Y:S01]  /*00c0*/  CS2R R18, SRZ ;  /* 0x0000000000127805 */ /* 0x000fe2000001ff00 */
[----:B------:R-:W-:Y:S01]  /*00d0*/  ULDC.64 UR6, c[0x0][0x260] ;  /* 0x0000980000067ab9 */ /* 0x000fe20000000a00 */
[----:B------:R-:W-:Y:S01]  /*00e0*/  ULDC.64 UR8, c[0x0][0x278] ;  /* 0x00009e0000087ab9 */ /* 0x000fe20000000a00 */
[----:B0-----:R-:W-:Y:S02]  /*00f0*/  SHF.L.U32 R0, R2, 0x5, RZ ;  /* 0x0000000502007819 */ /* 0x001fe400000006ff */
[----:B------:R-:W-:-:S02]  /*0100*/  SHF.R.U32.HI R3, RZ, 0x5, R2 ;  /* 0x00000005ff037819 */ /* 0x000fc40000011602 */
[----:B------:R-:W-:Y:S02]  /*0110*/  LOP3.LUT R0, R0, 0x3e0, RZ, 0xc0, !PT ;  /* 0x000003e000007812 */ /* 0x000fe400078ec0ff */
[----:B-1----:R-:W-:Y:S02]  /*0120*/  LEA R3, R4, R3, 0x2 ;  /* 0x0000000304037211 */ /* 0x002fe400078e10ff */
[----:B------:R-:W-:Y:S02]  /*0130*/  CS2R R4, SRZ ;  /* 0x0000000000047805 */ /* 0x000fe4000001ff00 */
[C---:B------:R-:W-:Y:S02]  /*0140*/  IADD3 R20, P2, R0.reuse, UR4, RZ ;  /* 0x0000000400147c10 */ /* 0x040fe4000ff5e0ff */
[----:B------:R-:W-:Y:S01]  /*0150*/  IADD3 R52, P1, R0, UR6, RZ ;  /* 0x0000000600347c10 */ /* 0x000fe2000ff3e0ff */
[----:B------:R-:W-:Y:S01]  /*0160*/  ULDC UR6, c[0x0][0x214] ;  /* 0x0000850000067ab9 */ /* 0x000fe20000000800 */
[----:B------:R-:W-:Y:S01]  /*0170*/  IADD3.X R21, RZ, UR5, RZ, P2, !PT ;  /* 0x00000005ff157c10 */ /* 0x000fe200097fe4ff */
[----:B------:R-:W-:Y:S01]  /*0180*/  ULDC.64 UR4, c[0x0][0x208] ;  /* 0x0000820000047ab9 */ /* 0x000fe20000000a00 */
[----:B------:R-:W-:-:S02]  /*0190*/  IADD3.X R53, RZ, UR7, RZ, P1, !PT ;  /* 0x00000007ff357c10 */ /* 0x000fc40008ffe4ff */
[----:B------:R-:W-:Y:S01]  /*01a0*/  ISETP.GE.AND P1, PT, R3, UR6, PT ;  /* 0x0000000603007c0c */ /* 0x000fe2000bf26270 */
[----:B------:R0:W5:Y:S01]  /*01b0*/  @P0 LDG.E.128 R4, desc[UR4][R20.64] ;  /* 0x0000000414040981 */ /* 0x000162000c1e1d00 */
[----:B------:R-:W-:-:S03]  /*01c0*/  LOP3.LUT R2, R2, 0x1f, RZ, 0xc0, !PT ;  /* 0x0000001f02027812 */ /* 0x000fc600078ec0ff */
[----:B------:R0:W5:Y:S01]  /*01d0*/  @P0 LDG.E.128 R8, desc[UR4][R20.64+0x10] ;  /* 0x0000100414080981 */ /* 0x000162000c1e1d00 */
[----:B------:R-:W-:-:S03]  /*01e0*/  LEA R54, P3, R2, UR8, 0x5 ;  /* 0x0000000802367c11 */ /* 0x000fc6000f8628ff */
[----:B------:R0:W5:Y:S01]  /*01f0*/  @P0 LDG.E.128 R12, desc[UR4][R20.64+0x400] ;  /* 0x00040004140c0981 */ /* 0x000162000c1e1d00 */
[----:B------:R-:W-:-:S03]  /*0200*/  IADD3.X R55, RZ, UR9, RZ, P3, !PT ;  /* 0x00000009ff377c10 */ /* 0x000fc60009ffe4ff */
[----:B------:R0:W5:Y:S01]  /*0210*/  @P0 LDG.E.128 R16, desc[UR4][R20.64+0x410] ;  /* 0x0004100414100981 */ /* 0x000162000c1e1d00 */
[----:B------:R-:W-:Y:S05]  /*0220*/  @P1 EXIT ;  /* 0x000000000000194d */ /* 0x000fea0003800000 */
[----:B0-----:R0:W5:Y:S01]  /*0230*/  LDG.E.128 R20, desc[UR4][R52.64] ;  /* 0x0000000434147981 */ /* 0x001162000c1e1d00 */
[----:B------:R-:W-:Y:S01]  /*0240*/  ULDC.64 UR6, c[0x0][0x270] ;  /* 0x00009c0000067ab9 */ /* 0x000fe20000000a00 */
[----:B------:R-:W-:Y:S02]  /*0250*/  ULDC.64 UR8, c[0x0][0x230] ;  /* 0x00008c0000087ab9 */ /* 0x000fe40000000a00 */
[----:B------:R0:W5:Y:S04]  /*0260*/  LDG.E.128 R24, desc[UR4][R52.64+0x10] ;  /* 0x0000100434187981 */ /* 0x000168000c1e1d00 */
[----:B------:R0:W5:Y:S04]  /*0270*/  LDG.E.128 R28, desc[UR4][R52.64+0x400] ;  /* 0x00040004341c7981 */ /* 0x000168000c1e1d00 */
[----:B------:R0:W5:Y:S04]  /*0280*/  LDG.E.128 R32, desc[UR4][R52.64+0x410] ;  /* 0x0004100434207981 */ /* 0x000168000c1e1d00 */
[----:B------:R0:W5:Y:S04]  /*0290*/  LDG.E.128 R36, desc[UR4][R54.64] ;  /* 0x0000000436247981 */ /* 0x000168000c1e1d00 */
[----:B------:R0:W5:Y:S04]  /*02a0*/  LDG.E.128 R40, desc[UR4][R54.64+0x10] ;  /* 0x0000100436287981 */ /* 0x000168000c1e1d00 */
[----:B------:R0:W5:Y:S04]  /*02b0*/  LDG.E.128 R44, desc[UR4][R54.64+0x400] ;  /* 0x00040004362c7981 */ /* 0x000168000c1e1d00 */
[----:B------:R0:W5:Y:S01]  /*02c0*/  LDG.E.128 R48, desc[UR4][R54.64+0x410] ;  /* 0x0004100436307981 */ /* 0x000162000c1e1d00 */
[----:B------:R-:W-:Y:S01]  /*02d0*/  ISETP.NE.U32.AND P0, PT, RZ, UR6, PT ;  /* 0x00000006ff007c0c */ /* 0x000fe2000bf05070 */
[----:B------:R-:W-:Y:S01]  /*02e0*/  ULDC.U8 UR6, c[0x0][0x2a0] ;  /* 0x0000a80000067ab9 */ /* 0x000fe20000000000 */
[----:B------:R-:W-:Y:S01]  /*02f0*/  ULDC.64 UR10, c[0x0][0x238] ;  /* 0x00008e00000a7ab9 */ /* 0x000fe20000000a00 */
[----:B------:R-:W-:Y:S01]  /*0300*/  ISETP.NE.AND P2, PT, RZ, UR6, PT ;  /* 0x00000006ff007c0c */ /* 0x000fe2000bf45270 */
[----:B------:R-:W-:Y:S01]  /*0310*/  ULDC UR6, c[0x0][0x218] ;  /* 0x0000860000067ab9 */ /* 0x000fe20000000800 */
[----:B------:R-:W-:Y:S01]  /*0320*/  ISETP.NE.AND.EX P0, PT, RZ, UR7, PT, P0 ;  /* 0x00000007ff007c0c */ /* 0x000fe2000bf05300 */
[----:B------:R-:W-:Y:S01]  /*0330*/  ULDC UR7, c[0x0][0x2d8] ;  /* 0x0000b60000077ab9 */ /* 0x000fe20000000800 */
[----:B------:R-:W-:-:S11]  /*0340*/  ULDC.64 UR12, c[0x0][0x2b8] ;  /* 0x0000ae00000c7ab9 */ /* 0x000fd60000000a00 */
.L_x_3786:
[----:B------:R-:W1:Y:S01]  /*0350*/  @P0 LDC.64 R64, c[0x0][0x270] ;  /* 0x00009c00ff400b82 */ /* 0x000e620000000a00 */
[----:B------:R-:W-:Y:S01]  /*0360*/  IMAD R0, R3, UR6, RZ ;  /* 0x0000000603007c24 */ /* 0x000fe2000f8e02ff */
[----:B------:R-:W-:-:S04]  /*0370*/  ISETP.NE.U32.AND P1, PT, RZ, UR8, PT ;  /* 0x00000008ff007c0c */ /* 0x000fc8000bf25070 */
[----:B------:R-:W-:Y:S02]  /*0380*/  SHF.R.S32.HI R57, RZ, 0x1f, R0 ;  /* 0x0000001fff397819 */ /* 0x000fe40000011400 */
[----:B------:R-:W2:Y:S01]  /*0390*/  LDC.64 R60, c[0x0][0x220] ;  /* 0x00008800ff3c7b82 */ /* 0x000ea20000000a00 */
[----:B------:R-:W-:Y:S02]  /*03a0*/  ISETP.NE.AND.EX P1, PT, RZ, UR9, PT, P1 ;  /* 0x00000009ff007c0c */ /* 0x000fe4000bf25310 */
[----:B------:R-:W-:-:S04]  /*03b0*/  LEA.HI R57, R57, R0, RZ, 0x3 ;  /* 0x0000000039397211 */ /* 0x000fc800078f18ff */
[----:B------:R-:W-:-:S07]  /*03c0*/  LEA.HI.SX32 R63, R57, R2, 0x1d ;  /* 0x00000002393f7211 */ /* 0x000fce00078feaff */
[----:B------:R-:W-:Y:S01]  /*03d0*/  @P1 LEA R66, P3, R63, UR8, 0x4 ;  /* 0x000000083f421c11 */ /* 0x000fe2000f8620ff */
[----:B-1----:R-:W-:-:S04]  /*03e0*/  @P0 IMAD.WIDE R64, R3, 0x2, R64 ;  /* 0x0000000203400825 */ /* 0x002fc800078e0240 */
[C---:B--2---:R-:W-:Y:S02]  /*03f0*/  IMAD.WIDE.U32 R56, R63.reuse, 0x10, R60 ;  /* 0x000000103f387825 */ /* 0x044fe400078e003c */
[----:B------:R-:W2:Y:S01]  /*0400*/  @P0 LDG.E.U16 R64, desc[UR4][R64.64] ;  /* 0x0000000440400981 */ /* 0x000ea2000c1e1500 */
[----:B------:R-:W-:-:S03]  /*0410*/  @P1 LEA.HI.X R67, R63, UR9, RZ, 0x4, P3 ;  /* 0x000000093f431c11 */ /* 0x000fc600098f24ff */
[----:B------:R-:W3:Y:S04]  /*0420*/  LDG.E.128 R56, desc[UR4][R56.64] ;  /* 0x0000000438387981 */ /* 0x000ee8000c1e1d00 */
[----:B0-----:R-:W4:Y:S01]  /*0430*/  @P1 LDG.E.128 R52, desc[UR4][R66.64] ;  /* 0x0000000442341981 */ /* 0x001f22000c1e1d00 */
[----:B------:R-:W-:Y:S01]  /*0440*/  HFMA2.MMA R0, -RZ, RZ, 1.875, 0 ;  /* 0x3f800000ff007435 */ /* 0x000fe200000001ff */
[----:B------:R-:W-:-:S05]  /*0450*/  IADD3 R81, R63, 0x20, RZ ;  /* 0x000000203f517810 */ /* 0x000fca0007ffe0ff */
[----:B------:R-:W-:Y:S01]  /*0460*/  IMAD.WIDE.U32 R60, R81, 0x10, R60 ;  /* 0x00000010513c7825 */ /* 0x000fe200078e003c */
[----:B--2---:R-:W-:Y:S02]  /*0470*/  @P0 SHF.L.U32 R0, R64, 0x10, RZ ;  /* 0x0000001040000819 */ /* 0x004fe400000006ff */
[C---:B---3--:R-:W-:Y:S02]  /*0480*/  SHF.L.U32 R71, R57.reuse, 0x10, RZ ;  /* 0x0000001039477819 */ /* 0x048fe400000006ff */
[C---:B------:R-:W-:Y:S02]  /*0490*/  SHF.L.U32 R69, R56.reuse, 0x10, RZ ;  /* 0x0000001038457819 */ /* 0x040fe400000006ff */
[----:B------:R-:W-:Y:S01]  /*04a0*/  PRMT R73, R57, 0x7632, R73 ;  /* 0x0000763239497816 */ /* 0x000fe20000000049 */
[-C--:B------:R-:W-:Y:S01]  /*04b0*/  FMUL.FTZ R57, R71, R0.reuse ;  /* 0x0000000047397220 */ /* 0x080fe20000410000 */
[----:B------:R-:W-:Y:S01]  /*04c0*/  PRMT R62, R56, 0x7632, R62 ;  /* 0x00007632383e7816 */ /* 0x000fe2000000003e */
[-C--:B------:R-:W-:Y:S01]  /*04d0*/  FMUL.FTZ R69, R69, R0.reuse ;  /* 0x0000000045457220 */ /* 0x080fe20000410000 */
[----:B----4-:R-:W-:Y:S01]  /*04e0*/  @P1 SHF.L.U32 R65, R53, 0x10, RZ ;  /* 0x0000001035411819 */ /* 0x010fe200000006ff */
[----:B-----5:R-:W-:Y:S01]  /*04f0*/  FMUL.FTZ R72, R38, R57 ;  /* 0x0000003926487220 */ /* 0x020fe20000410000 */
[C---:B------:R-:W-:Y:S01]  /*0500*/  SHF.L.U32 R67, R59.reuse, 0x10, RZ ;  /* 0x000000103b437819 */ /* 0x040fe200000006ff */
[----:B------:R-:W-:Y:S01]  /*0510*/  FMUL.FTZ R71, R36, R69 ;  /* 0x0000004524477220 */ /* 0x000fe20000410000 */
[----:B------:R-:W-:Y:S01]  /*0520*/  @P1 SHF.L.U32 R56, R52, 0x10, RZ ;  /* 0x0000001034381819 */ /* 0x000fe200000006ff */
[----:B------:R-:W-:Y:S01]  /*0530*/  @P1 FADD.FTZ R72, R72, R65 ;  /* 0x0000004148481221 */ /* 0x000fe20000010000 */
[----:B------:R-:W-:Y:S01]  /*0540*/  PRMT R59, R59, 0x7632, R59 ;  /* 0x000076323b3b7816 */ /* 0x000fe2000000003b */
[-C--:B------:R-:W-:Y:S01]  /*0550*/  FMUL.FTZ R67, R67, R0.reuse ;  /* 0x0000000043437220 */ /* 0x080fe20000410000 */
[----:B------:R-:W-:Y:S01]  /*0560*/  SHF.L.U32 R57, R62, 0x10, RZ ;  /* 0x000000103e397819 */ /* 0x000fe200000006ff */
[--C-:B------:R-:W-:Y:S01]  /*0570*/  @P1 FADD.FTZ R71, R71, R56.reuse ;  /* 0x0000003847471221 */ /* 0x100fe20000010000 */
[----:B------:R-:W-:Y:S01]  /*0580*/  SHF.L.U32 R75, R58, 0x10, RZ ;  /* 0x000000103a4b7819 */ /* 0x000fe200000006ff */
[----:B------:R-:W-:Y:S01]  /*0590*/  FMUL.FTZ R70, R42, R67 ;  /* 0x000000432a467220 */ /* 0x000fe20000410000 */
[----:B------:R-:W-:Y:S01]  /*05a0*/  SHF.L.U32 R65, R59, 0x10, RZ ;  /* 0x000000103b417819 */ /* 0x000fe200000006ff */
[-C--:B------:R-:W-:Y:S01]  /*05b0*/  FMUL.FTZ R68, R57, R0.reuse ;  /* 0x0000000039447220 */ /* 0x080fe20000410000 */
[----:B------:R-:W-:Y:S01]  /*05c0*/  @P1 PRMT R56, R52, 0x7632, R56 ;  /* 0x0000763234381816 */ /* 0x000fe20000000038 */
[-C--:B------:R-:W-:Y:S01]  /*05d0*/  FMUL.FTZ R75, R75, R0.reuse ;  /* 0x000000004b4b7220 */ /* 0x080fe20000410000 */
[----:B------:R-:W-:Y:S01]  /*05e0*/  @P1 SHF.L.U32 R59, R55, 0x10, RZ ;  /* 0x00000010373b1819 */ /* 0x000fe200000006ff */
[----:B------:R-:W-:Y:S01]  /*05f0*/  FMUL.FTZ R64, R65, R0 ;  /* 0x0000000041407220 */ /* 0x000fe20000410000 */
[----:B------:R-:W-:Y:S01]  /*0600*/  @P1 PRMT R66, R55, 0x7632, R66 ;  /* 0x0000763237421816 */ /* 0x000fe20000000042 */
[----:B------:R-:W-:Y:S01]  /*0610*/  FMUL.FTZ R68, R37, R68 ;  /* 0x0000004425447220 */ /* 0x000fe20000410000 */
[----:B------:R-:W-:Y:S01]  /*0620*/  PRMT R58, R58, 0x7632, R58 ;  /* 0x000076323a3a7816 */ /* 0x000fe2000000003a */
[----:B------:R-:W-:Y:S01]  /*0630*/  FMUL.FTZ R69, R40, R75 ;  /* 0x0000004b28457220 */ /* 0x000fe20000410000 */
[----:B------:R-:W-:Y:S01]  /*0640*/  @P1 SHF.L.U32 R57, R56, 0x10, RZ ;  /* 0x0000001038391819 */ /* 0x000fe200000006ff */
[----:B------:R-:W-:Y:S01]  /*0650*/  @P1 FADD.FTZ R70, R70, R59 ;  /* 0x0000003b46461221 */ /* 0x000fe20000010000 */
[----:B------:R-:W-:Y:S01]  /*0660*/  @P1 SHF.L.U32 R62, R54, 0x10, RZ ;  /* 0x00000010363e1819 */ /* 0x000fe200000006ff */
[----:B------:R-:W-:Y:S01]  /*0670*/  FMUL.FTZ R67, R43, R64 ;  /* 0x000000402b437220 */ /* 0x000fe20000410000 */
[----:B------:R-:W-:Y:S01]  /*0680*/  @P1 SHF.L.U32 R66, R66, 0x10, RZ ;  /* 0x0000001042421819 */ /* 0x000fe200000006ff */
[--C-:B------:R-:W-:Y:S01]  /*0690*/  @P1 FADD.FTZ R68, R68, R57.reuse ;  /* 0x0000003944441221 */ /* 0x100fe20000010000 */
[----:B------:R-:W-:Y:S01]  /*06a0*/  SHF.L.U32 R59, R58, 0x10, RZ ;  /* 0x000000103a3b7819 */ /* 0x000fe200000006ff */
[----:B------:R-:W-:Y:S01]  /*06b0*/  @P1 FADD.FTZ R69, R69, R62 ;  /* 0x0000003e45451221 */ /* 0x000fe20000010000 */
[----:B------:R-:W-:Y:S01]  /*06c0*/  SHF.L.U32 R73, R73, 0x10, RZ ;  /* 0x0000001049497819 */ /* 0x000fe200000006ff */
[----:B------:R-:W-:Y:S01]  /*06d0*/  @P1 FADD.FTZ R67, R67, R66 ;  /* 0x0000004243431221 */ /* 0x000fe20000010000 */
[----:B------:R-:W-:Y:S01]  /*06e0*/  @P1 PRMT R57, R53, 0x7632, R57 ;  /* 0x0000763235391816 */ /* 0x000fe20000000039 */
[-C--:B------:R-:W-:Y:S01]  /*06f0*/  FMUL.FTZ R66, R59, R0.reuse ;  /* 0x000000003b427220 */ /* 0x080fe20000410000 */
[----:B------:R-:W-:Y:S01]  /*0700*/  @P1 PRMT R62, R54, 0x7632, R62 ;  /* 0x00007632363e1816 */ /* 0x000fe2000000003e */
[----:B------:R-:W-:Y:S01]  /*0710*/  FMUL.FTZ R56, R73, R0 ;  /* 0x0000000049387220 */ /* 0x000fe20000410000 */
[----:B------:R-:W-:Y:S01]  /*0720*/  @P1 SHF.L.U32 R58, R57, 0x10, RZ ;  /* 0x00000010393a1819 */ /* 0x000fe200000006ff */
[----:B------:R-:W-:Y:S01]  /*0730*/  FMUL.FTZ R66, R41, R66 ;  /* 0x0000004229427220 */ /* 0x000fe20000410000 */
[----:B------:R-:W-:Y:S01]  /*0740*/  @P1 SHF.L.U32 R57, R62, 0x10, RZ ;  /* 0x000000103e391819 */ /* 0x000fe200000006ff */
[----:B------:R-:W-:Y:S01]  /*0750*/  FMUL.FTZ R65, R39, R56 ;  /* 0x0000003827417220 */ /* 0x000fe20000410000 */
[----:B------:R-:W-:-:S02]  /*0760*/  SHF.L.U32 R64, R63, 0x4, RZ ;  /* 0x000000043f407819 */ /* 0x000fc400000006ff */
[----:B------:R-:W-:Y:S01]  /*0770*/  SHF.R.U32.HI R75, RZ, 0x1c, R63 ;  /* 0x0000001cff4b7819 */ /* 0x000fe2000001163f */
[----:B------:R-:W-:Y:S01]  /*0780*/  @P1 FADD.FTZ R66, R66, R57 ;  /* 0x0000003942421221 */ /* 0x000fe20000010000 */
[----:B------:R-:W-:Y:S01]  /*0790*/  @P1 FADD.FTZ R65, R65, R58 ;  /* 0x0000003a41411221 */ /* 0x000fe20000010000 */
[----:B------:R-:W-:Y:S02]  /*07a0*/  IADD3 R76, P3, R64, UR10, RZ ;  /* 0x0000000a404c7c10 */ /* 0x000fe4000ff7e0ff */
[----:B------:R-:W-:Y:S02]  /*07b0*/  F2FP.BF16.F32.PACK_AB R59, R67, R70 ;  /* 0x00000046433b723e */ /* 0x000fe400000010ff */
[----:B------:R-:W-:Y:S02]  /*07c0*/  IADD3.X R77, R75, UR11, RZ, P3, !PT ;  /* 0x0000000b4b4d7c10 */ /* 0x000fe40009ffe4ff */
[----:B------:R-:W-:Y:S02]  /*07d0*/  F2FP.BF16.F32.PACK_AB R58, R66, R69 ;  /* 0x00000045423a723e */ /* 0x000fe400000010ff */
[----:B------:R-:W-:-:S02]  /*07e0*/  F2FP.BF16.F32.PACK_AB R57, R65, R72 ;  /* 0x000000484139723e */ /* 0x000fc400000010ff */
[----:B------:R-:W-:Y:S02]  /*07f0*/  F2FP.BF16.F32.PACK_AB R56, R68, R71 ;  /* 0x000000474438723e */ /* 0x000fe400000010ff */
[----:B------:R-:W-:-:S03]  /*0800*/  @P1 LEA R78, P3, R81, UR8, 0x4 ;  /* 0x00000008514e1c11 */ /* 0x000fc6000f8620ff */
[----:B------:R0:W-:Y:S04]  /*0810*/  STG.E.128 desc[UR4][R76.64], R56 ;  /* 0x000000384c007986 */ /* 0x0001e8000c101d04 */
[----:B------:R-:W2:Y:S01]  /*0820*/  LDG.E.128 R60, desc[UR4][R60.64] ;  /* 0x000000043c3c7981 */ /* 0x000ea2000c1e1d00 */
[----:B------:R-:W-:-:S05]  /*0830*/  @P1 LEA.HI.X R79, R81, UR9, RZ, 0x4, P3 ;  /* 0x00000009514f1c11 */ /* 0x000fca00098f24ff */
[----:B------:R1:W3:Y:S01]  /*0840*/  @P1 LDG.E.128 R52, desc[UR4][R78.64] ;  /* 0x000000044e341981 */ /* 0x0002e2000c1e1d00 */
[----:B------:R-:W-:Y:S01]  /*0850*/  FADD.FTZ R87, RZ, R71 ;  /* 0x00000047ff577221 */ /* 0x000fe20000010000 */
[----:B------:R-:W-:-:S03]  /*0860*/  UMOV UR14, 0xffffffff ;  /* 0xffffffff000e7882 */ /* 0x000fc60000000000 */
[----:B------:R-:W-:Y:S01]  /*0870*/  FADD.FTZ R87, R87, R68 ;  /* 0x0000004457577221 */ /* 0x000fe20000010000 */
[----:B--2---:R-:W-:Y:S02]  /*0880*/  PRMT R74, R60, 0x7632, R74 ;  /* 0x000076323c4a7816 */ /* 0x004fe4000000004a */
[----:B------:R-:W-:Y:S02]  /*0890*/  SHF.L.U32 R85, R62, 0x10, RZ ;  /* 0x000000103e557819 */ /* 0x000fe400000006ff */
[----:B0-----:R-:W-:Y:S02]  /*08a0*/  SHF.L.U32 R77, R63, 0x10, RZ ;  /* 0x000000103f4d7819 */ /* 0x001fe400000006ff */
[----:B------:R-:W-:Y:S01]  /*08b0*/  SHF.L.U32 R73, R60, 0x10, RZ ;  /* 0x000000103c497819 */ /* 0x000fe200000006ff */
[-C--:B------:R-:W-:Y:S01]  /*08c0*/  FMUL.FTZ R85, R85, R0.reuse ;  /* 0x0000000055557220 */ /* 0x080fe20000410000 */
[----:B------:R-:W-:Y:S02]  /*08d0*/  PRMT R80, R61, 0x7632, R80 ;  /* 0x000076323d507816 */ /* 0x000fe40000000050 */
[----:B------:R-:W-:Y:S01]  /*08e0*/  PRMT R62, R62, 0x7632, R62 ;  /* 0x000076323e3e7816 */ /* 0x000fe2000000003e */
[----:B------:R-:W-:Y:S01]  /*08f0*/  FMUL.FTZ R73, R73, R0 ;  /* 0x0000000049497220 */ /* 0x000fe20000410000 */
[----:B------:R-:W-:-:S02]  /*0900*/  PRMT R63, R63, 0x7632, R63 ;  /* 0x000076323f3f7816 */ /* 0x000fc4000000003f */
[----:B------:R-:W-:Y:S02]  /*0910*/  SHF.L.U32 R57, R74, 0x10, RZ ;  /* 0x000000104a397819 */ /* 0x000fe400000006ff */
[----:B------:R-:W-:Y:S02]  /*0920*/  SHF.L.U32 R83, R61, 0x10, RZ ;  /* 0x000000103d537819 */ /* 0x000fe400000006ff */
[----:B------:R-:W-:Y:S01]  /*0930*/  SHF.L.U32 R59, R80, 0x10, RZ ;  /* 0x00000010503b7819 */ /* 0x000fe200000006ff */
[-C--:B------:R-:W-:Y:S01]  /*0940*/  FMUL.FTZ R58, R57, R0.reuse ;  /* 0x00000000393a7220 */ /* 0x080fe20000410000 */
[----:B------:R-:W-:Y:S01]  /*0950*/  SHF.L.U32 R61, R62, 0x10, RZ ;  /* 0x000000103e3d7819 */ /* 0x000fe200000006ff */
[-C--:B------:R-:W-:Y:S01]  /*0960*/  FMUL.FTZ R83, R83, R0.reuse ;  /* 0x0000000053537220 */ /* 0x080fe20000410000 */
[----:B-1----:R-:W-:Y:S01]  /*0970*/  SHF.L.U32 R79, R63, 0x10, RZ ;  /* 0x000000103f4f7819 */ /* 0x002fe200000006ff */
[-C--:B------:R-:W-:Y:S01]  /*0980*/  FMUL.FTZ R63, R77, R0.reuse ;  /* 0x000000004d3f7220 */ /* 0x080fe20000410000 */
[----:B---3--:R-:W-:Y:S01]  /*0990*/  @P1 SHF.L.U32 R57, R52, 0x10, RZ ;  /* 0x0000001034391819 */ /* 0x008fe200000006ff */
[-C--:B------:R-:W-:Y:S01]  /*09a0*/  FMUL.FTZ R56, R59, R0.reuse ;  /* 0x000000003b387220 */ /* 0x080fe20000410000 */
[-C--:B------:R-:W-:Y:S01]  /*09b0*/  FMUL.FTZ R76, R61, R0.reuse ;  /* 0x000000003d4c7220 */ /* 0x080fe20000410000 */
[----:B------:R-:W-:Y:S01]  /*09c0*/  FMUL.FTZ R60, R79, R0 ;  /* 0x000000004f3c7220 */ /* 0x000fe20000410000 */
[----:B------:R-:W-:Y:S01]  /*09d0*/  FMUL.FTZ R80, R44, R73 ;  /* 0x000000492c507220 */ /* 0x000fe20000410000 */
[----:B------:R-:W-:Y:S01]  /*09e0*/  @P1 SHF.L.U32 R0, R54, 0x10, RZ ;  /* 0x0000001036001819 */ /* 0x000fe200000006ff */
[----:B------:R-:W-:Y:S01]  /*09f0*/  FMUL.FTZ R77, R48, R85 ;  /* 0x00000055304d7220 */ /* 0x000fe20000410000 */
[----:B------:R-:W-:Y:S01]  /*0a00*/  @P1 SHF.L.U32 R59, R53, 0x10, RZ ;  /* 0x00000010353b1819 */ /* 0x000fe200000006ff */
[----:B------:R-:W-:Y:S01]  /*0a10*/  FADD.FTZ R62, R87, R72 ;  /* 0x00000048573e7221 */ /* 0x000fe20000010000 */
[----:B------:R-:W-:Y:S01]  /*0a20*/  FMUL.FTZ R78, R46, R83 ;  /* 0x000000532e4e7220 */ /* 0x000fe20000410000 */
[----:B------:R-:W-:Y:S01]  /*0a30*/  @P1 FADD.FTZ R80, R57, R80 ;  /* 0x0000005039501221 */ /* 0x000fe20000010000 */
[----:B------:R-:W-:Y:S01]  /*0a40*/  @P1 PRMT R57, R55, 0x7632, R57 ;  /* 0x0000763237391816 */ /* 0x000fe20000000039 */
[----:B------:R-:W-:Y:S01]  /*0a50*/  @P1 FADD.FTZ R77, R0, R77 ;  /* 0x0000004d004d1221 */ /* 0x000fe20000010000 */
[----:B------:R-:W-:Y:S01]  /*0a60*/  FADD.FTZ R82, R62, R65 ;  /* 0x000000413e527221 */ /* 0x000fe20000010000 */
[----:B------:R-:W-:Y:S01]  /*0a70*/  @P1 FADD.FTZ R78, R59, R78 ;  /* 0x0000004e3b4e1221 */ /* 0x000fe20000010000 */
[----:B------:R-:W-:Y:S01]  /*0a80*/  @P1 PRMT R0, R52, 0x7632, R0 ;  /* 0x0000763234001816 */ /* 0x000fe20000000000 */
[----:B------:R-:W-:Y:S01]  /*0a90*/  FMUL.FTZ R74, R50, R63 ;  /* 0x0000003f324a7220 */ /* 0x000fe20000410000 */
[----:B------:R-:W-:Y:S01]  /*0aa0*/  @P1 SHF.L.U32 R59, R55, 0x10, RZ ;  /* 0x00000010373b1819 */ /* 0x000fe200000006ff */
[----:B------:R-:W-:Y:S01]  /*0ab0*/  FMUL.FTZ R79, R45, R58 ;  /* 0x0000003a2d4f7220 */ /* 0x000fe20000410000 */
[----:B------:R-:W-:Y:S01]  /*0ac0*/  @P1 SHF.L.U32 R62, R57, 0x10, RZ ;  /* 0x00000010393e1819 */ /* 0x000fe200000006ff */
[----:B------:R-:W-:Y:S01]  /*0ad0*/  FADD.FTZ R57, R82, R69 ;  /* 0x0000004552397221 */ /* 0x000fe20000010000 */
[----:B------:R-:W-:Y:S01]  /*0ae0*/  @P1 SHF.L.U32 R0, R0, 0x10, RZ ;  /* 0x0000001000001819 */ /* 0x000fe200000006ff */
[----:B------:R-:W-:Y:S01]  /*0af0*/  @P1 FADD.FTZ R74, R59, R74 ;  /* 0x0000004a3b4a1221 */ /* 0x000fe20000010000 */
[----:B------:R-:W-:Y:S01]  /*0b00*/  FMUL.FTZ R73, R51, R60 ;  /* 0x0000003c33497220 */ /* 0x000fe20000410000 */
[----:B------:R-:W-:Y:S01]  /*0b10*/  FADD.FTZ R59, R57, R66 ;  /* 0x00000042393b7221 */ /* 0x000fe20000010000 */
[----:B------:R-:W-:Y:S01]  /*0b20*/  @P1 PRMT R57, R54, 0x7632, R57 ;  /* 0x0000763236391816 */ /* 0x000fe20000000039 */
[--C-:B------:R-:W-:Y:S01]  /*0b30*/  @P1 FADD.FTZ R79, R79, R0.reuse ;  /* 0x000000004f4f1221 */ /* 0x100fe20000010000 */
[----:B------:R-:W-:Y:S01]  /*0b40*/  @P1 PRMT R0, R53, 0x7632, R0 ;  /* 0x0000763235001816 */ /* 0x000fe20000000000 */
[----:B------:R-:W-:Y:S01]  /*0b50*/  FADD.FTZ R58, R59, R70 ;  /* 0x000000463b3a7221 */ /* 0x000fe20000010000 */
[----:B------:R-:W-:Y:S01]  /*0b60*/  @P1 FADD.FTZ R73, R73, R62 ;  /* 0x0000003e49491221 */ /* 0x000fe20000010000 */
[----:B------:R-:W-:Y:S01]  /*0b70*/  SHF.L.U32 R63, R81, 0x4, RZ ;  /* 0x00000004513f7819 */ /* 0x000fe200000006ff */
[----:B------:R-:W-:Y:S01]  /*0b80*/  FMUL.FTZ R76, R49, R76 ;  /* 0x0000004c314c7220 */ /* 0x000fe20000410000 */
[----:B------:R-:W-:Y:S01]  /*0b90*/  SHF.R.U32.HI R62, RZ, 0x1c, R81 ;  /* 0x0000001cff3e7819 */ /* 0x000fe20000011651 */
[----:B------:R-:W-:Y:S01]  /*0ba0*/  FADD.FTZ R59, R58, R67 ;  /* 0x000000433a3b7221 */ /* 0x000fe20000010000 */
[----:B------:R-:W-:Y:S01]  /*0bb0*/  @P1 SHF.L.U32 R0, R0, 0x10, RZ ;  /* 0x0000001000001819 */ /* 0x000fe200000006ff */
[----:B------:R-:W-:Y:S01]  /*0bc0*/  FMUL.FTZ R81, R47, R56 ;  /* 0x000000382f517220 */ /* 0x000fe20000410000 */
[----:B------:R-:W-:Y:S01]  /*0bd0*/  @P1 SHF.L.U32 R57, R57, 0x10, RZ ;  /* 0x0000001039391819 */ /* 0x000fe200000006ff */
[----:B------:R-:W-:Y:S01]  /*0be0*/  FADD.FTZ R56, R59, R80 ;  /* 0x000000503b387221 */ /* 0x000fe20000010000 */
[----:B------:R-:W-:Y:S01]  /*0bf0*/  IADD3 R60, P3, R63, UR10, RZ ;  /* 0x0000000a3f3c7c10 */ /* 0x000fe2000ff7e0ff */
[----:B------:R-:W-:Y:S01]  /*0c00*/  @P1 FADD.FTZ R81, R81, R0 ;  /* 0x0000000051511221 */ /* 0x000fe20000010000 */
[----:B------:R-:W-:Y:S01]  /*0c10*/  F2FP.BF16.F32.PACK_AB R59, R73, R74 ;  /* 0x0000004a493b723e */ /* 0x000fe200000010ff */
[----:B------:R-:W-:Y:S01]  /*0c20*/  @P1 FADD.FTZ R76, R76, R57 ;  /* 0x000000394c4c1221 */ /* 0x000fe20000010000 */
[----:B------:R-:W-:Y:S01]  /*0c30*/  FADD.FTZ R83, R56, R79 ;  /* 0x0000004f38537221 */ /* 0x000fe20000010000 */
[----:B------:R-:W-:-:S02]  /*0c40*/  IADD3.X R61, R62, UR11, RZ, P3, !PT ;  /* 0x0000000b3e3d7c10 */ /* 0x000fc40009ffe4ff */
[----:B------:R-:W-:Y:S01]  /*0c50*/  F2FP.BF16.F32.PACK_AB R57, R81, R78 ;  /* 0x0000004e5139723e */ /* 0x000fe200000010ff */
[----:B------:R-:W-:Y:S01]  /*0c60*/  FADD.FTZ R0, R83, R78 ;  /* 0x0000004e53007221 */ /* 0x000fe20000010000 */
[----:B------:R-:W-:Y:S02]  /*0c70*/  F2FP.BF16.F32.PACK_AB R58, R76, R77 ;  /* 0x0000004d4c3a723e */ /* 0x000fe400000010ff */
[----:B------:R-:W-:Y:S01]  /*0c80*/  F2FP.BF16.F32.PACK_AB R56, R79, R80 ;  /* 0x000000504f38723e */ /* 0x000fe200000010ff */
        /* <DEDUP_REMOVED lines=61> */
.L_x_3798:
[C---:B------:R-:W-:Y:S01]  /*1060*/  FMUL.FTZ R0, R83.reuse, R83 ;  /* 0x0000005353007220 */ /* 0x040fe20000410000 */
[----:B-1----:R-:W-:Y:S01]  /*1070*/  FADD.FTZ R61, R60, R61 ;  /* 0x0000003d3c3d7221 */ /* 0x002fe20000010000 */
[----:B------:R-:W-:-:S03]  /*1080*/  FSEL R58, R83, RZ, !P2 ;  /* 0x000000ff533a7208 */ /* 0x000fc60005000000 */
[----:B------:R-:W-:Y:S01]  /*1090*/  FSEL R59, R0, RZ, P2 ;  /* 0x000000ff003b7208 */ /* 0x000fe20001000000 */
[----:B------:R-:W-:Y:S01]  /*10a0*/  FFMA.FTZ R0, R61, R56, UR7 ;  /* 0x000000073d007e23 */ /* 0x000fe20008010038 */
[C---:B------:R-:W-:Y:S01]  /*10b0*/  FADD.FTZ R67, -R58.reuse, R67 ;  /* 0x000000433a437221 */ /* 0x040fe20000010100 */
[----:B------:R-:W1:Y:S01]  /*10c0*/  @!P1 LDC.64 R56, c[0x0][0x250] ;  /* 0x00009400ff389b82 */ /* 0x000e620000000a00 */
[----:B------:R-:W-:Y:S01]  /*10d0*/  FADD.FTZ R71, -R58, R71 ;  /* 0x000000473a477221 */ /* 0x000fe20000010100 */
        /* <DEDUP_REMOVED lines=15> */
[----:B-1----:R-:W-:-:S04]  /*11d0*/  @!P1 IMAD.WIDE R56, R3, 0x4, R56 ;  /* 0x0000000403389825 */ /* 0x002fc800078e0238 */
[C---:B--2---:R-:W-:Y:S01]  /*11e0*/  FMUL.FTZ R59, R0.reuse, R59 ;  /* 0x0000003b003b7220 */ /* 0x044fe20000410000 */
[----:B0-----:R-:W-:Y:S01]  /*11f0*/  FMUL.FTZ R60, R0, R67 ;  /* 0x00000043003c7220 */ /* 0x001fe20000410000 */
[----:B------:R-:W-:Y:S01]  /*1200*/  FADD.FTZ R67, -R58, R76 ;  /* 0x0000004c3a437221 */ /* 0x000fe20000010100 */
[----:B------:R-:W-:Y:S01]  /*1210*/  FMUL.FTZ R71, R0, R71 ;  /* 0x0000004700477220 */ /* 0x000fe20000410000 */
[----:B------:R-:W-:Y:S01]  /*1220*/  FFMA.FTZ R59, R26, R59, R10 ;  /* 0x0000003b1a3b7223 */ /* 0x000fe2000001000a */
[----:B------:R-:W-:Y:S01]  /*1230*/  FFMA.FTZ R60, R27, R60, R11 ;  /* 0x0000003c1b3c7223 */ /* 0x000fe2000001000b */
[C---:B------:R-:W-:Y:S01]  /*1240*/  FMUL.FTZ R58, R0.reuse, R85 ;  /* 0x00000055003a7220 */ /* 0x040fe20000410000 */
[C---:B------:R-:W-:Y:S01]  /*1250*/  FMUL.FTZ R87, R0.reuse, R87 ;  /* 0x0000005700577220 */ /* 0x040fe20000410000 */
[C---:B------:R-:W-:Y:S01]  /*1260*/  FMUL.FTZ R66, R0.reuse, R89 ;  /* 0x0000005900427220 */ /* 0x040fe20000410000 */
[C---:B------:R-:W-:Y:S01]  /*1270*/  FMUL.FTZ R91, R0.reuse, R91 ;  /* 0x0000005b005b7220 */ /* 0x040fe20000410000 */
[C---:B------:R-:W-:Y:S01]  /*1280*/  FMUL.FTZ R68, R0.reuse, R93 ;  /* 0x0000005d00447220 */ /* 0x040fe20000410000 */
[C---:B------:R-:W-:Y:S01]  /*1290*/  FMUL.FTZ R77, R0.reuse, R77 ;  /* 0x0000004d004d7220 */ /* 0x040fe20000410000 */
[----:B------:R-:W-:Y:S01]  /*12a0*/  FMUL.FTZ R70, R0, R67 ;  /* 0x0000004300467220 */ /* 0x000fe20000410000 */
[----:B------:R-:W-:Y:S01]  /*12b0*/  F2FP.BF16.F32.PACK_AB R59, R60, R59 ;  /* 0x0000003b3c3b723e */ /* 0x000fe200000010ff */
[----:B------:R0:W-:Y:S01]  /*12c0*/  @!P1 STG.E desc[UR4][R56.64], R83 ;  /* 0x0000005338009986 */ /* 0x0001e2000c101904 */
[----:B------:R-:W1:Y:S01]  /*12d0*/  @!P1 LDC.64 R60, c[0x0][0x258] ;  /* 0x00009600ff3c9b82 */ /* 0x000e620000000a00 */
[----:B------:R-:W-:Y:S01]  /*12e0*/  FFMA.FTZ R67, R21, R58, R5 ;  /* 0x0000003a15437223 */ /* 0x000fe20000010005 */
[----:B------:R-:W-:Y:S01]  /*12f0*/  FFMA.FTZ R66, R23, R66, R7 ;  /* 0x0000004217427223 */ /* 0x000fe20000010007 */
[----:B------:R-:W-:Y:S01]  /*1300*/  FFMA.FTZ R58, R24, R91, R8 ;  /* 0x0000005b183a7223 */ /* 0x000fe20000010008 */
[----:B------:R-:W-:Y:S01]  /*1310*/  FFMA.FTZ R77, R32, R77, R16 ;  /* 0x0000004d204d7223 */ /* 0x000fe20000010010 */
[----:B------:R-:W-:Y:S01]  /*1320*/  FFMA.FTZ R70, R33, R70, R17 ;  /* 0x0000004621467223 */ /* 0x000fe20000010011 */
[C---:B------:R-:W-:Y:S01]  /*1330*/  FMUL.FTZ R73, R0.reuse, R74 ;  /* 0x0000004a00497220 */ /* 0x040fe20000410000 */
[C---:B------:R-:W-:Y:S01]  /*1340*/  FMUL.FTZ R72, R0.reuse, R72 ;  /* 0x0000004800487220 */ /* 0x040fe20000410000 */
[C---:B------:R-:W-:Y:S01]  /*1350*/  FMUL.FTZ R69, R0.reuse, R69 ;  /* 0x0000004500457220 */ /* 0x040fe20000410000 */
[----:B------:R-:W-:Y:S01]  /*1360*/  FMUL.FTZ R65, R0, R65 ;  /* 0x0000004100417220 */ /* 0x000fe20000410000 */
[----:B------:R-:W-:Y:S01]  /*1370*/  FFMA.FTZ R73, R34, R73, R18 ;  /* 0x0000004922497223 */ /* 0x000fe20000010012 */
[----:B0-----:R-:W-:Y:S01]  /*1380*/  FFMA.FTZ R56, R20, R71, R4 ;  /* 0x0000004714387223 */ /* 0x001fe20000010004 */
[----:B------:R-:W-:Y:S01]  /*1390*/  FFMA.FTZ R57, R22, R87, R6 ;  /* 0x0000005716397223 */ /* 0x000fe20000010006 */
[----:B------:R-:W-:Y:S01]  /*13a0*/  FFMA.FTZ R71, R25, R68, R9 ;  /* 0x0000004419477223 */ /* 0x000fe20000010009 */
[----:B------:R-:W-:Y:S01]  /*13b0*/  FFMA.FTZ R72, R35, R72, R19 ;  /* 0x0000004823487223 */ /* 0x000fe20000010013 */
[----:B------:R-:W-:Y:S01]  /*13c0*/  IADD3 R68, P3, R64, UR12, RZ ;  /* 0x0000000c40447c10 */ /* 0x000fe2000ff7e0ff */
[----:B------:R-:W-:Y:S01]  /*13d0*/  FMUL.FTZ R64, R0, R81 ;  /* 0x0000005100407220 */ /* 0x000fe20000410000 */
[----:B------:R-:W-:Y:S01]  /*13e0*/  F2FP.BF16.F32.PACK_AB R57, R66, R57 ;  /* 0x000000394239723e */ /* 0x000fe200000010ff */
[----:B------:R-:W-:Y:S01]  /*13f0*/  FMUL.FTZ R74, R0, R79 ;  /* 0x0000004f004a7220 */ /* 0x000fe20000410000 */
[----:B------:R-:W-:Y:S01]  /*1400*/  F2FP.BF16.F32.PACK_AB R58, R71, R58 ;  /* 0x0000003a473a723e */ /* 0x000fe200000010ff */
[----:B------:R-:W-:Y:S01]  /*1410*/  FFMA.FTZ R76, R31, R64, R15 ;  /* 0x000000401f4c7223 */ /* 0x000fe2000001000f */
[----:B------:R-:W-:Y:S01]  /*1420*/  F2FP.BF16.F32.PACK_AB R66, R70, R77 ;  /* 0x0000004d4642723e */ /* 0x000fe200000010ff */
[----:B------:R-:W-:Y:S01]  /*1430*/  FFMA.FTZ R64, R28, R65, R12 ;  /* 0x000000411c407223 */ /* 0x000fe2000001000c */
[----:B------:R-:W0:Y:S01]  /*1440*/  LDC.64 R70, c[0x0][0x210] ;  /* 0x00008400ff467b82 */ /* 0x000e220000000a00 */
[----:B------:R-:W-:Y:S01]  /*1450*/  F2FP.BF16.F32.PACK_AB R56, R67, R56 ;  /* 0x000000384338723e */ /* 0x000fe200000010ff */
[----:B-1----:R-:W-:Y:S01]  /*1460*/  @!P1 IMAD.WIDE R60, R3, 0x4, R60 ;  /* 0x00000004033c9825 */ /* 0x002fe200078e023c */
[----:B------:R-:W-:-:S03]  /*1470*/  F2FP.BF16.F32.PACK_AB R67, R72, R73 ;  /* 0x000000494843723e */ /* 0x000fc600000010ff */
[----:B------:R-:W-:Y:S01]  /*1480*/  FFMA.FTZ R73, R30, R69, R14 ;  /* 0x000000451e497223 */ /* 0x000fe2000001000e */
[----:B------:R-:W-:Y:S01]  /*1490*/  IADD3 R72, P4, R63, UR12, RZ ;  /* 0x0000000c3f487c10 */ /* 0x000fe2000ff9e0ff */
[----:B------:R-:W-:Y:S01]  /*14a0*/  FFMA.FTZ R63, R29, R74, R13 ;  /* 0x0000004a1d3f7223 */ /* 0x000fe2000001000d */
[----:B------:R-:W-:Y:S01]  /*14b0*/  IADD3.X R69, R75, UR13, RZ, P3, !PT ;  /* 0x0000000d4b457c10 */ /* 0x000fe20009ffe4ff */
[----:B------:R1:W-:Y:S01]  /*14c0*/  @!P1 STG.E desc[UR4][R60.64], R0 ;  /* 0x000000003c009986 */ /* 0x0003e2000c101904 */
[----:B------:R-:W-:Y:S02]  /*14d0*/  F2FP.BF16.F32.PACK_AB R65, R76, R73 ;  /* 0x000000494c41723e */ /* 0x000fe400000010ff */
[----:B------:R-:W-:Y:S01]  /*14e0*/  IADD3.X R73, R62, UR13, RZ, P4, !PT ;  /* 0x0000000d3e497c10 */ /* 0x000fe2000a7fe4ff */
[----:B------:R1:W-:Y:S01]  /*14f0*/  STG.E.128 desc[UR4][R68.64], R56 ;  /* 0x0000003844007986 */ /* 0x0003e2000c101d04 */
[----:B------:R-:W-:-:S05]  /*1500*/  F2FP.BF16.F32.PACK_AB R64, R63, R64 ;  /* 0x000000403f40723e */ /* 0x000fca00000010ff */
[----:B------:R1:W-:Y:S01]  /*1510*/  STG.E.128 desc[UR4][R72.64], R64 ;  /* 0x0000004048007986 */ /* 0x0003e2000c101d04 */
[----:B0-----:R-:W-:-:S04]  /*1520*/  LEA R3, R70, R3, 0x2 ;  /* 0x0000000346037211 */ /* 0x001fc800078e10ff */
[----:B------:R-:W-:-:S13]  /*1530*/  ISETP.GE.AND P1, PT, R3, R71, PT ;  /* 0x000000470300720c */ /* 0x000fda0003f26270 */
[----:B-1----:R-:W-:Y:S05]  /*1540*/  @!P1 BRA `(.L_x_3786) ;  /* 0xffffffec00809947 */ /* 0x002fea000383ffff */
[----:B------:R-:W-:Y:S05]  /*1550*/  EXIT ;  /* 0x000000000000794d */ /* 0x000fea0003800000 */
.L_x_3785:
[----:B------:R-:W-:Y:S01]  /*1560*/  BSSY B0, `(.L_x_3787) ;  /* 0x0000008000007945 */ /* 0x000fe20003800000 */
[----:B------:R-:W-:Y:S02]  /*1570*/  MOV R85, R0 ;  /* 0x0000000000557202 */ /* 0x000fe40000000f00 */
[----:B------:R-:W-:Y:S02]  /*1580*/  MOV R84, 0x1 ;  /* 0x0000000100547802 */ /* 0x000fe40000000f00 */
[----:B------:R-:W-:Y:S02]  /*1590*/  MOV R87, 0x1f ;  /* 0x0000001f00577802 */ /* 0x000fe40000000f00 */
[----:B------:R-:W-:-:S07]  /*15a0*/  MOV R82, 0xffffffff ;  /* 0xffffffff00527802 */ /* 0x000fce0000000f00 */
[----:B0-----:R-:W-:Y:S05]  /*15b0*/  WARPSYNC.COLLECTIVE R82, `(.L_x_3788) ;  /* 0x0000000052087348 */ /* 0x001fea0003c00000 */
[----:B0-----:R0:W1:Y:S02]  /*15c0*/  SHFL.BFLY P3, R61, R85, R84, R87 ;  /* 0x0c000054553d7389 */ /* 0x0010640000060057 */
[----:B01----:R-:W-:Y:S01]  /*15d0*/  ENDCOLLECTIVE ;  /* 0x000000000000791b */ /* 0x003fe20003800000 */
.L_x_3788:
[----:B------:R-:W-:Y:S05]  /*15e0*/  BSYNC B0 ;  /* 0x0000000000007941 */ /* 0x000fea0003800000 */
.L_x_3787:
        /* <DEDUP_REMOVED lines=9> */
.L_x_3789:
[----:B------:R-:W-:Y:S01]  /*1680*/  HFMA2.MMA R84, -RZ, RZ, 0, 2.384185791015625e-07 ;  /* 0x00000004ff547435 */ /* 0x000fe200000001ff */
[----:B------:R-:W-:-:S05]  /*1690*/  MOV R56, R61 ;  /* 0x0000003d00387202 */ /* 0x000fca0000000f00 */
[----:B------:R-:W-:-:S05]  /*16a0*/  FADD.FTZ R58, R57, R56 ;  /* 0x00000038393a7221 */ /* 0x000fca0000010000 */
[----:B------:R-:W-:-:S07]  /*16b0*/  MOV R85, R58 ;  /* 0x0000003a00557202 */ /* 0x000fce0000000f00 */
[----:B------:R-:W-:Y:S05]  /*16c0*/  WARPSYNC.COLLECTIVE R82, `(.L_x_3790) ;  /* 0x0000000052087348 */ /* 0x000fea0003c00000 */
[----:B------:R0:W1:Y:S02]  /*16d0*/  SHFL.BFLY P3, R61, R85, R84, R87 ;  /* 0x0c000054553d7389 */ /* 0x0000640000060057 */
[----:B01----:R-:W-:Y:S01]  /*16e0*/  ENDCOLLECTIVE ;  /* 0x000000000000791b */ /* 0x003fe20003800000 */
.L_x_3790:
[----:B------:R-:W-:Y:S01]  /*16f0*/  HFMA2.MMA R84, -RZ, RZ, 0, 4.76837158203125e-07 ;  /* 0x00000008ff547435 */ /* 0x000fe200000001ff */
[----:B------:R-:W-:-:S05]  /*1700*/  MOV R59, R61 ;  /* 0x0000003d003b7202 */ /* 0x000fca0000000f00 */
[----:B------:R-:W-:-:S05]  /*1710*/  FADD.FTZ R59, R58, R59 ;  /* 0x0000003b3a3b7221 */ /* 0x000fca0000010000 */
[----:B------:R-:W-:-:S07]  /*1720*/  MOV R85, R59 ;  /* 0x0000003b00557202 */ /* 0x000fce0000000f00 */
[----:B------:R-:W-:Y:S05]  /*1730*/  WARPSYNC.COLLECTIVE R82, `(.L_x_3791) ;  /* 0x0000000052087348 */ /* 0x000fea0003c00000 */
[----:B------:R0:W1:Y:S02]  /*1740*/  SHFL.BFLY P3, R61, R85, R84, R87 ;  /* 0x0c000054553d7389 */ /* 0x0000640000060057 */
[----:B01----:R-:W-:Y:S01]  /*1750*/  ENDCOLLECTIVE ;  /* 0x000000000000791b */ /* 0x003fe20003800000 */
.L_x_3791:
        /* <DEDUP_REMOVED lines=8> */
.L_x_3792:
[----:B------:R-:W-:Y:S01]  /*17e0*/  HFMA2.MMA R84, -RZ, RZ, 0, 5.9604644775390625e-08 ;  /* 0x00000001ff547435 */ /* 0x000fe200000001ff */
        /* <DEDUP_REMOVED lines=38> */
.L_x_3793:
[----:B------:R-:W-:Y:S01]  /*1a50*/  HFMA2.MMA R84, -RZ, RZ, 0, 1.1920928955078125e-07 ;  /* 0x00000002ff547435 */ /* 0x000fe200000001ff */
[----:B------:R-:W-:-:S05]  /*1a60*/  MOV R57, R61 ;  /* 0x0000003d00397202 */ /* 0x000fca0000000f00 */
[----:B------:R-:W-:-:S05]  /*1a70*/  FADD.FTZ R57, R0, R57 ;  /* 0x0000003900397221 */ /* 0x000fca0000010000 */
[----:B------:R-:W-:-:S07]  /*1a80*/  MOV R85, R57 ;  /* 0x0000003900557202 */ /* 0x000fce0000000f00 */
[----:B------:R-:W-:Y:S05]  /*1a90*/  WARPSYNC.COLLECTIVE R82, `(.L_x_3794) ;  /* 0x0000000052087348 */ /* 0x000fea0003c00000 */
[----:B------:R0:W1:Y:S02]  /*1aa0*/  SHFL.BFLY P3, R61, R85, R84, R87 ;  /* 0x0c000054553d7389 */ /* 0x0000640000060057 */
[----:B01----:R-:W-:Y:S01]  /*1ab0*/  ENDCOLLECTIVE ;  /* 0x000000000000791b */ /* 0x003fe20003800000 */
.L_x_3794:
[----:B------:R-:W-:Y:S01]  /*1ac0*/  HFMA2.MMA R84, -RZ, RZ, 0, 2.384185791015625e-07 ;  /* 0x00000004ff547435 */ /* 0x000fe200000001ff */
[----:B------:R-:W-:-:S05]  /*1ad0*/  MOV R58, R61 ;  /* 0x0000003d003a7202 */ /* 0x000fca0000000f00 */
[----:B------:R-:W-:-:S05]  /*1ae0*/  FADD.FTZ R58, R57, R58 ;  /* 0x0000003a393a7221 */ /* 0x000fca0000010000 */
[----:B------:R-:W-:-:S07]  /*1af0*/  MOV R85, R58 ;  /* 0x0000003a00557202 */ /* 0x000fce0000000f00 */
[----:B------:R-:W-:Y:S05]  /*1b00*/  WARPSYNC.COLLECTIVE R82, `(.L_x_3795) ;  /* 0x0000000052087348 */ /* 0x000fea0003c00000 */
[----:B------:R0:W1:Y:S02]  /*1b10*/  SHFL.BFLY P3, R61, R85, R84, R87 ;  /* 0x0c000054553d7389 */ /* 0x0000640000060057 */
[----:B01----:R-:W-:Y:S01]  /*1b20*/  ENDCOLLECTIVE ;  /* 0x000000000000791b */ /* 0x003fe20003800000 */
.L_x_3795:
[----:B------:R-:W-:Y:S01]  /*1b30*/  HFMA2.MMA R84, -RZ, RZ, 0, 4.76837158203125e-07 ;  /* 0x00000008ff547435 */ /* 0x000fe200000001ff */
[----:B------:R-:W-:-:S05]  /*1b40*/  MOV R59, R61 ;  /* 0x0000003d003b7202 */ /* 0x000fca0000000f00 */
[----:B------:R-:W-:-:S05]  /*1b50*/  FADD.FTZ R59, R58, R59 ;  /* 0x0000003b3a3b7221 */ /* 0x000fca0000010000 */
[----:B------:R-:W-:-:S07]  /*1b60*/  MOV R85, R59 ;  /* 0x0000003b00557202 */ /* 0x000fce0000000f00 */
[----:B------:R-:W-:Y:S05]  /*1b70*/  WARPSYNC.COLLECTIVE R82, `(.L_x_3796) ;  /* 0x0000000052087348 */ /* 0x000fea0003c00000 */
[----:B------:R0:W1:Y:S02]  /*1b80*/  SHFL.BFLY P3, R61, R85, R84, R87 ;  /* 0x0c000054553d7389 */ /* 0x0000640000060057 */
[----:B01----:R-:W-:Y:S01]  /*1b90*/  ENDCOLLECTIVE ;  /* 0x000000000000791b */ /* 0x003fe20003800000 */
.L_x_3796:
[----:B------:R-:W-:Y:S01]  /*1ba0*/  HFMA2.MMA R84, -RZ, RZ, 0, 9.5367431640625e-07 ;  /* 0x00000010ff547435 */ /* 0x000fe200000001ff */
[----:B------:R-:W-:-:S05]  /*1bb0*/  MOV R60, R61 ;  /* 0x0000003d003c7202 */ /* 0x000fca0000000f00 */
[----:B------:R-:W-:-:S05]  /*1bc0*/  FADD.FTZ R60, R59, R60 ;  /* 0x0000003c3b3c7221 */ /* 0x000fca0000010000 */
[----:B------:R-:W-:-:S07]  /*1bd0*/  MOV R85, R60 ;  /* 0x0000003c00557202 */ /* 0x000fce0000000f00 */
[----:B------:R-:W-:Y:S05]  /*1be0*/  WARPSYNC.COLLECTIVE R82, `(.L_x_3797) ;  /* 0x0000000052087348 */ /* 0x000fea0003c00000 */
[----:B------:R0:W1:Y:S02]  /*1bf0*/  SHFL.BFLY P3, R61, R85, R84, R87 ;  /* 0x0c000054553d7389 */ /* 0x0000640000060057 */
[----:B01----:R-:W-:Y:S01]  /*1c00*/  ENDCOLLECTIVE ;  /* 0x000000000000791b */ /* 0x003fe20003800000 */
.L_x_3797:
[----:B------:R-:W-:Y:S05]  /*1c10*/  BRA `(.L_x_3798) ;  /* 0xfffffff400107947 */ /* 0x000fea000383ffff */
.L_x_3799:
        /* <DEDUP_REMOVED lines=14> */
.L_x_16509:


//--------------------- .text._ZN10layer_norm13ln_fwd_kernelINS_13Kernel_traitsIf13__nv_bfloat16S2_S2_fjLj512ELj1ELj4ELj1ELj16ENS_18Kernel_traits_baseILj512EfS2_S2_S2_fjLj128EEEEELb0ELb1ELb1ELb0EEEvNS_9FwdParamsE --------------------------
	.section	.text._ZN10layer_norm13ln_fwd_kernelINS_13Kernel_traitsIf13__nv_bfloat16S2_S2_fjLj512ELj1ELj4ELj1ELj16ENS_18Kernel_traits_baseILj512EfS2_S2_S2_fjLj128EEEEELb0ELb1ELb1ELb0EEEvNS_9FwdParamsE,"ax",@progbits
	.align	128
        .global         _ZN10layer_norm13ln_fwd_kernelINS_13Kernel_traitsIf13__nv_bfloat16S2_S2_fjLj512ELj1ELj4ELj1ELj16ENS_18Kernel_traits_baseILj512EfS2_S2_S2_fjLj128EEEEELb0ELb1ELb1ELb0EEEvNS_9FwdParamsE
        .type           _ZN10layer_norm13ln_fwd_kernelINS_13Kernel_traitsIf13__nv_bfloat16S2_S2_fjLj512ELj1ELj4ELj1ELj16ENS_18Kernel_traits_baseILj512EfS2_S2_S2_fjLj128EEEEELb0ELb1ELb1ELb0EEEvNS_9FwdParamsE,@function
        .size           _ZN10layer_norm13ln_fwd_kernelINS_13Kernel_traitsIf13__nv_bfloat16S2_S2_fjLj512ELj1ELj4ELj1ELj16ENS_18Kernel_traits_baseILj512EfS2_S2_S2_fjLj128EEEEELb0ELb1ELb1ELb0EEEvNS_9FwdParamsE,(.L_x_16510 - _ZN10layer_norm13ln_fwd_kernelINS_13Kernel_traitsIf13__nv_bfloat16S2_S2_fjLj512ELj1ELj4ELj1ELj16ENS_18Kernel_traits_baseILj512EfS2_S2_S2_fjLj128EEEEELb0ELb1ELb1ELb0EEEvNS_9FwdParamsE)
        .other          _ZN10layer_norm13ln_fwd_kernelINS_13Kernel_traitsIf13__nv_bfloat16S2_S2_fjLj512ELj1ELj4ELj1ELj16ENS_18Kernel_traits_baseILj512EfS2_S2_S2_fjLj128EEEEELb0ELb1ELb1ELb0EEEvNS_9FwdParamsE,@"STO_CUDA_ENTRY STV_DEFAULT"
_ZN10layer_norm13ln_fwd_kernelINS_13Kernel_traitsIf13__nv_bfloat16S2_S2_fjLj512ELj1ELj4ELj1ELj16ENS_18Kernel_traits_baseILj512EfS2_S2_S2_fjLj128EEEEELb0ELb1ELb1ELb0EEEvNS_9FwdParamsE:
.text._ZN10layer_norm13ln_fwd_kernelINS_13Kernel_traitsIf13__nv_bfloat16S2_S2_fjLj512ELj1ELj4ELj1ELj16ENS_18Kernel_traits_baseILj512EfS2_S2_S2_fjLj128EEEEELb0ELb1ELb1ELb0EEEvNS_9FwdParamsE:
        /* <DEDUP_REMOVED lines=38> */
.L_x_3801:
[----:B------:R-:W-:Y:S05]  /*0260*/  BSYNC B0 ;  /* 0x0000000000007941 */ /* 0x000fea0003800000 */
.L_x_3800:
        /* <DEDUP_REMOVED lines=22> */
.L_x_3803:
[----:B------:R-:W-:Y:S05]  /*03d0*/  BSYNC B0 ;  /* 0x0000000000007941 */ /* 0x000fea0003800000 */
.L_x_3802:
        /* <DEDUP_REMOVED lines=8> */
.L_x_3861:
        /* <DEDUP_REMOVED lines=37> */
.L_x_3807:
[----:B-----5:R-:W-:Y:S02]  /*06b0*/  SHF.L.U32 R2, R56, 0x10, RZ ;  /* 0x0000001038027819 */ /* 0x020fe400000006ff */
[----:B------:R-:W-:-:S03]  /*06c0*/  @P0 SHF.L.U32 R5, R60, 0x10, RZ ;  /* 0x000000103c050819 */ /* 0x000fc600000006ff */
[----:B------:R-:W-:-:S04]  /*06d0*/  FMUL.FTZ R3, R2, UR8 ;  /* 0x0000000802037c20 */ /* 0x000fc80008410000 */
[----:B------:R-:W-:-:S04]  /*06e0*/  FMUL.FTZ R2, R28, R3 ;  /* 0x000000031c027220 */ /* 0x000fc80000410000 */
[----:B------:R-:W-:-:S07]  /*06f0*/  @P0 FADD.FTZ R2, R5, R2 ;  /* 0x0000000205020221 */ /* 0x000fce0000010000 */
.L_x_3808:
[----:B------:R-:W-:Y:S05]  /*0700*/  BSYNC B1 ;  /* 0x0000000000017941 */ /* 0x000fea0003800000 */
.L_x_3806:
[----:B------:R-:W-:Y:S04]  /*0710*/  BSSY B1, `(.L_x_3809) ;  /* 0x000000e000017945 */ /* 0x000fe80003800000 */
[----:B------:R-:W-:Y:S05]  /*0720*/  @P5 BRA `(.L_x_3810) ;  /* 0x0000000000145947 */ /* 0x000fea0003800000 */
[----:B------:R-:W-:Y:S01]  /*0730*/  HFMA2.MMA R3, -RZ, RZ, 0, 0 ;  /* 0x00000000ff037435 */ /* 0x000fe200000001ff */
[----:B------:R-:W-:Y:S10]  /*0740*/  @!P0 BRA `(.L_x_3811) ;  /* 0x0000000000288947 */ /* 0x000ff40003800000 */
[----:B-----5:R-:W-:-:S04]  /*0750*/  PRMT R3, R60, 0x7632, R3 ;  /* 0x000076323c037816 */ /* 0x020fc80000000003 */
[----:B------:R-:W-:Y:S01]  /*0760*/  SHF.L.U32 R3, R3, 0x10, RZ ;  /* 0x0000001003037819 */ /* 0x000fe200000006ff */
[----:B------:R-:W-:Y:S06]  /*0770*/  BRA `(.L_x_3811) ;  /* 0x00000000001c7947 */ /* 0x000fec0003800000 */
.L_x_3810:
[----:B-----5:R-:W-:Y:S02]  /*0780*/  PRMT R3, R56, 0x7632, R3 ;  /* 0x0000763238037816 */ /* 0x020fe40000000003 */
[----:B------:R-:W-:Y:S02]  /*0790*/  @P0 PRMT R5, R60, 0x7632, R5 ;  /* 0x000076323c050816 */ /* 0x000fe40000000005 */
[----:B------:R-:W-:Y:S02]  /*07a0*/  SHF.L.U32 R3, R3, 0x10, RZ ;  /* 0x0000001003037819 */ /* 0x000fe400000006ff */
[----:B------:R-:W-:-:S03]  /*07b0*/  @P0 SHF.L.U32 R6, R5, 0x10, RZ ;  /* 0x0000001005060819 */ /* 0x000fc600000006ff */
[----:B------:R-:W-:-:S04]  /*07c0*/  FMUL.FTZ R4, R3, UR8 ;  /* 0x0000000803047c20 */ /* 0x000fc80008410000 */
[----:B------:R-:W-:-:S04]  /*07d0*/  FMUL.FTZ R3, R29, R4 ;  /* 0x000000041d037220 */ /* 0x000fc80000410000 */
[----:B------:R-:W-:-:S07]  /*07e0*/  @P0 FADD.FTZ R3, R6, R3 ;  /* 0x0000000306030221 */ /* 0x000fce0000010000 */
.L_x_3811:
[----:B------:R-:W-:Y:S05]  /*07f0*/  BSYNC B1 ;  /* 0x0000000000017941 */ /* 0x000fea0003800000 */
.L_x_3809:
[----:B------:R-:W-:Y:S04]  /*0800*/  BSSY B1, `(.L_x_3812) ;  /* 0x000000b000017945 */ /* 0x000fe80003800000 */
[----:B------:R-:W-:Y:S05]  /*0810*/  @P5 BRA `(.L_x_3813) ;  /* 0x0000000000105947 */ /* 0x000fea0003800000 */
[----:B------:R-:W-:Y:S01]  /*0820*/  MOV R4, RZ ;  /* 0x000000ff00047202 */ /* 0x000fe20000000f00 */
[----:B------:R-:W-:Y:S06]  /*0830*/  @!P0 BRA `(.L_x_3814) ;  /* 0x00000000001c8947 */ /* 0x000fec0003800000 */
[----:B-----5:R-:W-:Y:S01]  /*0840*/  SHF.L.U32 R4, R61, 0x10, RZ ;  /* 0x000000103d047819 */ /* 0x020fe200000006ff */
[----:B------:R-:W-:Y:S06]  /*0850*/  BRA `(.L_x_3814) ;  /* 0x0000000000147947 */ /* 0x000fec0003800000 */
.L_x_3813:
[----:B-----5:R-:W-:Y:S02]  /*0860*/  SHF.L.U32 R4, R57, 0x10, RZ ;  /* 0x0000001039047819 */ /* 0x020fe400000006ff */
[----:B------:R-:W-:-:S03]  /*0870*/  @P0 SHF.L.U32 R7, R61, 0x10, RZ ;  /* 0x000000103d070819 */ /* 0x000fc600000006ff */
[----:B------:R-:W-:-:S04]  /*0880*/  FMUL.FTZ R5, R4, UR8 ;  /* 0x0000000804057c20 */ /* 0x000fc80008410000 */
[----:B------:R-:W-:-:S04]  /*0890*/  FMUL.FTZ R4, R30, R5 ;  /* 0x000000051e047220 */ /* 0x000fc80000410000 */
[----:B------:R-:W-:-:S07]  /*08a0*/  @P0 FADD.FTZ R4, R7, R4 ;  /* 0x0000000407040221 */ /* 0x000fce0000010000 */
.L_x_3814:
[----:B------:R-:W-:Y:S05]  /*08b0*/  BSYNC B1 ;  /* 0x0000000000017941 */ /* 0x000fea0003800000 */
.L_x_3812:
[----:B------:R-:W-:Y:S04]  /*08c0*/  BSSY B1, `(.L_x_3815) ;  /* 0x000000e000017945 */ /* 0x000fe80003800000 */
[----:B------:R-:W-:Y:S05]  /*08d0*/  @P5 BRA `(.L_x_3816) ;  /* 0x0000000000145947 */ /* 0x000fea0003800000 */
[----:B------:R-:W-:Y:S01]  /*08e0*/  HFMA2.MMA R5, -RZ, RZ, 0, 0 ;  /* 0x00000000ff057435 */ /* 0x000fe200000001ff */
[----:B------:R-:W-:Y:S10]  /*08f0*/  @!P0 BRA `(.L_x_3817) ;  /* 0x0000000000288947 */ /* 0x000ff40003800000 */
[----:B-----5:R-:W-:-:S04]  /*0900*/  PRMT R5, R61, 0x7632, R5 ;  /* 0x000076323d057816 */ /* 0x020fc80000000005 */
[----:B------:R-:W-:Y:S01]  /*0910*/  SHF.L.U32 R5, R5, 0x10, RZ ;  /* 0x0000001005057819 */ /* 0x000fe200000006ff */
[----:B------:R-:W-:Y:S06]  /*0920*/  BRA `(.L_x_3817) ;  /* 0x00000000001c7947 */ /* 0x000fec0003800000 */
.L_x_3816:
[----:B-----5:R-:W-:Y:S02]  /*0930*/  PRMT R5, R57, 0x7632, R5 ;  /* 0x0000763239057816 */ /* 0x020fe40000000005 */
[----:B------:R-:W-:Y:S02]  /*0940*/  @P0 PRMT R7, R61, 0x7632, R7 ;  /* 0x000076323d070816 */ /* 0x000fe40000000007 */
[----:B------:R-:W-:Y:S02]  /*0950*/  SHF.L.U32 R5, R5, 0x10, RZ ;  /* 0x0000001005057819 */ /* 0x000fe400000006ff */
[----:B------:R-:W-:-:S03]  /*0960*/  @P0 SHF.L.U32 R64, R7, 0x10, RZ ;  /* 0x0000001007400819 */ /* 0x000fc600000006ff */
[----:B------:R-:W-:-:S04]  /*0970*/  FMUL.FTZ R6, R5, UR8 ;  /* 0x0000000805067c20 */ /* 0x000fc80008410000 */
[----:B------:R-:W-:-:S04]  /*0980*/  FMUL.FTZ R5, R31, R6 ;  /* 0x000000061f057220 */ /* 0x000fc80000410000 */
[----:B------:R-:W-:-:S07]  /*0990*/  @P0 FADD.FTZ R5, R64, R5 ;  /* 0x0000000540050221 */ /* 0x000fce0000010000 */
.L_x_3817:
[----:B------:R-:W-:Y:S05]  /*09a0*/  BSYNC B1 ;  /* 0x0000000000017941 */ /* 0x000fea0003800000 */
.L_x_3815:
[----:B------:R-:W-:Y:S04]  /*09b0*/  BSSY B1, `(.L_x_3818) ;  /* 0x000000b000017945 */ /* 0x000fe80003800000 */
[----:B------:R-:W-:Y:S05]  /*09c0*/  @P5 BRA `(.L_x_3819) ;  /* 0x0000000000105947 */ /* 0x000fea0003800000 */
[----:B------:R-:W-:Y:S01]  /*09d0*/  MOV R6, RZ ;  /* 0x000000ff00067202 */ /* 0x000fe20000000f00 */
[----:B------:R-:W-:Y:S06]  /*09e0*/  @!P0 BRA `(.L_x_3820) ;  /* 0x00000000001c8947 */ /* 0x000fec0003800000 */
[----:B-----5:R-:W-:Y:S01]  /*09f0*/  SHF.L.U32 R6, R62, 0x10, RZ ;  /* 0x000000103e067819 */ /* 0x020fe200000006ff */
[----:B------:R-:W-:Y:S06]  /*0a00*/  BRA `(.L_x_3820) ;  /* 0x0000000000147947 */ /* 0x000fec0003800000 */
.L_x_3819:
[----:B-----5:R-:W-:Y:S02]  /*0a10*/  SHF.L.U32 R6, R58, 0x10, RZ ;  /* 0x000000103a067819 */ /* 0x020fe400000006ff */
[----:B------:R-:W-:-:S03]  /*0a20*/  @P0 SHF.L.U32 R65, R62, 0x10, RZ ;  /* 0x000000103e410819 */ /* 0x000fc600000006ff */
[----:B------:R-:W-:-:S04]  /*0a30*/  FMUL.FTZ R7, R6, UR8 ;  /* 0x0000000806077c20 */ /* 0x000fc80008410000 */
[----:B------:R-:W-:-:S04]  /*0a40*/  FMUL.FTZ R6, R24, R7 ;  /* 0x0000000718067220 */ /* 0x000fc80000410000 */
[----:B------:R-:W-:-:S07]  /*0a50*/  @P0 FADD.FTZ R6, R65, R6 ;  /* 0x0000000641060221 */ /* 0x000fce0000010000 */
.L_x_3820:
[----:B------:R-:W-:Y:S05]  /*0a60*/  BSYNC B1 ;  /* 0x0000000000017941 */ /* 0x000fea0003800000 */
.L_x_3818:
[----:B------:R-:W-:Y:S04]  /*0a70*/  BSSY B1, `(.L_x_3821) ;  /* 0x000000e000017945 */ /* 0x000fe80003800000 */
[----:B------:R-:W-:Y:S05]  /*0a80*/  @P5 BRA `(.L_x_3822) ;  /* 0x0000000000145947 */ /* 0x000fea0003800000 */
[----:B------:R-:W-:Y:S01]  /*0a90*/  HFMA2.MMA R7, -RZ, RZ, 0, 0 ;  /* 0x00000000ff077435 */ /* 0x000fe200000001ff */
[----:B------:R-:W-:Y:S10]  /*0aa0*/  @!P0 BRA `(.L_x_3823) ;  /* 0x0000000000288947 */ /* 0x000ff40003800000 */
[----:B-----5:R-:W-:-:S04]  /*0ab0*/  PRMT R7, R62, 0x7632, R7 ;  /* 0x000076323e077816 */ /* 0x020fc80000000007 */
[----:B------:R-:W-:Y:S01]  /*0ac0*/  SHF.L.U32 R7, R7, 0x10, RZ ;  /* 0x0000001007077819 */ /* 0x000fe200000006ff */
[----:B------:R-:W-:Y:S06]  /*0ad0*/  BRA `(.L_x_3823) ;  /* 0x00000000001c7947 */ /* 0x000fec0003800000 */
.L_x_3822:
[----:B-----5:R-:W-:Y:S02]  /*0ae0*/  PRMT R7, R58, 0x7632, R7 ;  /* 0x000076323a077816 */ /* 0x020fe40000000007 */
[----:B------:R-:W-:Y:S02]  /*0af0*/  @P0 PRMT R65, R62, 0x7632, R65 ;  /* 0x000076323e410816 */ /* 0x000fe40000000041 */
[----:B------:R-:W-:Y:S02]  /*0b00*/  SHF.L.U32 R7, R7, 0x10, RZ ;  /* 0x0000001007077819 */ /* 0x000fe400000006ff */
[----:B------:R-:W-:-:S03]  /*0b10*/  @P0 SHF.L.U32 R66, R65, 0x10, RZ ;  /* 0x0000001041420819 */ /* 0x000fc600000006ff */
[----:B------:R-:W-:-:S04]  /*0b20*/  FMUL.FTZ R64, R7, UR8 ;  /* 0x0000000807407c20 */ /* 0x000fc80008410000 */
[----:B------:R-:W-:-:S04]  /*0b30*/  FMUL.FTZ R7, R25, R64 ;  /* 0x0000004019077220 */ /* 0x000fc80000410000 */
[----:B------:R-:W-:-:S07]  /*0b40*/  @P0 FADD.FTZ R7, R66, R7 ;  /* 0x0000000742070221 */ /* 0x000fce0000010000 */
.L_x_3823:
[----:B------:R-:W-:Y:S05]  /*0b50*/  BSYNC B1 ;  /* 0x0000000000017941 */ /* 0x000fea0003800000 */
.L_x_3821:
[----:B------:R-:W-:Y:S04]  /*0b60*/  BSSY B1, `(.L_x_3824) ;  /* 0x000000b000017945 */ /* 0x000fe80003800000 */
[----:B------:R-:W-:Y:S05]  /*0b70*/  @P5 BRA `(.L_x_3825) ;  /* 0x0000000000105947 */ /* 0x000fea0003800000 */
[----:B------:R-:W-:Y:S01]  /*0b80*/  MOV R68, RZ ;  /* 0x000000ff00447202 */ /* 0x000fe20000000f00 */
[----:B------:R-:W-:Y:S06]  /*0b90*/  @!P0 BRA `(.L_x_3826) ;  /* 0x00000000001c8947 */ /* 0x000fec0003800000 */
[----:B-----5:R-:W-:Y:S01]  /*0ba0*/  SHF.L.U32 R68, R63, 0x10, RZ ;  /* 0x000000103f447819 */ /* 0x020fe200000006ff */
[----:B------:R-:W-:Y:S06]  /*0bb0*/  BRA `(.L_x_3826) ;  /* 0x0000000000147947 */ /* 0x000fec0003800000 */
.L_x_3825:
[----:B-----5:R-:W-:Y:S02]  /*0bc0*/  SHF.L.U32 R64, R59, 0x10, RZ ;  /* 0x000000103b407819 */ /* 0x020fe400000006ff */
[----:B------:R-:W-:-:S03]  /*0bd0*/  @P0 SHF.L.U32 R67, R63, 0x10, RZ ;  /* 0x000000103f430819 */ /* 0x000fc600000006ff */
[----:B------:R-:W-:-:S04]  /*0be0*/  FMUL.FTZ R65, R64, UR8 ;  /* 0x0000000840417c20 */ /* 0x000fc80008410000 */
[----:B------:R-:W-:-:S04]  /*0bf0*/  FMUL.FTZ R68, R26, R65 ;  /* 0x000000411a447220 */ /* 0x000fc80000410000 */
[----:B------:R-:W-:-:S07]  /*0c00*/  @P0 FADD.FTZ R68, R67, R68 ;  /* 0x0000004443440221 */ /* 0x000fce0000010000 */
.L_x_3826:
[----:B------:R-:W-:Y:S05]  /*0c10*/  BSYNC B1 ;  /* 0x0000000000017941 */ /* 0x000fea0003800000 */
.L_x_3824:
[----:B------:R-:W-:Y:S04]  /*0c20*/  BSSY B1, `(.L_x_3827) ;  /* 0x000000e000017945 */ /* 0x000fe80003800000 */
[----:B------:R-:W-:Y:S05]  /*0c30*/  @P5 BRA `(.L_x_3828) ;  /* 0x0000000000145947 */ /* 0x000fea0003800000 */
[----:B------:R-:W-:Y:S01]  /*0c40*/  HFMA2.MMA R69, -RZ, RZ, 0, 0 ;  /* 0x00000000ff457435 */ /* 0x000fe200000001ff */
[----:B------:R-:W-:Y:S10]  /*0c50*/  @!P0 BRA `(.L_x_3829) ;  /* 0x0000000000288947 */ /* 0x000ff40003800000 */
[----:B-----5:R-:W-:-:S04]  /*0c60*/  PRMT R69, R63, 0x7632, R69 ;  /* 0x000076323f457816 */ /* 0x020fc80000000045 */
[----:B------:R-:W-:Y:S01]  /*0c70*/  SHF.L.U32 R69, R69, 0x10, RZ ;  /* 0x0000001045457819 */ /* 0x000fe200000006ff */
[----:B------:R-:W-:Y:S06]  /*0c80*/  BRA `(.L_x_3829) ;  /* 0x00000000001c7947 */ /* 0x000fec0003800000 */
.L_x_3828:
[----:B-----5:R-:W-:Y:S02]  /*0c90*/  PRMT R64, R59, 0x7632, R64 ;  /* 0x000076323b407816 */ /* 0x020fe40000000040 */
[----:B------:R-:W-:Y:S02]  /*0ca0*/  @P0 PRMT R65, R63, 0x7632, R65 ;  /* 0x000076323f410816 */ /* 0x000fe40000000041 */
[----:B------:R-:W-:Y:S02]  /*0cb0*/  SHF.L.U32 R64, R64, 0x10, RZ ;  /* 0x0000001040407819 */ /* 0x000fe400000006ff */
[----:B------:R-:W-:-:S03]  /*0cc0*/  @P0 SHF.L.U32 R66, R65, 0x10, RZ ;  /* 0x0000001041420819 */ /* 0x000fc600000006ff */
[----:B------:R-:W-:-:S04]  /*0cd0*/  FMUL.FTZ R64, R64, UR8 ;  /* 0x0000000840407c20 */ /* 0x000fc80008410000 */
[----:B------:R-:W-:-:S04]  /*0ce0*/  FMUL.FTZ R69, R27, R64 ;  /* 0x000000401b457220 */ /* 0x000fc80000410000 */
[----:B------:R-:W-:-:S07]  /*0cf0*/  @P0 FADD.FTZ R69, R66, R69 ;  /* 0x0000004542450221 */ /* 0x000fce0000010000 */
.L_x_3829:
[----:B------:R-:W-:Y:S05]  /*0d00*/  BSYNC B1 ;  /* 0x0000000000017941 */ /* 0x000fea0003800000 */
.L_x_3827:
        /* <DEDUP_REMOVED lines=9> */
.L_x_3805:
[----:B------:R-:W-:Y:S05]  /*0da0*/  BSYNC B0 ;  /* 0x0000000000007941 */ /* 0x000fea0003800000 */
.L_x_3804:
        /* <DEDUP_REMOVED lines=17> */
.L_x_3833:
[----:B-----5:R-:W-:Y:S02]  /*0ec0*/  SHF.L.U32 R64, R56, 0x10, RZ ;  /* 0x0000001038407819 */ /* 0x020fe400000006ff */
[----:B------:R-:W-:-:S03]  /*0ed0*/  @P0 SHF.L.U32 R67, R60, 0x10, RZ ;  /* 0x000000103c430819 */ /* 0x000fc600000006ff */
[----:B------:R-:W-:-:S04]  /*0ee0*/  FMUL.FTZ R65, R64, UR8 ;  /* 0x0000000840417c20 */ /* 0x000fc80008410000 */
[----:B------:R-:W-:-:S04]  /*0ef0*/  FMUL.FTZ R70, R52, R65 ;  /* 0x0000004134467220 */ /* 0x000fc80000410000 */
[----:B------:R-:W-:-:S07]  /*0f00*/  @P0 FADD.FTZ R70, R67, R70 ;  /* 0x0000004643460221 */ /* 0x000fce0000010000 */
.L_x_3834:
[----:B------:R-:W-:Y:S05]  /*0f10*/  BSYNC B1 ;  /* 0x0000000000017941 */ /* 0x000fea0003800000 */
.L_x_3832:
[----:B------:R-:W-:Y:S04]  /*0f20*/  BSSY B1, `(.L_x_3835) ;  /* 0x000000e000017945 */ /* 0x000fe80003800000 */
[----:B------:R-:W-:Y:S05]  /*0f30*/  @P4 BRA `(.L_x_3836) ;  /* 0x0000000000144947 */ /* 0x000fea0003800000 */
[----:B------:R-:W-:Y:S01]  /*0f40*/  HFMA2.MMA R71, -RZ, RZ, 0, 0 ;  /* 0x00000000ff477435 */ /* 0x000fe200000001ff */
[----:B------:R-:W-:Y:S10]  /*0f50*/  @!P0 BRA `(.L_x_3837) ;  /* 0x0000000000288947 */ /* 0x000ff40003800000 */
[----:B-----5:R-:W-:-:S04]  /*0f60*/  PRMT R71, R60, 0x7632, R71 ;  /* 0x000076323c477816 */ /* 0x020fc80000000047 */
[----:B------:R-:W-:Y:S01]  /*0f70*/  SHF.L.U32 R71, R71, 0x10, RZ ;  /* 0x0000001047477819 */ /* 0x000fe200000006ff */
[----:B------:R-:W-:Y:S06]  /*0f80*/  BRA `(.L_x_3837) ;  /* 0x00000000001c7947 */ /* 0x000fec0003800000 */
.L_x_3836:
[----:B-----5:R-:W-:Y:S02]  /*0f90*/  PRMT R64, R56, 0x7632, R64 ;  /* 0x0000763238407816 */ /* 0x020fe40000000040 */
[----:B------:R-:W-:Y:S02]  /*0fa0*/  @P0 PRMT R65, R60, 0x7632, R65 ;  /* 0x000076323c410816 */ /* 0x000fe40000000041 */
[----:B------:R-:W-:Y:S02]  /*0fb0*/  SHF.L.U32 R64, R64, 0x10, RZ ;  /* 0x0000001040407819 */ /* 0x000fe400000006ff */
[----:B------:R-:W-:-:S03]  /*0fc0*/  @P0 SHF.L.U32 R66, R65, 0x10, RZ ;  /* 0x0000001041420819 */ /* 0x000fc600000006ff */
[----:B------:R-:W-:-:S04]  /*0fd0*/  FMUL.FTZ R64, R64, UR8 ;  /* 0x0000000840407c20 */ /* 0x000fc80008410000 */
[----:B------:R-:W-:-:S04]  /*0fe0*/  FMUL.FTZ R71, R53, R64 ;  /* 0x0000004035477220 */ /* 0x000fc80000410000 */
[----:B------:R-:W-:-:S07]  /*0ff0*/  @P0 FADD.FTZ R71, R66, R71 ;  /* 0x0000004742470221 */ /* 0x000fce0000010000 */
.L_x_3837:
[----:B------:R-:W-:Y:S05]  /*1000*/  BSYNC B1 ;  /* 0x0000000000017941 */ /* 0x000fea0003800000 */
.L_x_3835:
[----:B------:R-:W-:Y:S04]  /*1010*/  BSSY B1, `(.L_x_3838) ;  /* 0x000000b000017945 */ /* 0x000fe80003800000 */
[----:B------:R-:W-:Y:S05]  /*1020*/  @P4 BRA `(.L_x_3839) ;  /* 0x0000000000104947 */ /* 0x000fea0003800000 */
[----:B------:R-:W-:Y:S01]  /*1030*/  MOV R72, RZ ;  /* 0x000000ff00487202 */ /* 0x000fe20000000f00 */
[----:B------:R-:W-:Y:S06]  /*1040*/  @!P0 BRA `(.L_x_3840) ;  /* 0x00000000001c8947 */ /* 0x000fec0003800000 */
[----:B-----5:R-:W-:Y:S01]  /*1050*/  SHF.L.U32 R72, R61, 0x10, RZ ;  /* 0x000000103d487819 */ /* 0x020fe200000006ff */
[----:B------:R-:W-:Y:S06]  /*1060*/  BRA `(.L_x_3840) ;  /* 0x0000000000147947 */ /* 0x000fec0003800000 */
.L_x_3839:
[----:B-----5:R-:W-:Y:S02]  /*1070*/  SHF.L.U32 R64, R57, 0x10, RZ ;  /* 0x0000001039407819 */ /* 0x020fe400000006ff */
[----:B------:R-:W-:-:S03]  /*1080*/  @P0 SHF.L.U32 R67, R61, 0x10, RZ ;  /* 0x000000103d430819 */ /* 0x000fc600000006ff */
[----:B------:R-:W-:-:S04]  /*1090*/  FMUL.FTZ R65, R64, UR8 ;  /* 0x0000000840417c20 */ /* 0x000fc80008410000 */
[----:B------:R-:W-:-:S04]  /*10a0*/  FMUL.FTZ R72, R54, R65 ;  /* 0x0000004136487220 */ /* 0x000fc80000410000 */
[----:B------:R-:W-:-:S07]  /*10b0*/  @P0 FADD.FTZ R72, R67, R72 ;  /* 0x0000004843480221 */ /* 0x000fce0000010000 */
.L_x_3840:
[----:B------:R-:W-:Y:S05]  /*10c0*/  BSYNC B1 ;  /* 0x0000000000017941 */ /* 0x000fea0003800000 */
.L_x_3838:
[----:B------:R-:W-:Y:S04]  /*10d0*/  BSSY B1, `(.L_x_3841) ;  /* 0x000000e000017945 */ /* 0x000fe80003800000 */
[----:B------:R-:W-:Y:S05]  /*10e0*/  @P4 BRA `(.L_x_3842) ;  /* 0x0000000000144947 */ /* 0x000fea0003800000 */
[----:B------:R-:W-:Y:S01]  /*10f0*/  HFMA2.MMA R73, -RZ, RZ, 0, 0 ;  /* 0x00000000ff497435 */ /* 0x000fe200000001ff */
[----:B------:R-:W-:Y:S10]  /*1100*/  @!P0 BRA `(.L_x_3843) ;  /* 0x0000000000288947 */ /* 0x000ff40003800000 */
[----:B-----5:R-:W-:-:S04]  /*1110*/  PRMT R73, R61, 0x7632, R73 ;  /* 0x000076323d497816 */ /* 0x020fc80000000049 */
[----:B------:R-:W-:Y:S01]  /*1120*/  SHF.L.U32 R73, R73, 0x10, RZ ;  /* 0x0000001049497819 */ /* 0x000fe200000006ff */
[----:B------:R-:W-:Y:S06]  /*1130*/  BRA `(.L_x_3843) ;  /* 0x00000000001c7947 */ /* 0x000fec0003800000 */
.L_x_3842:
[----:B-----5:R-:W-:Y:S02]  /*1140*/  PRMT R64, R57, 0x7632, R64 ;  /* 0x0000763239407816 */ /* 0x020fe40000000040 */
[----:B------:R-:W-:Y:S02]  /*1150*/  @P0 PRMT R65, R61, 0x7632, R65 ;  /* 0x000076323d410816 */ /* 0x000fe40000000041 */
[----:B------:R-:W-:Y:S02]  /*1160*/  SHF.L.U32 R64, R64, 0x10, RZ ;  /* 0x0000001040407819 */ /* 0x000fe400000006ff */
[----:B------:R-:W-:-:S03]  /*1170*/  @P0 SHF.L.U32 R66, R65, 0x10, RZ ;  /* 0x0000001041420819 */ /* 0x000fc600000006ff */
[----:B------:R-:W-:-:S04]  /*1180*/  FMUL.FTZ R64, R64, UR8 ;  /* 0x0000000840407c20 */ /* 0x000fc80008410000 */
[----:B------:R-:W-:-:S04]  /*1190*/  FMUL.FTZ R73, R55, R64 ;  /* 0x0000004037497220 */ /* 0x000fc80000410000 */
[----:B------:R-:W-:-:S07]  /*11a0*/  @P0 FADD.FTZ R73, R66, R73 ;  /* 0x0000004942490221 */ /* 0x000fce0000010000 */
.L_x_3843:
[----:B------:R-:W-:Y:S05]  /*11b0*/  BSYNC B1 ;  /* 0x0000000000017941 */ /* 0x000fea0003800000 */
.L_x_3841:
[----:B------:R-:W-:Y:S04]  /*11c0*/  BSSY B1, `(.L_x_3844) ;  /* 0x000000b000017945 */ /* 0x000fe80003800000 */
[----:B------:R-:W-:Y:S05]  /*11d0*/  @P4 BRA `(.L_x_3845) ;  /* 0x0000000000104947 */ /* 0x000fea0003800000 */
[----:B------:R-:W-:Y:S01]  /*11e0*/  MOV R74, RZ ;  /* 0x000000ff004a7202 */ /* 0x000fe20000000f00 */
[----:B------:R-:W-:Y:S06]  /*11f0*/  @!P0 BRA `(.L_x_3846) ;  /* 0x00000000001c8947 */ /* 0x000fec0003800000 */
[----:B-----5:R-:W-:Y:S01]  /*1200*/  SHF.L.U32 R74, R62, 0x10, RZ ;  /* 0x000000103e4a7819 */ /* 0x020fe200000006ff */
[----:B------:R-:W-:Y:S06]  /*1210*/  BRA `(.L_x_3846) ;  /* 0x0000000000147947 */ /* 0x000fec0003800000 */
.L_x_3845:
[----:B-----5:R-:W-:Y:S02]  /*1220*/  SHF.L.U32 R64, R58, 0x10, RZ ;  /* 0x000000103a407819 */ /* 0x020fe400000006ff */
[----:B------:R-:W-:-:S03]  /*1230*/  @P0 SHF.L.U32 R67, R62, 0x10, RZ ;  /* 0x000000103e430819 */ /* 0x000fc600000006ff */
[----:B------:R-:W-:-:S04]  /*1240*/  FMUL.FTZ R65, R64, UR8 ;  /* 0x0000000840417c20 */ /* 0x000fc80008410000 */
[----:B------:R-:W-:-:S04]  /*1250*/  FMUL.FTZ R74, R48, R65 ;  /* 0x00000041304a7220 */ /* 0x000fc80000410000 */
[----:B------:R-:W-:-:S07]  /*1260*/  @P0 FADD.FTZ R74, R67, R74 ;  /* 0x0000004a434a0221 */ /* 0x000fce0000010000 */
.L_x_3846:
[----:B------:R-:W-:Y:S05]  /*1270*/  BSYNC B1 ;  /* 0x0000000000017941 */ /* 0x000fea0003800000 */
.L_x_3844:
[----:B------:R-:W-:Y:S04]  /*1280*/  BSSY B1, `(.L_x_3847) ;  /* 0x000000e000017945 */ /* 0x000fe80003800000 */
[----:B------:R-:W-:Y:S05]  /*1290*/  @P4 BRA `(.L_x_3848) ;  /* 0x0000000000144947 */ /* 0x000fea0003800000 */
[----:B------:R-:W-:Y:S01]  /*12a0*/  HFMA2.MMA R75, -RZ, RZ, 0, 0 ;  /* 0x00000000ff4b7435 */ /* 0x000fe200000001ff */
[----:B------:R-:W-:Y:S10]  /*12b0*/  @!P0 BRA `(.L_x_3849) ;  /* 0x0000000000288947 */ /* 0x000ff40003800000 */
[----:B-----5:R-:W-:-:S04]  /*12c0*/  PRMT R75, R62, 0x7632, R75 ;  /* 0x000076323e4b7816 */ /* 0x020fc8000000004b */
[----:B------:R-:W-:Y:S01]  /*12d0*/  SHF.L.U32 R75, R75, 0x10, RZ ;  /* 0x000000104b4b7819 */ /* 0x000fe200000006ff */
[----:B------:R-:W-:Y:S06]  /*12e0*/  BRA `(.L_x_3849) ;  /* 0x00000000001c7947 */ /* 0x000fec0003800000 */
.L_x_3848:
[----:B-----5:R-:W-:Y:S02]  /*12f0*/  PRMT R64, R58, 0x7632, R64 ;  /* 0x000076323a407816 */ /* 0x020fe40000000040 */
[----:B------:R-:W-:Y:S02]  /*1300*/  @P0 PRMT R65, R62, 0x7632, R65 ;  /* 0x000076323e410816 */ /* 0x000fe40000000041 */
[----:B------:R-:W-:Y:S02]  /*1310*/  SHF.L.U32 R64, R64, 0x10, RZ ;  /* 0x0000001040407819 */ /* 0x000fe400000006ff */
[----:B------:R-:W-:-:S03]  /*1320*/  @P0 SHF.L.U32 R66, R65, 0x10, RZ ;  /* 0x0000001041420819 */ /* 0x000fc600000006ff */
[----:B------:R-:W-:-:S04]  /*1330*/  FMUL.FTZ R64, R64, UR8 ;  /* 0x0000000840407c20 */ /* 0x000fc80008410000 */
[----:B------:R-:W-:-:S04]  /*1340*/  FMUL.FTZ R75, R49, R64 ;  /* 0x00000040314b7220 */ /* 0x000fc80000410000 */
[----:B------:R-:W-:-:S07]  /*1350*/  @P0 FADD.FTZ R75, R66, R75 ;  /* 0x0000004b424b0221 */ /* 0x000fce0000010000 */
.L_x_3849:
[----:B------:R-:W-:Y:S05]  /*1360*/  BSYNC B1 ;  /* 0x0000000000017941 */ /* 0x000fea0003800000 */
.L_x_3847:
[----:B------:R-:W-:Y:S04]  /*1370*/  BSSY B1, `(.L_x_3850) ;  /* 0x000000b000017945 */ /* 0x000fe80003800000 */
[----:B------:R-:W-:Y:S05]  /*1380*/  @P4 BRA `(.L_x_3851) ;  /* 0x0000000000104947 */ /* 0x000fea0003800000 */
[----:B------:R-:W-:Y:S01]  /*1390*/  MOV R76, RZ ;  /* 0x000000ff004c7202 */ /* 0x000fe20000000f00 */
[----:B------:R-:W-:Y:S06]  /*13a0*/  @!P0 BRA `(.L_x_3852) ;  /* 0x00000000001c8947 */ /* 0x000fec0003800000 */
[----:B-----5:R-:W-:Y:S01]  /*13b0*/  SHF.L.U32 R76, R63, 0x10, RZ ;  /* 0x000000103f4c7819 */ /* 0x020fe200000006ff */
[----:B------:R-:W-:Y:S06]  /*13c0*/  BRA `(.L_x_3852) ;  /* 0x0000000000147947 */ /* 0x000fec0003800000 */
.L_x_3851:
[----:B-----5:R-:W-:Y:S02]  /*13d0*/  SHF.L.U32 R64, R59, 0x10, RZ ;  /* 0x000000103b407819 */ /* 0x020fe400000006ff */
[----:B------:R-:W-:-:S03]  /*13e0*/  @P0 SHF.L.U32 R67, R63, 0x10, RZ ;  /* 0x000000103f430819 */ /* 0x000fc600000006ff */
[----:B------:R-:W-:-:S04]  /*13f0*/  FMUL.FTZ R65, R64, UR8 ;  /* 0x0000000840417c20 */ /* 0x000fc80008410000 */
[----:B------:R-:W-:-:S04]  /*1400*/  FMUL.FTZ R76, R50, R65 ;  /* 0x00000041324c7220 */ /* 0x000fc80000410000 */
[----:B------:R-:W-:-:S07]  /*1410*/  @P0 FADD.FTZ R76, R67, R76 ;  /* 0x0000004c434c0221 */ /* 0x000fce0000010000 */
.L_x_3852:
[----:B------:R-:W-:Y:S05]  /*1420*/  BSYNC B1 ;  /* 0x0000000000017941 */ /* 0x000fea0003800000 */
.L_x_3850:
[----:B------:R-:W-:Y:S04]  /*1430*/  BSSY B1, `(.L_x_3853) ;  /* 0x000000e000017945 */ /* 0x000fe80003800000 */
[----:B------:R-:W-:Y:S05]  /*1440*/  @P4 BRA `(.L_x_3854) ;  /* 0x0000000000144947 */ /* 0x000fea0003800000 */
[----:B------:R-:W-:Y:S01]  /*1450*/  HFMA2.MMA R77, -RZ, RZ, 0, 0 ;  /* 0x00000000ff4d7435 */ /* 0x000fe200000001ff */
[----:B------:R-:W-:Y:S10]  /*1460*/  @!P0 BRA `(.L_x_3855) ;  /* 0x0000000000288947 */ /* 0x000ff40003800000 */
[----:B-----5:R-:W-:-:S04]  /*1470*/  PRMT R77, R63, 0x7632, R77 ;  /* 0x000076323f4d7816 */ /* 0x020fc8000000004d */
[----:B------:R-:W-:Y:S01]  /*1480*/  SHF.L.U32 R77, R77, 0x10, RZ ;  /* 0x000000104d4d7819 */ /* 0x000fe200000006ff */
[----:B------:R-:W-:Y:S06]  /*1490*/  BRA `(.L_x_3855) ;  /* 0x00000000001c7947 */ /* 0x000fec0003800000 */
.L_x_3854:
[----:B-----5:R-:W-:Y:S02]  /*14a0*/  PRMT R64, R59, 0x7632, R64 ;  /* 0x000076323b407816 */ /* 0x020fe40000000040 */
[----:B------:R-:W-:Y:S02]  /*14b0*/  @P0 PRMT R65, R63, 0x7632, R65 ;  /* 0x000076323f410816 */ /* 0x000fe40000000041 */
[----:B------:R-:W-:Y:S02]  /*14c0*/  SHF.L.U32 R64, R64, 0x10, RZ ;  /* 0x0000001040407819 */ /* 0x000fe400000006ff */
[----:B------:R-:W-:-:S03]  /*14d0*/  @P0 SHF.L.U32 R66, R65, 0x10, RZ ;  /* 0x0000001041420819 */ /* 0x000fc600000006ff */
[----:B------:R-:W-:-:S04]  /*14e0*/  FMUL.FTZ R64, R64, UR8 ;  /* 0x0000000840407c20 */ /* 0x000fc80008410000 */
[----:B------:R-:W-:-:S04]  /*14f0*/  FMUL.FTZ R77, R51, R64 ;  /* 0x00000040334d7220 */ /* 0x000fc80000410000 */
[----:B------:R-:W-:-:S07]  /*1500*/  @P0 FADD.FTZ R77, R66, R77 ;  /* 0x0000004d424d0221 */ /* 0x000fce0000010000 */
.L_x_3855:
[----:B------:R-:W-:Y:S05]  /*1510*/  BSYNC B1 ;  /* 0x0000000000017941 */ /* 0x000fea0003800000 */
.L_x_3853:
[----:B------:R-:W2:Y:S01]  /*1520*/  LDC.64 R84, c[0x0][0x238] ;  /* 0x00008e00ff547b82 */ /* 0x000ea20000000a00 */
[----:B------:R-:W-:Y:S02]  /*1530*/  F2FP.BF16.F32.PACK_AB R67, R77, R76 ;  /* 0x0000004c4d43723e */ /* 0x000fe400000010ff */
[----:B------:R-:W-:Y:S02]  /*1540*/  F2FP.BF16.F32.PACK_AB R66, R75, R74 ;  /* 0x0000004a4b42723e */ /* 0x000fe400000010ff */
[----:B------:R-:W-:Y:S02]  /*1550*/  F2FP.BF16.F32.PACK_AB R65, R73, R72 ;  /* 0x000000484941723e */ /* 0x000fe400000010ff */
[----:B------:R-:W-:Y:S01]  /*1560*/  F2FP.BF16.F32.PACK_AB R64, R71, R70 ;  /* 0x000000464740723e */ /* 0x000fe200000010ff */
[----:B--2---:R-:W-:-:S05]  /*1570*/  IMAD.WIDE.U32 R84, R87, 0x10, R84 ;  /* 0x0000001057547825 */ /* 0x004fca00078e0054 */
[----:B------:R3:W-:Y:S02]  /*1580*/  STG.E.128 desc[UR4][R84.64], R64 ;  /* 0x0000004054007986 */ /* 0x0007e4000c101d04 */
.L_x_3831:
[----:B------:R-:W-:Y:S05]  /*1590*/  BSYNC B0 ;  /* 0x0000000000007941 */ /* 0x000fea0003800000 */
.L_x_3830:
        /* <DEDUP_REMOVED lines=21> */
[----:B------:R-:W2:Y:S02]  /*16f0*/  SHFL.BFLY PT, R64, R85, 0x1, 0x1f ;  /* 0x0c201f0055407f89 */ /* 0x000ea400000e0000 */
[----:B--2---:R-:W-:-:S05]  /*1700*/  FADD.FTZ R86, R85, R64 ;  /* 0x0000004055567221 */ /* 0x004fca0000010000 */
[----:B------:R-:W2:Y:S02]  /*1710*/  SHFL.BFLY PT, R65, R86, 0x2, 0x1f ;  /* 0x0c401f0056417f89 */ /* 0x000ea400000e0000 */
[----:B--2---:R-:W-:-:S05]  /*1720*/  FADD.FTZ R88, R86, R65 ;  /* 0x0000004156587221 */ /* 0x004fca0000010000 */
[----:B------:R-:W2:Y:S02]  /*1730*/  SHFL.BFLY PT, R65, R88, 0x4, 0x1f ;  /* 0x0c801f0058417f89 */ /* 0x000ea400000e0000 */
[----:B--2---:R-:W-:Y:S02]  /*1740*/  FADD.FTZ R89, R88, R65 ;  /* 0x0000004158597221 */ /* 0x004fe40000010000 */
[----:B------:R-:W2:Y:S03]  /*1750*/  LDC R65, c[0x0][0x290] ;  /* 0x0000a400ff417b82 */ /* 0x000ea60000000800 */
[----:B------:R-:W3:Y:S02]  /*1760*/  SHFL.BFLY PT, R64, R89, 0x8, 0x1f ;  /* 0x0d001f0059407f89 */ /* 0x000ee400000e0000 */
[----:B---3--:R-:W-:-:S05]  /*1770*/  FADD.FTZ R90, R89, R64 ;  /* 0x00000040595a7221 */ /* 0x008fca0000010000 */
[----:B------:R-:W3:Y:S02]  /*1780*/  SHFL.BFLY PT, R87, R90, 0x10, 0x1f ;  /* 0x0e001f005a577f89 */ /* 0x000ee400000e0000 */
[----:B---3--:R-:W-:-:S04]  /*1790*/  FADD.FTZ R64, R90, R87 ;  /* 0x000000575a407221 */ /* 0x008fc80000010000 */
[----:B--2---:R-:W-:-:S04]  /*17a0*/  FMUL.FTZ R87, R64, R65 ;  /* 0x0000004140577220 */ /* 0x004fc80000410000 */
        /* <DEDUP_REMOVED lines=42> */
.L_x_3873:
        /* <DEDUP_REMOVED lines=11> */
[----:B----4-:R-:W-:-:S04]  /*1b00*/  @!P0 LEA R64, P4, R78, R64, 0x2 ;  /* 0x000000404e408211 */ /* 0x010fc800078810ff */
[----:B------:R-:W-:-:S05]  /*1b10*/  @!P0 LEA.HI.X R65, R78, R65, R82, 0x2, P4 ;  /* 0x000000414e418211 */ /* 0x000fca00020f1452 */
[----:B------:R3:W-:Y:S04]  /*1b20*/  @!P0 STG.E desc[UR4][R64.64], R87 ;  /* 0x0000005740008986 */ /* 0x0007e8000c101904 */
        /* <DEDUP_REMOVED lines=44> */
.L_x_3860:
[----:B------:R-:W-:Y:S05]  /*1df0*/  BSYNC B1 ;  /* 0x0000000000017941 */ /* 0x000fea0003800000 */
.L_x_3859:
[----:B------:R-:W-:Y:S05]  /*1e00*/  @!P2 BRA `(.L_x_3858) ;  /* 0x00000000007ca947 */ /* 0x000fea0003800000 */
[--C-:B0-----:R-:W-:Y:S01]  /*1e10*/  FADD.FTZ R82, R70, -R87.reuse ;  /* 0x8000005746527221 */ /* 0x101fe20000010000 */
[--C-:B------:R-:W-:Y:S01]  /*1e20*/  FADD.FTZ R86, R74, -R87.reuse ;  /* 0x800000574a567221 */ /* 0x100fe20000010000 */
[--C-:B--2---:R-:W-:Y:S01]  /*1e30*/  FADD.FTZ R88, R75, -R87.reuse ;  /* 0x800000574b587221 */ /* 0x104fe20000010000 */
[--C-:B------:R-:W-:Y:S01]  /*1e40*/  FADD.FTZ R90, R76, -R87.reuse ;  /* 0x800000574c5a7221 */ /* 0x100fe20000010000 */
[C---:B------:R-:W-:Y:S01]  /*1e50*/  FMUL.FTZ R65, R85.reuse, R82 ;  /* 0x0000005255417220 */ /* 0x040fe20000410000 */
[C---:B------:R-:W-:Y:S01]  /*1e60*/  FMUL.FTZ R67, R85.reuse, R86 ;  /* 0x0000005655437220 */ /* 0x040fe20000410000 */
[----:B------:R-:W0:Y:S01]  /*1e70*/  LDC.64 R82, c[0x0][0x2b8] ;  /* 0x0000ae00ff527b82 */ /* 0x000e220000000a00 */
[----:B------:R-:W-:Y:S01]  /*1e80*/  FMUL.FTZ R88, R85, R88 ;  /* 0x0000005855587220 */ /* 0x000fe20000410000 */
[--C-:B------:R-:W-:Y:S01]  /*1e90*/  FADD.FTZ R84, R71, -R87.reuse ;  /* 0x8000005747547221 */ /* 0x100fe20000010000 */
[--C-:B------:R-:W-:Y:S01]  /*1ea0*/  FADD.FTZ R66, R72, -R87.reuse ;  /* 0x8000005748427221 */ /* 0x100fe20000010000 */
[--C-:B------:R-:W-:Y:S01]  /*1eb0*/  FADD.FTZ R64, R73, -R87.reuse ;  /* 0x8000005749407221 */ /* 0x100fe20000010000 */
[----:B------:R-:W-:Y:S01]  /*1ec0*/  FADD.FTZ R92, R77, -R87 ;  /* 0x800000574d5c7221 */ /* 0x000fe20000010000 */
[----:B------:R-:W-:Y:S01]  /*1ed0*/  FMUL.FTZ R87, R85, R90 ;  /* 0x0000005a55577220 */ /* 0x000fe20000410000 */
[----:B------:R-:W-:Y:S01]  /*1ee0*/  FFMA.FTZ R86, R44, R67, R36 ;  /* 0x000000432c567223 */ /* 0x000fe20000010024 */
[----:B------:R-:W-:Y:S01]  /*1ef0*/  FFMA.FTZ R89, R45, R88, R37 ;  /* 0x000000582d597223 */ /* 0x000fe20000010025 */
[C---:B------:R-:W-:Y:S01]  /*1f00*/  FMUL.FTZ R64, R85.reuse, R64 ;  /* 0x0000004055407220 */ /* 0x040fe20000410000 */
[----:B------:R-:W-:Y:S01]  /*1f10*/  FFMA.FTZ R67, R46, R87, R38 ;  /* 0x000000572e437223 */ /* 0x000fe20000010026 */
        /* <DEDUP_REMOVED lines=8> */
[----:B------:R-:W-:-:S02]  /*1fa0*/  FFMA.FTZ R85, R41, R84, R33 ;  /* 0x0000005429557223 */ /* 0x000fc40000010021 */
[----:B------:R-:W-:Y:S02]  /*1fb0*/  F2FP.BF16.F32.PACK_AB R67, R92, R67 ;  /* 0x000000435c43723e */ /* 0x000fe400000010ff */
[----:B------:R-:W-:Y:S01]  /*1fc0*/  F2FP.BF16.F32.PACK_AB R65, R86, R87 ;  /* 0x000000575641723e */ /* 0x000fe200000010ff */
[----:B0-----:R-:W-:Y:S01]  /*1fd0*/  IMAD.WIDE.U32 R82, R81, 0x10, R82 ;  /* 0x0000001051527825 */ /* 0x001fe200078e0052 */
[----:B------:R-:W-:-:S05]  /*1fe0*/  F2FP.BF16.F32.PACK_AB R64, R85, R64 ;  /* 0x000000405540723e */ /* 0x000fca00000010ff */
[----:B------:R3:W-:Y:S02]  /*1ff0*/  STG.E.128 desc[UR4][R82.64], R64 ;  /* 0x0000004052007986 */ /* 0x0007e4000c101d04 */
.L_x_3858:
[----:B------:R-:W-:Y:S05]  /*2000*/  BSYNC B0 ;  /* 0x0000000000007941 */ /* 0x000fea0003800000 */
.L_x_3857:
[----:B0--3--:R-:W0:Y:S02]  /*2010*/  LDC.64 R64, c[0x0][0x210] ;  /* 0x00008400ff407b82 */ /* 0x009e240000000a00 */
[----:B0-----:R-:W-:-:S04]  /*2020*/  LEA R78, R64, R78, 0x2 ;  /* 0x0000004e404e7211 */ /* 0x001fc800078e10ff */
[----:B------:R-:W-:-:S13]  /*2030*/  ISETP.GE.AND P0, PT, R78, R65, PT ;  /* 0x000000414e00720c */ /* 0x000fda0003f06270 */
[----:B------:R-:W-:Y:S05]  /*2040*/  @!P0 BRA `(.L_x_3861) ;  /* 0xffffffe400048947 */ /* 0x000fea000383ffff */
[----:B------:R-:W-:Y:S05]  /*2050*/  EXIT ;  /* 0x000000000000794d */ /* 0x000fea0003800000 */
.L_x_3856:
        /* <DEDUP_REMOVED lines=8> */
.L_x_3863:
[----:B------:R-:W-:Y:S05]  /*20e0*/  BSYNC B0 ;  /* 0x0000000000007941 */ /* 0x000fea0003800000 */
.L_x_3862:
        /* <DEDUP_REMOVED lines=9> */
.L_x_3864:
[----:B------:R-:W-:Y:S01]  /*2180*/  HFMA2.MMA R84, -RZ, RZ, 0, 2.384185791015625e-07 ;  /* 0x00000004ff547435 */ /* 0x000fe200000001ff */
[----:B------:R-:W-:-:S05]  /*2190*/  MOV R65, R91 ;  /* 0x0000005b00417202 */ /* 0x000fca0000000f00 */
[----:B------:R-:W-:-:S05]  /*21a0*/  FADD.FTZ R88, R86, R65 ;  /* 0x0000004156587221 */ /* 0x000fca0000010000 */
[----:B------:R-:W-:-:S07]  /*21b0*/  MOV R93, R88 ;  /* 0x00000058005d7202 */ /* 0x000fce0000000f00 */
[----:B------:R-:W-:Y:S05]  /*21c0*/  WARPSYNC.COLLECTIVE R66, `(.L_x_3865) ;  /* 0x0000000042087348 */ /* 0x000fea0003c00000 */
[----:B------:R0:W1:Y:S02]  /*21d0*/  SHFL.BFLY P5, R91, R93, R84, R67 ;  /* 0x0c0000545d5b7389 */ /* 0x00006400000a0043 */
[----:B01----:R-:W-:Y:S01]  /*21e0*/  ENDCOLLECTIVE ;  /* 0x000000000000791b */ /* 0x003fe20003800000 */
.L_x_3865:
        /* <DEDUP_REMOVED lines=8> */
.L_x_3866:
[----:B------:R-:W-:Y:S01]  /*2270*/  HFMA2.MMA R84, -RZ, RZ, 0, 9.5367431640625e-07 ;  /* 0x00000010ff547435 */ /* 0x000fe200000001ff */
[----:B------:R-:W-:-:S05]  /*2280*/  MOV R64, R91 ;  /* 0x0000005b00407202 */ /* 0x000fca0000000f00 */
[----:B------:R-:W-:-:S05]  /*2290*/  FADD.FTZ R90, R89, R64 ;  /* 0x00000040595a7221 */ /* 0x000fca0000010000 */
[----:B------:R-:W-:-:S07]  /*22a0*/  MOV R93, R90 ;  /* 0x0000005a005d7202 */ /* 0x000fce0000000f00 */
[----:B------:R-:W-:Y:S05]  /*22b0*/  WARPSYNC.COLLECTIVE R66, `(.L_x_3867) ;  /* 0x0000000042087348 */ /* 0x000fea0003c00000 */
[----:B------:R0:W1:Y:S02]  /*22c0*/  SHFL.BFLY P5, R91, R93, R84, R67 ;  /* 0x0c0000545d5b7389 */ /* 0x00006400000a0043 */
[----:B01----:R-:W-:Y:S01]  /*22d0*/  ENDCOLLECTIVE ;  /* 0x000000000000791b */ /* 0x003fe20003800000 */
.L_x_3867:
        /* <DEDUP_REMOVED lines=43> */
.L_x_3868:
[----:B------:R-:W-:Y:S01]  /*2590*/  HFMA2.MMA R84, -RZ, RZ, 0, 1.1920928955078125e-07 ;  /* 0x00000002ff547435 */ /* 0x000fe200000001ff */
[----:B------:R-:W-:-:S05]  /*25a0*/  MOV R85, R91 ;  /* 0x0000005b00557202 */ /* 0x000fca0000000f00 */
[----:B------:R-:W-:-:S05]  /*25b0*/  FADD.FTZ R85, R64, R85 ;  /* 0x0000005540557221 */ /* 0x000fca0000010000 */
[----:B------:R-:W-:-:S07]  /*25c0*/  MOV R93, R85 ;  /* 0x00000055005d7202 */ /* 0x000fce0000000f00 */
[----:B------:R-:W-:Y:S05]  /*25d0*/  WARPSYNC.COLLECTIVE R66, `(.L_x_3869) ;  /* 0x0000000042087348 */ /* 0x000fea0003c00000 */
[----:B------:R0:W1:Y:S02]  /*25e0*/  SHFL.BFLY P5, R91, R93, R84, R67 ;  /* 0x0c0000545d5b7389 */ /* 0x00006400000a0043 */
[----:B01----:R-:W-:Y:S01]  /*25f0*/  ENDCOLLECTIVE ;  /* 0x000000000000791b */ /* 0x003fe20003800000 */
.L_x_3869:
[----:B------:R-:W-:Y:S01]  /*2600*/  HFMA2.MMA R84, -RZ, RZ, 0, 2.384185791015625e-07 ;  /* 0x00000004ff547435 */ /* 0x000fe200000001ff */
[----:B------:R-:W-:-:S05]  /*2610*/  MOV R86, R91 ;  /* 0x0000005b00567202 */ /* 0x000fca0000000f00 */
[----:B------:R-:W-:-:S05]  /*2620*/  FADD.FTZ R86, R85, R86 ;  /* 0x0000005655567221 */ /* 0x000fca0000010000 */
[----:B------:R-:W-:-:S07]  /*2630*/  MOV R93, R86 ;  /* 0x00000056005d7202 */ /* 0x000fce0000000f00 */
[----:B------:R-:W-:Y:S05]  /*2640*/  WARPSYNC.COLLECTIVE R66, `(.L_x_3870) ;  /* 0x0000000042087348 */ /* 0x000fea0003c00000 */
[----:B------:R0:W1:Y:S02]  /*2650*/  SHFL.BFLY P5, R91, R93, R84, R67 ;  /* 0x0c0000545d5b7389 */ /* 0x00006400000a0043 */
[----:B01----:R-:W-:Y:S01]  /*2660*/  ENDCOLLECTIVE ;  /* 0x000000000000791b */ /* 0x003fe20003800000 */
.L_x_3870:
[----:B------:R-:W-:Y:S01]  /*2670*/  HFMA2.MMA R84, -RZ, RZ, 0, 4.76837158203125e-07 ;  /* 0x00000008ff547435 */ /* 0x000fe200000001ff */
[----:B------:R-:W-:-:S05]  /*2680*/  MOV R89, R91 ;  /* 0x0000005b00597202 */ /* 0x000fca0000000f00 */
[----:B------:R-:W-:-:S05]  /*2690*/  FADD.FTZ R89, R86, R89 ;  /* 0x0000005956597221 */ /* 0x000fca0000010000 */
[----:B------:R-:W-:-:S07]  /*26a0*/  MOV R93, R89 ;  /* 0x00000059005d7202 */ /* 0x000fce0000000f00 */
[----:B------:R-:W-:Y:S05]  /*26b0*/  WARPSYNC.COLLECTIVE R66, `(.L_x_3871) ;  /* 0x0000000042087348 */ /* 0x000fea0003c00000 */
[----:B------:R0:W1:Y:S02]  /*26c0*/  SHFL.BFLY P5, R91, R93, R84, R67 ;  /* 0x0c0000545d5b7389 */ /* 0x00006400000a0043 */
[----:B01----:R-:W-:Y:S01]  /*26d0*/  ENDCOLLECTIVE ;  /* 0x000000000000791b */ /* 0x003fe20003800000 */
.L_x_3871:
[----:B------:R-:W-:Y:S01]  /*26e0*/  HFMA2.MMA R84, -RZ, RZ, 0, 9.5367431640625e-07 ;  /* 0x00000010ff547435 */ /* 0x000fe200000001ff */
[----:B------:R-:W-:-:S05]  /*26f0*/  MOV R88, R91 ;  /* 0x0000005b00587202 */ /* 0x000fca0000000f00 */
[----:B------:R-:W-:-:S05]  /*2700*/  FADD.FTZ R88, R89, R88 ;  /* 0x0000005859587221 */ /* 0x000fca0000010000 */
[----:B------:R-:W-:-:S07]  /*2710*/  MOV R93, R88 ;  /* 0x00000058005d7202 */ /* 0x000fce0000000f00 */
[----:B------:R-:W-:Y:S05]  /*2720*/  WARPSYNC.COLLECTIVE R66, `(.L_x_3872) ;  /* 0x0000000042087348 */ /* 0x000fea0003c00000 */
[----:B------:R0:W1:Y:S02]  /*2730*/  SHFL.BFLY P5, R91, R93, R84, R67 ;  /* 0x0c0000545d5b7389 */ /* 0x00006400000a0043 */
[----:B01----:R-:W-:Y:S01]  /*2740*/  ENDCOLLECTIVE ;  /* 0x000000000000791b */ /* 0x003fe20003800000 */
.L_x_3872:
[----:B------:R-:W-:Y:S05]  /*2750*/  BRA `(.L_x_3873) ;  /* 0xfffffff000bc7947 */ /* 0x000fea000383ffff */
.L_x_3874:
        /* <DEDUP_REMOVED lines=10> */
.L_x_16510:


//--------------------- .text._ZN10layer_norm13ln_fwd_kernelINS_13Kernel_traitsIf13__nv_bfloat16S2_S2_fjLj512ELj1ELj4ELj1ELj16ENS_18Kernel_traits_baseILj512EfS2_S2_S2_fjLj128EEEEELb0ELb1ELb1ELb1EEEvNS_9FwdParamsE --------------------------
	.section	.text._ZN10layer_norm13ln_fwd_kernelINS_13Kernel_traitsIf13__nv_bfloat16S2_S2_fjLj512ELj1ELj4ELj1ELj16ENS_18Kernel_traits_baseILj512EfS2_S2_S2_fjLj128EEEEELb0ELb1ELb1ELb1EEEvNS_9FwdParamsE,"ax",@progbits
	.align	128
        .global         _ZN10layer_norm13ln_fwd_kernelINS_13Kernel_traitsIf13__nv_bfloat16S2_S2_fjLj512ELj1ELj4ELj1ELj16ENS_18Kernel_traits_baseILj512EfS2_S2_S2_fjLj128EEEEELb0ELb1ELb1ELb1EEEvNS_9FwdParamsE
        .type           _ZN10layer_norm13ln_fwd_kernelINS_13Kernel_traitsIf13__nv_bfloat16S2_S2_fjLj512ELj1ELj4ELj1ELj16ENS_18Kernel_traits_baseILj512EfS2_S2_S2_fjLj128EEEEELb0ELb1ELb1ELb1EEEvNS_9FwdParamsE,@function
        .size           _ZN10layer_norm13ln_fwd_kernelINS_13Kernel_traitsIf13__nv_bfloat16S2_S2_fjLj512ELj1ELj4ELj1ELj16ENS_18Kernel_traits_baseILj512EfS2_S2_S2_fjLj128EEEEELb0ELb1ELb1ELb1EEEvNS_9FwdParamsE,(.L_x_16511 - _ZN10layer_norm13ln_fwd_kernelINS_13Kernel_traitsIf13__nv_bfloat16S2_S2_fjLj512ELj1ELj4ELj1ELj16ENS_18Kernel_traits_baseILj512EfS2_S2_S2_fjLj128EEEEELb0ELb1ELb1ELb1EEEvNS_9FwdParamsE)
        .other          _ZN10layer_norm13ln_fwd_kernelINS_13Kernel_traitsIf13__nv_bfloat16S2_S2_fjLj512ELj1ELj4ELj1ELj16ENS_18Kernel_traits_baseILj512EfS2_S2_S2_fjLj128EEEEELb0ELb1ELb1ELb1EEEvNS_9FwdParamsE,@"STO_CUDA_ENTRY STV_DEFAULT"
_ZN10layer_norm13ln_fwd_kernelINS_13Kernel_traitsIf13__nv_bfloat16S2_S2_fjLj512ELj1ELj4ELj1ELj16ENS_18Kernel_traits_baseILj512EfS2_S2_S2_fjLj128EEEEELb0ELb1ELb1ELb1EEEvNS_9FwdParamsE:
.text._ZN10layer_norm13ln_fwd_kernelINS_13Kernel_traitsIf13__nv_bfloat16S2_S2_fjLj512ELj1ELj4ELj1ELj16ENS_18Kernel_traits_baseILj512EfS2_S2_S2_fjLj128EEEEELb0ELb1ELb1ELb1EEEvNS_9FwdParamsE:
        /* <DEDUP_REMOVED lines=15> */
[----:B------:R-:W-:Y:S01]  /*00f0*/  ULDC.64 UR8, c[0x0][0x278] ;  /* 0x00009e0000087ab9 */ /* 0x000fe20000000a00 */
[----:B0-----:R-:W-:-:S02]  /*0100*/  SHF.L.U32 R2, R70, 0x5, RZ ;  /* 0x0000000546027819 */ /* 0x001fc400000006ff */
[----:B------:R-:W-:Y:S02]  /*0110*/  SHF.R.U32.HI R0, RZ, 0x5, R70 ;  /* 0x00000005ff007819 */ /* 0x000fe40000011646 */
[----:B------:R-:W-:Y:S02]  /*0120*/  LOP3.LUT R2, R2, 0x3e0, RZ, 0xc0, !PT ;  /* 0x000003e002027812 */ /* 0x000fe400078ec0ff */
[----:B------:R-:W-:Y:S02]  /*0130*/  LOP3.LUT R70, R70, 0x1f, RZ, 0xc0, !PT ;  /* 0x0000001f46467812 */ /* 0x000fe400078ec0ff */
[C---:B------:R-:W-:Y:S02]  /*0140*/  IADD3 R20, P1, R2.reuse, UR4, RZ ;  /* 0x0000000402147c10 */ /* 0x040fe4000ff3e0ff */
[----:B------:R-:W-:Y:S01]  /*0150*/  IADD3 R2, P2, R2, UR6, RZ ;  /* 0x0000000602027c10 */ /* 0x000fe2000ff5e0ff */
[----:B------:R-:W-:Y:S01]  /*0160*/  ULDC UR6, c[0x0][0x214] ;  /* 0x0000850000067ab9 */ /* 0x000fe20000000800 */
[----:B------:R-:W-:Y:S01]  /*0170*/  IADD3.X R21, RZ, UR5, RZ, P1, !PT ;  /* 0x00000005ff157c10 */ /* 0x000fe20008ffe4ff */
[----:B------:R-:W-:Y:S01]  /*0180*/  ULDC.64 UR4, c[0x0][0x208] ;  /* 0x0000820000047ab9 */ /* 0x000fe20000000a00 */
[----:B-1----:R-:W-:-:S02]  /*0190*/  LEA R0, R3, R0, 0x2 ;  /* 0x0000000003007211 */ /* 0x002fc400078e10ff */
[----:B------:R-:W-:Y:S01]  /*01a0*/  LEA R52, P3, R70, UR8, 0x5 ;  /* 0x0000000846347c11 */ /* 0x000fe2000f8628ff */
[----:B------:R0:W5:Y:S01]  /*01b0*/  @P0 LDG.E.128 R4, desc[UR4][R20.64] ;  /* 0x0000000414040981 */ /* 0x000162000c1e1d00 */
[----:B------:R-:W-:Y:S02]  /*01c0*/  ISETP.GE.AND P1, PT, R0, UR6, PT ;  /* 0x0000000600007c0c */ /* 0x000fe4000bf26270 */
[----:B------:R-:W-:Y:S01]  /*01d0*/  IADD3.X R53, RZ, UR9, RZ, P3, !PT ;  /* 0x00000009ff357c10 */ /* 0x000fe20009ffe4ff */
[----:B------:R0:W5:Y:S01]  /*01e0*/  @P0 LDG.E.128 R8, desc[UR4][R20.64+0x10] ;  /* 0x0000100414080981 */ /* 0x000162000c1e1d00 */
[----:B------:R-:W-:-:S03]  /*01f0*/  IADD3.X R3, RZ, UR7, RZ, P2, !PT ;  /* 0x00000007ff037c10 */ /* 0x000fc600097fe4ff */
[----:B------:R0:W5:Y:S04]  /*0200*/  @P0 LDG.E.128 R12, desc[UR4][R20.64+0x400] ;  /* 0x00040004140c0981 */ /* 0x000168000c1e1d00 */
[----:B------:R0:W5:Y:S02]  /*0210*/  @P0 LDG.E.128 R16, desc[UR4][R20.64+0x410] ;  /* 0x0004100414100981 */ /* 0x000164000c1e1d00 */
[----:B------:R-:W-:Y:S05]  /*0220*/  @P1 EXIT ;  /* 0x000000000000194d */ /* 0x000fea0003800000 */
[----:B0-----:R0:W5:Y:S01]  /*0230*/  LDG.E.128 R20, desc[UR4][R2.64] ;  /* 0x0000000402147981 */ /* 0x001162000c1e1d00 */
[----:B------:R-:W-:Y:S01]  /*0240*/  ULDC.U8 UR6, c[0x0][0x2a0] ;  /* 0x0000a80000067ab9 */ /* 0x000fe20000000000 */
[----:B------:R-:W-:Y:S02]  /*0250*/  ULDC UR8, c[0x0][0x29c] ;  /* 0x0000a70000087ab9 */ /* 0x000fe40000000800 */
[----:B------:R0:W5:Y:S04]  /*0260*/  LDG.E.128 R24, desc[UR4][R2.64+0x10] ;  /* 0x0000100402187981 */ /* 0x000168000c1e1d00 */
[----:B------:R0:W5:Y:S04]  /*0270*/  LDG.E.128 R28, desc[UR4][R2.64+0x400] ;  /* 0x00040004021c7981 */ /* 0x000168000c1e1d00 */
[----:B------:R0:W5:Y:S04]  /*0280*/  LDG.E.128 R32, desc[UR4][R2.64+0x410] ;  /* 0x0004100402207981 */ /* 0x000168000c1e1d00 */
[----:B------:R0:W5:Y:S04]  /*0290*/  LDG.E.128 R36, desc[UR4][R52.64] ;  /* 0x0000000434247981 */ /* 0x000168000c1e1d00 */
[----:B------:R0:W5:Y:S04]  /*02a0*/  LDG.E.128 R40, desc[UR4][R52.64+0x10] ;  /* 0x0000100434287981 */ /* 0x000168000c1e1d00 */
[----:B------:R0:W5:Y:S04]  /*02b0*/  LDG.E.128 R44, desc[UR4][R52.64+0x400] ;  /* 0x00040004342c7981 */ /* 0x000168000c1e1d00 */
[----:B------:R0:W5:Y:S01]  /*02c0*/  LDG.E.128 R48, desc[UR4][R52.64+0x410] ;  /* 0x0004100434307981 */ /* 0x000162000c1e1d00 */
[----:B------:R-:W-:Y:S01]  /*02d0*/  ISETP.NE.AND P1, PT, RZ, UR6, PT ;  /* 0x00000006ff007c0c */ /* 0x000fe2000bf25270 */
[----:B------:R-:W-:Y:S01]  /*02e0*/  ULDC UR9, c[0x0][0x2d8] ;  /* 0x0000b60000097ab9 */ /* 0x000fe20000000800 */
[----:B------:R-:W-:-:S11]  /*02f0*/  ULDC.64 UR6, c[0x0][0x230] ;  /* 0x00008c0000067ab9 */ /* 0x000fd60000000a00 */
.L_x_3926:
[----:B0-----:R-:W0:Y:S01]  /*0300*/  LDC.64 R2, c[0x0][0x280] ;  /* 0x0000a000ff027b82 */ /* 0x001e220000000a00 */
[----:B------:R-:W-:-:S07]  /*0310*/  ISETP.NE.U32.AND P0, PT, RZ, UR6, PT ;  /* 0x00000006ff007c0c */ /* 0x000fce000bf05070 */
[----:B------:R-:W1:Y:S08]  /*0320*/  LDC R71, c[0x0][0x218] ;  /* 0x00008600ff477b82 */ /* 0x000e700000000800 */
[----:B------:R-:W2:Y:S01]  /*0330*/  LDC.64 R72, c[0x0][0x288] ;  /* 0x0000a200ff487b82 */ /* 0x000ea20000000a00 */
[----:B0-----:R-:W-:-:S05]  /*0340*/  IMAD.WIDE R2, R0, 0x4, R2 ;  /* 0x0000000400027825 */ /* 0x001fca00078e0202 */
[----:B------:R0:W3:Y:S01]  /*0350*/  LDG.E R68, desc[UR4][R2.64] ;  /* 0x0000000402447981 */ /* 0x0000e2000c1e1900 */
[----:B------:R-:W-:Y:S01]  /*0360*/  ISETP.NE.AND.EX P0, PT, RZ, UR7, PT, P0 ;  /* 0x00000007ff007c0c */ /* 0x000fe2000bf05300 */
[----:B-1----:R-:W-:-:S05]  /*0370*/  IMAD R60, R0, R71, RZ ;  /* 0x00000047003c7224 */ /* 0x002fca00078e02ff */
[----:B0-----:R-:W-:Y:S01]  /*0380*/  SHF.R.S32.HI R3, RZ, 0x1f, R60 ;  /* 0x0000001fff037819 */ /* 0x001fe2000001143c */
[----:B--2---:R-:W-:-:S06]  /*0390*/  IMAD.WIDE R72, R0, 0x4, R72 ;  /* 0x0000000400487825 */ /* 0x004fcc00078e0248 */
[----:B------:R-:W0:Y:S01]  /*03a0*/  @P0 LDC.64 R62, c[0x0][0x230] ;  /* 0x00008c00ff3e0b82 */ /* 0x000e220000000a00 */
[----:B------:R-:W-:Y:S01]  /*03b0*/  LEA.HI R3, R3, R60, RZ, 0x3 ;  /* 0x0000003c03037211 */ /* 0x000fe200078f18ff */
[----:B------:R-:W-:Y:S01]  /*03c0*/  HFMA2.MMA R60, -RZ, RZ, 0, 0 ;  /* 0x00000000ff3c7435 */ /* 0x000fe200000001ff */
[----:B-----5:R1:W5:Y:S02]  /*03d0*/  LDG.E R72, desc[UR4][R72.64] ;  /* 0x0000000448487981 */ /* 0x020364000c1e1900 */
        /* <DEDUP_REMOVED lines=16> */
[----:B------:R-:W-:Y:S01]  /*04e0*/  MOV R73, RZ ;  /* 0x000000ff00497202 */ /* 0x000fe20000000f00 */
[----:B------:R-:W-:Y:S06]  /*04f0*/  @!P0 BRA `(.L_x_3877) ;  /* 0x00000000001c8947 */ /* 0x000fec0003800000 */
[----:B-----5:R-:W-:Y:S01]  /*0500*/  SHF.L.U32 R73, R52, 0x10, RZ ;  /* 0x0000001034497819 */ /* 0x020fe200000006ff */
[----:B------:R-:W-:Y:S06]  /*0510*/  BRA `(.L_x_3877) ;  /* 0x0000000000147947 */ /* 0x000fec0003800000 */
.L_x_3876:
[----:B-----5:R-:W-:-:S05]  /*0520*/  SHF.L.U32 R2, R56, 0x10, RZ ;  /* 0x0000001038027819 */ /* 0x020fca00000006ff */
[----:B------:R-:W-:Y:S01]  /*0530*/  FMUL.FTZ R73, R2, UR8 ;  /* 0x0000000802497c20 */ /* 0x000fe20008410000 */
[----:B------:R-:W-:-:S03]  /*0540*/  @P0 SHF.L.U32 R2, R52, 0x10, RZ ;  /* 0x0000001034020819 */ /* 0x000fc600000006ff */
[----:B------:R-:W-:-:S04]  /*0550*/  FMUL.FTZ R73, R36, R73 ;  /* 0x0000004924497220 */ /* 0x000fc80000410000 */
[----:B------:R-:W-:-:S07]  /*0560*/  @P0 FADD.FTZ R73, R73, R2 ;  /* 0x0000000249490221 */ /* 0x000fce0000010000 */
.L_x_3877:
[----:B------:R-:W-:Y:S05]  /*0570*/  BSYNC B0 ;  /* 0x0000000000007941 */ /* 0x000fea0003800000 */
.L_x_3875:
[----:B------:R-:W-:Y:S04]  /*0580*/  BSSY B0, `(.L_x_3878) ;  /* 0x000000e000007945 */ /* 0x000fe80003800000 */
[----:B------:R-:W-:Y:S05]  /*0590*/  @P3 BRA `(.L_x_3879) ;  /* 0x0000000000143947 */ /* 0x000fea0003800000 */
[----:B------:R-:W-:Y:S01]  /*05a0*/  MOV R74, RZ ;  /* 0x000000ff004a7202 */ /* 0x000fe20000000f00 */
[----:B------:R-:W-:Y:S06]  /*05b0*/  @!P0 BRA `(.L_x_3880) ;  /* 0x0000000000288947 */ /* 0x000fec0003800000 */
[----:B-----5:R-:W-:-:S04]  /*05c0*/  PRMT R74, R52, 0x7632, R74 ;  /* 0x00007632344a7816 */ /* 0x020fc8000000004a */
[----:B------:R-:W-:Y:S01]  /*05d0*/  SHF.L.U32 R74, R74, 0x10, RZ ;  /* 0x000000104a4a7819 */ /* 0x000fe200000006ff */
[----:B------:R-:W-:Y:S06]  /*05e0*/  BRA `(.L_x_3880) ;  /* 0x00000000001c7947 */ /* 0x000fec0003800000 */
.L_x_3879:
[----:B-----5:R-:W-:Y:S02]  /*05f0*/  PRMT R2, R56, 0x7632, R2 ;  /* 0x0000763238027816 */ /* 0x020fe40000000002 */
[----:B------:R-:W-:Y:S02]  /*0600*/  @P0 PRMT R3, R52, 0x7632, R3 ;  /* 0x0000763234030816 */ /* 0x000fe40000000003 */
[----:B------:R-:W-:Y:S02]  /*0610*/  SHF.L.U32 R2, R2, 0x10, RZ ;  /* 0x0000001002027819 */ /* 0x000fe400000006ff */
[----:B------:R-:W-:-:S03]  /*0620*/  @P0 SHF.L.U32 R3, R3, 0x10, RZ ;  /* 0x0000001003030819 */ /* 0x000fc600000006ff */
[----:B------:R-:W-:-:S04]  /*0630*/  FMUL.FTZ R2, R2, UR8 ;  /* 0x0000000802027c20 */ /* 0x000fc80008410000 */
[----:B------:R-:W-:-:S04]  /*0640*/  FMUL.FTZ R74, R37, R2 ;  /* 0x00000002254a7220 */ /* 0x000fc80000410000 */
[----:B------:R-:W-:-:S07]  /*0650*/  @P0 FADD.FTZ R74, R74, R3 ;  /* 0x000000034a4a0221 */ /* 0x000fce0000010000 */
.L_x_3880:
[----:B------:R-:W-:Y:S05]  /*0660*/  BSYNC B0 ;  /* 0x0000000000007941 */ /* 0x000fea0003800000 */
.L_x_3878:
[----:B------:R-:W-:Y:S04]  /*0670*/  BSSY B0, `(.L_x_3881) ;  /* 0x000000b000007945 */ /* 0x000fe80003800000 */
[----:B------:R-:W-:Y:S05]  /*0680*/  @P3 BRA `(.L_x_3882) ;  /* 0x0000000000103947 */ /* 0x000fea0003800000 */
[----:B------:R-:W-:Y:S01]  /*0690*/  HFMA2.MMA R75, -RZ, RZ, 0, 0 ;  /* 0x00000000ff4b7435 */ /* 0x000fe200000001ff */
[----:B------:R-:W-:Y:S10]  /*06a0*/  @!P0 BRA `(.L_x_3883) ;  /* 0x00000000001c8947 */ /* 0x000ff40003800000 */
[----:B-----5:R-:W-:Y:S01]  /*06b0*/  SHF.L.U32 R75, R53, 0x10, RZ ;  /* 0x00000010354b7819 */ /* 0x020fe200000006ff */
[----:B------:R-:W-:Y:S06]  /*06c0*/  BRA `(.L_x_3883) ;  /* 0x0000000000147947 */ /* 0x000fec0003800000 */
.L_x_3882:
[----:B-----5:R-:W-:-:S05]  /*06d0*/  SHF.L.U32 R2, R57, 0x10, RZ ;  /* 0x0000001039027819 */ /* 0x020fca00000006ff */
[----:B------:R-:W-:Y:S01]  /*06e0*/  FMUL.FTZ R75, R2, UR8 ;  /* 0x00000008024b7c20 */ /* 0x000fe20008410000 */
[----:B------:R-:W-:-:S03]  /*06f0*/  @P0 SHF.L.U32 R2, R53, 0x10, RZ ;  /* 0x0000001035020819 */ /* 0x000fc600000006ff */
[----:B------:R-:W-:-:S04]  /*0700*/  FMUL.FTZ R75, R38, R75 ;  /* 0x0000004b264b7220 */ /* 0x000fc80000410000 */
[----:B------:R-:W-:-:S07]  /*0710*/  @P0 FADD.FTZ R75, R75, R2 ;  /* 0x000000024b4b0221 */ /* 0x000fce0000010000 */
.L_x_3883:
[----:B------:R-:W-:Y:S05]  /*0720*/  BSYNC B0 ;  /* 0x0000000000007941 */ /* 0x000fea0003800000 */
.L_x_3881:
[----:B------:R-:W-:Y:S04]  /*0730*/  BSSY B0, `(.L_x_3884) ;  /* 0x000000e000007945 */ /* 0x000fe80003800000 */
[----:B------:R-:W-:Y:S05]  /*0740*/  @P3 BRA `(.L_x_3885) ;  /* 0x0000000000143947 */ /* 0x000fea0003800000 */
[----:B------:R-:W-:Y:S01]  /*0750*/  MOV R76, RZ ;  /* 0x000000ff004c7202 */ /* 0x000fe20000000f00 */
[----:B------:R-:W-:Y:S06]  /*0760*/  @!P0 BRA `(.L_x_3886) ;  /* 0x0000000000288947 */ /* 0x000fec0003800000 */
[----:B-----5:R-:W-:-:S04]  /*0770*/  PRMT R76, R53, 0x7632, R76 ;  /* 0x00007632354c7816 */ /* 0x020fc8000000004c */
[----:B------:R-:W-:Y:S01]  /*0780*/  SHF.L.U32 R76, R76, 0x10, RZ ;  /* 0x000000104c4c7819 */ /* 0x000fe200000006ff */
[----:B------:R-:W-:Y:S06]  /*0790*/  BRA `(.L_x_3886) ;  /* 0x00000000001c7947 */ /* 0x000fec0003800000 */
.L_x_3885:
[----:B-----5:R-:W-:Y:S02]  /*07a0*/  PRMT R2, R57, 0x7632, R2 ;  /* 0x0000763239027816 */ /* 0x020fe40000000002 */
[----:B------:R-:W-:Y:S02]  /*07b0*/  @P0 PRMT R3, R53, 0x7632, R3 ;  /* 0x0000763235030816 */ /* 0x000fe40000000003 */
[----:B------:R-:W-:Y:S02]  /*07c0*/  SHF.L.U32 R2, R2, 0x10, RZ ;  /* 0x0000001002027819 */ /* 0x000fe400000006ff */
[----:B------:R-:W-:-:S03]  /*07d0*/  @P0 SHF.L.U32 R3, R3, 0x10, RZ ;  /* 0x0000001003030819 */ /* 0x000fc600000006ff */
[----:B------:R-:W-:-:S04]  /*07e0*/  FMUL.FTZ R2, R2, UR8 ;  /* 0x0000000802027c20 */ /* 0x000fc80008410000 */
[----:B------:R-:W-:-:S04]  /*07f0*/  FMUL.FTZ R76, R39, R2 ;  /* 0x00000002274c7220 */ /* 0x000fc80000410000 */
[----:B------:R-:W-:-:S07]  /*0800*/  @P0 FADD.FTZ R76, R76, R3 ;  /* 0x000000034c4c0221 */ /* 0x000fce0000010000 */
.L_x_3886:
[----:B------:R-:W-:Y:S05]  /*0810*/  BSYNC B0 ;  /* 0x0000000000007941 */ /* 0x000fea0003800000 */
.L_x_3884:
[----:B------:R-:W-:Y:S04]  /*0820*/  BSSY B0, `(.L_x_3887) ;  /* 0x000000b000007945 */ /* 0x000fe80003800000 */
[----:B------:R-:W-:Y:S05]  /*0830*/  @P3 BRA `(.L_x_3888) ;  /* 0x0000000000103947 */ /* 0x000fea0003800000 */
[----:B------:R-:W-:Y:S01]  /*0840*/  HFMA2.MMA R77, -RZ, RZ, 0, 0 ;  /* 0x00000000ff4d7435 */ /* 0x000fe200000001ff */
[----:B------:R-:W-:Y:S10]  /*0850*/  @!P0 BRA `(.L_x_3889) ;  /* 0x00000000001c8947 */ /* 0x000ff40003800000 */
[----:B-----5:R-:W-:Y:S01]  /*0860*/  SHF.L.U32 R77, R54, 0x10, RZ ;  /* 0x00000010364d7819 */ /* 0x020fe200000006ff */
[----:B------:R-:W-:Y:S06]  /*0870*/  BRA `(.L_x_3889) ;  /* 0x0000000000147947 */ /* 0x000fec0003800000 */
.L_x_3888:
[----:B-----5:R-:W-:-:S05]  /*0880*/  SHF.L.U32 R2, R58, 0x10, RZ ;  /* 0x000000103a027819 */ /* 0x020fca00000006ff */
[----:B------:R-:W-:Y:S01]  /*0890*/  FMUL.FTZ R77, R2, UR8 ;  /* 0x00000008024d7c20 */ /* 0x000fe20008410000 */
[----:B------:R-:W-:-:S03]  /*08a0*/  @P0 SHF.L.U32 R2, R54, 0x10, RZ ;  /* 0x0000001036020819 */ /* 0x000fc600000006ff */
[----:B------:R-:W-:-:S04]  /*08b0*/  FMUL.FTZ R77, R40, R77 ;  /* 0x0000004d284d7220 */ /* 0x000fc80000410000 */
[----:B------:R-:W-:-:S07]  /*08c0*/  @P0 FADD.FTZ R77, R77, R2 ;  /* 0x000000024d4d0221 */ /* 0x000fce0000010000 */
.L_x_3889:
[----:B------:R-:W-:Y:S05]  /*08d0*/  BSYNC B0 ;  /* 0x0000000000007941 */ /* 0x000fea0003800000 */
.L_x_3887:
[----:B------:R-:W-:Y:S04]  /*08e0*/  BSSY B0, `(.L_x_3890) ;  /* 0x000000e000007945 */ /* 0x000fe80003800000 */
[----:B------:R-:W-:Y:S05]  /*08f0*/  @P3 BRA `(.L_x_3891) ;  /* 0x0000000000143947 */ /* 0x000fea0003800000 */
[----:B------:R-:W-:Y:S01]  /*0900*/  MOV R78, RZ ;  /* 0x000000ff004e7202 */ /* 0x000fe20000000f00 */
[----:B------:R-:W-:Y:S06]  /*0910*/  @!P0 BRA `(.L_x_3892) ;  /* 0x0000000000288947 */ /* 0x000fec0003800000 */
[----:B-----5:R-:W-:-:S04]  /*0920*/  PRMT R78, R54, 0x7632, R78 ;  /* 0x00007632364e7816 */ /* 0x020fc8000000004e */
[----:B------:R-:W-:Y:S01]  /*0930*/  SHF.L.U32 R78, R78, 0x10, RZ ;  /* 0x000000104e4e7819 */ /* 0x000fe200000006ff */
[----:B------:R-:W-:Y:S06]  /*0940*/  BRA `(.L_x_3892) ;  /* 0x00000000001c7947 */ /* 0x000fec0003800000 */
.L_x_3891:
[----:B-----5:R-:W-:Y:S02]  /*0950*/  PRMT R2, R58, 0x7632, R2 ;  /* 0x000076323a027816 */ /* 0x020fe40000000002 */
[----:B------:R-:W-:Y:S02]  /*0960*/  @P0 PRMT R3, R54, 0x7632, R3 ;  /* 0x0000763236030816 */ /* 0x000fe40000000003 */
[----:B------:R-:W-:Y:S02]  /*0970*/  SHF.L.U32 R2, R2, 0x10, RZ ;  /* 0x0000001002027819 */ /* 0x000fe400000006ff */
[----:B------:R-:W-:-:S03]  /*0980*/  @P0 SHF.L.U32 R3, R3, 0x10, RZ ;  /* 0x0000001003030819 */ /* 0x000fc600000006ff */
[----:B------:R-:W-:-:S04]  /*0990*/  FMUL.FTZ R2, R2, UR8 ;  /* 0x0000000802027c20 */ /* 0x000fc80008410000 */
[----:B------:R-:W-:-:S04]  /*09a0*/  FMUL.FTZ R78, R41, R2 ;  /* 0x00000002294e7220 */ /* 0x000fc80000410000 */
[----:B------:R-:W-:-:S07]  /*09b0*/  @P0 FADD.FTZ R78, R78, R3 ;  /* 0x000000034e4e0221 */ /* 0x000fce0000010000 */
.L_x_3892:
[----:B------:R-:W-:Y:S05]  /*09c0*/  BSYNC B0 ;  /* 0x0000000000007941 */ /* 0x000fea0003800000 */
.L_x_3890:
[----:B------:R-:W-:Y:S04]  /*09d0*/  BSSY B0, `(.L_x_3893) ;  /* 0x000000b000007945 */ /* 0x000fe80003800000 */
[----:B------:R-:W-:Y:S05]  /*09e0*/  @P3 BRA `(.L_x_3894) ;  /* 0x0000000000103947 */ /* 0x000fea0003800000 */
[----:B------:R-:W-:Y:S01]  /*09f0*/  HFMA2.MMA R79, -RZ, RZ, 0, 0 ;  /* 0x00000000ff4f7435 */ /* 0x000fe200000001ff */
[----:B------:R-:W-:Y:S10]  /*0a00*/  @!P0 BRA `(.L_x_3895) ;  /* 0x00000000001c8947 */ /* 0x000ff40003800000 */
[----:B-----5:R-:W-:Y:S01]  /*0a10*/  SHF.L.U32 R79, R55, 0x10, RZ ;  /* 0x00000010374f7819 */ /* 0x020fe200000006ff */
[----:B------:R-:W-:Y:S06]  /*0a20*/  BRA `(.L_x_3895) ;  /* 0x0000000000147947 */ /* 0x000fec0003800000 */
.L_x_3894:
[----:B-----5:R-:W-:-:S05]  /*0a30*/  SHF.L.U32 R2, R59, 0x10, RZ ;  /* 0x000000103b027819 */ /* 0x020fca00000006ff */
[----:B------:R-:W-:Y:S01]  /*0a40*/  FMUL.FTZ R79, R2, UR8 ;  /* 0x00000008024f7c20 */ /* 0x000fe20008410000 */
[----:B------:R-:W-:-:S03]  /*0a50*/  @P0 SHF.L.U32 R2, R55, 0x10, RZ ;  /* 0x0000001037020819 */ /* 0x000fc600000006ff */
[----:B------:R-:W-:-:S04]  /*0a60*/  FMUL.FTZ R79, R42, R79 ;  /* 0x0000004f2a4f7220 */ /* 0x000fc80000410000 */
[----:B------:R-:W-:-:S07]  /*0a70*/  @P0 FADD.FTZ R79, R79, R2 ;  /* 0x000000024f4f0221 */ /* 0x000fce0000010000 */
.L_x_3895:
[----:B------:R-:W-:Y:S05]  /*0a80*/  BSYNC B0 ;  /* 0x0000000000007941 */ /* 0x000fea0003800000 */
.L_x_3893:
[----:B------:R-:W-:Y:S04]  /*0a90*/  BSSY B0, `(.L_x_3896) ;  /* 0x000000e000007945 */ /* 0x000fe80003800000 */
[----:B------:R-:W-:Y:S05]  /*0aa0*/  @P3 BRA `(.L_x_3897) ;  /* 0x0000000000143947 */ /* 0x000fea0003800000 */
[----:B------:R-:W-:Y:S01]  /*0ab0*/  MOV R80, RZ ;  /* 0x000000ff00507202 */ /* 0x000fe20000000f00 */
[----:B------:R-:W-:Y:S06]  /*0ac0*/  @!P0 BRA `(.L_x_3898) ;  /* 0x0000000000288947 */ /* 0x000fec0003800000 */
[----:B-----5:R-:W-:-:S04]  /*0ad0*/  PRMT R80, R55, 0x7632, R80 ;  /* 0x0000763237507816 */ /* 0x020fc80000000050 */
[----:B------:R-:W-:Y:S01]  /*0ae0*/  SHF.L.U32 R80, R80, 0x10, RZ ;  /* 0x0000001050507819 */ /* 0x000fe200000006ff */
[----:B------:R-:W-:Y:S06]  /*0af0*/  BRA `(.L_x_3898) ;  /* 0x00000000001c7947 */ /* 0x000fec0003800000 */
.L_x_3897:
[----:B-----5:R-:W-:Y:S02]  /*0b00*/  PRMT R2, R59, 0x7632, R2 ;  /* 0x000076323b027816 */ /* 0x020fe40000000002 */
[----:B------:R-:W-:Y:S02]  /*0b10*/  @P0 PRMT R3, R55, 0x7632, R3 ;  /* 0x0000763237030816 */ /* 0x000fe40000000003 */
[----:B------:R-:W-:Y:S02]  /*0b20*/  SHF.L.U32 R2, R2, 0x10, RZ ;  /* 0x0000001002027819 */ /* 0x000fe400000006ff */
[----:B------:R-:W-:-:S03]  /*0b30*/  @P0 SHF.L.U32 R3, R3, 0x10, RZ ;  /* 0x0000001003030819 */ /* 0x000fc600000006ff */
[----:B------:R-:W-:-:S04]  /*0b40*/  FMUL.FTZ R2, R2, UR8 ;  /* 0x0000000802027c20 */ /* 0x000fc80008410000 */
[----:B------:R-:W-:-:S04]  /*0b50*/  FMUL.FTZ R80, R43, R2 ;  /* 0x000000022b507220 */ /* 0x000fc80000410000 */
[----:B------:R-:W-:-:S07]  /*0b60*/  @P0 FADD.FTZ R80, R80, R3 ;  /* 0x0000000350500221 */ /* 0x000fce0000010000 */
.L_x_3898:
[----:B------:R-:W-:Y:S05]  /*0b70*/  BSYNC B0 ;  /* 0x0000000000007941 */ /* 0x000fea0003800000 */
.L_x_3896:
[----:B------:R-:W0:Y:S01]  /*0b80*/  LDC.64 R2, c[0x0][0x238] ;  /* 0x00008e00ff027b82 */ /* 0x000e220000000a00 */
[----:B------:R-:W-:Y:S02]  /*0b90*/  @P2 IADD3 R83, R60, 0x20, RZ ;  /* 0x000000203c532810 */ /* 0x000fe40007ffe0ff */
[----:B------:R-:W-:Y:S02]  /*0ba0*/  IADD3 R85, R67, 0x20, RZ ;  /* 0x0000002043557810 */ /* 0x000fe40007ffe0ff */
[----:B------:R-:W-:Y:S02]  /*0bb0*/  F2FP.BF16.F32.PACK_AB R63, R80, R79 ;  /* 0x0000004f503f723e */ /* 0x000fe400000010ff */
[----:B------:R-:W-:Y:S01]  /*0bc0*/  F2FP.BF16.F32.PACK_AB R62, R78, R77 ;  /* 0x0000004d4e3e723e */ /* 0x000fe200000010ff */
[----:B------:R-:W1:Y:S01]  /*0bd0*/  @P2 LDC.64 R68, c[0x0][0x220] ;  /* 0x00008800ff442b82 */ /* 0x000e620000000a00 */
[----:B------:R-:W-:Y:S02]  /*0be0*/  F2FP.BF16.F32.PACK_AB R61, R76, R75 ;  /* 0x0000004b4c3d723e */ /* 0x000fe400000010ff */
[----:B------:R-:W-:-:S05]  /*0bf0*/  F2FP.BF16.F32.PACK_AB R60, R74, R73 ;  /* 0x000000494a3c723e */ /* 0x000fca00000010ff */
[----:B------:R-:W2:Y:S01]  /*0c00*/  @P0 LDC.64 R64, c[0x0][0x230] ;  /* 0x00008c00ff400b82 */ /* 0x000ea20000000a00 */
[----:B0-----:R-:W-:-:S05]  /*0c10*/  IMAD.WIDE.U32 R66, R67, 0x10, R2 ;  /* 0x0000001043427825 */ /* 0x001fca00078e0002 */
[----:B------:R0:W-:Y:S01]  /*0c20*/  STG.E.128 desc[UR4][R66.64], R60 ;  /* 0x0000003c42007986 */ /* 0x0001e2000c101d04 */
[----:B-1----:R-:W-:-:S05]  /*0c30*/  @P2 IMAD.WIDE.U32 R68, R83, 0x10, R68 ;  /* 0x0000001053442825 */ /* 0x002fca00078e0044 */
[----:B-----5:R0:W5:Y:S01]  /*0c40*/  @P2 LDG.E.128 R56, desc[UR4][R68.64] ;  /* 0x0000000444382981 */ /* 0x020162000c1e1d00 */
[----:B--2---:R-:W-:-:S05]  /*0c50*/  @P0 IMAD.WIDE.U32 R64, R85, 0x10, R64 ;  /* 0x0000001055400825 */ /* 0x004fca00078e0040 */
[----:B------:R0:W5:Y:S01]  /*0c60*/  @P0 LDG.E.128 R52, desc[UR4][R64.64] ;  /* 0x0000000440340981 */ /* 0x000162000c1e1d00 */
[----:B------:R-:W-:Y:S04]  /*0c70*/  BSSY B0, `(.L_x_3899) ;  /* 0x000000b000007945 */ /* 0x000fe80003800000 */
[----:B------:R-:W-:Y:S05]  /*0c80*/  @P3 BRA `(.L_x_3900) ;  /* 0x0000000000103947 */ /* 0x000fea0003800000 */
[----:B0-----:R-:W-:Y:S01]  /*0c90*/  HFMA2.MMA R64, -RZ, RZ, 0, 0 ;  /* 0x00000000ff407435 */ /* 0x001fe200000001ff */
[----:B------:R-:W-:Y:S10]  /*0ca0*/  @!P0 BRA `(.L_x_3901) ;  /* 0x00000000001c8947 */ /* 0x000ff40003800000 */
[----:B-----5:R-:W-:Y:S01]  /*0cb0*/  SHF.L.U32 R64, R52, 0x10, RZ ;  /* 0x0000001034407819 */ /* 0x020fe200000006ff */
[----:B------:R-:W-:Y:S06]  /*0cc0*/  BRA `(.L_x_3901) ;  /* 0x0000000000147947 */ /* 0x000fec0003800000 */
.L_x_3900:
[----:B0----5:R-:W-:Y:S02]  /*0cd0*/  SHF.L.U32 R60, R56, 0x10, RZ ;  /* 0x00000010383c7819 */ /* 0x021fe400000006ff */
[----:B------:R-:W-:-:S03]  /*0ce0*/  @P0 SHF.L.U32 R63, R52, 0x10, RZ ;  /* 0x00000010343f0819 */ /* 0x000fc600000006ff */
[----:B------:R-:W-:-:S04]  /*0cf0*/  FMUL.FTZ R61, R60, UR8 ;  /* 0x000000083c3d7c20 */ /* 0x000fc80008410000 */
[----:B------:R-:W-:-:S04]  /*0d00*/  FMUL.FTZ R64, R44, R61 ;  /* 0x0000003d2c407220 */ /* 0x000fc80000410000 */
[----:B------:R-:W-:-:S07]  /*0d10*/  @P0 FADD.FTZ R64, R63, R64 ;  /* 0x000000403f400221 */ /* 0x000fce0000010000 */
.L_x_3901:
[----:B------:R-:W-:Y:S05]  /*0d20*/  BSYNC B0 ;  /* 0x0000000000007941 */ /* 0x000fea0003800000 */
.L_x_3899:
[----:B------:R-:W-:Y:S04]  /*0d30*/  BSSY B0, `(.L_x_3902) ;  /* 0x000000e000007945 */ /* 0x000fe80003800000 */
[----:B------:R-:W-:Y:S05]  /*0d40*/  @P3 BRA `(.L_x_3903) ;  /* 0x0000000000143947 */ /* 0x000fea0003800000 */
[----:B------:R-:W-:Y:S01]  /*0d50*/  MOV R65, RZ ;  /* 0x000000ff00417202 */ /* 0x000fe20000000f00 */
[----:B------:R-:W-:Y:S06]  /*0d60*/  @!P0 BRA `(.L_x_3904) ;  /* 0x0000000000288947 */ /* 0x000fec0003800000 */
[----:B-----5:R-:W-:-:S04]  /*0d70*/  PRMT R65, R52, 0x7632, R65 ;  /* 0x0000763234417816 */ /* 0x020fc80000000041 */
[----:B------:R-:W-:Y:S01]  /*0d80*/  SHF.L.U32 R65, R65, 0x10, RZ ;  /* 0x0000001041417819 */ /* 0x000fe200000006ff */
[----:B------:R-:W-:Y:S06]  /*0d90*/  BRA `(.L_x_3904) ;  /* 0x00000000001c7947 */ /* 0x000fec0003800000 */
.L_x_3903:
[----:B-----5:R-:W-:Y:S02]  /*0da0*/  PRMT R60, R56, 0x7632, R60 ;  /* 0x00007632383c7816 */ /* 0x020fe4000000003c */
[----:B------:R-:W-:Y:S02]  /*0db0*/  @P0 PRMT R61, R52, 0x7632, R61 ;  /* 0x00007632343d0816 */ /* 0x000fe4000000003d */
[----:B------:R-:W-:Y:S02]  /*0dc0*/  SHF.L.U32 R60, R60, 0x10, RZ ;  /* 0x000000103c3c7819 */ /* 0x000fe400000006ff */
[----:B------:R-:W-:-:S03]  /*0dd0*/  @P0 SHF.L.U32 R62, R61, 0x10, RZ ;  /* 0x000000103d3e0819 */ /* 0x000fc600000006ff */
[----:B------:R-:W-:-:S04]  /*0de0*/  FMUL.FTZ R60, R60, UR8 ;  /* 0x000000083c3c7c20 */ /* 0x000fc80008410000 */
[----:B------:R-:W-:-:S04]  /*0df0*/  FMUL.FTZ R65, R45, R60 ;  /* 0x0000003c2d417220 */ /* 0x000fc80000410000 */
[----:B------:R-:W-:-:S07]  /*0e00*/  @P0 FADD.FTZ R65, R65, R62 ;  /* 0x0000003e41410221 */ /* 0x000fce0000010000 */
.L_x_3904:
[----:B------:R-:W-:Y:S05]  /*0e10*/  BSYNC B0 ;  /* 0x0000000000007941 */ /* 0x000fea0003800000 */
.L_x_3902:
[----:B------:R-:W-:Y:S04]  /*0e20*/  BSSY B0, `(.L_x_3905) ;  /* 0x000000b000007945 */ /* 0x000fe80003800000 */
[----:B------:R-:W-:Y:S05]  /*0e30*/  @P3 BRA `(.L_x_3906) ;  /* 0x0000000000103947 */ /* 0x000fea0003800000 */
[----:B------:R-:W-:Y:S01]  /*0e40*/  HFMA2.MMA R66, -RZ, RZ, 0, 0 ;  /* 0x00000000ff427435 */ /* 0x000fe200000001ff */
[----:B------:R-:W-:Y:S10]  /*0e50*/  @!P0 BRA `(.L_x_3907) ;  /* 0x00000000001c8947 */ /* 0x000ff40003800000 */
[----:B-----5:R-:W-:Y:S01]  /*0e60*/  SHF.L.U32 R66, R53, 0x10, RZ ;  /* 0x0000001035427819 */ /* 0x020fe200000006ff */
[----:B------:R-:W-:Y:S06]  /*0e70*/  BRA `(.L_x_3907) ;  /* 0x0000000000147947 */ /* 0x000fec0003800000 */
.L_x_3906:
[----:B-----5:R-:W-:Y:S02]  /*0e80*/  SHF.L.U32 R60, R57, 0x10, RZ ;  /* 0x00000010393c7819 */ /* 0x020fe400000006ff */
[----:B------:R-:W-:-:S03]  /*0e90*/  @P0 SHF.L.U32 R63, R53, 0x10, RZ ;  /* 0x00000010353f0819 */ /* 0x000fc600000006ff */
[----:B------:R-:W-:-:S04]  /*0ea0*/  FMUL.FTZ R61, R60, UR8 ;  /* 0x000000083c3d7c20 */ /* 0x000fc80008410000 */
[----:B------:R-:W-:-:S04]  /*0eb0*/  FMUL.FTZ R66, R46, R61 ;  /* 0x0000003d2e427220 */ /* 0x000fc80000410000 */
[----:B------:R-:W-:-:S07]  /*0ec0*/  @P0 FADD.FTZ R66, R63, R66 ;  /* 0x000000423f420221 */ /* 0x000fce0000010000 */
.L_x_3907:
[----:B------:R-:W-:Y:S05]  /*0ed0*/  BSYNC B0 ;  /* 0x0000000000007941 */ /* 0x000fea0003800000 */
.L_x_3905:
[----:B------:R-:W-:Y:S04]  /*0ee0*/  BSSY B0, `(.L_x_3908) ;  /* 0x000000e000007945 */ /* 0x000fe80003800000 */
[----:B------:R-:W-:Y:S05]  /*0ef0*/  @P3 BRA `(.L_x_3909) ;  /* 0x0000000000143947 */ /* 0x000fea0003800000 */
[----:B------:R-:W-:Y:S01]  /*0f00*/  MOV R67, RZ ;  /* 0x000000ff00437202 */ /* 0x000fe20000000f00 */
[----:B------:R-:W-:Y:S06]  /*0f10*/  @!P0 BRA `(.L_x_3910) ;  /* 0x0000000000288947 */ /* 0x000fec0003800000 */
[----:B-----5:R-:W-:-:S04]  /*0f20*/  PRMT R67, R53, 0x7632, R67 ;  /* 0x0000763235437816 */ /* 0x020fc80000000043 */
[----:B------:R-:W-:Y:S01]  /*0f30*/  SHF.L.U32 R67, R67, 0x10, RZ ;  /* 0x0000001043437819 */ /* 0x000fe200000006ff */
[----:B------:R-:W-:Y:S06]  /*0f40*/  BRA `(.L_x_3910) ;  /* 0x00000000001c7947 */ /* 0x000fec0003800000 */
.L_x_3909:
[----:B-----5:R-:W-:Y:S02]  /*0f50*/  PRMT R60, R57, 0x7632, R60 ;  /* 0x00007632393c7816 */ /* 0x020fe4000000003c */
[----:B------:R-:W-:Y:S02]  /*0f60*/  @P0 PRMT R61, R53, 0x7632, R61 ;  /* 0x00007632353d0816 */ /* 0x000fe4000000003d */
[----:B------:R-:W-:Y:S02]  /*0f70*/  SHF.L.U32 R60, R60, 0x10, RZ ;  /* 0x000000103c3c7819 */ /* 0x000fe400000006ff */
[----:B------:R-:W-:-:S03]  /*0f80*/  @P0 SHF.L.U32 R62, R61, 0x10, RZ ;  /* 0x000000103d3e0819 */ /* 0x000fc600000006ff */
[----:B------:R-:W-:-:S04]  /*0f90*/  FMUL.FTZ R60, R60, UR8 ;  /* 0x000000083c3c7c20 */ /* 0x000fc80008410000 */
[----:B------:R-:W-:-:S04]  /*0fa0*/  FMUL.FTZ R67, R47, R60 ;  /* 0x0000003c2f437220 */ /* 0x000fc80000410000 */
[----:B------:R-:W-:-:S07]  /*0fb0*/  @P0 FADD.FTZ R67, R67, R62 ;  /* 0x0000003e43430221 */ /* 0x000fce0000010000 */
.L_x_3910:
[----:B------:R-:W-:Y:S05]  /*0fc0*/  BSYNC B0 ;  /* 0x0000000000007941 */ /* 0x000fea0003800000 */
.L_x_3908:
[----:B------:R-:W-:Y:S04]  /*0fd0*/  BSSY B0, `(.L_x_3911) ;  /* 0x000000b000007945 */ /* 0x000fe80003800000 */
[----:B------:R-:W-:Y:S05]  /*0fe0*/  @P3 BRA `(.L_x_3912) ;  /* 0x0000000000103947 */ /* 0x000fea0003800000 */
[----:B------:R-:W-:Y:S01]  /*0ff0*/  HFMA2.MMA R68, -RZ, RZ, 0, 0 ;  /* 0x00000000ff447435 */ /* 0x000fe200000001ff */
[----:B------:R-:W-:Y:S10]  /*1000*/  @!P0 BRA `(.L_x_3913) ;  /* 0x00000000001c8947 */ /* 0x000ff40003800000 */
[----:B-----5:R-:W-:Y:S01]  /*1010*/  SHF.L.U32 R68, R54, 0x10, RZ ;  /* 0x0000001036447819 */ /* 0x020fe200000006ff */
[----:B------:R-:W-:Y:S06]  /*1020*/  BRA `(.L_x_3913) ;  /* 0x0000000000147947 */ /* 0x000fec0003800000 */
.L_x_3912:
[----:B-----5:R-:W-:Y:S02]  /*1030*/  SHF.L.U32 R60, R58, 0x10, RZ ;  /* 0x000000103a3c7819 */ /* 0x020fe400000006ff */
[----:B------:R-:W-:-:S03]  /*1040*/  @P0 SHF.L.U32 R63, R54, 0x10, RZ ;  /* 0x00000010363f0819 */ /* 0x000fc600000006ff */
[----:B------:R-:W-:-:S04]  /*1050*/  FMUL.FTZ R61, R60, UR8 ;  /* 0x000000083c3d7c20 */ /* 0x000fc80008410000 */
[----:B------:R-:W-:-:S04]  /*1060*/  FMUL.FTZ R68, R48, R61 ;  /* 0x0000003d30447220 */ /* 0x000fc80000410000 */
[----:B------:R-:W-:-:S07]  /*1070*/  @P0 FADD.FTZ R68, R63, R68 ;  /* 0x000000443f440221 */ /* 0x000fce0000010000 */
.L_x_3913:
[----:B------:R-:W-:Y:S05]  /*1080*/  BSYNC B0 ;  /* 0x0000000000007941 */ /* 0x000fea0003800000 */
.L_x_3911:
[----:B------:R-:W-:Y:S04]  /*1090*/  BSSY B0, `(.L_x_3914) ;  /* 0x000000e000007945 */ /* 0x000fe80003800000 */
[----:B------:R-:W-:Y:S05]  /*10a0*/  @P3 BRA `(.L_x_3915) ;  /* 0x0000000000143947 */ /* 0x000fea0003800000 */
[----:B------:R-:W-:Y:S01]  /*10b0*/  MOV R69, RZ ;  /* 0x000000ff00457202 */ /* 0x000fe20000000f00 */
[----:B------:R-:W-:Y:S06]  /*10c0*/  @!P0 BRA `(.L_x_3916) ;  /* 0x0000000000288947 */ /* 0x000fec0003800000 */
[----:B-----5:R-:W-:-:S04]  /*10d0*/  PRMT R69, R54, 0x7632, R69 ;  /* 0x0000763236457816 */ /* 0x020fc80000000045 */
[----:B------:R-:W-:Y:S01]  /*10e0*/  SHF.L.U32 R69, R69, 0x10, RZ ;  /* 0x0000001045457819 */ /* 0x000fe200000006ff */
[----:B------:R-:W-:Y:S06]  /*10f0*/  BRA `(.L_x_3916) ;  /* 0x00000000001c7947 */ /* 0x000fec0003800000 */
.L_x_3915:
[----:B-----5:R-:W-:Y:S02]  /*1100*/  PRMT R60, R58, 0x7632, R60 ;  /* 0x000076323a3c7816 */ /* 0x020fe4000000003c */
[----:B------:R-:W-:Y:S02]  /*1110*/  @P0 PRMT R61, R54, 0x7632, R61 ;  /* 0x00007632363d0816 */ /* 0x000fe4000000003d */
[----:B------:R-:W-:Y:S02]  /*1120*/  SHF.L.U32 R60, R60, 0x10, RZ ;  /* 0x000000103c3c7819 */ /* 0x000fe400000006ff */
[----:B------:R-:W-:-:S03]  /*1130*/  @P0 SHF.L.U32 R62, R61, 0x10, RZ ;  /* 0x000000103d3e0819 */ /* 0x000fc600000006ff */
[----:B------:R-:W-:-:S04]  /*1140*/  FMUL.FTZ R60, R60, UR8 ;  /* 0x000000083c3c7c20 */ /* 0x000fc80008410000 */
[----:B------:R-:W-:-:S04]  /*1150*/  FMUL.FTZ R69, R49, R60 ;  /* 0x0000003c31457220 */ /* 0x000fc80000410000 */
[----:B------:R-:W-:-:S07]  /*1160*/  @P0 FADD.FTZ R69, R69, R62 ;  /* 0x0000003e45450221 */ /* 0x000fce0000010000 */
.L_x_3916:
[----:B------:R-:W-:Y:S05]  /*1170*/  BSYNC B0 ;  /* 0x0000000000007941 */ /* 0x000fea0003800000 */
.L_x_3914:
[----:B------:R-:W-:Y:S04]  /*1180*/  BSSY B0, `(.L_x_3917) ;  /* 0x000000b000007945 */ /* 0x000fe80003800000 */
[----:B------:R-:W-:Y:S05]  /*1190*/  @P3 BRA `(.L_x_3918) ;  /* 0x0000000000103947 */ /* 0x000fea0003800000 */
[----:B------:R-:W-:Y:S01]  /*11a0*/  HFMA2.MMA R82, -RZ, RZ, 0, 0 ;  /* 0x00000000ff527435 */ /* 0x000fe200000001ff */
[----:B------:R-:W-:Y:S10]  /*11b0*/  @!P0 BRA `(.L_x_3919) ;  /* 0x00000000001c8947 */ /* 0x000ff40003800000 */
[----:B-----5:R-:W-:Y:S01]  /*11c0*/  SHF.L.U32 R82, R55, 0x10, RZ ;  /* 0x0000001037527819 */ /* 0x020fe200000006ff */
[----:B------:R-:W-:Y:S06]  /*11d0*/  BRA `(.L_x_3919) ;  /* 0x0000000000147947 */ /* 0x000fec0003800000 */
.L_x_3918:
[----:B-----5:R-:W-:Y:S02]  /*11e0*/  SHF.L.U32 R60, R59, 0x10, RZ ;  /* 0x000000103b3c7819 */ /* 0x020fe400000006ff */
[----:B------:R-:W-:-:S03]  /*11f0*/  @P0 SHF.L.U32 R63, R55, 0x10, RZ ;  /* 0x00000010373f0819 */ /* 0x000fc600000006ff */
[----:B------:R-:W-:-:S04]  /*1200*/  FMUL.FTZ R61, R60, UR8 ;  /* 0x000000083c3d7c20 */ /* 0x000fc80008410000 */
[----:B------:R-:W-:-:S04]  /*1210*/  FMUL.FTZ R82, R50, R61 ;  /* 0x0000003d32527220 */ /* 0x000fc80000410000 */
[----:B------:R-:W-:-:S07]  /*1220*/  @P0 FADD.FTZ R82, R63, R82 ;  /* 0x000000523f520221 */ /* 0x000fce0000010000 */
.L_x_3919:
[----:B------:R-:W-:Y:S05]  /*1230*/  BSYNC B0 ;  /* 0x0000000000007941 */ /* 0x000fea0003800000 */
.L_x_3917:
[----:B------:R-:W-:Y:S04]  /*1240*/  BSSY B0, `(.L_x_3920) ;  /* 0x000000e000007945 */ /* 0x000fe80003800000 */
[----:B------:R-:W-:Y:S05]  /*1250*/  @P3 BRA `(.L_x_3921) ;  /* 0x0000000000143947 */ /* 0x000fea0003800000 */
[----:B------:R-:W-:Y:S01]  /*1260*/  MOV R83, RZ ;  /* 0x000000ff00537202 */ /* 0x000fe20000000f00 */
[----:B------:R-:W-:Y:S06]  /*1270*/  @!P0 BRA `(.L_x_3922) ;  /* 0x0000000000288947 */ /* 0x000fec0003800000 */
[----:B-----5:R-:W-:-:S04]  /*1280*/  PRMT R83, R55, 0x7632, R83 ;  /* 0x0000763237537816 */ /* 0x020fc80000000053 */
[----:B------:R-:W-:Y:S01]  /*1290*/  SHF.L.U32 R83, R83, 0x10, RZ ;  /* 0x0000001053537819 */ /* 0x000fe200000006ff */
[----:B------:R-:W-:Y:S06]  /*12a0*/  BRA `(.L_x_3922) ;  /* 0x00000000001c7947 */ /* 0x000fec0003800000 */
.L_x_3921:
[----:B-----5:R-:W-:Y:S02]  /*12b0*/  PRMT R60, R59, 0x7632, R60 ;  /* 0x000076323b3c7816 */ /* 0x020fe4000000003c */
[----:B------:R-:W-:Y:S02]  /*12c0*/  @P0 PRMT R61, R55, 0x7632, R61 ;  /* 0x00007632373d0816 */ /* 0x000fe4000000003d */
[----:B------:R-:W-:Y:S02]  /*12d0*/  SHF.L.U32 R60, R60, 0x10, RZ ;  /* 0x000000103c3c7819 */ /* 0x000fe400000006ff */
[----:B------:R-:W-:-:S03]  /*12e0*/  @P0 SHF.L.U32 R62, R61, 0x10, RZ ;  /* 0x000000103d3e0819 */ /* 0x000fc600000006ff */
[----:B------:R-:W-:-:S04]  /*12f0*/  FMUL.FTZ R60, R60, UR8 ;  /* 0x000000083c3c7c20 */ /* 0x000fc80008410000 */
[----:B------:R-:W-:-:S04]  /*1300*/  FMUL.FTZ R83, R51, R60 ;  /* 0x0000003c33537220 */ /* 0x000fc80000410000 */
[----:B------:R-:W-:-:S07]  /*1310*/  @P0 FADD.FTZ R83, R83, R62 ;  /* 0x0000003e53530221 */ /* 0x000fce0000010000 */
.L_x_3922:
[----:B------:R-:W-:Y:S05]  /*1320*/  BSYNC B0 ;  /* 0x0000000000007941 */ /* 0x000fea0003800000 */
.L_x_3920:
[----:B------:R-:W-:Y:S01]  /*1330*/  FADD.FTZ R61, RZ, R73 ;  /* 0x00000049ff3d7221 */ /* 0x000fe20000010000 */
[----:B------:R-:W-:Y:S01]  /*1340*/  IMAD.WIDE.U32 R2, R85, 0x10, R2 ;  /* 0x0000001055027825 */ /* 0x000fe200078e0002 */
[----:B------:R-:W-:Y:S01]  /*1350*/  F2FP.BF16.F32.PACK_AB R63, R83, R82 ;  /* 0x00000052533f723e */ /* 0x000fe200000010ff */
[----:B------:R-:W-:Y:S02]  /*1360*/  UMOV UR10, 0xffffffff ;  /* 0xffffffff000a7882 */ /* 0x000fe40000000000 */
[----:B------:R-:W-:Y:S01]  /*1370*/  FADD.FTZ R60, R61, R74 ;  /* 0x0000004a3d3c7221 */ /* 0x000fe20000010000 */
[----:B------:R-:W-:Y:S02]  /*1380*/  F2FP.BF16.F32.PACK_AB R62, R69, R68 ;  /* 0x00000044453e723e */ /* 0x000fe400000010ff */
[----:B------:R-:W-:Y:S01]  /*1390*/  ISETP.NE.AND P0, PT, R70, RZ, PT ;  /* 0x000000ff4600720c */ /* 0x000fe20003f05270 */
        /* <DEDUP_REMOVED lines=71> */
.L_x_3938:
        /* <DEDUP_REMOVED lines=25> */
[----:B------:R-:W-:Y:S01]  /*19a0*/  FADD.FTZ R86, -R85, R67 ;  /* 0x0000004355567221 */ /* 0x000fe20000010100 */
[C---:B------:R-:W-:Y:S01]  /*19b0*/  FMUL.FTZ R77, R63.reuse, R72 ;  /* 0x000000483f4d7220 */ /* 0x040fe20000410000 */
[----:B------:R-:W-:Y:S01]  /*19c0*/  LEA.HI R61, R2, R71, RZ, 0x3 ;  /* 0x00000047023d7211 */ /* 0x000fe200078f18ff */
[C---:B------:R-:W-:Y:S01]  /*19d0*/  FMUL.FTZ R67, R63.reuse, R62 ;  /* 0x0000003e3f437220 */ /* 0x040fe20000410000 */
[----:B------:R-:W1:Y:S01]  /*19e0*/  LDC.64 R2, c[0x0][0x2b8] ;  /* 0x0000ae00ff027b82 */ /* 0x000e620000000a00 */
[----:B------:R-:W-:Y:S01]  /*19f0*/  FMUL.FTZ R76, R63, R76 ;  /* 0x0000004c3f4c7220 */ /* 0x000fe20000410000 */
[C---:B------:R-:W-:Y:S01]  /*1a00*/  FADD.FTZ R90, -R85.reuse, R64 ;  /* 0x00000040555a7221 */ /* 0x040fe20000010100 */
[C---:B0-----:R-:W-:Y:S01]  /*1a10*/  FADD.FTZ R84, -R85.reuse, R78 ;  /* 0x0000004e55547221 */ /* 0x041fe20000010100 */
[C---:B------:R-:W-:Y:S01]  /*1a20*/  FADD.FTZ R64, -R85.reuse, R65 ;  /* 0x0000004155407221 */ /* 0x040fe20000010100 */
[C---:B------:R-:W-:Y:S01]  /*1a30*/  FADD.FTZ R74, -R85.reuse, R74 ;  /* 0x0000004a554a7221 */ /* 0x040fe20000010100 */
[C---:B------:R-:W-:Y:S01]  /*1a40*/  FADD.FTZ R78, -R85.reuse, R79 ;  /* 0x0000004f554e7221 */ /* 0x040fe20000010100 */
[----:B------:R-:W-:Y:S01]  /*1a50*/  FADD.FTZ R66, -R85, R66 ;  /* 0x0000004255427221 */ /* 0x000fe20000010100 */
[----:B------:R-:W-:Y:S01]  /*1a60*/  FMUL.FTZ R65, R63, R60 ;  /* 0x0000003c3f417220 */ /* 0x000fe20000410000 */
[----:B------:R-:W-:Y:S01]  /*1a70*/  LEA.HI.SX32 R61, R61, R70, 0x1d ;  /* 0x000000463d3d7211 */ /* 0x000fe200078feaff */
[----:B------:R-:W-:Y:S01]  /*1a80*/  FFMA.FTZ R62, R24, R77, R8 ;  /* 0x0000004d183e7223 */ /* 0x000fe20000010008 */
[C---:B------:R-:W-:Y:S01]  /*1a90*/  FADD.FTZ R80, -R85.reuse, R80 ;  /* 0x0000005055507221 */ /* 0x040fe20000010100 */
[C---:B------:R-:W-:Y:S01]  /*1aa0*/  FADD.FTZ R68, -R85.reuse, R68 ;  /* 0x0000004455447221 */ /* 0x040fe20000010100 */
[----:B------:R-:W-:Y:S01]  /*1ab0*/  FADD.FTZ R88, -R85, R69 ;  /* 0x0000004555587221 */ /* 0x000fe20000010100 */
[----:B------:R-:W-:Y:S01]  /*1ac0*/  FFMA.FTZ R60, R22, R67, R6 ;  /* 0x00000043163c7223 */ /* 0x000fe20000010006 */
[----:B------:R-:W-:Y:S01]  /*1ad0*/  FFMA.FTZ R77, R23, R76, R7 ;  /* 0x0000004c174d7223 */ /* 0x000fe20000010007 */
[C---:B------:R-:W-:Y:S01]  /*1ae0*/  FADD.FTZ R82, -R85.reuse, R82 ;  /* 0x0000005255527221 */ /* 0x040fe20000010100 */
[----:B------:R-:W-:Y:S01]  /*1af0*/  FADD.FTZ R92, -R85, R83 ;  /* 0x00000053555c7221 */ /* 0x000fe20000010100 */
[C---:B------:R-:W-:Y:S01]  /*1b00*/  FMUL.FTZ R74, R63.reuse, R74 ;  /* 0x0000004a3f4a7220 */ /* 0x040fe20000410000 */
[C---:B------:R-:W-:Y:S01]  /*1b10*/  FMUL.FTZ R79, R63.reuse, R78 ;  /* 0x0000004e3f4f7220 */ /* 0x040fe20000410000 */
[C---:B------:R-:W-:Y:S01]  /*1b20*/  FMUL.FTZ R71, R63.reuse, R66 ;  /* 0x000000423f477220 */ /* 0x040fe20000410000 */
[C---:B------:R-:W-:Y:S01]  /*1b30*/  FMUL.FTZ R84, R63.reuse, R84 ;  /* 0x000000543f547220 */ /* 0x040fe20000410000 */
[C---:B------:R-:W-:Y:S01]  /*1b40*/  FMUL.FTZ R80, R63.reuse, R80 ;  /* 0x000000503f507220 */ /* 0x040fe20000410000 */
[C---:B------:R-:W-:Y:S01]  /*1b50*/  FMUL.FTZ R73, R63.reuse, R68 ;  /* 0x000000443f497220 */ /* 0x040fe20000410000 */
[----:B------:R-:W-:Y:S01]  /*1b60*/  FMUL.FTZ R88, R63, R88 ;  /* 0x000000583f587220 */ /* 0x000fe20000410000 */
[C---:B------:R-:W-:Y:S01]  /*1b70*/  IADD3 R81, R61.reuse, 0x20, RZ ;  /* 0x000000203d517810 */ /* 0x040fe20007ffe0ff */
[----:B-1----:R-:W-:-:S04]  /*1b80*/  IMAD.WIDE.U32 R66, R61, 0x10, R2 ;  /* 0x000000103d427825 */ /* 0x002fc800078e0002 */
        /* <DEDUP_REMOVED lines=20> */
[----:B------:R-:W-:Y:S01]  /*1cd0*/  IMAD.WIDE.U32 R2, R81, 0x10, R2 ;  /* 0x0000001051027825 */ /* 0x000fe200078e0002 */
        /* <DEDUP_REMOVED lines=8> */
.L_x_3925:
[----:B------:R-:W-:Y:S05]  /*1d60*/  BSYNC B0 ;  /* 0x0000000000007941 */ /* 0x000fea0003800000 */
.L_x_3924:
[----:B-1----:R-:W1:Y:S02]  /*1d70*/  LDC.64 R2, c[0x0][0x210] ;  /* 0x00008400ff027b82 */ /* 0x002e640000000a00 */
[----:B-1----:R-:W-:-:S04]  /*1d80*/  LEA R0, R2, R0, 0x2 ;  /* 0x0000000002007211 */ /* 0x002fc800078e10ff */
[----:B------:R-:W-:-:S13]  /*1d90*/  ISETP.GE.AND P0, PT, R0, R3, PT ;  /* 0x000000030000720c */ /* 0x000fda0003f06270 */
[----:B------:R-:W-:Y:S05]  /*1da0*/  @!P0 BRA `(.L_x_3926) ;  /* 0xffffffe400548947 */ /* 0x000fea000383ffff */
[----:B------:R-:W-:Y:S05]  /*1db0*/  EXIT ;  /* 0x000000000000794d */ /* 0x000fea0003800000 */
.L_x_3923:
        /* <DEDUP_REMOVED lines=8> */
.L_x_3928:
[----:B------:R-:W-:Y:S05]  /*1e40*/  BSYNC B0 ;  /* 0x0000000000007941 */ /* 0x000fea0003800000 */
.L_x_3927:
        /* <DEDUP_REMOVED lines=10> */
.L_x_3929:
[----:B------:R-:W-:Y:S01]  /*1ef0*/  HFMA2.MMA R88, -RZ, RZ, 0, 2.384185791015625e-07 ;  /* 0x00000004ff587435 */ /* 0x000fe200000001ff */
[----:B------:R-:W-:-:S05]  /*1f00*/  MOV R2, R87 ;  /* 0x0000005700027202 */ /* 0x000fca0000000f00 */
[----:B------:R-:W-:-:S05]  /*1f10*/  FADD.FTZ R60, R3, R2 ;  /* 0x00000002033c7221 */ /* 0x000fca0000010000 */
[----:B------:R-:W-:-:S07]  /*1f20*/  MOV R89, R60 ;  /* 0x0000003c00597202 */ /* 0x000fce0000000f00 */
[----:B------:R-:W-:Y:S05]  /*1f30*/  WARPSYNC.COLLECTIVE R86, `(.L_x_3930) ;  /* 0x0000000056087348 */ /* 0x000fea0003c00000 */
[----:B------:R0:W1:Y:S02]  /*1f40*/  SHFL.BFLY P2, R87, R89, R88, R91 ;  /* 0x0c00005859577389 */ /* 0x000064000004005b */
[----:B01----:R-:W-:Y:S01]  /*1f50*/  ENDCOLLECTIVE ;  /* 0x000000000000791b */ /* 0x003fe20003800000 */
.L_x_3930:
[----:B------:R-:W-:Y:S01]  /*1f60*/  HFMA2.MMA R88, -RZ, RZ, 0, 4.76837158203125e-07 ;  /* 0x00000008ff587435 */ /* 0x000fe200000001ff */
[----:B------:R-:W-:-:S05]  /*1f70*/  MOV R61, R87 ;  /* 0x00000057003d7202 */ /* 0x000fca0000000f00 */
[----:B------:R-:W-:-:S05]  /*1f80*/  FADD.FTZ R61, R60, R61 ;  /* 0x0000003d3c3d7221 */ /* 0x000fca0000010000 */
[----:B------:R-:W-:-:S07]  /*1f90*/  MOV R89, R61 ;  /* 0x0000003d00597202 */ /* 0x000fce0000000f00 */
[----:B------:R-:W-:Y:S05]  /*1fa0*/  WARPSYNC.COLLECTIVE R86, `(.L_x_3931) ;  /* 0x0000000056087348 */ /* 0x000fea0003c00000 */
[----:B------:R0:W1:Y:S02]  /*1fb0*/  SHFL.BFLY P2, R87, R89, R88, R91 ;  /* 0x0c00005859577389 */ /* 0x000064000004005b */
[----:B01----:R-:W-:Y:S01]  /*1fc0*/  ENDCOLLECTIVE ;  /* 0x000000000000791b */ /* 0x003fe20003800000 */
.L_x_3931:
[----:B------:R-:W-:Y:S01]  /*1fd0*/  HFMA2.MMA R88, -RZ, RZ, 0, 9.5367431640625e-07 ;  /* 0x00000010ff587435 */ /* 0x000fe200000001ff */
[----:B------:R-:W-:-:S05]  /*1fe0*/  MOV R2, R87 ;  /* 0x0000005700027202 */ /* 0x000fca0000000f00 */
[----:B------:R-:W-:-:S05]  /*1ff0*/  FADD.FTZ R63, R61, R2 ;  /* 0x000000023d3f7221 */ /* 0x000fca0000010000 */
[----:B------:R-:W-:-:S07]  /*2000*/  MOV R89, R63 ;  /* 0x0000003f00597202 */ /* 0x000fce0000000f00 */
[----:B------:R-:W-:Y:S05]  /*2010*/  WARPSYNC.COLLECTIVE R86, `(.L_x_3932) ;  /* 0x0000000056087348 */ /* 0x000fea0003c00000 */
[----:B------:R0:W1:Y:S02]  /*2020*/  SHFL.BFLY P2, R87, R89, R88, R91 ;  /* 0x0c00005859577389 */ /* 0x000064000004005b */
[----:B01----:R-:W-:Y:S01]  /*2030*/  ENDCOLLECTIVE ;  /* 0x000000000000791b */ /* 0x003fe20003800000 */
.L_x_3932:
        /* <DEDUP_REMOVED lines=40> */
.L_x_3933:
[----:B------:R-:W-:Y:S01]  /*22c0*/  HFMA2.MMA R88, -RZ, RZ, 0, 1.1920928955078125e-07 ;  /* 0x00000002ff587435 */ /* 0x000fe200000001ff */
[----:B------:R-:W-:-:S05]  /*22d0*/  MOV R3, R87 ;  /* 0x0000005700037202 */ /* 0x000fca0000000f00 */
[----:B------:R-:W-:-:S05]  /*22e0*/  FADD.FTZ R3, R2, R3 ;  /* 0x0000000302037221 */ /* 0x000fca0000010000 */
[----:B------:R-:W-:-:S07]  /*22f0*/  MOV R89, R3 ;  /* 0x0000000300597202 */ /* 0x000fce0000000f00 */
[----:B------:R-:W-:Y:S05]  /*2300*/  WARPSYNC.COLLECTIVE R86, `(.L_x_3934) ;  /* 0x0000000056087348 */ /* 0x000fea0003c00000 */
[----:B------:R0:W1:Y:S02]  /*2310*/  SHFL.BFLY P2, R87, R89, R88, R91 ;  /* 0x0c00005859577389 */ /* 0x000064000004005b */
[----:B01----:R-:W-:Y:S01]  /*2320*/  ENDCOLLECTIVE ;  /* 0x000000000000791b */ /* 0x003fe20003800000 */
.L_x_3934:
[----:B------:R-:W-:Y:S01]  /*2330*/  HFMA2.MMA R88, -RZ, RZ, 0, 2.384185791015625e-07 ;  /* 0x00000004ff587435 */ /* 0x000fe200000001ff */
[----:B------:R-:W-:-:S05]  /*2340*/  MOV R60, R87 ;  /* 0x00000057003c7202 */ /* 0x000fca0000000f00 */
[----:B------:R-:W-:-:S05]  /*2350*/  FADD.FTZ R60, R3, R60 ;  /* 0x0000003c033c7221 */ /* 0x000fca0000010000 */
[----:B------:R-:W-:-:S07]  /*2360*/  MOV R89, R60 ;  /* 0x0000003c00597202 */ /* 0x000fce0000000f00 */
[----:B------:R-:W-:Y:S05]  /*2370*/  WARPSYNC.COLLECTIVE R86, `(.L_x_3935) ;  /* 0x0000000056087348 */ /* 0x000fea0003c00000 */
[----:B------:R0:W1:Y:S02]  /*2380*/  SHFL.BFLY P2, R87, R89, R88, R91 ;  /* 0x0c00005859577389 */ /* 0x000064000004005b */
[----:B01----:R-:W-:Y:S01]  /*2390*/  ENDCOLLECTIVE ;  /* 0x000000000000791b */ /* 0x003fe20003800000 */
.L_x_3935:
[----:B------:R-:W-:Y:S01]  /*23a0*/  HFMA2.MMA R88, -RZ, RZ, 0, 4.76837158203125e-07 ;  /* 0x00000008ff587435 */ /* 0x000fe200000001ff */
[----:B------:R-:W-:-:S05]  /*23b0*/  MOV R61, R87 ;  /* 0x00000057003d7202 */ /* 0x000fca0000000f00 */
[----:B------:R-:W-:-:S05]  /*23c0*/  FADD.FTZ R61, R60, R61 ;  /* 0x0000003d3c3d7221 */ /* 0x000fca0000010000 */
[----:B------:R-:W-:-:S07]  /*23d0*/  MOV R89, R61 ;  /* 0x0000003d00597202 */ /* 0x000fce0000000f00 */
[----:B------:R-:W-:Y:S05]  /*23e0*/  WARPSYNC.COLLECTIVE R86, `(.L_x_3936) ;  /* 0x0000000056087348 */ /* 0x000fea0003c00000 */
[----:B------:R0:W1:Y:S02]  /*23f0*/  SHFL.BFLY P2, R87, R89, R88, R91 ;  /* 0x0c00005859577389 */ /* 0x000064000004005b */
[----:B01----:R-:W-:Y:S01]  /*2400*/  ENDCOLLECTIVE ;  /* 0x000000000000791b */ /* 0x003fe20003800000 */
.L_x_3936:
[----:B------:R-:W-:Y:S01]  /*2410*/  HFMA2.MMA R88, -RZ, RZ, 0, 9.5367431640625e-07 ;  /* 0x00000010ff587435 */ /* 0x000fe200000001ff */
[----:B------:R-:W-:-:S05]  /*2420*/  MOV R84, R87 ;  /* 0x0000005700547202 */ /* 0x000fca0000000f00 */
[----:B------:R-:W-:-:S05]  /*2430*/  FADD.FTZ R84, R61, R84 ;  /* 0x000000543d547221 */ /* 0x000fca0000010000 */
[----:B------:R-:W-:-:S07]  /*2440*/  MOV R89, R84 ;  /* 0x0000005400597202 */ /* 0x000fce0000000f00 */
[----:B------:R-:W-:Y:S05]  /*2450*/  WARPSYNC.COLLECTIVE R86, `(.L_x_3937) ;  /* 0x0000000056087348 */ /* 0x000fea0003c00000 */
[----:B------:R0:W1:Y:S02]  /*2460*/  SHFL.BFLY P2, R87, R89, R88, R91 ;  /* 0x0c00005859577389 */ /* 0x000064000004005b */
[----:B01----:R-:W-:Y:S01]  /*2470*/  ENDCOLLECTIVE ;  /* 0x000000000000791b */ /* 0x003fe20003800000 */
.L_x_3937:
[----:B------:R-:W-:Y:S01]  /*2480*/  MOV R63, R87 ;  /* 0x00000057003f7202 */ /* 0x000fe20000000f00 */
[----:B------:R-:W-:Y:S06]  /*2490*/  BRA `(.L_x_3938) ;  /* 0xfffffff000dc7947 */ /* 0x000fec000383ffff */
.L_x_3939:
        /* <DEDUP_REMOVED lines=14> */
.L_x_16511:


//--------------------- .text._ZN10layer_norm13ln_fwd_kernelINS_13Kernel_traitsIf13__nv_bfloat16S2_S2_fjLj512ELj1ELj4ELj1ELj16ENS_18Kernel_traits_baseILj512EfS2_S2_S2_fjLj128EEEEELb1ELb0ELb0ELb0EEEvNS_9FwdParamsE --------------------------
	.section	.text._ZN10layer_norm13ln_fwd_kernelINS_13Kernel_traitsIf13__nv_bfloat16S2_S2_fjLj512ELj1ELj4ELj1ELj16ENS_18Kernel_traits_baseILj512EfS2_S2_S2_fjLj128EEEEELb1ELb0ELb0ELb0EEEvNS_9FwdParamsE,"ax",@progbits
	.align	128
        .global         _ZN10layer_norm13ln_fwd_kernelINS_13Kernel_traitsIf13__nv_bfloat16S2_S2_fjLj512ELj1ELj4ELj1ELj16ENS_18Kernel_traits_baseILj512EfS2_S2_S2_fjLj128EEEEELb1ELb0ELb0ELb0EEEvNS_9FwdParamsE
        .type           _ZN10layer_norm13ln_fwd_kernelINS_13Kernel_traitsIf13__nv_bfloat16S2_S2_fjLj512ELj1ELj4ELj1ELj16ENS_18Kernel_traits_baseILj512EfS2_S2_S2_fjLj128EEEEELb1ELb0ELb0ELb0EEEvNS_9FwdParamsE,@function
        .size           _ZN10layer_norm13ln_fwd_kernelINS_13Kernel_traitsIf13__nv_bfloat16S2_S2_fjLj512ELj1ELj4ELj1ELj16ENS_18Kernel_traits_baseILj512EfS2_S2_S2_fjLj128EEEEELb1ELb0ELb0ELb0EEEvNS_9FwdParamsE,(.L_x_16512 - _ZN10layer_norm13ln_fwd_kernelINS_13Kernel_traitsIf13__nv_bfloat16S2_S2_fjLj512ELj1ELj4ELj1ELj16ENS_18Kernel_traits_baseILj512EfS2_S2_S2_fjLj128EEEEELb1ELb0ELb0ELb0EEEvNS_9FwdParamsE)
        .other          _ZN10layer_norm13ln_fwd_kernelINS_13Kernel_traitsIf13__nv_bfloat16S2_S2_fjLj512ELj1ELj4ELj1ELj16ENS_18Kernel_traits_baseILj512EfS2_S2_S2_fjLj128EEEEELb1ELb0ELb0ELb0EEEvNS_9FwdParamsE,@"STO_CUDA_ENTRY STV_DEFAULT"
_ZN10layer_norm13ln_fwd_kernelINS_13Kernel_traitsIf13__nv_bfloat16S2_S2_fjLj512ELj1ELj4ELj1ELj16ENS_18Kernel_traits_baseILj512EfS2_S2_S2_fjLj128EEEEELb1ELb0ELb0ELb0EEEvNS_9FwdParamsE:
.text._ZN10layer_norm13ln_fwd_kernelINS_13Kernel_traitsIf13__nv_bfloat16S2_S2_fjLj512ELj1ELj4ELj1ELj16ENS_18Kernel_traits_baseILj512EfS2_S2_S2_fjLj128EEEEELb1ELb0ELb0ELb0EEEvNS_9FwdParamsE:
[----:B------:R-:W-:Y:S01]  /*0000*/  LDC R1, c[0x0][0x28] ;  /* 0x00000a00ff017b82 */ /* 0x000fe20000000800 */
[----:B------:R-:W-:Y:S01]  /*0010*/  ULDC.U8 UR4, c[0x0][0x2f4] ;  /* 0x0000bd0000047ab9 */ /* 0x000fe20000000000 */
[----:B------:R-:W-:Y:S01]  /*0020*/  ULDC.64 UR6, c[0x0][0x2e0] ;  /* 0x0000b80000067ab9 */ /* 0x000fe20000000a00 */
[----:B------:R-:W-:Y:S01]  /*0030*/  ISETP.NE.AND P0, PT, RZ, UR4, PT ;  /* 0x00000004ff007c0c */ /* 0x000fe2000bf05270 */
[----:B------:R-:W-:Y:S01]  /*0040*/  IMAD.U32 R2, RZ, RZ, UR6 ;  /* 0x00000006ff027e24 */ /* 0x000fe2000f8e00ff */
[----:B------:R-:W-:Y:S01]  /*0050*/  ULDC.64 UR4, c[0x0][0x208] ;  /* 0x0000820000047ab9 */ /* 0x000fe20000000a00 */
[----:B------:R-:W-:Y:S02]  /*0060*/  IMAD.U32 R3, RZ, RZ, UR7 ;  /* 0x00000007ff037e24 */ /* 0x000fe4000f8e00ff */
[----:B------:R-:W0:Y:S08]  /*0070*/  LDC R8, c[0x0][0x2e8] ;  /* 0x0000ba00ff087b82 */ /* 0x000e300000000800 */
        /* <DEDUP_REMOVED lines=11> */
[----:B--2---:R-:W-:Y:S02]  /*0130*/  @P0 R2UR UR7, R3 ;  /* 0x00000000030702ca */ /* 0x004fe400000e0000 */
[----:B-1----:R-:W-:Y:S02]  /*0140*/  LOP3.LUT R3, R6, 0x1f, RZ, 0xc0, !PT ;  /* 0x0000001f06037812 */ /* 0x002fe400078ec0ff */
[----:B------:R-:W-:Y:S01]  /*0150*/  @P0 R2UR UR6, R2 ;  /* 0x00000000020602ca */ /* 0x000fe200000e0000 */
[----:B----4-:R-:W-:Y:S01]  /*0160*/  IMAD R2, R11, UR8, R6 ;  /* 0x000000080b027c24 */ /* 0x010fe2000f8e0206 */
[----:B------:R-:W-:-:S04]  /*0170*/  LOP3.LUT R7, R3, 0x1f, RZ, 0x3c, !PT ;  /* 0x0000001f03077812 */ /* 0x000fc800078e3cff */
[----:B------:R-:W-:Y:S02]  /*0180*/  LEA.HI.SX32 R76, R0, R7, 0x1d ;  /* 0x00000007004c7211 */ /* 0x000fe400078feaff */
[----:B------:R-:W-:Y:S01]  /*0190*/  SHF.R.U32.HI R0, RZ, 0x5, R6 ;  /* 0x00000005ff007819 */ /* 0x000fe20000011606 */
[----:B------:R-:W-:Y:S01]  /*01a0*/  UIADD3 UR18, UR7, -0x4498517b, URZ ;  /* 0xbb67ae8507127890 */ /* 0x000fe2000fffe03f */
[C---:B------:R-:W-:Y:S01]  /*01b0*/  LOP3.LUT P3, RZ, R76.reuse, 0xffffffe0, RZ, 0xc0, !PT ;  /* 0xffffffe04cff7812 */ /* 0x040fe2000786c0ff */
[----:B------:R-:W-:Y:S01]  /*01c0*/  UIADD3 UR20, UR7, 0x76cf5d0a, URZ ;  /* 0x76cf5d0a07147890 */ /* 0x000fe2000fffe03f */
[----:B------:R-:W-:Y:S01]  /*01d0*/  ISETP.GE.U32.AND P2, PT, R76, 0x40, PT ;  /* 0x000000404c00780c */ /* 0x000fe20003f46070 */
[----:B------:R-:W-:Y:S01]  /*01e0*/  UIADD3 UR17, UR6, -0x61c88647, URZ ;  /* 0x9e3779b906117890 */ /* 0x000fe2000fffe03f */
[----:B------:R-:W-:Y:S01]  /*01f0*/  P2R R59, PR, RZ, 0x8 ;  /* 0x00000008ff3b7803 */ /* 0x000fe20000000000 */
[----:B------:R-:W-:Y:S01]  /*0200*/  UIADD3 UR19, UR6, 0x3c6ef372, URZ ;  /* 0x3c6ef37206137890 */ /* 0x000fe2000fffe03f */
[----:B------:R-:W-:Y:S01]  /*0210*/  P2R R58, PR, RZ, 0x4 ;  /* 0x00000004ff3a7803 */ /* 0x000fe20000000000 */
[----:B------:R-:W-:Y:S01]  /*0220*/  UIADD3 UR21, UR6, -0x255992d5, URZ ;  /* 0xdaa66d2b06157890 */ /* 0x000fe2000fffe03f */
[----:B------:R-:W-:Y:S01]  /*0230*/  IMAD R0, R11, 0x4, R0 ;  /* 0x000000040b007824 */ /* 0x000fe200078e0200 */
[----:B-----5:R-:W-:Y:S01]  /*0240*/  @P0 IADD3 R8, P1, R4, R13, RZ ;  /* 0x0000000d04080210 */ /* 0x020fe20007f3e0ff */
[----:B------:R-:W-:-:S02]  /*0250*/  UIADD3 UR22, UR7, 0x32370b8f, URZ ;  /* 0x32370b8f07167890 */ /* 0x000fc4000fffe03f */
[----:B------:R-:W-:Y:S01]  /*0260*/  UIADD3 UR23, UR6, 0x78dde6e4, URZ ;  /* 0x78dde6e406177890 */ /* 0x000fe2000fffe03f */
[----:B------:R-:W-:Y:S01]  /*0270*/  @P0 IADD3.X R9, RZ, R5, RZ, P1, !PT ;  /* 0x00000005ff090210 */ /* 0x000fe20000ffe4ff */
        /* <DEDUP_REMOVED lines=27> */
.L_x_3941:
[----:B------:R-:W-:Y:S05]  /*0430*/  BSYNC B0 ;  /* 0x0000000000007941 */ /* 0x000fea0003800000 */
.L_x_3940:
        /* <DEDUP_REMOVED lines=17> */
.L_x_3943:
[----:B------:R-:W-:Y:S05]  /*0550*/  BSYNC B0 ;  /* 0x0000000000007941 */ /* 0x000fea0003800000 */
.L_x_3942:
[----:B------:R-:W-:Y:S01]  /*0560*/  ULDC UR8, c[0x0][0x214] ;  /* 0x0000850000087ab9 */ /* 0x000fe20000000800 */
[----:B------:R-:W-:Y:S01]  /*0570*/  UIADD3 UR32, UR7, -0x24c28bd8, URZ ;  /* 0xdb3d742807207890 */ /* 0x000fe2000fffe03f */
[----:B------:R-:W-:Y:S02]  /*0580*/  ISETP.GE.AND P0, PT, R0, UR8, PT ;  /* 0x0000000800007c0c */ /* 0x000fe4000bf06270 */
[----:B------:R-:W-:-:S11]  /*0590*/  SHF.R.U64 R3, R8, 0x2, R9 ;  /* 0x0000000208037819 */ /* 0x000fd60000001209 */
[----:B------:R-:W-:Y:S05]  /*05a0*/  @P0 EXIT ;  /* 0x000000000000094d */ /* 0x000fea0003800000 */
[----:B01----:R-:W-:Y:S01]  /*05b0*/  IMAD.HI.U32 R5, R2, -0x326172a9, RZ ;  /* 0xcd9e8d5702057827 */ /* 0x003fe200078e00ff */
        /* <DEDUP_REMOVED lines=65> */
[----:B------:R-:W-:Y:S01]  /*09d0*/  IMAD R7, R11, -0x326172a9, RZ ;  /* 0xcd9e8d570b077824 */ /* 0x000fe200078e02ff */
[----:B------:R-:W-:Y:S01]  /*09e0*/  LOP3.LUT R5, R5, UR34, R6, 0x96, !PT ;  /* 0x0000002205057c12 */ /* 0x000fe2000f8e9606 */
[----:B------:R-:W-:Y:S01]  /*09f0*/  IMAD.WIDE.U32 R10, R9, -0x326172a9, RZ ;  /* 0xcd9e8d57090a7825 */ /* 0x000fe200078e00ff */
[----:B------:R-:W-:-:S04]  /*0a00*/  HFMA2.MMA R9, -RZ, RZ, 0, 0 ;  /* 0x00000000ff097435 */ /* 0x000fc800000001ff */
[----:B------:R-:W-:Y:S01]  /*0a10*/  LOP3.LUT R6, R11, UR33, R7, 0x96, !PT ;  /* 0x000000210b067c12 */ /* 0x000fe2000f8e9607 */
[----:B------:R-:W-:Y:S02]  /*0a20*/  IMAD.MOV.U32 R7, RZ, RZ, R10 ;  /* 0x000000ffff077224 */ /* 0x000fe400078e000a */
[----:B------:R-:W-:-:S07]  /*0a30*/  IMAD R10, R12, -0x2daee0ad, RZ ;  /* 0xd2511f530c0a7824 */ /* 0x000fce00078e02ff */
.L_x_4066:
        /* <DEDUP_REMOVED lines=23> */
[----:B0-----:R-:W-:-:S04]  /*0bb0*/  IMAD.WIDE.U32 R36, R13, 0x10, R36 ;  /* 0x000000100d247825 */ /* 0x001fc800078e0024 */
[----:B-1----:R-:W-:Y:S02]  /*0bc0*/  @P0 IMAD.WIDE.U32 R40, R13, 0x10, R38 ;  /* 0x000000100d280825 */ /* 0x002fe400078e0026 */
        /* <DEDUP_REMOVED lines=14> */
.L_x_3948:
[----:B------:R-:W-:-:S07]  /*0cb0*/  MOV R11, R7 ;  /* 0x00000007000b7202 */ /* 0x000fce0000000f00 */
.L_x_3949:
[----:B------:R-:W-:Y:S05]  /*0cc0*/  BSYNC B2 ;  /* 0x0000000000027941 */ /* 0x000fea0003800000 */
.L_x_3947:
        /* <DEDUP_REMOVED lines=16> */
.L_x_3953:
[----:B------:R-:W-:Y:S05]  /*0dd0*/  BSYNC B3 ;  /* 0x0000000000037941 */ /* 0x000fea0003800000 */
.L_x_3952:
        /* <DEDUP_REMOVED lines=44> */
.L_x_3951:
[----:B------:R-:W-:Y:S05]  /*10a0*/  BSYNC B2 ;  /* 0x0000000000027941 */ /* 0x000fea0003800000 */
.L_x_3950:
        /* <DEDUP_REMOVED lines=8> */
[----:B------:R-:W1:Y:S03]  /*1130*/  LDC R57, c[0x0][0x294] ;  /* 0x0000a500ff397b82 */ /* 0x000e660000000800 */
[----:B------:R-:W-:Y:S01]  /*1140*/  FFMA.FTZ R8, R8, R77, 1.1641532182693481445e-10 ;  /* 0x2f00000008087423 */ /* 0x000fe2000001004d */
[----:B0-----:R-:W-:-:S04]  /*1150*/  FMUL.FTZ R11, R11, R56 ;  /* 0x000000380b0b7220 */ /* 0x001fc80000410000 */
[----:B-1----:R-:W-:Y:S02]  /*1160*/  FSETP.GTU.FTZ.AND P2, PT, R8, R57, PT ;  /* 0x000000390800720b */ /* 0x002fe40003f5c000 */
[----:B------:R-:W-:Y:S02]  /*1170*/  PRMT R8, R36, 0x7632, R8 ;  /* 0x0000763224087816 */ /* 0x000fe40000000008 */
[----:B------:R-:W-:Y:S02]  /*1180*/  FSEL R11, R11, RZ, !P2 ;  /* 0x000000ff0b0b7208 */ /* 0x000fe40005000000 */
[----:B------:R-:W-:-:S03]  /*1190*/  P2R R52, PR, RZ, 0x4 ;  /* 0x00000004ff347803 */ /* 0x000fc60000000000 */
        /* <DEDUP_REMOVED lines=11> */
.L_x_3955:
[----:B------:R-:W-:-:S07]  /*1250*/  IMAD.MOV.U32 R36, RZ, RZ, R7 ;  /* 0x000000ffff247224 */ /* 0x000fce00078e0007 */
.L_x_3956:
[----:B------:R-:W-:Y:S05]  /*1260*/  BSYNC B2 ;  /* 0x0000000000027941 */ /* 0x000fea0003800000 */
.L_x_3954:
        /* <DEDUP_REMOVED lines=16> */
.L_x_3960:
[----:B------:R-:W-:Y:S05]  /*1370*/  BSYNC B3 ;  /* 0x0000000000037941 */ /* 0x000fea0003800000 */
.L_x_3959:
        /* <DEDUP_REMOVED lines=44> */
.L_x_3958:
[----:B------:R-:W-:Y:S05]  /*1640*/  BSYNC B2 ;  /* 0x0000000000027941 */ /* 0x000fea0003800000 */
.L_x_3957:
[----:B------:R-:W-:Y:S01]  /*1650*/  I2FP.F32.U32 R36, R36 ;  /* 0x0000002400247245 */ /* 0x000fe20000201000 */
[----:B------:R-:W-:Y:S01]  /*1660*/  BSSY B2, `(.L_x_3961) ;  /* 0x0000017000027945 */ /* 0x000fe20003800000 */
[----:B------:R-:W-:Y:S02]  /*1670*/  SHF.L.U32 R41, R8, 0x10, RZ ;  /* 0x0000001008297819 */ /* 0x000fe400000006ff */
[----:B------:R-:W-:Y:S01]  /*1680*/  ISETP.NE.AND P1, PT, R40, 0x1, PT ;  /* 0x000000012800780c */ /* 0x000fe20003f25270 */
[----:B------:R-:W-:Y:S01]  /*1690*/  FFMA.FTZ R36, R36, R77, 1.1641532182693481445e-10 ;  /* 0x2f00000024247423 */ /* 0x000fe2000001004d */
[----:B------:R-:W-:Y:S01]  /*16a0*/  @P0 PRMT R8, R16, 0x7632, R8 ;  /* 0x0000763210080816 */ /* 0x000fe20000000008 */
[----:B------:R-:W-:-:S03]  /*16b0*/  FMUL.FTZ R41, R41, R54 ;  /* 0x0000003629297220 */ /* 0x000fc60000410000 */
[----:B------:R-:W-:Y:S01]  /*16c0*/  FSETP.GTU.FTZ.AND P2, PT, R36, R57, PT ;  /* 0x000000392400720b */ /* 0x000fe20003f5c000 */
[----:B------:R-:W-:Y:S01]  /*16d0*/  FMUL.FTZ R41, R41, R56 ;  /* 0x0000003829297220 */ /* 0x000fe20000410000 */
[----:B------:R-:W-:Y:S01]  /*16e0*/  @P0 IMAD.U32 R8, R8, 0x10000, RZ ;  /* 0x0001000008080824 */ /* 0x000fe200078e00ff */
[----:B------:R-:W-:Y:S02]  /*16f0*/  IADD3 R36, R40, 0x1, RZ ;  /* 0x0000000128247810 */ /* 0x000fe40007ffe0ff */
[----:B------:R-:W-:Y:S02]  /*1700*/  P2R R55, PR, RZ, 0x4 ;  /* 0x00000004ff377803 */ /* 0x000fe40000000000 */
        /* <DEDUP_REMOVED lines=11> */
.L_x_3962:
[----:B------:R-:W-:-:S07]  /*17c0*/  MOV R8, R7 ;  /* 0x0000000700087202 */ /* 0x000fce0000000f00 */
.L_x_3963:
[----:B------:R-:W-:Y:S05]  /*17d0*/  BSYNC B2 ;  /* 0x0000000000027941 */ /* 0x000fea0003800000 */
.L_x_3961:
        /* <DEDUP_REMOVED lines=16> */
.L_x_3967:
[----:B------:R-:W-:Y:S05]  /*18e0*/  BSYNC B3 ;  /* 0x0000000000037941 */ /* 0x000fea0003800000 */
.L_x_3966:
        /* <DEDUP_REMOVED lines=43> */
[----:B------:R-:W-:-:S07]  /*1ba0*/  LOP3.LUT R5, R43, UR34, R46, 0x96, !PT ;  /* 0x000000222b057c12 */ /* 0x000fce000f8e962e */
.L_x_3965:
[----:B------:R-:W-:Y:S05]  /*1bb0*/  BSYNC B2 ;  /* 0x0000000000027941 */ /* 0x000fea0003800000 */
.L_x_3964:
[----:B------:R-:W-:Y:S01]  /*1bc0*/  I2FP.F32.U32 R8, R8 ;  /* 0x0000000800087245 */ /* 0x000fe20000201000 */
[----:B------:R-:W-:Y:S01]  /*1bd0*/  IMAD.U32 R43, R37, 0x10000, RZ ;  /* 0x00010000252b7824 */ /* 0x000fe200078e00ff */
[----:B------:R-:W-:Y:S01]  /*1be0*/  ISETP.NE.AND P2, PT, R36, 0x1, PT ;  /* 0x000000012400780c */ /* 0x000fe20003f45270 */
[----:B------:R-:W-:Y:S01]  /*1bf0*/  BSSY B2, `(.L_x_3968) ;  /* 0x0000014000027945 */ /* 0x000fe20003800000 */
[----:B------:R-:W-:Y:S01]  /*1c00*/  @P0 SHF.L.U32 R47, R17, 0x10, RZ ;  /* 0x00000010112f0819 */ /* 0x000fe200000006ff */
[----:B------:R-:W-:Y:S01]  /*1c10*/  FFMA.FTZ R8, R8, R77, 1.1641532182693481445e-10 ;  /* 0x2f00000008087423 */ /* 0x000fe2000001004d */
[----:B------:R-:W-:-:S04]  /*1c20*/  FMUL.FTZ R43, R43, R54 ;  /* 0x000000362b2b7220 */ /* 0x000fc80000410000 */
[----:B------:R-:W-:Y:S01]  /*1c30*/  FMUL.FTZ R43, R43, R56 ;  /* 0x000000382b2b7220 */ /* 0x000fe20000410000 */
[----:B------:R-:W-:Y:S02]  /*1c40*/  FSETP.GTU.FTZ.AND P1, PT, R8, R57, PT ;  /* 0x000000390800720b */ /* 0x000fe40003f3c000 */
[----:B------:R-:W-:Y:S01]  /*1c50*/  PRMT R8, R37, 0x7632, R8 ;  /* 0x0000763225087816 */ /* 0x000fe20000000008 */
[----:B------:R-:W-:Y:S01]  /*1c60*/  VIADD R37, R36, 0x1 ;  /* 0x0000000124257836 */ /* 0x000fe20000000000 */
        /* <DEDUP_REMOVED lines=11> */
.L_x_3969:
[----:B------:R-:W-:-:S07]  /*1d20*/  IMAD.MOV.U32 R50, RZ, RZ, R7 ;  /* 0x000000ffff327224 */ /* 0x000fce00078e0007 */
.L_x_3970:
[----:B------:R-:W-:Y:S05]  /*1d30*/  BSYNC B2 ;  /* 0x0000000000027941 */ /* 0x000fea0003800000 */
.L_x_3968:
        /* <DEDUP_REMOVED lines=16> */
.L_x_3974:
[----:B------:R-:W-:Y:S05]  /*1e40*/  BSYNC B3 ;  /* 0x0000000000037941 */ /* 0x000fea0003800000 */
.L_x_3973:
        /* <DEDUP_REMOVED lines=41> */
[----:B------:R-:W-:Y:S01]  /*20e0*/  LOP3.LUT R5, R37, UR34, R42, 0x96, !PT ;  /* 0x0000002225057c12 */ /* 0x000fe2000f8e962a */
[----:B------:R-:W-:Y:S01]  /*20f0*/  IMAD.MOV.U32 R37, RZ, RZ, RZ ;  /* 0x000000ffff257224 */ /* 0x000fe200078e00ff */
[----:B------:R-:W-:-:S07]  /*2100*/  MOV R10, R36 ;  /* 0x00000024000a7202 */ /* 0x000fce0000000f00 */
.L_x_3972:
[----:B------:R-:W-:Y:S05]  /*2110*/  BSYNC B2 ;  /* 0x0000000000027941 */ /* 0x000fea0003800000 */
.L_x_3971:
        /* <DEDUP_REMOVED lines=10> */
[----:B------:R-:W-:-:S03]  /*21c0*/  IADD3 R36, R37, 0x1, RZ ;  /* 0x0000000125247810 */ /* 0x000fc60007ffe0ff */
        /* <DEDUP_REMOVED lines=11> */
.L_x_3976:
[----:B------:R-:W-:-:S07]  /*2280*/  MOV R8, R7 ;  /* 0x0000000700087202 */ /* 0x000fce0000000f00 */
.L_x_3977:
[----:B------:R-:W-:Y:S05]  /*2290*/  BSYNC B2 ;  /* 0x0000000000027941 */ /* 0x000fea0003800000 */
.L_x_3975:
        /* <DEDUP_REMOVED lines=16> */
.L_x_3981:
[----:B------:R-:W-:Y:S05]  /*23a0*/  BSYNC B3 ;  /* 0x0000000000037941 */ /* 0x000fea0003800000 */
.L_x_3980:
        /* <DEDUP_REMOVED lines=42> */
[----:B------:R-:W-:Y:S01]  /*2650*/  HFMA2.MMA R36, -RZ, RZ, 0, 0 ;  /* 0x00000000ff247435 */ /* 0x000fe200000001ff */
[----:B------:R-:W-:-:S10]  /*2660*/  LOP3.LUT R5, R37, UR34, R46, 0x96, !PT ;  /* 0x0000002225057c12 */ /* 0x000fd4000f8e962e */
.L_x_3979:
[----:B------:R-:W-:Y:S05]  /*2670*/  BSYNC B2 ;  /* 0x0000000000027941 */ /* 0x000fea0003800000 */
.L_x_3978:
        /* <DEDUP_REMOVED lines=9> */
[----:B------:R-:W-:Y:S02]  /*2710*/  @P0 SHF.L.U32 R8, R18, 0x10, RZ ;  /* 0x0000001012080819 */ /* 0x000fe400000006ff */
        /* <DEDUP_REMOVED lines=12> */
.L_x_3983:
[----:B------:R-:W-:-:S07]  /*27e0*/  IMAD.MOV.U32 R38, RZ, RZ, R7 ;  /* 0x000000ffff267224 */ /* 0x000fce00078e0007 */
.L_x_3984:
[----:B------:R-:W-:Y:S05]  /*27f0*/  BSYNC B2 ;  /* 0x0000000000027941 */ /* 0x000fea0003800000 */
.L_x_3982:
        /* <DEDUP_REMOVED lines=16> */
.L_x_3988:
[----:B------:R-:W-:Y:S05]  /*2900*/  BSYNC B3 ;  /* 0x0000000000037941 */ /* 0x000fea0003800000 */
.L_x_3987:
        /* <DEDUP_REMOVED lines=37> */
[----:B------:R-:W-:Y:S01]  /*2b60*/  LOP3.LUT R5, R7, UR31, R36, 0x96, !PT ;  /* 0x0000001f07057c12 */ /* 0x000fe2000f8e9624 */
[----:B------:R-:W-:-:S04]  /*2b70*/  IMAD.WIDE.U32 R36, R37, -0x326172a9, RZ ;  /* 0xcd9e8d5725247825 */ /* 0x000fc800078e00ff */
[----:B------:R-:W-:Y:S01]  /*2b80*/  IMAD.MOV.U32 R7, RZ, RZ, R36 ;  /* 0x000000ffff077224 */ /* 0x000fe200078e0024 */
[----:B------:R-:W-:Y:S01]  /*2b90*/  LOP3.LUT R6, R37, UR33, R6, 0x96, !PT ;  /* 0x0000002125067c12 */ /* 0x000fe2000f8e9606 */
[----:B------:R-:W-:-:S05]  /*2ba0*/  IMAD.WIDE.U32 R36, R5, -0x2daee0ad, RZ ;  /* 0xd2511f5305247825 */ /* 0x000fca00078e00ff */
[----:B------:R-:W-:Y:S02]  /*2bb0*/  LOP3.LUT R5, R37, UR34, R46, 0x96, !PT ;  /* 0x0000002225057c12 */ /* 0x000fe4000f8e962e */
[----:B------:R-:W-:-:S07]  /*2bc0*/  MOV R10, R36 ;  /* 0x00000024000a7202 */ /* 0x000fce0000000f00 */
.L_x_3986:
[----:B------:R-:W-:Y:S05]  /*2bd0*/  BSYNC B2 ;  /* 0x0000000000027941 */ /* 0x000fea0003800000 */
.L_x_3985:
[----:B------:R-:W-:Y:S01]  /*2be0*/  I2FP.F32.U32 R36, R38 ;  /* 0x0000002600247245 */ /* 0x000fe20000201000 */
[----:B------:R-:W-:Y:S01]  /*2bf0*/  BSSY B2, `(.L_x_3989) ;  /* 0x0000017000027945 */ /* 0x000fe20003800000 */
[----:B------:R-:W0:Y:S01]  /*2c00*/  LDC R38, c[0x0][0x294] ;  /* 0x0000a500ff267b82 */ /* 0x000e220000000800 */
[----:B------:R-:W-:Y:S02]  /*2c10*/  SHF.L.U32 R37, R8, 0x10, RZ ;  /* 0x0000001008257819 */ /* 0x000fe400000006ff */
[----:B------:R-:W-:Y:S01]  /*2c20*/  ISETP.NE.AND P5, PT, R47, 0x1, PT ;  /* 0x000000012f00780c */ /* 0x000fe20003fa5270 */
[----:B------:R-:W-:Y:S01]  /*2c30*/  FFMA.FTZ R36, R36, R77, 1.1641532182693481445e-10 ;  /* 0x2f00000024247423 */ /* 0x000fe2000001004d */
[----:B------:R-:W-:Y:S01]  /*2c40*/  @P0 PRMT R8, R18, 0x7632, R8 ;  /* 0x0000763212080816 */ /* 0x000fe20000000008 */
[----:B------:R-:W-:-:S04]  /*2c50*/  FMUL.FTZ R37, R37, R54 ;  /* 0x0000003625257220 */ /* 0x000fc80000410000 */
[----:B------:R-:W-:Y:S01]  /*2c60*/  FMUL.FTZ R37, R37, R56 ;  /* 0x0000003825257220 */ /* 0x000fe20000410000 */
[----:B------:R-:W-:Y:S01]  /*2c70*/  @P0 IMAD.U32 R51, R8, 0x10000, RZ ;  /* 0x0001000008330824 */ /* 0x000fe200078e00ff */
[----:B0-----:R-:W-:-:S04]  /*2c80*/  FSETP.GTU.FTZ.AND P4, PT, R36, R38, PT ;  /* 0x000000262400720b */ /* 0x001fc80003f9c000 */
        /* <DEDUP_REMOVED lines=12> */
.L_x_3990:
[----:B------:R-:W-:-:S07]  /*2d50*/  MOV R8, R7 ;  /* 0x0000000700087202 */ /* 0x000fce0000000f00 */
.L_x_3991:
[----:B------:R-:W-:Y:S05]  /*2d60*/  BSYNC B2 ;  /* 0x0000000000027941 */ /* 0x000fea0003800000 */
.L_x_3989:
        /* <DEDUP_REMOVED lines=16> */
.L_x_3995:
[----:B------:R-:W-:Y:S05]  /*2e70*/  BSYNC B3 ;  /* 0x0000000000037941 */ /* 0x000fea0003800000 */
.L_x_3994:
        /* <DEDUP_REMOVED lines=42> */
[----:B------:R-:W-:Y:S01]  /*3120*/  LOP3.LUT R5, R37, UR34, R50, 0x96, !PT ;  /* 0x0000002225057c12 */ /* 0x000fe2000f8e9632 */
[----:B------:R-:W-:-:S11]  /*3130*/  HFMA2.MMA R37, -RZ, RZ, 0, 0 ;  /* 0x00000000ff257435 */ /* 0x000fd600000001ff */
.L_x_3993:
[----:B------:R-:W-:Y:S05]  /*3140*/  BSYNC B2 ;  /* 0x0000000000027941 */ /* 0x000fea0003800000 */
.L_x_3992:
[----:B------:R-:W-:Y:S01]  /*3150*/  I2FP.F32.U32 R8, R8 ;  /* 0x0000000800087245 */ /* 0x000fe20000201000 */
[----:B------:R-:W-:Y:S01]  /*3160*/  IMAD.U32 R47, R39, 0x10000, RZ ;  /* 0x00010000272f7824 */ /* 0x000fe200078e00ff */
[----:B------:R-:W-:Y:S01]  /*3170*/  ISETP.NE.AND P6, PT, R37, 0x1, PT ;  /* 0x000000012500780c */ /* 0x000fe20003fc5270 */
[----:B------:R-:W-:Y:S01]  /*3180*/  BSSY B2, `(.L_x_3996) ;  /* 0x0000014000027945 */ /* 0x000fe20003800000 */
[----:B------:R-:W-:Y:S01]  /*3190*/  PRMT R39, R39, 0x7632, R39 ;  /* 0x0000763227277816 */ /* 0x000fe20000000027 */
[----:B------:R-:W-:Y:S01]  /*31a0*/  FFMA.FTZ R8, R8, R77, 1.1641532182693481445e-10 ;  /* 0x2f00000008087423 */ /* 0x000fe2000001004d */
[----:B------:R-:W-:-:S04]  /*31b0*/  FMUL.FTZ R47, R47, R54 ;  /* 0x000000362f2f7220 */ /* 0x000fc80000410000 */
[----:B------:R-:W-:Y:S01]  /*31c0*/  FMUL.FTZ R47, R47, R56 ;  /* 0x000000382f2f7220 */ /* 0x000fe20000410000 */
[----:B------:R-:W-:Y:S02]  /*31d0*/  FSETP.GTU.FTZ.AND P5, PT, R8, R38, PT ;  /* 0x000000260800720b */ /* 0x000fe40003fbc000 */
[----:B------:R-:W-:Y:S02]  /*31e0*/  @P0 SHF.L.U32 R8, R19, 0x10, RZ ;  /* 0x0000001013080819 */ /* 0x000fe400000006ff */
        /* <DEDUP_REMOVED lines=12> */
.L_x_3997:
[----:B------:R-:W-:-:S07]  /*32b0*/  IMAD.MOV.U32 R36, RZ, RZ, R7 ;  /* 0x000000ffff247224 */ /* 0x000fce00078e0007 */
.L_x_3998:
[----:B------:R-:W-:Y:S05]  /*32c0*/  BSYNC B2 ;  /* 0x0000000000027941 */ /* 0x000fea0003800000 */
.L_x_3996:
        /* <DEDUP_REMOVED lines=18> */
.L_x_4002:
[----:B------:R-:W-:Y:S05]  /*33f0*/  BSYNC B3 ;  /* 0x0000000000037941 */ /* 0x000fea0003800000 */
.L_x_4001:
        /* <DEDUP_REMOVED lines=44> */
.L_x_4000:
[----:B------:R-:W-:Y:S05]  /*36c0*/  BSYNC B2 ;  /* 0x0000000000027941 */ /* 0x000fea0003800000 */
.L_x_3999:
[----:B------:R-:W0:Y:S01]  /*36d0*/  LDC R50, c[0x0][0x298] ;  /* 0x0000a600ff327b82 */ /* 0x000e220000000800 */
[----:B------:R-:W-:Y:S02]  /*36e0*/  SHF.L.U32 R39, R39, 0x10, RZ ;  /* 0x0000001027277819 */ /* 0x000fe400000006ff */
[----:B------:R-:W-:Y:S02]  /*36f0*/  I2FP.F32.U32 R36, R36 ;  /* 0x0000002400247245 */ /* 0x000fe40000201000 */
[----:B------:R-:W-:Y:S01]  /*3700*/  SEL R56, RZ, 0x10000, P5 ;  /* 0x00010000ff387807 */ /* 0x000fe20002800000 */
[----:B------:R-:W-:Y:S01]  /*3710*/  FMUL.FTZ R39, R39, R54 ;  /* 0x0000003627277220 */ /* 0x000fe20000410000 */
[----:B------:R-:W-:Y:S01]  /*3720*/  @P0 PRMT R37, R19, 0x7632, R37 ;  /* 0x0000763213250816 */ /* 0x000fe20000000025 */
[----:B------:R-:W-:Y:S01]  /*3730*/  FFMA.FTZ R36, R36, R77, 1.1641532182693481445e-10 ;  /* 0x2f00000024247423 */ /* 0x000fe2000001004d */
[----:B------:R-:W-:Y:S02]  /*3740*/  ISETP.NE.AND P6, PT, R52, RZ, PT ;  /* 0x000000ff3400720c */ /* 0x000fe40003fc5270 */
[----:B------:R-:W-:Y:S01]  /*3750*/  SEL R77, RZ, 0x1, P2 ;  /* 0x00000001ff4d7807 */ /* 0x000fe20001000000 */
[----:B------:R-:W-:Y:S01]  /*3760*/  @P0 IMAD.U32 R37, R37, 0x10000, RZ ;  /* 0x0001000025250824 */ /* 0x000fe200078e00ff */
[----:B------:R-:W-:-:S02]  /*3770*/  FSETP.GTU.FTZ.AND P5, PT, R36, R38, PT ;  /* 0x000000262400720b */ /* 0x000fc40003fbc000 */
[----:B------:R-:W-:Y:S02]  /*3780*/  F2FP.BF16.F32.PACK_AB R38, R46, R43 ;  /* 0x0000002b2e26723e */ /* 0x000fe400000010ff */
[----:B------:R-:W-:Y:S02]  /*3790*/  F2FP.BF16.F32.PACK_AB R36, R41, R11 ;  /* 0x0000000b2924723e */ /* 0x000fe400000010ff */
[----:B------:R-:W-:Y:S01]  /*37a0*/  SEL R57, RZ, 0x1000000, P5 ;  /* 0x01000000ff397807 */ /* 0x000fe20002800000 */
[----:B0-----:R-:W-:Y:S02]  /*37b0*/  FMUL.FTZ R39, R39, R50 ;  /* 0x0000003227277220 */ /* 0x001fe40000410000 */
[----:B------:R-:W0:Y:S03]  /*37c0*/  LDC.64 R50, c[0x0][0x238] ;  /* 0x00008e00ff327b82 */ /* 0x000e260000000a00 */
[----:B------:R-:W-:-:S05]  /*37d0*/  FSEL R52, R39, RZ, !P5 ;  /* 0x000000ff27347208 */ /* 0x000fca0006800000 */
[----:B------:R-:W-:Y:S01]  /*37e0*/  @P0 FADD.FTZ R52, R37, R52 ;  /* 0x0000003425340221 */ /* 0x000fe20000010000 */
[----:B------:R-:W-:Y:S02]  /*37f0*/  F2FP.BF16.F32.PACK_AB R37, R42, R40 ;  /* 0x000000282a25723e */ /* 0x000fe400000010ff */
[----:B------:R-:W-:Y:S02]  /*3800*/  ISETP.NE.AND P0, PT, R55, RZ, PT ;  /* 0x000000ff3700720c */ /* 0x000fe40003f05270 */
[----:B------:R-:W-:Y:S02]  /*3810*/  F2FP.BF16.F32.PACK_AB R39, R52, R47 ;  /* 0x0000002f3427723e */ /* 0x000fe400000010ff */
[----:B------:R-:W-:-:S04]  /*3820*/  SEL R55, RZ, 0x100, P4 ;  /* 0x00000100ff377807 */ /* 0x000fc80002000000 */
[----:B------:R-:W-:Y:S02]  /*3830*/  LOP3.LUT R55, R55, R57, R56, 0xfe, !PT ;  /* 0x0000003937377212 */ /* 0x000fe400078efe38 */
[----:B------:R-:W-:Y:S02]  /*3840*/  SEL R57, RZ, 0x1, P3 ;  /* 0x00000001ff397807 */ /* 0x000fe40001800000 */
        /* <DEDUP_REMOVED lines=9> */
[----:B------:R-:W-:Y:S02]  /*38e0*/  LOP3.LUT R37, R37, R57, R39, 0xfe, !PT ;  /* 0x0000003925257212 */ /* 0x000fe400078efe27 */
[----:B------:R-:W0:Y:S01]  /*38f0*/  LDC.64 R38, c[0x0][0x240] ;  /* 0x00009000ff267b82 */ /* 0x000e220000000a00 */
[----:B------:R-:W-:-:S04]  /*3900*/  SEL R36, RZ, 0x1, P6 ;  /* 0x00000001ff247807 */ /* 0x000fc80003000000 */
[----:B------:R-:W-:Y:S02]  /*3910*/  LOP3.LUT R36, R55, R36, RZ, 0xfc, !PT ;  /* 0x0000002437247212 */ /* 0x000fe400078efcff */
[C---:B------:R-:W-:Y:S01]  /*3920*/  IADD3 R55, R13.reuse, 0x20, RZ ;  /* 0x000000200d377810 */ /* 0x040fe20007ffe0ff */
[----:B0-----:R-:W-:-:S05]  /*3930*/  IMAD.WIDE.U32 R38, R13, 0x8, R38 ;  /* 0x000000080d267825 */ /* 0x001fca00078e0026 */
[----:B------:R0:W-:Y:S02]  /*3940*/  STG.E.64 desc[UR4][R38.64], R36 ;  /* 0x0000002426007986 */ /* 0x0001e4000c101b04 */
.L_x_3946:
[----:B------:R-:W-:Y:S05]  /*3950*/  BSYNC B1 ;  /* 0x0000000000017941 */ /* 0x000fea0003800000 */
.L_x_3945:
        /* <DEDUP_REMOVED lines=23> */
.L_x_4006:
[----:B------:R-:W-:-:S07]  /*3ad0*/  IMAD.MOV.U32 R12, RZ, RZ, R7 ;  /* 0x000000ffff0c7224 */ /* 0x000fce00078e0007 */
.L_x_4007:
[----:B------:R-:W-:Y:S05]  /*3ae0*/  BSYNC B2 ;  /* 0x0000000000027941 */ /* 0x000fea0003800000 */
.L_x_4005:
        /* <DEDUP_REMOVED lines=16> */
.L_x_4011:
[----:B------:R-:W-:Y:S05]  /*3bf0*/  BSYNC B3 ;  /* 0x0000000000037941 */ /* 0x000fea0003800000 */
.L_x_4010:
        /* <DEDUP_REMOVED lines=44> */
.L_x_4009:
[----:B------:R-:W-:Y:S05]  /*3ec0*/  BSYNC B2 ;  /* 0x0000000000027941 */ /* 0x000fea0003800000 */
.L_x_4008:
        /* <DEDUP_REMOVED lines=26> */
.L_x_4013:
[----:B------:R-:W-:-:S07]  /*4070*/  IMAD.MOV.U32 R8, RZ, RZ, R7 ;  /* 0x000000ffff087224 */ /* 0x000fce00078e0007 */
.L_x_4014:
[----:B------:R-:W-:Y:S05]  /*4080*/  BSYNC B2 ;  /* 0x0000000000027941 */ /* 0x000fea0003800000 */
.L_x_4012:
        /* <DEDUP_REMOVED lines=16> */
.L_x_4018:
[----:B------:R-:W-:Y:S05]  /*4190*/  BSYNC B3 ;  /* 0x0000000000037941 */ /* 0x000fea0003800000 */
.L_x_4017:
        /* <DEDUP_REMOVED lines=44> */
.L_x_4016:
[----:B------:R-:W-:Y:S05]  /*4460*/  BSYNC B2 ;  /* 0x0000000000027941 */ /* 0x000fea0003800000 */
.L_x_4015:
        /* <DEDUP_REMOVED lines=23> */
.L_x_4020:
[----:B------:R-:W-:-:S07]  /*45e0*/  MOV R8, R7 ;  /* 0x0000000700087202 */ /* 0x000fce0000000f00 */
.L_x_4021:
[----:B------:R-:W-:Y:S05]  /*45f0*/  BSYNC B2 ;  /* 0x0000000000027941 */ /* 0x000fea0003800000 */
.L_x_4019:
        /* <DEDUP_REMOVED lines=16> */
.L_x_4025:
[----:B------:R-:W-:Y:S05]  /*4700*/  BSYNC B3 ;  /* 0x0000000000037941 */ /* 0x000fea0003800000 */
.L_x_4024:
        /* <DEDUP_REMOVED lines=44> */
.L_x_4023:
[----:B------:R-:W-:Y:S05]  /*49d0*/  BSYNC B2 ;  /* 0x0000000000027941 */ /* 0x000fea0003800000 */
.L_x_4022:
[----:B------:R-:W0:Y:S01]  /*49e0*/  LDC R50, c[0x0][0x298] ;  /* 0x0000a600ff327b82 */ /* 0x000e220000000800 */
[----:B------:R-:W-:Y:S01]  /*49f0*/  I2FP.F32.U32 R8, R8 ;  /* 0x0000000800087245 */ /* 0x000fe20000201000 */
[----:B------:R-:W-:Y:S01]  /*4a00*/  IMAD.U32 R45, R37, 0x10000, RZ ;  /* 0x00010000252d7824 */ /* 0x000fe200078e00ff */
[----:B------:R-:W-:Y:S01]  /*4a10*/  ISETP.NE.AND P2, PT, R44, 0x1, PT ;  /* 0x000000012c00780c */ /* 0x000fe20003f45270 */
[----:B------:R-:W-:Y:S02]  /*4a20*/  BSSY B2, `(.L_x_4026) ;  /* 0x0000014000027945 */ /* 0x000fe40003800000 */
[----:B------:R-:W-:Y:S01]  /*4a30*/  FFMA.FTZ R8, R8, R77, 1.1641532182693481445e-10 ;  /* 0x2f00000008087423 */ /* 0x000fe2000001004d */
[----:B------:R-:W-:-:S04]  /*4a40*/  FMUL.FTZ R45, R45, R54 ;  /* 0x000000362d2d7220 */ /* 0x000fc80000410000 */
[----:B------:R-:W-:Y:S02]  /*4a50*/  FSETP.GTU.FTZ.AND P1, PT, R8, R57, PT ;  /* 0x000000390800720b */ /* 0x000fe40003f3c000 */
[----:B------:R-:W-:Y:S01]  /*4a60*/  PRMT R8, R37, 0x7632, R8 ;  /* 0x0000763225087816 */ /* 0x000fe20000000008 */
[----:B------:R-:W-:Y:S02]  /*4a70*/  VIADD R37, R44, 0x1 ;  /* 0x000000012c257836 */ /* 0x000fe40000000000 */
[----:B0-----:R-:W-:-:S05]  /*4a80*/  FMUL.FTZ R45, R45, R50 ;  /* 0x000000322d2d7220 */ /* 0x001fca0000410000 */
[----:B------:R-:W-:Y:S02]  /*4a90*/  FSEL R14, R45, RZ, !P1 ;  /* 0x000000ff2d0e7208 */ /* 0x000fe40004800000 */
[----:B------:R-:W-:-:S05]  /*4aa0*/  @P0 SHF.L.U32 R45, R17, 0x10, RZ ;  /* 0x00000010112d0819 */ /* 0x000fca00000006ff */
        /* <DEDUP_REMOVED lines=10> */
.L_x_4027:
[----:B------:R-:W-:-:S07]  /*4b50*/  IMAD.MOV.U32 R36, RZ, RZ, R7 ;  /* 0x000000ffff247224 */ /* 0x000fce00078e0007 */
.L_x_4028:
[----:B------:R-:W-:Y:S05]  /*4b60*/  BSYNC B2 ;  /* 0x0000000000027941 */ /* 0x000fea0003800000 */
.L_x_4026:
        /* <DEDUP_REMOVED lines=16> */
.L_x_4032:
[----:B------:R-:W-:Y:S05]  /*4c70*/  BSYNC B3 ;  /* 0x0000000000037941 */ /* 0x000fea0003800000 */
.L_x_4031:
        /* <DEDUP_REMOVED lines=44> */
.L_x_4030:
[----:B------:R-:W-:Y:S05]  /*4f40*/  BSYNC B2 ;  /* 0x0000000000027941 */ /* 0x000fea0003800000 */
.L_x_4029:
[----:B------:R-:W-:Y:S01]  /*4f50*/  I2FP.F32.U32 R36, R36 ;  /* 0x0000002400247245 */ /* 0x000fe20000201000 */
[----:B------:R-:W-:Y:S01]  /*4f60*/  BSSY B2, `(.L_x_4033) ;  /* 0x0000016000027945 */ /* 0x000fe20003800000 */
[----:B------:R-:W-:Y:S02]  /*4f70*/  SHF.L.U32 R45, R8, 0x10, RZ ;  /* 0x00000010082d7819 */ /* 0x000fe400000006ff */
[----:B------:R-:W-:Y:S01]  /*4f80*/  ISETP.NE.AND P3, PT, R37, 0x1, PT ;  /* 0x000000012500780c */ /* 0x000fe20003f65270 */
[----:B------:R-:W-:Y:S01]  /*4f90*/  FFMA.FTZ R36, R36, R77, 1.1641532182693481445e-10 ;  /* 0x2f00000024247423 */ /* 0x000fe2000001004d */
[----:B------:R-:W-:Y:S01]  /*4fa0*/  @P0 PRMT R8, R17, 0x7632, R8 ;  /* 0x0000763211080816 */ /* 0x000fe20000000008 */
        /* <DEDUP_REMOVED lines=16> */
.L_x_4034:
[----:B------:R-:W-:-:S07]  /*50b0*/  MOV R8, R7 ;  /* 0x0000000700087202 */ /* 0x000fce0000000f00 */
.L_x_4035:
[----:B------:R-:W-:Y:S05]  /*50c0*/  BSYNC B2 ;  /* 0x0000000000027941 */ /* 0x000fea0003800000 */
.L_x_4033:
        /* <DEDUP_REMOVED lines=16> */
.L_x_4039:
[----:B------:R-:W-:Y:S05]  /*51d0*/  BSYNC B3 ;  /* 0x0000000000037941 */ /* 0x000fea0003800000 */
.L_x_4038:
        /* <DEDUP_REMOVED lines=44> */
.L_x_4037:
[----:B------:R-:W-:Y:S05]  /*54a0*/  BSYNC B2 ;  /* 0x0000000000027941 */ /* 0x000fea0003800000 */
.L_x_4036:
        /* <DEDUP_REMOVED lines=8> */
[----:B------:R-:W-:Y:S02]  /*5530*/  @P0 SHF.L.U32 R8, R18, 0x10, RZ ;  /* 0x0000001012080819 */ /* 0x000fe400000006ff */
[----:B------:R-:W-:Y:S01]  /*5540*/  FSEL R45, R37, RZ, !P3 ;  /* 0x000000ff252d7208 */ /* 0x000fe20005800000 */
[----:B------:R-:W-:-:S04]  /*5550*/  VIADD R37, R48, 0x1 ;  /* 0x0000000130257836 */ /* 0x000fc80000000000 */
        /* <DEDUP_REMOVED lines=11> */
.L_x_4041:
[----:B------:R-:W-:-:S07]  /*5610*/  IMAD.MOV.U32 R36, RZ, RZ, R7 ;  /* 0x000000ffff247224 */ /* 0x000fce00078e0007 */
.L_x_4042:
[----:B------:R-:W-:Y:S05]  /*5620*/  BSYNC B2 ;  /* 0x0000000000027941 */ /* 0x000fea0003800000 */
.L_x_4040:
        /* <DEDUP_REMOVED lines=16> */
.L_x_4046:
[----:B------:R-:W-:Y:S05]  /*5730*/  BSYNC B3 ;  /* 0x0000000000037941 */ /* 0x000fea0003800000 */
.L_x_4045:
        /* <DEDUP_REMOVED lines=44> */
.L_x_4044:
[----:B------:R-:W-:Y:S05]  /*5a00*/  BSYNC B2 ;  /* 0x0000000000027941 */ /* 0x000fea0003800000 */
.L_x_4043:
[----:B------:R-:W0:Y:S01]  /*5a10*/  LDC R38, c[0x0][0x298] ;  /* 0x0000a600ff267b82 */ /* 0x000e220000000800 */
        /* <DEDUP_REMOVED lines=8> */
[----:B------:R-:W-:Y:S01]  /*5aa0*/  @P0 IMAD.U32 R51, R36, 0x10000, RZ ;  /* 0x0001000024330824 */ /* 0x000fe200078e00ff */
[----:B------:R-:W-:Y:S01]  /*5ab0*/  IADD3 R36, R37, 0x1, RZ ;  /* 0x0000000125247810 */ /* 0x000fe20007ffe0ff */
[----:B0-----:R-:W-:-:S05]  /*5ac0*/  FMUL.FTZ R49, R49, R38 ;  /* 0x0000002631317220 */ /* 0x001fca0000410000 */
        /* <DEDUP_REMOVED lines=11> */
.L_x_4048:
[----:B------:R-:W-:-:S07]  /*5b80*/  MOV R8, R7 ;  /* 0x0000000700087202 */ /* 0x000fce0000000f00 */
.L_x_4049:
[----:B------:R-:W-:Y:S05]  /*5b90*/  BSYNC B2 ;  /* 0x0000000000027941 */ /* 0x000fea0003800000 */
.L_x_4047:
        /* <DEDUP_REMOVED lines=16> */
.L_x_4053:
[----:B------:R-:W-:Y:S05]  /*5ca0*/  BSYNC B3 ;  /* 0x0000000000037941 */ /* 0x000fea0003800000 */
.L_x_4052:
        /* <DEDUP_REMOVED lines=44> */
.L_x_4051:
[----:B------:R-:W-:Y:S05]  /*5f70*/  BSYNC B2 ;  /* 0x0000000000027941 */ /* 0x000fea0003800000 */
.L_x_4050:
[----:B------:R-:W-:Y:S01]  /*5f80*/  I2FP.F32.U32 R8, R8 ;  /* 0x0000000800087245 */ /* 0x000fe20000201000 */
[C---:B------:R-:W-:Y:S01]  /*5f90*/  IMAD.U32 R37, R39.reuse, 0x10000, RZ ;  /* 0x0001000027257824 */ /* 0x040fe200078e00ff */
        /* <DEDUP_REMOVED lines=20> */
.L_x_4055:
[----:B------:R-:W-:-:S07]  /*60e0*/  IMAD.MOV.U32 R38, RZ, RZ, R7 ;  /* 0x000000ffff267224 */ /* 0x000fce00078e0007 */
.L_x_4056:
[----:B------:R-:W-:Y:S05]  /*60f0*/  BSYNC B2 ;  /* 0x0000000000027941 */ /* 0x000fea0003800000 */
.L_x_4054:
        /* <DEDUP_REMOVED lines=18> */
.L_x_4060:
[----:B------:R-:W-:Y:S05]  /*6220*/  BSYNC B3 ;  /* 0x0000000000037941 */ /* 0x000fea0003800000 */
.L_x_4059:
        /* <DEDUP_REMOVED lines=42> */
[----:B------:R-:W-:Y:S01]  /*64d0*/  IMAD.MOV.U32 R7, RZ, RZ, R50 ;  /* 0x000000ffff077224 */ /* 0x000fe200078e0032 */
[----:B------:R-:W-:-:S07]  /*64e0*/  LOP3.LUT R6, R51, UR33, R6, 0x96, !PT ;  /* 0x0000002133067c12 */ /* 0x000fce000f8e9606 */
.L_x_4058:
[----:B------:R-:W-:Y:S05]  /*64f0*/  BSYNC B2 ;  /* 0x0000000000027941 */ /* 0x000fea0003800000 */
.L_x_4057:
[----:B------:R-:W0:Y:S01]  /*6500*/  LDC R51, c[0x0][0x298] ;  /* 0x0000a600ff337b82 */ /* 0x000e220000000800 */
[----:B------:R-:W-:Y:S02]  /*6510*/  SHF.L.U32 R39, R39, 0x10, RZ ;  /* 0x0000001027277819 */ /* 0x000fe400000006ff */
[----:B------:R-:W-:Y:S02]  /*6520*/  I2FP.F32.U32 R36, R38 ;  /* 0x0000002600247245 */ /* 0x000fe40000201000 */
[----:B------:R-:W-:Y:S01]  /*6530*/  SEL R57, RZ, 0x10000, P5 ;  /* 0x00010000ff397807 */ /* 0x000fe20002800000 */
[----:B------:R-:W-:Y:S01]  /*6540*/  FMUL.FTZ R39, R39, R54 ;  /* 0x0000003627277220 */ /* 0x000fe20000410000 */
[----:B------:R-:W-:Y:S01]  /*6550*/  @P0 PRMT R37, R19, 0x7632, R37 ;  /* 0x0000763213250816 */ /* 0x000fe20000000025 */
[----:B------:R-:W1:Y:S01]  /*6560*/  LDC R50, c[0x0][0x294] ;  /* 0x0000a500ff327b82 */ /* 0x000e620000000800 */
[----:B------:R-:W-:Y:S01]  /*6570*/  FFMA.FTZ R36, R36, R77, 1.1641532182693481445e-10 ;  /* 0x2f00000024247423 */ /* 0x000fe2000001004d */
[----:B------:R-:W-:-:S02]  /*6580*/  ISETP.NE.AND P6, PT, R53, RZ, PT ;  /* 0x000000ff3500720c */ /* 0x000fc40003fc5270 */
[----:B------:R-:W-:Y:S01]  /*6590*/  @P0 IMAD.U32 R38, R37, 0x10000, RZ ;  /* 0x0001000025260824 */ /* 0x000fe200078e00ff */
[----:B------:R-:W-:Y:S02]  /*65a0*/  F2FP.BF16.F32.PACK_AB R37, R44, R14 ;  /* 0x0000000e2c25723e */ /* 0x000fe400000010ff */
[----:B------:R-:W-:Y:S01]  /*65b0*/  SEL R54, RZ, 0x1, P2 ;  /* 0x00000001ff367807 */ /* 0x000fe20001000000 */
[----:B0-----:R-:W-:Y:S01]  /*65c0*/  FMUL.FTZ R39, R39, R51 ;  /* 0x0000003327277220 */ /* 0x001fe20000410000 */
[----:B-1----:R-:W-:Y:S02]  /*65d0*/  FSETP.GTU.FTZ.AND P5, PT, R36, R50, PT ;  /* 0x000000322400720b */ /* 0x002fe40003fbc000 */
[----:B------:R-:W-:Y:S02]  /*65e0*/  F2FP.BF16.F32.PACK_AB R36, R15, R12 ;  /* 0x0000000c0f24723e */ /* 0x000fe400000010ff */
[----:B------:R-:W-:Y:S02]  /*65f0*/  FSEL R53, R39, RZ, !P5 ;  /* 0x000000ff27357208 */ /* 0x000fe40006800000 */
[----:B------:R-:W-:-:S03]  /*6600*/  SEL R77, RZ, 0x1000000, P5 ;  /* 0x01000000ff4d7807 */ /* 0x000fc60002800000 */
[----:B------:R-:W-:Y:S01]  /*6610*/  @P0 FADD.FTZ R53, R38, R53 ;  /* 0x0000003526350221 */ /* 0x000fe20000010000 */
[C---:B------:R-:W-:Y:S02]  /*6620*/  LEA R50, P0, R55.reuse, UR12, 0x4 ;  /* 0x0000000c37327c11 */ /* 0x040fe4000f8020ff */
[----:B------:R-:W-:Y:S02]  /*6630*/  F2FP.BF16.F32.PACK_AB R38, R48, R45 ;  /* 0x0000002d3026723e */ /* 0x000fe400000010ff */
[----:B------:R-:W-:Y:S02]  /*6640*/  LEA.HI.X R51, R55, UR13, RZ, 0x4, P0 ;  /* 0x0000000d37337c11 */ /* 0x000fe400080f24ff */
[----:B------:R-:W-:Y:S02]  /*6650*/  F2FP.BF16.F32.PACK_AB R39, R53, R49 ;  /* 0x000000313527723e */ /* 0x000fe400000010ff */
[----:B------:R-:W-:Y:S02]  /*6660*/  ISETP.NE.AND P0, PT, R56, RZ, PT ;  /* 0x000000ff3800720c */ /* 0x000fe40003f05270 */
[----:B------:R-:W-:Y:S01]  /*6670*/  SEL R56, RZ, 0x100, P4 ;  /* 0x00000100ff387807 */ /* 0x000fe20002000000 */
[----:B------:R0:W-:Y:S03]  /*6680*/  STG.E.128 desc[UR4][R50.64], R36 ;  /* 0x0000002432007986 */ /* 0x0001e6000c101d04 */
[----:B------:R-:W-:-:S02]  /*6690*/  LOP3.LUT R56, R56, R77, R57, 0xfe, !PT ;  /* 0x0000004d38387212 */ /* 0x000fc400078efe39 */
[----:B------:R-:W-:Y:S01]  /*66a0*/  SEL R57, RZ, 0x1, P3 ;  /* 0x00000001ff397807 */ /* 0x000fe20001800000 */
[----:B0-----:R-:W-:Y:S01]  /*66b0*/  IMAD.WIDE.U32 R50, R54, 0x1000000, RZ ;  /* 0x0100000036327825 */ /* 0x001fe200078e00ff */
[----:B------:R-:W-:-:S04]  /*66c0*/  SEL R54, RZ, 0x1, P1 ;  /* 0x00000001ff367807 */ /* 0x000fc80000800000 */
[----:B------:R-:W-:Y:S01]  /*66d0*/  LOP3.LUT R57, R51, R56, R57, 0xfe, !PT ;  /* 0x0000003833397212 */ /* 0x000fe200078efe39 */
[----:B------:R-:W-:Y:S01]  /*66e0*/  IMAD.WIDE.U32 R38, R54, 0x10000, RZ ;  /* 0x0001000036267825 */ /* 0x000fe200078e00ff */
[----:B------:R-:W-:-:S05]  /*66f0*/  SEL R56, RZ, 0x1, P0 ;  /* 0x00000001ff387807 */ /* 0x000fca0000000000 */
[----:B------:R-:W-:-:S05]  /*6700*/  IMAD.WIDE.U32 R36, R56, 0x100, RZ ;  /* 0x0000010038247825 */ /* 0x000fca00078e00ff */
[----:B------:R-:W-:Y:S02]  /*6710*/  LOP3.LUT R37, R37, R57, R39, 0xfe, !PT ;  /* 0x0000003925257212 */ /* 0x000fe400078efe27 */
[----:B------:R-:W-:Y:S02]  /*6720*/  LOP3.LUT R50, R36, R50, R38, 0xfe, !PT ;  /* 0x0000003224327212 */ /* 0x000fe400078efe26 */
[----:B------:R-:W-:Y:S02]  /*6730*/  SEL R39, RZ, 0x1, P6 ;  /* 0x00000001ff277807 */ /* 0x000fe40003000000 */
[C---:B------:R-:W-:Y:S02]  /*6740*/  LEA R38, P0, R55.reuse, UR14, 0x3 ;  /* 0x0000000e37267c11 */ /* 0x040fe4000f8018ff */
[----:B------:R-:W-:Y:S02]  /*6750*/  LOP3.LUT R36, R50, R39, RZ, 0xfc, !PT ;  /* 0x0000002732247212 */ /* 0x000fe400078efcff */
[----:B------:R-:W-:-:S05]  /*6760*/  LEA.HI.X R39, R55, UR15, RZ, 0x3, P0 ;  /* 0x0000000f37277c11 */ /* 0x000fca00080f1cff */
[----:B------:R1:W-:Y:S04]  /*6770*/  STG.E.64 desc[UR4][R38.64], R36 ;  /* 0x0000002426007986 */ /* 0x0003e8000c101b04 */
.L_x_4004:
[----:B------:R-:W-:Y:S05]  /*6780*/  BSYNC B1 ;  /* 0x0000000000017941 */ /* 0x000fea0003800000 */
.L_x_4003:
        /* <DEDUP_REMOVED lines=78> */
.L_x_4078:
[----:B-1----:R-:W-:Y:S01]  /*6c70*/  FADD.FTZ R55, R77, R55 ;  /* 0x000000374d377221 */ /* 0x002fe20000010000 */
[----:B------:R-:W-:Y:S01]  /*6c80*/  FMUL.FTZ R36, R51, R51 ;  /* 0x0000003333247220 */ /* 0x000fe20000410000 */
[----:B------:R-:W-:Y:S01]  /*6c90*/  PLOP3.LUT P0, PT, PT, PT, UP1, 0x40, 0x0 ;  /* 0x000000000000781c */ /* 0x000fe20003f0e818 */
[----:B------:R-:W-:Y:S01]  /*6ca0*/  BSSY B1, `(.L_x_4062) ;  /* 0x000002e000017945 */ /* 0x000fe20003800000 */
[----:B------:R-:W-:Y:S02]  /*6cb0*/  FFMA.FTZ R50, R55, R38, UR16 ;  /* 0x0000001037327e23 */ /* 0x000fe40008010026 */
[----:B------:R-:W-:Y:S01]  /*6cc0*/  FSEL R55, R36, RZ, !P0 ;  /* 0x000000ff24377208 */ /* 0x000fe20004000000 */
[----:B------:R-:W1:Y:S01]  /*6cd0*/  @!P1 LDC.64 R38, c[0x0][0x250] ;  /* 0x00009400ff269b82 */ /* 0x000e620000000a00 */
[----:B------:R-:W-:-:S03]  /*6ce0*/  PLOP3.LUT P0, PT, PT, PT, UP1, 0x40, 0x0 ;  /* 0x000000000000781c */ /* 0x000fc60003f0e818 */
[----:B------:R-:W-:Y:S01]  /*6cf0*/  FADD.FTZ R50, R50, R55 ;  /* 0x0000003732327221 */ /* 0x000fe20000010000 */
[----:B------:R-:W-:-:S03]  /*6d00*/  FSEL R55, R51, RZ, P0 ;  /* 0x000000ff33377208 */ /* 0x000fc60000000000 */
[----:B------:R-:W2:Y:S01]  /*6d10*/  @!P1 LDC.64 R36, c[0x0][0x258] ;  /* 0x00009600ff249b82 */ /* 0x000ea20000000a00 */
        /* <DEDUP_REMOVED lines=11> */
[----:B------:R-:W-:Y:S01]  /*6dd0*/  FMUL.FTZ R38, R54, R39 ;  /* 0x0000002736267220 */ /* 0x000fe20000410000 */
[----:B------:R-:W-:Y:S01]  /*6de0*/  FADD.FTZ R39, R40, -R55 ;  /* 0x8000003728277221 */ /* 0x000fe20000010000 */
[----:B------:R-:W-:Y:S01]  /*6df0*/  FMUL.FTZ R51, R54, R51 ;  /* 0x0000003336337220 */ /* 0x000fe20000410000 */
[----:B-----5:R-:W-:Y:S01]  /*6e00*/  FFMA.FTZ R36, R72, R37, R32 ;  /* 0x0000002548247223 */ /* 0x020fe20000010020 */
[----:B------:R-:W-:Y:S01]  /*6e10*/  FFMA.FTZ R37, R73, R38, R33 ;  /* 0x0000002649257223 */ /* 0x000fe20000010021 */
[----:B------:R-:W-:Y:S01]  /*6e20*/  FMUL.FTZ R50, R54, R57 ;  /* 0x0000003936327220 */ /* 0x000fe20000410000 */
[----:B------:R-:W-:-:S03]  /*6e30*/  FADD.FTZ R57, R52, -R55 ;  /* 0x8000003734397221 */ /* 0x000fc60000010000 */
[----:B------:R-:W-:Y:S01]  /*6e40*/  F2FP.BF16.F32.PACK_AB R36, R37, R36 ;  /* 0x000000242524723e */ /* 0x000fe200000010ff */
[----:B------:R-:W-:Y:S01]  /*6e50*/  FMUL.FTZ R37, R54, R39 ;  /* 0x0000002736257220 */ /* 0x000fe20000410000 */
[----:B------:R-:W-:Y:S01]  /*6e60*/  FADD.FTZ R39, R42, -R55 ;  /* 0x800000372a277221 */ /* 0x000fe20000010000 */
[----:B------:R-:W-:Y:S02]  /*6e70*/  FFMA.FTZ R56, R69, R50, R29 ;  /* 0x0000003245387223 */ /* 0x000fe4000001001d */
[----:B------:R-:W-:Y:S01]  /*6e80*/  FFMA.FTZ R37, R74, R37, R34 ;  /* 0x000000254a257223 */ /* 0x000fe20000010022 */
[----:B------:R-:W-:Y:S01]  /*6e90*/  FMUL.FTZ R38, R54, R39 ;  /* 0x0000002736267220 */ /* 0x000fe20000410000 */
[----:B------:R-:W-:Y:S02]  /*6ea0*/  FFMA.FTZ R39, R68, R51, R28 ;  /* 0x0000003344277223 */ /* 0x000fe4000001001c */
[----:B------:R-:W1:Y:S01]  /*6eb0*/  LDC.64 R50, c[0x0][0x2b8] ;  /* 0x0000ae00ff327b82 */ /* 0x000e620000000a00 */
[----:B------:R-:W-:-:S05]  /*6ec0*/  FFMA.FTZ R38, R75, R38, R35 ;  /* 0x000000264b267223 */ /* 0x000fca0000010023 */
[----:B------:R-:W-:Y:S02]  /*6ed0*/  F2FP.BF16.F32.PACK_AB R37, R38, R37 ;  /* 0x000000252625723e */ /* 0x000fe400000010ff */
[----:B------:R-:W-:Y:S01]  /*6ee0*/  F2FP.BF16.F32.PACK_AB R38, R56, R39 ;  /* 0x000000273826723e */ /* 0x000fe200000010ff */
[----:B------:R-:W-:Y:S01]  /*6ef0*/  FADD.FTZ R39, R47, -R55 ;  /* 0x800000372f277221 */ /* 0x000fe20000010000 */
[----:B------:R-:W-:-:S03]  /*6f00*/  FMUL.FTZ R56, R54, R57 ;  /* 0x0000003936387220 */ /* 0x000fc60000410000 */
[----:B------:R-:W-:Y:S01]  /*6f10*/  FMUL.FTZ R39, R54, R39 ;  /* 0x0000002736277220 */ /* 0x000fe20000410000 */
[----:B------:R-:W-:-:S03]  /*6f20*/  FFMA.FTZ R56, R71, R56, R31 ;  /* 0x0000003847387223 */ /* 0x000fc6000001001f */
[----:B------:R-:W-:-:S05]  /*6f30*/  FFMA.FTZ R39, R70, R39, R30 ;  /* 0x0000002746277223 */ /* 0x000fca000001001e */
[----:B------:R-:W-:Y:S01]  /*6f40*/  F2FP.BF16.F32.PACK_AB R39, R56, R39 ;  /* 0x000000273827723e */ /* 0x000fe200000010ff */
[C---:B-1----:R-:W-:Y:S01]  /*6f50*/  IMAD.WIDE.U32 R50, R13.reuse, 0x10, R50 ;  /* 0x000000100d327825 */ /* 0x042fe200078e0032 */
[----:B------:R-:W-:-:S04]  /*6f60*/  IADD3 R13, R13, 0x20, RZ ;  /* 0x000000200d0d7810 */ /* 0x000fc80007ffe0ff */
[----:B------:R2:W-:Y:S03]  /*6f70*/  STG.E.128 desc[UR4][R50.64], R36 ;  /* 0x0000002432007986 */ /* 0x0005e6000c101d04 */
.L_x_4063:
[----:B------:R-:W-:Y:S05]  /*6f80*/  BSYNC B1 ;  /* 0x0000000000017941 */ /* 0x000fea0003800000 */
.L_x_4062:
[----:B------:R-:W-:Y:S01]  /*6f90*/  ISETP.NE.AND P0, PT, R58, RZ, PT ;  /* 0x000000ff3a00720c */ /* 0x000fe20003f05270 */
[----:B------:R-:W-:-:S12]  /*6fa0*/  BSSY B1, `(.L_x_4064) ;  /* 0x0000021000017945 */ /* 0x000fd80003800000 */
[----:B------:R-:W-:Y:S05]  /*6fb0*/  @!P0 BRA `(.L_x_4065) ;  /* 0x00000000007c8947 */ /* 0x000fea0003800000 */
[--C-:B-12---:R-:W-:Y:S01]  /*6fc0*/  FADD.FTZ R38, R49, -R55.reuse ;  /* 0x8000003731267221 */ /* 0x106fe20000010000 */
[--C-:B------:R-:W-:Y:S01]  /*6fd0*/  FADD.FTZ R50, R53, -R55.reuse ;  /* 0x8000003735327221 */ /* 0x100fe20000010000 */
[--C-:B------:R-:W-:Y:S01]  /*6fe0*/  FADD.FTZ R37, R12, -R55.reuse ;  /* 0x800000370c257221 */ /* 0x100fe20000010000 */
[--C-:B------:R-:W-:Y:S01]  /*6ff0*/  FADD.FTZ R39, R15, -R55.reuse ;  /* 0x800000370f277221 */ /* 0x100fe20000010000 */
[--C-:B------:R-:W-:Y:S01]  /*7000*/  FADD.FTZ R36, R14, -R55.reuse ;  /* 0x800000370e247221 */ /* 0x100fe20000010000 */
[--C-:B0-----:R-:W-:Y:S01]  /*7010*/  FADD.FTZ R77, R44, -R55.reuse ;  /* 0x800000372c4d7221 */ /* 0x101fe20000010000 */
[--C-:B------:R-:W-:Y:S01]  /*7020*/  FADD.FTZ R57, R45, -R55.reuse ;  /* 0x800000372d397221 */ /* 0x100fe20000010000 */
[----:B------:R-:W-:Y:S01]  /*7030*/  FADD.FTZ R51, R48, -R55 ;  /* 0x8000003730337221 */ /* 0x000fe20000010000 */
[C---:B------:R-:W-:Y:S01]  /*7040*/  FMUL.FTZ R55, R54.reuse, R38 ;  /* 0x0000002636377220 */ /* 0x040fe20000410000 */
[C---:B------:R-:W-:Y:S01]  /*7050*/  FMUL.FTZ R50, R54.reuse, R50 ;  /* 0x0000003236327220 */ /* 0x040fe20000410000 */
[C---:B------:R-:W-:Y:S01]  /*7060*/  FMUL.FTZ R38, R54.reuse, R39 ;  /* 0x0000002736267220 */ /* 0x040fe20000410000 */
[----:B------:R-:W-:Y:S01]  /*7070*/  FMUL.FTZ R37, R54, R37 ;  /* 0x0000002536257220 */ /* 0x000fe20000410000 */
[----:B-----5:R-:W-:Y:S01]  /*7080*/  FFMA.FTZ R39, R62, R55, R22 ;  /* 0x000000373e277223 */ /* 0x020fe20000010016 */
        /* <DEDUP_REMOVED lines=12> */
[----:B------:R-:W-:-:S02]  /*7150*/  FFMA.FTZ R55, R65, R38, R25 ;  /* 0x0000002641377223 */ /* 0x000fc40000010019 */
[----:B------:R-:W-:Y:S02]  /*7160*/  F2FP.BF16.F32.PACK_AB R37, R36, R37 ;  /* 0x000000252425723e */ /* 0x000fe400000010ff */
[----:B------:R-:W-:Y:S02]  /*7170*/  F2FP.BF16.F32.PACK_AB R38, R54, R57 ;  /* 0x000000393626723e */ /* 0x000fe400000010ff */
[----:B------:R-:W-:Y:S01]  /*7180*/  F2FP.BF16.F32.PACK_AB R36, R55, R56 ;  /* 0x000000383724723e */ /* 0x000fe200000010ff */
[----:B0-----:R-:W-:-:S05]  /*7190*/  IMAD.WIDE.U32 R50, R13, 0x10, R50 ;  /* 0x000000100d327825 */ /* 0x001fca00078e0032 */
[----:B------:R3:W-:Y:S02]  /*71a0*/  STG.E.128 desc[UR4][R50.64], R36 ;  /* 0x0000002432007986 */ /* 0x0007e4000c101d04 */
.L_x_4065:
[----:B------:R-:W-:Y:S05]  /*71b0*/  BSYNC B1 ;  /* 0x0000000000017941 */ /* 0x000fea0003800000 */
.L_x_4064:
[----:B-123--:R-:W1:Y:S02]  /*71c0*/  LDC.64 R36, c[0x0][0x210] ;  /* 0x00008400ff247b82 */ /* 0x00ee640000000a00 */
[----:B-1----:R-:W-:-:S05]  /*71d0*/  IMAD R0, R36, 0x4, R0 ;  /* 0x0000000424007824 */ /* 0x002fca00078e0200 */
[----:B------:R-:W-:-:S13]  /*71e0*/  ISETP.GE.AND P0, PT, R0, R37, PT ;  /* 0x000000250000720c */ /* 0x000fda0003f06270 */
[----:B------:R-:W-:Y:S05]  /*71f0*/  @!P0 BRA `(.L_x_4066) ;  /* 0xffffff9800108947 */ /* 0x000fea000383ffff */
[----:B------:R-:W-:Y:S05]  /*7200*/  BSYNC B0 ;  /* 0x0000000000007941 */ /* 0x000fea0003800000 */
.L_x_3944:
[----:B------:R-:W-:Y:S05]  /*7210*/  EXIT ;  /* 0x000000000000794d */ /* 0x000fea0003800000 */
.L_x_4061:
[----:B------:R-:W-:Y:S01]  /*7220*/  HFMA2.MMA R54, -RZ, RZ, 0, 5.9604644775390625e-08 ;  /* 0x00000001ff367435 */ /* 0x000fe200000001ff */
[----:B------:R-:W-:Y:S01]  /*7230*/  BSSY B1, `(.L_x_4067) ;  /* 0x0000006000017945 */ /* 0x000fe20003800000 */
[----:B------:R-:W-:Y:S01]  /*7240*/  IMAD.MOV.U32 R50, RZ, RZ, 0x1f ;  /* 0x0000001fff327424 */ /* 0x000fe200078e00ff */
[----:B------:R-:W-:-:S08]  /*7250*/  MOV R39, 0xffffffff ;  /* 0xffffffff00277802 */ /* 0x000fd00000000f00 */
[----:B-----5:R-:W-:Y:S05]  /*7260*/  WARPSYNC.COLLECTIVE R39, `(.L_x_4068) ;  /* 0x0000000027087348 */ /* 0x020fea0003c00000 */
[----:B------:R0:W1:Y:S02]  /*7270*/  SHFL.BFLY P2, R55, R37, R54, R50 ;  /* 0x0c00003625377389 */ /* 0x0000640000040032 */
[----:B01---5:R-:W-:Y:S01]  /*7280*/  ENDCOLLECTIVE ;  /* 0x000000000000791b */ /* 0x023fe20003800000 */
.L_x_4068:
[----:B------:R-:W-:Y:S05]  /*7290*/  BSYNC B1 ;  /* 0x0000000000017941 */ /* 0x000fea0003800000 */
.L_x_4067:
        /* <DEDUP_REMOVED lines=9> */
.L_x_4069:
[----:B------:R-:W-:Y:S01]  /*7330*/  HFMA2.MMA R54, -RZ, RZ, 0, 2.384185791015625e-07 ;  /* 0x00000004ff367435 */ /* 0x000fe200000001ff */
[----:B------:R-:W-:-:S04]  /*7340*/  FADD.FTZ R57, R56, R55 ;  /* 0x0000003738397221 */ /* 0x000fc80000010000 */
[----:B------:R-:W-:-:S07]  /*7350*/  IMAD.MOV.U32 R37, RZ, RZ, R57 ;  /* 0x000000ffff257224 */ /* 0x000fce00078e0039 */
[----:B------:R-:W-:Y:S05]  /*7360*/  WARPSYNC.COLLECTIVE R39, `(.L_x_4070) ;  /* 0x0000000027087348 */ /* 0x000fea0003c00000 */
[----:B------:R0:W1:Y:S02]  /*7370*/  SHFL.BFLY P2, R55, R37, R54, R50 ;  /* 0x0c00003625377389 */ /* 0x0000640000040032 */
[----:B01----:R-:W-:Y:S01]  /*7380*/  ENDCOLLECTIVE ;  /* 0x000000000000791b */ /* 0x003fe20003800000 */
.L_x_4070:
[----:B------:R-:W-:Y:S01]  /*7390*/  MOV R54, 0x8 ;  /* 0x0000000800367802 */ /* 0x000fe20000000f00 */
[----:B------:R-:W-:-:S04]  /*73a0*/  FADD.FTZ R77, R57, R55 ;  /* 0x00000037394d7221 */ /* 0x000fc80000010000 */
[----:B------:R-:W-:-:S07]  /*73b0*/  IMAD.MOV.U32 R37, RZ, RZ, R77 ;  /* 0x000000ffff257224 */ /* 0x000fce00078e004d */
[----:B------:R-:W-:Y:S05]  /*73c0*/  WARPSYNC.COLLECTIVE R39, `(.L_x_4071) ;  /* 0x0000000027087348 */ /* 0x000fea0003c00000 */
[----:B------:R0:W1:Y:S02]  /*73d0*/  SHFL.BFLY P2, R55, R37, R54, R50 ;  /* 0x0c00003625377389 */ /* 0x0000640000040032 */
[----:B01----:R-:W-:Y:S01]  /*73e0*/  ENDCOLLECTIVE ;  /* 0x000000000000791b */ /* 0x003fe20003800000 */
.L_x_4071:
[----:B------:R-:W-:Y:S01]  /*73f0*/  HFMA2.MMA R54, -RZ, RZ, 0, 9.5367431640625e-07 ;  /* 0x00000010ff367435 */ /* 0x000fe200000001ff */
[----:B------:R-:W-:-:S04]  /*7400*/  FADD.FTZ R77, R77, R55 ;  /* 0x000000374d4d7221 */ /* 0x000fc80000010000 */
[----:B------:R-:W-:-:S07]  /*7410*/  IMAD.MOV.U32 R37, RZ, RZ, R77 ;  /* 0x000000ffff257224 */ /* 0x000fce00078e004d */
[----:B------:R-:W-:Y:S05]  /*7420*/  WARPSYNC.COLLECTIVE R39, `(.L_x_4072) ;  /* 0x0000000027087348 */ /* 0x000fea0003c00000 */
[----:B------:R0:W1:Y:S02]  /*7430*/  SHFL.BFLY P2, R55, R37, R54, R50 ;  /* 0x0c00003625377389 */ /* 0x0000640000040032 */
[----:B01----:R-:W-:Y:S01]  /*7440*/  ENDCOLLECTIVE ;  /* 0x000000000000791b */ /* 0x003fe20003800000 */
.L_x_4072:
        /* <DEDUP_REMOVED lines=41> */
.L_x_4073:
[----:B------:R-:W-:Y:S01]  /*76e0*/  HFMA2.MMA R54, -RZ, RZ, 0, 1.1920928955078125e-07 ;  /* 0x00000002ff367435 */ /* 0x000fe200000001ff */
[----:B------:R-:W-:-:S10]  /*76f0*/  FADD.FTZ R37, R36, R55 ;  /* 0x0000003724257221 */ /* 0x000fd40000010000 */
[----:B------:R-:W-:Y:S05]  /*7700*/  WARPSYNC.COLLECTIVE R39, `(.L_x_4074) ;  /* 0x0000000027087348 */ /* 0x000fea0003c00000 */
[----:B------:R0:W1:Y:S02]  /*7710*/  SHFL.BFLY P2, R55, R37, R54, R50 ;  /* 0x0c00003625377389 */ /* 0x0000640000040032 */
[----:B01----:R-:W-:Y:S01]  /*7720*/  ENDCOLLECTIVE ;  /* 0x000000000000791b */ /* 0x003fe20003800000 */
.L_x_4074:
[----:B------:R-:W-:Y:S01]  /*7730*/  MOV R54, 0x4 ;  /* 0x0000000400367802 */ /* 0x000fe20000000f00 */
[----:B------:R-:W-:-:S04]  /*7740*/  FADD.FTZ R56, R37, R55 ;  /* 0x0000003725387221 */ /* 0x000fc80000010000 */
[----:B------:R-:W-:-:S07]  /*7750*/  IMAD.MOV.U32 R37, RZ, RZ, R56 ;  /* 0x000000ffff257224 */ /* 0x000fce00078e0038 */
[----:B------:R-:W-:Y:S05]  /*7760*/  WARPSYNC.COLLECTIVE R39, `(.L_x_4075) ;  /* 0x0000000027087348 */ /* 0x000fea0003c00000 */
[----:B------:R0:W1:Y:S02]  /*7770*/  SHFL.BFLY P2, R55, R37, R54, R50 ;  /* 0x0c00003625377389 */ /* 0x0000640000040032 */
[----:B01----:R-:W-:Y:S01]  /*7780*/  ENDCOLLECTIVE ;  /* 0x000000000000791b */ /* 0x003fe20003800000 */
.L_x_4075:
[----:B------:R-:W-:Y:S01]  /*7790*/  HFMA2.MMA R54, -RZ, RZ, 0, 4.76837158203125e-07 ;  /* 0x00000008ff367435 */ /* 0x000fe200000001ff */
[----:B------:R-:W-:-:S04]  /*77a0*/  FADD.FTZ R57, R56, R55 ;  /* 0x0000003738397221 */ /* 0x000fc80000010000 */
[----:B------:R-:W-:-:S07]  /*77b0*/  IMAD.MOV.U32 R37, RZ, RZ, R57 ;  /* 0x000000ffff257224 */ /* 0x000fce00078e0039 */
[----:B------:R-:W-:Y:S05]  /*77c0*/  WARPSYNC.COLLECTIVE R39, `(.L_x_4076) ;  /* 0x0000000027087348 */ /* 0x000fea0003c00000 */
[----:B------:R0:W1:Y:S02]  /*77d0*/  SHFL.BFLY P2, R55, R37, R54, R50 ;  /* 0x0c00003625377389 */ /* 0x0000640000040032 */
[----:B01----:R-:W-:Y:S01]  /*77e0*/  ENDCOLLECTIVE ;  /* 0x000000000000791b */ /* 0x003fe20003800000 */
.L_x_4076:
[----:B------:R-:W-:Y:S01]  /*77f0*/  MOV R54, 0x10 ;  /* 0x0000001000367802 */ /* 0x000fe20000000f00 */
[----:B------:R-:W-:-:S04]  /*7800*/  FADD.FTZ R77, R57, R55 ;  /* 0x00000037394d7221 */ /* 0x000fc80000010000 */
[----:B------:R-:W-:-:S07]  /*7810*/  IMAD.MOV.U32 R37, RZ, RZ, R77 ;  /* 0x000000ffff257224 */ /* 0x000fce00078e004d */
[----:B------:R-:W-:Y:S05]  /*7820*/  WARPSYNC.COLLECTIVE R39, `(.L_x_4077) ;  /* 0x0000000027087348 */ /* 0x000fea0003c00000 */
[----:B------:R0:W1:Y:S02]  /*7830*/  SHFL.BFLY P2, R55, R37, R54, R50 ;  /* 0x0c00003625377389 */ /* 0x0000640000040032 */
[----:B01----:R-:W-:Y:S01]  /*7840*/  ENDCOLLECTIVE ;  /* 0x000000000000791b */ /* 0x003fe20003800000 */
.L_x_4077:
[----:B------:R-:W-:Y:S05]  /*7850*/  BRA `(.L_x_4078) ;  /* 0xfffffff400047947 */ /* 0x000fea000383ffff */
.L_x_4079:
        /* <DEDUP_REMOVED lines=10> */
.L_x_16512:


//--------------------- .text._ZN10layer_norm13ln_fwd_kernelINS_13Kernel_traitsIf13__nv_bfloat16S2_S2_fjLj512ELj1ELj4ELj1ELj16ENS_18Kernel_traits_baseILj512EfS2_S2_S2_fjLj128EEEEELb1ELb0ELb0ELb1EEEvNS_9FwdParamsE --------------------------
	.section	.text._ZN10layer_norm13ln_fwd_kernelINS_13Kernel_traitsIf13__nv_bfloat16S2_S2_fjLj512ELj1ELj4ELj1ELj16ENS_18Kernel_traits_baseILj512EfS2_S2_S2_fjLj128EEEEELb1ELb0ELb0ELb1EEEvNS_9FwdParamsE,"ax",@progbits
	.align	128
        .global         _ZN10layer_norm13ln_fwd_kernelINS_13Kernel_traitsIf13__nv_bfloat16S2_S2_fjLj512ELj1ELj4ELj1ELj16ENS_18Kernel_traits_baseILj512EfS2_S2_S2_fjLj128EEEEELb1ELb0ELb0ELb1EEEvNS_9FwdParamsE
        .type           _ZN10layer_norm13ln_fwd_kernelINS_13Kernel_traitsIf13__nv_bfloat16S2_S2_fjLj512ELj1ELj4ELj1ELj16ENS_18Kernel_traits_baseILj512EfS2_S2_S2_fjLj128EEEEELb1ELb0ELb0ELb1EEEvNS_9FwdParamsE,@function
        .size           _ZN10layer_norm13ln_fwd_kernelINS_13Kernel_traitsIf13__nv_bfloat16S2_S2_fjLj512ELj1ELj4ELj1ELj16ENS_18Kernel_traits_baseILj512EfS2_S2_S2_fjLj128EEEEELb1ELb0ELb0ELb1EEEvNS_9FwdParamsE,(.L_x_16513 - _ZN10layer_norm13ln_fwd_kernelINS_13Kernel_traitsIf13__nv_bfloat16S2_S2_fjLj512ELj1ELj4ELj1ELj16ENS_18Kernel_traits_baseILj512EfS2_S2_S2_fjLj128EEEEELb1ELb0ELb0ELb1EEEvNS_9FwdParamsE)
        .other          _ZN10layer_norm13ln_fwd_kernelINS_13Kernel_traitsIf13__nv_bfloat16S2_S2_fjLj512ELj1ELj4ELj1ELj16ENS_18Kernel_traits_baseILj512EfS2_S2_S2_fjLj128EEEEELb1ELb0ELb0ELb1EEEvNS_9FwdParamsE,@"STO_CUDA_ENTRY STV_DEFAULT"
_ZN10layer_norm13ln_fwd_kernelINS_13Kernel_traitsIf13__nv_bfloat16S2_S2_fjLj512ELj1ELj4ELj1ELj16ENS_18Kernel_traits_baseILj512EfS2_S2_S2_fjLj128EEEEELb1ELb0ELb0ELb1EEEvNS_9FwdParamsE:
.text._ZN10layer_norm13ln_fwd_kernelINS_13Kernel_traitsIf13__nv_bfloat16S2_S2_fjLj512ELj1ELj4ELj1ELj16ENS_18Kernel_traits_baseILj512EfS2_S2_S2_fjLj128EEEEELb1ELb0ELb0ELb1EEEvNS_9FwdParamsE:
[----:B------:R-:W-:Y:S01]  /*0000*/  LDC R1, c[0x0][0x28] ;  /* 0x00000a00ff017b82 */ /* 0x000fe20000000800 */
[----:B------:R-:W0:Y:S07]  /*0010*/  S2R R3, SR_TID.X ;  /* 0x0000000000037919 */ /* 0x000e2e0000002100 */
[----:B------:R-:W1:Y:S01]  /*0020*/  LDC.64 R8, c[0x0][0x2c8] ;  /* 0x0000b200ff087b82 */ /* 0x000e620000000a00 */
[----:B------:R-:W-:Y:S01]  /*0030*/  ULDC.U8 UR4, c[0x0][0x2f4] ;  /* 0x0000bd0000047ab9 */ /* 0x000fe20000000000 */
[----:B------:R-:W-:Y:S01]  /*0040*/  ULDC.64 UR8, c[0x0][0x2c8] ;  /* 0x0000b20000087ab9 */ /* 0x000fe20000000a00 */
[----:B------:R-:W2:Y:S01]  /*0050*/  S2R R0, SR_CTAID.X ;  /* 0x0000000000007919 */ /* 0x000ea20000002500 */
[----:B------:R-:W-:Y:S01]  /*0060*/  ISETP.NE.AND P1, PT, RZ, UR4, PT ;  /* 0x00000004ff007c0c */ /* 0x000fe2000bf25270 */
[----:B------:R-:W-:Y:S01]  /*0070*/  ULDC.64 UR4, c[0x0][0x2e0] ;  /* 0x0000b80000047ab9 */ /* 0x000fe20000000a00 */
[----:B------:R-:W-:-:S02]  /*0080*/  ULDC.64 UR6, c[0x0][0x208] ;  /* 0x0000820000067ab9 */ /* 0x000fc40000000a00 */
[----:B------:R-:W3:Y:S01]  /*0090*/  LDC R72, c[0x0][0x2e8] ;  /* 0x0000ba00ff487b82 */ /* 0x000ee20000000800 */
[----:B------:R-:W-:Y:S01]  /*00a0*/  ISETP.NE.U32.AND P0, PT, RZ, UR8, PT ;  /* 0x00000008ff007c0c */ /* 0x000fe2000bf05070 */
[----:B------:R-:W-:Y:S01]  /*00b0*/  IMAD.U32 R5, RZ, RZ, UR5 ;  /* 0x00000005ff057e24 */ /* 0x000fe2000f8e00ff */
[----:B------:R-:W-:-:S05]  /*00c0*/  MOV R4, UR4 ;  /* 0x0000000400047c02 */ /* 0x000fca0008000f00 */
[----:B------:R-:W3:Y:S01]  /*00d0*/  LDC R73, c[0x0][0x2ec] ;  /* 0x0000bb00ff497b82 */ /* 0x000ee20000000800 */
[----:B------:R-:W-:Y:S01]  /*00e0*/  ISETP.NE.AND.EX P0, PT, RZ, UR9, PT, P0 ;  /* 0x00000009ff007c0c */ /* 0x000fe2000bf05300 */
[----:B------:R-:W-:Y:S01]  /*00f0*/  ULDC UR8, c[0x0][0x0] ;  /* 0x0000000000087ab9 */ /* 0x000fe20000000800 */
[----:B------:R-:W4:Y:S01]  /*0100*/  @P1 LDG.E.64 R4, desc[UR6][R4.64] ;  /* 0x0000000604041981 */ /* 0x000f22000c1e1b00 */
[----:B------:R-:W-:Y:S02]  /*0110*/  CS2R R48, SRZ ;  /* 0x0000000000307805 */ /* 0x000fe4000001ff00 */
[----:B------:R-:W-:Y:S02]  /*0120*/  CS2R R50, SRZ ;  /* 0x0000000000327805 */ /* 0x000fe4000001ff00 */
[----:B------:R-:W-:Y:S02]  /*0130*/  CS2R R44, SRZ ;  /* 0x00000000002c7805 */ /* 0x000fe4000001ff00 */
[----:B------:R-:W-:-:S02]  /*0140*/  CS2R R46, SRZ ;  /* 0x00000000002e7805 */ /* 0x000fc4000001ff00 */
[----:B------:R-:W-:Y:S02]  /*0150*/  CS2R R40, SRZ ;  /* 0x0000000000287805 */ /* 0x000fe4000001ff00 */
[----:B------:R-:W-:Y:S02]  /*0160*/  CS2R R42, SRZ ;  /* 0x00000000002a7805 */ /* 0x000fe4000001ff00 */
[----:B------:R-:W-:Y:S02]  /*0170*/  CS2R R36, SRZ ;  /* 0x0000000000247805 */ /* 0x000fe4000001ff00 */
[----:B------:R-:W-:Y:S01]  /*0180*/  CS2R R38, SRZ ;  /* 0x0000000000267805 */ /* 0x000fe2000001ff00 */
[----:B------:R-:W-:Y:S01]  /*0190*/  ULDC UR9, c[0x0][0x214] ;  /* 0x0000850000097ab9 */ /* 0x000fe20000000800 */
[----:B0-----:R-:W-:-:S04]  /*01a0*/  SHF.R.U32.HI R2, RZ, 0x5, R3 ;  /* 0x00000005ff027819 */ /* 0x001fc80000011603 */
[C---:B--2---:R-:W-:Y:S01]  /*01b0*/  LEA R2, R0.reuse, R2, 0x2 ;  /* 0x0000000200027211 */ /* 0x044fe200078e10ff */
[----:B------:R-:W-:Y:S01]  /*01c0*/  IMAD R0, R0, UR8, R3 ;  /* 0x0000000800007c24 */ /* 0x000fe2000f8e0203 */
[----:B------:R-:W-:Y:S01]  /*01d0*/  LOP3.LUT R3, R3, 0x1f, RZ, 0xc0, !PT ;  /* 0x0000001f03037812 */ /* 0x000fe200078ec0ff */
[----:B---3--:R0:W5:Y:S01]  /*01e0*/  @P1 LDG.E.64 R6, desc[UR6][R72.64] ;  /* 0x0000000648061981 */ /* 0x008162000c1e1b00 */
[----:B------:R-:W-:-:S03]  /*01f0*/  ISETP.GE.AND P2, PT, R2, UR9, PT ;  /* 0x0000000902007c0c */ /* 0x000fc6000bf46270 */
[----:B-1----:R-:W-:-:S05]  /*0200*/  IMAD.WIDE.U32 R8, R3, 0x20, R8 ;  /* 0x0000002003087825 */ /* 0x002fca00078e0008 */
[----:B------:R0:W5:Y:S04]  /*0210*/  @P0 LDG.E.128 R48, desc[UR6][R8.64] ;  /* 0x0000000608300981 */ /* 0x000168000c1e1d00 */
[----:B------:R0:W5:Y:S04]  /*0220*/  @P0 LDG.E.128 R44, desc[UR6][R8.64+0x10] ;  /* 0x00001006082c0981 */ /* 0x000168000c1e1d00 */
[----:B------:R0:W5:Y:S04]  /*0230*/  @P0 LDG.E.128 R40, desc[UR6][R8.64+0x400] ;  /* 0x0004000608280981 */ /* 0x000168000c1e1d00 */
[----:B------:R0:W5:Y:S01]  /*0240*/  @P0 LDG.E.128 R36, desc[UR6][R8.64+0x410] ;  /* 0x0004100608240981 */ /* 0x000162000c1e1d00 */
[----:B----4-:R-:W-:-:S02]  /*0250*/  @P1 R2UR UR4, R4 ;  /* 0x00000000040412ca */ /* 0x010fc400000e0000 */
[----:B------:R-:W-:Y:S01]  /*0260*/  @P1 R2UR UR5, R5 ;  /* 0x00000000050512ca */ /* 0x000fe200000e0000 */
[----:B0-----:R-:W-:-:S14]  /*0270*/  @P2 EXIT ;  /* 0x000000000000294d */ /* 0x001fdc0003800000 */
[----:B------:R-:W0:Y:S08]  /*0280*/  @P1 LDC R5, c[0x0][0x2f0] ;  /* 0x0000bc00ff051b82 */ /* 0x000e300000000800 */
[----:B------:R-:W1:Y:S01]  /*0290*/  LDC.64 R8, c[0x0][0x260] ;  /* 0x00009800ff087b82 */ /* 0x000e620000000a00 */
        /* <DEDUP_REMOVED lines=8> */
[----:B0----5:R-:W-:Y:S01]  /*0320*/  @P1 IADD3 R72, P0, R6, R5, RZ ;  /* 0x0000000506481210 */ /* 0x021fe20007f1e0ff */
[----:B------:R-:W-:-:S02]  /*0330*/  UIADD3 UR21, UR5, -0x126145ec, URZ ;  /* 0xed9eba1405157890 */ /* 0x000fc4000fffe03f */
[----:B------:R-:W-:Y:S02]  /*0340*/  UIADD3 UR23, UR5, -0x56f99767, URZ ;  /* 0xa906689905177890 */ /* 0x000fe4000fffe03f */
[----:B------:R-:W-:Y:S01]  /*0350*/  @P1 IMAD.X R73, RZ, RZ, R7, P0 ;  /* 0x000000ffff491224 */ /* 0x000fe200000e0607 */
[----:B------:R-:W-:Y:S01]  /*0360*/  UIADD3 UR22, UR4, 0x1715609d, URZ ;  /* 0x1715609d04167890 */ /* 0x000fe2000fffe03f */
[----:B-1----:R-:W-:Y:S01]  /*0370*/  IMAD.WIDE.U32 R8, R3, 0x20, R8 ;  /* 0x0000002003087825 */ /* 0x002fe200078e0008 */
[----:B------:R-:W-:Y:S02]  /*0380*/  UIADD3 UR24, UR4, -0x4ab325aa, URZ ;  /* 0xb54cda5604187890 */ /* 0x000fe4000fffe03f */
[--C-:B------:R-:W-:Y:S01]  /*0390*/  SHF.R.U64 R5, R72, 0x2, R73.reuse ;  /* 0x0000000248057819 */ /* 0x100fe20000001249 */
[----:B------:R-:W-:Y:S01]  /*03a0*/  UIADD3 UR25, UR5, 0x646e171e, URZ ;  /* 0x646e171e05197890 */ /* 0x000fe2000fffe03f */
[----:B------:R-:W-:Y:S01]  /*03b0*/  IMAD.HI.U32 R7, R4, -0x326172a9, RZ ;  /* 0xcd9e8d5704077827 */ /* 0x000fe200078e00ff */
[----:B------:R-:W-:Y:S01]  /*03c0*/  SHF.R.U32.HI R6, RZ, 0x2, R73 ;  /* 0x00000002ff067819 */ /* 0x000fe20000011649 */
[----:B------:R-:W5:Y:S01]  /*03d0*/  LDG.E.128 R32, desc[UR6][R8.64] ;  /* 0x0000000608207981 */ /* 0x000f62000c1e1d00 */
[----:B------:R-:W-:Y:S01]  /*03e0*/  UIADD3 UR27, UR5, 0x1fd5c5a3, URZ ;  /* 0x1fd5c5a3051b7890 */ /* 0x000fe2000fffe03f */
[----:B------:R-:W-:Y:S01]  /*03f0*/  IMAD.HI.U32 R0, R5, -0x2daee0ad, RZ ;  /* 0xd2511f5305007827 */ /* 0x000fe200078e00ff */
[----:B------:R-:W-:Y:S01]  /*0400*/  LOP3.LUT R7, R7, UR4, R6, 0x96, !PT ;  /* 0x0000000407077c12 */ /* 0x000fe2000f8e9606 */
[----:B------:R-:W5:Y:S01]  /*0410*/  LDG.E.128 R28, desc[UR6][R8.64+0x10] ;  /* 0x00001006081c7981 */ /* 0x000f62000c1e1d00 */
[----:B------:R-:W-:-:S02]  /*0420*/  UIADD3 UR26, UR4, 0x5384540f, URZ ;  /* 0x5384540f041a7890 */ /* 0x000fc4000fffe03f */
[----:B------:R-:W-:Y:S01]  /*0430*/  LOP3.LUT R0, R0, UR5, RZ, 0x3c, !PT ;  /* 0x0000000500007c12 */ /* 0x000fe2000f8e3cff */
[----:B------:R-:W5:Y:S01]  /*0440*/  LDG.E.128 R24, desc[UR6][R8.64+0x400] ;  /* 0x0004000608187981 */ /* 0x000f62000c1e1d00 */
[----:B------:R-:W-:Y:S01]  /*0450*/  IMAD R10, R5, -0x2daee0ad, RZ ;  /* 0xd2511f53050a7824 */ /* 0x000fe200078e02ff */
[----:B------:R-:W-:Y:S01]  /*0460*/  UIADD3 UR28, UR4, -0xe443238, URZ ;  /* 0xf1bbcdc8041c7890 */ /* 0x000fe2000fffe03f */
[C---:B------:R-:W-:Y:S01]  /*0470*/  IMAD.HI.U32 R11, R7.reuse, -0x2daee0ad, RZ ;  /* 0xd2511f53070b7827 */ /* 0x040fe200078e00ff */
[----:B------:R0:W5:Y:S01]  /*0480*/  LDG.E.128 R20, desc[UR6][R8.64+0x410] ;  /* 0x0004100608147981 */ /* 0x000162000c1e1d00 */
[----:B------:R-:W-:Y:S01]  /*0490*/  UIADD3 UR29, UR5, -0x24c28bd8, URZ ;  /* 0xdb3d7428051d7890 */ /* 0x000fe2000fffe03f */
[----:B------:R-:W-:Y:S01]  /*04a0*/  BSSY B0, `(.L_x_4080) ;  /* 0x000069b000007945 */ /* 0x000fe20003800000 */
[----:B------:R-:W-:Y:S01]  /*04b0*/  IMAD R7, R7, -0x2daee0ad, RZ ;  /* 0xd2511f5307077824 */ /* 0x000fe200078e02ff */
[----:B------:R-:W-:Y:S01]  /*04c0*/  LOP3.LUT R10, R11, UR15, R10, 0x96, !PT ;  /* 0x0000000f0b0a7c12 */ /* 0x000fe2000f8e960a */
[----:B------:R-:W-:Y:S01]  /*04d0*/  UIADD3 UR31, UR5, -0x695add53, URZ ;  /* 0x96a522ad051f7890 */ /* 0x000fe2000fffe03f */
[----:B------:R-:W-:Y:S01]  /*04e0*/  LOP3.LUT R72, R72, 0x3, RZ, 0xc0, !PT ;  /* 0x0000000348487812 */ /* 0x000fe200078ec0ff */
[----:B------:R-:W-:Y:S01]  /*04f0*/  UIADD3 UR30, UR4, -0x700cb87f, URZ ;  /* 0x8ff34781041e7890 */ /* 0x000fe2000fffe03f */
[----:B------:R-:W-:Y:S01]  /*0500*/  ULDC.64 UR8, c[0x0][0x270] ;  /* 0x00009c0000087ab9 */ /* 0x000fe20000000a00 */
[----:B0-----:R-:W-:Y:S01]  /*0510*/  IMAD R8, R4, -0x326172a9, RZ ;  /* 0xcd9e8d5704087824 */ /* 0x001fe200078e02ff */
        /* <DEDUP_REMOVED lines=10> */
[C---:B------:R-:W-:Y:S01]  /*05c0*/  IMAD.HI.U32 R12, R8.reuse, -0x2daee0ad, RZ ;  /* 0xd2511f53080c7827 */ /* 0x040fe200078e00ff */
        /* <DEDUP_REMOVED lines=42> */
[----:B------:R-:W-:-:S04]  /*0870*/  IMAD.WIDE.U32 R12, R13, -0x326172a9, RZ ;  /* 0xcd9e8d570d0c7825 */ /* 0x000fc800078e00ff */
[----:B------:R-:W-:Y:S01]  /*0880*/  IMAD.MOV.U32 R8, RZ, RZ, RZ ;  /* 0x000000ffff087224 */ /* 0x000fe200078e00ff */
[----:B------:R-:W-:Y:S01]  /*0890*/  LOP3.LUT R0, R13, UR30, R11, 0x96, !PT ;  /* 0x0000001e0d007c12 */ /* 0x000fe2000f8e960b */
[----:B------:R-:W-:-:S07]  /*08a0*/  IMAD R10, R10, -0x2daee0ad, RZ ;  /* 0xd2511f530a0a7824 */ /* 0x000fce00078e02ff */
.L_x_4194:
[----:B0-----:R-:W0:Y:S01]  /*08b0*/  LDC.64 R62, c[0x0][0x230] ;  /* 0x00008c00ff3e7b82 */ /* 0x001e220000000a00 */
[----:B------:R-:W-:Y:S01]  /*08c0*/  IMAD R9, R2, UR10, RZ ;  /* 0x0000000a02097c24 */ /* 0x000fe2000f8e02ff */
[----:B------:R-:W-:Y:S01]  /*08d0*/  PLOP3.LUT P1, PT, PT, PT, UP0, 0x80, 0x0 ;  /* 0x000000000000781c */ /* 0x000fe20003f2f008 */
[----:B------:R-:W-:Y:S01]  /*08e0*/  HFMA2.MMA R15, -RZ, RZ, 0, 1.1920928955078125e-07 ;  /* 0x00000002ff0f7435 */ /* 0x000fe200000001ff */
        /* <DEDUP_REMOVED lines=11> */
[----:B-----5:R-:W5:Y:S06]  /*09a0*/  LDG.E.128 R52, desc[UR6][R52.64] ;  /* 0x0000000634347981 */ /* 0x020f6c000c1e1d00 */
[----:B------:R-:W-:-:S04]  /*09b0*/  @P0 LEA R56, P1, R71, R62, 0x4 ;  /* 0x0000003e47380211 */ /* 0x000fc800078220ff */
[----:B------:R-:W-:-:S05]  /*09c0*/  @P0 LEA.HI.X R57, R71, R63, RZ, 0x4, P1 ;  /* 0x0000003f47390211 */ /* 0x000fca00008f24ff */
[----:B------:R0:W5:Y:S01]  /*09d0*/  @P0 LDG.E.128 R16, desc[UR6][R56.64] ;  /* 0x0000000638100981 */ /* 0x000162000c1e1d00 */
[C---:B------:R-:W-:Y:S02]  /*09e0*/  ISETP.NE.AND P1, PT, R72.reuse, 0x1, PT ;  /* 0x000000014800780c */ /* 0x040fe40003f25270 */
[----:B------:R-:W-:Y:S01]  /*09f0*/  PLOP3.LUT P2, PT, PT, PT, UP0, 0x80, 0x0 ;  /* 0x000000000000781c */ /* 0x000fe20003f4f008 */
[----:B------:R-:W-:Y:S01]  /*0a00*/  BSSY B1, `(.L_x_4081) ;  /* 0x000000e000017945 */ /* 0x000fe20003800000 */
[----:B------:R-:W-:Y:S02]  /*0a10*/  IMAD.MOV.U32 R59, RZ, RZ, 0x3f800000 ;  /* 0x3f800000ff3b7424 */ /* 0x000fe400078e00ff */
[----:B------:R-:W-:-:S09]  /*0a20*/  VIADD R13, R72, 0x1 ;  /* 0x00000001480d7836 */ /* 0x000fd20000000000 */
[----:B--2---:R-:W-:Y:S01]  /*0a30*/  @P2 SHF.L.U32 R59, R14, 0x10, RZ ;  /* 0x000000100e3b2819 */ /* 0x004fe200000006ff */
        /* <DEDUP_REMOVED lines=9> */
.L_x_4082:
[----:B------:R-:W-:-:S07]  /*0ad0*/  IMAD.MOV.U32 R9, RZ, RZ, R12 ;  /* 0x000000ffff097224 */ /* 0x000fce00078e000c */
.L_x_4083:
[----:B------:R-:W-:Y:S05]  /*0ae0*/  BSYNC B1 ;  /* 0x0000000000017941 */ /* 0x000fea0003800000 */
.L_x_4081:
        /* <DEDUP_REMOVED lines=16> */
.L_x_4087:
[----:B------:R-:W-:Y:S05]  /*0bf0*/  BSYNC B2 ;  /* 0x0000000000027941 */ /* 0x000fea0003800000 */
.L_x_4086:
        /* <DEDUP_REMOVED lines=42> */
.L_x_4085:
[----:B------:R-:W-:Y:S05]  /*0ea0*/  BSYNC B1 ;  /* 0x0000000000017941 */ /* 0x000fea0003800000 */
.L_x_4084:
[----:B------:R-:W0:Y:S01]  /*0eb0*/  LDC R61, c[0x0][0x298] ;  /* 0x0000a600ff3d7b82 */ /* 0x000e220000000800 */
[----:B------:R-:W-:Y:S01]  /*0ec0*/  HFMA2.MMA R69, -RZ, RZ, 0.1171875, 0 ;  /* 0x2f800000ff457435 */ /* 0x000fe200000001ff */
[----:B------:R-:W-:Y:S01]  /*0ed0*/  I2FP.F32.U32 R14, R9 ;  /* 0x00000009000e7245 */ /* 0x000fe20000201000 */
[C---:B-----5:R-:W-:Y:S01]  /*0ee0*/  IMAD.U32 R56, R52.reuse, 0x10000, RZ ;  /* 0x0001000034387824 */ /* 0x060fe200078e00ff */
[C---:B------:R-:W-:Y:S01]  /*0ef0*/  ISETP.NE.AND P1, PT, R13.reuse, 0x1, PT ;  /* 0x000000010d00780c */ /* 0x040fe20003f25270 */
[----:B------:R-:W-:Y:S01]  /*0f00*/  BSSY B1, `(.L_x_4088) ;  /* 0x0000016000017945 */ /* 0x000fe20003800000 */
[----:B------:R-:W-:Y:S01]  /*0f10*/  PRMT R52, R52, 0x7632, R52 ;  /* 0x0000763234347816 */ /* 0x000fe20000000034 */
[----:B------:R-:W-:Y:S01]  /*0f20*/  FMUL.FTZ R56, R56, R59 ;  /* 0x0000003b38387220 */ /* 0x000fe20000410000 */
[----:B------:R-:W1:Y:S01]  /*0f30*/  LDC R68, c[0x0][0x294] ;  /* 0x0000a500ff447b82 */ /* 0x000e620000000800 */
[----:B------:R-:W-:Y:S02]  /*0f40*/  VIADD R15, R13, 0x1 ;  /* 0x000000010d0f7836 */ /* 0x000fe40000000000 */
[----:B------:R-:W-:Y:S01]  /*0f50*/  FFMA.FTZ R9, R14, R69, 1.1641532182693481445e-10 ;  /* 0x2f0000000e097423 */ /* 0x000fe20000010045 */
[----:B------:R-:W-:Y:S01]  /*0f60*/  @P0 SHF.L.U32 R14, R16, 0x10, RZ ;  /* 0x00000010100e0819 */ /* 0x000fe200000006ff */
[----:B0-----:R-:W-:-:S03]  /*0f70*/  FMUL.FTZ R56, R56, R61 ;  /* 0x0000003d38387220 */ /* 0x001fc60000410000 */
        /* <DEDUP_REMOVED lines=13> */
.L_x_4089:
[----:B------:R-:W-:-:S07]  /*1050*/  IMAD.MOV.U32 R9, RZ, RZ, R12 ;  /* 0x000000ffff097224 */ /* 0x000fce00078e000c */
.L_x_4090:
[----:B------:R-:W-:Y:S05]  /*1060*/  BSYNC B1 ;  /* 0x0000000000017941 */ /* 0x000fea0003800000 */
.L_x_4088:
        /* <DEDUP_REMOVED lines=16> */
.L_x_4094:
[----:B------:R-:W-:Y:S05]  /*1170*/  BSYNC B2 ;  /* 0x0000000000027941 */ /* 0x000fea0003800000 */
.L_x_4093:
        /* <DEDUP_REMOVED lines=43> */
.L_x_4092:
[----:B------:R-:W-:Y:S05]  /*1430*/  BSYNC B1 ;  /* 0x0000000000017941 */ /* 0x000fea0003800000 */
.L_x_4091:
[----:B------:R-:W-:Y:S01]  /*1440*/  I2FP.F32.U32 R14, R9 ;  /* 0x00000009000e7245 */ /* 0x000fe20000201000 */
[----:B------:R-:W-:Y:S01]  /*1450*/  IMAD.U32 R52, R52, 0x10000, RZ ;  /* 0x0001000034347824 */ /* 0x000fe200078e00ff */
[C---:B------:R-:W-:Y:S01]  /*1460*/  ISETP.NE.AND P1, PT, R15.reuse, 0x1, PT ;  /* 0x000000010f00780c */ /* 0x040fe20003f25270 */
        /* <DEDUP_REMOVED lines=20> */
.L_x_4096:
[----:B------:R-:W-:-:S07]  /*15b0*/  IMAD.MOV.U32 R9, RZ, RZ, R12 ;  /* 0x000000ffff097224 */ /* 0x000fce00078e000c */
.L_x_4097:
[----:B------:R-:W-:Y:S05]  /*15c0*/  BSYNC B1 ;  /* 0x0000000000017941 */ /* 0x000fea0003800000 */
.L_x_4095:
        /* <DEDUP_REMOVED lines=16> */
.L_x_4101:
[----:B------:R-:W-:Y:S05]  /*16d0*/  BSYNC B2 ;  /* 0x0000000000027941 */ /* 0x000fea0003800000 */
.L_x_4100:
        /* <DEDUP_REMOVED lines=11> */
[----:B------:R-:W-:Y:S01]  /*1790*/  IMAD.WIDE.U32 R66, R57, -0x326172a9, RZ ;  /* 0xcd9e8d5739427825 */ /* 0x000fe200078e00ff */
[----:B------:R-:W-:-:S04]  /*17a0*/  HFMA2.MMA R57, -RZ, RZ, 0, 0 ;  /* 0x00000000ff397435 */ /* 0x000fc800000001ff */
        /* <DEDUP_REMOVED lines=30> */
.L_x_4099:
[----:B------:R-:W-:Y:S05]  /*1990*/  BSYNC B1 ;  /* 0x0000000000017941 */ /* 0x000fea0003800000 */
.L_x_4098:
[----:B------:R-:W-:Y:S01]  /*19a0*/  I2FP.F32.U32 R14, R9 ;  /* 0x00000009000e7245 */ /* 0x000fe20000201000 */
[----:B------:R-:W-:Y:S01]  /*19b0*/  IMAD.U32 R52, R53, 0x10000, RZ ;  /* 0x0001000035347824 */ /* 0x000fe200078e00ff */
[----:B------:R-:W-:Y:S01]  /*19c0*/  ISETP.NE.AND P2, PT, R57, 0x1, PT ;  /* 0x000000013900780c */ /* 0x000fe20003f45270 */
[----:B------:R-:W-:Y:S01]  /*19d0*/  BSSY B1, `(.L_x_4102) ;  /* 0x0000014000017945 */ /* 0x000fe20003800000 */
[----:B------:R-:W-:Y:S01]  /*19e0*/  PRMT R53, R53, 0x7632, R53 ;  /* 0x0000763235357816 */ /* 0x000fe20000000035 */
[----:B------:R-:W-:Y:S01]  /*19f0*/  FFMA.FTZ R9, R14, R69, 1.1641532182693481445e-10 ;  /* 0x2f0000000e097423 */ /* 0x000fe20000010045 */
[----:B------:R-:W-:Y:S01]  /*1a00*/  FMUL.FTZ R52, R52, R59 ;  /* 0x0000003b34347220 */ /* 0x000fe20000410000 */
[----:B------:R-:W-:Y:S01]  /*1a10*/  @P0 SHF.L.U32 R14, R17, 0x10, RZ ;  /* 0x00000010110e0819 */ /* 0x000fe200000006ff */
        /* <DEDUP_REMOVED lines=14> */
.L_x_4103:
[----:B------:R-:W-:-:S07]  /*1b00*/  IMAD.MOV.U32 R9, RZ, RZ, R12 ;  /* 0x000000ffff097224 */ /* 0x000fce00078e000c */
.L_x_4104:
[----:B------:R-:W-:Y:S05]  /*1b10*/  BSYNC B1 ;  /* 0x0000000000017941 */ /* 0x000fea0003800000 */
.L_x_4102:
        /* <DEDUP_REMOVED lines=16> */
.L_x_4108:
[----:B------:R-:W-:Y:S05]  /*1c20*/  BSYNC B2 ;  /* 0x0000000000027941 */ /* 0x000fea0003800000 */
.L_x_4107:
        /* <DEDUP_REMOVED lines=40> */
[----:B------:R-:W-:-:S03]  /*1eb0*/  LOP3.LUT R0, R77, UR30, R66, 0x96, !PT ;  /* 0x0000001e4d007c12 */ /* 0x000fc6000f8e9642 */
[----:B------:R-:W-:Y:S01]  /*1ec0*/  IMAD.MOV.U32 R12, RZ, RZ, R76 ;  /* 0x000000ffff0c7224 */ /* 0x000fe200078e004c */
[----:B------:R-:W-:Y:S02]  /*1ed0*/  LOP3.LUT R7, R65, UR31, R14, 0x96, !PT ;  /* 0x0000001f41077c12 */ /* 0x000fe4000f8e960e */
[----:B------:R-:W-:-:S07]  /*1ee0*/  MOV R10, R64 ;  /* 0x00000040000a7202 */ /* 0x000fce0000000f00 */
.L_x_4106:
[----:B------:R-:W-:Y:S05]  /*1ef0*/  BSYNC B1 ;  /* 0x0000000000017941 */ /* 0x000fea0003800000 */
.L_x_4105:
        /* <DEDUP_REMOVED lines=22> */
.L_x_4110:
[----:B------:R-:W-:-:S07]  /*2060*/  MOV R9, R12 ;  /* 0x0000000c00097202 */ /* 0x000fce0000000f00 */
.L_x_4111:
[----:B------:R-:W-:Y:S05]  /*2070*/  BSYNC B1 ;  /* 0x0000000000017941 */ /* 0x000fea0003800000 */
.L_x_4109:
        /* <DEDUP_REMOVED lines=16> */
.L_x_4115:
[----:B------:R-:W-:Y:S05]  /*2180*/  BSYNC B2 ;  /* 0x0000000000027941 */ /* 0x000fea0003800000 */
.L_x_4114:
        /* <DEDUP_REMOVED lines=44> */
.L_x_4113:
[----:B------:R-:W-:Y:S05]  /*2450*/  BSYNC B1 ;  /* 0x0000000000017941 */ /* 0x000fea0003800000 */
.L_x_4112:
[----:B------:R-:W-:Y:S01]  /*2460*/  I2FP.F32.U32 R14, R9 ;  /* 0x00000009000e7245 */ /* 0x000fe20000201000 */
[C---:B------:R-:W-:Y:S01]  /*2470*/  IMAD.U32 R52, R54.reuse, 0x10000, RZ ;  /* 0x0001000036347824 */ /* 0x040fe200078e00ff */
[----:B------:R-:W-:Y:S01]  /*2480*/  ISETP.NE.AND P4, PT, R53, 0x1, PT ;  /* 0x000000013500780c */ /* 0x000fe20003f85270 */
[----:B------:R-:W-:Y:S01]  /*2490*/  BSSY B1, `(.L_x_4116) ;  /* 0x0000014000017945 */ /* 0x000fe20003800000 */
[----:B------:R-:W-:Y:S01]  /*24a0*/  PRMT R54, R54, 0x7632, R54 ;  /* 0x0000763236367816 */ /* 0x000fe20000000036 */
[----:B------:R-:W-:Y:S01]  /*24b0*/  FFMA.FTZ R9, R14, R69, 1.1641532182693481445e-10 ;  /* 0x2f0000000e097423 */ /* 0x000fe20000010045 */
[----:B------:R-:W-:Y:S01]  /*24c0*/  FMUL.FTZ R52, R52, R59 ;  /* 0x0000003b34347220 */ /* 0x000fe20000410000 */
[----:B------:R-:W-:-:S03]  /*24d0*/  @P0 SHF.L.U32 R14, R18, 0x10, RZ ;  /* 0x00000010120e0819 */ /* 0x000fc600000006ff */
[----:B------:R-:W-:Y:S01]  /*24e0*/  FMUL.FTZ R52, R52, R61 ;  /* 0x0000003d34347220 */ /* 0x000fe20000410000 */
[----:B------:R-:W-:-:S04]  /*24f0*/  FSETP.GTU.FTZ.AND P3, PT, R9, R68, PT ;  /* 0x000000440900720b */ /* 0x000fc80003f7c000 */
        /* <DEDUP_REMOVED lines=12> */
.L_x_4117:
[----:B------:R-:W-:-:S07]  /*25c0*/  IMAD.MOV.U32 R9, RZ, RZ, R12 ;  /* 0x000000ffff097224 */ /* 0x000fce00078e000c */
.L_x_4118:
[----:B------:R-:W-:Y:S05]  /*25d0*/  BSYNC B1 ;  /* 0x0000000000017941 */ /* 0x000fea0003800000 */
.L_x_4116:
        /* <DEDUP_REMOVED lines=16> */
.L_x_4122:
[----:B------:R-:W-:Y:S05]  /*26e0*/  BSYNC B2 ;  /* 0x0000000000027941 */ /* 0x000fea0003800000 */
.L_x_4121:
        /* <DEDUP_REMOVED lines=44> */
.L_x_4120:
[----:B------:R-:W-:Y:S05]  /*29b0*/  BSYNC B1 ;  /* 0x0000000000017941 */ /* 0x000fea0003800000 */
.L_x_4119:
        /* <DEDUP_REMOVED lines=22> */
.L_x_4124:
[----:B------:R-:W-:-:S07]  /*2b20*/  MOV R9, R12 ;  /* 0x0000000c00097202 */ /* 0x000fce0000000f00 */
.L_x_4125:
[----:B------:R-:W-:Y:S05]  /*2b30*/  BSYNC B1 ;  /* 0x0000000000017941 */ /* 0x000fea0003800000 */
.L_x_4123:
        /* <DEDUP_REMOVED lines=16> */
.L_x_4129:
[----:B------:R-:W-:Y:S05]  /*2c40*/  BSYNC B2 ;  /* 0x0000000000027941 */ /* 0x000fea0003800000 */
.L_x_4128:
        /* <DEDUP_REMOVED lines=44> */
.L_x_4127:
[----:B------:R-:W-:Y:S05]  /*2f10*/  BSYNC B1 ;  /* 0x0000000000017941 */ /* 0x000fea0003800000 */
.L_x_4126:
        /* <DEDUP_REMOVED lines=22> */
.L_x_4131:
[----:B------:R-:W-:-:S07]  /*3080*/  IMAD.MOV.U32 R76, RZ, RZ, R12 ;  /* 0x000000ffff4c7224 */ /* 0x000fce00078e000c */
.L_x_4132:
[----:B------:R-:W-:Y:S05]  /*3090*/  BSYNC B1 ;  /* 0x0000000000017941 */ /* 0x000fea0003800000 */
.L_x_4130:
        /* <DEDUP_REMOVED lines=18> */
.L_x_4136:
[----:B------:R-:W-:Y:S05]  /*31c0*/  BSYNC B2 ;  /* 0x0000000000027941 */ /* 0x000fea0003800000 */
.L_x_4135:
        /* <DEDUP_REMOVED lines=42> */
[----:B------:R-:W-:Y:S02]  /*3470*/  LOP3.LUT R7, R55, UR31, R52, 0x96, !PT ;  /* 0x0000001f37077c12 */ /* 0x000fe4000f8e9634 */
[----:B------:R-:W-:-:S07]  /*3480*/  MOV R10, R54 ;  /* 0x00000036000a7202 */ /* 0x000fce0000000f00 */
.L_x_4134:
[----:B------:R-:W-:Y:S05]  /*3490*/  BSYNC B1 ;  /* 0x0000000000017941 */ /* 0x000fea0003800000 */
.L_x_4133:
[----:B------:R-:W0:Y:S01]  /*34a0*/  LDC.64 R64, c[0x0][0x238] ;  /* 0x00008e00ff407b82 */ /* 0x000e220000000a00 */
[----:B------:R-:W-:Y:S02]  /*34b0*/  SHF.L.U32 R9, R71, 0x4, RZ ;  /* 0x0000000447097819 */ /* 0x000fe400000006ff */
[----:B------:R-:W-:Y:S02]  /*34c0*/  I2FP.F32.U32 R52, R76 ;  /* 0x0000004c00347245 */ /* 0x000fe40000201000 */
[----:B------:R-:W-:Y:S02]  /*34d0*/  SHF.L.U32 R70, R70, 0x10, RZ ;  /* 0x0000001046467819 */ /* 0x000fe400000006ff */
[----:B------:R-:W-:Y:S01]  /*34e0*/  SHF.R.U32.HI R14, RZ, 0x1c, R71 ;  /* 0x0000001cff0e7819 */ /* 0x000fe20000011647 */
[----:B------:R-:W-:Y:S01]  /*34f0*/  FFMA.FTZ R53, R52, R69, 1.1641532182693481445e-10 ;  /* 0x2f00000034357423 */ /* 0x000fe20000010045 */
[----:B------:R-:W-:Y:S01]  /*3500*/  @P0 PRMT R52, R19, 0x7632, R52 ;  /* 0x0000763213340816 */ /* 0x000fe20000000034 */
[----:B------:R-:W-:Y:S01]  /*3510*/  FMUL.FTZ R70, R70, R59 ;  /* 0x0000003b46467220 */ /* 0x000fe20000410000 */
[----:B------:R-:W-:-:S02]  /*3520*/  SEL R77, RZ, 0x10000, P5 ;  /* 0x00010000ff4d7807 */ /* 0x000fc40002800000 */
[----:B------:R-:W-:Y:S01]  /*3530*/  ISETP.NE.AND P5, PT, R72, RZ, PT ;  /* 0x000000ff4800720c */ /* 0x000fe20003fa5270 */
[----:B------:R-:W-:Y:S01]  /*3540*/  FMUL.FTZ R70, R70, R61 ;  /* 0x0000003d46467220 */ /* 0x000fe20000410000 */
[----:B------:R-:W-:Y:S01]  /*3550*/  @P0 IMAD.U32 R55, R52, 0x10000, RZ ;  /* 0x0001000034370824 */ /* 0x000fe200078e00ff */
[----:B------:R-:W-:Y:S02]  /*3560*/  SEL R76, RZ, 0x100, P4 ;  /* 0x00000100ff4c7807 */ /* 0x000fe40002000000 */
[----:B------:R-:W-:Y:S02]  /*3570*/  F2FP.BF16.F32.PACK_AB R54, R60, R15 ;  /* 0x0000000f3c36723e */ /* 0x000fe400000010ff */
[----:B------:R-:W-:Y:S02]  /*3580*/  F2FP.BF16.F32.PACK_AB R52, R56, R11 ;  /* 0x0000000b3834723e */ /* 0x000fe400000010ff */
[----:B------:R-:W-:Y:S02]  /*3590*/  SEL R79, RZ, 0x1, P3 ;  /* 0x00000001ff4f7807 */ /* 0x000fe40001800000 */
[----:B0-----:R-:W-:-:S05]  /*35a0*/  IADD3 R66, P6, R9, R64, RZ ;  /* 0x0000004009427210 */ /* 0x001fca0007fde0ff */
[----:B------:R-:W-:Y:S01]  /*35b0*/  IMAD.X R67, R14, 0x1, R65, P6 ;  /* 0x000000010e437824 */ /* 0x000fe200030e0641 */
[----:B------:R-:W-:Y:S02]  /*35c0*/  FSETP.GTU.FTZ.AND P6, PT, R53, R68, PT ;  /* 0x000000443500720b */ /* 0x000fe40003fdc000 */
[----:B------:R-:W-:Y:S02]  /*35d0*/  F2FP.BF16.F32.PACK_AB R53, R58, R13 ;  /* 0x0000000d3a35723e */ /* 0x000fe400000010ff */
[----:B------:R-:W-:Y:S02]  /*35e0*/  FSEL R70, R70, RZ, !P6 ;  /* 0x000000ff46467208 */ /* 0x000fe40007000000 */
[----:B------:R-:W-:Y:S02]  /*35f0*/  SEL R72, RZ, 0x1000000, P6 ;  /* 0x01000000ff487807 */ /* 0x000fe40003000000 */
[----:B------:R-:W-:Y:S01]  /*3600*/  ISETP.NE.AND P6, PT, R73, RZ, PT ;  /* 0x000000ff4900720c */ /* 0x000fe20003fc5270 */
[----:B------:R-:W-:Y:S01]  /*3610*/  @P0 FADD.FTZ R70, R70, R55 ;  /* 0x0000003746460221 */ /* 0x000fe20000010000 */
[----:B------:R-:W-:-:S02]  /*3620*/  LOP3.LUT R76, R76, R72, R77, 0xfe, !PT ;  /* 0x000000484c4c7212 */ /* 0x000fc400078efe4d */
[----:B------:R-:W-:Y:S02]  /*3630*/  SEL R72, RZ, 0x1, P2 ;  /* 0x00000001ff487807 */ /* 0x000fe40001000000 */
[----:B------:R-:W-:-:S03]  /*3640*/  F2FP.BF16.F32.PACK_AB R55, R70, R57 ;  /* 0x000000394637723e */ /* 0x000fc600000010ff */
[----:B------:R-:W-:Y:S02]  /*3650*/  IMAD.WIDE.U32 R72, R72, 0x1000000, RZ ;  /* 0x0100000048487825 */ /* 0x000fe400078e00ff */
[----:B------:R0:W-:Y:S03]  /*3660*/  STG.E.128 desc[UR6][R66.64], R52 ;  /* 0x0000003442007986 */ /* 0x0001e6000c101d06 */
[----:B------:R-:W-:Y:S02]  /*3670*/  LOP3.LUT R79, R73, R76, R79, 0xfe, !PT ;  /* 0x0000004c494f7212 */ /* 0x000fe400078efe4f */
[----:B------:R-:W-:Y:S02]  /*3680*/  SEL R73, RZ, 0x1, P1 ;  /* 0x00000001ff497807 */ /* 0x000fe40000800000 */
[----:B------:R-:W-:-:S05]  /*3690*/  SEL R76, RZ, 0x1, P6 ;  /* 0x00000001ff4c7807 */ /* 0x000fca0003000000 */
[----:B------:R-:W-:Y:S01]  /*36a0*/  IMAD.WIDE.U32 R76, R76, 0x100, RZ ;  /* 0x000001004c4c7825 */ /* 0x000fe200078e00ff */
[----:B0-----:R-:W0:Y:S03]  /*36b0*/  LDC.64 R66, c[0x0][0x240] ;  /* 0x00009000ff427b82 */ /* 0x001e260000000a00 */
[----:B------:R-:W-:-:S05]  /*36c0*/  IMAD.WIDE.U32 R52, R73, 0x10000, RZ ;  /* 0x0001000049347825 */ /* 0x000fca00078e00ff */
[----:B------:R-:W-:Y:S02]  /*36d0*/  LOP3.LUT R77, R77, R79, R53, 0xfe, !PT ;  /* 0x0000004f4d4d7212 */ /* 0x000fe400078efe35 */
[----:B------:R-:W-:Y:S02]  /*36e0*/  LOP3.LUT R72, R76, R72, R52, 0xfe, !PT ;  /* 0x000000484c487212 */ /* 0x000fe400078efe34 */
[----:B------:R-:W-:-:S04]  /*36f0*/  SEL R53, RZ, 0x1, P5 ;  /* 0x00000001ff357807 */ /* 0x000fc80002800000 */
[----:B------:R-:W-:Y:S02]  /*3700*/  LOP3.LUT R76, R72, R53, RZ, 0xfc, !PT ;  /* 0x00000035484c7212 */ /* 0x000fe400078efcff */
[----:B0-----:R-:W-:-:S04]  /*3710*/  LEA R72, P1, R71, R66, 0x3 ;  /* 0x0000004247487211 */ /* 0x001fc800078218ff */
[C---:B------:R-:W-:Y:S02]  /*3720*/  LEA.HI.X R73, R71.reuse, R67, RZ, 0x3, P1 ;  /* 0x0000004347497211 */ /* 0x040fe400008f1cff */
[----:B------:R-:W-:-:S03]  /*3730*/  IADD3 R71, R71, 0x20, RZ ;  /* 0x0000002047477810 */ /* 0x000fc60007ffe0ff */
[----:B------:R0:W-:Y:S01]  /*3740*/  STG.E.64 desc[UR6][R72.64], R76 ;  /* 0x0000004c48007986 */ /* 0x0001e2000c101b06 */
[C---:B------:R-:W-:Y:S01]  /*3750*/  @P0 LEA R62, P1, R71.reuse, R62, 0x4 ;  /* 0x0000003e473e0211 */ /* 0x040fe200078220ff */
[----:B------:R-:W-:-:S03]  /*3760*/  IMAD.WIDE.U32 R52, R71, 0x10, R74 ;  /* 0x0000001047347825 */ /* 0x000fc600078e004a */
        /* <DEDUP_REMOVED lines=15> */
.L_x_4138:
[----:B------:R-:W-:-:S07]  /*3860*/  IMAD.MOV.U32 R76, RZ, RZ, R12 ;  /* 0x000000ffff4c7224 */ /* 0x000fce00078e000c */
.L_x_4139:
[----:B------:R-:W-:Y:S05]  /*3870*/  BSYNC B1 ;  /* 0x0000000000017941 */ /* 0x000fea0003800000 */
.L_x_4137:
        /* <DEDUP_REMOVED lines=16> */
.L_x_4143:
[----:B------:R-:W-:Y:S05]  /*3980*/  BSYNC B2 ;  /* 0x0000000000027941 */ /* 0x000fea0003800000 */
.L_x_4142:
        /* <DEDUP_REMOVED lines=42> */
[----:B------:R-:W-:Y:S01]  /*3c30*/  LOP3.LUT R0, R73, UR30, R74, 0x96, !PT ;  /* 0x0000001e49007c12 */ /* 0x000fe2000f8e964a */
[----:B------:R-:W-:-:S07]  /*3c40*/  IMAD.MOV.U32 R74, RZ, RZ, RZ ;  /* 0x000000ffff4a7224 */ /* 0x000fce00078e00ff */
.L_x_4141:
[----:B------:R-:W-:Y:S05]  /*3c50*/  BSYNC B1 ;  /* 0x0000000000017941 */ /* 0x000fea0003800000 */
.L_x_4140:
[----:B------:R-:W-:Y:S01]  /*3c60*/  I2FP.F32.U32 R62, R76 ;  /* 0x0000004c003e7245 */ /* 0x000fe20000201000 */
[----:B-----5:R-:W-:Y:S01]  /*3c70*/  @P0 IMAD.U32 R73, R16, 0x10000, RZ ;  /* 0x0001000010490824 */ /* 0x020fe200078e00ff */
[----:B------:R-:W-:Y:S01]  /*3c80*/  SHF.L.U32 R72, R52, 0x10, RZ ;  /* 0x0000001034487819 */ /* 0x000fe200000006ff */
[----:B------:R-:W-:Y:S01]  /*3c90*/  BSSY B1, `(.L_x_4144) ;  /* 0x0000015000017945 */ /* 0x000fe20003800000 */
[----:B------:R-:W-:Y:S01]  /*3ca0*/  ISETP.NE.AND P1, PT, R74, 0x1, PT ;  /* 0x000000014a00780c */ /* 0x000fe20003f25270 */
[----:B------:R-:W-:Y:S01]  /*3cb0*/  FFMA.FTZ R63, R62, R69, 1.1641532182693481445e-10 ;  /* 0x2f0000003e3f7423 */ /* 0x000fe20000010045 */
[----:B------:R-:W-:Y:S01]  /*3cc0*/  PRMT R78, R52, 0x7632, R78 ;  /* 0x00007632344e7816 */ /* 0x000fe2000000004e */
[----:B------:R-:W-:-:S03]  /*3cd0*/  FMUL.FTZ R72, R72, R59 ;  /* 0x0000003b48487220 */ /* 0x000fc60000410000 */
[----:B------:R-:W-:Y:S01]  /*3ce0*/  FSETP.GTU.FTZ.AND P2, PT, R63, R68, PT ;  /* 0x000000443f00720b */ /* 0x000fe20003f5c000 */
[----:B------:R-:W-:-:S03]  /*3cf0*/  FMUL.FTZ R72, R72, R61 ;  /* 0x0000003d48487220 */ /* 0x000fc60000410000 */
[----:B------:R-:W-:Y:S02]  /*3d00*/  P2R R63, PR, RZ, 0x4 ;  /* 0x00000004ff3f7803 */ /* 0x000fe40000000000 */
        /* <DEDUP_REMOVED lines=12> */
.L_x_4145:
[----:B------:R-:W-:-:S07]  /*3dd0*/  MOV R52, R12 ;  /* 0x0000000c00347202 */ /* 0x000fce0000000f00 */
.L_x_4146:
[----:B------:R-:W-:Y:S05]  /*3de0*/  BSYNC B1 ;  /* 0x0000000000017941 */ /* 0x000fea0003800000 */
.L_x_4144:
        /* <DEDUP_REMOVED lines=16> */
.L_x_4150:
[----:B------:R-:W-:Y:S05]  /*3ef0*/  BSYNC B2 ;  /* 0x0000000000027941 */ /* 0x000fea0003800000 */
.L_x_4149:
        /* <DEDUP_REMOVED lines=44> */
.L_x_4148:
[----:B------:R-:W-:Y:S05]  /*41c0*/  BSYNC B1 ;  /* 0x0000000000017941 */ /* 0x000fea0003800000 */
.L_x_4147:
[----:B------:R-:W-:Y:S01]  /*41d0*/  I2FP.F32.U32 R52, R52 ;  /* 0x0000003400347245 */ /* 0x000fe20000201000 */
[----:B------:R-:W-:Y:S01]  /*41e0*/  IMAD.U32 R78, R78, 0x10000, RZ ;  /* 0x000100004e4e7824 */ /* 0x000fe200078e00ff */
[C---:B------:R-:W-:Y:S01]  /*41f0*/  ISETP.NE.AND P1, PT, R72.reuse, 0x1, PT ;  /* 0x000000014800780c */ /* 0x040fe20003f25270 */
[----:B------:R-:W-:Y:S01]  /*4200*/  BSSY B1, `(.L_x_4151) ;  /* 0x0000015000017945 */ /* 0x000fe20003800000 */
[----:B------:R-:W-:Y:S02]  /*4210*/  VIADD R76, R72, 0x1 ;  /* 0x00000001484c7836 */ /* 0x000fe40000000000 */
[----:B------:R-:W-:Y:S01]  /*4220*/  FFMA.FTZ R73, R52, R69, 1.1641532182693481445e-10 ;  /* 0x2f00000034497423 */ /* 0x000fe20000010045 */
[----:B------:R-:W-:Y:S01]  /*4230*/  FMUL.FTZ R78, R78, R59 ;  /* 0x0000003b4e4e7220 */ /* 0x000fe20000410000 */
[----:B------:R-:W-:-:S03]  /*4240*/  @P0 PRMT R52, R16, 0x7632, R52 ;  /* 0x0000763210340816 */ /* 0x000fc60000000034 */
        /* <DEDUP_REMOVED lines=15> */
.L_x_4152:
[----:B------:R-:W-:-:S07]  /*4340*/  IMAD.MOV.U32 R52, RZ, RZ, R12 ;  /* 0x000000ffff347224 */ /* 0x000fce00078e000c */
.L_x_4153:
[----:B------:R-:W-:Y:S05]  /*4350*/  BSYNC B1 ;  /* 0x0000000000017941 */ /* 0x000fea0003800000 */
.L_x_4151:
        /* <DEDUP_REMOVED lines=16> */
.L_x_4157:
[----:B------:R-:W-:Y:S05]  /*4460*/  BSYNC B2 ;  /* 0x0000000000027941 */ /* 0x000fea0003800000 */
.L_x_4156:
        /* <DEDUP_REMOVED lines=44> */
.L_x_4155:
[----:B------:R-:W-:Y:S05]  /*4730*/  BSYNC B1 ;  /* 0x0000000000017941 */ /* 0x000fea0003800000 */
.L_x_4154:
        /* <DEDUP_REMOVED lines=22> */
.L_x_4159:
[----:B------:R-:W-:-:S07]  /*48a0*/  MOV R79, R12 ;  /* 0x0000000c004f7202 */ /* 0x000fce0000000f00 */
.L_x_4160:
[----:B------:R-:W-:Y:S05]  /*48b0*/  BSYNC B1 ;  /* 0x0000000000017941 */ /* 0x000fea0003800000 */
.L_x_4158:
        /* <DEDUP_REMOVED lines=16> */
.L_x_4164:
[----:B------:R-:W-:Y:S05]  /*49c0*/  BSYNC B2 ;  /* 0x0000000000027941 */ /* 0x000fea0003800000 */
.L_x_4163:
        /* <DEDUP_REMOVED lines=44> */
.L_x_4162:
[----:B------:R-:W-:Y:S05]  /*4c90*/  BSYNC B1 ;  /* 0x0000000000017941 */ /* 0x000fea0003800000 */
.L_x_4161:
        /* <DEDUP_REMOVED lines=22> */
.L_x_4166:
[----:B------:R-:W-:-:S07]  /*4e00*/  IMAD.MOV.U32 R76, RZ, RZ, R12 ;  /* 0x000000ffff4c7224 */ /* 0x000fce00078e000c */
.L_x_4167:
[----:B------:R-:W-:Y:S05]  /*4e10*/  BSYNC B1 ;  /* 0x0000000000017941 */ /* 0x000fea0003800000 */
.L_x_4165:
        /* <DEDUP_REMOVED lines=16> */
.L_x_4171:
[----:B------:R-:W-:Y:S05]  /*4f20*/  BSYNC B2 ;  /* 0x0000000000027941 */ /* 0x000fea0003800000 */
.L_x_4170:
        /* <DEDUP_REMOVED lines=38> */
[----:B------:R-:W-:-:S04]  /*5190*/  IMAD.WIDE.U32 R52, R52, -0x2daee0ad, RZ ;  /* 0xd2511f5334347825 */ /* 0x000fc800078e00ff */
[----:B------:R-:W-:Y:S01]  /*51a0*/  IMAD.MOV.U32 R10, RZ, RZ, R52 ;  /* 0x000000ffff0a7224 */ /* 0x000fe200078e0034 */
[----:B------:R-:W-:Y:S01]  /*51b0*/  LOP3.LUT R7, R53, UR31, R78, 0x96, !PT ;  /* 0x0000001f35077c12 */ /* 0x000fe2000f8e964e */
[----:B------:R-:W-:-:S05]  /*51c0*/  IMAD.WIDE.U32 R52, R0, -0x326172a9, RZ ;  /* 0xcd9e8d5700347825 */ /* 0x000fca00078e00ff */
[----:B------:R-:W-:Y:S02]  /*51d0*/  LOP3.LUT R0, R53, UR30, R72, 0x96, !PT ;  /* 0x0000001e35007c12 */ /* 0x000fe4000f8e9648 */
[----:B------:R-:W-:-:S07]  /*51e0*/  MOV R12, R52 ;  /* 0x00000034000c7202 */ /* 0x000fce0000000f00 */
.L_x_4169:
[----:B------:R-:W-:Y:S05]  /*51f0*/  BSYNC B1 ;  /* 0x0000000000017941 */ /* 0x000fea0003800000 */
.L_x_4168:
[----:B------:R-:W-:Y:S01]  /*5200*/  I2FP.F32.U32 R52, R76 ;  /* 0x0000004c00347245 */ /* 0x000fe20000201000 */
[----:B------:R-:W-:Y:S01]  /*5210*/  BSSY B1, `(.L_x_4172) ;  /* 0x0000016000017945 */ /* 0x000fe20003800000 */
[C---:B------:R-:W-:Y:S02]  /*5220*/  ISETP.NE.AND P4, PT, R73.reuse, 0x1, PT ;  /* 0x000000014900780c */ /* 0x040fe40003f85270 */
[----:B------:R-:W-:Y:S01]  /*5230*/  IADD3 R72, R73, 0x1, RZ ;  /* 0x0000000149487810 */ /* 0x000fe20007ffe0ff */
[----:B------:R-:W-:Y:S01]  /*5240*/  FFMA.FTZ R53, R52, R69, 1.1641532182693481445e-10 ;  /* 0x2f00000034357423 */ /* 0x000fe20000010045 */
[C---:B------:R-:W-:Y:S02]  /*5250*/  SHF.L.U32 R52, R54.reuse, 0x10, RZ ;  /* 0x0000001036347819 */ /* 0x040fe400000006ff */
[----:B------:R-:W-:Y:S02]  /*5260*/  PRMT R54, R54, 0x7632, R54 ;  /* 0x0000763236367816 */ /* 0x000fe40000000036 */
[----:B------:R-:W-:Y:S01]  /*5270*/  FSETP.GTU.FTZ.AND P3, PT, R53, R68, PT ;  /* 0x000000443500720b */ /* 0x000fe20003f7c000 */
        /* <DEDUP_REMOVED lines=14> */
.L_x_4173:
[----:B------:R-:W-:-:S07]  /*5360*/  MOV R81, R12 ;  /* 0x0000000c00517202 */ /* 0x000fce0000000f00 */
.L_x_4174:
[----:B------:R-:W-:Y:S05]  /*5370*/  BSYNC B1 ;  /* 0x0000000000017941 */ /* 0x000fea0003800000 */
.L_x_4172:
        /* <DEDUP_REMOVED lines=16> */
.L_x_4178:
[----:B------:R-:W-:Y:S05]  /*5480*/  BSYNC B2 ;  /* 0x0000000000027941 */ /* 0x000fea0003800000 */
.L_x_4177:
        /* <DEDUP_REMOVED lines=44> */
.L_x_4176:
[----:B------:R-:W-:Y:S05]  /*5750*/  BSYNC B1 ;  /* 0x0000000000017941 */ /* 0x000fea0003800000 */
.L_x_4175:
        /* <DEDUP_REMOVED lines=22> */
.L_x_4180:
[----:B------:R-:W-:-:S07]  /*58c0*/  IMAD.MOV.U32 R54, RZ, RZ, R12 ;  /* 0x000000ffff367224 */ /* 0x000fce00078e000c */
.L_x_4181:
[----:B------:R-:W-:Y:S05]  /*58d0*/  BSYNC B1 ;  /* 0x0000000000017941 */ /* 0x000fea0003800000 */
.L_x_4179:
        /* <DEDUP_REMOVED lines=16> */
.L_x_4185:
[----:B------:R-:W-:Y:S05]  /*59e0*/  BSYNC B2 ;  /* 0x0000000000027941 */ /* 0x000fea0003800000 */
.L_x_4184:
        /* <DEDUP_REMOVED lines=44> */
.L_x_4183:
[----:B------:R-:W-:Y:S05]  /*5cb0*/  BSYNC B1 ;  /* 0x0000000000017941 */ /* 0x000fea0003800000 */
.L_x_4182:
[----:B------:R-:W-:Y:S01]  /*5cc0*/  I2FP.F32.U32 R52, R54 ;  /* 0x0000003600347245 */ /* 0x000fe20000201000 */
[----:B------:R-:W-:Y:S01]  /*5cd0*/  BSSY B1, `(.L_x_4186) ;  /* 0x0000016000017945 */ /* 0x000fe20003800000 */
[----:B------:R-:W-:Y:S02]  /*5ce0*/  ISETP.NE.AND P6, PT, R73, 0x1, PT ;  /* 0x000000014900780c */ /* 0x000fe40003fc5270 */
[C---:B------:R-:W-:Y:S01]  /*5cf0*/  PRMT R81, R55.reuse, 0x7632, R81 ;  /* 0x0000763237517816 */ /* 0x040fe20000000051 */
[----:B------:R-:W-:Y:S01]  /*5d00*/  FFMA.FTZ R53, R52, R69, 1.1641532182693481445e-10 ;  /* 0x2f00000034357423 */ /* 0x000fe20000010045 */
[----:B------:R-:W-:Y:S02]  /*5d10*/  SHF.L.U32 R52, R55, 0x10, RZ ;  /* 0x0000001037347819 */ /* 0x000fe400000006ff */
[----:B------:R-:W-:Y:S02]  /*5d20*/  IADD3 R72, R73, 0x1, RZ ;  /* 0x0000000149487810 */ /* 0x000fe40007ffe0ff */
        /* <DEDUP_REMOVED lines=15> */
.L_x_4187:
[----:B------:R-:W-:-:S07]  /*5e20*/  MOV R82, R12 ;  /* 0x0000000c00527202 */ /* 0x000fce0000000f00 */
.L_x_4188:
[----:B------:R-:W-:Y:S05]  /*5e30*/  BSYNC B1 ;  /* 0x0000000000017941 */ /* 0x000fea0003800000 */
.L_x_4186:
        /* <DEDUP_REMOVED lines=18> */
.L_x_4192:
[----:B------:R-:W-:Y:S05]  /*5f60*/  BSYNC B2 ;  /* 0x0000000000027941 */ /* 0x000fea0003800000 */
.L_x_4191:
        /* <DEDUP_REMOVED lines=39> */
[----:B------:R-:W-:Y:S01]  /*61e0*/  HFMA2.MMA R72, -RZ, RZ, 0, 0 ;  /* 0x00000000ff487435 */ /* 0x000fe200000001ff */
[----:B------:R-:W-:Y:S01]  /*61f0*/  MOV R10, R52 ;  /* 0x00000034000a7202 */ /* 0x000fe20000000f00 */
[----:B------:R-:W-:-:S04]  /*6200*/  IMAD.WIDE.U32 R52, R0, -0x326172a9, RZ ;  /* 0xcd9e8d5700347825 */ /* 0x000fc800078e00ff */
[----:B------:R-:W-:Y:S01]  /*6210*/  IMAD.MOV.U32 R12, RZ, RZ, R52 ;  /* 0x000000ffff0c7224 */ /* 0x000fe200078e0034 */
[----:B------:R-:W-:-:S07]  /*6220*/  LOP3.LUT R0, R53, UR30, R54, 0x96, !PT ;  /* 0x0000001e35007c12 */ /* 0x000fce000f8e9636 */
.L_x_4190:
[----:B------:R-:W-:Y:S05]  /*6230*/  BSYNC B1 ;  /* 0x0000000000017941 */ /* 0x000fea0003800000 */
.L_x_4189:
[----:B------:R-:W-:Y:S01]  /*6240*/  I2FP.F32.U32 R52, R82 ;  /* 0x0000005200347245 */ /* 0x000fe20000201000 */
[----:B------:R-:W-:Y:S01]  /*6250*/  UMOV UR8, 0xffffffff ;  /* 0xffffffff00087882 */ /* 0x000fe20000000000 */
[----:B------:R-:W-:Y:S02]  /*6260*/  @P0 PRMT R53, R19, 0x7632, R53 ;  /* 0x0000763213350816 */ /* 0x000fe40000000035 */
[----:B------:R-:W-:Y:S01]  /*6270*/  SHF.R.U32.HI R82, RZ, 0x1c, R71 ;  /* 0x0000001cff527819 */ /* 0x000fe20000011647 */
[----:B------:R-:W-:Y:S01]  /*6280*/  FFMA.FTZ R69, R52, R69, 1.1641532182693481445e-10 ;  /* 0x2f00000034457423 */ /* 0x000fe20000010045 */
[----:B------:R-:W-:Y:S01]  /*6290*/  IMAD.U32 R52, R81, 0x10000, RZ ;  /* 0x0001000051347824 */ /* 0x000fe200078e00ff */
[----:B------:R-:W-:Y:S02]  /*62a0*/  @P0 SHF.L.U32 R54, R53, 0x10, RZ ;  /* 0x0000001035360819 */ /* 0x000fe400000006ff */
[----:B------:R-:W-:Y:S01]  /*62b0*/  SEL R73, RZ, 0x1, P3 ;  /* 0x00000001ff497807 */ /* 0x000fe20001800000 */
[----:B------:R-:W-:Y:S01]  /*62c0*/  FMUL.FTZ R52, R52, R59 ;  /* 0x0000003b34347220 */ /* 0x000fe20000410000 */
[----:B------:R-:W-:-:S02]  /*62d0*/  FSETP.GTU.FTZ.AND P6, PT, R69, R68, PT ;  /* 0x000000444500720b */ /* 0x000fc40003fdc000 */
[----:B------:R-:W-:Y:S01]  /*62e0*/  SEL R68, RZ, 0x10000, P5 ;  /* 0x00010000ff447807 */ /* 0x000fe20002800000 */
[----:B------:R-:W-:Y:S01]  /*62f0*/  FMUL.FTZ R52, R52, R61 ;  /* 0x0000003d34347220 */ /* 0x000fe20000410000 */
[----:B------:R-:W-:Y:S01]  /*6300*/  ISETP.NE.AND P5, PT, R63, RZ, PT ;  /* 0x000000ff3f00720c */ /* 0x000fe20003fa5270 */
[----:B------:R-:W-:Y:S01]  /*6310*/  IMAD.SHL.U32 R61, R71, 0x10, RZ ;  /* 0x00000010473d7824 */ /* 0x000fe200078e00ff */
[----:B------:R-:W-:Y:S02]  /*6320*/  SEL R63, RZ, 0x100, P4 ;  /* 0x00000100ff3f7807 */ /* 0x000fe40002000000 */
[----:B------:R-:W-:Y:S02]  /*6330*/  SEL R69, RZ, 0x1000000, P6 ;  /* 0x01000000ff457807 */ /* 0x000fe40003000000 */
[----:B------:R-:W-:Y:S02]  /*6340*/  FSEL R59, R52, RZ, !P6 ;  /* 0x000000ff343b7208 */ /* 0x000fe40007000000 */
[----:B------:R-:W-:-:S02]  /*6350*/  LOP3.LUT R63, R63, R69, R68, 0xfe, !PT ;  /* 0x000000453f3f7212 */ /* 0x000fc400078efe44 */
[----:B------:R-:W-:Y:S01]  /*6360*/  SEL R68, RZ, 0x1, P2 ;  /* 0x00000001ff447807 */ /* 0x000fe20001000000 */
[----:B------:R-:W-:Y:S01]  /*6370*/  @P0 FADD.FTZ R59, R59, R54 ;  /* 0x000000363b3b0221 */ /* 0x000fe20000010000 */
[----:B------:R-:W-:Y:S02]  /*6380*/  IADD3 R64, P0, R61, R64, RZ ;  /* 0x000000403d407210 */ /* 0x000fe40007f1e0ff */
[----:B------:R-:W-:Y:S01]  /*6390*/  F2FP.BF16.F32.PACK_AB R54, R79, R76 ;  /* 0x0000004c4f36723e */ /* 0x000fe200000010ff */
[----:B------:R-:W-:Y:S01]  /*63a0*/  IMAD.WIDE.U32 R68, R68, 0x1000000, RZ ;  /* 0x0100000044447825 */ /* 0x000fe200078e00ff */
[----:B------:R-:W-:Y:S02]  /*63b0*/  IADD3.X R65, R82, R65, RZ, P0, !PT ;  /* 0x0000004152417210 */ /* 0x000fe400007fe4ff */
[----:B------:R-:W-:Y:S02]  /*63c0*/  ISETP.NE.AND P0, PT, R80, RZ, PT ;  /* 0x000000ff5000720c */ /* 0x000fe40003f05270 */
[----:B------:R-:W-:-:S02]  /*63d0*/  F2FP.BF16.F32.PACK_AB R53, R77, R74 ;  /* 0x0000004a4d35723e */ /* 0x000fc400000010ff */
[----:B------:R-:W-:Y:S02]  /*63e0*/  F2FP.BF16.F32.PACK_AB R52, R75, R62 ;  /* 0x0000003e4b34723e */ /* 0x000fe400000010ff */
[----:B------:R-:W-:Y:S02]  /*63f0*/  F2FP.BF16.F32.PACK_AB R55, R59, R78 ;  /* 0x0000004e3b37723e */ /* 0x000fe400000010ff */
        /* <DEDUP_REMOVED lines=83> */
.L_x_4206:
        /* <DEDUP_REMOVED lines=9> */
[----:B------:R-:W1:Y:S04]  /*69c0*/  @!P0 LDC.64 R52, c[0x0][0x250] ;  /* 0x00009400ff348b82 */ /* 0x000e680000000a00 */
[----:B------:R-:W2:Y:S01]  /*69d0*/  MUFU.RSQ R63, R63 ;  /* 0x0000003f003f7308 */ /* 0x000ea20000001400 */
        /* <DEDUP_REMOVED lines=16> */
[----:B------:R-:W-:Y:S01]  /*6ae0*/  FMUL.FTZ R80, R63, R80 ;  /* 0x000000503f507220 */ /* 0x000fe20000410000 */
[----:B-1----:R-:W-:Y:S01]  /*6af0*/  @!P0 IMAD.WIDE R52, R2, 0x4, R52 ;  /* 0x0000000402348825 */ /* 0x002fe200078e0234 */
[----:B------:R-:W0:Y:S03]  /*6b00*/  @!P0 LDC.64 R56, c[0x0][0x258] ;  /* 0x00009600ff388b82 */ /* 0x000e260000000a00 */
[----:B------:R-:W-:Y:S01]  /*6b10*/  FFMA.FTZ R11, R28, R11, R44 ;  /* 0x0000000b1c0b7223 */ /* 0x000fe2000001002c */
[----:B------:R-:W-:Y:S01]  /*6b20*/  FFMA.FTZ R70, R31, R70, R47 ;  /* 0x000000461f467223 */ /* 0x000fe2000001002f */
[----:B------:R-:W-:Y:S01]  /*6b30*/  FFMA.FTZ R80, R29, R80, R45 ;  /* 0x000000501d507223 */ /* 0x000fe2000001002d */
[----:B------:R1:W-:Y:S01]  /*6b40*/  @!P0 STG.E desc[UR6][R52.64], R55 ;  /* 0x0000003734008986 */ /* 0x0003e2000c101906 */
        /* <DEDUP_REMOVED lines=10> */
[C---:B-1----:R-:W-:Y:S01]  /*6bf0*/  FADD.FTZ R52, -R54.reuse, R13 ;  /* 0x0000000d36347221 */ /* 0x042fe20000010100 */
[C---:B------:R-:W-:Y:S01]  /*6c00*/  FMUL.FTZ R13, R63.reuse, R84 ;  /* 0x000000543f0d7220 */ /* 0x040fe20000410000 */
[----:B------:R-:W-:Y:S01]  /*6c10*/  FADD.FTZ R84, -R54, R79 ;  /* 0x0000004f36547221 */ /* 0x000fe20000010100 */
[----:B------:R-:W-:Y:S01]  /*6c20*/  F2FP.BF16.F32.PACK_AB R54, R80, R11 ;  /* 0x0000000b5036723e */ /* 0x000fe200000010ff */
[----:B------:R-:W-:Y:S01]  /*6c30*/  FMUL.FTZ R11, R63, R66 ;  /* 0x000000423f0b7220 */ /* 0x000fe20000410000 */
[----:B------:R-:W-:Y:S01]  /*6c40*/  FFMA.FTZ R13, R30, R13, R46 ;  /* 0x0000000d1e0d7223 */ /* 0x000fe2000001002e */
[----:B------:R-:W-:Y:S01]  /*6c50*/  IADD3 R66, P1, R9, UR12, RZ ;  /* 0x0000000c09427c10 */ /* 0x000fe2000ff3e0ff */
[C---:B------:R-:W-:Y:S01]  /*6c60*/  FMUL.FTZ R84, R63.reuse, R84 ;  /* 0x000000543f547220 */ /* 0x040fe20000410000 */
[----:B------:R-:W-:Y:S01]  /*6c70*/  FFMA.FTZ R11, R32, R11, R48 ;  /* 0x0000000b200b7223 */ /* 0x000fe20000010030 */
[C---:B------:R-:W-:Y:S01]  /*6c80*/  FMUL.FTZ R53, R63.reuse, R78 ;  /* 0x0000004e3f357220 */ /* 0x040fe20000410000 */
[----:B------:R-:W-:Y:S01]  /*6c90*/  F2FP.BF16.F32.PACK_AB R55, R70, R13 ;  /* 0x0000000d4637723e */ /* 0x000fe200000010ff */
[----:B------:R-:W-:Y:S01]  /*6ca0*/  FMUL.FTZ R13, R63, R52 ;  /* 0x000000343f0d7220 */ /* 0x000fe20000410000 */
[----:B------:R-:W1:Y:S01]  /*6cb0*/  LDC.64 R70, c[0x0][0x210] ;  /* 0x00008400ff467b82 */ /* 0x000e620000000a00 */
[----:B------:R-:W-:Y:S01]  /*6cc0*/  FFMA.FTZ R52, R33, R68, R49 ;  /* 0x0000004421347223 */ /* 0x000fe20000010031 */
[----:B------:R-:W-:Y:S01]  /*6cd0*/  FMUL.FTZ R9, R63, R62 ;  /* 0x0000003e3f097220 */ /* 0x000fe20000410000 */
[----:B------:R-:W-:Y:S01]  /*6ce0*/  FFMA.FTZ R13, R34, R13, R50 ;  /* 0x0000000d220d7223 */ /* 0x000fe20000010032 */
[----:B------:R-:W-:Y:S01]  /*6cf0*/  FFMA.FTZ R59, R22, R53, R38 ;  /* 0x00000035163b7223 */ /* 0x000fe20000010026 */
[----:B------:R-:W-:Y:S01]  /*6d00*/  FFMA.FTZ R84, R21, R84, R37 ;  /* 0x0000005415547223 */ /* 0x000fe20000010025 */
[----:B------:R-:W-:Y:S01]  /*6d10*/  F2FP.BF16.F32.PACK_AB R52, R52, R11 ;  /* 0x0000000b3434723e */ /* 0x000fe200000010ff */
[----:B------:R-:W-:Y:S01]  /*6d20*/  FMUL.FTZ R11, R63, R74 ;  /* 0x0000004a3f0b7220 */ /* 0x000fe20000410000 */
[----:B------:R-:W-:Y:S01]  /*6d30*/  FFMA.FTZ R9, R24, R9, R40 ;  /* 0x0000000918097223 */ /* 0x000fe20000010028 */
[----:B------:R-:W-:Y:S01]  /*6d40*/  FFMA.FTZ R62, R25, R60, R41 ;  /* 0x0000003c193e7223 */ /* 0x000fe20000010029 */
[----:B------:R-:W-:Y:S01]  /*6d50*/  IADD3 R68, P2, R61, UR12, RZ ;  /* 0x0000000c3d447c10 */ /* 0x000fe2000ff5e0ff */
[----:B------:R-:W-:Y:S01]  /*6d60*/  FFMA.FTZ R11, R26, R11, R42 ;  /* 0x0000000b1a0b7223 */ /* 0x000fe2000001002a */
[----:B0-----:R-:W-:Y:S01]  /*6d70*/  @!P0 IMAD.WIDE R60, R2, 0x4, R56 ;  /* 0x00000004023c8825 */ /* 0x001fe200078e0238 */
[----:B------:R-:W-:-:S02]  /*6d80*/  F2FP.BF16.F32.PACK_AB R53, R58, R13 ;  /* 0x0000000d3a35723e */ /* 0x000fc400000010ff */
[----:B------:R-:W-:Y:S02]  /*6d90*/  IADD3.X R67, R14, UR13, RZ, P1, !PT ;  /* 0x0000000d0e437c10 */ /* 0x000fe40008ffe4ff */
[----:B------:R-:W-:Y:S01]  /*6da0*/  F2FP.BF16.F32.PACK_AB R59, R86, R59 ;  /* 0x0000003b563b723e */ /* 0x000fe200000010ff */
[----:B------:R0:W-:Y:S01]  /*6db0*/  @!P0 STG.E desc[UR6][R60.64], R63 ;  /* 0x0000003f3c008986 */ /* 0x0001e2000c101906 */
[----:B------:R-:W-:Y:S02]  /*6dc0*/  F2FP.BF16.F32.PACK_AB R58, R84, R15 ;  /* 0x0000000f543a723e */ /* 0x000fe400000010ff */
[----:B------:R-:W-:Y:S01]  /*6dd0*/  F2FP.BF16.F32.PACK_AB R57, R64, R11 ;  /* 0x0000000b4039723e */ /* 0x000fe200000010ff */
[----:B------:R0:W-:Y:S01]  /*6de0*/  STG.E.128 desc[UR6][R66.64], R52 ;  /* 0x0000003442007986 */ /* 0x0001e2000c101d06 */
[----:B------:R-:W-:Y:S01]  /*6df0*/  IADD3.X R69, R82, UR13, RZ, P2, !PT ;  /* 0x0000000d52457c10 */ /* 0x000fe200097fe4ff */
[----:B-1----:R-:W-:Y:S01]  /*6e00*/  IMAD R2, R70, 0x4, R2 ;  /* 0x0000000446027824 */ /* 0x002fe200078e0202 */
[----:B------:R-:W-:-:S04]  /*6e10*/  F2FP.BF16.F32.PACK_AB R56, R62, R9 ;  /* 0x000000093e38723e */ /* 0x000fc800000010ff */
[----:B------:R-:W-:Y:S01]  /*6e20*/  ISETP.GE.AND P0, PT, R2, R71, PT ;  /* 0x000000470200720c */ /* 0x000fe20003f06270 */
[----:B------:R0:W-:-:S12]  /*6e30*/  STG.E.128 desc[UR6][R68.64], R56 ;  /* 0x0000003844007986 */ /* 0x0001d8000c101d06 */
[----:B------:R-:W-:Y:S05]  /*6e40*/  @!P0 BRA `(.L_x_4194) ;  /* 0xffffff9800988947 */ /* 0x000fea000383ffff */
[----:B------:R-:W-:Y:S05]  /*6e50*/  BSYNC B0 ;  /* 0x0000000000007941 */ /* 0x000fea0003800000 */
.L_x_4080:
[----:B------:R-:W-:Y:S05]  /*6e60*/  EXIT ;  /* 0x000000000000794d */ /* 0x000fea0003800000 */
.L_x_4193:
[----:B------:R-:W-:Y:S01]  /*6e70*/  HFMA2.MMA R84, -RZ, RZ, 0, 1.847743988037109375e-06 ;  /* 0x0000001fff547435 */ /* 0x000fe200000001ff */
[----:B------:R-:W-:Y:S01]  /*6e80*/  BSSY B1, `(.L_x_4195) ;  /* 0x0000007000017945 */ /* 0x000fe20003800000 */
[----:B------:R-:W-:Y:S01]  /*6e90*/  MOV R80, R52 ;  /* 0x0000003400507202 */ /* 0x000fe20000000f00 */
[----:B------:R-:W-:Y:S02]  /*6ea0*/  IMAD.MOV.U32 R69, RZ, RZ, 0x1 ;  /* 0x00000001ff457424 */ /* 0x000fe400078e00ff */
[----:B------:R-:W-:-:S07]  /*6eb0*/  IMAD.MOV.U32 R67, RZ, RZ, -0x1 ;  /* 0xffffffffff437424 */ /* 0x000fce00078e00ff */
[----:B------:R-:W-:Y:S05]  /*6ec0*/  WARPSYNC.COLLECTIVE R67, `(.L_x_4196) ;  /* 0x0000000043087348 */ /* 0x000fea0003c00000 */
[----:B------:R0:W1:Y:S02]  /*6ed0*/  SHFL.BFLY P0, R68, R80, R69, R84 ;  /* 0x0c00004550447389 */ /* 0x0000640000000054 */
[----:B01----:R-:W-:Y:S01]  /*6ee0*/  ENDCOLLECTIVE ;  /* 0x000000000000791b */ /* 0x003fe20003800000 */
.L_x_4196:
[----:B------:R-:W-:Y:S05]  /*6ef0*/  BSYNC B1 ;  /* 0x0000000000017941 */ /* 0x000fea0003800000 */
.L_x_4195:
        /* <DEDUP_REMOVED lines=9> */
.L_x_4197:
[----:B------:R-:W-:Y:S02]  /*6f90*/  IMAD.MOV.U32 R69, RZ, RZ, 0x4 ;  /* 0x00000004ff457424 */ /* 0x000fe400078e00ff */
[----:B------:R-:W-:-:S04]  /*6fa0*/  IMAD.MOV.U32 R54, RZ, RZ, R68 ;  /* 0x000000ffff367224 */ /* 0x000fc800078e0044 */
[----:B------:R-:W-:-:S05]  /*6fb0*/  FADD.FTZ R63, R53, R54 ;  /* 0x00000036353f7221 */ /* 0x000fca0000010000 */
[----:B------:R-:W-:-:S07]  /*6fc0*/  MOV R80, R63 ;  /* 0x0000003f00507202 */ /* 0x000fce0000000f00 */
[----:B------:R-:W-:Y:S05]  /*6fd0*/  WARPSYNC.COLLECTIVE R67, `(.L_x_4198) ;  /* 0x0000000043087348 */ /* 0x000fea0003c00000 */
[----:B------:R0:W1:Y:S02]  /*6fe0*/  SHFL.BFLY P0, R68, R80, R69, R84 ;  /* 0x0c00004550447389 */ /* 0x0000640000000054 */
[----:B01----:R-:W-:Y:S01]  /*6ff0*/  ENDCOLLECTIVE ;  /* 0x000000000000791b */ /* 0x003fe20003800000 */
.L_x_4198:
        /* <DEDUP_REMOVED lines=8> */
.L_x_4199:
[----:B------:R-:W-:Y:S02]  /*7080*/  IMAD.MOV.U32 R69, RZ, RZ, 0x10 ;  /* 0x00000010ff457424 */ /* 0x000fe400078e00ff */
[----:B------:R-:W-:-:S04]  /*7090*/  IMAD.MOV.U32 R55, RZ, RZ, R68 ;  /* 0x000000ffff377224 */ /* 0x000fc800078e0044 */
[----:B------:R-:W-:-:S05]  /*70a0*/  FADD.FTZ R65, R64, R55 ;  /* 0x0000003740417221 */ /* 0x000fca0000010000 */
[----:B------:R-:W-:-:S07]  /*70b0*/  MOV R80, R65 ;  /* 0x0000004100507202 */ /* 0x000fce0000000f00 */
[----:B------:R-:W-:Y:S05]  /*70c0*/  WARPSYNC.COLLECTIVE R67, `(.L_x_4200) ;  /* 0x0000000043087348 */ /* 0x000fea0003c00000 */
[----:B------:R0:W1:Y:S02]  /*70d0*/  SHFL.BFLY P0, R68, R80, R69, R84 ;  /* 0x0c00004550447389 */ /* 0x0000640000000054 */
[----:B01----:R-:W-:Y:S01]  /*70e0*/  ENDCOLLECTIVE ;  /* 0x000000000000791b */ /* 0x003fe20003800000 */
.L_x_4200:
        /* <DEDUP_REMOVED lines=40> */
.L_x_4201:
[----:B------:R-:W-:Y:S02]  /*7370*/  IMAD.MOV.U32 R69, RZ, RZ, 0x2 ;  /* 0x00000002ff457424 */ /* 0x000fe400078e00ff */
[----:B------:R-:W-:-:S04]  /*7380*/  IMAD.MOV.U32 R53, RZ, RZ, R68 ;  /* 0x000000ffff357224 */ /* 0x000fc800078e0044 */
[----:B------:R-:W-:-:S05]  /*7390*/  FADD.FTZ R53, R52, R53 ;  /* 0x0000003534357221 */ /* 0x000fca0000010000 */
[----:B------:R-:W-:-:S07]  /*73a0*/  MOV R80, R53 ;  /* 0x0000003500507202 */ /* 0x000fce0000000f00 */
[----:B------:R-:W-:Y:S05]  /*73b0*/  WARPSYNC.COLLECTIVE R67, `(.L_x_4202) ;  /* 0x0000000043087348 */ /* 0x000fea0003c00000 */
[----:B------:R0:W1:Y:S02]  /*73c0*/  SHFL.BFLY P0, R68, R80, R69, R84 ;  /* 0x0c00004550447389 */ /* 0x0000640000000054 */
[----:B01----:R-:W-:Y:S01]  /*73d0*/  ENDCOLLECTIVE ;  /* 0x000000000000791b */ /* 0x003fe20003800000 */
.L_x_4202:
[----:B------:R-:W-:Y:S01]  /*73e0*/  HFMA2.MMA R69, -RZ, RZ, 0, 2.384185791015625e-07 ;  /* 0x00000004ff457435 */ /* 0x000fe200000001ff */
[----:B------:R-:W-:-:S05]  /*73f0*/  MOV R64, R68 ;  /* 0x0000004400407202 */ /* 0x000fca0000000f00 */
[----:B------:R-:W-:-:S04]  /*7400*/  FADD.FTZ R64, R53, R64 ;  /* 0x0000004035407221 */ /* 0x000fc80000010000 */
[----:B------:R-:W-:-:S07]  /*7410*/  IMAD.MOV.U32 R80, RZ, RZ, R64 ;  /* 0x000000ffff507224 */ /* 0x000fce00078e0040 */
[----:B------:R-:W-:Y:S05]  /*7420*/  WARPSYNC.COLLECTIVE R67, `(.L_x_4203) ;  /* 0x0000000043087348 */ /* 0x000fea0003c00000 */
[----:B------:R0:W1:Y:S02]  /*7430*/  SHFL.BFLY P0, R68, R80, R69, R84 ;  /* 0x0c00004550447389 */ /* 0x0000640000000054 */
[----:B01----:R-:W-:Y:S01]  /*7440*/  ENDCOLLECTIVE ;  /* 0x000000000000791b */ /* 0x003fe20003800000 */
.L_x_4203:
[----:B------:R-:W-:Y:S02]  /*7450*/  IMAD.MOV.U32 R69, RZ, RZ, 0x8 ;  /* 0x00000008ff457424 */ /* 0x000fe400078e00ff */
[----:B------:R-:W-:-:S04]  /*7460*/  IMAD.MOV.U32 R63, RZ, RZ, R68 ;  /* 0x000000ffff3f7224 */ /* 0x000fc800078e0044 */
[----:B------:R-:W-:-:S05]  /*7470*/  FADD.FTZ R63, R64, R63 ;  /* 0x0000003f403f7221 */ /* 0x000fca0000010000 */
[----:B------:R-:W-:-:S07]  /*7480*/  MOV R80, R63 ;  /* 0x0000003f00507202 */ /* 0x000fce0000000f00 */
[----:B------:R-:W-:Y:S05]  /*7490*/  WARPSYNC.COLLECTIVE R67, `(.L_x_4204) ;  /* 0x0000000043087348 */ /* 0x000fea0003c00000 */
[----:B------:R0:W1:Y:S02]  /*74a0*/  SHFL.BFLY P0, R68, R80, R69, R84 ;  /* 0x0c00004550447389 */ /* 0x0000640000000054 */
[----:B01----:R-:W-:Y:S01]  /*74b0*/  ENDCOLLECTIVE ;  /* 0x000000000000791b */ /* 0x003fe20003800000 */
.L_x_4204:
[----:B------:R-:W-:Y:S01]  /*74c0*/  HFMA2.MMA R69, -RZ, RZ, 0, 9.5367431640625e-07 ;  /* 0x00000010ff457435 */ /* 0x000fe200000001ff */
[----:B------:R-:W-:-:S05]  /*74d0*/  MOV R66, R68 ;  /* 0x0000004400427202 */ /* 0x000fca0000000f00 */
[----:B------:R-:W-:-:S04]  /*74e0*/  FADD.FTZ R66, R63, R66 ;  /* 0x000000423f427221 */ /* 0x000fc80000010000 */
[----:B------:R-:W-:-:S07]  /*74f0*/  IMAD.MOV.U32 R80, RZ, RZ, R66 ;  /* 0x000000ffff507224 */ /* 0x000fce00078e0042 */
[----:B------:R-:W-:Y:S05]  /*7500*/  WARPSYNC.COLLECTIVE R67, `(.L_x_4205) ;  /* 0x0000000043087348 */ /* 0x000fea0003c00000 */
[----:B------:R0:W1:Y:S02]  /*7510*/  SHFL.BFLY P0, R68, R80, R69, R84 ;  /* 0x0c00004550447389 */ /* 0x0000640000000054 */
[----:B01----:R-:W-:Y:S01]  /*7520*/  ENDCOLLECTIVE ;  /* 0x000000000000791b */ /* 0x003fe20003800000 */
.L_x_4205:
[----:B------:R-:W-:Y:S01]  /*7530*/  MOV R65, R68 ;  /* 0x0000004400417202 */ /* 0x000fe20000000f00 */
[----:B------:R-:W-:Y:S06]  /*7540*/  BRA `(.L_x_4206) ;  /* 0xfffffff000f87947 */ /* 0x000fec000383ffff */
.L_x_4207:
        /* <DEDUP_REMOVED lines=11> */
.L_x_16513:


//--------------------- .text._ZN10layer_norm13ln_fwd_kernelINS_13Kernel_traitsIf13__nv_bfloat16S2_S2_fjLj512ELj1ELj4ELj1ELj16ENS_18Kernel_traits_baseILj512EfS2_S2_S2_fjLj128EEEEELb1ELb0ELb1ELb0EEEvNS_9FwdParamsE --------------------------
	.section	.text._ZN10layer_norm13ln_fwd_kernelINS_13Kernel_traitsIf13__nv_bfloat16S2_S2_fjLj512ELj1ELj4ELj1ELj16ENS_18Kernel_traits_baseILj512EfS2_S2_S2_fjLj128EEEEELb1ELb0ELb1ELb0EEEvNS_9FwdParamsE,"ax",@progbits
	.align	128
        .global         _ZN10layer_norm13ln_fwd_kernelINS_13Kernel_traitsIf13__nv_bfloat16S2_S2_fjLj512ELj1ELj4ELj1ELj16ENS_18Kernel_traits_baseILj512EfS2_S2_S2_fjLj128EEEEELb1ELb0ELb1ELb0EEEvNS_9FwdParamsE
        .type           _ZN10layer_norm13ln_fwd_kernelINS_13Kernel_traitsIf13__nv_bfloat16S2_S2_fjLj512ELj1ELj4ELj1ELj16ENS_18Kernel_traits_baseILj512EfS2_S2_S2_fjLj128EEEEELb1ELb0ELb1ELb0EEEvNS_9FwdParamsE,@function
        .size           _ZN10layer_norm13ln_fwd_kernelINS_13Kernel_traitsIf13__nv_bfloat16S2_S2_fjLj512ELj1ELj4ELj1ELj16ENS_18Kernel_traits_baseILj512EfS2_S2_S2_fjLj128EEEEELb1ELb0ELb1ELb0EEEvNS_9FwdParamsE,(.L_x_16514 - _ZN10layer_norm13ln_fwd_kernelINS_13Kernel_traitsIf13__nv_bfloat16S2_S2_fjLj512ELj1ELj4ELj1ELj16ENS_18Kernel_traits_baseILj512EfS2_S2_S2_fjLj128EEEEELb1ELb0ELb1ELb0EEEvNS_9FwdParamsE)
        .other          _ZN10layer_norm13ln_fwd_kernelINS_13Kernel_traitsIf13__nv_bfloat16S2_S2_fjLj512ELj1ELj4ELj1ELj16ENS_18Kernel_traits_baseILj512EfS2_S2_S2_fjLj128EEEEELb1ELb0ELb1ELb0EEEvNS_9FwdParamsE,@"STO_CUDA_ENTRY STV_DEFAULT"
_ZN10layer_norm13ln_fwd_kernelINS_13Kernel_traitsIf13__nv_bfloat16S2_S2_fjLj512ELj1ELj4ELj1ELj16ENS_18Kernel_traits_baseILj512EfS2_S2_S2_fjLj128EEEEELb1ELb0ELb1ELb0EEEvNS_9FwdParamsE:
.text._ZN10layer_norm13ln_fwd_kernelINS_13Kernel_traitsIf13__nv_bfloat16S2_S2_fjLj512ELj1ELj4ELj1ELj16ENS_18Kernel_traits_baseILj512EfS2_S2_S2_fjLj128EEEEELb1ELb0ELb1ELb0EEEvNS_9FwdParamsE:
        /* <DEDUP_REMOVED lines=22> */
[C---:B----4-:R-:W-:Y:S02]  /*0160*/  IMAD R80, R79.reuse, 0x4, R80 ;  /* 0x000000044f507824 */ /* 0x050fe400078e0250 */
        /* <DEDUP_REMOVED lines=43> */
.L_x_4209:
[----:B------:R-:W-:Y:S05]  /*0420*/  BSYNC B0 ;  /* 0x0000000000007941 */ /* 0x000fea0003800000 */
.L_x_4208:
        /* <DEDUP_REMOVED lines=17> */
.L_x_4211:
[----:B------:R-:W-:Y:S05]  /*0540*/  BSYNC B0 ;  /* 0x0000000000007941 */ /* 0x000fea0003800000 */
.L_x_4210:
[----:B------:R-:W-:Y:S01]  /*0550*/  ULDC UR8, c[0x0][0x214] ;  /* 0x0000850000087ab9 */ /* 0x000fe20000000800 */
[----:B------:R-:W-:Y:S01]  /*0560*/  UIADD3 UR29, UR5, -0x24c28bd8, URZ ;  /* 0xdb3d7428051d7890 */ /* 0x000fe2000fffe03f */
[----:B------:R-:W-:Y:S02]  /*0570*/  ISETP.GE.AND P0, PT, R80, UR8, PT ;  /* 0x0000000850007c0c */ /* 0x000fe4000bf06270 */
[----:B------:R-:W-:-:S11]  /*0580*/  SHF.R.U64 R78, R6, 0x2, R7 ;  /* 0x00000002064e7819 */ /* 0x000fd60000001207 */
[----:B------:R-:W-:Y:S05]  /*0590*/  @P0 EXIT ;  /* 0x000000000000094d */ /* 0x000fea0003800000 */
[----:B01----:R-:W-:Y:S01]  /*05a0*/  IMAD.HI.U32 R4, R79, -0x326172a9, RZ ;  /* 0xcd9e8d574f047827 */ /* 0x003fe200078e00ff */
[----:B------:R-:W-:Y:S01]  /*05b0*/  SHF.R.U32.HI R77, RZ, 0x2, R7 ;  /* 0x00000002ff4d7819 */ /* 0x000fe20000011607 */
[----:B------:R-:W-:Y:S01]  /*05c0*/  BSSY B0, `(.L_x_4212) ;  /* 0x000075e000007945 */ /* 0x000fe20003800000 */
[----:B------:R-:W-:Y:S01]  /*05d0*/  ULDC.U8 UR8, c[0x0][0x2a0] ;  /* 0x0000a80000087ab9 */ /* 0x000fe20000000000 */
[----:B------:R-:W-:Y:S01]  /*05e0*/  IMAD.HI.U32 R3, R78, -0x2daee0ad, RZ ;  /* 0xd2511f534e037827 */ /* 0x000fe200078e00ff */
[----:B------:R-:W-:Y:S01]  /*05f0*/  LOP3.LUT R4, R4, UR4, R77, 0x96, !PT ;  /* 0x0000000404047c12 */ /* 0x000fe2000f8e964d */
[----:B------:R-:W-:Y:S02]  /*0600*/  UISETP.NE.AND UP0, UPT, UR8, URZ, UPT ;  /* 0x0000003f0800728c */ /* 0x000fe4000bf05270 */
[----:B------:R-:W-:Y:S01]  /*0610*/  IMAD R7, R78, -0x2daee0ad, RZ ;  /* 0xd2511f534e077824 */ /* 0x000fe200078e02ff */
[----:B------:R-:W-:Y:S01]  /*0620*/  LOP3.LUT R3, R3, UR5, RZ, 0x3c, !PT ;  /* 0x0000000503037c12 */ /* 0x000fe2000f8e3cff */
        /* <DEDUP_REMOVED lines=54> */
[----:B------:R-:W-:-:S05]  /*0990*/  IMAD.WIDE.U32 R8, R8, -0x326172a9, RZ ;  /* 0xcd9e8d5708087825 */ /* 0x000fca00078e00ff */
[----:B------:R-:W-:Y:S02]  /*09a0*/  LOP3.LUT R3, R9, UR30, R5, 0x96, !PT ;  /* 0x0000001e09037c12 */ /* 0x000fe4000f8e9605 */
[----:B------:R-:W-:Y:S01]  /*09b0*/  MOV R4, R8 ;  /* 0x0000000800047202 */ /* 0x000fe20000000f00 */
[----:B------:R-:W-:Y:S01]  /*09c0*/  IMAD R8, R7, -0x2daee0ad, RZ ;  /* 0xd2511f5307087824 */ /* 0x000fe200078e02ff */
[----:B------:R-:W-:Y:S01]  /*09d0*/  LOP3.LUT R5, R6, 0x3, RZ, 0xc0, !PT ;  /* 0x0000000306057812 */ /* 0x000fe200078ec0ff */
[----:B------:R-:W-:-:S07]  /*09e0*/  IMAD.MOV.U32 R6, RZ, RZ, RZ ;  /* 0x000000ffff067224 */ /* 0x000fce00078e00ff */
.L_x_4384:
[----:B------:R-:W0:Y:S08]  /*09f0*/  LDC.64 R52, c[0x0][0x280] ;  /* 0x0000a000ff347b82 */ /* 0x000e300000000a00 */
[----:B------:R-:W1:Y:S01]  /*0a00*/  LDC R83, c[0x0][0x218] ;  /* 0x00008600ff537b82 */ /* 0x000e620000000800 */
[----:B0-----:R-:W-:-:S07]  /*0a10*/  IMAD.WIDE R88, R80, 0x4, R52 ;  /* 0x0000000450587825 */ /* 0x001fce00078e0234 */
[----:B------:R-:W0:Y:S01]  /*0a20*/  LDC.64 R52, c[0x0][0x288] ;  /* 0x0000a200ff347b82 */ /* 0x000e220000000a00 */
[----:B------:R2:W3:Y:S01]  /*0a30*/  LDG.E R88, desc[UR6][R88.64] ;  /* 0x0000000658587981 */ /* 0x0004e2000c1e1900 */
[----:B0-----:R-:W-:-:S05]  /*0a40*/  IMAD.WIDE R52, R80, 0x4, R52 ;  /* 0x0000000450347825 */ /* 0x001fca00078e0234 */
[----:B-----5:R0:W5:Y:S01]  /*0a50*/  LDG.E R82, desc[UR6][R52.64] ;  /* 0x0000000634527981 */ /* 0x020162000c1e1900 */
[----:B-1----:R-:W-:Y:S01]  /*0a60*/  IMAD R54, R80, R83, RZ ;  /* 0x0000005350367224 */ /* 0x002fe200078e02ff */
[----:B------:R-:W-:Y:S04]  /*0a70*/  BSSY B1, `(.L_x_4213) ;  /* 0x000033a000017945 */ /* 0x000fe80003800000 */
        /* <DEDUP_REMOVED lines=8> */
[----:B------:R-:W-:Y:S01]  /*0b00*/  @P3 LEA.HI R84, R85, R84, RZ, 0x3 ;  /* 0x0000005455543211 */ /* 0x000fe200078f18ff */
[----:B------:R-:W-:-:S06]  /*0b10*/  HFMA2.MMA R85, -RZ, RZ, 0, 0 ;  /* 0x00000000ff557435 */ /* 0x000fcc00000001ff */
[----:B------:R-:W-:Y:S02]  /*0b20*/  @P3 LEA.HI.SX32 R85, R84, R81, 0x1d ;  /* 0x0000005154553211 */ /* 0x000fe400078feaff */
[----:B------:R-:W-:Y:S01]  /*0b30*/  SHF.R.S32.HI R84, RZ, 0x1f, R80 ;  /* 0x0000001fff547819 */ /* 0x000fe20000011450 */
        /* <DEDUP_REMOVED lines=18> */
.L_x_4216:
        /* <DEDUP_REMOVED lines=12> */
.L_x_4219:
[----:B------:R-:W-:-:S07]  /*0d20*/  MOV R7, R4 ;  /* 0x0000000400077202 */ /* 0x000fce0000000f00 */
.L_x_4220:
[----:B------:R-:W-:Y:S05]  /*0d30*/  BSYNC B3 ;  /* 0x0000000000037941 */ /* 0x000fea0003800000 */
.L_x_4218:
        /* <DEDUP_REMOVED lines=16> */
.L_x_4224:
[----:B------:R-:W-:Y:S05]  /*0e40*/  BSYNC B4 ;  /* 0x0000000000047941 */ /* 0x000fea0003800000 */
.L_x_4223:
        /* <DEDUP_REMOVED lines=41> */
[----:B------:R-:W-:-:S07]  /*10e0*/  IMAD.MOV.U32 R52, RZ, RZ, RZ ;  /* 0x000000ffff347224 */ /* 0x000fce00078e00ff */
.L_x_4222:
[----:B------:R-:W-:Y:S05]  /*10f0*/  BSYNC B3 ;  /* 0x0000000000037941 */ /* 0x000fea0003800000 */
.L_x_4221:
[----:B------:R-:W-:Y:S01]  /*1100*/  HFMA2.MMA R10, -RZ, RZ, 0.1171875, 0 ;  /* 0x2f800000ff0a7435 */ /* 0x000fe200000001ff */
[----:B------:R-:W-:Y:S01]  /*1110*/  I2FP.F32.U32 R5, R7 ;  /* 0x0000000700057245 */ /* 0x000fe20000201000 */
[----:B-----5:R-:W-:-:S04]  /*1120*/  IMAD.U32 R7, R44, 0x10000, RZ ;  /* 0x000100002c077824 */ /* 0x020fc800078e00ff */
[----:B------:R-:W-:-:S04]  /*1130*/  FMUL.FTZ R7, R7, UR13 ;  /* 0x0000000d07077c20 */ /* 0x000fc80008410000 */
[----:B------:R-:W-:Y:S01]  /*1140*/  FFMA.FTZ R5, R5, R10, 1.1641532182693481445e-10 ;  /* 0x2f00000005057423 */ /* 0x000fe2000001000a */
[----:B------:R-:W-:Y:S01]  /*1150*/  FMUL.FTZ R7, R7, UR12 ;  /* 0x0000000c07077c20 */ /* 0x000fe20008410000 */
[----:B------:R-:W-:-:S03]  /*1160*/  @P0 IMAD.U32 R10, R48, 0x10000, RZ ;  /* 0x00010000300a0824 */ /* 0x000fc600078e00ff */
[----:B------:R-:W-:-:S04]  /*1170*/  FSETP.GTU.FTZ.AND P5, PT, R5, UR10, PT ;  /* 0x0000000a05007c0b */ /* 0x000fc8000bfbc000 */
[----:B------:R-:W-:Y:S02]  /*1180*/  FSEL R7, R7, RZ, !P5 ;  /* 0x000000ff07077208 */ /* 0x000fe40006800000 */
[----:B------:R-:W-:-:S03]  /*1190*/  SEL R9, RZ, 0x1, P5 ;  /* 0x00000001ff097807 */ /* 0x000fc60002800000 */
[----:B------:R-:W-:-:S07]  /*11a0*/  @P0 FADD.FTZ R7, R10, R7 ;  /* 0x000000070a070221 */ /* 0x000fce0000010000 */
.L_x_4217:
[----:B------:R-:W-:Y:S05]  /*11b0*/  BSYNC B2 ;  /* 0x0000000000027941 */ /* 0x000fea0003800000 */
.L_x_4215:
[----:B------:R-:W-:Y:S04]  /*11c0*/  BSSY B2, `(.L_x_4225) ;  /* 0x0000061000027945 */ /* 0x000fe80003800000 */
[----:B------:R-:W-:Y:S05]  /*11d0*/  @P4 BRA `(.L_x_4226) ;  /* 0x00000000001c4947 */ /* 0x000fea0003800000 */
[----:B------:R-:W-:Y:S01]  /*11e0*/  MOV R10, RZ ;  /* 0x000000ff000a7202 */ /* 0x000fe20000000f00 */
[----:B------:R-:W-:Y:S01]  /*11f0*/  IMAD.MOV.U32 R5, RZ, RZ, R52 ;  /* 0x000000ffff057224 */ /* 0x000fe200078e0034 */
[----:B------:R-:W-:Y:S06]  /*1200*/  @!P0 BRA `(.L_x_4227) ;  /* 0x0000000400708947 */ /* 0x000fec0003800000 */
[----:B-----5:R-:W-:Y:S01]  /*1210*/  PRMT R10, R48, 0x7632, R10 ;  /* 0x00007632300a7816 */ /* 0x020fe2000000000a */
[----:B------:R-:W-:-:S03]  /*1220*/  IMAD.MOV.U32 R5, RZ, RZ, R52 ;  /* 0x000000ffff057224 */ /* 0x000fc600078e0034 */
[----:B------:R-:W-:Y:S01]  /*1230*/  SHF.L.U32 R10, R10, 0x10, RZ ;  /* 0x000000100a0a7819 */ /* 0x000fe200000006ff */
[----:B------:R-:W-:Y:S06]  /*1240*/  BRA `(.L_x_4227) ;  /* 0x0000000400607947 */ /* 0x000fec0003800000 */
.L_x_4226:
        /* <DEDUP_REMOVED lines=12> */
.L_x_4229:
[----:B------:R-:W-:-:S07]  /*1310*/  IMAD.MOV.U32 R56, RZ, RZ, R4 ;  /* 0x000000ffff387224 */ /* 0x000fce00078e0004 */
.L_x_4230:
[----:B------:R-:W-:Y:S05]  /*1320*/  BSYNC B3 ;  /* 0x0000000000037941 */ /* 0x000fea0003800000 */
.L_x_4228:
        /* <DEDUP_REMOVED lines=11> */
[----:B------:R-:W-:Y:S01]  /*13e0*/  @!P5 IADD3 R4, R6, 0x1, RZ ;  /* 0x000000010604d810 */ /* 0x000fe20007ffe0ff */
[----:B------:R-:W-:-:S03]  /*13f0*/  @!P5 IMAD.MOV.U32 R77, RZ, RZ, RZ ;  /* 0x000000ffff4dd224 */ /* 0x000fc600078e00ff */
[----:B------:R-:W-:-:S13]  /*1400*/  ISETP.NE.AND P6, PT, R79, RZ, !P5 ;  /* 0x000000ff4f00720c */ /* 0x000fda0006fc5270 */
[----:B------:R-:W-:-:S05]  /*1410*/  @P6 IMAD.MOV R4, RZ, RZ, R6 ;  /* 0x000000ffff046224 */ /* 0x000fca00078e0206 */
[----:B------:R-:W-:-:S07]  /*1420*/  @!P5 MOV R6, R4 ;  /* 0x000000040006d202 */ /* 0x000fce0000000f00 */
.L_x_4234:
[----:B------:R-:W-:Y:S05]  /*1430*/  BSYNC B4 ;  /* 0x0000000000047941 */ /* 0x000fea0003800000 */
.L_x_4233:
        /* <DEDUP_REMOVED lines=42> */
[----:B------:R-:W-:-:S07]  /*16e0*/  IMAD.MOV.U32 R5, RZ, RZ, RZ ;  /* 0x000000ffff057224 */ /* 0x000fce00078e00ff */
.L_x_4232:
[----:B------:R-:W-:Y:S05]  /*16f0*/  BSYNC B3 ;  /* 0x0000000000037941 */ /* 0x000fea0003800000 */
.L_x_4231:
[----:B------:R-:W-:Y:S01]  /*1700*/  HFMA2.MMA R53, -RZ, RZ, 0.1171875, 0 ;  /* 0x2f800000ff357435 */ /* 0x000fe200000001ff */
[----:B-----5:R-:W-:Y:S02]  /*1710*/  PRMT R11, R44, 0x7632, R11 ;  /* 0x000076322c0b7816 */ /* 0x020fe4000000000b */
[----:B------:R-:W-:Y:S02]  /*1720*/  I2FP.F32.U32 R10, R56 ;  /* 0x00000038000a7245 */ /* 0x000fe40000201000 */
[----:B------:R-:W-:Y:S01]  /*1730*/  @P0 PRMT R52, R48, 0x7632, R52 ;  /* 0x0000763230340816 */ /* 0x000fe20000000034 */
[----:B------:R-:W-:-:S04]  /*1740*/  IMAD.U32 R11, R11, 0x10000, RZ ;  /* 0x000100000b0b7824 */ /* 0x000fc800078e00ff */
[----:B------:R-:W-:Y:S01]  /*1750*/  FFMA.FTZ R10, R10, R53, 1.1641532182693481445e-10 ;  /* 0x2f0000000a0a7423 */ /* 0x000fe20000010035 */
[----:B------:R-:W-:Y:S01]  /*1760*/  FMUL.FTZ R11, R11, UR13 ;  /* 0x0000000d0b0b7c20 */ /* 0x000fe20008410000 */
[----:B------:R-:W-:-:S03]  /*1770*/  @P0 IMAD.U32 R53, R52, 0x10000, RZ ;  /* 0x0001000034350824 */ /* 0x000fc600078e00ff */
[----:B------:R-:W-:Y:S01]  /*1780*/  FSETP.GTU.FTZ.AND P5, PT, R10, UR10, PT ;  /* 0x0000000a0a007c0b */ /* 0x000fe2000bfbc000 */
[----:B------:R-:W-:-:S03]  /*1790*/  FMUL.FTZ R10, R11, UR12 ;  /* 0x0000000c0b0a7c20 */ /* 0x000fc60008410000 */
[----:B------:R-:W-:Y:S02]  /*17a0*/  SEL R11, RZ, 0x1, P5 ;  /* 0x00000001ff0b7807 */ /* 0x000fe40002800000 */
[----:B------:R-:W-:-:S05]  /*17b0*/  FSEL R10, R10, RZ, !P5 ;  /* 0x000000ff0a0a7208 */ /* 0x000fca0006800000 */
[----:B------:R-:W-:-:S07]  /*17c0*/  @P0 FADD.FTZ R10, R53, R10 ;  /* 0x0000000a350a0221 */ /* 0x000fce0000010000 */
.L_x_4227:
[----:B------:R-:W-:Y:S05]  /*17d0*/  BSYNC B2 ;  /* 0x0000000000027941 */ /* 0x000fea0003800000 */
.L_x_4225:
        /* <DEDUP_REMOVED lines=8> */
.L_x_4236:
        /* <DEDUP_REMOVED lines=12> */
.L_x_4239:
[----:B------:R-:W-:-:S07]  /*1920*/  MOV R59, R4 ;  /* 0x00000004003b7202 */ /* 0x000fce0000000f00 */
.L_x_4240:
[----:B------:R-:W-:Y:S05]  /*1930*/  BSYNC B3 ;  /* 0x0000000000037941 */ /* 0x000fea0003800000 */
.L_x_4238:
        /* <DEDUP_REMOVED lines=16> */
.L_x_4244:
[----:B------:R-:W-:Y:S05]  /*1a40*/  BSYNC B4 ;  /* 0x0000000000047941 */ /* 0x000fea0003800000 */
.L_x_4243:
        /* <DEDUP_REMOVED lines=43> */
.L_x_4242:
[----:B------:R-:W-:Y:S05]  /*1d00*/  BSYNC B3 ;  /* 0x0000000000037941 */ /* 0x000fea0003800000 */
.L_x_4241:
        /* <DEDUP_REMOVED lines=11> */
.L_x_4237:
[----:B------:R-:W-:Y:S05]  /*1dc0*/  BSYNC B2 ;  /* 0x0000000000027941 */ /* 0x000fea0003800000 */
.L_x_4235:
        /* <DEDUP_REMOVED lines=9> */
.L_x_4246:
        /* <DEDUP_REMOVED lines=12> */
.L_x_4249:
[----:B------:R-:W-:-:S07]  /*1f20*/  IMAD.MOV.U32 R60, RZ, RZ, R4 ;  /* 0x000000ffff3c7224 */ /* 0x000fce00078e0004 */
.L_x_4250:
[----:B------:R-:W-:Y:S05]  /*1f30*/  BSYNC B3 ;  /* 0x0000000000037941 */ /* 0x000fea0003800000 */
.L_x_4248:
        /* <DEDUP_REMOVED lines=16> */
.L_x_4254:
[----:B------:R-:W-:Y:S05]  /*2040*/  BSYNC B4 ;  /* 0x0000000000047941 */ /* 0x000fea0003800000 */
.L_x_4253:
        /* <DEDUP_REMOVED lines=43> */
.L_x_4252:
[----:B------:R-:W-:Y:S05]  /*2300*/  BSYNC B3 ;  /* 0x0000000000037941 */ /* 0x000fea0003800000 */
.L_x_4251:
        /* <DEDUP_REMOVED lines=13> */
.L_x_4247:
[----:B------:R-:W-:Y:S05]  /*23e0*/  BSYNC B2 ;  /* 0x0000000000027941 */ /* 0x000fea0003800000 */
.L_x_4245:
        /* <DEDUP_REMOVED lines=8> */
.L_x_4256:
        /* <DEDUP_REMOVED lines=12> */
.L_x_4259:
[----:B------:R-:W-:-:S07]  /*2530*/  MOV R63, R4 ;  /* 0x00000004003f7202 */ /* 0x000fce0000000f00 */
.L_x_4260:
[----:B------:R-:W-:Y:S05]  /*2540*/  BSYNC B3 ;  /* 0x0000000000037941 */ /* 0x000fea0003800000 */
.L_x_4258:
        /* <DEDUP_REMOVED lines=16> */
.L_x_4264:
[----:B------:R-:W-:Y:S05]  /*2650*/  BSYNC B4 ;  /* 0x0000000000047941 */ /* 0x000fea0003800000 */
.L_x_4263:
        /* <DEDUP_REMOVED lines=43> */
.L_x_4262:
[----:B------:R-:W-:Y:S05]  /*2910*/  BSYNC B3 ;  /* 0x0000000000037941 */ /* 0x000fea0003800000 */
.L_x_4261:
        /* <DEDUP_REMOVED lines=11> */
.L_x_4257:
[----:B------:R-:W-:Y:S05]  /*29d0*/  BSYNC B2 ;  /* 0x0000000000027941 */ /* 0x000fea0003800000 */
.L_x_4255:
        /* <DEDUP_REMOVED lines=9> */
.L_x_4266:
        /* <DEDUP_REMOVED lines=12> */
.L_x_4269:
[----:B------:R-:W-:-:S07]  /*2b30*/  IMAD.MOV.U32 R64, RZ, RZ, R4 ;  /* 0x000000ffff407224 */ /* 0x000fce00078e0004 */
.L_x_4270:
[----:B------:R-:W-:Y:S05]  /*2b40*/  BSYNC B3 ;  /* 0x0000000000037941 */ /* 0x000fea0003800000 */
.L_x_4268:
        /* <DEDUP_REMOVED lines=16> */
.L_x_4274:
[----:B------:R-:W-:Y:S05]  /*2c50*/  BSYNC B4 ;  /* 0x0000000000047941 */ /* 0x000fea0003800000 */
.L_x_4273:
        /* <DEDUP_REMOVED lines=43> */
.L_x_4272:
[----:B------:R-:W-:Y:S05]  /*2f10*/  BSYNC B3 ;  /* 0x0000000000037941 */ /* 0x000fea0003800000 */
.L_x_4271:
        /* <DEDUP_REMOVED lines=13> */
.L_x_4267:
[----:B------:R-:W-:Y:S05]  /*2ff0*/  BSYNC B2 ;  /* 0x0000000000027941 */ /* 0x000fea0003800000 */
.L_x_4265:
        /* <DEDUP_REMOVED lines=8> */
.L_x_4276:
        /* <DEDUP_REMOVED lines=12> */
.L_x_4279:
[----:B------:R-:W-:-:S07]  /*3140*/  MOV R67, R4 ;  /* 0x0000000400437202 */ /* 0x000fce0000000f00 */
.L_x_4280:
[----:B------:R-:W-:Y:S05]  /*3150*/  BSYNC B3 ;  /* 0x0000000000037941 */ /* 0x000fea0003800000 */
.L_x_4278:
        /* <DEDUP_REMOVED lines=16> */
.L_x_4284:
[----:B------:R-:W-:Y:S05]  /*3260*/  BSYNC B4 ;  /* 0x0000000000047941 */ /* 0x000fea0003800000 */
.L_x_4283:
        /* <DEDUP_REMOVED lines=43> */
.L_x_4282:
[----:B------:R-:W-:Y:S05]  /*3520*/  BSYNC B3 ;  /* 0x0000000000037941 */ /* 0x000fea0003800000 */
.L_x_4281:
        /* <DEDUP_REMOVED lines=11> */
.L_x_4277:
[----:B------:R-:W-:Y:S05]  /*35e0*/  BSYNC B2 ;  /* 0x0000000000027941 */ /* 0x000fea0003800000 */
.L_x_4275:
        /* <DEDUP_REMOVED lines=9> */
.L_x_4286:
        /* <DEDUP_REMOVED lines=12> */
.L_x_4289:
[----:B------:R-:W-:-:S07]  /*3740*/  IMAD.MOV.U32 R86, RZ, RZ, R4 ;  /* 0x000000ffff567224 */ /* 0x000fce00078e0004 */
.L_x_4290:
[----:B------:R-:W-:Y:S05]  /*3750*/  BSYNC B3 ;  /* 0x0000000000037941 */ /* 0x000fea0003800000 */
.L_x_4288:
        /* <DEDUP_REMOVED lines=16> */
.L_x_4294:
[----:B------:R-:W-:Y:S05]  /*3860*/  BSYNC B4 ;  /* 0x0000000000047941 */ /* 0x000fea0003800000 */
.L_x_4293:
        /* <DEDUP_REMOVED lines=43> */
.L_x_4292:
[----:B------:R-:W-:Y:S05]  /*3b20*/  BSYNC B3 ;  /* 0x0000000000037941 */ /* 0x000fea0003800000 */
.L_x_4291:
[----:B-----5:R-:W-:Y:S01]  /*3b30*/  PRMT R53, R47, 0x7632, R53 ;  /* 0x000076322f357816 */ /* 0x020fe20000000035 */
[----:B------:R-:W-:Y:S01]  /*3b40*/  IMAD.MOV.U32 R55, RZ, RZ, 0x2f800000 ;  /* 0x2f800000ff377424 */ /* 0x000fe200078e00ff */
[----:B------:R-:W-:Y:S02]  /*3b50*/  I2FP.F32.U32 R52, R86 ;  /* 0x0000005600347245 */ /* 0x000fe40000201000 */
[----:B------:R-:W-:-:S03]  /*3b60*/  SHF.L.U32 R53, R53, 0x10, RZ ;  /* 0x0000001035357819 */ /* 0x000fc600000006ff */
[----:B------:R-:W-:Y:S02]  /*3b70*/  FFMA.FTZ R52, R52, R55, 1.1641532182693481445e-10 ;  /* 0x2f00000034347423 */ /* 0x000fe40000010037 */
[----:B------:R-:W-:-:S03]  /*3b80*/  FMUL.FTZ R53, R53, UR13 ;  /* 0x0000000d35357c20 */ /* 0x000fc60008410000 */
[----:B------:R-:W-:Y:S01]  /*3b90*/  FSETP.GTU.FTZ.AND P4, PT, R52, UR10, PT ;  /* 0x0000000a34007c0b */ /* 0x000fe2000bf9c000 */
[----:B------:R-:W-:Y:S01]  /*3ba0*/  FMUL.FTZ R53, R53, UR12 ;  /* 0x0000000c35357c20 */ /* 0x000fe20008410000 */
[----:B------:R-:W-:Y:S02]  /*3bb0*/  @P0 PRMT R52, R51, 0x7632, R52 ;  /* 0x0000763233340816 */ /* 0x000fe40000000034 */
[----:B------:R-:W-:Y:S02]  /*3bc0*/  SEL R66, RZ, 0x1, P4 ;  /* 0x00000001ff427807 */ /* 0x000fe40002000000 */
[----:B------:R-:W-:Y:S01]  /*3bd0*/  FSEL R67, R53, RZ, !P4 ;  /* 0x000000ff35437208 */ /* 0x000fe20006000000 */
[----:B------:R-:W-:-:S04]  /*3be0*/  @P0 IMAD.U32 R52, R52, 0x10000, RZ ;  /* 0x0001000034340824 */ /* 0x000fc800078e00ff */
[----:B------:R-:W-:-:S07]  /*3bf0*/  @P0 FADD.FTZ R67, R52, R67 ;  /* 0x0000004334430221 */ /* 0x000fce0000010000 */
.L_x_4287:
[----:B------:R-:W-:Y:S05]  /*3c00*/  BSYNC B2 ;  /* 0x0000000000027941 */ /* 0x000fea0003800000 */
.L_x_4285:
        /* <DEDUP_REMOVED lines=29> */
.L_x_4296:
[----:B------:R-:W-:Y:S05]  /*3de0*/  BSYNC B2 ;  /* 0x0000000000027941 */ /* 0x000fea0003800000 */
.L_x_4295:
[----:B------:R-:W-:Y:S01]  /*3df0*/  VIADD R89, R89, 0x20 ;  /* 0x0000002059597836 */ /* 0x000fe20000000000 */
[----:B------:R-:W-:-:S07]  /*3e00*/  IADD3 R85, R85, 0x20, RZ ;  /* 0x0000002055557810 */ /* 0x000fce0007ffe0ff */
.L_x_4214:
[----:B------:R-:W-:Y:S05]  /*3e10*/  BSYNC B1 ;  /* 0x0000000000017941 */ /* 0x000fea0003800000 */
.L_x_4213:
        /* <DEDUP_REMOVED lines=16> */
[----:B------:R-:W-:Y:S01]  /*3f20*/  IMAD.MOV.U32 R52, RZ, RZ, R5 ;  /* 0x000000ffff347224 */ /* 0x000fe200078e0005 */
[----:B-----5:R-:W-:Y:S01]  /*3f30*/  SHF.L.U32 R68, R48, 0x10, RZ ;  /* 0x0000001030447819 */ /* 0x020fe200000006ff */
[----:B------:R-:W-:Y:S06]  /*3f40*/  BRA `(.L_x_4301) ;  /* 0x0000000400547947 */ /* 0x000fec0003800000 */
.L_x_4300:
        /* <DEDUP_REMOVED lines=12> */
.L_x_4303:
[----:B------:R-:W-:-:S07]  /*4010*/  IMAD.MOV.U32 R68, RZ, RZ, R4 ;  /* 0x000000ffff447224 */ /* 0x000fce00078e0004 */
.L_x_4304:
[----:B------:R-:W-:Y:S05]  /*4020*/  BSYNC B3 ;  /* 0x0000000000037941 */ /* 0x000fea0003800000 */
.L_x_4302:
        /* <DEDUP_REMOVED lines=16> */
.L_x_4308:
[----:B------:R-:W-:Y:S05]  /*4130*/  BSYNC B4 ;  /* 0x0000000000047941 */ /* 0x000fea0003800000 */
.L_x_4307:
        /* <DEDUP_REMOVED lines=42> */
.L_x_4306:
[----:B------:R-:W-:Y:S05]  /*43e0*/  BSYNC B3 ;  /* 0x0000000000037941 */ /* 0x000fea0003800000 */
.L_x_4305:
        /* <DEDUP_REMOVED lines=11> */
.L_x_4301:
[----:B------:R-:W-:Y:S05]  /*44a0*/  BSYNC B2 ;  /* 0x0000000000027941 */ /* 0x000fea0003800000 */
.L_x_4299:
        /* <DEDUP_REMOVED lines=9> */
.L_x_4310:
        /* <DEDUP_REMOVED lines=12> */
.L_x_4313:
[----:B------:R-:W-:-:S07]  /*4600*/  IMAD.MOV.U32 R11, RZ, RZ, R4 ;  /* 0x000000ffff0b7224 */ /* 0x000fce00078e0004 */
.L_x_4314:
[----:B------:R-:W-:Y:S05]  /*4610*/  BSYNC B3 ;  /* 0x0000000000037941 */ /* 0x000fea0003800000 */
.L_x_4312:
        /* <DEDUP_REMOVED lines=16> */
.L_x_4318:
[----:B------:R-:W-:Y:S05]  /*4720*/  BSYNC B4 ;  /* 0x0000000000047941 */ /* 0x000fea0003800000 */
.L_x_4317:
        /* <DEDUP_REMOVED lines=43> */
.L_x_4316:
[----:B------:R-:W-:Y:S05]  /*49e0*/  BSYNC B3 ;  /* 0x0000000000037941 */ /* 0x000fea0003800000 */
.L_x_4315:
        /* <DEDUP_REMOVED lines=13> */
.L_x_4311:
[----:B------:R-:W-:Y:S05]  /*4ac0*/  BSYNC B2 ;  /* 0x0000000000027941 */ /* 0x000fea0003800000 */
.L_x_4309:
        /* <DEDUP_REMOVED lines=8> */
.L_x_4320:
        /* <DEDUP_REMOVED lines=12> */
.L_x_4323:
[----:B------:R-:W-:-:S07]  /*4c10*/  MOV R57, R4 ;  /* 0x0000000400397202 */ /* 0x000fce0000000f00 */
.L_x_4324:
[----:B------:R-:W-:Y:S05]  /*4c20*/  BSYNC B3 ;  /* 0x0000000000037941 */ /* 0x000fea0003800000 */
.L_x_4322:
        /* <DEDUP_REMOVED lines=16> */
.L_x_4328:
[----:B------:R-:W-:Y:S05]  /*4d30*/  BSYNC B4 ;  /* 0x0000000000047941 */ /* 0x000fea0003800000 */
.L_x_4327:
        /* <DEDUP_REMOVED lines=43> */
.L_x_4326:
[----:B------:R-:W-:Y:S05]  /*4ff0*/  BSYNC B3 ;  /* 0x0000000000037941 */ /* 0x000fea0003800000 */
.L_x_4325:
        /* <DEDUP_REMOVED lines=11> */
.L_x_4321:
[----:B------:R-:W-:Y:S05]  /*50b0*/  BSYNC B2 ;  /* 0x0000000000027941 */ /* 0x000fea0003800000 */
.L_x_4319:
        /* <DEDUP_REMOVED lines=9> */
.L_x_4330:
        /* <DEDUP_REMOVED lines=12> */
.L_x_4333:
[----:B------:R-:W-:-:S07]  /*5210*/  IMAD.MOV.U32 R58, RZ, RZ, R4 ;  /* 0x000000ffff3a7224 */ /* 0x000fce00078e0004 */
.L_x_4334:
[----:B------:R-:W-:Y:S05]  /*5220*/  BSYNC B3 ;  /* 0x0000000000037941 */ /* 0x000fea0003800000 */
.L_x_4332:
        /* <DEDUP_REMOVED lines=16> */
.L_x_4338:
[----:B------:R-:W-:Y:S05]  /*5330*/  BSYNC B4 ;  /* 0x0000000000047941 */ /* 0x000fea0003800000 */
.L_x_4337:
        /* <DEDUP_REMOVED lines=43> */
.L_x_4336:
[----:B------:R-:W-:Y:S05]  /*55f0*/  BSYNC B3 ;  /* 0x0000000000037941 */ /* 0x000fea0003800000 */
.L_x_4335:
        /* <DEDUP_REMOVED lines=13> */
.L_x_4331:
[----:B------:R-:W-:Y:S05]  /*56d0*/  BSYNC B2 ;  /* 0x0000000000027941 */ /* 0x000fea0003800000 */
.L_x_4329:
        /* <DEDUP_REMOVED lines=8> */
.L_x_4340:
        /* <DEDUP_REMOVED lines=12> */
.L_x_4343:
[----:B------:R-:W-:-:S07]  /*5820*/  MOV R61, R4 ;  /* 0x00000004003d7202 */ /* 0x000fce0000000f00 */
.L_x_4344:
[----:B------:R-:W-:Y:S05]  /*5830*/  BSYNC B3 ;  /* 0x0000000000037941 */ /* 0x000fea0003800000 */
.L_x_4342:
        /* <DEDUP_REMOVED lines=16> */
.L_x_4348:
[----:B------:R-:W-:Y:S05]  /*5940*/  BSYNC B4 ;  /* 0x0000000000047941 */ /* 0x000fea0003800000 */
.L_x_4347:
        /* <DEDUP_REMOVED lines=43> */
.L_x_4346:
[----:B------:R-:W-:Y:S05]  /*5c00*/  BSYNC B3 ;  /* 0x0000000000037941 */ /* 0x000fea0003800000 */
.L_x_4345:
        /* <DEDUP_REMOVED lines=11> */
.L_x_4341:
[----:B------:R-:W-:Y:S05]  /*5cc0*/  BSYNC B2 ;  /* 0x0000000000027941 */ /* 0x000fea0003800000 */
.L_x_4339:
        /* <DEDUP_REMOVED lines=9> */
.L_x_4350:
        /* <DEDUP_REMOVED lines=12> */
.L_x_4353:
[----:B------:R-:W-:-:S07]  /*5e20*/  IMAD.MOV.U32 R62, RZ, RZ, R4 ;  /* 0x000000ffff3e7224 */ /* 0x000fce00078e0004 */
.L_x_4354:
[----:B------:R-:W-:Y:S05]  /*5e30*/  BSYNC B3 ;  /* 0x0000000000037941 */ /* 0x000fea0003800000 */
.L_x_4352:
        /* <DEDUP_REMOVED lines=16> */
.L_x_4358:
[----:B------:R-:W-:Y:S05]  /*5f40*/  BSYNC B4 ;  /* 0x0000000000047941 */ /* 0x000fea0003800000 */
.L_x_4357:
        /* <DEDUP_REMOVED lines=43> */
.L_x_4356:
[----:B------:R-:W-:Y:S05]  /*6200*/  BSYNC B3 ;  /* 0x0000000000037941 */ /* 0x000fea0003800000 */
.L_x_4355:
        /* <DEDUP_REMOVED lines=13> */
.L_x_4351:
[----:B------:R-:W-:Y:S05]  /*62e0*/  BSYNC B2 ;  /* 0x0000000000027941 */ /* 0x000fea0003800000 */
.L_x_4349:
        /* <DEDUP_REMOVED lines=8> */
.L_x_4360:
        /* <DEDUP_REMOVED lines=12> */
.L_x_4363:
[----:B------:R-:W-:-:S07]  /*6430*/  MOV R65, R4 ;  /* 0x0000000400417202 */ /* 0x000fce0000000f00 */
.L_x_4364:
[----:B------:R-:W-:Y:S05]  /*6440*/  BSYNC B3 ;  /* 0x0000000000037941 */ /* 0x000fea0003800000 */
.L_x_4362:
        /* <DEDUP_REMOVED lines=16> */
.L_x_4368:
[----:B------:R-:W-:Y:S05]  /*6550*/  BSYNC B4 ;  /* 0x0000000000047941 */ /* 0x000fea0003800000 */
.L_x_4367:
        /* <DEDUP_REMOVED lines=43> */
.L_x_4366:
[----:B------:R-:W-:Y:S05]  /*6810*/  BSYNC B3 ;  /* 0x0000000000037941 */ /* 0x000fea0003800000 */
.L_x_4365:
        /* <DEDUP_REMOVED lines=11> */
.L_x_4361:
[----:B------:R-:W-:Y:S05]  /*68d0*/  BSYNC B2 ;  /* 0x0000000000027941 */ /* 0x000fea0003800000 */
.L_x_4359:
        /* <DEDUP_REMOVED lines=9> */
.L_x_4370:
        /* <DEDUP_REMOVED lines=12> */
.L_x_4373:
[----:B------:R-:W-:-:S07]  /*6a30*/  IMAD.MOV.U32 R66, RZ, RZ, R4 ;  /* 0x000000ffff427224 */ /* 0x000fce00078e0004 */
.L_x_4374:
[----:B------:R-:W-:Y:S05]  /*6a40*/  BSYNC B3 ;  /* 0x0000000000037941 */ /* 0x000fea0003800000 */
.L_x_4372:
        /* <DEDUP_REMOVED lines=16> */
.L_x_4378:
[----:B------:R-:W-:Y:S05]  /*6b50*/  BSYNC B4 ;  /* 0x0000000000047941 */ /* 0x000fea0003800000 */
.L_x_4377:
        /* <DEDUP_REMOVED lines=43> */
.L_x_4376:
[----:B------:R-:W-:Y:S05]  /*6e10*/  BSYNC B3 ;  /* 0x0000000000037941 */ /* 0x000fea0003800000 */
.L_x_4375:
        /* <DEDUP_REMOVED lines=13> */
.L_x_4371:
[----:B------:R-:W-:Y:S05]  /*6ef0*/  BSYNC B2 ;  /* 0x0000000000027941 */ /* 0x000fea0003800000 */
.L_x_4369:
        /* <DEDUP_REMOVED lines=28> */
.L_x_4298:
[----:B------:R-:W-:Y:S05]  /*70c0*/  BSYNC B1 ;  /* 0x0000000000017941 */ /* 0x000fea0003800000 */
.L_x_4297:
        /* <DEDUP_REMOVED lines=75> */
.L_x_4396:
        /* <DEDUP_REMOVED lines=35> */
[----:B------:R-:W-:Y:S01]  /*77b0*/  FADD.FTZ R90, R67, -R84 ;  /* 0x80000054435a7221 */ /* 0x000fe20000010000 */
[----:B------:R-:W-:Y:S01]  /*77c0*/  FFMA.FTZ R52, R20, R53, R12 ;  /* 0x0000003514347223 */ /* 0x000fe2000001000c */
[----:B------:R-:W-:Y:S01]  /*77d0*/  FFMA.FTZ R53, R21, R54, R13 ;  /* 0x0000003615357223 */ /* 0x000fe2000001000d */
[----:B------:R-:W-:Y:S01]  /*77e0*/  FADD.FTZ R54, R56, -R84 ;  /* 0x8000005438367221 */ /* 0x000fe20000010000 */
[C---:B------:R-:W-:Y:S01]  /*77f0*/  FMUL.FTZ R86, R85.reuse, R86 ;  /* 0x0000005655567220 */ /* 0x040fe20000410000 */
[----:B------:R-:W-:-:S02]  /*7800*/  FMUL.FTZ R88, R85, R88 ;  /* 0x0000005855587220 */ /* 0x000fc40000410000 */
[----:B------:R-:W-:Y:S01]  /*7810*/  FMUL.FTZ R55, R85, R54 ;  /* 0x0000003655377220 */ /* 0x000fe20000410000 */
[----:B------:R-:W-:Y:S01]  /*7820*/  FADD.FTZ R54, R60, -R84 ;  /* 0x800000543c367221 */ /* 0x000fe20000010000 */
[----:B------:R-:W-:Y:S01]  /*7830*/  F2FP.BF16.F32.PACK_AB R52, R53, R52 ;  /* 0x000000343534723e */ /* 0x000fe200000010ff */
[----:B------:R-:W-:Y:S01]  /*7840*/  FFMA.FTZ R86, R23, R86, R15 ;  /* 0x0000005617567223 */ /* 0x000fe2000001000f */
[----:B------:R-:W-:Y:S01]  /*7850*/  FFMA.FTZ R55, R22, R55, R14 ;  /* 0x0000003716377223 */ /* 0x000fe2000001000e */
[----:B------:R-:W-:Y:S01]  /*7860*/  FMUL.FTZ R53, R85, R54 ;  /* 0x0000003655357220 */ /* 0x000fe20000410000 */
[----:B------:R-:W-:Y:S01]  /*7870*/  FADD.FTZ R54, R64, -R84 ;  /* 0x8000005440367221 */ /* 0x000fe20000010000 */
[----:B------:R-:W-:-:S03]  /*7880*/  FFMA.FTZ R91, R25, R88, R17 ;  /* 0x00000058195b7223 */ /* 0x000fc60000010011 */
[C---:B------:R-:W-:Y:S01]  /*7890*/  FMUL.FTZ R89, R85.reuse, R54 ;  /* 0x0000003655597220 */ /* 0x040fe20000410000 */
[----:B------:R-:W-:Y:S01]  /*78a0*/  FMUL.FTZ R54, R85, R90 ;  /* 0x0000005a55367220 */ /* 0x000fe20000410000 */
[----:B------:R-:W-:Y:S01]  /*78b0*/  FFMA.FTZ R90, R24, R53, R16 ;  /* 0x00000035185a7223 */ /* 0x000fe20000010010 */
[----:B------:R-:W-:Y:S01]  /*78c0*/  F2FP.BF16.F32.PACK_AB R53, R86, R55 ;  /* 0x000000375635723e */ /* 0x000fe200000010ff */
[----:B------:R-:W-:Y:S01]  /*78d0*/  FFMA.FTZ R89, R26, R89, R18 ;  /* 0x000000591a597223 */ /* 0x000fe20000010012 */
[----:B------:R-:W-:Y:S01]  /*78e0*/  FFMA.FTZ R88, R27, R54, R19 ;  /* 0x000000361b587223 */ /* 0x000fe20000010013 */
[----:B0-----:R-:W-:Y:S01]  /*78f0*/  IMAD.WIDE.U32 R82, R87, 0x10, R82 ;  /* 0x0000001057527825 */ /* 0x001fe200078e0052 */
[----:B------:R-:W-:Y:S02]  /*7900*/  F2FP.BF16.F32.PACK_AB R54, R91, R90 ;  /* 0x0000005a5b36723e */ /* 0x000fe400000010ff */
[----:B------:R-:W-:Y:S02]  /*7910*/  IADD3 R87, R87, 0x20, RZ ;  /* 0x0000002057577810 */ /* 0x000fe40007ffe0ff */
[----:B------:R-:W-:-:S05]  /*7920*/  F2FP.BF16.F32.PACK_AB R55, R88, R89 ;  /* 0x000000595837723e */ /* 0x000fca00000010ff */
[----:B------:R0:W-:Y:S02]  /*7930*/  STG.E.128 desc[UR6][R82.64], R52 ;  /* 0x0000003452007986 */ /* 0x0001e4000c101d06 */
.L_x_4383:
[----:B------:R-:W-:Y:S05]  /*7940*/  BSYNC B2 ;  /* 0x0000000000027941 */ /* 0x000fea0003800000 */
.L_x_4382:
        /* <DEDUP_REMOVED lines=32> */
.L_x_4381:
[----:B------:R-:W-:Y:S05]  /*7b50*/  BSYNC B1 ;  /* 0x0000000000017941 */ /* 0x000fea0003800000 */
.L_x_4380:
[----:B01----:R-:W0:Y:S02]  /*7b60*/  LDC.64 R52, c[0x0][0x210] ;  /* 0x00008400ff347b82 */ /* 0x003e240000000a00 */
[----:B0-----:R-:W-:-:S05]  /*7b70*/  IMAD R80, R52, 0x4, R80 ;  /* 0x0000000434507824 */ /* 0x001fca00078e0250 */
[----:B------:R-:W-:-:S13]  /*7b80*/  ISETP.GE.AND P0, PT, R80, R53, PT ;  /* 0x000000355000720c */ /* 0x000fda0003f06270 */
[----:B------:R-:W-:Y:S05]  /*7b90*/  @!P0 BRA `(.L_x_4384) ;  /* 0xffffff8c00948947 */ /* 0x000fea000383ffff */
[----:B------:R-:W-:Y:S05]  /*7ba0*/  BSYNC B0 ;  /* 0x0000000000007941 */ /* 0x000fea0003800000 */
.L_x_4212:
[----:B------:R-:W-:Y:S05]  /*7bb0*/  EXIT ;  /* 0x000000000000794d */ /* 0x000fea0003800000 */
.L_x_4379:
        /* <DEDUP_REMOVED lines=8> */
.L_x_4386:
[----:B------:R-:W-:Y:S05]  /*7c40*/  BSYNC B1 ;  /* 0x0000000000017941 */ /* 0x000fea0003800000 */
.L_x_4385:
        /* <DEDUP_REMOVED lines=9> */
.L_x_4387:
[----:B------:R-:W-:Y:S02]  /*7ce0*/  IMAD.MOV.U32 R85, RZ, RZ, 0x4 ;  /* 0x00000004ff557424 */ /* 0x000fe400078e00ff */
[----:B------:R-:W-:-:S04]  /*7cf0*/  IMAD.MOV.U32 R53, RZ, RZ, R93 ;  /* 0x000000ffff357224 */ /* 0x000fc800078e005d */
[----:B------:R-:W-:-:S05]  /*7d00*/  FADD.FTZ R88, R86, R53 ;  /* 0x0000003556587221 */ /* 0x000fca0000010000 */
[----:B------:R-:W-:-:S07]  /*7d10*/  MOV R92, R88 ;  /* 0x00000058005c7202 */ /* 0x000fce0000000f00 */
[----:B------:R-:W-:Y:S05]  /*7d20*/  WARPSYNC.COLLECTIVE R54, `(.L_x_4388) ;  /* 0x0000000036087348 */ /* 0x000fea0003c00000 */
[----:B------:R0:W1:Y:S02]  /*7d30*/  SHFL.BFLY P4, R93, R92, R85, R55 ;  /* 0x0c0000555c5d7389 */ /* 0x0000640000080037 */
[----:B01----:R-:W-:Y:S01]  /*7d40*/  ENDCOLLECTIVE ;  /* 0x000000000000791b */ /* 0x003fe20003800000 */
.L_x_4388:
        /* <DEDUP_REMOVED lines=8> */
.L_x_4389:
[----:B------:R-:W-:Y:S02]  /*7dd0*/  IMAD.MOV.U32 R85, RZ, RZ, 0x10 ;  /* 0x00000010ff557424 */ /* 0x000fe400078e00ff */
[----:B------:R-:W-:-:S04]  /*7de0*/  IMAD.MOV.U32 R52, RZ, RZ, R93 ;  /* 0x000000ffff347224 */ /* 0x000fc800078e005d */
[----:B------:R-:W-:-:S05]  /*7df0*/  FADD.FTZ R90, R89, R52 ;  /* 0x00000034595a7221 */ /* 0x000fca0000010000 */
[----:B------:R-:W-:-:S07]  /*7e00*/  MOV R92, R90 ;  /* 0x0000005a005c7202 */ /* 0x000fce0000000f00 */
[----:B------:R-:W-:Y:S05]  /*7e10*/  WARPSYNC.COLLECTIVE R54, `(.L_x_4390) ;  /* 0x0000000036087348 */ /* 0x000fea0003c00000 */
[----:B------:R0:W1:Y:S02]  /*7e20*/  SHFL.BFLY P4, R93, R92, R85, R55 ;  /* 0x0c0000555c5d7389 */ /* 0x0000640000080037 */
[----:B01----:R-:W-:Y:S01]  /*7e30*/  ENDCOLLECTIVE ;  /* 0x000000000000791b */ /* 0x003fe20003800000 */
.L_x_4390:
        /* <DEDUP_REMOVED lines=43> */
.L_x_4391:
[----:B------:R-:W-:Y:S02]  /*80f0*/  IMAD.MOV.U32 R85, RZ, RZ, 0x2 ;  /* 0x00000002ff557424 */ /* 0x000fe400078e00ff */
[----:B------:R-:W-:-:S04]  /*8100*/  IMAD.MOV.U32 R89, RZ, RZ, R93 ;  /* 0x000000ffff597224 */ /* 0x000fc800078e005d */
[----:B------:R-:W-:-:S05]  /*8110*/  FADD.FTZ R89, R52, R89 ;  /* 0x0000005934597221 */ /* 0x000fca0000010000 */
[----:B------:R-:W-:-:S07]  /*8120*/  MOV R92, R89 ;  /* 0x00000059005c7202 */ /* 0x000fce0000000f00 */
[----:B------:R-:W-:Y:S05]  /*8130*/  WARPSYNC.COLLECTIVE R54, `(.L_x_4392) ;  /* 0x0000000036087348 */ /* 0x000fea0003c00000 */
[----:B------:R0:W1:Y:S02]  /*8140*/  SHFL.BFLY P4, R93, R92, R85, R55 ;  /* 0x0c0000555c5d7389 */ /* 0x0000640000080037 */
[----:B01----:R-:W-:Y:S01]  /*8150*/  ENDCOLLECTIVE ;  /* 0x000000000000791b */ /* 0x003fe20003800000 */
.L_x_4392:
[----:B------:R-:W-:Y:S01]  /*8160*/  HFMA2.MMA R85, -RZ, RZ, 0, 2.384185791015625e-07 ;  /* 0x00000004ff557435 */ /* 0x000fe200000001ff */
[----:B------:R-:W-:-:S05]  /*8170*/  MOV R86, R93 ;  /* 0x0000005d00567202 */ /* 0x000fca0000000f00 */
[----:B------:R-:W-:-:S04]  /*8180*/  FADD.FTZ R86, R89, R86 ;  /* 0x0000005659567221 */ /* 0x000fc80000010000 */
[----:B------:R-:W-:-:S07]  /*8190*/  IMAD.MOV.U32 R92, RZ, RZ, R86 ;  /* 0x000000ffff5c7224 */ /* 0x000fce00078e0056 */
[----:B------:R-:W-:Y:S05]  /*81a0*/  WARPSYNC.COLLECTIVE R54, `(.L_x_4393) ;  /* 0x0000000036087348 */ /* 0x000fea0003c00000 */
[----:B------:R0:W1:Y:S02]  /*81b0*/  SHFL.BFLY P4, R93, R92, R85, R55 ;  /* 0x0c0000555c5d7389 */ /* 0x0000640000080037 */
[----:B01----:R-:W-:Y:S01]  /*81c0*/  ENDCOLLECTIVE ;  /* 0x000000000000791b */ /* 0x003fe20003800000 */
.L_x_4393:
[----:B------:R-:W-:Y:S02]  /*81d0*/  IMAD.MOV.U32 R85, RZ, RZ, 0x8 ;  /* 0x00000008ff557424 */ /* 0x000fe400078e00ff */
[----:B------:R-:W-:-:S04]  /*81e0*/  IMAD.MOV.U32 R91, RZ, RZ, R93 ;  /* 0x000000ffff5b7224 */ /* 0x000fc800078e005d */
[----:B------:R-:W-:-:S05]  /*81f0*/  FADD.FTZ R91, R86, R91 ;  /* 0x0000005b565b7221 */ /* 0x000fca0000010000 */
[----:B------:R-:W-:-:S07]  /*8200*/  MOV R92, R91 ;  /* 0x0000005b005c7202 */ /* 0x000fce0000000f00 */
[----:B------:R-:W-:Y:S05]  /*8210*/  WARPSYNC.COLLECTIVE R54, `(.L_x_4394) ;  /* 0x0000000036087348 */ /* 0x000fea0003c00000 */
[----:B------:R0:W1:Y:S02]  /*8220*/  SHFL.BFLY P4, R93, R92, R85, R55 ;  /* 0x0c0000555c5d7389 */ /* 0x0000640000080037 */
[----:B01----:R-:W-:Y:S01]  /*8230*/  ENDCOLLECTIVE ;  /* 0x000000000000791b */ /* 0x003fe20003800000 */
.L_x_4394:
[----:B------:R-:W-:Y:S01]  /*8240*/  HFMA2.MMA R85, -RZ, RZ, 0, 9.5367431640625e-07 ;  /* 0x00000010ff557435 */ /* 0x000fe200000001ff */
[----:B------:R-:W-:-:S05]  /*8250*/  MOV R88, R93 ;  /* 0x0000005d00587202 */ /* 0x000fca0000000f00 */
[----:B------:R-:W-:-:S04]  /*8260*/  FADD.FTZ R88, R91, R88 ;  /* 0x000000585b587221 */ /* 0x000fc80000010000 */
[----:B------:R-:W-:-:S07]  /*8270*/  IMAD.MOV.U32 R92, RZ, RZ, R88 ;  /* 0x000000ffff5c7224 */ /* 0x000fce00078e0058 */
[----:B------:R-:W-:Y:S05]  /*8280*/  WARPSYNC.COLLECTIVE R54, `(.L_x_4395) ;  /* 0x0000000036087348 */ /* 0x000fea0003c00000 */
[----:B------:R0:W1:Y:S02]  /*8290*/  SHFL.BFLY P4, R93, R92, R85, R55 ;  /* 0x0c0000555c5d7389 */ /* 0x0000640000080037 */
[----:B01----:R-:W-:Y:S01]  /*82a0*/  ENDCOLLECTIVE ;  /* 0x000000000000791b */ /* 0x003fe20003800000 */
.L_x_4395:
[----:B------:R-:W-:Y:S05]  /*82b0*/  BRA `(.L_x_4396) ;  /* 0xfffffff000b07947 */ /* 0x000fea000383ffff */
.L_x_4397:
        /* <DEDUP_REMOVED lines=12> */
.L_x_16514:


//--------------------- .text._ZN10layer_norm13ln_fwd_kernelINS_13Kernel_traitsIf13__nv_bfloat16S2_S2_fjLj512ELj1ELj4ELj1ELj16ENS_18Kernel_traits_baseILj512EfS2_S2_S2_fjLj128EEEEELb1ELb0ELb1ELb1EEEvNS_9FwdParamsE --------------------------
	.section	.text._ZN10layer_norm13ln_fwd_kernelINS_13Kernel_traitsIf13__nv_bfloat16S2_S2_fjLj512ELj1ELj4ELj1ELj16ENS_18Kernel_traits_baseILj512EfS2_S2_S2_fjLj128EEEEELb1ELb0ELb1ELb1EEEvNS_9FwdParamsE,"ax",@progbits
	.align	128
        .global         _ZN10layer_norm13ln_fwd_kernelINS_13Kernel_traitsIf13__nv_bfloat16S2_S2_fjLj512ELj1ELj4ELj1ELj16ENS_18Kernel_traits_baseILj512EfS2_S2_S2_fjLj128EEEEELb1ELb0ELb1ELb1EEEvNS_9FwdParamsE
        .type           _ZN10layer_norm13ln_fwd_kernelINS_13Kernel_traitsIf13__nv_bfloat16S2_S2_fjLj512ELj1ELj4ELj1ELj16ENS_18Kernel_traits_baseILj512EfS2_S2_S2_fjLj128EEEEELb1ELb0ELb1ELb1EEEvNS_9FwdParamsE,@function
        .size           _ZN10layer_norm13ln_fwd_kernelINS_13Kernel_traitsIf13__nv_bfloat16S2_S2_fjLj512ELj1ELj4ELj1ELj16ENS_18Kernel_traits_baseILj512EfS2_S2_S2_fjLj128EEEEELb1ELb0ELb1ELb1EEEvNS_9FwdParamsE,(.L_x_16515 - _ZN10layer_norm13ln_fwd_kernelINS_13Kernel_traitsIf13__nv_bfloat16S2_S2_fjLj512ELj1ELj4ELj1ELj16ENS_18Kernel_traits_baseILj512EfS2_S2_S2_fjLj128EEEEELb1ELb0ELb1ELb1EEEvNS_9FwdParamsE)
        .other          _ZN10layer_norm13ln_fwd_kernelINS_13Kernel_traitsIf13__nv_bfloat16S2_S2_fjLj512ELj1ELj4ELj1ELj16ENS_18Kernel_traits_baseILj512EfS2_S2_S2_fjLj128EEEEELb1ELb0ELb1ELb1EEEvNS_9FwdParamsE,@"STO_CUDA_ENTRY STV_DEFAULT"
_ZN10layer_norm13ln_fwd_kernelINS_13Kernel_traitsIf13__nv_bfloat16S2_S2_fjLj512ELj1ELj4ELj1ELj16ENS_18Kernel_traits_baseILj512EfS2_S2_S2_fjLj128EEEEELb1ELb0ELb1ELb1EEEvNS_9FwdParamsE:
.text._ZN10layer_norm13ln_fwd_kernelINS_13Kernel_traitsIf13__nv_bfloat16S2_S2_fjLj512ELj1ELj4ELj1ELj16ENS_18Kernel_traits_baseILj512EfS2_S2_S2_fjLj128EEEEELb1ELb0ELb1ELb1EEEvNS_9FwdParamsE:
        /* <DEDUP_REMOVED lines=13> */
[----:B------:R-:W-:Y:S02]  /*00d0*/  ISETP.NE.AND.EX P0, PT, RZ, UR9, PT, P0 ;  /* 0x00000009ff007c0c */ /* 0x000fe4000bf05300 */
[----:B------:R-:W-:Y:S02]  /*00e0*/  CS2R R12, SRZ ;  /* 0x00000000000c7805 */ /* 0x000fe4000001ff00 */
[----:B------:R-:W-:Y:S02]  /*00f0*/  CS2R R14, SRZ ;  /* 0x00000000000e7805 */ /* 0x000fe4000001ff00 */
[----:B------:R-:W-:-:S02]  /*0100*/  CS2R R16, SRZ ;  /* 0x0000000000107805 */ /* 0x000fc4000001ff00 */
[----:B------:R-:W-:Y:S01]  /*0110*/  CS2R R18, SRZ ;  /* 0x0000000000127805 */ /* 0x000fe2000001ff00 */
[----:B------:R-:W3:Y:S01]  /*0120*/  @P1 LDG.E.64 R2, desc[UR6][R2.64] ;  /* 0x0000000602021981 */ /* 0x000ee2000c1e1b00 */
[----:B------:R-:W-:Y:S01]  /*0130*/  CS2R R20, SRZ ;  /* 0x0000000000147805 */ /* 0x000fe2000001ff00 */
[----:B------:R-:W-:Y:S01]  /*0140*/  ULDC.64 UR10, c[0x0][0x260] ;  /* 0x00009800000a7ab9 */ /* 0x000fe20000000a00 */
[----:B0-----:R-:W-:Y:S02]  /*0150*/  SHF.L.U32 R0, R11, 0x5, RZ ;  /* 0x000000050b007819 */ /* 0x001fe400000006ff */
[----:B------:R-:W-:Y:S02]  /*0160*/  CS2R R22, SRZ ;  /* 0x0000000000167805 */ /* 0x000fe4000001ff00 */
[----:B------:R-:W-:Y:S02]  /*0170*/  CS2R R24, SRZ ;  /* 0x0000000000187805 */ /* 0x000fe4000001ff00 */
[----:B------:R-:W-:-:S02]  /*0180*/  CS2R R26, SRZ ;  /* 0x00000000001a7805 */ /* 0x000fc4000001ff00 */
[----:B------:R-:W-:Y:S01]  /*0190*/  LOP3.LUT R0, R0, 0x3e0, RZ, 0xc0, !PT ;  /* 0x000003e000007812 */ /* 0x000fe200078ec0ff */
[----:B-1----:R0:W5:Y:S01]  /*01a0*/  @P1 LDG.E.64 R4, desc[UR6][R68.64] ;  /* 0x0000000644041981 */ /* 0x002162000c1e1b00 */
[----:B------:R-:W-:Y:S02]  /*01b0*/  SHF.R.U32.HI R10, RZ, 0x5, R11 ;  /* 0x00000005ff0a7819 */ /* 0x000fe4000001160b */
[C---:B------:R-:W-:Y:S01]  /*01c0*/  IADD3 R6, P3, R0.reuse, UR8, RZ ;  /* 0x0000000800067c10 */ /* 0x040fe2000ff7e0ff */
[----:B------:R-:W-:Y:S01]  /*01d0*/  ULDC UR8, c[0x0][0x0] ;  /* 0x0000000000087ab9 */ /* 0x000fe20000000800 */
[----:B------:R-:W-:Y:S01]  /*01e0*/  IADD3 R44, P2, R0, UR10, RZ ;  /* 0x0000000a002c7c10 */ /* 0x000fe2000ff5e0ff */
[----:B--2---:R-:W-:Y:S02]  /*01f0*/  IMAD R10, R9, 0x4, R10 ;  /* 0x00000004090a7824 */ /* 0x004fe400078e020a */
[----:B------:R-:W-:Y:S01]  /*0200*/  IMAD.X R7, RZ, RZ, UR9, P3 ;  /* 0x00000009ff077e24 */ /* 0x000fe200098e06ff */
[----:B------:R-:W-:Y:S01]  /*0210*/  ULDC UR9, c[0x0][0x214] ;  /* 0x0000850000097ab9 */ /* 0x000fe20000000800 */
[----:B------:R-:W-:-:S02]  /*0220*/  IADD3.X R45, RZ, UR11, RZ, P2, !PT ;  /* 0x0000000bff2d7c10 */ /* 0x000fc400097fe4ff */
[----:B------:R-:W-:Y:S01]  /*0230*/  ISETP.GE.AND P2, PT, R10, UR9, PT ;  /* 0x000000090a007c0c */ /* 0x000fe2000bf46270 */
[----:B------:R0:W5:Y:S04]  /*0240*/  @P0 LDG.E.128 R12, desc[UR6][R6.64] ;  /* 0x00000006060c0981 */ /* 0x000168000c1e1d00 */
[----:B------:R0:W5:Y:S04]  /*0250*/  @P0 LDG.E.128 R16, desc[UR6][R6.64+0x10] ;  /* 0x0000100606100981 */ /* 0x000168000c1e1d00 */
[----:B------:R0:W5:Y:S04]  /*0260*/  @P0 LDG.E.128 R20, desc[UR6][R6.64+0x400] ;  /* 0x0004000606140981 */ /* 0x000168000c1e1d00 */
[----:B------:R0:W5:Y:S01]  /*0270*/  @P0 LDG.E.128 R24, desc[UR6][R6.64+0x410] ;  /* 0x0004100606180981 */ /* 0x000162000c1e1d00 */
[----:B------:R-:W-:Y:S01]  /*0280*/  IMAD R9, R9, UR8, R11 ;  /* 0x0000000809097c24 */ /* 0x000fe2000f8e020b */
[----:B---3--:R-:W-:-:S02]  /*0290*/  @P1 R2UR UR4, R2 ;  /* 0x00000000020412ca */ /* 0x008fc400000e0000 */
[----:B------:R-:W-:Y:S01]  /*02a0*/  @P1 R2UR UR5, R3 ;  /* 0x00000000030512ca */ /* 0x000fe200000e0000 */
[----:B0-----:R-:W-:-:S14]  /*02b0*/  @P2 EXIT ;  /* 0x000000000000294d */ /* 0x001fdc0003800000 */
[----:B------:R-:W0:Y:S01]  /*02c0*/  @P1 LDC R3, c[0x0][0x2f0] ;  /* 0x0000bc00ff031b82 */ /* 0x000e220000000800 */
[----:B------:R-:W-:Y:S01]  /*02d0*/  IMAD.HI.U32 R0, R9, -0x326172a9, RZ ;  /* 0xcd9e8d5709007827 */ /* 0x000fe200078e00ff */
[----:B------:R-:W-:Y:S01]  /*02e0*/  UIADD3 UR15, UR5, -0x4498517b, URZ ;  /* 0xbb67ae85050f7890 */ /* 0x000fe2000fffe03f */
[----:B------:R-:W5:Y:S01]  /*02f0*/  LDG.E.128 R28, desc[UR6][R44.64] ;  /* 0x000000062c1c7981 */ /* 0x000f62000c1e1d00 */
[----:B------:R-:W-:Y:S02]  /*0300*/  UIADD3 UR14, UR4, -0x61c88647, URZ ;  /* 0x9e3779b9040e7890 */ /* 0x000fe4000fffe03f */
[----:B------:R-:W-:Y:S01]  /*0310*/  UIADD3 UR16, UR4, 0x3c6ef372, URZ ;  /* 0x3c6ef37204107890 */ /* 0x000fe2000fffe03f */
[----:B------:R-:W5:Y:S01]  /*0320*/  LDG.E.128 R32, desc[UR6][R44.64+0x10] ;  /* 0x000010062c207981 */ /* 0x000f62000c1e1d00 */
[----:B------:R-:W-:-:S03]  /*0330*/  UIADD3 UR17, UR5, 0x76cf5d0a, URZ ;  /* 0x76cf5d0a05117890 */ /* 0x000fc6000fffe03f */
[----:B------:R-:W5:Y:S04]  /*0340*/  LDG.E.128 R36, desc[UR6][R44.64+0x400] ;  /* 0x000400062c247981 */ /* 0x000f68000c1e1d00 */
[----:B------:R1:W5:Y:S01]  /*0350*/  LDG.E.128 R40, desc[UR6][R44.64+0x410] ;  /* 0x000410062c287981 */ /* 0x000362000c1e1d00 */
[----:B------:R-:W-:Y:S01]  /*0360*/  UIADD3 UR19, UR5, 0x32370b8f, URZ ;  /* 0x32370b8f05137890 */ /* 0x000fe2000fffe03f */
[----:B------:R-:W-:Y:S01]  /*0370*/  BSSY B0, `(.L_x_4398) ;  /* 0x0000760000007945 */ /* 0x000fe20003800000 */
[----:B------:R-:W-:Y:S02]  /*0380*/  UIADD3 UR18, UR4, -0x255992d5, URZ ;  /* 0xdaa66d2b04127890 */ /* 0x000fe4000fffe03f */
[----:B------:R-:W-:Y:S02]  /*0390*/  UIADD3 UR20, UR4, 0x78dde6e4, URZ ;  /* 0x78dde6e404147890 */ /* 0x000fe4000fffe03f */
[----:B------:R-:W-:Y:S01]  /*03a0*/  UIADD3 UR21, UR5, -0x126145ec, URZ ;  /* 0xed9eba1405157890 */ /* 0x000fe2000fffe03f */
[----:B0----5:R-:W-:Y:S01]  /*03b0*/  @P1 IADD3 R68, P0, R4, R3, RZ ;  /* 0x0000000304441210 */ /* 0x021fe20007f1e0ff */
[----:B------:R-:W-:Y:S01]  /*03c0*/  IMAD R3, R9, -0x326172a9, RZ ;  /* 0xcd9e8d5709037824 */ /* 0x000fe200078e02ff */
[----:B------:R-:W-:-:S02]  /*03d0*/  UIADD3 UR23, UR5, -0x56f99767, URZ ;  /* 0xa906689905177890 */ /* 0x000fc4000fffe03f */
[----:B------:R-:W-:Y:S01]  /*03e0*/  @P1 IADD3.X R69, RZ, R5, RZ, P0, !PT ;  /* 0x00000005ff451210 */ /* 0x000fe200007fe4ff */
[----:B------:R-:W-:Y:S02]  /*03f0*/  UIADD3 UR22, UR4, 0x1715609d, URZ ;  /* 0x1715609d04167890 */ /* 0x000fe4000fffe03f */
[----:B------:R-:W-:Y:S01]  /*0400*/  UIADD3 UR24, UR4, -0x4ab325aa, URZ ;  /* 0xb54cda5604187890 */ /* 0x000fe2000fffe03f */
[C-C-:B------:R-:W-:Y:S01]  /*0410*/  SHF.R.U64 R8, R68.reuse, 0x2, R69.reuse ;  /* 0x0000000244087819 */ /* 0x140fe20000001245 */
[----:B------:R-:W-:Y:S01]  /*0420*/  UIADD3 UR25, UR5, 0x646e171e, URZ ;  /* 0x646e171e05197890 */ /* 0x000fe2000fffe03f */
[----:B------:R-:W-:Y:S01]  /*0430*/  SHF.R.U32.HI R7, RZ, 0x2, R69 ;  /* 0x00000002ff077819 */ /* 0x000fe20000011645 */
[----:B------:R-:W-:Y:S01]  /*0440*/  UIADD3 UR27, UR5, 0x1fd5c5a3, URZ ;  /* 0x1fd5c5a3051b7890 */ /* 0x000fe2000fffe03f */
[----:B------:R-:W-:Y:S01]  /*0450*/  LOP3.LUT R68, R68, 0x3, RZ, 0xc0, !PT ;  /* 0x0000000344447812 */ /* 0x000fe200078ec0ff */
[----:B------:R-:W-:Y:S01]  /*0460*/  IMAD.HI.U32 R2, R8, -0x2daee0ad, RZ ;  /* 0xd2511f5308027827 */ /* 0x000fe200078e00ff */
[----:B------:R-:W-:Y:S01]  /*0470*/  LOP3.LUT R0, R0, UR4, R7, 0x96, !PT ;  /* 0x0000000400007c12 */ /* 0x000fe2000f8e9607 */
[----:B------:R-:W-:-:S02]  /*0480*/  UIADD3 UR26, UR4, 0x5384540f, URZ ;  /* 0x5384540f041a7890 */ /* 0x000fc4000fffe03f */
[----:B------:R-:W-:Y:S01]  /*0490*/  IMAD R5, R8, -0x2daee0ad, RZ ;  /* 0xd2511f5308057824 */ /* 0x000fe200078e02ff */
[----:B------:R-:W-:Y:S01]  /*04a0*/  LOP3.LUT R2, R2, UR5, RZ, 0x3c, !PT ;  /* 0x0000000502027c12 */ /* 0x000fe2000f8e3cff */
[----:B------:R-:W-:Y:S01]  /*04b0*/  IMAD.HI.U32 R6, R0, -0x2daee0ad, RZ ;  /* 0xd2511f5300067827 */ /* 0x000fe200078e00ff */
[----:B------:R-:W-:Y:S02]  /*04c0*/  UIADD3 UR28, UR4, -0xe443238, URZ ;  /* 0xf1bbcdc8041c7890 */ /* 0x000fe4000fffe03f */
[----:B------:R-:W-:Y:S01]  /*04d0*/  UIADD3 UR29, UR5, -0x24c28bd8, URZ ;  /* 0xdb3d7428051d7890 */ /* 0x000fe2000fffe03f */
[----:B------:R-:W-:Y:S01]  /*04e0*/  IMAD.HI.U32 R4, R2, -0x326172a9, RZ ;  /* 0xcd9e8d5702047827 */ /* 0x000fe200078e00ff */
[----:B------:R-:W-:Y:S01]  /*04f0*/  LOP3.LUT R5, R6, UR15, R5, 0x96, !PT ;  /* 0x0000000f06057c12 */ /* 0x000fe2000f8e9605 */
[----:B------:R-:W-:Y:S02]  /*0500*/  UIADD3 UR31, UR5, -0x695add53, URZ ;  /* 0x96a522ad051f7890 */ /* 0x000fe4000fffe03f */
[----:B------:R-:W-:Y:S01]  /*0510*/  IMAD R2, R2, -0x326172a9, RZ ;  /* 0xcd9e8d5702027824 */ /* 0x000fe200078e02ff */
[----:B------:R-:W-:Y:S01]  /*0520*/  LOP3.LUT R3, R4, UR14, R3, 0x96, !PT ;  /* 0x0000000e04037c12 */ /* 0x000fe2000f8e9603 */
[----:B-1----:R-:W-:Y:S01]  /*0530*/  IMAD.HI.U32 R45, R5, -0x326172a9, RZ ;  /* 0xcd9e8d57052d7827 */ /* 0x002fe200078e00ff */
[----:B------:R-:W-:Y:S01]  /*0540*/  UIADD3 UR30, UR4, -0x700cb87f, URZ ;  /* 0x8ff34781041e7890 */ /* 0x000fe2000fffe03f */
[----:B------:R-:W-:-:S02]  /*0550*/  ULDC.U8 UR8, c[0x0][0x2a0] ;  /* 0x0000a80000087ab9 */ /* 0x000fc40000000000 */
[----:B------:R-:W-:Y:S01]  /*0560*/  IMAD R0, R0, -0x2daee0ad, RZ ;  /* 0xd2511f5300007824 */ /* 0x000fe200078e02ff */
[----:B------:R-:W-:Y:S01]  /*0570*/  LOP3.LUT R2, R45, UR16, R2, 0x96, !PT ;  /* 0x000000102d027c12 */ /* 0x000fe2000f8e9602 */
[C---:B------:R-:W-:Y:S01]  /*0580*/  IMAD.HI.U32 R47, R3.reuse, -0x2daee0ad, RZ ;  /* 0xd2511f53032f7827 */ /* 0x040fe200078e00ff */
[----:B------:R-:W-:Y:S01]  /*0590*/  ISETP.NE.AND P1, PT, RZ, UR8, PT ;  /* 0x00000008ff007c0c */ /* 0x000fe2000bf25270 */
[----:B------:R-:W-:Y:S01]  /*05a0*/  ULDC UR10, c[0x0][0x294] ;  /* 0x0000a500000a7ab9 */ /* 0x000fe20000000800 */
[----:B------:R-:W-:Y:S01]  /*05b0*/  ULDC UR11, c[0x0][0x2d8] ;  /* 0x0000b600000b7ab9 */ /* 0x000fe20000000800 */
[----:B------:R-:W-:Y:S01]  /*05c0*/  IMAD R3, R3, -0x2daee0ad, RZ ;  /* 0xd2511f5303037824 */ /* 0x000fe200078e02ff */
[----:B------:R-:W-:Y:S01]  /*05d0*/  LOP3.LUT R0, R47, UR17, R0, 0x96, !PT ;  /* 0x000000112f007c12 */ /* 0x000fe2000f8e9600 */
[----:B------:R-:W-:Y:S01]  /*05e0*/  IMAD.HI.U32 R6, R2, -0x2daee0ad, RZ ;  /* 0xd2511f5302067827 */ /* 0x000fe200078e00ff */
[----:B------:R-:W-:Y:S01]  /*05f0*/  ULDC.64 UR12, c[0x0][0x298] ;  /* 0x0000a600000c7ab9 */ /* 0x000fe20000000a00 */
[----:B------:R-:W-:-:S02]  /*0600*/  ULDC.64 UR8, c[0x0][0x230] ;  /* 0x00008c0000087ab9 */ /* 0x000fc40000000a00 */
        /* <DEDUP_REMOVED lines=32> */
[----:B------:R-:W-:-:S05]  /*0810*/  IMAD.WIDE.U32 R2, R3, -0x2daee0ad, RZ ;  /* 0xd2511f5303027825 */ /* 0x000fca00078e00ff */
[----:B------:R-:W-:Y:S01]  /*0820*/  LOP3.LUT R4, R3, UR29, R45, 0x96, !PT ;  /* 0x0000001d03047c12 */ /* 0x000fe2000f8e962d */
[----:B------:R-:W-:-:S04]  /*0830*/  IMAD.HI.U32 R3, R0, -0x2daee0ad, RZ ;  /* 0xd2511f5300037827 */ /* 0x000fc800078e00ff */
[----:B------:R-:W-:Y:S01]  /*0840*/  IMAD R45, R6, -0x326172a9, RZ ;  /* 0xcd9e8d57062d7824 */ /* 0x000fe200078e02ff */
[----:B------:R-:W-:Y:S01]  /*0850*/  LOP3.LUT R6, R3, UR31, R2, 0x96, !PT ;  /* 0x0000001f03067c12 */ /* 0x000fe2000f8e9602 */
[----:B------:R-:W-:Y:S01]  /*0860*/  IMAD.WIDE.U32 R4, R4, -0x326172a9, RZ ;  /* 0xcd9e8d5704047825 */ /* 0x000fe200078e00ff */
[----:B------:R-:W-:-:S03]  /*0870*/  LOP3.LUT R2, R11, 0x1f, RZ, 0xc0, !PT ;  /* 0x0000001f0b027812 */ /* 0x000fc600078ec0ff */
[----:B------:R-:W-:Y:S01]  /*0880*/  IMAD.MOV.U32 R3, RZ, RZ, RZ ;  /* 0x000000ffff037224 */ /* 0x000fe200078e00ff */
[----:B------:R-:W-:Y:S01]  /*0890*/  LOP3.LUT R5, R5, UR30, R45, 0x96, !PT ;  /* 0x0000001e05057c12 */ /* 0x000fe2000f8e962d */
[----:B------:R-:W-:-:S07]  /*08a0*/  IMAD R0, R0, -0x2daee0ad, RZ ;  /* 0xd2511f5300007824 */ /* 0x000fce00078e02ff */
.L_x_4566:
        /* <DEDUP_REMOVED lines=35> */
[----:B-----5:R-:W-:Y:S01]  /*0ae0*/  IMAD.U32 R74, R44, 0x10000, RZ ;  /* 0x000100002c4a7824 */ /* 0x020fe200078e00ff */
[----:B------:R-:W-:Y:S06]  /*0af0*/  BRA `(.L_x_4401) ;  /* 0x0000000400587947 */ /* 0x000fec0003800000 */
.L_x_4400:
        /* <DEDUP_REMOVED lines=12> */
.L_x_4403:
[----:B------:R-:W-:-:S07]  /*0bc0*/  MOV R52, R4 ;  /* 0x0000000400347202 */ /* 0x000fce0000000f00 */
.L_x_4404:
[----:B------:R-:W-:Y:S05]  /*0bd0*/  BSYNC B2 ;  /* 0x0000000000027941 */ /* 0x000fea0003800000 */
.L_x_4402:
        /* <DEDUP_REMOVED lines=16> */
.L_x_4408:
[----:B------:R-:W-:Y:S05]  /*0ce0*/  BSYNC B3 ;  /* 0x0000000000037941 */ /* 0x000fea0003800000 */
.L_x_4407:
        /* <DEDUP_REMOVED lines=43> */
.L_x_4406:
[----:B------:R-:W-:Y:S05]  /*0fa0*/  BSYNC B2 ;  /* 0x0000000000027941 */ /* 0x000fea0003800000 */
.L_x_4405:
        /* <DEDUP_REMOVED lines=11> */
.L_x_4401:
[----:B------:R-:W-:Y:S05]  /*1060*/  BSYNC B1 ;  /* 0x0000000000017941 */ /* 0x000fea0003800000 */
.L_x_4399:
        /* <DEDUP_REMOVED lines=9> */
.L_x_4410:
        /* <DEDUP_REMOVED lines=12> */
.L_x_4413:
[----:B------:R-:W-:-:S07]  /*11c0*/  IMAD.MOV.U32 R58, RZ, RZ, R4 ;  /* 0x000000ffff3a7224 */ /* 0x000fce00078e0004 */
.L_x_4414:
[----:B------:R-:W-:Y:S05]  /*11d0*/  BSYNC B2 ;  /* 0x0000000000027941 */ /* 0x000fea0003800000 */
.L_x_4412:
        /* <DEDUP_REMOVED lines=16> */
.L_x_4418:
[----:B------:R-:W-:Y:S05]  /*12e0*/  BSYNC B3 ;  /* 0x0000000000037941 */ /* 0x000fea0003800000 */
.L_x_4417:
        /* <DEDUP_REMOVED lines=44> */
.L_x_4416:
[----:B------:R-:W-:Y:S05]  /*15b0*/  BSYNC B2 ;  /* 0x0000000000027941 */ /* 0x000fea0003800000 */
.L_x_4415:
[----:B------:R-:W-:Y:S01]  /*15c0*/  HFMA2.MMA R56, -RZ, RZ, 0.1171875, 0 ;  /* 0x2f800000ff387435 */ /* 0x000fe200000001ff */
[----:B-----5:R-:W-:Y:S02]  /*15d0*/  PRMT R54, R48, 0x7632, R54 ;  /* 0x0000763230367816 */ /* 0x020fe40000000036 */
[----:B------:R-:W-:Y:S02]  /*15e0*/  I2FP.F32.U32 R53, R58 ;  /* 0x0000003a00357245 */ /* 0x000fe40000201000 */
[----:B------:R-:W-:Y:S01]  /*15f0*/  @P0 PRMT R55, R44, 0x7632, R55 ;  /* 0x000076322c370816 */ /* 0x000fe20000000037 */
[----:B------:R-:W-:-:S04]  /*1600*/  IMAD.U32 R54, R54, 0x10000, RZ ;  /* 0x0001000036367824 */ /* 0x000fc800078e00ff */
[----:B------:R-:W-:Y:S01]  /*1610*/  FFMA.FTZ R53, R53, R56, 1.1641532182693481445e-10 ;  /* 0x2f00000035357423 */ /* 0x000fe20000010038 */
[----:B------:R-:W-:Y:S01]  /*1620*/  FMUL.FTZ R54, R54, UR13 ;  /* 0x0000000d36367c20 */ /* 0x000fe20008410000 */
[----:B------:R-:W-:-:S03]  /*1630*/  @P0 SHF.L.U32 R56, R55, 0x10, RZ ;  /* 0x0000001037380819 */ /* 0x000fc600000006ff */
[----:B------:R-:W-:Y:S01]  /*1640*/  FMUL.FTZ R54, R54, UR12 ;  /* 0x0000000c36367c20 */ /* 0x000fe20008410000 */
[----:B------:R-:W-:-:S04]  /*1650*/  FSETP.GTU.FTZ.AND P4, PT, R53, UR10, PT ;  /* 0x0000000a35007c0b */ /* 0x000fc8000bf9c000 */
[----:B------:R-:W-:Y:S02]  /*1660*/  FSEL R73, R54, RZ, !P4 ;  /* 0x000000ff36497208 */ /* 0x000fe40006000000 */
[----:B------:R-:W-:-:S03]  /*1670*/  SEL R61, RZ, 0x1, P4 ;  /* 0x00000001ff3d7807 */ /* 0x000fc60002000000 */
[----:B------:R-:W-:-:S07]  /*1680*/  @P0 FADD.FTZ R73, R73, R56 ;  /* 0x0000003849490221 */ /* 0x000fce0000010000 */
.L_x_4411:
[----:B------:R-:W-:Y:S05]  /*1690*/  BSYNC B1 ;  /* 0x0000000000017941 */ /* 0x000fea0003800000 */
.L_x_4409:
        /* <DEDUP_REMOVED lines=8> */
.L_x_4420:
        /* <DEDUP_REMOVED lines=12> */
.L_x_4423:
[----:B------:R-:W-:-:S07]  /*17e0*/  IMAD.MOV.U32 R58, RZ, RZ, R4 ;  /* 0x000000ffff3a7224 */ /* 0x000fce00078e0004 */
.L_x_4424:
[----:B------:R-:W-:Y:S05]  /*17f0*/  BSYNC B2 ;  /* 0x0000000000027941 */ /* 0x000fea0003800000 */
.L_x_4422:
        /* <DEDUP_REMOVED lines=16> */
.L_x_4428:
[----:B------:R-:W-:Y:S05]  /*1900*/  BSYNC B3 ;  /* 0x0000000000037941 */ /* 0x000fea0003800000 */
.L_x_4427:
        /* <DEDUP_REMOVED lines=43> */
.L_x_4426:
[----:B------:R-:W-:Y:S05]  /*1bc0*/  BSYNC B2 ;  /* 0x0000000000027941 */ /* 0x000fea0003800000 */
.L_x_4425:
        /* <DEDUP_REMOVED lines=11> */
.L_x_4421:
[----:B------:R-:W-:Y:S05]  /*1c80*/  BSYNC B1 ;  /* 0x0000000000017941 */ /* 0x000fea0003800000 */
.L_x_4419:
        /* <DEDUP_REMOVED lines=9> */
.L_x_4430:
        /* <DEDUP_REMOVED lines=12> */
.L_x_4433:
[----:B------:R-:W-:-:S07]  /*1de0*/  MOV R58, R4 ;  /* 0x00000004003a7202 */ /* 0x000fce0000000f00 */
.L_x_4434:
[----:B------:R-:W-:Y:S05]  /*1df0*/  BSYNC B2 ;  /* 0x0000000000027941 */ /* 0x000fea0003800000 */
.L_x_4432:
        /* <DEDUP_REMOVED lines=16> */
.L_x_4438:
[----:B------:R-:W-:Y:S05]  /*1f00*/  BSYNC B3 ;  /* 0x0000000000037941 */ /* 0x000fea0003800000 */
.L_x_4437:
        /* <DEDUP_REMOVED lines=43> */
.L_x_4436:
[----:B------:R-:W-:Y:S05]  /*21c0*/  BSYNC B2 ;  /* 0x0000000000027941 */ /* 0x000fea0003800000 */
.L_x_4435:
        /* <DEDUP_REMOVED lines=13> */
.L_x_4431:
[----:B------:R-:W-:Y:S05]  /*22a0*/  BSYNC B1 ;  /* 0x0000000000017941 */ /* 0x000fea0003800000 */
.L_x_4429:
        /* <DEDUP_REMOVED lines=8> */
.L_x_4440:
        /* <DEDUP_REMOVED lines=12> */
.L_x_4443:
[----:B------:R-:W-:-:S07]  /*23f0*/  IMAD.MOV.U32 R58, RZ, RZ, R4 ;  /* 0x000000ffff3a7224 */ /* 0x000fce00078e0004 */
.L_x_4444:
[----:B------:R-:W-:Y:S05]  /*2400*/  BSYNC B2 ;  /* 0x0000000000027941 */ /* 0x000fea0003800000 */
.L_x_4442:
        /* <DEDUP_REMOVED lines=16> */
.L_x_4448:
[----:B------:R-:W-:Y:S05]  /*2510*/  BSYNC B3 ;  /* 0x0000000000037941 */ /* 0x000fea0003800000 */
.L_x_4447:
        /* <DEDUP_REMOVED lines=43> */
.L_x_4446:
[----:B------:R-:W-:Y:S05]  /*27d0*/  BSYNC B2 ;  /* 0x0000000000027941 */ /* 0x000fea0003800000 */
.L_x_4445:
        /* <DEDUP_REMOVED lines=11> */
.L_x_4441:
[----:B------:R-:W-:Y:S05]  /*2890*/  BSYNC B1 ;  /* 0x0000000000017941 */ /* 0x000fea0003800000 */
.L_x_4439:
        /* <DEDUP_REMOVED lines=9> */
.L_x_4450:
        /* <DEDUP_REMOVED lines=12> */
.L_x_4453:
[----:B------:R-:W-:-:S07]  /*29f0*/  MOV R58, R4 ;  /* 0x00000004003a7202 */ /* 0x000fce0000000f00 */
.L_x_4454:
[----:B------:R-:W-:Y:S05]  /*2a00*/  BSYNC B2 ;  /* 0x0000000000027941 */ /* 0x000fea0003800000 */
.L_x_4452:
        /* <DEDUP_REMOVED lines=16> */
.L_x_4458:
[----:B------:R-:W-:Y:S05]  /*2b10*/  BSYNC B3 ;  /* 0x0000000000037941 */ /* 0x000fea0003800000 */
.L_x_4457:
        /* <DEDUP_REMOVED lines=43> */
.L_x_4456:
[----:B------:R-:W-:Y:S05]  /*2dd0*/  BSYNC B2 ;  /* 0x0000000000027941 */ /* 0x000fea0003800000 */
.L_x_4455:
        /* <DEDUP_REMOVED lines=13> */
.L_x_4451:
[----:B------:R-:W-:Y:S05]  /*2eb0*/  BSYNC B1 ;  /* 0x0000000000017941 */ /* 0x000fea0003800000 */
.L_x_4449:
        /* <DEDUP_REMOVED lines=8> */
.L_x_4460:
        /* <DEDUP_REMOVED lines=12> */
.L_x_4463:
[----:B------:R-:W-:-:S07]  /*3000*/  IMAD.MOV.U32 R66, RZ, RZ, R4 ;  /* 0x000000ffff427224 */ /* 0x000fce00078e0004 */
.L_x_4464:
[----:B------:R-:W-:Y:S05]  /*3010*/  BSYNC B2 ;  /* 0x0000000000027941 */ /* 0x000fea0003800000 */
.L_x_4462:
        /* <DEDUP_REMOVED lines=16> */
.L_x_4468:
[----:B------:R-:W-:Y:S05]  /*3120*/  BSYNC B3 ;  /* 0x0000000000037941 */ /* 0x000fea0003800000 */
.L_x_4467:
        /* <DEDUP_REMOVED lines=43> */
.L_x_4466:
[----:B------:R-:W-:Y:S05]  /*33e0*/  BSYNC B2 ;  /* 0x0000000000027941 */ /* 0x000fea0003800000 */
.L_x_4465:
        /* <DEDUP_REMOVED lines=11> */
.L_x_4461:
[----:B------:R-:W-:Y:S05]  /*34a0*/  BSYNC B1 ;  /* 0x0000000000017941 */ /* 0x000fea0003800000 */
.L_x_4459:
        /* <DEDUP_REMOVED lines=9> */
.L_x_4470:
        /* <DEDUP_REMOVED lines=12> */
.L_x_4473:
[----:B------:R-:W-:-:S07]  /*3600*/  MOV R56, R4 ;  /* 0x0000000400387202 */ /* 0x000fce0000000f00 */
.L_x_4474:
[----:B------:R-:W-:Y:S05]  /*3610*/  BSYNC B2 ;  /* 0x0000000000027941 */ /* 0x000fea0003800000 */
.L_x_4472:
        /* <DEDUP_REMOVED lines=16> */
.L_x_4478:
[----:B------:R-:W-:Y:S05]  /*3720*/  BSYNC B3 ;  /* 0x0000000000037941 */ /* 0x000fea0003800000 */
.L_x_4477:
        /* <DEDUP_REMOVED lines=43> */
.L_x_4476:
[----:B------:R-:W-:Y:S05]  /*39e0*/  BSYNC B2 ;  /* 0x0000000000027941 */ /* 0x000fea0003800000 */
.L_x_4475:
        /* <DEDUP_REMOVED lines=13> */
.L_x_4471:
[----:B------:R-:W-:Y:S05]  /*3ac0*/  BSYNC B1 ;  /* 0x0000000000017941 */ /* 0x000fea0003800000 */
.L_x_4469:
        /* <DEDUP_REMOVED lines=35> */
.L_x_4480:
[----:B------:R-:W-:Y:S05]  /*3d00*/  BSYNC B1 ;  /* 0x0000000000017941 */ /* 0x000fea0003800000 */
.L_x_4479:
[----:B-----5:R2:W5:Y:S04]  /*3d10*/  @P2 LDG.E.128 R48, desc[UR6][R80.64] ;  /* 0x0000000650302981 */ /* 0x020568000c1e1d00 */
[----:B------:R2:W5:Y:S01]  /*3d20*/  @P0 LDG.E.128 R44, desc[UR6][R78.64] ;  /* 0x000000064e2c0981 */ /* 0x000562000c1e1d00 */
[----:B------:R-:W-:Y:S04]  /*3d30*/  BSSY B1, `(.L_x_4481) ;  /* 0x000005e000017945 */ /* 0x000fe80003800000 */
[----:B------:R-:W-:Y:S05]  /*3d40*/  @P3 BRA `(.L_x_4482) ;  /* 0x0000000000183947 */ /* 0x000fea0003800000 */
[----:B--2---:R-:W-:Y:S01]  /*3d50*/  MOV R78, RZ ;  /* 0x000000ff004e7202 */ /* 0x004fe20000000f00 */
[----:B01----:R-:W-:Y:S01]  /*3d60*/  IMAD.MOV.U32 R52, RZ, RZ, R68 ;  /* 0x000000ffff347224 */ /* 0x003fe200078e0044 */
[----:B------:R-:W-:Y:S06]  /*3d70*/  @!P0 BRA `(.L_x_4483) ;  /* 0x0000000400648947 */ /* 0x000fec0003800000 */
[----:B------:R-:W-:Y:S01]  /*3d80*/  MOV R52, R68 ;  /* 0x0000004400347202 */ /* 0x000fe20000000f00 */
[----:B-----5:R-:W-:Y:S01]  /*3d90*/  IMAD.U32 R78, R44, 0x10000, RZ ;  /* 0x000100002c4e7824 */ /* 0x020fe200078e00ff */
[----:B------:R-:W-:Y:S06]  /*3da0*/  BRA `(.L_x_4483) ;  /* 0x0000000400587947 */ /* 0x000fec0003800000 */
.L_x_4482:
        /* <DEDUP_REMOVED lines=12> */
.L_x_4485:
[----:B------:R-:W-:-:S07]  /*3e70*/  MOV R60, R4 ;  /* 0x00000004003c7202 */ /* 0x000fce0000000f00 */
.L_x_4486:
[----:B------:R-:W-:Y:S05]  /*3e80*/  BSYNC B2 ;  /* 0x0000000000027941 */ /* 0x000fea0003800000 */
.L_x_4484:
        /* <DEDUP_REMOVED lines=16> */
.L_x_4490:
[----:B------:R-:W-:Y:S05]  /*3f90*/  BSYNC B3 ;  /* 0x0000000000037941 */ /* 0x000fea0003800000 */
.L_x_4489:
        /* <DEDUP_REMOVED lines=43> */
.L_x_4488:
[----:B------:R-:W-:Y:S05]  /*4250*/  BSYNC B2 ;  /* 0x0000000000027941 */ /* 0x000fea0003800000 */
.L_x_4487:
        /* <DEDUP_REMOVED lines=8> */
[----:B--2---:R-:W-:Y:S02]  /*42e0*/  FSEL R78, R55, RZ, !P4 ;  /* 0x000000ff374e7208 */ /* 0x004fe40006000000 */
[----:B------:R-:W-:-:S03]  /*42f0*/  SEL R60, RZ, 0x1, P4 ;  /* 0x00000001ff3c7807 */ /* 0x000fc60002000000 */
[----:B------:R-:W-:-:S07]  /*4300*/  @P0 FADD.FTZ R78, R53, R78 ;  /* 0x0000004e354e0221 */ /* 0x000fce0000010000 */
.L_x_4483:
[----:B------:R-:W-:Y:S05]  /*4310*/  BSYNC B1 ;  /* 0x0000000000017941 */ /* 0x000fea0003800000 */
.L_x_4481:
        /* <DEDUP_REMOVED lines=9> */
.L_x_4492:
        /* <DEDUP_REMOVED lines=12> */
.L_x_4495:
[----:B------:R-:W-:-:S07]  /*4470*/  IMAD.MOV.U32 R61, RZ, RZ, R4 ;  /* 0x000000ffff3d7224 */ /* 0x000fce00078e0004 */
.L_x_4496:
[----:B------:R-:W-:Y:S05]  /*4480*/  BSYNC B2 ;  /* 0x0000000000027941 */ /* 0x000fea0003800000 */
.L_x_4494:
        /* <DEDUP_REMOVED lines=16> */
.L_x_4500:
[----:B------:R-:W-:Y:S05]  /*4590*/  BSYNC B3 ;  /* 0x0000000000037941 */ /* 0x000fea0003800000 */
.L_x_4499:
        /* <DEDUP_REMOVED lines=43> */
.L_x_4498:
[----:B------:R-:W-:Y:S05]  /*4850*/  BSYNC B2 ;  /* 0x0000000000027941 */ /* 0x000fea0003800000 */
.L_x_4497:
        /* <DEDUP_REMOVED lines=13> */
.L_x_4493:
[----:B------:R-:W-:Y:S05]  /*4930*/  BSYNC B1 ;  /* 0x0000000000017941 */ /* 0x000fea0003800000 */
.L_x_4491:
        /* <DEDUP_REMOVED lines=8> */
.L_x_4502:
        /* <DEDUP_REMOVED lines=12> */
.L_x_4505:
[----:B------:R-:W-:-:S07]  /*4a80*/  MOV R62, R4 ;  /* 0x00000004003e7202 */ /* 0x000fce0000000f00 */
.L_x_4506:
[----:B------:R-:W-:Y:S05]  /*4a90*/  BSYNC B2 ;  /* 0x0000000000027941 */ /* 0x000fea0003800000 */
.L_x_4504:
        /* <DEDUP_REMOVED lines=16> */
.L_x_4510:
[----:B------:R-:W-:Y:S05]  /*4ba0*/  BSYNC B3 ;  /* 0x0000000000037941 */ /* 0x000fea0003800000 */
.L_x_4509:
        /* <DEDUP_REMOVED lines=43> */
.L_x_4508:
[----:B------:R-:W-:Y:S05]  /*4e60*/  BSYNC B2 ;  /* 0x0000000000027941 */ /* 0x000fea0003800000 */
.L_x_4507:
        /* <DEDUP_REMOVED lines=11> */
.L_x_4503:
[----:B------:R-:W-:Y:S05]  /*4f20*/  BSYNC B1 ;  /* 0x0000000000017941 */ /* 0x000fea0003800000 */
.L_x_4501:
        /* <DEDUP_REMOVED lines=9> */
.L_x_4512:
        /* <DEDUP_REMOVED lines=12> */
.L_x_4515:
[----:B------:R-:W-:-:S07]  /*5080*/  IMAD.MOV.U32 R63, RZ, RZ, R4 ;  /* 0x000000ffff3f7224 */ /* 0x000fce00078e0004 */
.L_x_4516:
[----:B------:R-:W-:Y:S05]  /*5090*/  BSYNC B2 ;  /* 0x0000000000027941 */ /* 0x000fea0003800000 */
.L_x_4514:
        /* <DEDUP_REMOVED lines=16> */
.L_x_4520:
[----:B------:R-:W-:Y:S05]  /*51a0*/  BSYNC B3 ;  /* 0x0000000000037941 */ /* 0x000fea0003800000 */
.L_x_4519:
        /* <DEDUP_REMOVED lines=43> */
.L_x_4518:
[----:B------:R-:W-:Y:S05]  /*5460*/  BSYNC B2 ;  /* 0x0000000000027941 */ /* 0x000fea0003800000 */
.L_x_4517:
        /* <DEDUP_REMOVED lines=13> */
.L_x_4513:
[----:B------:R-:W-:Y:S05]  /*5540*/  BSYNC B1 ;  /* 0x0000000000017941 */ /* 0x000fea0003800000 */
.L_x_4511:
        /* <DEDUP_REMOVED lines=8> */
.L_x_4522:
        /* <DEDUP_REMOVED lines=12> */
.L_x_4525:
[----:B------:R-:W-:-:S07]  /*5690*/  MOV R64, R4 ;  /* 0x0000000400407202 */ /* 0x000fce0000000f00 */
.L_x_4526:
[----:B------:R-:W-:Y:S05]  /*56a0*/  BSYNC B2 ;  /* 0x0000000000027941 */ /* 0x000fea0003800000 */
.L_x_4524:
        /* <DEDUP_REMOVED lines=16> */
.L_x_4530:
[----:B------:R-:W-:Y:S05]  /*57b0*/  BSYNC B3 ;  /* 0x0000000000037941 */ /* 0x000fea0003800000 */
.L_x_4529:
        /* <DEDUP_REMOVED lines=43> */
.L_x_4528:
[----:B------:R-:W-:Y:S05]  /*5a70*/  BSYNC B2 ;  /* 0x0000000000027941 */ /* 0x000fea0003800000 */
.L_x_4527:
        /* <DEDUP_REMOVED lines=11> */
.L_x_4523:
[----:B------:R-:W-:Y:S05]  /*5b30*/  BSYNC B1 ;  /* 0x0000000000017941 */ /* 0x000fea0003800000 */
.L_x_4521:
        /* <DEDUP_REMOVED lines=9> */
.L_x_4532:
        /* <DEDUP_REMOVED lines=12> */
.L_x_4535:
[----:B------:R-:W-:-:S07]  /*5c90*/  IMAD.MOV.U32 R65, RZ, RZ, R4 ;  /* 0x000000ffff417224 */ /* 0x000fce00078e0004 */
.L_x_4536:
[----:B------:R-:W-:Y:S05]  /*5ca0*/  BSYNC B2 ;  /* 0x0000000000027941 */ /* 0x000fea0003800000 */
.L_x_4534:
        /* <DEDUP_REMOVED lines=16> */
.L_x_4540:
[----:B------:R-:W-:Y:S05]  /*5db0*/  BSYNC B3 ;  /* 0x0000000000037941 */ /* 0x000fea0003800000 */
.L_x_4539:
        /* <DEDUP_REMOVED lines=43> */
.L_x_4538:
[----:B------:R-:W-:Y:S05]  /*6070*/  BSYNC B2 ;  /* 0x0000000000027941 */ /* 0x000fea0003800000 */
.L_x_4537:
        /* <DEDUP_REMOVED lines=13> */
.L_x_4533:
[----:B------:R-:W-:Y:S05]  /*6150*/  BSYNC B1 ;  /* 0x0000000000017941 */ /* 0x000fea0003800000 */
.L_x_4531:
        /* <DEDUP_REMOVED lines=8> */
.L_x_4542:
        /* <DEDUP_REMOVED lines=12> */
.L_x_4545:
[----:B------:R-:W-:-:S07]  /*62a0*/  MOV R66, R4 ;  /* 0x0000000400427202 */ /* 0x000fce0000000f00 */
.L_x_4546:
[----:B------:R-:W-:Y:S05]  /*62b0*/  BSYNC B2 ;  /* 0x0000000000027941 */ /* 0x000fea0003800000 */
.L_x_4544:
        /* <DEDUP_REMOVED lines=16> */
.L_x_4550:
[----:B------:R-:W-:Y:S05]  /*63c0*/  BSYNC B3 ;  /* 0x0000000000037941 */ /* 0x000fea0003800000 */
.L_x_4549:
        /* <DEDUP_REMOVED lines=43> */
.L_x_4548:
[----:B------:R-:W-:Y:S05]  /*6680*/  BSYNC B2 ;  /* 0x0000000000027941 */ /* 0x000fea0003800000 */
.L_x_4547:
        /* <DEDUP_REMOVED lines=11> */
.L_x_4543:
[----:B------:R-:W-:Y:S05]  /*6740*/  BSYNC B1 ;  /* 0x0000000000017941 */ /* 0x000fea0003800000 */
.L_x_4541:
        /* <DEDUP_REMOVED lines=9> */
.L_x_4552:
        /* <DEDUP_REMOVED lines=12> */
.L_x_4555:
[----:B------:R-:W-:-:S07]  /*68a0*/  IMAD.MOV.U32 R67, RZ, RZ, R4 ;  /* 0x000000ffff437224 */ /* 0x000fce00078e0004 */
.L_x_4556:
[----:B------:R-:W-:Y:S05]  /*68b0*/  BSYNC B2 ;  /* 0x0000000000027941 */ /* 0x000fea0003800000 */
.L_x_4554:
        /* <DEDUP_REMOVED lines=16> */
.L_x_4560:
[----:B------:R-:W-:Y:S05]  /*69c0*/  BSYNC B3 ;  /* 0x0000000000037941 */ /* 0x000fea0003800000 */
.L_x_4559:
        /* <DEDUP_REMOVED lines=43> */
.L_x_4558:
[----:B------:R-:W-:Y:S05]  /*6c80*/  BSYNC B2 ;  /* 0x0000000000027941 */ /* 0x000fea0003800000 */
.L_x_4557:
        /* <DEDUP_REMOVED lines=13> */
.L_x_4553:
[----:B------:R-:W-:Y:S05]  /*6d60*/  BSYNC B1 ;  /* 0x0000000000017941 */ /* 0x000fea0003800000 */
.L_x_4551:
[----:B------:R-:W-:Y:S01]  /*6d70*/  IMAD.WIDE.U32 R70, R91, 0x10, R70 ;  /* 0x000000105b467825 */ /* 0x000fe200078e0046 */
[----:B------:R-:W-:Y:S01]  /*6d80*/  F2FP.BF16.F32.PACK_AB R55, R85, R84 ;  /* 0x000000545537723e */ /* 0x000fe200000010ff */
[----:B------:R-:W-:Y:S01]  /*6d90*/  BSSY B1, `(.L_x_4561) ;  /* 0x000001a000017945 */ /* 0x000fe20003800000 */
[----:B------:R-:W-:Y:S02]  /*6da0*/  F2FP.BF16.F32.PACK_AB R54, R83, R82 ;  /* 0x000000525336723e */ /* 0x000fe400000010ff */
[----:B------:R-:W-:Y:S02]  /*6db0*/  F2FP.BF16.F32.PACK_AB R53, R81, R80 ;  /* 0x000000505135723e */ /* 0x000fe400000010ff */
[----:B------:R-:W-:-:S05]  /*6dc0*/  F2FP.BF16.F32.PACK_AB R52, R79, R78 ;  /* 0x0000004e4f34723e */ /* 0x000fca00000010ff */
[----:B------:R0:W-:Y:S01]  /*6dd0*/  STG.E.128 desc[UR6][R70.64], R52 ;  /* 0x0000003446007986 */ /* 0x0001e2000c101d06 */
[----:B------:R-:W-:Y:S05]  /*6de0*/  @!P2 BRA `(.L_x_4562) ;  /* 0x000000000050a947 */ /* 0x000fea0003800000 */
        /* <DEDUP_REMOVED lines=20> */
.L_x_4562:
[----:B------:R-:W-:Y:S05]  /*6f30*/  BSYNC B1 ;  /* 0x0000000000017941 */ /* 0x000fea0003800000 */
.L_x_4561:
[----:B01----:R-:W-:Y:S01]  /*6f40*/  FADD.FTZ R52, RZ, R74 ;  /* 0x0000004aff347221 */ /* 0x003fe20000010000 */
[----:B------:R-:W-:Y:S01]  /*6f50*/  UMOV UR32, 0xffffffff ;  /* 0xffffffff00207882 */ /* 0x000fe20000000000 */
[----:B------:R-:W-:Y:S02]  /*6f60*/  LOP3.LUT P0, RZ, R11, 0x1f, RZ, 0xc0, !PT ;  /* 0x0000001f0bff7812 */ /* 0x000fe4000780c0ff */
        /* <DEDUP_REMOVED lines=69> */
.L_x_4578:
        /* <DEDUP_REMOVED lines=15> */
[----:B------:R-:W-:-:S13]  /*74b0*/  ISETP.GE.AND P0, PT, R76, 0x1, PT ;  /* 0x000000014c00780c */ /* 0x000fda0003f06270 */
[----:B-1----:R-:W-:Y:S05]  /*74c0*/  @!P0 BRA `(.L_x_4565) ;  /* 0x0000000400148947 */ /* 0x002fea0003800000 */
[----:B------:R-:W-:Y:S01]  /*74d0*/  VIADD R76, R76, 0xffffffff ;  /* 0xffffffff4c4c7836 */ /* 0x000fe20000000000 */
        /* <DEDUP_REMOVED lines=8> */
[----:B------:R-:W-:Y:S01]  /*7560*/  FADD.FTZ R76, -R2, R59 ;  /* 0x0000003b024c7221 */ /* 0x000fe20000010100 */
[----:B------:R-:W-:Y:S01]  /*7570*/  LEA.HI R77, R52, R77, RZ, 0x3 ;  /* 0x0000004d344d7211 */ /* 0x000fe200078f18ff */
[C---:B------:R-:W-:Y:S01]  /*7580*/  FADD.FTZ R58, -R2.reuse, R58 ;  /* 0x0000003a023a7221 */ /* 0x040fe20000010100 */
[----:B------:R-:W1:Y:S01]  /*7590*/  LDC.64 R52, c[0x0][0x2b8] ;  /* 0x0000ae00ff347b82 */ /* 0x000e620000000a00 */
        /* <DEDUP_REMOVED lines=8> */
[----:B------:R-:W-:Y:S01]  /*7620*/  FADD.FTZ R85, -R2, R85 ;  /* 0x0000005502557221 */ /* 0x000fe20000010100 */
[----:B------:R-:W-:Y:S01]  /*7630*/  LOP3.LUT R2, R11, 0x1f, RZ, 0xc0, !PT ;  /* 0x0000001f0b027812 */ /* 0x000fe200078ec0ff */
[C---:B------:R-:W-:Y:S01]  /*7640*/  FMUL.FTZ R73, R71.reuse, R72 ;  /* 0x0000004847497220 */ /* 0x040fe20000410000 */
[C---:B------:R-:W-:Y:S01]  /*7650*/  FMUL.FTZ R81, R71.reuse, R76 ;  /* 0x0000004c47517220 */ /* 0x040fe20000410000 */
[----:B------:R-:W-:Y:S01]  /*7660*/  FMUL.FTZ R70, R71, R70 ;  /* 0x0000004647467220 */ /* 0x000fe20000410000 */
[----:B------:R-:W-:Y:S01]  /*7670*/  LEA.HI.SX32 R77, R77, R2, 0x1d ;  /* 0x000000024d4d7211 */ /* 0x000fe200078feaff */
[----:B------:R-:W-:Y:S01]  /*7680*/  FFMA.FTZ R76, R30, R73, R14 ;  /* 0x000000491e4c7223 */ /* 0x000fe2000001000e */
[----:B------:R-:W-:Y:S01]  /*7690*/  FMUL.FTZ R56, R71, R54 ;  /* 0x0000003647387220 */ /* 0x000fe20000410000 */
[----:B------:R-:W-:Y:S01]  /*76a0*/  FFMA.FTZ R54, R32, R81, R16 ;  /* 0x0000005120367223 */ /* 0x000fe20000010010 */
[----:B------:R-:W-:Y:S01]  /*76b0*/  IADD3 R73, R77, 0x20, RZ ;  /* 0x000000204d497810 */ /* 0x000fe20007ffe0ff */
[C---:B------:R-:W-:Y:S01]  /*76c0*/  FMUL.FTZ R57, R71.reuse, R74 ;  /* 0x0000004a47397220 */ /* 0x040fe20000410000 */
[----:B------:R-:W-:Y:S01]  /*76d0*/  FMUL.FTZ R83, R71, R86 ;  /* 0x0000005647537220 */ /* 0x000fe20000410000 */
        /* <DEDUP_REMOVED lines=11> */
[----:B-1----:R-:W-:-:S04]  /*7790*/  IMAD.WIDE.U32 R70, R77, 0x10, R52 ;  /* 0x000000104d467825 */ /* 0x002fc800078e0034 */
[----:B------:R-:W-:Y:S01]  /*77a0*/  FFMA.FTZ R55, R34, R83, R18 ;  /* 0x0000005322377223 */ /* 0x000fe20000010012 */
        /* <DEDUP_REMOVED lines=17> */
[----:B------:R-:W-:Y:S02]  /*78c0*/  F2FP.BF16.F32.PACK_AB R59, R74, R59 ;  /* 0x0000003b4a3b723e */ /* 0x000fe400000010ff */
[----:B------:R-:W-:Y:S01]  /*78d0*/  F2FP.BF16.F32.PACK_AB R58, R77, R58 ;  /* 0x0000003a4d3a723e */ /* 0x000fe200000010ff */
[----:B------:R1:W-:Y:S01]  /*78e0*/  STG.E.128 desc[UR6][R70.64], R52 ;  /* 0x0000003446007986 */ /* 0x0003e2000c101d06 */
[----:B------:R-:W-:Y:S02]  /*78f0*/  F2FP.BF16.F32.PACK_AB R57, R75, R76 ;  /* 0x0000004c4b39723e */ /* 0x000fe400000010ff */
[----:B------:R-:W-:-:S05]  /*7900*/  F2FP.BF16.F32.PACK_AB R56, R69, R56 ;  /* 0x000000384538723e */ /* 0x000fca00000010ff */
[----:B------:R1:W-:Y:S02]  /*7910*/  STG.E.128 desc[UR6][R72.64], R56 ;  /* 0x0000003848007986 */ /* 0x0003e4000c101d06 */
.L_x_4565:
[----:B------:R-:W-:Y:S05]  /*7920*/  BSYNC B1 ;  /* 0x0000000000017941 */ /* 0x000fea0003800000 */
.L_x_4564:
[----:B-1----:R-:W1:Y:S02]  /*7930*/  LDC.64 R52, c[0x0][0x210] ;  /* 0x00008400ff347b82 */ /* 0x002e640000000a00 */
[----:B-1----:R-:W-:-:S05]  /*7940*/  IMAD R10, R52, 0x4, R10 ;  /* 0x00000004340a7824 */ /* 0x002fca00078e020a */
[----:B------:R-:W-:-:S13]  /*7950*/  ISETP.GE.AND P0, PT, R10, R53, PT ;  /* 0x000000350a00720c */ /* 0x000fda0003f06270 */
[----:B------:R-:W-:Y:S05]  /*7960*/  @!P0 BRA `(.L_x_4566) ;  /* 0xffffff8c00d08947 */ /* 0x000fea000383ffff */
[----:B------:R-:W-:Y:S05]  /*7970*/  BSYNC B0 ;  /* 0x0000000000007941 */ /* 0x000fea0003800000 */
.L_x_4398:
[----:B------:R-:W-:Y:S05]  /*7980*/  EXIT ;  /* 0x000000000000794d */ /* 0x000fea0003800000 */
.L_x_4563:
        /* <DEDUP_REMOVED lines=8> */
.L_x_4568:
[----:B------:R-:W-:Y:S05]  /*7a10*/  BSYNC B1 ;  /* 0x0000000000017941 */ /* 0x000fea0003800000 */
.L_x_4567:
        /* <DEDUP_REMOVED lines=9> */
.L_x_4569:
[----:B------:R-:W-:Y:S02]  /*7ab0*/  IMAD.MOV.U32 R70, RZ, RZ, 0x4 ;  /* 0x00000004ff467424 */ /* 0x000fe400078e00ff */
[----:B------:R-:W-:-:S04]  /*7ac0*/  IMAD.MOV.U32 R86, RZ, RZ, R90 ;  /* 0x000000ffff567224 */ /* 0x000fc800078e005a */
[----:B------:R-:W-:-:S05]  /*7ad0*/  FADD.FTZ R86, R71, R86 ;  /* 0x0000005647567221 */ /* 0x000fca0000010000 */
[----:B------:R-:W-:-:S07]  /*7ae0*/  MOV R93, R86 ;  /* 0x00000056005d7202 */ /* 0x000fce0000000f00 */
[----:B------:R-:W-:Y:S05]  /*7af0*/  WARPSYNC.COLLECTIVE R54, `(.L_x_4570) ;  /* 0x0000000036087348 */ /* 0x000fea0003c00000 */
[----:B------:R0:W1:Y:S02]  /*7b00*/  SHFL.BFLY P2, R90, R93, R70, R55 ;  /* 0x0c0000465d5a7389 */ /* 0x0000640000040037 */
[----:B01----:R-:W-:Y:S01]  /*7b10*/  ENDCOLLECTIVE ;  /* 0x000000000000791b */ /* 0x003fe20003800000 */
.L_x_4570:
[----:B------:R-:W-:Y:S01]  /*7b20*/  HFMA2.MMA R70, -RZ, RZ, 0, 4.76837158203125e-07 ;  /* 0x00000008ff467435 */ /* 0x000fe200000001ff */
[----:B------:R-:W-:-:S05]  /*7b30*/  MOV R53, R90 ;  /* 0x0000005a00357202 */ /* 0x000fca0000000f00 */
[----:B------:R-:W-:-:S04]  /*7b40*/  FADD.FTZ R88, R86, R53 ;  /* 0x0000003556587221 */ /* 0x000fc80000010000 */
[----:B------:R-:W-:-:S07]  /*7b50*/  IMAD.MOV.U32 R93, RZ, RZ, R88 ;  /* 0x000000ffff5d7224 */ /* 0x000fce00078e0058 */
[----:B------:R-:W-:Y:S05]  /*7b60*/  WARPSYNC.COLLECTIVE R54, `(.L_x_4571) ;  /* 0x0000000036087348 */ /* 0x000fea0003c00000 */
[----:B------:R0:W1:Y:S02]  /*7b70*/  SHFL.BFLY P2, R90, R93, R70, R55 ;  /* 0x0c0000465d5a7389 */ /* 0x0000640000040037 */
[----:B01----:R-:W-:Y:S01]  /*7b80*/  ENDCOLLECTIVE ;  /* 0x000000000000791b */ /* 0x003fe20003800000 */
.L_x_4571:
[----:B------:R-:W-:Y:S02]  /*7b90*/  IMAD.MOV.U32 R70, RZ, RZ, 0x10 ;  /* 0x00000010ff467424 */ /* 0x000fe400078e00ff */
[----:B------:R-:W-:-:S04]  /*7ba0*/  IMAD.MOV.U32 R53, RZ, RZ, R90 ;  /* 0x000000ffff357224 */ /* 0x000fc800078e005a */
[----:B------:R-:W-:Y:S02]  /*7bb0*/  FADD.FTZ R89, R88, R53 ;  /* 0x0000003558597221 */ /* 0x000fe40000010000 */
[----:B------:R-:W0:Y:S03]  /*7bc0*/  LDC R53, c[0x0][0x290] ;  /* 0x0000a400ff357b82 */ /* 0x000e260000000800 */
[----:B------:R-:W-:-:S07]  /*7bd0*/  MOV R93, R89 ;  /* 0x00000059005d7202 */ /* 0x000fce0000000f00 */
[----:B0-----:R-:W-:Y:S05]  /*7be0*/  WARPSYNC.COLLECTIVE R54, `(.L_x_4572) ;  /* 0x0000000036087348 */ /* 0x001fea0003c00000 */
[----:B------:R1:W2:Y:S02]  /*7bf0*/  SHFL.BFLY P2, R90, R93, R70, R55 ;  /* 0x0c0000465d5a7389 */ /* 0x0002a40000040037 */
[----:B012---:R-:W-:Y:S01]  /*7c00*/  ENDCOLLECTIVE ;  /* 0x000000000000791b */ /* 0x007fe20003800000 */
.L_x_4572:
        /* <DEDUP_REMOVED lines=35> */
[----:B------:R-:W-:-:S04]  /*7e40*/  HFMA2.MMA R55, -RZ, RZ, 0, 1.847743988037109375e-06 ;  /* 0x0000001fff377435 */ /* 0x000fc800000001ff */
[----:B------:R-:W-:-:S07]  /*7e50*/  MOV R93, R52 ;  /* 0x00000034005d7202 */ /* 0x000fce0000000f00 */
[----:B------:R-:W-:Y:S05]  /*7e60*/  WARPSYNC.COLLECTIVE R54, `(.L_x_4573) ;  /* 0x0000000036087348 */ /* 0x000fea0003c00000 */
[----:B------:R0:W1:Y:S02]  /*7e70*/  SHFL.BFLY P2, R90, R93, R70, R55 ;  /* 0x0c0000465d5a7389 */ /* 0x0000640000040037 */
[----:B01----:R-:W-:Y:S01]  /*7e80*/  ENDCOLLECTIVE ;  /* 0x000000000000791b */ /* 0x003fe20003800000 */
.L_x_4573:
[----:B------:R-:W-:Y:S02]  /*7e90*/  IMAD.MOV.U32 R70, RZ, RZ, 0x2 ;  /* 0x00000002ff467424 */ /* 0x000fe400078e00ff */
[----:B------:R-:W-:-:S04]  /*7ea0*/  IMAD.MOV.U32 R71, RZ, RZ, R90 ;  /* 0x000000ffff477224 */ /* 0x000fc800078e005a */
[----:B------:R-:W-:-:S05]  /*7eb0*/  FADD.FTZ R71, R52, R71 ;  /* 0x0000004734477221 */ /* 0x000fca0000010000 */
[----:B------:R-:W-:-:S07]  /*7ec0*/  MOV R93, R71 ;  /* 0x00000047005d7202 */ /* 0x000fce0000000f00 */
[----:B------:R-:W-:Y:S05]  /*7ed0*/  WARPSYNC.COLLECTIVE R54, `(.L_x_4574) ;  /* 0x0000000036087348 */ /* 0x000fea0003c00000 */
[----:B------:R0:W1:Y:S02]  /*7ee0*/  SHFL.BFLY P2, R90, R93, R70, R55 ;  /* 0x0c0000465d5a7389 */ /* 0x0000640000040037 */
[----:B01----:R-:W-:Y:S01]  /*7ef0*/  ENDCOLLECTIVE ;  /* 0x000000000000791b */ /* 0x003fe20003800000 */
.L_x_4574:
[----:B------:R-:W-:Y:S01]  /*7f00*/  HFMA2.MMA R70, -RZ, RZ, 0, 2.384185791015625e-07 ;  /* 0x00000004ff467435 */ /* 0x000fe200000001ff */
[----:B------:R-:W-:-:S05]  /*7f10*/  MOV R86, R90 ;  /* 0x0000005a00567202 */ /* 0x000fca0000000f00 */
[----:B------:R-:W-:-:S04]  /*7f20*/  FADD.FTZ R86, R71, R86 ;  /* 0x0000005647567221 */ /* 0x000fc80000010000 */
[----:B------:R-:W-:-:S07]  /*7f30*/  IMAD.MOV.U32 R93, RZ, RZ, R86 ;  /* 0x000000ffff5d7224 */ /* 0x000fce00078e0056 */
[----:B------:R-:W-:Y:S05]  /*7f40*/  WARPSYNC.COLLECTIVE R54, `(.L_x_4575) ;  /* 0x0000000036087348 */ /* 0x000fea0003c00000 */
[----:B------:R0:W1:Y:S02]  /*7f50*/  SHFL.BFLY P2, R90, R93, R70, R55 ;  /* 0x0c0000465d5a7389 */ /* 0x0000640000040037 */
[----:B01----:R-:W-:Y:S01]  /*7f60*/  ENDCOLLECTIVE ;  /* 0x000000000000791b */ /* 0x003fe20003800000 */
.L_x_4575:
[----:B------:R-:W-:Y:S02]  /*7f70*/  IMAD.MOV.U32 R70, RZ, RZ, 0x8 ;  /* 0x00000008ff467424 */ /* 0x000fe400078e00ff */
[----:B------:R-:W-:-:S04]  /*7f80*/  IMAD.MOV.U32 R89, RZ, RZ, R90 ;  /* 0x000000ffff597224 */ /* 0x000fc800078e005a */
[----:B------:R-:W-:-:S05]  /*7f90*/  FADD.FTZ R89, R86, R89 ;  /* 0x0000005956597221 */ /* 0x000fca0000010000 */
[----:B------:R-:W-:-:S07]  /*7fa0*/  MOV R93, R89 ;  /* 0x00000059005d7202 */ /* 0x000fce0000000f00 */
[----:B------:R-:W-:Y:S05]  /*7fb0*/  WARPSYNC.COLLECTIVE R54, `(.L_x_4576) ;  /* 0x0000000036087348 */ /* 0x000fea0003c00000 */
[----:B------:R0:W1:Y:S02]  /*7fc0*/  SHFL.BFLY P2, R90, R93, R70, R55 ;  /* 0x0c0000465d5a7389 */ /* 0x0000640000040037 */
[----:B01----:R-:W-:Y:S01]  /*7fd0*/  ENDCOLLECTIVE ;  /* 0x000000000000791b */ /* 0x003fe20003800000 */
.L_x_4576:
[----:B------:R-:W-:Y:S01]  /*7fe0*/  HFMA2.MMA R70, -RZ, RZ, 0, 9.5367431640625e-07 ;  /* 0x00000010ff467435 */ /* 0x000fe200000001ff */
[----:B------:R-:W-:-:S05]  /*7ff0*/  MOV R88, R90 ;  /* 0x0000005a00587202 */ /* 0x000fca0000000f00 */
[----:B------:R-:W-:-:S04]  /*8000*/  FADD.FTZ R88, R89, R88 ;  /* 0x0000005859587221 */ /* 0x000fc80000010000 */
[----:B------:R-:W-:-:S07]  /*8010*/  IMAD.MOV.U32 R93, RZ, RZ, R88 ;  /* 0x000000ffff5d7224 */ /* 0x000fce00078e0058 */
[----:B------:R-:W-:Y:S05]  /*8020*/  WARPSYNC.COLLECTIVE R54, `(.L_x_4577) ;  /* 0x0000000036087348 */ /* 0x000fea0003c00000 */
[----:B------:R0:W1:Y:S02]  /*8030*/  SHFL.BFLY P2, R90, R93, R70, R55 ;  /* 0x0c0000465d5a7389 */ /* 0x0000640000040037 */
[----:B01----:R-:W-:Y:S01]  /*8040*/  ENDCOLLECTIVE ;  /* 0x000000000000791b */ /* 0x003fe20003800000 */
.L_x_4577:
[----:B------:R-:W-:Y:S01]  /*8050*/  IMAD.MOV.U32 R91, RZ, RZ, R90 ;  /* 0x000000ffff5b7224 */ /* 0x000fe200078e005a */
[----:B------:R-:W-:Y:S06]  /*8060*/  BRA `(.L_x_4578) ;  /* 0xfffffff000d47947 */ /* 0x000fec000383ffff */
.L_x_4579:
        /* <DEDUP_REMOVED lines=9> */
.L_x_16515:


//--------------------- .text._ZN10layer_norm13ln_fwd_kernelINS_13Kernel_traitsIf13__nv_bfloat16S2_S2_fjLj512ELj1ELj4ELj1ELj16ENS_18Kernel_traits_baseILj512EfS2_S2_S2_fjLj128EEEEELb1ELb1ELb0ELb0EEEvNS_9FwdParamsE --------------------------
	.section	.text._ZN10layer_norm13ln_fwd_kernelINS_13Kernel_traitsIf13__nv_bfloat16S2_S2_fjLj512ELj1ELj4ELj1ELj16ENS_18Kernel_traits_baseILj512EfS2_S2_S2_fjLj128EEEEELb1ELb1ELb0ELb0EEEvNS_9FwdParamsE,"ax",@progbits
	.align	128
        .global         _ZN10layer_norm13ln_fwd_kernelINS_13Kernel_traitsIf13__nv_bfloat16S2_S2_fjLj512ELj1ELj4ELj1ELj16ENS_18Kernel_traits_baseILj512EfS2_S2_S2_fjLj128EEEEELb1ELb1ELb0ELb0EEEvNS_9FwdParamsE
        .type           _ZN10layer_norm13ln_fwd_kernelINS_13Kernel_traitsIf13__nv_bfloat16S2_S2_fjLj512ELj1ELj4ELj1ELj16ENS_18Kernel_traits_baseILj512EfS2_S2_S2_fjLj128EEEEELb1ELb1ELb0ELb0EEEvNS_9FwdParamsE,@function
        .size           _ZN10layer_norm13ln_fwd_kernelINS_13Kernel_traitsIf13__nv_bfloat16S2_S2_fjLj512ELj1ELj4ELj1ELj16ENS_18Kernel_traits_baseILj512EfS2_S2_S2_fjLj128EEEEELb1ELb1ELb0ELb0EEEvNS_9FwdParamsE,(.L_x_16516 - _ZN10layer_norm13ln_fwd_kernelINS_13Kernel_traitsIf13__nv_bfloat16S2_S2_fjLj512ELj1ELj4ELj1ELj16ENS_18Kernel_traits_baseILj512EfS2_S2_S2_fjLj128EEEEELb1ELb1ELb0ELb0EEEvNS_9FwdParamsE)
        .other          _ZN10layer_norm13ln_fwd_kernelINS_13Kernel_traitsIf13__nv_bfloat16S2_S2_fjLj512ELj1ELj4ELj1ELj16ENS_18Kernel_traits_baseILj512EfS2_S2_S2_fjLj128EEEEELb1ELb1ELb0ELb0EEEvNS_9FwdParamsE,@"STO_CUDA_ENTRY STV_DEFAULT"
_ZN10layer_norm13ln_fwd_kernelINS_13Kernel_traitsIf13__nv_bfloat16S2_S2_fjLj512ELj1ELj4ELj1ELj16ENS_18Kernel_traits_baseILj512EfS2_S2_S2_fjLj128EEEEELb1ELb1ELb0ELb0EEEvNS_9FwdParamsE:
.text._ZN10layer_norm13ln_fwd_kernelINS_13Kernel_traitsIf13__nv_bfloat16S2_S2_fjLj512ELj1ELj4ELj1ELj16ENS_18Kernel_traits_baseILj512EfS2_S2_S2_fjLj128EEEEELb1ELb1ELb0ELb0EEEvNS_9FwdParamsE:
[----:B------:R-:W-:Y:S01]  /*0000*/  LDC R1, c[0x0][0x28] ;  /* 0x00000a00ff017b82 */ /* 0x000fe20000000800 */
[----:B------:R-:W-:Y:S01]  /*0010*/  ULDC.U8 UR4, c[0x0][0x2f4] ;  /* 0x0000bd0000047ab9 */ /* 0x000fe20000000000 */
[----:B------:R-:W-:Y:S01]  /*0020*/  ULDC.64 UR6, c[0x0][0x2e0] ;  /* 0x0000b80000067ab9 */ /* 0x000fe20000000a00 */
[----:B------:R-:W-:Y:S01]  /*0030*/  ISETP.NE.AND P0, PT, RZ, UR4, PT ;  /* 0x00000004ff007c0c */ /* 0x000fe2000bf05270 */
[----:B------:R-:W-:Y:S01]  /*0040*/  IMAD.U32 R3, RZ, RZ, UR7 ;  /* 0x00000007ff037e24 */ /* 0x000fe2000f8e00ff */
[----:B------:R-:W-:Y:S01]  /*0050*/  MOV R2, UR6 ;  /* 0x0000000600027c02 */ /* 0x000fe20008000f00 */
[----:B------:R-:W-:Y:S02]  /*0060*/  ULDC.64 UR4, c[0x0][0x208] ;  /* 0x0000820000047ab9 */ /* 0x000fe40000000a00 */
        /* <DEDUP_REMOVED lines=65> */
.L_x_4581:
[----:B------:R-:W-:Y:S05]  /*0480*/  BSYNC B0 ;  /* 0x0000000000007941 */ /* 0x000fea0003800000 */
.L_x_4580:
        /* <DEDUP_REMOVED lines=22> */
.L_x_4583:
[----:B------:R-:W-:Y:S05]  /*05f0*/  BSYNC B0 ;  /* 0x0000000000007941 */ /* 0x000fea0003800000 */
.L_x_4582:
        /* <DEDUP_REMOVED lines=75> */
[----:B------:R-:W-:Y:S02]  /*0ab0*/  LOP3.LUT R6, R11, UR33, R7, 0x96, !PT ;  /* 0x000000210b067c12 */ /* 0x000fe4000f8e9607 */
[----:B------:R-:W-:Y:S01]  /*0ac0*/  MOV R7, R10 ;  /* 0x0000000a00077202 */ /* 0x000fe20000000f00 */
[----:B------:R-:W-:-:S07]  /*0ad0*/  IMAD R10, R12, -0x2daee0ad, RZ ;  /* 0xd2511f530c0a7824 */ /* 0x000fce00078e02ff */
.L_x_4706:
        /* <DEDUP_REMOVED lines=39> */
.L_x_4588:
[----:B------:R-:W-:-:S07]  /*0d50*/  MOV R11, R7 ;  /* 0x00000007000b7202 */ /* 0x000fce0000000f00 */
.L_x_4589:
[----:B------:R-:W-:Y:S05]  /*0d60*/  BSYNC B2 ;  /* 0x0000000000027941 */ /* 0x000fea0003800000 */
.L_x_4587:
        /* <DEDUP_REMOVED lines=16> */
.L_x_4593:
[----:B------:R-:W-:Y:S05]  /*0e70*/  BSYNC B3 ;  /* 0x0000000000037941 */ /* 0x000fea0003800000 */
.L_x_4592:
        /* <DEDUP_REMOVED lines=44> */
.L_x_4591:
[----:B------:R-:W-:Y:S05]  /*1140*/  BSYNC B2 ;  /* 0x0000000000027941 */ /* 0x000fea0003800000 */
.L_x_4590:
[----:B------:R-:W0:Y:S01]  /*1150*/  LDC R72, c[0x0][0x298] ;  /* 0x0000a600ff487b82 */ /* 0x000e220000000800 */
[----:B------:R-:W-:Y:S01]  /*1160*/  I2FP.F32.U32 R8, R11 ;  /* 0x0000000b00087245 */ /* 0x000fe20000201000 */
[----:B------:R-:W-:Y:S01]  /*1170*/  IMAD.MOV.U32 R69, RZ, RZ, 0x2f800000 ;  /* 0x2f800000ff457424 */ /* 0x000fe200078e00ff */
[----:B-----5:R-:W-:Y:S01]  /*1180*/  SHF.L.U32 R11, R52, 0x10, RZ ;  /* 0x00000010340b7819 */ /* 0x020fe200000006ff */
[----:B------:R-:W-:Y:S01]  /*1190*/  @P0 IMAD.U32 R14, R16, 0x10000, RZ ;  /* 0x00010000100e0824 */ /* 0x000fe200078e00ff */
[----:B------:R-:W-:Y:S01]  /*11a0*/  BSSY B2, `(.L_x_4594) ;  /* 0x0000017000027945 */ /* 0x000fe20003800000 */
[----:B------:R-:W-:Y:S02]  /*11b0*/  FFMA.FTZ R8, R8, R69, 1.1641532182693481445e-10 ;  /* 0x2f00000008087423 */ /* 0x000fe40000010045 */
[----:B------:R-:W1:Y:S01]  /*11c0*/  LDC R73, c[0x0][0x294] ;  /* 0x0000a500ff497b82 */ /* 0x000e620000000800 */
[----:B------:R-:W-:-:S04]  /*11d0*/  FMUL.FTZ R11, R11, R70 ;  /* 0x000000460b0b7220 */ /* 0x000fc80000410000 */
[----:B0-----:R-:W-:Y:S01]  /*11e0*/  FMUL.FTZ R11, R11, R72 ;  /* 0x000000480b0b7220 */ /* 0x001fe20000410000 */
[----:B-1----:R-:W-:Y:S02]  /*11f0*/  FSETP.GTU.FTZ.AND P1, PT, R8, R73, PT ;  /* 0x000000490800720b */ /* 0x002fe40003f3c000 */
[----:B------:R-:W-:Y:S02]  /*1200*/  PRMT R8, R52, 0x7632, R8 ;  /* 0x0000763234087816 */ /* 0x000fe40000000008 */
[----:B------:R-:W-:Y:S02]  /*1210*/  P2R R74, PR, RZ, 0x2 ;  /* 0x00000002ff4a7803 */ /* 0x000fe40000000000 */
[----:B------:R-:W-:Y:S02]  /*1220*/  FSEL R11, R11, RZ, !P1 ;  /* 0x000000ff0b0b7208 */ /* 0x000fe40004800000 */
[C---:B------:R-:W-:Y:S02]  /*1230*/  ISETP.NE.AND P1, PT, R58.reuse, 0x1, PT ;  /* 0x000000013a00780c */ /* 0x040fe40003f25270 */
[----:B------:R-:W-:Y:S01]  /*1240*/  IADD3 R52, R58, 0x1, RZ ;  /* 0x000000013a347810 */ /* 0x000fe20007ffe0ff */
        /* <DEDUP_REMOVED lines=11> */
.L_x_4595:
[----:B------:R-:W-:-:S07]  /*1300*/  MOV R14, R7 ;  /* 0x00000007000e7202 */ /* 0x000fce0000000f00 */
.L_x_4596:
[----:B------:R-:W-:Y:S05]  /*1310*/  BSYNC B2 ;  /* 0x0000000000027941 */ /* 0x000fea0003800000 */
.L_x_4594:
        /* <DEDUP_REMOVED lines=16> */
.L_x_4600:
[----:B------:R-:W-:Y:S05]  /*1420*/  BSYNC B3 ;  /* 0x0000000000037941 */ /* 0x000fea0003800000 */
.L_x_4599:
        /* <DEDUP_REMOVED lines=44> */
.L_x_4598:
[----:B------:R-:W-:Y:S05]  /*16f0*/  BSYNC B2 ;  /* 0x0000000000027941 */ /* 0x000fea0003800000 */
.L_x_4597:
        /* <DEDUP_REMOVED lines=24> */
.L_x_4602:
[----:B------:R-:W-:-:S07]  /*1880*/  IMAD.MOV.U32 R8, RZ, RZ, R7 ;  /* 0x000000ffff087224 */ /* 0x000fce00078e0007 */
.L_x_4603:
[----:B------:R-:W-:Y:S05]  /*1890*/  BSYNC B2 ;  /* 0x0000000000027941 */ /* 0x000fea0003800000 */
.L_x_4601:
        /* <DEDUP_REMOVED lines=16> */
.L_x_4607:
[----:B------:R-:W-:Y:S05]  /*19a0*/  BSYNC B3 ;  /* 0x0000000000037941 */ /* 0x000fea0003800000 */
.L_x_4606:
        /* <DEDUP_REMOVED lines=44> */
.L_x_4605:
[----:B------:R-:W-:Y:S05]  /*1c70*/  BSYNC B2 ;  /* 0x0000000000027941 */ /* 0x000fea0003800000 */
.L_x_4604:
[----:B------:R-:W-:Y:S01]  /*1c80*/  I2FP.F32.U32 R8, R8 ;  /* 0x0000000800087245 */ /* 0x000fe20000201000 */
[----:B------:R-:W-:Y:S01]  /*1c90*/  @P0 IMAD.U32 R63, R17, 0x10000, RZ ;  /* 0x00010000113f0824 */ /* 0x000fe200078e00ff */
[----:B------:R-:W-:Y:S01]  /*1ca0*/  SHF.L.U32 R59, R53, 0x10, RZ ;  /* 0x00000010353b7819 */ /* 0x000fe200000006ff */
[----:B------:R-:W-:Y:S01]  /*1cb0*/  BSSY B2, `(.L_x_4608) ;  /* 0x0000015000027945 */ /* 0x000fe20003800000 */
[----:B------:R-:W-:Y:S01]  /*1cc0*/  ISETP.NE.AND P2, PT, R58, 0x1, PT ;  /* 0x000000013a00780c */ /* 0x000fe20003f45270 */
[----:B------:R-:W-:Y:S02]  /*1cd0*/  FFMA.FTZ R8, R8, R69, 1.1641532182693481445e-10 ;  /* 0x2f00000008087423 */ /* 0x000fe40000010045 */
[----:B------:R-:W-:-:S03]  /*1ce0*/  FMUL.FTZ R59, R59, R70 ;  /* 0x000000463b3b7220 */ /* 0x000fc60000410000 */
[----:B------:R-:W-:Y:S01]  /*1cf0*/  FSETP.GTU.FTZ.AND P1, PT, R8, R73, PT ;  /* 0x000000490800720b */ /* 0x000fe20003f3c000 */
[----:B------:R-:W-:Y:S01]  /*1d00*/  FMUL.FTZ R59, R59, R72 ;  /* 0x000000483b3b7220 */ /* 0x000fe20000410000 */
[----:B------:R-:W-:Y:S02]  /*1d10*/  PRMT R8, R53, 0x7632, R8 ;  /* 0x0000763235087816 */ /* 0x000fe40000000008 */
[----:B------:R-:W-:Y:S02]  /*1d20*/  IADD3 R53, R58, 0x1, RZ ;  /* 0x000000013a357810 */ /* 0x000fe40007ffe0ff */
        /* <DEDUP_REMOVED lines=12> */
.L_x_4609:
[----:B------:R-:W-:-:S07]  /*1df0*/  MOV R62, R7 ;  /* 0x00000007003e7202 */ /* 0x000fce0000000f00 */
.L_x_4610:
[----:B------:R-:W-:Y:S05]  /*1e00*/  BSYNC B2 ;  /* 0x0000000000027941 */ /* 0x000fea0003800000 */
.L_x_4608:
        /* <DEDUP_REMOVED lines=16> */
.L_x_4614:
[----:B------:R-:W-:Y:S05]  /*1f10*/  BSYNC B3 ;  /* 0x0000000000037941 */ /* 0x000fea0003800000 */
.L_x_4613:
        /* <DEDUP_REMOVED lines=44> */
.L_x_4612:
[----:B------:R-:W-:Y:S05]  /*21e0*/  BSYNC B2 ;  /* 0x0000000000027941 */ /* 0x000fea0003800000 */
.L_x_4611:
[----:B------:R-:W-:Y:S01]  /*21f0*/  I2FP.F32.U32 R52, R62 ;  /* 0x0000003e00347245 */ /* 0x000fe20000201000 */
[----:B------:R-:W-:Y:S01]  /*2200*/  IMAD.U32 R59, R8, 0x10000, RZ ;  /* 0x00010000083b7824 */ /* 0x000fe200078e00ff */
[----:B------:R-:W-:Y:S01]  /*2210*/  ISETP.NE.AND P3, PT, R53, 0x1, PT ;  /* 0x000000013500780c */ /* 0x000fe20003f65270 */
[----:B------:R-:W-:Y:S01]  /*2220*/  BSSY B2, `(.L_x_4615) ;  /* 0x0000015000027945 */ /* 0x000fe20003800000 */
[----:B------:R-:W-:Y:S01]  /*2230*/  @P0 PRMT R8, R17, 0x7632, R8 ;  /* 0x0000763211080816 */ /* 0x000fe20000000008 */
[----:B------:R-:W-:Y:S01]  /*2240*/  FFMA.FTZ R52, R52, R69, 1.1641532182693481445e-10 ;  /* 0x2f00000034347423 */ /* 0x000fe20000010045 */
[----:B------:R-:W-:-:S04]  /*2250*/  FMUL.FTZ R59, R59, R70 ;  /* 0x000000463b3b7220 */ /* 0x000fc80000410000 */
[----:B------:R-:W-:Y:S01]  /*2260*/  FMUL.FTZ R59, R59, R72 ;  /* 0x000000483b3b7220 */ /* 0x000fe20000410000 */
[----:B------:R-:W-:Y:S01]  /*2270*/  FSETP.GTU.FTZ.AND P2, PT, R52, R73, PT ;  /* 0x000000493400720b */ /* 0x000fe20003f5c000 */
[----:B------:R-:W-:-:S03]  /*2280*/  VIADD R52, R53, 0x1 ;  /* 0x0000000135347836 */ /* 0x000fc60000000000 */
        /* <DEDUP_REMOVED lines=13> */
.L_x_4616:
[----:B------:R-:W-:-:S07]  /*2360*/  IMAD.MOV.U32 R8, RZ, RZ, R7 ;  /* 0x000000ffff087224 */ /* 0x000fce00078e0007 */
.L_x_4617:
[----:B------:R-:W-:Y:S05]  /*2370*/  BSYNC B2 ;  /* 0x0000000000027941 */ /* 0x000fea0003800000 */
.L_x_4615:
        /* <DEDUP_REMOVED lines=16> */
.L_x_4621:
[----:B------:R-:W-:Y:S05]  /*2480*/  BSYNC B3 ;  /* 0x0000000000037941 */ /* 0x000fea0003800000 */
.L_x_4620:
        /* <DEDUP_REMOVED lines=44> */
.L_x_4619:
[----:B------:R-:W-:Y:S05]  /*2750*/  BSYNC B2 ;  /* 0x0000000000027941 */ /* 0x000fea0003800000 */
.L_x_4618:
        /* <DEDUP_REMOVED lines=11> */
[----:B------:R-:W-:-:S04]  /*2810*/  FMUL.FTZ R59, R76, R53 ;  /* 0x000000354c3b7220 */ /* 0x000fc80000410000 */
        /* <DEDUP_REMOVED lines=11> */
.L_x_4623:
[----:B------:R-:W-:-:S07]  /*28d0*/  MOV R54, R7 ;  /* 0x0000000700367202 */ /* 0x000fce0000000f00 */
.L_x_4624:
[----:B------:R-:W-:Y:S05]  /*28e0*/  BSYNC B2 ;  /* 0x0000000000027941 */ /* 0x000fea0003800000 */
.L_x_4622:
        /* <DEDUP_REMOVED lines=16> */
.L_x_4628:
[----:B------:R-:W-:Y:S05]  /*29f0*/  BSYNC B3 ;  /* 0x0000000000037941 */ /* 0x000fea0003800000 */
.L_x_4627:
        /* <DEDUP_REMOVED lines=44> */
.L_x_4626:
[----:B------:R-:W-:Y:S05]  /*2cc0*/  BSYNC B2 ;  /* 0x0000000000027941 */ /* 0x000fea0003800000 */
.L_x_4625:
[----:B------:R-:W-:Y:S01]  /*2cd0*/  I2FP.F32.U32 R52, R54 ;  /* 0x0000003600347245 */ /* 0x000fe20000201000 */
[----:B------:R-:W-:Y:S01]  /*2ce0*/  IMAD.U32 R53, R8, 0x10000, RZ ;  /* 0x0001000008357824 */ /* 0x000fe200078e00ff */
[----:B------:R-:W0:Y:S01]  /*2cf0*/  LDC R54, c[0x0][0x294] ;  /* 0x0000a500ff367b82 */ /* 0x000e220000000800 */
[----:B------:R-:W-:Y:S01]  /*2d00*/  ISETP.NE.AND P5, PT, R63, 0x1, PT ;  /* 0x000000013f00780c */ /* 0x000fe20003fa5270 */
[----:B------:R-:W-:Y:S01]  /*2d10*/  BSSY B2, `(.L_x_4629) ;  /* 0x0000015000027945 */ /* 0x000fe20003800000 */
[----:B------:R-:W-:Y:S01]  /*2d20*/  FFMA.FTZ R52, R52, R69, 1.1641532182693481445e-10 ;  /* 0x2f00000034347423 */ /* 0x000fe20000010045 */
[----:B------:R-:W-:Y:S01]  /*2d30*/  FMUL.FTZ R53, R53, R70 ;  /* 0x0000004635357220 */ /* 0x000fe20000410000 */
[----:B------:R-:W-:-:S03]  /*2d40*/  @P0 PRMT R8, R18, 0x7632, R8 ;  /* 0x0000763212080816 */ /* 0x000fc60000000008 */
[----:B------:R-:W-:Y:S01]  /*2d50*/  FMUL.FTZ R53, R53, R72 ;  /* 0x0000004835357220 */ /* 0x000fe20000410000 */
[----:B0-----:R-:W-:-:S04]  /*2d60*/  FSETP.GTU.FTZ.AND P4, PT, R52, R54, PT ;  /* 0x000000363400720b */ /* 0x001fc80003f9c000 */
[----:B------:R-:W-:Y:S02]  /*2d70*/  FSEL R62, R53, RZ, !P4 ;  /* 0x000000ff353e7208 */ /* 0x000fe40006000000 */
[----:B------:R-:W-:-:S03]  /*2d80*/  @P0 SHF.L.U32 R53, R8, 0x10, RZ ;  /* 0x0000001008350819 */ /* 0x000fc600000006ff */
[----:B------:R-:W-:-:S04]  /*2d90*/  FMUL.FTZ R62, R77, R62 ;  /* 0x0000003e4d3e7220 */ /* 0x000fc80000410000 */
        /* <DEDUP_REMOVED lines=11> */
.L_x_4630:
[----:B------:R-:W-:-:S07]  /*2e50*/  IMAD.MOV.U32 R8, RZ, RZ, R7 ;  /* 0x000000ffff087224 */ /* 0x000fce00078e0007 */
.L_x_4631:
[----:B------:R-:W-:Y:S05]  /*2e60*/  BSYNC B2 ;  /* 0x0000000000027941 */ /* 0x000fea0003800000 */
.L_x_4629:
        /* <DEDUP_REMOVED lines=16> */
.L_x_4635:
[----:B------:R-:W-:Y:S05]  /*2f70*/  BSYNC B3 ;  /* 0x0000000000037941 */ /* 0x000fea0003800000 */
.L_x_4634:
        /* <DEDUP_REMOVED lines=41> */
[----:B------:R-:W-:Y:S01]  /*3210*/  LOP3.LUT R5, R53, UR34, R66, 0x96, !PT ;  /* 0x0000002235057c12 */ /* 0x000fe2000f8e9642 */
[----:B------:R-:W-:Y:S01]  /*3220*/  IMAD.MOV.U32 R53, RZ, RZ, RZ ;  /* 0x000000ffff357224 */ /* 0x000fe200078e00ff */
[----:B------:R-:W-:-:S07]  /*3230*/  MOV R10, R52 ;  /* 0x00000034000a7202 */ /* 0x000fce0000000f00 */
.L_x_4633:
[----:B------:R-:W-:Y:S05]  /*3240*/  BSYNC B2 ;  /* 0x0000000000027941 */ /* 0x000fea0003800000 */
.L_x_4632:
        /* <DEDUP_REMOVED lines=23> */
.L_x_4637:
[----:B------:R-:W-:-:S07]  /*33c0*/  MOV R52, R7 ;  /* 0x0000000700347202 */ /* 0x000fce0000000f00 */
.L_x_4638:
[----:B------:R-:W-:Y:S05]  /*33d0*/  BSYNC B2 ;  /* 0x0000000000027941 */ /* 0x000fea0003800000 */
.L_x_4636:
        /* <DEDUP_REMOVED lines=18> */
.L_x_4642:
[----:B------:R-:W-:Y:S05]  /*3500*/  BSYNC B3 ;  /* 0x0000000000037941 */ /* 0x000fea0003800000 */
.L_x_4641:
        /* <DEDUP_REMOVED lines=44> */
.L_x_4640:
[----:B------:R-:W-:Y:S05]  /*37d0*/  BSYNC B2 ;  /* 0x0000000000027941 */ /* 0x000fea0003800000 */
.L_x_4639:
[----:B------:R-:W0:Y:S01]  /*37e0*/  LDC R66, c[0x0][0x298] ;  /* 0x0000a600ff427b82 */ /* 0x000e220000000800 */
[----:B------:R-:W-:Y:S01]  /*37f0*/  IMAD.U32 R55, R55, 0x10000, RZ ;  /* 0x0001000037377824 */ /* 0x000fe200078e00ff */
[----:B------:R-:W-:Y:S02]  /*3800*/  I2FP.F32.U32 R52, R52 ;  /* 0x0000003400347245 */ /* 0x000fe40000201000 */
[----:B------:R-:W-:Y:S01]  /*3810*/  @P0 PRMT R53, R19, 0x7632, R53 ;  /* 0x0000763213350816 */ /* 0x000fe20000000035 */
[----:B------:R-:W-:Y:S01]  /*3820*/  FMUL.FTZ R55, R55, R70 ;  /* 0x0000004637377220 */ /* 0x000fe20000410000 */
[----:B------:R-:W-:Y:S01]  /*3830*/  SEL R72, RZ, 0x10000, P5 ;  /* 0x00010000ff487807 */ /* 0x000fe20002800000 */
[----:B------:R-:W-:Y:S01]  /*3840*/  FFMA.FTZ R52, R52, R69, 1.1641532182693481445e-10 ;  /* 0x2f00000034347423 */ /* 0x000fe20000010045 */
[----:B------:R-:W-:Y:S02]  /*3850*/  ISETP.NE.AND P5, PT, R71, RZ, PT ;  /* 0x000000ff4700720c */ /* 0x000fe40003fa5270 */
[----:B------:R-:W-:-:S02]  /*3860*/  SEL R71, RZ, 0x100, P4 ;  /* 0x00000100ff477807 */ /* 0x000fc40002000000 */
[----:B------:R-:W-:Y:S02]  /*3870*/  FSETP.GTU.FTZ.AND P6, PT, R52, R54, PT ;  /* 0x000000363400720b */ /* 0x000fe40003fdc000 */
[----:B------:R-:W-:Y:S02]  /*3880*/  @P0 SHF.L.U32 R54, R53, 0x10, RZ ;  /* 0x0000001035360819 */ /* 0x000fe400000006ff */
[----:B------:R-:W-:Y:S02]  /*3890*/  SEL R73, RZ, 0x1000000, P6 ;  /* 0x01000000ff497807 */ /* 0x000fe40003000000 */
[----:B------:R-:W-:Y:S02]  /*38a0*/  F2FP.BF16.F32.PACK_AB R53, R58, R14 ;  /* 0x0000000e3a35723e */ /* 0x000fe400000010ff */
[----:B------:R-:W-:Y:S02]  /*38b0*/  LOP3.LUT R72, R71, R73, R72, 0xfe, !PT ;  /* 0x0000004947487212 */ /* 0x000fe400078efe48 */
[----:B------:R-:W-:Y:S01]  /*38c0*/  SEL R71, RZ, 0x1, P2 ;  /* 0x00000001ff477807 */ /* 0x000fe20001000000 */
[----:B0-----:R-:W-:Y:S01]  /*38d0*/  FMUL.FTZ R55, R55, R66 ;  /* 0x0000004237377220 */ /* 0x001fe20000410000 */
[----:B------:R-:W-:Y:S01]  /*38e0*/  SEL R73, RZ, 0x1, P3 ;  /* 0x00000001ff497807 */ /* 0x000fe20001800000 */
[----:B------:R-:W0:Y:S03]  /*38f0*/  LDC.64 R66, c[0x0][0x238] ;  /* 0x00008e00ff427b82 */ /* 0x000e260000000a00 */
[----:B------:R-:W-:-:S05]  /*3900*/  FSEL R52, R55, RZ, !P6 ;  /* 0x000000ff37347208 */ /* 0x000fca0007000000 */
[----:B------:R-:W-:Y:S01]  /*3910*/  FMUL.FTZ R69, R79, R52 ;  /* 0x000000344f457220 */ /* 0x000fe20000410000 */
[----:B------:R-:W-:-:S03]  /*3920*/  F2FP.BF16.F32.PACK_AB R52, R15, R11 ;  /* 0x0000000b0f34723e */ /* 0x000fc600000010ff */
[----:B------:R-:W-:Y:S01]  /*3930*/  @P0 FADD.FTZ R69, R54, R69 ;  /* 0x0000004536450221 */ /* 0x000fe20000010000 */
[----:B------:R-:W-:Y:S02]  /*3940*/  F2FP.BF16.F32.PACK_AB R54, R62, R59 ;  /* 0x0000003b3e36723e */ /* 0x000fe400000010ff */
[----:B------:R-:W-:Y:S02]  /*3950*/  ISETP.NE.AND P0, PT, R74, RZ, PT ;  /* 0x000000ff4a00720c */ /* 0x000fe40003f05270 */
[----:B------:R-:W-:Y:S01]  /*3960*/  F2FP.BF16.F32.PACK_AB R55, R69, R63 ;  /* 0x0000003f4537723e */ /* 0x000fe200000010ff */
        /* <DEDUP_REMOVED lines=9> */
[----:B------:R-:W-:Y:S02]  /*3a00*/  LOP3.LUT R53, R53, R73, R55, 0xfe, !PT ;  /* 0x0000004935357212 */ /* 0x000fe400078efe37 */
[----:B------:R-:W0:Y:S01]  /*3a10*/  LDC.64 R54, c[0x0][0x240] ;  /* 0x00009000ff367b82 */ /* 0x000e220000000a00 */
[----:B------:R-:W-:-:S04]  /*3a20*/  SEL R52, RZ, 0x1, P0 ;  /* 0x00000001ff347807 */ /* 0x000fc80000000000 */
[----:B------:R-:W-:Y:S01]  /*3a30*/  LOP3.LUT R52, R71, R52, RZ, 0xfc, !PT ;  /* 0x0000003447347212 */ /* 0x000fe200078efcff */
[C---:B------:R-:W-:Y:S02]  /*3a40*/  VIADD R71, R13.reuse, 0x20 ;  /* 0x000000200d477836 */ /* 0x040fe40000000000 */
[----:B0-----:R-:W-:-:S05]  /*3a50*/  IMAD.WIDE.U32 R54, R13, 0x8, R54 ;  /* 0x000000080d367825 */ /* 0x001fca00078e0036 */
[----:B------:R0:W-:Y:S02]  /*3a60*/  STG.E.64 desc[UR4][R54.64], R52 ;  /* 0x0000003436007986 */ /* 0x0001e4000c101b04 */
.L_x_4586:
[----:B------:R-:W-:Y:S05]  /*3a70*/  BSYNC B1 ;  /* 0x0000000000017941 */ /* 0x000fea0003800000 */
.L_x_4585:
        /* <DEDUP_REMOVED lines=23> */
.L_x_4646:
[----:B------:R-:W-:-:S07]  /*3bf0*/  MOV R12, R7 ;  /* 0x00000007000c7202 */ /* 0x000fce0000000f00 */
.L_x_4647:
[----:B------:R-:W-:Y:S05]  /*3c00*/  BSYNC B2 ;  /* 0x0000000000027941 */ /* 0x000fea0003800000 */
.L_x_4645:
        /* <DEDUP_REMOVED lines=16> */
.L_x_4651:
[----:B------:R-:W-:Y:S05]  /*3d10*/  BSYNC B3 ;  /* 0x0000000000037941 */ /* 0x000fea0003800000 */
.L_x_4650:
        /* <DEDUP_REMOVED lines=44> */
.L_x_4649:
[----:B------:R-:W-:Y:S05]  /*3fe0*/  BSYNC B2 ;  /* 0x0000000000027941 */ /* 0x000fea0003800000 */
.L_x_4648:
[----:B------:R-:W0:Y:S01]  /*3ff0*/  LDC R74, c[0x0][0x298] ;  /* 0x0000a600ff4a7b82 */ /* 0x000e220000000800 */
[----:B------:R-:W-:Y:S01]  /*4000*/  I2FP.F32.U32 R57, R12 ;  /* 0x0000000c00397245 */ /* 0x000fe20000201000 */
[----:B------:R-:W-:Y:S01]  /*4010*/  IMAD.MOV.U32 R68, RZ, RZ, 0x2f800000 ;  /* 0x2f800000ff447424 */ /* 0x000fe200078e00ff */
[C---:B-----5:R-:W-:Y:S01]  /*4020*/  SHF.L.U32 R61, R52.reuse, 0x10, RZ ;  /* 0x00000010343d7819 */ /* 0x060fe200000006ff */
[----:B------:R-:W-:Y:S01]  /*4030*/  BSSY B2, `(.L_x_4652) ;  /* 0x0000018000027945 */ /* 0x000fe20003800000 */
[----:B------:R-:W-:Y:S01]  /*4040*/  PRMT R52, R52, 0x7632, R52 ;  /* 0x0000763234347816 */ /* 0x000fe20000000034 */
[----:B------:R-:W-:Y:S02]  /*4050*/  FFMA.FTZ R57, R57, R68, 1.1641532182693481445e-10 ;  /* 0x2f00000039397423 */ /* 0x000fe40000010044 */
        /* <DEDUP_REMOVED lines=8> */
[----:B------:R-:W-:Y:S01]  /*40e0*/  FMUL.FTZ R12, R24, R61 ;  /* 0x0000003d180c7220 */ /* 0x000fe20000410000 */
[----:B------:R-:W-:-:S03]  /*40f0*/  IADD3 R61, R60, 0x1, RZ ;  /* 0x000000013c3d7810 */ /* 0x000fc60007ffe0ff */
        /* <DEDUP_REMOVED lines=10> */
.L_x_4653:
[----:B------:R-:W-:-:S07]  /*41a0*/  MOV R8, R7 ;  /* 0x0000000700087202 */ /* 0x000fce0000000f00 */
.L_x_4654:
[----:B------:R-:W-:Y:S05]  /*41b0*/  BSYNC B2 ;  /* 0x0000000000027941 */ /* 0x000fea0003800000 */
.L_x_4652:
        /* <DEDUP_REMOVED lines=16> */
.L_x_4658:
[----:B------:R-:W-:Y:S05]  /*42c0*/  BSYNC B3 ;  /* 0x0000000000037941 */ /* 0x000fea0003800000 */
.L_x_4657:
        /* <DEDUP_REMOVED lines=44> */
.L_x_4656:
[----:B------:R-:W-:Y:S05]  /*4590*/  BSYNC B2 ;  /* 0x0000000000027941 */ /* 0x000fea0003800000 */
.L_x_4655:
[----:B------:R-:W-:Y:S01]  /*45a0*/  I2FP.F32.U32 R57, R8 ;  /* 0x0000000800397245 */ /* 0x000fe20000201000 */
[----:B------:R-:W-:Y:S01]  /*45b0*/  IMAD.U32 R65, R52, 0x10000, RZ ;  /* 0x0001000034417824 */ /* 0x000fe200078e00ff */
[----:B------:R-:W-:Y:S01]  /*45c0*/  @P0 PRMT R8, R16, 0x7632, R8 ;  /* 0x0000763210080816 */ /* 0x000fe20000000008 */
[----:B------:R-:W-:Y:S01]  /*45d0*/  BSSY B2, `(.L_x_4659) ;  /* 0x0000016000027945 */ /* 0x000fe20003800000 */
[----:B------:R-:W-:Y:S02]  /*45e0*/  VIADD R60, R61, 0x1 ;  /* 0x000000013d3c7836 */ /* 0x000fe40000000000 */
[----:B------:R-:W-:Y:S01]  /*45f0*/  FFMA.FTZ R57, R57, R68, 1.1641532182693481445e-10 ;  /* 0x2f00000039397423 */ /* 0x000fe20000010044 */
[----:B------:R-:W-:-:S04]  /*4600*/  FMUL.FTZ R65, R65, R70 ;  /* 0x0000004641417220 */ /* 0x000fc80000410000 */
[----:B------:R-:W-:Y:S01]  /*4610*/  FMUL.FTZ R65, R65, R74 ;  /* 0x0000004a41417220 */ /* 0x000fe20000410000 */
[----:B------:R-:W-:Y:S02]  /*4620*/  FSETP.GTU.FTZ.AND P1, PT, R57, R66, PT ;  /* 0x000000423900720b */ /* 0x000fe40003f3c000 */
[----:B------:R-:W-:Y:S02]  /*4630*/  @P0 SHF.L.U32 R57, R8, 0x10, RZ ;  /* 0x0000001008390819 */ /* 0x000fe400000006ff */
        /* <DEDUP_REMOVED lines=14> */
.L_x_4660:
[----:B------:R-:W-:-:S07]  /*4720*/  IMAD.MOV.U32 R8, RZ, RZ, R7 ;  /* 0x000000ffff087224 */ /* 0x000fce00078e0007 */
.L_x_4661:
[----:B------:R-:W-:Y:S05]  /*4730*/  BSYNC B2 ;  /* 0x0000000000027941 */ /* 0x000fea0003800000 */
.L_x_4659:
        /* <DEDUP_REMOVED lines=16> */
.L_x_4665:
[----:B------:R-:W-:Y:S05]  /*4840*/  BSYNC B3 ;  /* 0x0000000000037941 */ /* 0x000fea0003800000 */
.L_x_4664:
        /* <DEDUP_REMOVED lines=44> */
.L_x_4663:
[----:B------:R-:W-:Y:S05]  /*4b10*/  BSYNC B2 ;  /* 0x0000000000027941 */ /* 0x000fea0003800000 */
.L_x_4662:
        /* <DEDUP_REMOVED lines=23> */
.L_x_4667:
[----:B------:R-:W-:-:S07]  /*4c90*/  MOV R52, R7 ;  /* 0x0000000700347202 */ /* 0x000fce0000000f00 */
.L_x_4668:
[----:B------:R-:W-:Y:S05]  /*4ca0*/  BSYNC B2 ;  /* 0x0000000000027941 */ /* 0x000fea0003800000 */
.L_x_4666:
        /* <DEDUP_REMOVED lines=16> */
.L_x_4672:
[----:B------:R-:W-:Y:S05]  /*4db0*/  BSYNC B3 ;  /* 0x0000000000037941 */ /* 0x000fea0003800000 */
.L_x_4671:
        /* <DEDUP_REMOVED lines=44> */
.L_x_4670:
[----:B------:R-:W-:Y:S05]  /*5080*/  BSYNC B2 ;  /* 0x0000000000027941 */ /* 0x000fea0003800000 */
.L_x_4669:
        /* <DEDUP_REMOVED lines=23> */
.L_x_4674:
[----:B------:R-:W-:-:S07]  /*5200*/  IMAD.MOV.U32 R8, RZ, RZ, R7 ;  /* 0x000000ffff087224 */ /* 0x000fce00078e0007 */
.L_x_4675:
[----:B------:R-:W-:Y:S05]  /*5210*/  BSYNC B2 ;  /* 0x0000000000027941 */ /* 0x000fea0003800000 */
.L_x_4673:
        /* <DEDUP_REMOVED lines=16> */
.L_x_4679:
[----:B------:R-:W-:Y:S05]  /*5320*/  BSYNC B3 ;  /* 0x0000000000037941 */ /* 0x000fea0003800000 */
.L_x_4678:
        /* <DEDUP_REMOVED lines=44> */
.L_x_4677:
[----:B------:R-:W-:Y:S05]  /*55f0*/  BSYNC B2 ;  /* 0x0000000000027941 */ /* 0x000fea0003800000 */
.L_x_4676:
        /* <DEDUP_REMOVED lines=9> */
[----:B------:R-:W-:-:S04]  /*5690*/  IADD3 R53, R64, 0x1, RZ ;  /* 0x0000000140357810 */ /* 0x000fc80007ffe0ff */
        /* <DEDUP_REMOVED lines=13> */
.L_x_4681:
[----:B------:R-:W-:-:S07]  /*5770*/  MOV R52, R7 ;  /* 0x0000000700347202 */ /* 0x000fce0000000f00 */
.L_x_4682:
[----:B------:R-:W-:Y:S05]  /*5780*/  BSYNC B2 ;  /* 0x0000000000027941 */ /* 0x000fea0003800000 */
.L_x_4680:
        /* <DEDUP_REMOVED lines=16> */
.L_x_4686:
[----:B------:R-:W-:Y:S05]  /*5890*/  BSYNC B3 ;  /* 0x0000000000037941 */ /* 0x000fea0003800000 */
.L_x_4685:
        /* <DEDUP_REMOVED lines=44> */
.L_x_4684:
[----:B------:R-:W-:Y:S05]  /*5b60*/  BSYNC B2 ;  /* 0x0000000000027941 */ /* 0x000fea0003800000 */
.L_x_4683:
[----:B------:R-:W0:Y:S01]  /*5b70*/  LDC R54, c[0x0][0x294] ;  /* 0x0000a500ff367b82 */ /* 0x000e220000000800 */
        /* <DEDUP_REMOVED lines=9> */
[----:B0-----:R-:W-:Y:S02]  /*5c10*/  FSETP.GTU.FTZ.AND P4, PT, R65, R54, PT ;  /* 0x000000364100720b */ /* 0x001fe40003f9c000 */
        /* <DEDUP_REMOVED lines=13> */
.L_x_4688:
[----:B------:R-:W-:-:S07]  /*5cf0*/  IMAD.MOV.U32 R8, RZ, RZ, R7 ;  /* 0x000000ffff087224 */ /* 0x000fce00078e0007 */
.L_x_4689:
[----:B------:R-:W-:Y:S05]  /*5d00*/  BSYNC B2 ;  /* 0x0000000000027941 */ /* 0x000fea0003800000 */
.L_x_4687:
        /* <DEDUP_REMOVED lines=16> */
.L_x_4693:
[----:B------:R-:W-:Y:S05]  /*5e10*/  BSYNC B3 ;  /* 0x0000000000037941 */ /* 0x000fea0003800000 */
.L_x_4692:
        /* <DEDUP_REMOVED lines=44> */
.L_x_4691:
[----:B------:R-:W-:Y:S05]  /*60e0*/  BSYNC B2 ;  /* 0x0000000000027941 */ /* 0x000fea0003800000 */
.L_x_4690:
[----:B------:R-:W-:Y:S01]  /*60f0*/  I2FP.F32.U32 R53, R8 ;  /* 0x0000000800357245 */ /* 0x000fe20000201000 */
[----:B------:R-:W-:Y:S01]  /*6100*/  @P0 IMAD.U32 R8, R19, 0x10000, RZ ;  /* 0x0001000013080824 */ /* 0x000fe200078e00ff */
[----:B------:R-:W-:Y:S01]  /*6110*/  SHF.L.U32 R65, R55, 0x10, RZ ;  /* 0x0000001037417819 */ /* 0x000fe200000006ff */
[----:B------:R-:W-:Y:S01]  /*6120*/  BSSY B2, `(.L_x_4694) ;  /* 0x0000015000027945 */ /* 0x000fe20003800000 */
[----:B------:R-:W-:Y:S01]  /*6130*/  ISETP.NE.AND P6, PT, R52, 0x1, PT ;  /* 0x000000013400780c */ /* 0x000fe20003fc5270 */
[----:B------:R-:W-:Y:S01]  /*6140*/  FFMA.FTZ R53, R53, R68, 1.1641532182693481445e-10 ;  /* 0x2f00000035357423 */ /* 0x000fe20000010044 */
[----:B------:R-:W-:Y:S01]  /*6150*/  PRMT R55, R55, 0x7632, R55 ;  /* 0x0000763237377816 */ /* 0x000fe20000000037 */
[----:B------:R-:W-:-:S03]  /*6160*/  FMUL.FTZ R65, R65, R70 ;  /* 0x0000004641417220 */ /* 0x000fc60000410000 */
[----:B------:R-:W-:Y:S01]  /*6170*/  FSETP.GTU.FTZ.AND P5, PT, R53, R54, PT ;  /* 0x000000363500720b */ /* 0x000fe20003fbc000 */
[----:B------:R-:W-:-:S05]  /*6180*/  FMUL.FTZ R65, R65, R74 ;  /* 0x0000004a41417220 */ /* 0x000fca0000410000 */
        /* <DEDUP_REMOVED lines=13> */
.L_x_4695:
[----:B------:R-:W-:-:S07]  /*6260*/  MOV R54, R7 ;  /* 0x0000000700367202 */ /* 0x000fce0000000f00 */
.L_x_4696:
[----:B------:R-:W-:Y:S05]  /*6270*/  BSYNC B2 ;  /* 0x0000000000027941 */ /* 0x000fea0003800000 */
.L_x_4694:
        /* <DEDUP_REMOVED lines=18> */
.L_x_4700:
[----:B------:R-:W-:Y:S05]  /*63a0*/  BSYNC B3 ;  /* 0x0000000000037941 */ /* 0x000fea0003800000 */
.L_x_4699:
        /* <DEDUP_REMOVED lines=44> */
.L_x_4698:
[----:B------:R-:W-:Y:S05]  /*6670*/  BSYNC B2 ;  /* 0x0000000000027941 */ /* 0x000fea0003800000 */
.L_x_4697:
[----:B------:R-:W0:Y:S01]  /*6680*/  LDC R66, c[0x0][0x294] ;  /* 0x0000a500ff427b82 */ /* 0x000e220000000800 */
[----:B------:R-:W-:Y:S01]  /*6690*/  I2FP.F32.U32 R53, R54 ;  /* 0x0000003600357245 */ /* 0x000fe20000201000 */
[----:B------:R-:W-:Y:S01]  /*66a0*/  IMAD.U32 R55, R55, 0x10000, RZ ;  /* 0x0001000037377824 */ /* 0x000fe200078e00ff */
[----:B------:R-:W-:Y:S02]  /*66b0*/  @P0 PRMT R52, R19, 0x7632, R52 ;  /* 0x0000763213340816 */ /* 0x000fe40000000034 */
[----:B------:R-:W-:Y:S01]  /*66c0*/  F2FP.BF16.F32.PACK_AB R54, R64, R61 ;  /* 0x0000003d4036723e */ /* 0x000fe200000010ff */
[----:B------:R-:W-:Y:S01]  /*66d0*/  FMUL.FTZ R55, R55, R70 ;  /* 0x0000004637377220 */ /* 0x000fe20000410000 */
[----:B------:R-:W-:Y:S01]  /*66e0*/  FFMA.FTZ R53, R53, R68, 1.1641532182693481445e-10 ;  /* 0x2f00000035357423 */ /* 0x000fe20000010044 */
[----:B------:R-:W-:Y:S02]  /*66f0*/  SEL R70, RZ, 0x10000, P5 ;  /* 0x00010000ff467807 */ /* 0x000fe40002800000 */
[----:B------:R-:W-:Y:S01]  /*6700*/  FMUL.FTZ R55, R55, R74 ;  /* 0x0000004a37377220 */ /* 0x000fe20000410000 */
[----:B------:R-:W-:-:S02]  /*6710*/  ISETP.NE.AND P5, PT, R73, RZ, PT ;  /* 0x000000ff4900720c */ /* 0x000fc40003fa5270 */
[----:B------:R-:W-:Y:S02]  /*6720*/  SEL R73, RZ, 0x100, P4 ;  /* 0x00000100ff497807 */ /* 0x000fe40002000000 */
[----:B0-----:R-:W-:Y:S02]  /*6730*/  FSETP.GTU.FTZ.AND P6, PT, R53, R66, PT ;  /* 0x000000423500720b */ /* 0x001fe40003fdc000 */
[----:B------:R-:W-:Y:S02]  /*6740*/  @P0 SHF.L.U32 R53, R52, 0x10, RZ ;  /* 0x0000001034350819 */ /* 0x000fe400000006ff */
[----:B------:R-:W-:Y:S02]  /*6750*/  FSEL R68, R55, RZ, !P6 ;  /* 0x000000ff37447208 */ /* 0x000fe40007000000 */
[----:B------:R-:W-:-:S03]  /*6760*/  F2FP.BF16.F32.PACK_AB R52, R56, R12 ;  /* 0x0000000c3834723e */ /* 0x000fc600000010ff */
[----:B------:R-:W-:-:S04]  /*6770*/  FMUL.FTZ R68, R23, R68 ;  /* 0x0000004417447220 */ /* 0x000fc80000410000 */
[----:B------:R-:W-:Y:S01]  /*6780*/  @P0 FADD.FTZ R68, R53, R68 ;  /* 0x0000004435440221 */ /* 0x000fe20000010000 */
[C---:B------:R-:W-:Y:S02]  /*6790*/  LEA R66, P0, R71.reuse, UR12, 0x4 ;  /* 0x0000000c47427c11 */ /* 0x040fe4000f8020ff */
[----:B------:R-:W-:Y:S02]  /*67a0*/  F2FP.BF16.F32.PACK_AB R53, R60, R57 ;  /* 0x000000393c35723e */ /* 0x000fe400000010ff */
[----:B------:R-:W-:Y:S02]  /*67b0*/  LEA.HI.X R67, R71, UR13, RZ, 0x4, P0 ;  /* 0x0000000d47437c11 */ /* 0x000fe400080f24ff */
[----:B------:R-:W-:Y:S02]  /*67c0*/  ISETP.NE.AND P0, PT, R72, RZ, PT ;  /* 0x000000ff4800720c */ /* 0x000fe40003f05270 */
[----:B------:R-:W-:Y:S02]  /*67d0*/  SEL R72, RZ, 0x1000000, P6 ;  /* 0x01000000ff487807 */ /* 0x000fe40003000000 */
[----:B------:R-:W-:-:S02]  /*67e0*/  F2FP.BF16.F32.PACK_AB R55, R68, R65 ;  /* 0x000000414437723e */ /* 0x000fc400000010ff */
        /* <DEDUP_REMOVED lines=17> */
.L_x_4644:
[----:B------:R-:W-:Y:S05]  /*6900*/  BSYNC B1 ;  /* 0x0000000000017941 */ /* 0x000fea0003800000 */
.L_x_4643:
        /* <DEDUP_REMOVED lines=78> */
.L_x_4718:
        /* <DEDUP_REMOVED lines=10> */
[----:B------:R-:W-:Y:S02]  /*6e90*/  FSEL R71, R67, RZ, P0 ;  /* 0x000000ff43477208 */ /* 0x000fe40000000000 */
        /* <DEDUP_REMOVED lines=16> */
[C---:B------:R-:W-:Y:S01]  /*6fa0*/  FMUL.FTZ R66, R70.reuse, R73 ;  /* 0x0000004946427220 */ /* 0x040fe20000410000 */
[----:B------:R-:W-:Y:S01]  /*6fb0*/  FMUL.FTZ R54, R70, R55 ;  /* 0x0000003746367220 */ /* 0x000fe20000410000 */
[----:B------:R-:W-:Y:S01]  /*6fc0*/  FFMA.FTZ R55, R84, R67, R44 ;  /* 0x0000004354377223 */ /* 0x000fe2000001002c */
[--C-:B------:R-:W-:Y:S01]  /*6fd0*/  FADD.FTZ R73, R69, -R71.reuse ;  /* 0x8000004745497221 */ /* 0x100fe20000010000 */
[----:B------:R-:W-:Y:S01]  /*6fe0*/  F2FP.BF16.F32.PACK_AB R52, R53, R52 ;  /* 0x000000343534723e */ /* 0x000fe200000010ff */
[----:B------:R-:W-:Y:S01]  /*6ff0*/  FADD.FTZ R53, R14, -R71 ;  /* 0x800000470e357221 */ /* 0x000fe20000010000 */
[----:B------:R-:W-:Y:S01]  /*7000*/  FFMA.FTZ R72, R85, R66, R45 ;  /* 0x0000004255487223 */ /* 0x000fe2000001002d */
[----:B------:R-:W-:Y:S01]  /*7010*/  FFMA.FTZ R54, R91, R54, R51 ;  /* 0x000000365b367223 */ /* 0x000fe20000010033 */
[----:B------:R-:W1:Y:S01]  /*7020*/  LDC.64 R66, c[0x0][0x2b8] ;  /* 0x0000ae00ff427b82 */ /* 0x000e620000000a00 */
[----:B------:R-:W-:-:S04]  /*7030*/  FMUL.FTZ R53, R70, R53 ;  /* 0x0000003546357220 */ /* 0x000fc80000410000 */
[----:B------:R-:W-:-:S05]  /*7040*/  FFMA.FTZ R53, R90, R53, R50 ;  /* 0x000000355a357223 */ /* 0x000fca0000010032 */
[----:B------:R-:W-:Y:S02]  /*7050*/  F2FP.BF16.F32.PACK_AB R53, R54, R53 ;  /* 0x000000353635723e */ /* 0x000fe400000010ff */
[----:B------:R-:W-:Y:S01]  /*7060*/  F2FP.BF16.F32.PACK_AB R54, R72, R55 ;  /* 0x000000374836723e */ /* 0x000fe200000010ff */
[----:B------:R-:W-:Y:S01]  /*7070*/  FADD.FTZ R55, R63, -R71 ;  /* 0x800000473f377221 */ /* 0x000fe20000010000 */
[----:B------:R-:W-:-:S03]  /*7080*/  FMUL.FTZ R72, R70, R73 ;  /* 0x0000004946487220 */ /* 0x000fc60000410000 */
[----:B------:R-:W-:Y:S01]  /*7090*/  FMUL.FTZ R55, R70, R55 ;  /* 0x0000003746377220 */ /* 0x000fe20000410000 */
[----:B------:R-:W-:-:S03]  /*70a0*/  FFMA.FTZ R72, R87, R72, R47 ;  /* 0x0000004857487223 */ /* 0x000fc6000001002f */
[----:B------:R-:W-:Y:S01]  /*70b0*/  FFMA.FTZ R55, R86, R55, R46 ;  /* 0x0000003756377223 */ /* 0x000fe2000001002e */
[----:B-1----:R-:W-:-:S04]  /*70c0*/  IMAD.WIDE.U32 R66, R13, 0x10, R66 ;  /* 0x000000100d427825 */ /* 0x002fc800078e0042 */
[----:B------:R-:W-:Y:S01]  /*70d0*/  F2FP.BF16.F32.PACK_AB R55, R72, R55 ;  /* 0x000000374837723e */ /* 0x000fe200000010ff */
[----:B------:R-:W-:-:S04]  /*70e0*/  VIADD R13, R13, 0x20 ;  /* 0x000000200d0d7836 */ /* 0x000fc80000000000 */
[----:B------:R2:W-:Y:S03]  /*70f0*/  STG.E.128 desc[UR4][R66.64], R52 ;  /* 0x0000003442007986 */ /* 0x0005e6000c101d04 */
.L_x_4703:
[----:B------:R-:W-:Y:S05]  /*7100*/  BSYNC B1 ;  /* 0x0000000000017941 */ /* 0x000fea0003800000 */
.L_x_4702:
        /* <DEDUP_REMOVED lines=23> */
[----:B------:R-:W1:Y:S01]  /*7280*/  LDC.64 R66, c[0x0][0x2b8] ;  /* 0x0000ae00ff427b82 */ /* 0x000e620000000a00 */
        /* <DEDUP_REMOVED lines=8> */
[----:B-1----:R-:W-:-:S05]  /*7310*/  IMAD.WIDE.U32 R66, R13, 0x10, R66 ;  /* 0x000000100d427825 */ /* 0x002fca00078e0042 */
[----:B------:R3:W-:Y:S02]  /*7320*/  STG.E.128 desc[UR4][R66.64], R52 ;  /* 0x0000003442007986 */ /* 0x0007e4000c101d04 */
.L_x_4705:
[----:B------:R-:W-:Y:S05]  /*7330*/  BSYNC B1 ;  /* 0x0000000000017941 */ /* 0x000fea0003800000 */
.L_x_4704:
[----:B-123--:R-:W1:Y:S02]  /*7340*/  LDC.64 R52, c[0x0][0x210] ;  /* 0x00008400ff347b82 */ /* 0x00ee640000000a00 */
[----:B-1----:R-:W-:-:S04]  /*7350*/  LEA R0, R52, R0, 0x2 ;  /* 0x0000000034007211 */ /* 0x002fc800078e10ff */
[----:B------:R-:W-:-:S13]  /*7360*/  ISETP.GE.AND P0, PT, R0, R53, PT ;  /* 0x000000350000720c */ /* 0x000fda0003f06270 */
[----:B------:R-:W-:Y:S05]  /*7370*/  @!P0 BRA `(.L_x_4706) ;  /* 0xffffff9400d88947 */ /* 0x000fea000383ffff */
[----:B------:R-:W-:Y:S05]  /*7380*/  BSYNC B0 ;  /* 0x0000000000007941 */ /* 0x000fea0003800000 */
.L_x_4584:
[----:B------:R-:W-:Y:S05]  /*7390*/  EXIT ;  /* 0x000000000000794d */ /* 0x000fea0003800000 */
.L_x_4701:
[----:B------:R-:W-:Y:S01]  /*73a0*/  HFMA2.MMA R66, -RZ, RZ, 0, 1.847743988037109375e-06 ;  /* 0x0000001fff427435 */ /* 0x000fe200000001ff */
[----:B------:R-:W-:Y:S01]  /*73b0*/  BSSY B1, `(.L_x_4707) ;  /* 0x0000006000017945 */ /* 0x000fe20003800000 */
[----:B------:R-:W-:Y:S02]  /*73c0*/  IMAD.MOV.U32 R70, RZ, RZ, 0x1 ;  /* 0x00000001ff467424 */ /* 0x000fe400078e00ff */
[----:B------:R-:W-:-:S07]  /*73d0*/  IMAD.MOV.U32 R55, RZ, RZ, -0x1 ;  /* 0xffffffffff377424 */ /* 0x000fce00078e00ff */
[----:B-----5:R-:W-:Y:S05]  /*73e0*/  WARPSYNC.COLLECTIVE R55, `(.L_x_4708) ;  /* 0x0000000037087348 */ /* 0x020fea0003c00000 */
[----:B------:R0:W1:Y:S02]  /*73f0*/  SHFL.BFLY P2, R71, R53, R70, R66 ;  /* 0x0c00004635477389 */ /* 0x0000640000040042 */
[----:B01---5:R-:W-:Y:S01]  /*7400*/  ENDCOLLECTIVE ;  /* 0x000000000000791b */ /* 0x023fe20003800000 */
.L_x_4708:
[----:B------:R-:W-:Y:S05]  /*7410*/  BSYNC B1 ;  /* 0x0000000000017941 */ /* 0x000fea0003800000 */
.L_x_4707:
[----:B------:R-:W-:Y:S01]  /*7420*/  FADD.FTZ R72, R53, R71 ;  /* 0x0000004735487221 */ /* 0x000fe20000010000 */
[----:B------:R-:W-:Y:S01]  /*7430*/  HFMA2.MMA R66, -RZ, RZ, 0, 1.847743988037109375e-06 ;  /* 0x0000001fff427435 */ /* 0x000fe200000001ff */
[----:B------:R-:W-:Y:S01]  /*7440*/  IMAD.MOV.U32 R70, RZ, RZ, 0x2 ;  /* 0x00000002ff467424 */ /* 0x000fe200078e00ff */
[----:B------:R-:W0:Y:S01]  /*7450*/  LDC R54, c[0x0][0x290] ;  /* 0x0000a400ff367b82 */ /* 0x000e220000000800 */
[----:B------:R-:W-:Y:S01]  /*7460*/  IMAD.MOV.U32 R55, RZ, RZ, -0x1 ;  /* 0xffffffffff377424 */ /* 0x000fe200078e00ff */
[----:B------:R-:W-:-:S07]  /*7470*/  MOV R53, R72 ;  /* 0x0000004800357202 */ /* 0x000fce0000000f00 */
[----:B0-----:R-:W-:Y:S05]  /*7480*/  WARPSYNC.COLLECTIVE R55, `(.L_x_4709) ;  /* 0x0000000037087348 */ /* 0x001fea0003c00000 */
[----:B------:R1:W2:Y:S02]  /*7490*/  SHFL.BFLY P2, R71, R53, R70, R66 ;  /* 0x0c00004635477389 */ /* 0x0002a40000040042 */
[----:B012---:R-:W-:Y:S01]  /*74a0*/  ENDCOLLECTIVE ;  /* 0x000000000000791b */ /* 0x007fe20003800000 */
.L_x_4709:
[----:B------:R-:W-:Y:S02]  /*74b0*/  IMAD.MOV.U32 R70, RZ, RZ, 0x4 ;  /* 0x00000004ff467424 */ /* 0x000fe400078e00ff */
[----:B------:R-:W-:-:S05]  /*74c0*/  FADD.FTZ R73, R72, R71 ;  /* 0x0000004748497221 */ /* 0x000fca0000010000 */
[----:B------:R-:W-:-:S07]  /*74d0*/  MOV R53, R73 ;  /* 0x0000004900357202 */ /* 0x000fce0000000f00 */
[----:B------:R-:W-:Y:S05]  /*74e0*/  WARPSYNC.COLLECTIVE R55, `(.L_x_4710) ;  /* 0x0000000037087348 */ /* 0x000fea0003c00000 */
[----:B------:R0:W1:Y:S02]  /*74f0*/  SHFL.BFLY P2, R71, R53, R70, R66 ;  /* 0x0c00004635477389 */ /* 0x0000640000040042 */
[----:B01----:R-:W-:Y:S01]  /*7500*/  ENDCOLLECTIVE ;  /* 0x000000000000791b */ /* 0x003fe20003800000 */
.L_x_4710:
[----:B------:R-:W-:Y:S02]  /*7510*/  IMAD.MOV.U32 R70, RZ, RZ, 0x8 ;  /* 0x00000008ff467424 */ /* 0x000fe400078e00ff */
[----:B------:R-:W-:-:S05]  /*7520*/  FADD.FTZ R74, R73, R71 ;  /* 0x00000047494a7221 */ /* 0x000fca0000010000 */
[----:B------:R-:W-:-:S07]  /*7530*/  MOV R53, R74 ;  /* 0x0000004a00357202 */ /* 0x000fce0000000f00 */
[----:B------:R-:W-:Y:S05]  /*7540*/  WARPSYNC.COLLECTIVE R55, `(.L_x_4711) ;  /* 0x0000000037087348 */ /* 0x000fea0003c00000 */
[----:B------:R0:W1:Y:S02]  /*7550*/  SHFL.BFLY P2, R71, R53, R70, R66 ;  /* 0x0c00004635477389 */ /* 0x0000640000040042 */
[----:B01----:R-:W-:Y:S01]  /*7560*/  ENDCOLLECTIVE ;  /* 0x000000000000791b */ /* 0x003fe20003800000 */
.L_x_4711:
[----:B------:R-:W-:Y:S02]  /*7570*/  IMAD.MOV.U32 R70, RZ, RZ, 0x10 ;  /* 0x00000010ff467424 */ /* 0x000fe400078e00ff */
[----:B------:R-:W-:-:S05]  /*7580*/  FADD.FTZ R74, R74, R71 ;  /* 0x000000474a4a7221 */ /* 0x000fca0000010000 */
[----:B------:R-:W-:-:S07]  /*7590*/  MOV R53, R74 ;  /* 0x0000004a00357202 */ /* 0x000fce0000000f00 */
[----:B------:R-:W-:Y:S05]  /*75a0*/  WARPSYNC.COLLECTIVE R55, `(.L_x_4712) ;  /* 0x0000000037087348 */ /* 0x000fea0003c00000 */
[----:B------:R0:W1:Y:S02]  /*75b0*/  SHFL.BFLY P2, R71, R53, R70, R66 ;  /* 0x0c00004635477389 */ /* 0x0000640000040042 */
[----:B01----:R-:W-:Y:S01]  /*75c0*/  ENDCOLLECTIVE ;  /* 0x000000000000791b */ /* 0x003fe20003800000 */
.L_x_4712:
[----:B------:R-:W-:Y:S02]  /*75d0*/  IMAD.MOV.U32 R70, RZ, RZ, 0x1 ;  /* 0x00000001ff467424 */ /* 0x000fe400078e00ff */
        /* <DEDUP_REMOVED lines=35> */
[----:B------:R-:W-:-:S04]  /*7810*/  HFMA2.MMA R66, -RZ, RZ, 0, 1.847743988037109375e-06 ;  /* 0x0000001fff427435 */ /* 0x000fc800000001ff */
[----:B------:R-:W-:-:S07]  /*7820*/  MOV R53, R52 ;  /* 0x0000003400357202 */ /* 0x000fce0000000f00 */
[----:B------:R-:W-:Y:S05]  /*7830*/  WARPSYNC.COLLECTIVE R55, `(.L_x_4713) ;  /* 0x0000000037087348 */ /* 0x000fea0003c00000 */
[----:B------:R0:W1:Y:S02]  /*7840*/  SHFL.BFLY P2, R71, R53, R70, R66 ;  /* 0x0c00004635477389 */ /* 0x0000640000040042 */
[----:B01----:R-:W-:Y:S01]  /*7850*/  ENDCOLLECTIVE ;  /* 0x000000000000791b */ /* 0x003fe20003800000 */
.L_x_4713:
[----:B------:R-:W-:Y:S02]  /*7860*/  IMAD.MOV.U32 R70, RZ, RZ, 0x2 ;  /* 0x00000002ff467424 */ /* 0x000fe400078e00ff */
[----:B------:R-:W-:-:S07]  /*7870*/  FADD.FTZ R53, R52, R71 ;  /* 0x0000004734357221 */ /* 0x000fce0000010000 */
[----:B------:R-:W-:Y:S05]  /*7880*/  WARPSYNC.COLLECTIVE R55, `(.L_x_4714) ;  /* 0x0000000037087348 */ /* 0x000fea0003c00000 */
[----:B------:R0:W1:Y:S02]  /*7890*/  SHFL.BFLY P2, R71, R53, R70, R66 ;  /* 0x0c00004635477389 */ /* 0x0000640000040042 */
[----:B01----:R-:W-:Y:S01]  /*78a0*/  ENDCOLLECTIVE ;  /* 0x000000000000791b */ /* 0x003fe20003800000 */
.L_x_4714:
[----:B------:R-:W-:Y:S02]  /*78b0*/  IMAD.MOV.U32 R70, RZ, RZ, 0x4 ;  /* 0x00000004ff467424 */ /* 0x000fe400078e00ff */
[----:B------:R-:W-:-:S05]  /*78c0*/  FADD.FTZ R72, R53, R71 ;  /* 0x0000004735487221 */ /* 0x000fca0000010000 */
[----:B------:R-:W-:-:S07]  /*78d0*/  MOV R53, R72 ;  /* 0x0000004800357202 */ /* 0x000fce0000000f00 */
[----:B------:R-:W-:Y:S05]  /*78e0*/  WARPSYNC.COLLECTIVE R55, `(.L_x_4715) ;  /* 0x0000000037087348 */ /* 0x000fea0003c00000 */
[----:B------:R0:W1:Y:S02]  /*78f0*/  SHFL.BFLY P2, R71, R53, R70, R66 ;  /* 0x0c00004635477389 */ /* 0x0000640000040042 */
[----:B01----:R-:W-:Y:S01]  /*7900*/  ENDCOLLECTIVE ;  /* 0x000000000000791b */ /* 0x003fe20003800000 */
.L_x_4715:
[----:B------:R-:W-:Y:S02]  /*7910*/  IMAD.MOV.U32 R70, RZ, RZ, 0x8 ;  /* 0x00000008ff467424 */ /* 0x000fe400078e00ff */
[----:B------:R-:W-:-:S05]  /*7920*/  FADD.FTZ R73, R72, R71 ;  /* 0x0000004748497221 */ /* 0x000fca0000010000 */
[----:B------:R-:W-:-:S07]  /*7930*/  MOV R53, R73 ;  /* 0x0000004900357202 */ /* 0x000fce0000000f00 */
[----:B------:R-:W-:Y:S05]  /*7940*/  WARPSYNC.COLLECTIVE R55, `(.L_x_4716) ;  /* 0x0000000037087348 */ /* 0x000fea0003c00000 */
[----:B------:R0:W1:Y:S02]  /*7950*/  SHFL.BFLY P2, R71, R53, R70, R66 ;  /* 0x0c00004635477389 */ /* 0x0000640000040042 */
[----:B01----:R-:W-:Y:S01]  /*7960*/  ENDCOLLECTIVE ;  /* 0x000000000000791b */ /* 0x003fe20003800000 */
.L_x_4716:
[----:B------:R-:W-:Y:S01]  /*7970*/  HFMA2.MMA R70, -RZ, RZ, 0, 9.5367431640625e-07 ;  /* 0x00000010ff467435 */ /* 0x000fe200000001ff */
[----:B------:R-:W-:-:S05]  /*7980*/  FADD.FTZ R74, R73, R71 ;  /* 0x00000047494a7221 */ /* 0x000fca0000010000 */
[----:B------:R-:W-:-:S07]  /*7990*/  MOV R53, R74 ;  /* 0x0000004a00357202 */ /* 0x000fce0000000f00 */
[----:B------:R-:W-:Y:S05]  /*79a0*/  WARPSYNC.COLLECTIVE R55, `(.L_x_4717) ;  /* 0x0000000037087348 */ /* 0x000fea0003c00000 */
[----:B------:R0:W1:Y:S02]  /*79b0*/  SHFL.BFLY P2, R71, R53, R70, R66 ;  /* 0x0c00004635477389 */ /* 0x0000640000040042 */
[----:B01----:R-:W-:Y:S01]  /*79c0*/  ENDCOLLECTIVE ;  /* 0x000000000000791b */ /* 0x003fe20003800000 */
.L_x_4717:
[----:B------:R-:W-:Y:S05]  /*79d0*/  BRA `(.L_x_4718) ;  /* 0xfffffff400047947 */ /* 0x000fea000383ffff */
.L_x_4719:
        /* <DEDUP_REMOVED lines=10> */
.L_x_16516:


//--------------------- .text._ZN10layer_norm13ln_fwd_kernelINS_13Kernel_traitsIf13__nv_bfloat16S2_S2_fjLj512ELj1ELj4ELj1ELj16ENS_18Kernel_traits_baseILj512EfS2_S2_S2_fjLj128EEEEELb1ELb1ELb0ELb1EEEvNS_9FwdParamsE --------------------------
	.section	.text._ZN10layer_norm13ln_fwd_kernelINS_13Kernel_traitsIf13__nv_bfloat16S2_S2_fjLj512ELj1ELj4ELj1ELj16ENS_18Kernel_traits_baseILj512EfS2_S2_S2_fjLj128EEEEELb1ELb1ELb0ELb1EEEvNS_9FwdParamsE,"ax",@progbits
	.align	128
        .global         _ZN10layer_norm13ln_fwd_kernelINS_13Kernel_traitsIf13__nv_bfloat16S2_S2_fjLj512ELj1ELj4ELj1ELj16ENS_18Kernel_traits_baseILj512EfS2_S2_S2_fjLj128EEEEELb1ELb1ELb0ELb1EEEvNS_9FwdParamsE
        .type           _ZN10layer_norm13ln_fwd_kernelINS_13Kernel_traitsIf13__nv_bfloat16S2_S2_fjLj512ELj1ELj4ELj1ELj16ENS_18Kernel_traits_baseILj512EfS2_S2_S2_fjLj128EEEEELb1ELb1ELb0ELb1EEEvNS_9FwdParamsE,@function
        .size           _ZN10layer_norm13ln_fwd_kernelINS_13Kernel_traitsIf13__nv_bfloat16S2_S2_fjLj512ELj1ELj4ELj1ELj16ENS_18Kernel_traits_baseILj512EfS2_S2_S2_fjLj128EEEEELb1ELb1ELb0ELb1EEEvNS_9FwdParamsE,(.L_x_16517 - _ZN10layer_norm13ln_fwd_kernelINS_13Kernel_traitsIf13__nv_bfloat16S2_S2_fjLj512ELj1ELj4ELj1ELj16ENS_18Kernel_traits_baseILj512EfS2_S2_S2_fjLj128EEEEELb1ELb1ELb0ELb1EEEvNS_9FwdParamsE)
        .other          _ZN10layer_norm13ln_fwd_kernelINS_13Kernel_traitsIf13__nv_bfloat16S2_S2_fjLj512ELj1ELj4ELj1ELj16ENS_18Kernel_traits_baseILj512EfS2_S2_S2_fjLj128EEEEELb1ELb1ELb0ELb1EEEvNS_9FwdParamsE,@"STO_CUDA_ENTRY STV_DEFAULT"
_ZN10layer_norm13ln_fwd_kernelINS_13Kernel_traitsIf13__nv_bfloat16S2_S2_fjLj512ELj1ELj4ELj1ELj16ENS_18Kernel_traits_baseILj512EfS2_S2_S2_fjLj128EEEEELb1ELb1ELb0ELb1EEEvNS_9FwdParamsE:
.text._ZN10layer_norm13ln_fwd_kernelINS_13Kernel_traitsIf13__nv_bfloat16S2_S2_fjLj512ELj1ELj4ELj1ELj16ENS_18Kernel_traits_baseILj512EfS2_S2_S2_fjLj128EEEEELb1ELb1ELb0ELb1EEEvNS_9FwdParamsE:
[----:B------:R-:W-:Y:S01]  /*0000*/  LDC R1, c[0x0][0x28] ;  /* 0x00000a00ff017b82 */ /* 0x000fe20000000800 */
[----:B------:R-:W-:Y:S01]  /*0010*/  ULDC.U8 UR4, c[0x0][0x2f4] ;  /* 0x0000bd0000047ab9 */ /* 0x000fe20000000000 */
[----:B------:R-:W-:Y:S01]  /*0020*/  ULDC.64 UR6, c[0x0][0x2e0] ;  /* 0x0000b80000067ab9 */ /* 0x000fe20000000a00 */
[----:B------:R-:W-:Y:S01]  /*0030*/  ISETP.NE.AND P1, PT, RZ, UR4, PT ;  /* 0x00000004ff007c0c */ /* 0x000fe2000bf25270 */
[----:B------:R-:W-:Y:S01]  /*0040*/  IMAD.U32 R3, RZ, RZ, UR7 ;  /* 0x00000007ff037e24 */ /* 0x000fe2000f8e00ff */
[----:B------:R-:W-:Y:S01]  /*0050*/  MOV R2, UR6 ;  /* 0x0000000600027c02 */ /* 0x000fe20008000f00 */
[----:B------:R-:W-:Y:S01]  /*0060*/  ULDC.64 UR4, c[0x0][0x208] ;  /* 0x0000820000047ab9 */ /* 0x000fe20000000a00 */
[----:B------:R-:W0:Y:S01]  /*0070*/  S2R R67, SR_TID.X ;  /* 0x0000000000437919 */ /* 0x000e220000002100 */
[----:B------:R-:W1:Y:S01]  /*0080*/  LDC R0, c[0x0][0x2e8] ;  /* 0x0000ba00ff007b82 */ /* 0x000e620000000800 */
[----:B------:R-:W-:Y:S01]  /*0090*/  ULDC.64 UR8, c[0x0][0x2c8] ;  /* 0x0000b20000087ab9 */ /* 0x000fe20000000a00 */
[----:B------:R-:W-:-:S06]  /*00a0*/  ULDC.64 UR10, c[0x0][0x278] ;  /* 0x00009e00000a7ab9 */ /* 0x000fcc0000000a00 */
[----:B------:R-:W2:Y:S01]  /*00b0*/  @P1 LDG.E.64 R2, desc[UR4][R2.64] ;  /* 0x0000000402021981 */ /* 0x000ea2000c1e1b00 */
[----:B------:R-:W3:Y:S01]  /*00c0*/  LDC R57, c[0x0][0x2ec] ;  /* 0x0000bb00ff397b82 */ /* 0x000ee20000000800 */
[----:B------:R-:W4:Y:S07]  /*00d0*/  S2R R66, SR_CTAID.X ;  /* 0x0000000000427919 */ /* 0x000f2e0000002500 */
[----:B------:R-:W2:Y:S01]  /*00e0*/  LDC.64 R8, c[0x0][0x2c8] ;  /* 0x0000b200ff087b82 */ /* 0x000ea20000000a00 */
[----:B------:R-:W-:Y:S01]  /*00f0*/  ISETP.NE.U32.AND P0, PT, RZ, UR8, PT ;  /* 0x00000008ff007c0c */ /* 0x000fe2000bf05070 */
[----:B------:R-:W-:-:S03]  /*0100*/  ULDC UR8, c[0x0][0x0] ;  /* 0x0000000000087ab9 */ /* 0x000fc60000000800 */
[----:B------:R-:W-:Y:S02]  /*0110*/  ISETP.NE.AND.EX P0, PT, RZ, UR9, PT, P0 ;  /* 0x00000009ff007c0c */ /* 0x000fe4000bf05300 */
[----:B------:R-:W-:Y:S02]  /*0120*/  CS2R R52, SRZ ;  /* 0x0000000000347805 */ /* 0x000fe4000001ff00 */
[----:B-1----:R-:W-:Y:S02]  /*0130*/  @P1 MOV R4, R0 ;  /* 0x0000000000041202 */ /* 0x002fe40000000f00 */
[----:B------:R-:W-:Y:S02]  /*0140*/  CS2R R54, SRZ ;  /* 0x0000000000367805 */ /* 0x000fe4000001ff00 */
[----:B------:R-:W-:Y:S02]  /*0150*/  CS2R R48, SRZ ;  /* 0x0000000000307805 */ /* 0x000fe4000001ff00 */
[----:B------:R-:W-:-:S02]  /*0160*/  CS2R R50, SRZ ;  /* 0x0000000000327805 */ /* 0x000fc4000001ff00 */
[----:B------:R-:W-:Y:S02]  /*0170*/  CS2R R44, SRZ ;  /* 0x00000000002c7805 */ /* 0x000fe4000001ff00 */
[----:B------:R-:W-:Y:S02]  /*0180*/  CS2R R46, SRZ ;  /* 0x00000000002e7805 */ /* 0x000fe4000001ff00 */
[----:B------:R-:W-:Y:S02]  /*0190*/  CS2R R40, SRZ ;  /* 0x0000000000287805 */ /* 0x000fe4000001ff00 */
[----:B0-----:R-:W-:Y:S02]  /*01a0*/  SHF.R.U32.HI R68, RZ, 0x5, R67 ;  /* 0x00000005ff447819 */ /* 0x001fe40000011643 */
[----:B------:R-:W-:Y:S01]  /*01b0*/  CS2R R42, SRZ ;  /* 0x00000000002a7805 */ /* 0x000fe2000001ff00 */
[----:B---3--:R-:W-:Y:S01]  /*01c0*/  @P1 IMAD.MOV.U32 R5, RZ, RZ, R57 ;  /* 0x000000ffff051224 */ /* 0x008fe200078e0039 */
[----:B------:R-:W-:-:S05]  /*01d0*/  ULDC UR9, c[0x0][0x214] ;  /* 0x0000850000097ab9 */ /* 0x000fca0000000800 */
[----:B------:R-:W5:Y:S01]  /*01e0*/  @P1 LDG.E.64 R4, desc[UR4][R4.64] ;  /* 0x0000000404041981 */ /* 0x000f62000c1e1b00 */
[C---:B----4-:R-:W-:Y:S01]  /*01f0*/  LEA R68, R66.reuse, R68, 0x2 ;  /* 0x0000004442447211 */ /* 0x050fe200078e10ff */
[----:B------:R-:W-:Y:S01]  /*0200*/  IMAD R66, R66, UR8, R67 ;  /* 0x0000000842427c24 */ /* 0x000fe2000f8e0243 */
[----:B------:R-:W-:Y:S02]  /*0210*/  LOP3.LUT R67, R67, 0x1f, RZ, 0xc0, !PT ;  /* 0x0000001f43437812 */ /* 0x000fe400078ec0ff */
[----:B------:R-:W-:Y:S02]  /*0220*/  ISETP.GE.AND P2, PT, R68, UR9, PT ;  /* 0x0000000944007c0c */ /* 0x000fe4000bf46270 */
[----:B------:R-:W-:-:S05]  /*0230*/  LEA R6, P3, R67, UR10, 0x5 ;  /* 0x0000000a43067c11 */ /* 0x000fca000f8628ff */
[----:B------:R-:W-:Y:S01]  /*0240*/  IMAD.X R7, RZ, RZ, UR11, P3 ;  /* 0x0000000bff077e24 */ /* 0x000fe200098e06ff */
[----:B--2---:R-:W-:Y:S02]  /*0250*/  @P1 R2UR UR6, R2 ;  /* 0x00000000020612ca */ /* 0x004fe400000e0000 */
[----:B------:R-:W-:Y:S01]  /*0260*/  @P1 R2UR UR7, R3 ;  /* 0x00000000030712ca */ /* 0x000fe200000e0000 */
[----:B------:R-:W-:-:S05]  /*0270*/  IMAD.WIDE.U32 R2, R67, 0x20, R8 ;  /* 0x0000002043027825 */ /* 0x000fca00078e0008 */
[----:B------:R0:W5:Y:S04]  /*0280*/  @P0 LDG.E.128 R52, desc[UR4][R2.64] ;  /* 0x0000000402340981 */ /* 0x000168000c1e1d00 */
[----:B------:R0:W5:Y:S04]  /*0290*/  @P0 LDG.E.128 R48, desc[UR4][R2.64+0x10] ;  /* 0x0000100402300981 */ /* 0x000168000c1e1d00 */
[----:B------:R0:W5:Y:S04]  /*02a0*/  @P0 LDG.E.128 R44, desc[UR4][R2.64+0x400] ;  /* 0x00040004022c0981 */ /* 0x000168000c1e1d00 */
[----:B------:R0:W5:Y:S01]  /*02b0*/  @P0 LDG.E.128 R40, desc[UR4][R2.64+0x410] ;  /* 0x0004100402280981 */ /* 0x000162000c1e1d00 */
[----:B------:R-:W-:Y:S05]  /*02c0*/  @P2 EXIT ;  /* 0x000000000000294d */ /* 0x000fea0003800000 */
[----:B------:R-:W1:Y:S01]  /*02d0*/  @P1 LDC R59, c[0x0][0x2f0] ;  /* 0x0000bc00ff3b1b82 */ /* 0x000e620000000800 */
[----:B------:R-:W5:Y:S07]  /*02e0*/  LDG.E.128 R36, desc[UR4][R6.64] ;  /* 0x0000000406247981 */ /* 0x000f6e000c1e1d00 */
[----:B0-----:R-:W0:Y:S01]  /*02f0*/  LDC.64 R2, c[0x0][0x260] ;  /* 0x00009800ff027b82 */ /* 0x001e220000000a00 */
[----:B------:R-:W5:Y:S01]  /*0300*/  LDG.E.128 R32, desc[UR4][R6.64+0x10] ;  /* 0x0000100406207981 */ /* 0x000f62000c1e1d00 */
[----:B------:R-:W-:-:S02]  /*0310*/  UIADD3 UR15, UR7, -0x4498517b, URZ ;  /* 0xbb67ae85070f7890 */ /* 0x000fc4000fffe03f */
[----:B------:R-:W-:Y:S01]  /*0320*/  UIADD3 UR14, UR6, -0x61c88647, URZ ;  /* 0x9e3779b9060e7890 */ /* 0x000fe2000fffe03f */
[----:B------:R-:W5:Y:S04]  /*0330*/  LDG.E.128 R28, desc[UR4][R6.64+0x400] ;  /* 0x00040004061c7981 */ /* 0x000f68000c1e1d00 */
[----:B------:R2:W5:Y:S01]  /*0340*/  LDG.E.128 R24, desc[UR4][R6.64+0x410] ;  /* 0x0004100406187981 */ /* 0x000562000c1e1d00 */
[----:B------:R-:W-:Y:S02]  /*0350*/  UIADD3 UR16, UR6, 0x3c6ef372, URZ ;  /* 0x3c6ef37206107890 */ /* 0x000fe4000fffe03f */
[----:B------:R-:W-:Y:S02]  /*0360*/  UIADD3 UR17, UR7, 0x76cf5d0a, URZ ;  /* 0x76cf5d0a07117890 */ /* 0x000fe4000fffe03f */
[----:B------:R-:W-:Y:S01]  /*0370*/  UIADD3 UR19, UR7, 0x32370b8f, URZ ;  /* 0x32370b8f07137890 */ /* 0x000fe2000fffe03f */
[----:B-1---5:R-:W-:Y:S01]  /*0380*/  @P1 IADD3 R0, P0, R4, R59, RZ ;  /* 0x0000003b04001210 */ /* 0x022fe20007f1e0ff */
[----:B------:R-:W-:-:S02]  /*0390*/  UIADD3 UR18, UR6, -0x255992d5, URZ ;  /* 0xdaa66d2b06127890 */ /* 0x000fc4000fffe03f */
[----:B------:R-:W-:Y:S01]  /*03a0*/  UIADD3 UR20, UR6, 0x78dde6e4, URZ ;  /* 0x78dde6e406147890 */ /* 0x000fe2000fffe03f */
[----:B------:R-:W-:Y:S01]  /*03b0*/  @P1 IADD3.X R57, RZ, R5, RZ, P0, !PT ;  /* 0x00000005ff391210 */ /* 0x000fe200007fe4ff */
[----:B------:R-:W-:Y:S02]  /*03c0*/  UIADD3 UR21, UR7, -0x126145ec, URZ ;  /* 0xed9eba1407157890 */ /* 0x000fe4000fffe03f */
[----:B------:R-:W-:Y:S01]  /*03d0*/  UIADD3 UR23, UR7, -0x56f99767, URZ ;  /* 0xa906689907177890 */ /* 0x000fe2000fffe03f */
[--C-:B------:R-:W-:Y:S01]  /*03e0*/  SHF.R.U64 R65, R0, 0x2, R57.reuse ;  /* 0x0000000200417819 */ /* 0x100fe20000001239 */
[----:B------:R-:W-:Y:S01]  /*03f0*/  IMAD.HI.U32 R5, R66, -0x326172a9, RZ ;  /* 0xcd9e8d5742057827 */ /* 0x000fe200078e00ff */
[----:B------:R-:W-:Y:S01]  /*0400*/  SHF.R.U32.HI R64, RZ, 0x2, R57 ;  /* 0x00000002ff407819 */ /* 0x000fe20000011639 */
[----:B------:R-:W-:Y:S02]  /*0410*/  UIADD3 UR22, UR6, 0x1715609d, URZ ;  /* 0x1715609d06167890 */ /* 0x000fe4000fffe03f */
[----:B------:R-:W-:Y:S01]  /*0420*/  IMAD.HI.U32 R4, R65, -0x2daee0ad, RZ ;  /* 0xd2511f5341047827 */ /* 0x000fe200078e00ff */
[----:B------:R-:W-:Y:S01]  /*0430*/  LOP3.LUT R5, R5, UR6, R64, 0x96, !PT ;  /* 0x0000000605057c12 */ /* 0x000fe2000f8e9640 */
[----:B------:R-:W-:-:S02]  /*0440*/  UIADD3 UR24, UR6, -0x4ab325aa, URZ ;  /* 0xb54cda5606187890 */ /* 0x000fc4000fffe03f */
[----:B0-----:R-:W-:Y:S01]  /*0450*/  IMAD.WIDE.U32 R2, R67, 0x20, R2 ;  /* 0x0000002043027825 */ /* 0x001fe200078e0002 */
[----:B------:R-:W-:Y:S01]  /*0460*/  LOP3.LUT R4, R4, UR7, RZ, 0x3c, !PT ;  /* 0x0000000704047c12 */ /* 0x000fe2000f8e3cff */
[----:B------:R-:W-:Y:S02]  /*0470*/  UIADD3 UR25, UR7, 0x646e171e, URZ ;  /* 0x646e171e07197890 */ /* 0x000fe4000fffe03f */
[----:B--2---:R-:W-:Y:S01]  /*0480*/  IMAD R6, R65, -0x2daee0ad, RZ ;  /* 0xd2511f5341067824 */ /* 0x004fe200078e02ff */
[----:B------:R-:W5:Y:S01]  /*0490*/  LDG.E.128 R20, desc[UR4][R2.64] ;  /* 0x0000000402147981 */ /* 0x000f62000c1e1d00 */
[----:B------:R-:W-:Y:S01]  /*04a0*/  IMAD.HI.U32 R7, R5, -0x2daee0ad, RZ ;  /* 0xd2511f5305077827 */ /* 0x000fe200078e00ff */
[----:B------:R-:W-:Y:S02]  /*04b0*/  UIADD3 UR27, UR7, 0x1fd5c5a3, URZ ;  /* 0x1fd5c5a3071b7890 */ /* 0x000fe4000fffe03f */
[----:B------:R-:W5:Y:S01]  /*04c0*/  LDG.E.128 R16, desc[UR4][R2.64+0x10] ;  /* 0x0000100402107981 */ /* 0x000f62000c1e1d00 */
[----:B------:R-:W-:-:S02]  /*04d0*/  UIADD3 UR26, UR6, 0x5384540f, URZ ;  /* 0x5384540f061a7890 */ /* 0x000fc4000fffe03f */
[----:B------:R-:W-:Y:S01]  /*04e0*/  UIADD3 UR28, UR6, -0xe443238, URZ ;  /* 0xf1bbcdc8061c7890 */ /* 0x000fe2000fffe03f */
[----:B------:R-:W5:Y:S01]  /*04f0*/  LDG.E.128 R12, desc[UR4][R2.64+0x400] ;  /* 0x00040004020c7981 */ /* 0x000f62000c1e1d00 */
[----:B------:R-:W-:Y:S02]  /*0500*/  UIADD3 UR29, UR7, -0x24c28bd8, URZ ;  /* 0xdb3d7428071d7890 */ /* 0x000fe4000fffe03f */
[----:B------:R-:W-:Y:S01]  /*0510*/  UIADD3 UR30, UR6, -0x700cb87f, URZ ;  /* 0x8ff34781061e7890 */ /* 0x000fe2000fffe03f */
[----:B------:R0:W5:Y:S01]  /*0520*/  LDG.E.128 R8, desc[UR4][R2.64+0x410] ;  /* 0x0004100402087981 */ /* 0x000162000c1e1d00 */
[----:B------:R-:W-:Y:S01]  /*0530*/  LOP3.LUT R6, R7, UR15, R6, 0x96, !PT ;  /* 0x0000000f07067c12 */ /* 0x000fe2000f8e9606 */
[----:B------:R-:W-:Y:S01]  /*0540*/  UIADD3 UR31, UR7, -0x695add53, URZ ;  /* 0x96a522ad071f7890 */ /* 0x000fe2000fffe03f */
[----:B------:R-:W-:Y:S01]  /*0550*/  ULDC.64 UR8, c[0x0][0x270] ;  /* 0x00009c0000087ab9 */ /* 0x000fe20000000a00 */
[----:B------:R-:W-:Y:S01]  /*0560*/  IMAD.MOV.U32 R63, RZ, RZ, RZ ;  /* 0x000000ffff3f7224 */ /* 0x000fe200078e00ff */
[----:B------:R-:W-:Y:S01]  /*0570*/  ULDC UR10, c[0x0][0x218] ;  /* 0x00008600000a7ab9 */ /* 0x000fe20000000800 */
[----:B------:R-:W-:Y:S01]  /*0580*/  ULDC UR11, c[0x0][0x2d8] ;  /* 0x0000b600000b7ab9 */ /* 0x000fe20000000800 */
[----:B------:R-:W-:Y:S01]  /*0590*/  ULDC.64 UR12, c[0x0][0x2b8] ;  /* 0x0000ae00000c7ab9 */ /* 0x000fe20000000a00 */
[----:B0-----:R-:W-:-:S02]  /*05a0*/  IMAD R2, R66, -0x326172a9, RZ ;  /* 0xcd9e8d5742027824 */ /* 0x001fc400078e02ff */
[----:B------:R-:W-:-:S05]  /*05b0*/  IMAD.HI.U32 R3, R4, -0x326172a9, RZ ;  /* 0xcd9e8d5704037827 */ /* 0x000fca00078e00ff */
[----:B------:R-:W-:Y:S01]  /*05c0*/  LOP3.LUT R2, R3, UR14, R2, 0x96, !PT ;  /* 0x0000000e03027c12 */ /* 0x000fe2000f8e9602 */
[----:B------:R-:W-:Y:S02]  /*05d0*/  IMAD R4, R4, -0x326172a9, RZ ;  /* 0xcd9e8d5704047824 */ /* 0x000fe400078e02ff */
[----:B------:R-:W-:-:S04]  /*05e0*/  IMAD.HI.U32 R3, R6, -0x326172a9, RZ ;  /* 0xcd9e8d5706037827 */ /* 0x000fc800078e00ff */
[----:B------:R-:W-:Y:S02]  /*05f0*/  IMAD R5, R5, -0x2daee0ad, RZ ;  /* 0xd2511f5305057824 */ /* 0x000fe400078e02ff */
[----:B------:R-:W-:Y:S01]  /*0600*/  IMAD.HI.U32 R56, R2, -0x2daee0ad, RZ ;  /* 0xd2511f5302387827 */ /* 0x000fe200078e00ff */
[----:B------:R-:W-:-:S04]  /*0610*/  LOP3.LUT R3, R3, UR16, R4, 0x96, !PT ;  /* 0x0000001003037c12 */ /* 0x000fc8000f8e9604 */
        /* <DEDUP_REMOVED lines=32> */
[----:B------:R-:W-:Y:S02]  /*0820*/  IMAD R4, R4, -0x326172a9, RZ ;  /* 0xcd9e8d5704047824 */ /* 0x000fe400078e02ff */
[----:B------:R-:W-:-:S04]  /*0830*/  IMAD.HI.U32 R5, R7, -0x326172a9, RZ ;  /* 0xcd9e8d5707057827 */ /* 0x000fc800078e00ff */
[----:B------:R-:W-:Y:S01]  /*0840*/  IMAD.WIDE.U32 R2, R2, -0x2daee0ad, RZ ;  /* 0xd2511f5302027825 */ /* 0x000fe200078e00ff */
[----:B------:R-:W-:-:S04]  /*0850*/  LOP3.LUT R4, R5, UR28, R4, 0x96, !PT ;  /* 0x0000001c05047c12 */ /* 0x000fc8000f8e9604 */
[----:B------:R-:W-:Y:S01]  /*0860*/  LOP3.LUT R57, R3, UR29, R57, 0x96, !PT ;  /* 0x0000001d03397c12 */ /* 0x000fe2000f8e9639 */
[----:B------:R-:W-:Y:S01]  /*0870*/  IMAD.HI.U32 R89, R4, -0x2daee0ad, RZ ;  /* 0xd2511f5304597827 */ /* 0x000fe200078e00ff */
[----:B------:R-:W-:Y:S03]  /*0880*/  BSSY B0, `(.L_x_4720) ;  /* 0x000065d000007945 */ /* 0x000fe60003800000 */
[----:B------:R-:W-:Y:S02]  /*0890*/  IMAD R7, R7, -0x326172a9, RZ ;  /* 0xcd9e8d5707077824 */ /* 0x000fe400078e02ff */
[----:B------:R-:W-:Y:S01]  /*08a0*/  IMAD.WIDE.U32 R98, R57, -0x326172a9, RZ ;  /* 0xcd9e8d5739627825 */ /* 0x000fe200078e00ff */
[----:B------:R-:W-:Y:S01]  /*08b0*/  UISETP.NE.U32.AND UP0, UPT, UR8, URZ, UPT ;  /* 0x0000003f0800728c */ /* 0x000fe2000bf05070 */
[----:B------:R-:W-:Y:S02]  /*08c0*/  LOP3.LUT R89, R89, UR31, R2, 0x96, !PT ;  /* 0x0000001f59597c12 */ /* 0x000fe4000f8e9602 */
[----:B------:R-:W-:Y:S01]  /*08d0*/  LOP3.LUT R95, R0, 0x3, RZ, 0xc0, !PT ;  /* 0x00000003005f7812 */ /* 0x000fe200078ec0ff */
[----:B------:R-:W-:Y:S01]  /*08e0*/  IMAD R96, R4, -0x2daee0ad, RZ ;  /* 0xd2511f5304607824 */ /* 0x000fe200078e02ff */
[----:B------:R-:W-:Y:S01]  /*08f0*/  LOP3.LUT R88, R99, UR30, R7, 0x96, !PT ;  /* 0x0000001e63587c12 */ /* 0x000fe2000f8e9607 */
[----:B------:R-:W-:Y:S01]  /*0900*/  ULDC.U8 UR8, c[0x0][0x2a0] ;  /* 0x0000a80000087ab9 */ /* 0x000fe20000000000 */
[----:B------:R-:W-:-:S02]  /*0910*/  UISETP.NE.AND.EX UP0, UPT, UR9, URZ, UPT, UP0 ;  /* 0x0000003f0900728c */ /* 0x000fc4000bf05300 */
[----:B------:R-:W-:-:S11]  /*0920*/  UISETP.NE.AND UP1, UPT, UR8, URZ, UPT ;  /* 0x0000003f0800728c */ /* 0x000fd6000bf25270 */
.L_x_4834:
[----:B0-----:R-:W0:Y:S01]  /*0930*/  LDC.64 R84, c[0x0][0x230] ;  /* 0x00008c00ff547b82 */ /* 0x001e220000000a00 */
[----:B------:R-:W-:Y:S01]  /*0940*/  IMAD R0, R68, UR10, RZ ;  /* 0x0000000a44007c24 */ /* 0x000fe2000f8e02ff */
[----:B------:R-:W-:Y:S01]  /*0950*/  PLOP3.LUT P1, PT, PT, PT, UP0, 0x80, 0x0 ;  /* 0x000000000000781c */ /* 0x000fe20003f2f008 */
[----:B------:R-:W-:Y:S01]  /*0960*/  @UP0 ULDC.64 UR8, c[0x0][0x270] ;  /* 0x00009c0000080ab9 */ /* 0x000fe20000000a00 */
[----:B------:R-:W-:Y:S02]  /*0970*/  PLOP3.LUT P2, PT, PT, PT, UP0, 0x80, 0x0 ;  /* 0x000000000000781c */ /* 0x000fe40003f4f008 */
[----:B------:R-:W-:Y:S02]  /*0980*/  SHF.R.S32.HI R3, RZ, 0x1f, R0 ;  /* 0x0000001fff037819 */ /* 0x000fe40000011400 */
[----:B------:R-:W1:Y:S02]  /*0990*/  LDC.64 R86, c[0x0][0x220] ;  /* 0x00008800ff567b82 */ /* 0x000e640000000a00 */
[----:B------:R-:W-:Y:S01]  /*09a0*/  LEA.HI R0, R3, R0, RZ, 0x3 ;  /* 0x0000000003007211 */ /* 0x000fe200078f18ff */
[----:B------:R-:W-:-:S03]  /*09b0*/  HFMA2.MMA R3, -RZ, RZ, 0, 1.1920928955078125e-07 ;  /* 0x00000002ff037435 */ /* 0x000fc600000001ff */
[----:B------:R-:W-:-:S07]  /*09c0*/  LEA.HI.SX32 R83, R0, R67, 0x1d ;  /* 0x0000004300537211 */ /* 0x000fce00078feaff */
[----:B------:R-:W-:Y:S01]  /*09d0*/  @P1 IMAD.WIDE R2, R68, R3, UR8 ;  /* 0x0000000844021e25 */ /* 0x000fe2000f8e0203 */
[----:B0-----:R-:W-:-:S05]  /*09e0*/  ISETP.NE.U32.AND P0, PT, R84, RZ, PT ;  /* 0x000000ff5400720c */ /* 0x001fca0003f05070 */
[----:B------:R-:W2:Y:S01]  /*09f0*/  @P2 LDG.E.U16 R2, desc[UR4][R2.64] ;  /* 0x0000000402022981 */ /* 0x000ea2000c1e1500 */
        /* <DEDUP_REMOVED lines=21> */
.L_x_4722:
[----:B------:R-:W-:-:S07]  /*0b50*/  IMAD.MOV.U32 R2, RZ, RZ, R98 ;  /* 0x000000ffff027224 */ /* 0x000fce00078e0062 */
.L_x_4723:
[----:B------:R-:W-:Y:S05]  /*0b60*/  BSYNC B1 ;  /* 0x0000000000017941 */ /* 0x000fea0003800000 */
.L_x_4721:
        /* <DEDUP_REMOVED lines=16> */
.L_x_4727:
[----:B------:R-:W-:Y:S05]  /*0c70*/  BSYNC B2 ;  /* 0x0000000000027941 */ /* 0x000fea0003800000 */
.L_x_4726:
        /* <DEDUP_REMOVED lines=42> */
.L_x_4725:
[----:B------:R-:W-:Y:S05]  /*0f20*/  BSYNC B1 ;  /* 0x0000000000017941 */ /* 0x000fea0003800000 */
.L_x_4724:
[----:B------:R-:W0:Y:S01]  /*0f30*/  LDC R78, c[0x0][0x298] ;  /* 0x0000a600ff4e7b82 */ /* 0x000e220000000800 */
[----:B------:R-:W-:Y:S01]  /*0f40*/  HFMA2.MMA R80, -RZ, RZ, 0.1171875, 0 ;  /* 0x2f800000ff507435 */ /* 0x000fe200000001ff */
[----:B------:R-:W-:Y:S01]  /*0f50*/  I2FP.F32.U32 R3, R2 ;  /* 0x0000000200037245 */ /* 0x000fe20000201000 */
[C---:B-----5:R-:W-:Y:S01]  /*0f60*/  IMAD.U32 R61, R56.reuse, 0x10000, RZ ;  /* 0x00010000383d7824 */ /* 0x060fe200078e00ff */
[----:B------:R-:W-:Y:S01]  /*0f70*/  BSSY B1, `(.L_x_4728) ;  /* 0x0000018000017945 */ /* 0x000fe20003800000 */
[----:B------:R-:W-:Y:S01]  /*0f80*/  PRMT R56, R56, 0x7632, R56 ;  /* 0x0000763238387816 */ /* 0x000fe20000000038 */
[----:B------:R-:W-:Y:S02]  /*0f90*/  VIADD R60, R69, 0x1 ;  /* 0x00000001453c7836 */ /* 0x000fe40000000000 */
[----:B------:R-:W-:Y:S01]  /*0fa0*/  FMUL.FTZ R61, R61, R0 ;  /* 0x000000003d3d7220 */ /* 0x000fe20000410000 */
[----:B------:R-:W1:Y:S02]  /*0fb0*/  LDC R79, c[0x0][0x294] ;  /* 0x0000a500ff4f7b82 */ /* 0x000e640000000800 */
[----:B------:R-:W-:Y:S01]  /*0fc0*/  FFMA.FTZ R2, R3, R80, 1.1641532182693481445e-10 ;  /* 0x2f00000003027423 */ /* 0x000fe20000010050 */
[----:B------:R-:W-:Y:S01]  /*0fd0*/  @P0 SHF.L.U32 R3, R4, 0x10, RZ ;  /* 0x0000001004030819 */ /* 0x000fe200000006ff */
[----:B0-----:R-:W-:-:S03]  /*0fe0*/  FMUL.FTZ R61, R61, R78 ;  /* 0x0000004e3d3d7220 */ /* 0x001fc60000410000 */
        /* <DEDUP_REMOVED lines=15> */
.L_x_4729:
[----:B------:R-:W-:-:S07]  /*10e0*/  IMAD.MOV.U32 R2, RZ, RZ, R98 ;  /* 0x000000ffff027224 */ /* 0x000fce00078e0062 */
.L_x_4730:
[----:B------:R-:W-:Y:S05]  /*10f0*/  BSYNC B1 ;  /* 0x0000000000017941 */ /* 0x000fea0003800000 */
.L_x_4728:
        /* <DEDUP_REMOVED lines=16> */
.L_x_4734:
[----:B------:R-:W-:Y:S05]  /*1200*/  BSYNC B2 ;  /* 0x0000000000027941 */ /* 0x000fea0003800000 */
.L_x_4733:
        /* <DEDUP_REMOVED lines=41> */
[----:B------:R-:W-:-:S07]  /*14a0*/  LOP3.LUT R89, R97, UR31, R72, 0x96, !PT ;  /* 0x0000001f61597c12 */ /* 0x000fce000f8e9648 */
.L_x_4732:
[----:B------:R-:W-:Y:S05]  /*14b0*/  BSYNC B1 ;  /* 0x0000000000017941 */ /* 0x000fea0003800000 */
.L_x_4731:
[----:B------:R-:W-:Y:S01]  /*14c0*/  I2FP.F32.U32 R3, R2 ;  /* 0x0000000200037245 */ /* 0x000fe20000201000 */
[----:B------:R-:W-:Y:S01]  /*14d0*/  BSSY B1, `(.L_x_4735) ;  /* 0x0000018000017945 */ /* 0x000fe20003800000 */
[----:B------:R-:W-:Y:S02]  /*14e0*/  SHF.L.U32 R61, R56, 0x10, RZ ;  /* 0x00000010383d7819 */ /* 0x000fe400000006ff */
[----:B------:R-:W-:Y:S01]  /*14f0*/  IADD3 R71, R60, 0x1, RZ ;  /* 0x000000013c477810 */ /* 0x000fe20007ffe0ff */
[----:B------:R-:W-:Y:S01]  /*1500*/  FFMA.FTZ R2, R3, R80, 1.1641532182693481445e-10 ;  /* 0x2f00000003027423 */ /* 0x000fe20000010050 */
[----:B------:R-:W-:Y:S01]  /*1510*/  @P0 PRMT R3, R4, 0x7632, R3 ;  /* 0x0000763204030816 */ /* 0x000fe20000000003 */
[----:B------:R-:W-:-:S03]  /*1520*/  FMUL.FTZ R61, R61, R0 ;  /* 0x000000003d3d7220 */ /* 0x000fc60000410000 */
[----:B------:R-:W-:Y:S01]  /*1530*/  FSETP.GTU.FTZ.AND P1, PT, R2, R79, PT ;  /* 0x0000004f0200720b */ /* 0x000fe20003f3c000 */
[----:B------:R-:W-:Y:S01]  /*1540*/  FMUL.FTZ R61, R61, R78 ;  /* 0x0000004e3d3d7220 */ /* 0x000fe20000410000 */
[----:B------:R-:W-:Y:S02]  /*1550*/  @P0 IMAD.U32 R56, R3, 0x10000, RZ ;  /* 0x0001000003380824 */ /* 0x000fe400078e00ff */
        /* <DEDUP_REMOVED lines=14> */
.L_x_4736:
[----:B------:R-:W-:-:S07]  /*1640*/  MOV R2, R98 ;  /* 0x0000006200027202 */ /* 0x000fce0000000f00 */
.L_x_4737:
[----:B------:R-:W-:Y:S05]  /*1650*/  BSYNC B1 ;  /* 0x0000000000017941 */ /* 0x000fea0003800000 */
.L_x_4735:
        /* <DEDUP_REMOVED lines=16> */
.L_x_4741:
[----:B------:R-:W-:Y:S05]  /*1760*/  BSYNC B2 ;  /* 0x0000000000027941 */ /* 0x000fea0003800000 */
.L_x_4740:
        /* <DEDUP_REMOVED lines=42> */
.L_x_4739:
[----:B------:R-:W-:Y:S05]  /*1a10*/  BSYNC B1 ;  /* 0x0000000000017941 */ /* 0x000fea0003800000 */
.L_x_4738:
        /* <DEDUP_REMOVED lines=23> */
.L_x_4743:
[----:B------:R-:W-:-:S07]  /*1b90*/  IMAD.MOV.U32 R2, RZ, RZ, R98 ;  /* 0x000000ffff027224 */ /* 0x000fce00078e0062 */
.L_x_4744:
[----:B------:R-:W-:Y:S05]  /*1ba0*/  BSYNC B1 ;  /* 0x0000000000017941 */ /* 0x000fea0003800000 */
.L_x_4742:
        /* <DEDUP_REMOVED lines=16> */
.L_x_4748:
[----:B------:R-:W-:Y:S05]  /*1cb0*/  BSYNC B2 ;  /* 0x0000000000027941 */ /* 0x000fea0003800000 */
.L_x_4747:
        /* <DEDUP_REMOVED lines=42> */
.L_x_4746:
[----:B------:R-:W-:Y:S05]  /*1f60*/  BSYNC B1 ;  /* 0x0000000000017941 */ /* 0x000fea0003800000 */
.L_x_4745:
[----:B------:R-:W-:Y:S01]  /*1f70*/  I2FP.F32.U32 R3, R2 ;  /* 0x0000000200037245 */ /* 0x000fe20000201000 */
[----:B------:R-:W-:Y:S01]  /*1f80*/  BSSY B1, `(.L_x_4749) ;  /* 0x0000017000017945 */ /* 0x000fe20003800000 */
[----:B------:R-:W-:Y:S02]  /*1f90*/  SHF.L.U32 R57, R57, 0x10, RZ ;  /* 0x0000001039397819 */ /* 0x000fe400000006ff */
[C---:B------:R-:W-:Y:S01]  /*1fa0*/  ISETP.NE.AND P3, PT, R60.reuse, 0x1, PT ;  /* 0x000000013c00780c */ /* 0x040fe20003f65270 */
        /* <DEDUP_REMOVED lines=19> */
.L_x_4750:
[----:B------:R-:W-:-:S07]  /*20e0*/  MOV R2, R98 ;  /* 0x0000006200027202 */ /* 0x000fce0000000f00 */
.L_x_4751:
[----:B------:R-:W-:Y:S05]  /*20f0*/  BSYNC B1 ;  /* 0x0000000000017941 */ /* 0x000fea0003800000 */
.L_x_4749:
        /* <DEDUP_REMOVED lines=16> */
.L_x_4755:
[----:B------:R-:W-:Y:S05]  /*2200*/  BSYNC B2 ;  /* 0x0000000000027941 */ /* 0x000fea0003800000 */
.L_x_4754:
        /* <DEDUP_REMOVED lines=42> */
.L_x_4753:
[----:B------:R-:W-:Y:S05]  /*24b0*/  BSYNC B1 ;  /* 0x0000000000017941 */ /* 0x000fea0003800000 */
.L_x_4752:
[----:B------:R-:W-:Y:S01]  /*24c0*/  I2FP.F32.U32 R3, R2 ;  /* 0x0000000200037245 */ /* 0x000fe20000201000 */
[C---:B------:R-:W-:Y:S01]  /*24d0*/  IMAD.U32 R57, R58.reuse, 0x10000, RZ ;  /* 0x000100003a397824 */ /* 0x040fe200078e00ff */
        /* <DEDUP_REMOVED lines=21> */
.L_x_4757:
[----:B------:R-:W-:-:S07]  /*2630*/  IMAD.MOV.U32 R2, RZ, RZ, R98 ;  /* 0x000000ffff027224 */ /* 0x000fce00078e0062 */
.L_x_4758:
[----:B------:R-:W-:Y:S05]  /*2640*/  BSYNC B1 ;  /* 0x0000000000017941 */ /* 0x000fea0003800000 */
.L_x_4756:
        /* <DEDUP_REMOVED lines=16> */
.L_x_4762:
[----:B------:R-:W-:Y:S05]  /*2750*/  BSYNC B2 ;  /* 0x0000000000027941 */ /* 0x000fea0003800000 */
.L_x_4761:
        /* <DEDUP_REMOVED lines=42> */
.L_x_4760:
[----:B------:R-:W-:Y:S05]  /*2a00*/  BSYNC B1 ;  /* 0x0000000000017941 */ /* 0x000fea0003800000 */
.L_x_4759:
        /* <DEDUP_REMOVED lines=23> */
.L_x_4764:
[----:B------:R-:W-:-:S07]  /*2b80*/  MOV R2, R98 ;  /* 0x0000006200027202 */ /* 0x000fce0000000f00 */
.L_x_4765:
[----:B------:R-:W-:Y:S05]  /*2b90*/  BSYNC B1 ;  /* 0x0000000000017941 */ /* 0x000fea0003800000 */
.L_x_4763:
        /* <DEDUP_REMOVED lines=16> */
.L_x_4769:
[----:B------:R-:W-:Y:S05]  /*2ca0*/  BSYNC B2 ;  /* 0x0000000000027941 */ /* 0x000fea0003800000 */
.L_x_4768:
        /* <DEDUP_REMOVED lines=42> */
.L_x_4767:
[----:B------:R-:W-:Y:S05]  /*2f50*/  BSYNC B1 ;  /* 0x0000000000017941 */ /* 0x000fea0003800000 */
.L_x_4766:
[----:B------:R-:W-:Y:S01]  /*2f60*/  I2FP.F32.U32 R3, R2 ;  /* 0x0000000200037245 */ /* 0x000fe20000201000 */
[C---:B------:R-:W-:Y:S01]  /*2f70*/  IMAD.U32 R57, R59.reuse, 0x10000, RZ ;  /* 0x000100003b397824 */ /* 0x040fe200078e00ff */
[C---:B------:R-:W-:Y:S01]  /*2f80*/  ISETP.NE.AND P6, PT, R58.reuse, 0x1, PT ;  /* 0x000000013a00780c */ /* 0x040fe20003fc5270 */
        /* <DEDUP_REMOVED lines=20> */
.L_x_4771:
[----:B------:R-:W-:-:S07]  /*30d0*/  IMAD.MOV.U32 R56, RZ, RZ, R98 ;  /* 0x000000ffff387224 */ /* 0x000fce00078e0062 */
.L_x_4772:
[----:B------:R-:W-:Y:S05]  /*30e0*/  BSYNC B1 ;  /* 0x0000000000017941 */ /* 0x000fea0003800000 */
.L_x_4770:
        /* <DEDUP_REMOVED lines=18> */
.L_x_4776:
[----:B------:R-:W-:Y:S05]  /*3210*/  BSYNC B2 ;  /* 0x0000000000027941 */ /* 0x000fea0003800000 */
.L_x_4775:
        /* <DEDUP_REMOVED lines=42> */
.L_x_4774:
[----:B------:R-:W-:Y:S05]  /*34c0*/  BSYNC B1 ;  /* 0x0000000000017941 */ /* 0x000fea0003800000 */
.L_x_4773:
        /* <DEDUP_REMOVED lines=12> */
[----:B------:R-:W-:Y:S02]  /*3590*/  F2FP.BF16.F32.PACK_AB R57, R71, R70 ;  /* 0x000000464739723e */ /* 0x000fe400000010ff */
[----:B------:R-:W-:Y:S02]  /*35a0*/  SEL R90, RZ, 0x1, P2 ;  /* 0x00000001ff5a7807 */ /* 0x000fe40001000000 */
[----:B0-----:R-:W-:-:S05]  /*35b0*/  IADD3 R60, P6, R75, R2, RZ ;  /* 0x000000024b3c7210 */ /* 0x001fca0007fde0ff */
[----:B------:R-:W-:Y:S01]  /*35c0*/  IMAD.X R61, R76, 0x1, R3, P6 ;  /* 0x000000014c3d7824 */ /* 0x000fe200030e0603 */
[----:B------:R-:W-:-:S04]  /*35d0*/  FSETP.GTU.FTZ.AND P6, PT, R56, R79, PT ;  /* 0x0000004f3800720b */ /* 0x000fc80003fdc000 */
[----:B------:R-:W-:Y:S02]  /*35e0*/  FSEL R56, R59, RZ, !P6 ;  /* 0x000000ff3b387208 */ /* 0x000fe40007000000 */
[----:B------:R-:W-:Y:S02]  /*35f0*/  SEL R81, RZ, 0x1000000, P6 ;  /* 0x01000000ff517807 */ /* 0x000fe40003000000 */
[----:B------:R-:W-:Y:S01]  /*3600*/  ISETP.NE.AND P6, PT, R82, RZ, PT ;  /* 0x000000ff5200720c */ /* 0x000fe20003fc5270 */
[----:B------:R-:W-:Y:S01]  /*3610*/  FMUL.FTZ R77, R35, R56 ;  /* 0x00000038234d7220 */ /* 0x000fe20000410000 */
[----:B------:R-:W-:Y:S02]  /*3620*/  F2FP.BF16.F32.PACK_AB R56, R69, R62 ;  /* 0x0000003e4538723e */ /* 0x000fe400000010ff */
[----:B------:R-:W-:Y:S01]  /*3630*/  SEL R82, RZ, 0x100, P4 ;  /* 0x00000100ff527807 */ /* 0x000fe20002000000 */
[----:B------:R-:W-:Y:S01]  /*3640*/  @P0 FADD.FTZ R77, R77, R58 ;  /* 0x0000003a4d4d0221 */ /* 0x000fe20000010000 */
[----:B------:R-:W-:-:S02]  /*3650*/  F2FP.BF16.F32.PACK_AB R58, R73, R72 ;  /* 0x00000048493a723e */ /* 0x000fc400000010ff */
[----:B------:R-:W-:Y:S01]  /*3660*/  LOP3.LUT R82, R82, R81, R91, 0xfe, !PT ;  /* 0x0000005152527212 */ /* 0x000fe200078efe5b */
[----:B------:R-:W-:Y:S01]  /*3670*/  IMAD.WIDE.U32 R90, R90, 0x1000000, RZ ;  /* 0x010000005a5a7825 */ /* 0x000fe200078e00ff */
[----:B------:R-:W-:Y:S02]  /*3680*/  F2FP.BF16.F32.PACK_AB R59, R77, R74 ;  /* 0x0000004a4d3b723e */ /* 0x000fe400000010ff */
[----:B------:R-:W-:-:S03]  /*3690*/  SEL R81, RZ, 0x1, P3 ;  /* 0x00000001ff517807 */ /* 0x000fc60001800000 */
[----:B------:R0:W-:Y:S01]  /*36a0*/  STG.E.128 desc[UR4][R60.64], R56 ;  /* 0x000000383c007986 */ /* 0x0001e2000c101d04 */
[----:B------:R-:W-:Y:S02]  /*36b0*/  LOP3.LUT R91, R91, R82, R81, 0xfe, !PT ;  /* 0x000000525b5b7212 */ /* 0x000fe400078efe51 */
[----:B------:R-:W-:Y:S02]  /*36c0*/  SEL R81, RZ, 0x1, P1 ;  /* 0x00000001ff517807 */ /* 0x000fe40000800000 */
[----:B------:R-:W-:Y:S01]  /*36d0*/  SEL R82, RZ, 0x1, P6 ;  /* 0x00000001ff527807 */ /* 0x000fe20003000000 */
[----:B0-----:R-:W0:Y:S02]  /*36e0*/  LDC.64 R60, c[0x0][0x240] ;  /* 0x00009000ff3c7b82 */ /* 0x001e240000000a00 */
[----:B------:R-:W-:-:S04]  /*36f0*/  IMAD.WIDE.U32 R56, R81, 0x10000, RZ ;  /* 0x0001000051387825 */ /* 0x000fc800078e00ff */
        /* <DEDUP_REMOVED lines=26> */
.L_x_4778:
[----:B------:R-:W-:-:S07]  /*38a0*/  IMAD.MOV.U32 R81, RZ, RZ, R98 ;  /* 0x000000ffff517224 */ /* 0x000fce00078e0062 */
.L_x_4779:
[----:B------:R-:W-:Y:S05]  /*38b0*/  BSYNC B1 ;  /* 0x0000000000017941 */ /* 0x000fea0003800000 */
.L_x_4777:
        /* <DEDUP_REMOVED lines=16> */
.L_x_4783:
[----:B------:R-:W-:Y:S05]  /*39c0*/  BSYNC B2 ;  /* 0x0000000000027941 */ /* 0x000fea0003800000 */
.L_x_4782:
        /* <DEDUP_REMOVED lines=40> */
[----:B------:R-:W-:Y:S01]  /*3c50*/  LOP3.LUT R88, R99, UR30, R86, 0x96, !PT ;  /* 0x0000001e63587c12 */ /* 0x000fe2000f8e9656 */
[----:B------:R-:W-:-:S07]  /*3c60*/  IMAD.MOV.U32 R86, RZ, RZ, RZ ;  /* 0x000000ffff567224 */ /* 0x000fce00078e00ff */
.L_x_4781:
[----:B------:R-:W-:Y:S05]  /*3c70*/  BSYNC B1 ;  /* 0x0000000000017941 */ /* 0x000fea0003800000 */
.L_x_4780:
[----:B------:R-:W-:Y:S01]  /*3c80*/  I2FP.F32.U32 R81, R81 ;  /* 0x0000005100517245 */ /* 0x000fe20000201000 */
[----:B------:R-:W-:Y:S01]  /*3c90*/  BSSY B1, `(.L_x_4784) ;  /* 0x0000018000017945 */ /* 0x000fe20003800000 */
[C---:B-----5:R-:W-:Y:S02]  /*3ca0*/  SHF.L.U32 R85, R56.reuse, 0x10, RZ ;  /* 0x0000001038557819 */ /* 0x060fe400000006ff */
[----:B------:R-:W-:Y:S01]  /*3cb0*/  PRMT R56, R56, 0x7632, R56 ;  /* 0x0000763238387816 */ /* 0x000fe20000000038 */
[----:B------:R-:W-:Y:S01]  /*3cc0*/  FFMA.FTZ R82, R81, R80, 1.1641532182693481445e-10 ;  /* 0x2f00000051527423 */ /* 0x000fe20000010050 */
[----:B------:R-:W-:Y:S01]  /*3cd0*/  IADD3 R90, R86, 0x1, RZ ;  /* 0x00000001565a7810 */ /* 0x000fe20007ffe0ff */
        /* <DEDUP_REMOVED lines=18> */
.L_x_4785:
[----:B------:R-:W-:-:S07]  /*3e00*/  MOV R82, R98 ;  /* 0x0000006200527202 */ /* 0x000fce0000000f00 */
.L_x_4786:
[----:B------:R-:W-:Y:S05]  /*3e10*/  BSYNC B1 ;  /* 0x0000000000017941 */ /* 0x000fea0003800000 */
.L_x_4784:
        /* <DEDUP_REMOVED lines=16> */
.L_x_4790:
[----:B------:R-:W-:Y:S05]  /*3f20*/  BSYNC B2 ;  /* 0x0000000000027941 */ /* 0x000fea0003800000 */
.L_x_4789:
        /* <DEDUP_REMOVED lines=42> */
.L_x_4788:
[----:B------:R-:W-:Y:S05]  /*41d0*/  BSYNC B1 ;  /* 0x0000000000017941 */ /* 0x000fea0003800000 */
.L_x_4787:
        /* <DEDUP_REMOVED lines=24> */
.L_x_4792:
[----:B------:R-:W-:-:S07]  /*4360*/  IMAD.MOV.U32 R56, RZ, RZ, R98 ;  /* 0x000000ffff387224 */ /* 0x000fce00078e0062 */
.L_x_4793:
[----:B------:R-:W-:Y:S05]  /*4370*/  BSYNC B1 ;  /* 0x0000000000017941 */ /* 0x000fea0003800000 */
.L_x_4791:
        /* <DEDUP_REMOVED lines=16> */
.L_x_4797:
[----:B------:R-:W-:Y:S05]  /*4480*/  BSYNC B2 ;  /* 0x0000000000027941 */ /* 0x000fea0003800000 */
.L_x_4796:
        /* <DEDUP_REMOVED lines=43> */
.L_x_4795:
[----:B------:R-:W-:Y:S05]  /*4740*/  BSYNC B1 ;  /* 0x0000000000017941 */ /* 0x000fea0003800000 */
.L_x_4794:
        /* <DEDUP_REMOVED lines=23> */
.L_x_4799:
[----:B------:R-:W-:-:S07]  /*48c0*/  IMAD.MOV.U32 R56, RZ, RZ, R98 ;  /* 0x000000ffff387224 */ /* 0x000fce00078e0062 */
.L_x_4800:
[----:B------:R-:W-:Y:S05]  /*48d0*/  BSYNC B1 ;  /* 0x0000000000017941 */ /* 0x000fea0003800000 */
.L_x_4798:
        /* <DEDUP_REMOVED lines=16> */
.L_x_4804:
[----:B------:R-:W-:Y:S05]  /*49e0*/  BSYNC B2 ;  /* 0x0000000000027941 */ /* 0x000fea0003800000 */
.L_x_4803:
        /* <DEDUP_REMOVED lines=35> */
[----:B------:R-:W-:Y:S01]  /*4c20*/  LOP3.LUT R98, R93, UR29, R88, 0x96, !PT ;  /* 0x0000001d5d627c12 */ /* 0x000fe2000f8e9658 */
[----:B------:R-:W-:-:S04]  /*4c30*/  IMAD.WIDE.U32 R88, R89, -0x326172a9, RZ ;  /* 0xcd9e8d5759587825 */ /* 0x000fc800078e00ff */
[----:B------:R-:W-:Y:S01]  /*4c40*/  IMAD.WIDE.U32 R98, R98, -0x326172a9, RZ ;  /* 0xcd9e8d5762627825 */ /* 0x000fe200078e00ff */
[----:B------:R-:W-:-:S04]  /*4c50*/  LOP3.LUT R96, R89, UR28, R86, 0x96, !PT ;  /* 0x0000001c59607c12 */ /* 0x000fc8000f8e9656 */
[----:B------:R-:W-:Y:S01]  /*4c60*/  LOP3.LUT R88, R99, UR30, R88, 0x96, !PT ;  /* 0x0000001e63587c12 */ /* 0x000fe2000f8e9658 */
[----:B------:R-:W-:-:S05]  /*4c70*/  IMAD.WIDE.U32 R96, R96, -0x2daee0ad, RZ ;  /* 0xd2511f5360607825 */ /* 0x000fca00078e00ff */
[----:B------:R-:W-:-:S07]  /*4c80*/  LOP3.LUT R89, R97, UR31, R92, 0x96, !PT ;  /* 0x0000001f61597c12 */ /* 0x000fce000f8e965c */
.L_x_4802:
[----:B------:R-:W-:Y:S05]  /*4c90*/  BSYNC B1 ;  /* 0x0000000000017941 */ /* 0x000fea0003800000 */
.L_x_4801:
        /* <DEDUP_REMOVED lines=8> */
[----:B------:R-:W-:-:S05]  /*4d20*/  FMUL.FTZ R57, R57, R78 ;  /* 0x0000004e39397220 */ /* 0x000fca0000410000 */
[----:B------:R-:W-:Y:S02]  /*4d30*/  FSEL R56, R57, RZ, !P2 ;  /* 0x000000ff39387208 */ /* 0x000fe40005000000 */
[----:B------:R-:W-:-:S03]  /*4d40*/  @P0 PRMT R57, R5, 0x7632, R57 ;  /* 0x0000763205390816 */ /* 0x000fc60000000039 */
[----:B------:R-:W-:Y:S02]  /*4d50*/  FMUL.FTZ R85, R31, R56 ;  /* 0x000000381f557220 */ /* 0x000fe40000410000 */
        /* <DEDUP_REMOVED lines=11> */
.L_x_4806:
[----:B------:R-:W-:-:S07]  /*4e10*/  MOV R56, R98 ;  /* 0x0000006200387202 */ /* 0x000fce0000000f00 */
.L_x_4807:
[----:B------:R-:W-:Y:S05]  /*4e20*/  BSYNC B1 ;  /* 0x0000000000017941 */ /* 0x000fea0003800000 */
.L_x_4805:
        /* <DEDUP_REMOVED lines=16> */
.L_x_4811:
[----:B------:R-:W-:Y:S05]  /*4f30*/  BSYNC B2 ;  /* 0x0000000000027941 */ /* 0x000fea0003800000 */
.L_x_4810:
        /* <DEDUP_REMOVED lines=42> */
.L_x_4809:
[----:B------:R-:W-:Y:S05]  /*51e0*/  BSYNC B1 ;  /* 0x0000000000017941 */ /* 0x000fea0003800000 */
.L_x_4808:
[----:B------:R-:W-:Y:S01]  /*51f0*/  I2FP.F32.U32 R57, R56 ;  /* 0x0000003800397245 */ /* 0x000fe20000201000 */
[----:B------:R-:W-:Y:S01]  /*5200*/  BSSY B1, `(.L_x_4812) ;  /* 0x0000017000017945 */ /* 0x000fe20003800000 */
[C---:B------:R-:W-:Y:S01]  /*5210*/  ISETP.NE.AND P4, PT, R90.reuse, 0x1, PT ;  /* 0x000000015a00780c */ /* 0x040fe20003f85270 */
[----:B------:R-:W-:Y:S02]  /*5220*/  VIADD R92, R90, 0x1 ;  /* 0x000000015a5c7836 */ /* 0x000fe40000000000 */
[----:B------:R-:W-:Y:S01]  /*5230*/  FFMA.FTZ R56, R57, R80, 1.1641532182693481445e-10 ;  /* 0x2f00000039387423 */ /* 0x000fe20000010050 */
[C---:B------:R-:W-:Y:S01]  /*5240*/  IMAD.U32 R57, R58.reuse, 0x10000, RZ ;  /* 0x000100003a397824 */ /* 0x040fe200078e00ff */
[----:B------:R-:W-:-:S03]  /*5250*/  PRMT R58, R58, 0x7632, R58 ;  /* 0x000076323a3a7816 */ /* 0x000fc6000000003a */
[----:B------:R-:W-:Y:S01]  /*5260*/  FMUL.FTZ R57, R57, R0 ;  /* 0x0000000039397220 */ /* 0x000fe20000410000 */
[----:B------:R-:W-:-:S03]  /*5270*/  FSETP.GTU.FTZ.AND P3, PT, R56, R79, PT ;  /* 0x0000004f3800720b */ /* 0x000fc60003f7c000 */
[----:B------:R-:W-:-:S05]  /*5280*/  FMUL.FTZ R57, R57, R78 ;  /* 0x0000004e39397220 */ /* 0x000fca0000410000 */
[----:B------:R-:W-:-:S05]  /*5290*/  FSEL R57, R57, RZ, !P3 ;  /* 0x000000ff39397208 */ /* 0x000fca0005800000 */
[----:B------:R-:W-:Y:S01]  /*52a0*/  FMUL.FTZ R86, R24, R57 ;  /* 0x0000003918567220 */ /* 0x000fe20000410000 */
        /* <DEDUP_REMOVED lines=11> */
.L_x_4813:
[----:B------:R-:W-:-:S07]  /*5360*/  IMAD.MOV.U32 R87, RZ, RZ, R98 ;  /* 0x000000ffff577224 */ /* 0x000fce00078e0062 */
.L_x_4814:
[----:B------:R-:W-:Y:S05]  /*5370*/  BSYNC B1 ;  /* 0x0000000000017941 */ /* 0x000fea0003800000 */
.L_x_4812:
        /* <DEDUP_REMOVED lines=16> */
.L_x_4818:
[----:B------:R-:W-:Y:S05]  /*5480*/  BSYNC B2 ;  /* 0x0000000000027941 */ /* 0x000fea0003800000 */
.L_x_4817:
        /* <DEDUP_REMOVED lines=41> */
[----:B------:R-:W-:-:S07]  /*5720*/  IMAD.MOV.U32 R92, RZ, RZ, RZ ;  /* 0x000000ffff5c7224 */ /* 0x000fce00078e00ff */
.L_x_4816:
[----:B------:R-:W-:Y:S05]  /*5730*/  BSYNC B1 ;  /* 0x0000000000017941 */ /* 0x000fea0003800000 */
.L_x_4815:
[----:B------:R-:W-:Y:S01]  /*5740*/  I2FP.F32.U32 R57, R87 ;  /* 0x0000005700397245 */ /* 0x000fe20000201000 */
[----:B------:R-:W-:Y:S01]  /*5750*/  BSSY B1, `(.L_x_4819) ;  /* 0x0000017000017945 */ /* 0x000fe20003800000 */
[C---:B------:R-:W-:Y:S02]  /*5760*/  ISETP.NE.AND P5, PT, R92.reuse, 0x1, PT ;  /* 0x000000015c00780c */ /* 0x040fe40003fa5270 */
[----:B------:R-:W-:Y:S01]  /*5770*/  IADD3 R97, R92, 0x1, RZ ;  /* 0x000000015c617810 */ /* 0x000fe20007ffe0ff */
[----:B------:R-:W-:Y:S01]  /*5780*/  FFMA.FTZ R56, R57, R80, 1.1641532182693481445e-10 ;  /* 0x2f00000039387423 */ /* 0x000fe20000010050 */
[----:B------:R-:W-:-:S04]  /*5790*/  SHF.L.U32 R57, R58, 0x10, RZ ;  /* 0x000000103a397819 */ /* 0x000fc800000006ff */
[----:B------:R-:W-:Y:S01]  /*57a0*/  FSETP.GTU.FTZ.AND P4, PT, R56, R79, PT ;  /* 0x0000004f3800720b */ /* 0x000fe20003f9c000 */
[----:B------:R-:W-:-:S04]  /*57b0*/  FMUL.FTZ R57, R57, R0 ;  /* 0x0000000039397220 */ /* 0x000fc80000410000 */
        /* <DEDUP_REMOVED lines=15> */
.L_x_4820:
[----:B------:R-:W-:-:S07]  /*58b0*/  MOV R58, R98 ;  /* 0x00000062003a7202 */ /* 0x000fce0000000f00 */
.L_x_4821:
[----:B------:R-:W-:Y:S05]  /*58c0*/  BSYNC B1 ;  /* 0x0000000000017941 */ /* 0x000fea0003800000 */
.L_x_4819:
        /* <DEDUP_REMOVED lines=16> */
.L_x_4825:
[----:B------:R-:W-:Y:S05]  /*59d0*/  BSYNC B2 ;  /* 0x0000000000027941 */ /* 0x000fea0003800000 */
.L_x_4824:
        /* <DEDUP_REMOVED lines=39> */
[----:B------:R-:W-:Y:S02]  /*5c50*/  LOP3.LUT R88, R57, UR30, R88, 0x96, !PT ;  /* 0x0000001e39587c12 */ /* 0x000fe4000f8e9658 */
[----:B------:R-:W-:Y:S02]  /*5c60*/  MOV R98, R56 ;  /* 0x0000003800627202 */ /* 0x000fe40000000f00 */
[----:B------:R-:W-:Y:S01]  /*5c70*/  LOP3.LUT R89, R97, UR31, R92, 0x96, !PT ;  /* 0x0000001f61597c12 */ /* 0x000fe2000f8e965c */
[----:B------:R-:W-:-:S07]  /*5c80*/  IMAD.MOV.U32 R97, RZ, RZ, RZ ;  /* 0x000000ffff617224 */ /* 0x000fce00078e00ff */
.L_x_4823:
[----:B------:R-:W-:Y:S05]  /*5c90*/  BSYNC B1 ;  /* 0x0000000000017941 */ /* 0x000fea0003800000 */
.L_x_4822:
[----:B------:R-:W-:Y:S01]  /*5ca0*/  I2FP.F32.U32 R57, R58 ;  /* 0x0000003a00397245 */ /* 0x000fe20000201000 */
[----:B------:R-:W-:Y:S01]  /*5cb0*/  BSSY B1, `(.L_x_4826) ;  /* 0x0000017000017945 */ /* 0x000fe20003800000 */
[----:B------:R-:W-:Y:S02]  /*5cc0*/  ISETP.NE.AND P6, PT, R97, 0x1, PT ;  /* 0x000000016100780c */ /* 0x000fe40003fc5270 */
[----:B------:R-:W-:Y:S01]  /*5cd0*/  PRMT R92, R59, 0x7632, R92 ;  /* 0x000076323b5c7816 */ /* 0x000fe2000000005c */
[----:B------:R-:W-:Y:S01]  /*5ce0*/  FFMA.FTZ R56, R57, R80, 1.1641532182693481445e-10 ;  /* 0x2f00000039387423 */ /* 0x000fe20000010050 */
[----:B------:R-:W-:Y:S02]  /*5cf0*/  SHF.L.U32 R57, R59, 0x10, RZ ;  /* 0x000000103b397819 */ /* 0x000fe400000006ff */
[----:B------:R-:W-:Y:S02]  /*5d00*/  IADD3 R95, R97, 0x1, RZ ;  /* 0x00000001615f7810 */ /* 0x000fe40007ffe0ff */
[----:B------:R-:W-:Y:S01]  /*5d10*/  FSETP.GTU.FTZ.AND P5, PT, R56, R79, PT ;  /* 0x0000004f3800720b */ /* 0x000fe20003fbc000 */
[----:B------:R-:W-:-:S04]  /*5d20*/  FMUL.FTZ R57, R57, R0 ;  /* 0x0000000039397220 */ /* 0x000fc80000410000 */
[----:B------:R-:W-:-:S05]  /*5d30*/  FMUL.FTZ R57, R57, R78 ;  /* 0x0000004e39397220 */ /* 0x000fca0000410000 */
        /* <DEDUP_REMOVED lines=13> */
.L_x_4827:
[----:B------:R-:W-:-:S07]  /*5e10*/  MOV R93, R98 ;  /* 0x00000062005d7202 */ /* 0x000fce0000000f00 */
.L_x_4828:
[----:B------:R-:W-:Y:S05]  /*5e20*/  BSYNC B1 ;  /* 0x0000000000017941 */ /* 0x000fea0003800000 */
.L_x_4826:
        /* <DEDUP_REMOVED lines=18> */
.L_x_4832:
[----:B------:R-:W-:Y:S05]  /*5f50*/  BSYNC B2 ;  /* 0x0000000000027941 */ /* 0x000fea0003800000 */
.L_x_4831:
        /* <DEDUP_REMOVED lines=42> */
[----:B------:R-:W-:Y:S02]  /*6200*/  LOP3.LUT R88, R57, UR30, R88, 0x96, !PT ;  /* 0x0000001e39587c12 */ /* 0x000fe4000f8e9658 */
[----:B------:R-:W-:-:S07]  /*6210*/  MOV R98, R56 ;  /* 0x0000003800627202 */ /* 0x000fce0000000f00 */
.L_x_4830:
[----:B------:R-:W-:Y:S05]  /*6220*/  BSYNC B1 ;  /* 0x0000000000017941 */ /* 0x000fea0003800000 */
.L_x_4829:
[----:B------:R-:W-:Y:S01]  /*6230*/  I2FP.F32.U32 R57, R93 ;  /* 0x0000005d00397245 */ /* 0x000fe20000201000 */
[----:B------:R-:W-:Y:S01]  /*6240*/  IMAD.SHL.U32 R93, R83, 0x10, RZ ;  /* 0x00000010535d7824 */ /* 0x000fe200078e00ff */
[----:B------:R-:W-:Y:S01]  /*6250*/  @P0 PRMT R56, R7, 0x7632, R56 ;  /* 0x0000763207380816 */ /* 0x000fe20000000038 */
[----:B------:R-:W-:Y:S01]  /*6260*/  UMOV UR8, 0xffffffff ;  /* 0xffffffff00087882 */ /* 0x000fe20000000000 */
[----:B------:R-:W-:Y:S01]  /*6270*/  F2FP.BF16.F32.PACK_AB R58, R87, R86 ;  /* 0x00000056573a723e */ /* 0x000fe200000010ff */
[----:B------:R-:W-:Y:S01]  /*6280*/  FFMA.FTZ R80, R57, R80, 1.1641532182693481445e-10 ;  /* 0x2f00000039507423 */ /* 0x000fe20000010050 */
[----:B------:R-:W-:Y:S02]  /*6290*/  SHF.L.U32 R57, R92, 0x10, RZ ;  /* 0x000000105c397819 */ /* 0x000fe400000006ff */
[----:B------:R-:W-:Y:S02]  /*62a0*/  @P0 SHF.L.U32 R56, R56, 0x10, RZ ;  /* 0x0000001038380819 */ /* 0x000fe400000006ff */
[----:B------:R-:W-:Y:S01]  /*62b0*/  FSETP.GTU.FTZ.AND P6, PT, R80, R79, PT ;  /* 0x0000004f5000720b */ /* 0x000fe20003fdc000 */
[----:B------:R-:W-:Y:S01]  /*62c0*/  FMUL.FTZ R57, R57, R0 ;  /* 0x0000000039397220 */ /* 0x000fe20000410000 */
[----:B------:R-:W-:-:S02]  /*62d0*/  SEL R79, RZ, 0x10000, P5 ;  /* 0x00010000ff4f7807 */ /* 0x000fc40002800000 */
[----:B------:R-:W-:Y:S01]  /*62e0*/  SHF.R.U32.HI R80, RZ, 0x1c, R83 ;  /* 0x0000001cff507819 */ /* 0x000fe20000011653 */
[----:B------:R-:W-:Y:S01]  /*62f0*/  FMUL.FTZ R57, R57, R78 ;  /* 0x0000004e39397220 */ /* 0x000fe20000410000 */
[----:B------:R-:W-:Y:S02]  /*6300*/  SEL R78, RZ, 0x1000000, P6 ;  /* 0x01000000ff4e7807 */ /* 0x000fe40003000000 */
[----:B------:R-:W-:Y:S02]  /*6310*/  ISETP.NE.AND P5, PT, R91, RZ, PT ;  /* 0x000000ff5b00720c */ /* 0x000fe40003fa5270 */
[----:B------:R-:W-:Y:S02]  /*6320*/  FSEL R0, R57, RZ, !P6 ;  /* 0x000000ff39007208 */ /* 0x000fe40007000000 */
[----:B------:R-:W-:Y:S02]  /*6330*/  SEL R91, RZ, 0x1, P3 ;  /* 0x00000001ff5b7807 */ /* 0x000fe40001800000 */
[----:B------:R-:W-:Y:S01]  /*6340*/  F2FP.BF16.F32.PACK_AB R57, R85, R82 ;  /* 0x000000525539723e */ /* 0x000fe200000010ff */
[----:B------:R-:W-:Y:S01]  /*6350*/  FMUL.FTZ R97, R27, R0 ;  /* 0x000000001b617220 */ /* 0x000fe20000410000 */
[----:B------:R-:W-:-:S03]  /*6360*/  SEL R0, RZ, 0x100, P4 ;  /* 0x00000100ff007807 */ /* 0x000fc60002000000 */
[----:B------:R-:W-:Y:S01]  /*6370*/  @P0 FADD.FTZ R97, R97, R56 ;  /* 0x0000003861610221 */ /* 0x000fe20000010000 */
[----:B------:R-:W-:Y:S02]  /*6380*/  LOP3.LUT R0, R0, R78, R79, 0xfe, !PT ;  /* 0x0000004e00007212 */ /* 0x000fe400078efe4f */
[----:B------:R-:W-:Y:S02]  /*6390*/  SEL R78, RZ, 0x1, P2 ;  /* 0x00000001ff4e7807 */ /* 0x000fe40001000000 */
[----:B------:R-:W-:Y:S02]  /*63a0*/  IADD3 R2, P0, R93, R2, RZ ;  /* 0x000000025d027210 */ /* 0x000fe40007f1e0ff */
[----:B------:R-:W-:Y:S01]  /*63b0*/  F2FP.BF16.F32.PACK_AB R56, R84, R81 ;  /* 0x000000515438723e */ /* 0x000fe200000010ff */
[----:B------:R-:W-:Y:S01]  /*63c0*/  IMAD.WIDE.U32 R78, R78, 0x1000000, RZ ;  /* 0x010000004e4e7825 */ /* 0x000fe200078e00ff */
[----:B------:R-:W-:Y:S02]  /*63d0*/  IADD3.X R3, R80, R3, RZ, P0, !PT ;  /* 0x0000000350037210 */ /* 0x000fe400007fe4ff */
[----:B------:R-:W-:-:S02]  /*63e0*/  ISETP.NE.AND P0, PT, R94, RZ, PT ;  /* 0x000000ff5e00720c */ /* 0x000fc40003f05270 */
        /* <DEDUP_REMOVED lines=8> */
[----:B------:R-:W-:Y:S01]  /*6470*/  FADD.FTZ R0, RZ, R62 ;  /* 0x0000003eff007221 */ /* 0x000fe20000010000 */
[----:B------:R-:W-:-:S05]  /*6480*/  IMAD.WIDE.U32 R56, R79, 0x100, RZ ;  /* 0x000001004f387825 */ /* 0x000fca00078e00ff */
[----:B------:R-:W-:Y:S02]  /*6490*/  LOP3.LUT R3, R57, R91, R3, 0xfe, !PT ;  /* 0x0000005b39037212 */ /* 0x000fe400078efe03 */
[----:B------:R-:W-:Y:S02]  /*64a0*/  LOP3.LUT R78, R56, R78, R2, 0xfe, !PT ;  /* 0x0000004e384e7212 */ /* 0x000fe400078efe02 */
[----:B------:R-:W-:-:S04]  /*64b0*/  SEL R57, RZ, 0x1, P5 ;  /* 0x00000001ff397807 */ /* 0x000fc80002800000 */
[----:B------:R-:W-:Y:S01]  /*64c0*/  LOP3.LUT R2, R78, R57, RZ, 0xfc, !PT ;  /* 0x000000394e027212 */ /* 0x000fe200078efcff */
[----:B------:R-:W-:-:S04]  /*64d0*/  FADD.FTZ R57, R0, R69 ;  /* 0x0000004500397221 */ /* 0x000fc80000010000 */
        /* <DEDUP_REMOVED lines=29> */
[C---:B------:R-:W-:Y:S01]  /*66b0*/  FADD.FTZ R61, -R3.reuse, R69 ;  /* 0x00000045033d7221 */ /* 0x040fe20000010100 */
[----:B------:R-:W-:Y:S02]  /*66c0*/  FADD.FTZ R57, -R3, R70 ;  /* 0x0000004603397221 */ /* 0x000fe40000010100 */
[----:B------:R-:W-:-:S04]  /*66d0*/  FFMA.FTZ R0, R0, R0, RZ ;  /* 0x0000000000007223 */ /* 0x000fc800000100ff */
        /* <DEDUP_REMOVED lines=37> */
.L_x_4846:
        /* <DEDUP_REMOVED lines=25> */
[C---:B0-----:R-:W-:Y:S01]  /*6ac0*/  FMUL.FTZ R58, R0.reuse, R77 ;  /* 0x0000004d003a7220 */ /* 0x041fe20000410000 */
[----:B------:R-:W-:Y:S01]  /*6ad0*/  FMUL.FTZ R60, R0, R83 ;  /* 0x00000053003c7220 */ /* 0x000fe20000410000 */
[----:B-1----:R-:W-:-:S04]  /*6ae0*/  @!P0 IMAD.WIDE R56, R68, 0x4, R56 ;  /* 0x0000000444388825 */ /* 0x002fc800078e0238 */
[----:B------:R-:W-:Y:S01]  /*6af0*/  FFMA.FTZ R59, R18, R59, R50 ;  /* 0x0000003b123b7223 */ /* 0x000fe20000010032 */
[----:B------:R-:W-:Y:S01]  /*6b00*/  FFMA.FTZ R58, R19, R58, R51 ;  /* 0x0000003a133a7223 */ /* 0x000fe20000010033 */
[C---:B------:R-:W-:Y:S01]  /*6b10*/  FMUL.FTZ R62, R0.reuse, R71 ;  /* 0x00000047003e7220 */ /* 0x040fe20000410000 */
[----:B------:R-:W-:Y:S01]  /*6b20*/  FMUL.FTZ R79, R0, R79 ;  /* 0x0000004f004f7220 */ /* 0x000fe20000410000 */
[----:B------:R0:W-:Y:S01]  /*6b30*/  @!P0 STG.E desc[UR4][R56.64], R3 ;  /* 0x0000000338008986 */ /* 0x0001e2000c101904 */
[----:B------:R-:W-:Y:S01]  /*6b40*/  FFMA.FTZ R71, R21, R60, R53 ;  /* 0x0000003c15477223 */ /* 0x000fe20000010035 */
[----:B------:R-:W-:Y:S01]  /*6b50*/  F2FP.BF16.F32.PACK_AB R59, R58, R59 ;  /* 0x0000003b3a3b723e */ /* 0x000fe200000010ff */
[----:B------:R-:W-:Y:S01]  /*6b60*/  FFMA.FTZ R62, R23, R62, R55 ;  /* 0x0000003e173e7223 */ /* 0x000fe20000010037 */
[----:B------:R-:W-:Y:S01]  /*6b70*/  IADD3 R60, P1, R75, UR12, RZ ;  /* 0x0000000c4b3c7c10 */ /* 0x000fe2000ff3e0ff */
[C---:B------:R-:W-:Y:S01]  /*6b80*/  FMUL.FTZ R91, R0.reuse, R91 ;  /* 0x0000005b005b7220 */ /* 0x040fe20000410000 */
[----:B------:R-:W1:Y:S01]  /*6b90*/  LDC.64 R74, c[0x0][0x210] ;  /* 0x00008400ff4a7b82 */ /* 0x000e620000000a00 */
[C---:B------:R-:W-:Y:S01]  /*6ba0*/  FMUL.FTZ R69, R0.reuse, R69 ;  /* 0x0000004500457220 */ /* 0x040fe20000410000 */
[----:B------:R-:W-:Y:S01]  /*6bb0*/  FMUL.FTZ R81, R0, R81 ;  /* 0x0000005100517220 */ /* 0x000fe20000410000 */
[----:B------:R-:W-:-:S02]  /*6bc0*/  FFMA.FTZ R78, R8, R91, R40 ;  /* 0x0000005b084e7223 */ /* 0x000fc40000010028 */
[----:B------:R-:W-:Y:S01]  /*6bd0*/  FFMA.FTZ R69, R14, R69, R46 ;  /* 0x000000450e457223 */ /* 0x000fe2000001002e */
[----:B0-----:R-:W-:Y:S01]  /*6be0*/  FADD.FTZ R57, -R2, R72 ;  /* 0x0000004802397221 */ /* 0x001fe20000010100 */
[----:B------:R-:W-:Y:S01]  /*6bf0*/  FMUL.FTZ R56, R0, R73 ;  /* 0x0000004900387220 */ /* 0x000fe20000410000 */
[C---:B------:R-:W-:Y:S01]  /*6c00*/  FADD.FTZ R3, -R2.reuse, R70 ;  /* 0x0000004602037221 */ /* 0x040fe20000010100 */
[----:B------:R-:W-:Y:S01]  /*6c10*/  FADD.FTZ R73, -R2, R90 ;  /* 0x0000005a02497221 */ /* 0x000fe20000010100 */
[C---:B------:R-:W-:Y:S01]  /*6c20*/  FMUL.FTZ R57, R0.reuse, R57 ;  /* 0x0000003900397220 */ /* 0x040fe20000410000 */
[----:B------:R-:W-:Y:S01]  /*6c30*/  FFMA.FTZ R56, R17, R56, R49 ;  /* 0x0000003811387223 */ /* 0x000fe20000010031 */
[C---:B------:R-:W-:Y:S01]  /*6c40*/  FMUL.FTZ R72, R0.reuse, R97 ;  /* 0x0000006100487220 */ /* 0x040fe20000410000 */
[----:B------:R-:W-:Y:S01]  /*6c50*/  FMUL.FTZ R73, R0, R73 ;  /* 0x0000004900497220 */ /* 0x000fe20000410000 */
[----:B------:R-:W-:Y:S01]  /*6c60*/  FFMA.FTZ R57, R16, R57, R48 ;  /* 0x0000003910397223 */ /* 0x000fe20000010030 */
[----:B------:R-:W-:Y:S01]  /*6c70*/  FMUL.FTZ R70, R0, R87 ;  /* 0x0000005700467220 */ /* 0x000fe20000410000 */
[----:B------:R-:W-:Y:S01]  /*6c80*/  FFMA.FTZ R72, R11, R72, R43 ;  /* 0x000000480b487223 */ /* 0x000fe2000001002b */
[----:B------:R-:W-:-:S02]  /*6c90*/  FFMA.FTZ R81, R12, R81, R44 ;  /* 0x000000510c517223 */ /* 0x000fc4000001002c */
[----:B------:R-:W-:Y:S01]  /*6ca0*/  F2FP.BF16.F32.PACK_AB R58, R56, R57 ;  /* 0x00000039383a723e */ /* 0x000fe200000010ff */
[----:B------:R-:W-:Y:S01]  /*6cb0*/  FMUL.FTZ R57, R0, R3 ;  /* 0x0000000300397220 */ /* 0x000fe20000410000 */
[----:B------:R-:W-:Y:S01]  /*6cc0*/  FFMA.FTZ R56, R20, R79, R52 ;  /* 0x0000004f14387223 */ /* 0x000fe20000010034 */
[----:B------:R-:W0:Y:S01]  /*6cd0*/  @!P0 LDC.64 R2, c[0x0][0x258] ;  /* 0x00009600ff028b82 */ /* 0x000e220000000a00 */
[----:B------:R-:W-:Y:S01]  /*6ce0*/  FFMA.FTZ R79, R10, R73, R42 ;  /* 0x000000490a4f7223 */ /* 0x000fe2000001002a */
[----:B------:R-:W-:Y:S01]  /*6cf0*/  FFMA.FTZ R57, R22, R57, R54 ;  /* 0x0000003916397223 */ /* 0x000fe20000010036 */
[----:B------:R-:W-:Y:S01]  /*6d00*/  FFMA.FTZ R73, R9, R70, R41 ;  /* 0x0000004609497223 */ /* 0x000fe20000010029 */
[----:B------:R-:W-:Y:S02]  /*6d10*/  IADD3 R70, P2, R93, UR12, RZ ;  /* 0x0000000c5d467c10 */ /* 0x000fe4000ff5e0ff */
[----:B------:R-:W-:Y:S01]  /*6d20*/  F2FP.BF16.F32.PACK_AB R79, R72, R79 ;  /* 0x0000004f484f723e */ /* 0x000fe200000010ff */
[----:B------:R-:W-:Y:S01]  /*6d30*/  FMUL.FTZ R72, R0, R85 ;  /* 0x0000005500487220 */ /* 0x000fe20000410000 */
[----:B------:R-:W-:Y:S01]  /*6d40*/  F2FP.BF16.F32.PACK_AB R57, R62, R57 ;  /* 0x000000393e39723e */ /* 0x000fe200000010ff */
[----:B------:R-:W-:Y:S01]  /*6d50*/  FMUL.FTZ R62, R0, R61 ;  /* 0x0000003d003e7220 */ /* 0x000fe20000410000 */
[----:B------:R-:W-:Y:S01]  /*6d60*/  F2FP.BF16.F32.PACK_AB R56, R71, R56 ;  /* 0x000000384738723e */ /* 0x000fe200000010ff */
[----:B------:R-:W-:Y:S01]  /*6d70*/  FFMA.FTZ R72, R15, R72, R47 ;  /* 0x000000480f487223 */ /* 0x000fe2000001002f */
[----:B------:R-:W-:Y:S01]  /*6d80*/  IADD3.X R61, R76, UR13, RZ, P1, !PT ;  /* 0x0000000d4c3d7c10 */ /* 0x000fe20008ffe4ff */
[----:B------:R-:W-:Y:S01]  /*6d90*/  FFMA.FTZ R62, R13, R62, R45 ;  /* 0x0000003e0d3e7223 */ /* 0x000fe2000001002d */
[----:B------:R-:W-:-:S02]  /*6da0*/  F2FP.BF16.F32.PACK_AB R78, R73, R78 ;  /* 0x0000004e494e723e */ /* 0x000fc400000010ff */
[----:B------:R-:W-:Y:S02]  /*6db0*/  F2FP.BF16.F32.PACK_AB R77, R72, R69 ;  /* 0x00000045484d723e */ /* 0x000fe400000010ff */
[----:B------:R-:W-:Y:S02]  /*6dc0*/  IADD3.X R71, R80, UR13, RZ, P2, !PT ;  /* 0x0000000d50477c10 */ /* 0x000fe400097fe4ff */
[----:B------:R-:W-:Y:S01]  /*6dd0*/  F2FP.BF16.F32.PACK_AB R76, R62, R81 ;  /* 0x000000513e4c723e */ /* 0x000fe200000010ff */
[----:B0-----:R-:W-:Y:S01]  /*6de0*/  @!P0 IMAD.WIDE R2, R68, 0x4, R2 ;  /* 0x0000000444028825 */ /* 0x001fe200078e0202 */
[----:B-1----:R-:W-:-:S04]  /*6df0*/  LEA R68, R74, R68, 0x2 ;  /* 0x000000444a447211 */ /* 0x002fc800078e10ff */
[----:B------:R0:W-:Y:S01]  /*6e00*/  @!P0 STG.E desc[UR4][R2.64], R0 ;  /* 0x0000000002008986 */ /* 0x0001e2000c101904 */
[----:B------:R-:W-:-:S03]  /*6e10*/  ISETP.GE.AND P0, PT, R68, R75, PT ;  /* 0x0000004b4400720c */ /* 0x000fc60003f06270 */
[----:B------:R0:W-:Y:S04]  /*6e20*/  STG.E.128 desc[UR4][R60.64], R56 ;  /* 0x000000383c007986 */ /* 0x0001e8000c101d04 */
[----:B------:R0:W-:Y:S06]  /*6e30*/  STG.E.128 desc[UR4][R70.64], R76 ;  /* 0x0000004c46007986 */ /* 0x0001ec000c101d04 */
[----:B------:R-:W-:Y:S05]  /*6e40*/  @!P0 BRA `(.L_x_4834) ;  /* 0xffffff9800b88947 */ /* 0x000fea000383ffff */
[----:B------:R-:W-:Y:S05]  /*6e50*/  BSYNC B0 ;  /* 0x0000000000007941 */ /* 0x000fea0003800000 */
.L_x_4720:
[----:B------:R-:W-:Y:S05]  /*6e60*/  EXIT ;  /* 0x000000000000794d */ /* 0x000fea0003800000 */
.L_x_4833:
        /* <DEDUP_REMOVED lines=8> */
.L_x_4836:
[----:B------:R-:W-:Y:S05]  /*6ef0*/  BSYNC B1 ;  /* 0x0000000000017941 */ /* 0x000fea0003800000 */
.L_x_4835:
[----:B------:R-:W-:Y:S01]  /*6f00*/  MOV R3, R60 ;  /* 0x0000003c00037202 */ /* 0x000fe20000000f00 */
[----:B------:R-:W-:Y:S01]  /*6f10*/  HFMA2.MMA R92, -RZ, RZ, 0, 1.847743988037109375e-06 ;  /* 0x0000001fff5c7435 */ /* 0x000fe200000001ff */
[----:B------:R-:W-:Y:S01]  /*6f20*/  IMAD.MOV.U32 R83, RZ, RZ, 0x2 ;  /* 0x00000002ff537424 */ /* 0x000fe200078e00ff */
[----:B------:R-:W-:Y:S02]  /*6f30*/  MOV R78, 0xffffffff ;  /* 0xffffffff004e7802 */ /* 0x000fe40000000f00 */
[----:B------:R-:W-:-:S05]  /*6f40*/  FADD.FTZ R56, R0, R3 ;  /* 0x0000000300387221 */ /* 0x000fca0000010000 */
[----:B------:R-:W-:-:S07]  /*6f50*/  MOV R79, R56 ;  /* 0x00000038004f7202 */ /* 0x000fce0000000f00 */
[----:B------:R-:W-:Y:S05]  /*6f60*/  WARPSYNC.COLLECTIVE R78, `(.L_x_4837) ;  /* 0x000000004e087348 */ /* 0x000fea0003c00000 */
[----:B------:R0:W1:Y:S02]  /*6f70*/  SHFL.BFLY P0, R60, R79, R83, R92 ;  /* 0x0c0000534f3c7389 */ /* 0x000064000000005c */
[----:B01----:R-:W-:Y:S01]  /*6f80*/  ENDCOLLECTIVE ;  /* 0x000000000000791b */ /* 0x003fe20003800000 */
.L_x_4837:
[----:B------:R-:W-:Y:S01]  /*6f90*/  HFMA2.MMA R83, -RZ, RZ, 0, 2.384185791015625e-07 ;  /* 0x00000004ff537435 */ /* 0x000fe200000001ff */
[----:B------:R-:W-:-:S04]  /*6fa0*/  IMAD.MOV.U32 R3, RZ, RZ, R60 ;  /* 0x000000ffff037224 */ /* 0x000fc800078e003c */
[----:B------:R-:W-:-:S05]  /*6fb0*/  FADD.FTZ R57, R56, R3 ;  /* 0x0000000338397221 */ /* 0x000fca0000010000 */
[----:B------:R-:W-:-:S07]  /*6fc0*/  MOV R79, R57 ;  /* 0x00000039004f7202 */ /* 0x000fce0000000f00 */
[----:B------:R-:W-:Y:S05]  /*6fd0*/  WARPSYNC.COLLECTIVE R78, `(.L_x_4838) ;  /* 0x000000004e087348 */ /* 0x000fea0003c00000 */
[----:B------:R0:W1:Y:S02]  /*6fe0*/  SHFL.BFLY P0, R60, R79, R83, R92 ;  /* 0x0c0000534f3c7389 */ /* 0x000064000000005c */
[----:B01----:R-:W-:Y:S01]  /*6ff0*/  ENDCOLLECTIVE ;  /* 0x000000000000791b */ /* 0x003fe20003800000 */
.L_x_4838:
[----:B------:R-:W-:Y:S01]  /*7000*/  HFMA2.MMA R83, -RZ, RZ, 0, 4.76837158203125e-07 ;  /* 0x00000008ff537435 */ /* 0x000fe200000001ff */
[----:B------:R-:W-:-:S04]  /*7010*/  IMAD.MOV.U32 R2, RZ, RZ, R60 ;  /* 0x000000ffff027224 */ /* 0x000fc800078e003c */
[----:B------:R-:W-:Y:S02]  /*7020*/  FADD.FTZ R58, R57, R2 ;  /* 0x00000002393a7221 */ /* 0x000fe40000010000 */
[----:B------:R-:W0:Y:S03]  /*7030*/  LDC R2, c[0x0][0x290] ;  /* 0x0000a400ff027b82 */ /* 0x000e260000000800 */
[----:B------:R-:W-:-:S07]  /*7040*/  MOV R79, R58 ;  /* 0x0000003a004f7202 */ /* 0x000fce0000000f00 */
[----:B0-----:R-:W-:Y:S05]  /*7050*/  WARPSYNC.COLLECTIVE R78, `(.L_x_4839) ;  /* 0x000000004e087348 */ /* 0x001fea0003c00000 */
[----:B------:R1:W2:Y:S02]  /*7060*/  SHFL.BFLY P0, R60, R79, R83, R92 ;  /* 0x0c0000534f3c7389 */ /* 0x0002a4000000005c */
[----:B012---:R-:W-:Y:S01]  /*7070*/  ENDCOLLECTIVE ;  /* 0x000000000000791b */ /* 0x007fe20003800000 */
.L_x_4839:
[----:B------:R-:W-:Y:S01]  /*7080*/  HFMA2.MMA R83, -RZ, RZ, 0, 9.5367431640625e-07 ;  /* 0x00000010ff537435 */ /* 0x000fe200000001ff */
[----:B------:R-:W-:-:S04]  /*7090*/  IMAD.MOV.U32 R3, RZ, RZ, R60 ;  /* 0x000000ffff037224 */ /* 0x000fc800078e003c */
[----:B------:R-:W-:-:S05]  /*70a0*/  FADD.FTZ R59, R58, R3 ;  /* 0x000000033a3b7221 */ /* 0x000fca0000010000 */
[----:B------:R-:W-:-:S07]  /*70b0*/  MOV R79, R59 ;  /* 0x0000003b004f7202 */ /* 0x000fce0000000f00 */
[----:B------:R-:W-:Y:S05]  /*70c0*/  WARPSYNC.COLLECTIVE R78, `(.L_x_4840) ;  /* 0x000000004e087348 */ /* 0x000fea0003c00000 */
[----:B------:R0:W1:Y:S02]  /*70d0*/  SHFL.BFLY P0, R60, R79, R83, R92 ;  /* 0x0c0000534f3c7389 */ /* 0x000064000000005c */
[----:B01----:R-:W-:Y:S01]  /*70e0*/  ENDCOLLECTIVE ;  /* 0x000000000000791b */ /* 0x003fe20003800000 */
.L_x_4840:
[----:B------:R-:W-:Y:S01]  /*70f0*/  MOV R83, 0x1 ;  /* 0x0000000100537802 */ /* 0x000fe20000000f00 */
        /* <DEDUP_REMOVED lines=38> */
.L_x_4841:
[----:B------:R-:W-:Y:S01]  /*7360*/  HFMA2.MMA R83, -RZ, RZ, 0, 1.1920928955078125e-07 ;  /* 0x00000002ff537435 */ /* 0x000fe200000001ff */
[----:B------:R-:W-:-:S05]  /*7370*/  MOV R57, R60 ;  /* 0x0000003c00397202 */ /* 0x000fca0000000f00 */
[----:B------:R-:W-:-:S04]  /*7380*/  FADD.FTZ R57, R0, R57 ;  /* 0x0000003900397221 */ /* 0x000fc80000010000 */
[----:B------:R-:W-:-:S07]  /*7390*/  IMAD.MOV.U32 R79, RZ, RZ, R57 ;  /* 0x000000ffff4f7224 */ /* 0x000fce00078e0039 */
[----:B------:R-:W-:Y:S05]  /*73a0*/  WARPSYNC.COLLECTIVE R78, `(.L_x_4842) ;  /* 0x000000004e087348 */ /* 0x000fea0003c00000 */
[----:B------:R0:W1:Y:S02]  /*73b0*/  SHFL.BFLY P0, R60, R79, R83, R92 ;  /* 0x0c0000534f3c7389 */ /* 0x000064000000005c */
[----:B01----:R-:W-:Y:S01]  /*73c0*/  ENDCOLLECTIVE ;  /* 0x000000000000791b */ /* 0x003fe20003800000 */
.L_x_4842:
[----:B------:R-:W-:Y:S01]  /*73d0*/  HFMA2.MMA R83, -RZ, RZ, 0, 2.384185791015625e-07 ;  /* 0x00000004ff537435 */ /* 0x000fe200000001ff */
[----:B------:R-:W-:-:S05]  /*73e0*/  MOV R56, R60 ;  /* 0x0000003c00387202 */ /* 0x000fca0000000f00 */
[----:B------:R-:W-:-:S04]  /*73f0*/  FADD.FTZ R56, R57, R56 ;  /* 0x0000003839387221 */ /* 0x000fc80000010000 */
[----:B------:R-:W-:-:S07]  /*7400*/  IMAD.MOV.U32 R79, RZ, RZ, R56 ;  /* 0x000000ffff4f7224 */ /* 0x000fce00078e0038 */
[----:B------:R-:W-:Y:S05]  /*7410*/  WARPSYNC.COLLECTIVE R78, `(.L_x_4843) ;  /* 0x000000004e087348 */ /* 0x000fea0003c00000 */
[----:B------:R0:W1:Y:S02]  /*7420*/  SHFL.BFLY P0, R60, R79, R83, R92 ;  /* 0x0c0000534f3c7389 */ /* 0x000064000000005c */
[----:B01----:R-:W-:Y:S01]  /*7430*/  ENDCOLLECTIVE ;  /* 0x000000000000791b */ /* 0x003fe20003800000 */
.L_x_4843:
[----:B------:R-:W-:Y:S01]  /*7440*/  HFMA2.MMA R83, -RZ, RZ, 0, 4.76837158203125e-07 ;  /* 0x00000008ff537435 */ /* 0x000fe200000001ff */
[----:B------:R-:W-:-:S05]  /*7450*/  MOV R59, R60 ;  /* 0x0000003c003b7202 */ /* 0x000fca0000000f00 */
[----:B------:R-:W-:-:S04]  /*7460*/  FADD.FTZ R59, R56, R59 ;  /* 0x0000003b383b7221 */ /* 0x000fc80000010000 */
[----:B------:R-:W-:-:S07]  /*7470*/  IMAD.MOV.U32 R79, RZ, RZ, R59 ;  /* 0x000000ffff4f7224 */ /* 0x000fce00078e003b */
[----:B------:R-:W-:Y:S05]  /*7480*/  WARPSYNC.COLLECTIVE R78, `(.L_x_4844) ;  /* 0x000000004e087348 */ /* 0x000fea0003c00000 */
[----:B------:R0:W1:Y:S02]  /*7490*/  SHFL.BFLY P0, R60, R79, R83, R92 ;  /* 0x0c0000534f3c7389 */ /* 0x000064000000005c */
[----:B01----:R-:W-:Y:S01]  /*74a0*/  ENDCOLLECTIVE ;  /* 0x000000000000791b */ /* 0x003fe20003800000 */
.L_x_4844:
[----:B------:R-:W-:Y:S01]  /*74b0*/  HFMA2.MMA R83, -RZ, RZ, 0, 9.5367431640625e-07 ;  /* 0x00000010ff537435 */ /* 0x000fe200000001ff */
[----:B------:R-:W-:-:S05]  /*74c0*/  MOV R58, R60 ;  /* 0x0000003c003a7202 */ /* 0x000fca0000000f00 */
[----:B------:R-:W-:-:S04]  /*74d0*/  FADD.FTZ R58, R59, R58 ;  /* 0x0000003a3b3a7221 */ /* 0x000fc80000010000 */
[----:B------:R-:W-:-:S07]  /*74e0*/  IMAD.MOV.U32 R79, RZ, RZ, R58 ;  /* 0x000000ffff4f7224 */ /* 0x000fce00078e003a */
[----:B------:R-:W-:Y:S05]  /*74f0*/  WARPSYNC.COLLECTIVE R78, `(.L_x_4845) ;  /* 0x000000004e087348 */ /* 0x000fea0003c00000 */
[----:B------:R0:W1:Y:S02]  /*7500*/  SHFL.BFLY P0, R60, R79, R83, R92 ;  /* 0x0c0000534f3c7389 */ /* 0x000064000000005c */
[----:B01----:R-:W-:Y:S01]  /*7510*/  ENDCOLLECTIVE ;  /* 0x000000000000791b */ /* 0x003fe20003800000 */
.L_x_4845:
[----:B------:R-:W-:Y:S01]  /*7520*/  MOV R61, R60 ;  /* 0x0000003c003d7202 */ /* 0x000fe20000000f00 */
[----:B------:R-:W-:Y:S06]  /*7530*/  BRA `(.L_x_4846) ;  /* 0xfffffff000fc7947 */ /* 0x000fec000383ffff */
.L_x_4847:
        /* <DEDUP_REMOVED lines=12> */
.L_x_16517:


//--------------------- .text._ZN10layer_norm13ln_fwd_kernelINS_13Kernel_traitsIf13__nv_bfloat16S2_S2_fjLj512ELj1ELj4ELj1ELj16ENS_18Kernel_traits_baseILj512EfS2_S2_S2_fjLj128EEEEELb1ELb1ELb1ELb0EEEvNS_9FwdParamsE --------------------------
	.section	.text._ZN10layer_norm13ln_fwd_kernelINS_13Kernel_traitsIf13__nv_bfloat16S2_S2_fjLj512ELj1ELj4ELj1ELj16ENS_18Kernel_traits_baseILj512EfS2_S2_S2_fjLj128EEEEELb1ELb1ELb1ELb0EEEvNS_9FwdParamsE,"ax",@progbits
	.align	128
        .global         _ZN10layer_norm13ln_fwd_kernelINS_13Kernel_traitsIf13__nv_bfloat16S2_S2_fjLj512ELj1ELj4ELj1ELj16ENS_18Kernel_traits_baseILj512EfS2_S2_S2_fjLj128EEEEELb1ELb1ELb1ELb0EEEvNS_9FwdParamsE
        .type           _ZN10layer_norm13ln_fwd_kernelINS_13Kernel_traitsIf13__nv_bfloat16S2_S2_fjLj512ELj1ELj4ELj1ELj16ENS_18Kernel_traits_baseILj512EfS2_S2_S2_fjLj128EEEEELb1ELb1ELb1ELb0EEEvNS_9FwdParamsE,@function
        .size           _ZN10layer_norm13ln_fwd_kernelINS_13Kernel_traitsIf13__nv_bfloat16S2_S2_fjLj512ELj1ELj4ELj1ELj16ENS_18Kernel_traits_baseILj512EfS2_S2_S2_fjLj128EEEEELb1ELb1ELb1ELb0EEEvNS_9FwdParamsE,(.L_x_16518 - _ZN10layer_norm13ln_fwd_kernelINS_13Kernel_traitsIf13__nv_bfloat16S2_S2_fjLj512ELj1ELj4ELj1ELj16ENS_18Kernel_traits_baseILj512EfS2_S2_S2_fjLj128EEEEELb1ELb1ELb1ELb0EEEvNS_9FwdParamsE)
        .other          _ZN10layer_norm13ln_fwd_kernelINS_13Kernel_traitsIf13__nv_bfloat16S2_S2_fjLj512ELj1ELj4ELj1ELj16ENS_18Kernel_traits_baseILj512EfS2_S2_S2_fjLj128EEEEELb1ELb1ELb1ELb0EEEvNS_9FwdParamsE,@"STO_CUDA_ENTRY STV_DEFAULT"
_ZN10layer_norm13ln_fwd_kernelINS_13Kernel_traitsIf13__nv_bfloat16S2_S2_fjLj512ELj1ELj4ELj1ELj16ENS_18Kernel_traits_baseILj512EfS2_S2_S2_fjLj128EEEEELb1ELb1ELb1ELb0EEEvNS_9FwdParamsE:
.text._ZN10layer_norm13ln_fwd_kernelINS_13Kernel_traitsIf13__nv_bfloat16S2_S2_fjLj512ELj1ELj4ELj1ELj16ENS_18Kernel_traits_baseILj512EfS2_S2_S2_fjLj128EEEEELb1ELb1ELb1ELb0EEEvNS_9FwdParamsE:
        /* <DEDUP_REMOVED lines=18> */
[----:B--2---:R-:W-:-:S02]  /*0120*/  @P0 R2UR UR4, R2 ;  /* 0x00000000020402ca */ /* 0x004fc400000e0000 */
[----:B0-----:R-:W-:Y:S02]  /*0130*/  LOP3.LUT R2, R0, 0x1f, RZ, 0xc0, !PT ;  /* 0x0000001f00027812 */ /* 0x001fe400078ec0ff */
[----:B------:R-:W-:Y:S02]  /*0140*/  @P0 R2UR UR5, R3 ;  /* 0x00000000030502ca */ /* 0x000fe400000e0000 */
[----:B---3--:R-:W-:Y:S01]  /*0150*/  SHF.R.S32.HI R3, RZ, 0x1f, R6 ;  /* 0x0000001fff037819 */ /* 0x008fe20000011406 */
[----:B-1----:R-:W-:-:S03]  /*0160*/  IMAD.MOV.U32 R13, RZ, RZ, R2 ;  /* 0x000000ffff0d7224 */ /* 0x002fc600078e0002 */
[----:B------:R-:W-:Y:S02]  /*0170*/  LEA.HI R3, R3, R6, RZ, 0x3 ;  /* 0x0000000603037211 */ /* 0x000fe400078f18ff */
[----:B------:R-:W-:Y:S01]  /*0180*/  LOP3.LUT R6, R13, 0x1f, RZ, 0x3c, !PT ;  /* 0x0000001f0d067812 */ /* 0x000fe200078e3cff */
[----:B------:R-:W-:Y:S02]  /*0190*/  UIADD3 UR14, UR4, -0x61c88647, URZ ;  /* 0x9e3779b9040e7890 */ /* 0x000fe4000fffe03f */
[----:B------:R-:W-:Y:S01]  /*01a0*/  UIADD3 UR16, UR4, 0x3c6ef372, URZ ;  /* 0x3c6ef37204107890 */ /* 0x000fe2000fffe03f */
[----:B------:R-:W-:Y:S01]  /*01b0*/  LEA.HI.SX32 R3, R3, R6, 0x1d ;  /* 0x0000000603037211 */ /* 0x000fe200078feaff */
[----:B------:R-:W-:Y:S01]  /*01c0*/  UIADD3 UR15, UR5, -0x4498517b, URZ ;  /* 0xbb67ae85050f7890 */ /* 0x000fe2000fffe03f */
[----:B----4-:R-:W-:Y:S01]  /*01d0*/  @P0 IADD3 R12, P3, R4, R9, RZ ;  /* 0x00000009040c0210 */ /* 0x010fe20007f7e0ff */
[----:B------:R-:W-:Y:S01]  /*01e0*/  UIADD3 UR17, UR5, 0x76cf5d0a, URZ ;  /* 0x76cf5d0a05117890 */ /* 0x000fe2000fffe03f */
[----:B------:R-:W-:Y:S01]  /*01f0*/  LOP3.LUT P1, RZ, R3, 0xffffffe0, RZ, 0xc0, !PT ;  /* 0xffffffe003ff7812 */ /* 0x000fe2000782c0ff */
[----:B------:R-:W-:Y:S01]  /*0200*/  UIADD3 UR18, UR4, -0x255992d5, URZ ;  /* 0xdaa66d2b04127890 */ /* 0x000fe2000fffe03f */
[--C-:B------:R-:W-:Y:S01]  /*0210*/  SHF.R.U32.HI R4, RZ, 0x5, R0.reuse ;  /* 0x00000005ff047819 */ /* 0x100fe20000011600 */
[----:B------:R-:W-:Y:S01]  /*0220*/  @P0 IMAD.X R15, RZ, RZ, R5, P3 ;  /* 0x000000ffff0f0224 */ /* 0x000fe200018e0605 */
[----:B------:R-:W-:Y:S01]  /*0230*/  UIADD3 UR19, UR5, 0x32370b8f, URZ ;  /* 0x32370b8f05137890 */ /* 0x000fe2000fffe03f */
[----:B-----5:R-:W-:Y:S01]  /*0240*/  IMAD R5, R7, UR8, R0 ;  /* 0x0000000807057c24 */ /* 0x020fe2000f8e0200 */
[----:B------:R-:W-:Y:S01]  /*0250*/  UIADD3 UR20, UR4, 0x78dde6e4, URZ ;  /* 0x78dde6e404147890 */ /* 0x000fe2000fffe03f */
[----:B------:R-:W-:Y:S01]  /*0260*/  ISETP.GE.U32.AND P2, PT, R3, 0x40, PT ;  /* 0x000000400300780c */ /* 0x000fe20003f46070 */
[----:B------:R-:W-:Y:S01]  /*0270*/  UIADD3 UR21, UR5, -0x126145ec, URZ ;  /* 0xed9eba1405157890 */ /* 0x000fe2000fffe03f */
[----:B------:R-:W-:Y:S01]  /*0280*/  LEA R4, R7, R4, 0x2 ;  /* 0x0000000407047211 */ /* 0x000fe200078e10ff */
[----:B------:R-:W-:-:S02]  /*0290*/  UIADD3 UR22, UR4, 0x1715609d, URZ ;  /* 0x1715609d04167890 */ /* 0x000fc4000fffe03f */
[----:B------:R-:W-:Y:S02]  /*02a0*/  UIADD3 UR23, UR5, -0x56f99767, URZ ;  /* 0xa906689905177890 */ /* 0x000fe4000fffe03f */
[----:B------:R-:W-:Y:S02]  /*02b0*/  UIADD3 UR24, UR4, -0x4ab325aa, URZ ;  /* 0xb54cda5604187890 */ /* 0x000fe4000fffe03f */
[----:B------:R-:W-:Y:S02]  /*02c0*/  UIADD3 UR25, UR5, 0x646e171e, URZ ;  /* 0x646e171e05197890 */ /* 0x000fe4000fffe03f */
[----:B------:R-:W-:Y:S02]  /*02d0*/  UIADD3 UR26, UR4, 0x5384540f, URZ ;  /* 0x5384540f041a7890 */ /* 0x000fe4000fffe03f */
[----:B------:R-:W-:Y:S02]  /*02e0*/  UIADD3 UR27, UR5, 0x1fd5c5a3, URZ ;  /* 0x1fd5c5a3051b7890 */ /* 0x000fe4000fffe03f */
[----:B------:R-:W-:-:S02]  /*02f0*/  UIADD3 UR28, UR4, -0xe443238, URZ ;  /* 0xf1bbcdc8041c7890 */ /* 0x000fc4000fffe03f */
        /* <DEDUP_REMOVED lines=24> */
.L_x_4849:
[----:B------:R-:W-:Y:S05]  /*0480*/  BSYNC B0 ;  /* 0x0000000000007941 */ /* 0x000fea0003800000 */
.L_x_4848:
        /* <DEDUP_REMOVED lines=22> */
.L_x_4851:
[----:B------:R-:W-:Y:S05]  /*05f0*/  BSYNC B0 ;  /* 0x0000000000007941 */ /* 0x000fea0003800000 */
.L_x_4850:
[----:B------:R-:W-:Y:S01]  /*0600*/  ULDC UR8, c[0x0][0x214] ;  /* 0x0000850000087ab9 */ /* 0x000fe20000000800 */
[----:B------:R-:W-:Y:S01]  /*0610*/  UIADD3 UR29, UR5, -0x24c28bd8, URZ ;  /* 0xdb3d7428051d7890 */ /* 0x000fe2000fffe03f */
[----:B------:R-:W-:Y:S02]  /*0620*/  ISETP.GE.AND P0, PT, R4, UR8, PT ;  /* 0x0000000804007c0c */ /* 0x000fe4000bf06270 */
[----:B01----:R-:W-:-:S11]  /*0630*/  SHF.R.U64 R6, R12, 0x2, R15 ;  /* 0x000000020c067819 */ /* 0x003fd6000000120f */
[----:B------:R-:W-:Y:S05]  /*0640*/  @P0 EXIT ;  /* 0x000000000000094d */ /* 0x000fea0003800000 */
[----:B------:R-:W-:Y:S01]  /*0650*/  IMAD.HI.U32 R8, R5, -0x326172a9, RZ ;  /* 0xcd9e8d5705087827 */ /* 0x000fe200078e00ff */
        /* <DEDUP_REMOVED lines=56> */
[----:B------:R-:W-:Y:S01]  /*09e0*/  IMAD.WIDE.U32 R8, R9, -0x2daee0ad, RZ ;  /* 0xd2511f5309087825 */ /* 0x000fe200078e00ff */
[----:B------:R-:W-:-:S04]  /*09f0*/  LOP3.LUT R14, R11, UR28, R10, 0x96, !PT ;  /* 0x0000001c0b0e7c12 */ /* 0x000fc8000f8e960a */
[----:B------:R-:W-:Y:S01]  /*0a00*/  LOP3.LUT R10, R9, UR29, R13, 0x96, !PT ;  /* 0x0000001d090a7c12 */ /* 0x000fe2000f8e960d */
[----:B------:R-:W-:-:S04]  /*0a10*/  IMAD.HI.U32 R9, R14, -0x2daee0ad, RZ ;  /* 0xd2511f530e097827 */ /* 0x000fc800078e00ff */
[----:B------:R-:W-:Y:S01]  /*0a20*/  IMAD R13, R64, -0x326172a9, RZ ;  /* 0xcd9e8d57400d7824 */ /* 0x000fe200078e02ff */
[----:B------:R-:W-:Y:S01]  /*0a30*/  LOP3.LUT R8, R9, UR31, R8, 0x96, !PT ;  /* 0x0000001f09087c12 */ /* 0x000fe2000f8e9608 */
[----:B------:R-:W-:-:S04]  /*0a40*/  IMAD.WIDE.U32 R10, R10, -0x326172a9, RZ ;  /* 0xcd9e8d570a0a7825 */ /* 0x000fc800078e00ff */
[----:B------:R-:W-:Y:S01]  /*0a50*/  IMAD R14, R14, -0x2daee0ad, RZ ;  /* 0xd2511f530e0e7824 */ /* 0x000fe200078e02ff */
[----:B------:R-:W-:Y:S02]  /*0a60*/  LOP3.LUT R9, R11, UR30, R13, 0x96, !PT ;  /* 0x0000001e0b097c12 */ /* 0x000fe4000f8e960d */
[----:B------:R-:W-:Y:S01]  /*0a70*/  LOP3.LUT R11, R12, 0x3, RZ, 0xc0, !PT ;  /* 0x000000030c0b7812 */ /* 0x000fe200078ec0ff */
[----:B------:R-:W-:-:S07]  /*0a80*/  IMAD.MOV.U32 R12, RZ, RZ, RZ ;  /* 0x000000ffff0c7224 */ /* 0x000fce00078e00ff */
.L_x_5024:
        /* <DEDUP_REMOVED lines=39> */
.L_x_4856:
        /* <DEDUP_REMOVED lines=12> */
.L_x_4859:
[----:B------:R-:W-:-:S07]  /*0dc0*/  MOV R13, R10 ;  /* 0x0000000a000d7202 */ /* 0x000fce0000000f00 */
.L_x_4860:
[----:B------:R-:W-:Y:S05]  /*0dd0*/  BSYNC B3 ;  /* 0x0000000000037941 */ /* 0x000fea0003800000 */
.L_x_4858:
        /* <DEDUP_REMOVED lines=16> */
.L_x_4864:
[----:B------:R-:W-:Y:S05]  /*0ee0*/  BSYNC B4 ;  /* 0x0000000000047941 */ /* 0x000fea0003800000 */
.L_x_4863:
        /* <DEDUP_REMOVED lines=43> */
.L_x_4862:
[----:B------:R-:W-:Y:S05]  /*11a0*/  BSYNC B3 ;  /* 0x0000000000037941 */ /* 0x000fea0003800000 */
.L_x_4861:
        /* <DEDUP_REMOVED lines=10> */
[----:B------:R-:W-:-:S04]  /*1250*/  FMUL.FTZ R13, R36, R13 ;  /* 0x0000000d240d7220 */ /* 0x000fc80000410000 */
[----:B------:R-:W-:-:S07]  /*1260*/  @P0 FADD.FTZ R13, R74, R13 ;  /* 0x0000000d4a0d0221 */ /* 0x000fce0000010000 */
.L_x_4857:
[----:B------:R-:W-:Y:S05]  /*1270*/  BSYNC B2 ;  /* 0x0000000000027941 */ /* 0x000fea0003800000 */
.L_x_4855:
        /* <DEDUP_REMOVED lines=9> */
.L_x_4866:
        /* <DEDUP_REMOVED lines=12> */
.L_x_4869:
[----:B------:R-:W-:-:S07]  /*13d0*/  IMAD.MOV.U32 R76, RZ, RZ, R10 ;  /* 0x000000ffff4c7224 */ /* 0x000fce00078e000a */
.L_x_4870:
[----:B------:R-:W-:Y:S05]  /*13e0*/  BSYNC B3 ;  /* 0x0000000000037941 */ /* 0x000fea0003800000 */
.L_x_4868:
        /* <DEDUP_REMOVED lines=16> */
.L_x_4874:
[----:B------:R-:W-:Y:S05]  /*14f0*/  BSYNC B4 ;  /* 0x0000000000047941 */ /* 0x000fea0003800000 */
.L_x_4873:
[----:B------:R-:W-:Y:S01]  /*1500*/  IMAD.HI.U32 R8, R5, -0x326172a9, RZ ;  /* 0xcd9e8d5705087827 */ /* 0x000fe200078e00ff */
[----:B------:R-:W-:-:S03]  /*1510*/  LOP3.LUT R9, R9, UR5, R12, 0x96, !PT ;  /* 0x0000000509097c12 */ /* 0x000fc6000f8e960c */
[----:B------:R-:W-:Y:S01]  /*1520*/  IMAD R75, R5, -0x326172a9, RZ ;  /* 0xcd9e8d57054b7824 */ /* 0x000fe200078e02ff */
[----:B------:R-:W-:Y:S01]  /*1530*/  LOP3.LUT R8, R8, UR4, R7, 0x96, !PT ;  /* 0x0000000408087c12 */ /* 0x000fe2000f8e9607 */
[----:B------:R-:W-:-:S04]  /*1540*/  IMAD.WIDE.U32 R10, R9, -0x326172a9, RZ ;  /* 0xcd9e8d57090a7825 */ /* 0x000fc800078e00ff */
[----:B------:R-:W-:Y:S02]  /*1550*/  IMAD R9, R6, -0x2daee0ad, RZ ;  /* 0xd2511f5306097824 */ /* 0x000fe400078e02ff */
        /* <DEDUP_REMOVED lines=37> */
.L_x_4872:
[----:B------:R-:W-:Y:S05]  /*17b0*/  BSYNC B3 ;  /* 0x0000000000037941 */ /* 0x000fea0003800000 */
.L_x_4871:
        /* <DEDUP_REMOVED lines=12> */
[----:B------:R-:W-:-:S04]  /*1880*/  FMUL.FTZ R76, R37, R76 ;  /* 0x0000004c254c7220 */ /* 0x000fc80000410000 */
[----:B------:R-:W-:-:S07]  /*1890*/  @P0 FADD.FTZ R76, R73, R76 ;  /* 0x0000004c494c0221 */ /* 0x000fce0000010000 */
.L_x_4867:
[----:B------:R-:W-:Y:S05]  /*18a0*/  BSYNC B2 ;  /* 0x0000000000027941 */ /* 0x000fea0003800000 */
.L_x_4865:
        /* <DEDUP_REMOVED lines=8> */
.L_x_4876:
        /* <DEDUP_REMOVED lines=12> */
.L_x_4879:
[----:B------:R-:W-:-:S07]  /*19f0*/  MOV R78, R10 ;  /* 0x0000000a004e7202 */ /* 0x000fce0000000f00 */
.L_x_4880:
[----:B------:R-:W-:Y:S05]  /*1a00*/  BSYNC B3 ;  /* 0x0000000000037941 */ /* 0x000fea0003800000 */
.L_x_4878:
        /* <DEDUP_REMOVED lines=16> */
.L_x_4884:
[----:B------:R-:W-:Y:S05]  /*1b10*/  BSYNC B4 ;  /* 0x0000000000047941 */ /* 0x000fea0003800000 */
.L_x_4883:
        /* <DEDUP_REMOVED lines=43> */
.L_x_4882:
[----:B------:R-:W-:Y:S05]  /*1dd0*/  BSYNC B3 ;  /* 0x0000000000037941 */ /* 0x000fea0003800000 */
.L_x_4881:
        /* <DEDUP_REMOVED lines=10> */
[----:B------:R-:W-:-:S04]  /*1e80*/  FMUL.FTZ R78, R38, R73 ;  /* 0x00000049264e7220 */ /* 0x000fc80000410000 */
[----:B------:R-:W-:-:S07]  /*1e90*/  @P0 FADD.FTZ R78, R11, R78 ;  /* 0x0000004e0b4e0221 */ /* 0x000fce0000010000 */
.L_x_4877:
[----:B------:R-:W-:Y:S05]  /*1ea0*/  BSYNC B2 ;  /* 0x0000000000027941 */ /* 0x000fea0003800000 */
.L_x_4875:
        /* <DEDUP_REMOVED lines=9> */
.L_x_4886:
        /* <DEDUP_REMOVED lines=12> */
.L_x_4889:
[----:B------:R-:W-:-:S07]  /*2000*/  IMAD.MOV.U32 R80, RZ, RZ, R10 ;  /* 0x000000ffff507224 */ /* 0x000fce00078e000a */
.L_x_4890:
[----:B------:R-:W-:Y:S05]  /*2010*/  BSYNC B3 ;  /* 0x0000000000037941 */ /* 0x000fea0003800000 */
.L_x_4888:
        /* <DEDUP_REMOVED lines=16> */
.L_x_4894:
[----:B------:R-:W-:Y:S05]  /*2120*/  BSYNC B4 ;  /* 0x0000000000047941 */ /* 0x000fea0003800000 */
.L_x_4893:
        /* <DEDUP_REMOVED lines=43> */
.L_x_4892:
[----:B------:R-:W-:Y:S05]  /*23e0*/  BSYNC B3 ;  /* 0x0000000000037941 */ /* 0x000fea0003800000 */
.L_x_4891:
        /* <DEDUP_REMOVED lines=12> */
[----:B------:R-:W-:-:S04]  /*24b0*/  FMUL.FTZ R81, R39, R72 ;  /* 0x0000004827517220 */ /* 0x000fc80000410000 */
[----:B------:R-:W-:-:S07]  /*24c0*/  @P0 FADD.FTZ R81, R74, R81 ;  /* 0x000000514a510221 */ /* 0x000fce0000010000 */
.L_x_4887:
[----:B------:R-:W-:Y:S05]  /*24d0*/  BSYNC B2 ;  /* 0x0000000000027941 */ /* 0x000fea0003800000 */
.L_x_4885:
        /* <DEDUP_REMOVED lines=8> */
.L_x_4896:
        /* <DEDUP_REMOVED lines=12> */
.L_x_4899:
[----:B------:R-:W-:-:S07]  /*2620*/  MOV R82, R10 ;  /* 0x0000000a00527202 */ /* 0x000fce0000000f00 */
.L_x_4900:
[----:B------:R-:W-:Y:S05]  /*2630*/  BSYNC B3 ;  /* 0x0000000000037941 */ /* 0x000fea0003800000 */
.L_x_4898:
        /* <DEDUP_REMOVED lines=16> */
.L_x_4904:
[----:B------:R-:W-:Y:S05]  /*2740*/  BSYNC B4 ;  /* 0x0000000000047941 */ /* 0x000fea0003800000 */
.L_x_4903:
        /* <DEDUP_REMOVED lines=43> */
.L_x_4902:
[----:B------:R-:W-:Y:S05]  /*2a00*/  BSYNC B3 ;  /* 0x0000000000037941 */ /* 0x000fea0003800000 */
.L_x_4901:
        /* <DEDUP_REMOVED lines=12> */
.L_x_4897:
[----:B------:R-:W-:Y:S05]  /*2ad0*/  BSYNC B2 ;  /* 0x0000000000027941 */ /* 0x000fea0003800000 */
.L_x_4895:
        /* <DEDUP_REMOVED lines=9> */
.L_x_4906:
        /* <DEDUP_REMOVED lines=12> */
.L_x_4909:
[----:B------:R-:W-:-:S07]  /*2c30*/  IMAD.MOV.U32 R84, RZ, RZ, R10 ;  /* 0x000000ffff547224 */ /* 0x000fce00078e000a */
.L_x_4910:
[----:B------:R-:W-:Y:S05]  /*2c40*/  BSYNC B3 ;  /* 0x0000000000037941 */ /* 0x000fea0003800000 */
.L_x_4908:
        /* <DEDUP_REMOVED lines=16> */
.L_x_4914:
[----:B------:R-:W-:Y:S05]  /*2d50*/  BSYNC B4 ;  /* 0x0000000000047941 */ /* 0x000fea0003800000 */
.L_x_4913:
        /* <DEDUP_REMOVED lines=43> */
.L_x_4912:
[----:B------:R-:W-:Y:S05]  /*3010*/  BSYNC B3 ;  /* 0x0000000000037941 */ /* 0x000fea0003800000 */
.L_x_4911:
        /* <DEDUP_REMOVED lines=14> */
.L_x_4907:
[----:B------:R-:W-:Y:S05]  /*3100*/  BSYNC B2 ;  /* 0x0000000000027941 */ /* 0x000fea0003800000 */
.L_x_4905:
        /* <DEDUP_REMOVED lines=8> */
.L_x_4916:
        /* <DEDUP_REMOVED lines=12> */
.L_x_4919:
[----:B------:R-:W-:-:S07]  /*3250*/  MOV R86, R10 ;  /* 0x0000000a00567202 */ /* 0x000fce0000000f00 */
.L_x_4920:
[----:B------:R-:W-:Y:S05]  /*3260*/  BSYNC B3 ;  /* 0x0000000000037941 */ /* 0x000fea0003800000 */
.L_x_4918:
        /* <DEDUP_REMOVED lines=16> */
.L_x_4924:
[----:B------:R-:W-:Y:S05]  /*3370*/  BSYNC B4 ;  /* 0x0000000000047941 */ /* 0x000fea0003800000 */
.L_x_4923:
        /* <DEDUP_REMOVED lines=43> */
.L_x_4922:
[----:B------:R-:W-:Y:S05]  /*3630*/  BSYNC B3 ;  /* 0x0000000000037941 */ /* 0x000fea0003800000 */
.L_x_4921:
        /* <DEDUP_REMOVED lines=12> */
.L_x_4917:
[----:B------:R-:W-:Y:S05]  /*3700*/  BSYNC B2 ;  /* 0x0000000000027941 */ /* 0x000fea0003800000 */
.L_x_4915:
        /* <DEDUP_REMOVED lines=9> */
.L_x_4926:
        /* <DEDUP_REMOVED lines=12> */
.L_x_4929:
[----:B------:R-:W-:-:S07]  /*3860*/  IMAD.MOV.U32 R88, RZ, RZ, R10 ;  /* 0x000000ffff587224 */ /* 0x000fce00078e000a */
.L_x_4930:
[----:B------:R-:W-:Y:S05]  /*3870*/  BSYNC B3 ;  /* 0x0000000000037941 */ /* 0x000fea0003800000 */
.L_x_4928:
        /* <DEDUP_REMOVED lines=16> */
.L_x_4934:
[----:B------:R-:W-:Y:S05]  /*3980*/  BSYNC B4 ;  /* 0x0000000000047941 */ /* 0x000fea0003800000 */
.L_x_4933:
        /* <DEDUP_REMOVED lines=43> */
.L_x_4932:
[----:B------:R-:W-:Y:S05]  /*3c40*/  BSYNC B3 ;  /* 0x0000000000037941 */ /* 0x000fea0003800000 */
.L_x_4931:
        /* <DEDUP_REMOVED lines=14> */
.L_x_4927:
[----:B------:R-:W-:Y:S05]  /*3d30*/  BSYNC B2 ;  /* 0x0000000000027941 */ /* 0x000fea0003800000 */
.L_x_4925:
        /* <DEDUP_REMOVED lines=29> */
.L_x_4936:
[----:B------:R-:W-:Y:S05]  /*3f10*/  BSYNC B2 ;  /* 0x0000000000027941 */ /* 0x000fea0003800000 */
.L_x_4935:
[----:B------:R-:W-:Y:S01]  /*3f20*/  VIADD R107, R107, 0x20 ;  /* 0x000000206b6b7836 */ /* 0x000fe20000000000 */
[----:B------:R-:W-:-:S07]  /*3f30*/  IADD3 R105, R105, 0x20, RZ ;  /* 0x0000002069697810 */ /* 0x000fce0007ffe0ff */
.L_x_4854:
[----:B------:R-:W-:Y:S05]  /*3f40*/  BSYNC B1 ;  /* 0x0000000000017941 */ /* 0x000fea0003800000 */
.L_x_4853:
        /* <DEDUP_REMOVED lines=19> */
.L_x_4940:
        /* <DEDUP_REMOVED lines=12> */
.L_x_4943:
[----:B------:R-:W-:-:S07]  /*4140*/  IMAD.MOV.U32 R90, RZ, RZ, R10 ;  /* 0x000000ffff5a7224 */ /* 0x000fce00078e000a */
.L_x_4944:
[----:B------:R-:W-:Y:S05]  /*4150*/  BSYNC B3 ;  /* 0x0000000000037941 */ /* 0x000fea0003800000 */
.L_x_4942:
        /* <DEDUP_REMOVED lines=16> */
.L_x_4948:
[----:B------:R-:W-:Y:S05]  /*4260*/  BSYNC B4 ;  /* 0x0000000000047941 */ /* 0x000fea0003800000 */
.L_x_4947:
        /* <DEDUP_REMOVED lines=42> */
.L_x_4946:
[----:B------:R-:W-:Y:S05]  /*4510*/  BSYNC B3 ;  /* 0x0000000000037941 */ /* 0x000fea0003800000 */
.L_x_4945:
[----:B------:R-:W-:Y:S01]  /*4520*/  HFMA2.MMA R74, -RZ, RZ, 0.1171875, 0 ;  /* 0x2f800000ff4a7435 */ /* 0x000fe200000001ff */
[----:B------:R-:W-:Y:S01]  /*4530*/  I2FP.F32.U32 R11, R90 ;  /* 0x0000005a000b7245 */ /* 0x000fe20000201000 */
[----:B-----5:R-:W-:Y:S01]  /*4540*/  IMAD.U32 R15, R64, 0x10000, RZ ;  /* 0x00010000400f7824 */ /* 0x020fe200078e00ff */
[----:B------:R-:W-:-:S03]  /*4550*/  @P0 SHF.L.U32 R73, R68, 0x10, RZ ;  /* 0x0000001044490819 */ /* 0x000fc600000006ff */
[----:B------:R-:W-:-:S04]  /*4560*/  FMUL.FTZ R15, R15, UR13 ;  /* 0x0000000d0f0f7c20 */ /* 0x000fc80008410000 */
[----:B------:R-:W-:Y:S01]  /*4570*/  FFMA.FTZ R11, R11, R74, 1.1641532182693481445e-10 ;  /* 0x2f0000000b0b7423 */ /* 0x000fe2000001004a */
[----:B------:R-:W-:-:S04]  /*4580*/  FMUL.FTZ R15, R15, UR12 ;  /* 0x0000000c0f0f7c20 */ /* 0x000fc80008410000 */
[----:B------:R-:W-:-:S04]  /*4590*/  FSETP.GTU.FTZ.AND P5, PT, R11, UR10, PT ;  /* 0x0000000a0b007c0b */ /* 0x000fc8000bfbc000 */
[----:B------:R-:W-:Y:S02]  /*45a0*/  FSEL R11, R15, RZ, !P5 ;  /* 0x000000ff0f0b7208 */ /* 0x000fe40006800000 */
[----:B------:R-:W-:-:S03]  /*45b0*/  SEL R15, RZ, 0x1, P5 ;  /* 0x00000001ff0f7807 */ /* 0x000fc60002800000 */
[----:B------:R-:W-:-:S04]  /*45c0*/  FMUL.FTZ R90, R60, R11 ;  /* 0x0000000b3c5a7220 */ /* 0x000fc80000410000 */
[----:B------:R-:W-:-:S07]  /*45d0*/  @P0 FADD.FTZ R90, R73, R90 ;  /* 0x0000005a495a0221 */ /* 0x000fce0000010000 */
.L_x_4941:
[----:B------:R-:W-:Y:S05]  /*45e0*/  BSYNC B2 ;  /* 0x0000000000027941 */ /* 0x000fea0003800000 */
.L_x_4939:
        /* <DEDUP_REMOVED lines=9> */
.L_x_4950:
        /* <DEDUP_REMOVED lines=12> */
.L_x_4953:
[----:B------:R-:W-:-:S07]  /*4740*/  IMAD.MOV.U32 R77, RZ, RZ, R10 ;  /* 0x000000ffff4d7224 */ /* 0x000fce00078e000a */
.L_x_4954:
[----:B------:R-:W-:Y:S05]  /*4750*/  BSYNC B3 ;  /* 0x0000000000037941 */ /* 0x000fea0003800000 */
.L_x_4952:
        /* <DEDUP_REMOVED lines=16> */
.L_x_4958:
[----:B------:R-:W-:Y:S05]  /*4860*/  BSYNC B4 ;  /* 0x0000000000047941 */ /* 0x000fea0003800000 */
.L_x_4957:
        /* <DEDUP_REMOVED lines=44> */
.L_x_4956:
[----:B------:R-:W-:Y:S05]  /*4b30*/  BSYNC B3 ;  /* 0x0000000000037941 */ /* 0x000fea0003800000 */
.L_x_4955:
        /* <DEDUP_REMOVED lines=14> */
.L_x_4951:
[----:B------:R-:W-:Y:S05]  /*4c20*/  BSYNC B2 ;  /* 0x0000000000027941 */ /* 0x000fea0003800000 */
.L_x_4949:
        /* <DEDUP_REMOVED lines=8> */
.L_x_4960:
        /* <DEDUP_REMOVED lines=12> */
.L_x_4963:
[----:B------:R-:W-:-:S07]  /*4d70*/  IMAD.MOV.U32 R79, RZ, RZ, R10 ;  /* 0x000000ffff4f7224 */ /* 0x000fce00078e000a */
.L_x_4964:
[----:B------:R-:W-:Y:S05]  /*4d80*/  BSYNC B3 ;  /* 0x0000000000037941 */ /* 0x000fea0003800000 */
.L_x_4962:
        /* <DEDUP_REMOVED lines=16> */
.L_x_4968:
[----:B------:R-:W-:Y:S05]  /*4e90*/  BSYNC B4 ;  /* 0x0000000000047941 */ /* 0x000fea0003800000 */
.L_x_4967:
        /* <DEDUP_REMOVED lines=43> */
.L_x_4966:
[----:B------:R-:W-:Y:S05]  /*5150*/  BSYNC B3 ;  /* 0x0000000000037941 */ /* 0x000fea0003800000 */
.L_x_4965:
        /* <DEDUP_REMOVED lines=12> */
.L_x_4961:
[----:B------:R-:W-:Y:S05]  /*5220*/  BSYNC B2 ;  /* 0x0000000000027941 */ /* 0x000fea0003800000 */
.L_x_4959:
        /* <DEDUP_REMOVED lines=9> */
.L_x_4970:
        /* <DEDUP_REMOVED lines=12> */
.L_x_4973:
[----:B------:R-:W-:-:S07]  /*5380*/  MOV R80, R10 ;  /* 0x0000000a00507202 */ /* 0x000fce0000000f00 */
.L_x_4974:
[----:B------:R-:W-:Y:S05]  /*5390*/  BSYNC B3 ;  /* 0x0000000000037941 */ /* 0x000fea0003800000 */
.L_x_4972:
        /* <DEDUP_REMOVED lines=16> */
.L_x_4978:
[----:B------:R-:W-:Y:S05]  /*54a0*/  BSYNC B4 ;  /* 0x0000000000047941 */ /* 0x000fea0003800000 */
.L_x_4977:
        /* <DEDUP_REMOVED lines=43> */
.L_x_4976:
[----:B------:R-:W-:Y:S05]  /*5760*/  BSYNC B3 ;  /* 0x0000000000037941 */ /* 0x000fea0003800000 */
.L_x_4975:
        /* <DEDUP_REMOVED lines=14> */
.L_x_4971:
[----:B------:R-:W-:Y:S05]  /*5850*/  BSYNC B2 ;  /* 0x0000000000027941 */ /* 0x000fea0003800000 */
.L_x_4969:
        /* <DEDUP_REMOVED lines=8> */
.L_x_4980:
        /* <DEDUP_REMOVED lines=12> */
.L_x_4983:
[----:B------:R-:W-:-:S07]  /*59a0*/  IMAD.MOV.U32 R83, RZ, RZ, R10 ;  /* 0x000000ffff537224 */ /* 0x000fce00078e000a */
.L_x_4984:
[----:B------:R-:W-:Y:S05]  /*59b0*/  BSYNC B3 ;  /* 0x0000000000037941 */ /* 0x000fea0003800000 */
.L_x_4982:
        /* <DEDUP_REMOVED lines=16> */
.L_x_4988:
[----:B------:R-:W-:Y:S05]  /*5ac0*/  BSYNC B4 ;  /* 0x0000000000047941 */ /* 0x000fea0003800000 */
.L_x_4987:
        /* <DEDUP_REMOVED lines=43> */
.L_x_4986:
[----:B------:R-:W-:Y:S05]  /*5d80*/  BSYNC B3 ;  /* 0x0000000000037941 */ /* 0x000fea0003800000 */
.L_x_4985:
        /* <DEDUP_REMOVED lines=12> */
.L_x_4981:
[----:B------:R-:W-:Y:S05]  /*5e50*/  BSYNC B2 ;  /* 0x0000000000027941 */ /* 0x000fea0003800000 */
.L_x_4979:
        /* <DEDUP_REMOVED lines=9> */
.L_x_4990:
        /* <DEDUP_REMOVED lines=12> */
.L_x_4993:
[----:B------:R-:W-:-:S07]  /*5fb0*/  MOV R84, R10 ;  /* 0x0000000a00547202 */ /* 0x000fce0000000f00 */
.L_x_4994:
[----:B------:R-:W-:Y:S05]  /*5fc0*/  BSYNC B3 ;  /* 0x0000000000037941 */ /* 0x000fea0003800000 */
.L_x_4992:
        /* <DEDUP_REMOVED lines=16> */
.L_x_4998:
[----:B------:R-:W-:Y:S05]  /*60d0*/  BSYNC B4 ;  /* 0x0000000000047941 */ /* 0x000fea0003800000 */
.L_x_4997:
        /* <DEDUP_REMOVED lines=43> */
.L_x_4996:
[----:B------:R-:W-:Y:S05]  /*6390*/  BSYNC B3 ;  /* 0x0000000000037941 */ /* 0x000fea0003800000 */
.L_x_4995:
        /* <DEDUP_REMOVED lines=14> */
.L_x_4991:
[----:B------:R-:W-:Y:S05]  /*6480*/  BSYNC B2 ;  /* 0x0000000000027941 */ /* 0x000fea0003800000 */
.L_x_4989:
        /* <DEDUP_REMOVED lines=8> */
.L_x_5000:
        /* <DEDUP_REMOVED lines=12> */
.L_x_5003:
[----:B------:R-:W-:-:S07]  /*65d0*/  IMAD.MOV.U32 R87, RZ, RZ, R10 ;  /* 0x000000ffff577224 */ /* 0x000fce00078e000a */
.L_x_5004:
[----:B------:R-:W-:Y:S05]  /*65e0*/  BSYNC B3 ;  /* 0x0000000000037941 */ /* 0x000fea0003800000 */
.L_x_5002:
        /* <DEDUP_REMOVED lines=16> */
.L_x_5008:
[----:B------:R-:W-:Y:S05]  /*66f0*/  BSYNC B4 ;  /* 0x0000000000047941 */ /* 0x000fea0003800000 */
.L_x_5007:
        /* <DEDUP_REMOVED lines=43> */
.L_x_5006:
[----:B------:R-:W-:Y:S05]  /*69b0*/  BSYNC B3 ;  /* 0x0000000000037941 */ /* 0x000fea0003800000 */
.L_x_5005:
        /* <DEDUP_REMOVED lines=12> */
.L_x_5001:
[----:B------:R-:W-:Y:S05]  /*6a80*/  BSYNC B2 ;  /* 0x0000000000027941 */ /* 0x000fea0003800000 */
.L_x_4999:
        /* <DEDUP_REMOVED lines=9> */
.L_x_5010:
        /* <DEDUP_REMOVED lines=12> */
.L_x_5013:
[----:B------:R-:W-:-:S07]  /*6be0*/  MOV R88, R10 ;  /* 0x0000000a00587202 */ /* 0x000fce0000000f00 */
.L_x_5014:
[----:B------:R-:W-:Y:S05]  /*6bf0*/  BSYNC B3 ;  /* 0x0000000000037941 */ /* 0x000fea0003800000 */
.L_x_5012:
        /* <DEDUP_REMOVED lines=16> */
.L_x_5018:
[----:B------:R-:W-:Y:S05]  /*6d00*/  BSYNC B4 ;  /* 0x0000000000047941 */ /* 0x000fea0003800000 */
.L_x_5017:
        /* <DEDUP_REMOVED lines=43> */
.L_x_5016:
[----:B------:R-:W-:Y:S05]  /*6fc0*/  BSYNC B3 ;  /* 0x0000000000037941 */ /* 0x000fea0003800000 */
.L_x_5015:
        /* <DEDUP_REMOVED lines=14> */
.L_x_5011:
[----:B------:R-:W-:Y:S05]  /*70b0*/  BSYNC B2 ;  /* 0x0000000000027941 */ /* 0x000fea0003800000 */
.L_x_5009:
        /* <DEDUP_REMOVED lines=28> */
.L_x_4938:
[----:B------:R-:W-:Y:S05]  /*7280*/  BSYNC B1 ;  /* 0x0000000000017941 */ /* 0x000fea0003800000 */
.L_x_4937:
        /* <DEDUP_REMOVED lines=75> */
.L_x_5036:
        /* <DEDUP_REMOVED lines=60> */
.L_x_5023:
[----:B------:R-:W-:Y:S05]  /*7b00*/  BSYNC B2 ;  /* 0x0000000000027941 */ /* 0x000fea0003800000 */
.L_x_5022:
        /* <DEDUP_REMOVED lines=32> */
.L_x_5021:
[----:B------:R-:W-:Y:S05]  /*7d10*/  BSYNC B1 ;  /* 0x0000000000017941 */ /* 0x000fea0003800000 */
.L_x_5020:
[----:B01----:R-:W0:Y:S02]  /*7d20*/  LDC.64 R72, c[0x0][0x210] ;  /* 0x00008400ff487b82 */ /* 0x003e240000000a00 */
[----:B0-----:R-:W-:-:S04]  /*7d30*/  LEA R4, R72, R4, 0x2 ;  /* 0x0000000448047211 */ /* 0x001fc800078e10ff */
[----:B------:R-:W-:-:S13]  /*7d40*/  ISETP.GE.AND P0, PT, R4, R73, PT ;  /* 0x000000490400720c */ /* 0x000fda0003f06270 */
[----:B------:R-:W-:Y:S05]  /*7d50*/  @!P0 BRA `(.L_x_5024) ;  /* 0xffffff8c004c8947 */ /* 0x000fea000383ffff */
[----:B------:R-:W-:Y:S05]  /*7d60*/  BSYNC B0 ;  /* 0x0000000000007941 */ /* 0x000fea0003800000 */
.L_x_4852:
[----:B------:R-:W-:Y:S05]  /*7d70*/  EXIT ;  /* 0x000000000000794d */ /* 0x000fea0003800000 */
.L_x_5019:
        /* <DEDUP_REMOVED lines=8> */
.L_x_5026:
[----:B------:R-:W-:Y:S05]  /*7e00*/  BSYNC B1 ;  /* 0x0000000000017941 */ /* 0x000fea0003800000 */
.L_x_5025:
        /* <DEDUP_REMOVED lines=10> */
.L_x_5027:
[----:B------:R-:W-:Y:S01]  /*7eb0*/  HFMA2.MMA R107, -RZ, RZ, 0, 2.384185791015625e-07 ;  /* 0x00000004ff6b7435 */ /* 0x000fe200000001ff */
[----:B------:R-:W-:-:S05]  /*7ec0*/  MOV R75, R106 ;  /* 0x0000006a004b7202 */ /* 0x000fca0000000f00 */
[----:B------:R-:W-:-:S04]  /*7ed0*/  FADD.FTZ R75, R74, R75 ;  /* 0x0000004b4a4b7221 */ /* 0x000fc80000010000 */
[----:B------:R-:W-:-:S07]  /*7ee0*/  IMAD.MOV.U32 R108, RZ, RZ, R75 ;  /* 0x000000ffff6c7224 */ /* 0x000fce00078e004b */
[----:B------:R-:W-:Y:S05]  /*7ef0*/  WARPSYNC.COLLECTIVE R105, `(.L_x_5028) ;  /* 0x0000000069087348 */ /* 0x000fea0003c00000 */
[----:B------:R0:W1:Y:S02]  /*7f00*/  SHFL.BFLY P4, R106, R108, R107, R110 ;  /* 0x0c00006b6c6a7389 */ /* 0x000064000008006e */
[----:B01----:R-:W-:Y:S01]  /*7f10*/  ENDCOLLECTIVE ;  /* 0x000000000000791b */ /* 0x003fe20003800000 */
.L_x_5028:
[----:B------:R-:W-:Y:S02]  /*7f20*/  IMAD.MOV.U32 R107, RZ, RZ, 0x8 ;  /* 0x00000008ff6b7424 */ /* 0x000fe400078e00ff */
[----:B------:R-:W-:-:S04]  /*7f30*/  IMAD.MOV.U32 R72, RZ, RZ, R106 ;  /* 0x000000ffff487224 */ /* 0x000fc800078e006a */
[----:B------:R-:W-:-:S05]  /*7f40*/  FADD.FTZ R94, R75, R72 ;  /* 0x000000484b5e7221 */ /* 0x000fca0000010000 */
[----:B------:R-:W-:-:S07]  /*7f50*/  MOV R108, R94 ;  /* 0x0000005e006c7202 */ /* 0x000fce0000000f00 */
[----:B------:R-:W-:Y:S05]  /*7f60*/  WARPSYNC.COLLECTIVE R105, `(.L_x_5029) ;  /* 0x0000000069087348 */ /* 0x000fea0003c00000 */
[----:B------:R0:W1:Y:S02]  /*7f70*/  SHFL.BFLY P4, R106, R108, R107, R110 ;  /* 0x0c00006b6c6a7389 */ /* 0x000064000008006e */
[----:B01----:R-:W-:Y:S01]  /*7f80*/  ENDCOLLECTIVE ;  /* 0x000000000000791b */ /* 0x003fe20003800000 */
.L_x_5029:
[----:B------:R-:W-:Y:S01]  /*7f90*/  HFMA2.MMA R107, -RZ, RZ, 0, 9.5367431640625e-07 ;  /* 0x00000010ff6b7435 */ /* 0x000fe200000001ff */
[----:B------:R-:W-:-:S05]  /*7fa0*/  MOV R93, R106 ;  /* 0x0000006a005d7202 */ /* 0x000fca0000000f00 */
[----:B------:R-:W-:-:S04]  /*7fb0*/  FADD.FTZ R95, R94, R93 ;  /* 0x0000005d5e5f7221 */ /* 0x000fc80000010000 */
[----:B------:R-:W-:-:S07]  /*7fc0*/  IMAD.MOV.U32 R108, RZ, RZ, R95 ;  /* 0x000000ffff6c7224 */ /* 0x000fce00078e005f */
[----:B------:R-:W-:Y:S05]  /*7fd0*/  WARPSYNC.COLLECTIVE R105, `(.L_x_5030) ;  /* 0x0000000069087348 */ /* 0x000fea0003c00000 */
[----:B------:R0:W1:Y:S02]  /*7fe0*/  SHFL.BFLY P4, R106, R108, R107, R110 ;  /* 0x0c00006b6c6a7389 */ /* 0x000064000008006e */
[----:B01----:R-:W-:Y:S01]  /*7ff0*/  ENDCOLLECTIVE ;  /* 0x000000000000791b */ /* 0x003fe20003800000 */
.L_x_5030:
        /* <DEDUP_REMOVED lines=41> */
.L_x_5031:
[----:B------:R-:W-:Y:S01]  /*8290*/  HFMA2.MMA R107, -RZ, RZ, 0, 1.1920928955078125e-07 ;  /* 0x00000002ff6b7435 */ /* 0x000fe200000001ff */
[----:B------:R-:W-:-:S05]  /*82a0*/  MOV R73, R106 ;  /* 0x0000006a00497202 */ /* 0x000fca0000000f00 */
[----:B------:R-:W-:-:S04]  /*82b0*/  FADD.FTZ R73, R72, R73 ;  /* 0x0000004948497221 */ /* 0x000fc80000010000 */
[----:B------:R-:W-:-:S07]  /*82c0*/  IMAD.MOV.U32 R108, RZ, RZ, R73 ;  /* 0x000000ffff6c7224 */ /* 0x000fce00078e0049 */
[----:B------:R-:W-:Y:S05]  /*82d0*/  WARPSYNC.COLLECTIVE R105, `(.L_x_5032) ;  /* 0x0000000069087348 */ /* 0x000fea0003c00000 */
[----:B------:R0:W1:Y:S02]  /*82e0*/  SHFL.BFLY P4, R106, R108, R107, R110 ;  /* 0x0c00006b6c6a7389 */ /* 0x000064000008006e */
[----:B01----:R-:W-:Y:S01]  /*82f0*/  ENDCOLLECTIVE ;  /* 0x000000000000791b */ /* 0x003fe20003800000 */
.L_x_5032:
[----:B------:R-:W-:Y:S02]  /*8300*/  IMAD.MOV.U32 R107, RZ, RZ, 0x4 ;  /* 0x00000004ff6b7424 */ /* 0x000fe400078e00ff */
[----:B------:R-:W-:-:S04]  /*8310*/  IMAD.MOV.U32 R74, RZ, RZ, R106 ;  /* 0x000000ffff4a7224 */ /* 0x000fc800078e006a */
[----:B------:R-:W-:-:S05]  /*8320*/  FADD.FTZ R74, R73, R74 ;  /* 0x0000004a494a7221 */ /* 0x000fca0000010000 */
[----:B------:R-:W-:-:S07]  /*8330*/  MOV R108, R74 ;  /* 0x0000004a006c7202 */ /* 0x000fce0000000f00 */
[----:B------:R-:W-:Y:S05]  /*8340*/  WARPSYNC.COLLECTIVE R105, `(.L_x_5033) ;  /* 0x0000000069087348 */ /* 0x000fea0003c00000 */
[----:B------:R0:W1:Y:S02]  /*8350*/  SHFL.BFLY P4, R106, R108, R107, R110 ;  /* 0x0c00006b6c6a7389 */ /* 0x000064000008006e */
[----:B01----:R-:W-:Y:S01]  /*8360*/  ENDCOLLECTIVE ;  /* 0x000000000000791b */ /* 0x003fe20003800000 */
.L_x_5033:
[----:B------:R-:W-:Y:S01]  /*8370*/  HFMA2.MMA R107, -RZ, RZ, 0, 4.76837158203125e-07 ;  /* 0x00000008ff6b7435 */ /* 0x000fe200000001ff */
[----:B------:R-:W-:-:S05]  /*8380*/  MOV R75, R106 ;  /* 0x0000006a004b7202 */ /* 0x000fca0000000f00 */
[----:B------:R-:W-:-:S04]  /*8390*/  FADD.FTZ R75, R74, R75 ;  /* 0x0000004b4a4b7221 */ /* 0x000fc80000010000 */
[----:B------:R-:W-:-:S07]  /*83a0*/  IMAD.MOV.U32 R108, RZ, RZ, R75 ;  /* 0x000000ffff6c7224 */ /* 0x000fce00078e004b */
[----:B------:R-:W-:Y:S05]  /*83b0*/  WARPSYNC.COLLECTIVE R105, `(.L_x_5034) ;  /* 0x0000000069087348 */ /* 0x000fea0003c00000 */
[----:B------:R0:W1:Y:S02]  /*83c0*/  SHFL.BFLY P4, R106, R108, R107, R110 ;  /* 0x0c00006b6c6a7389 */ /* 0x000064000008006e */
[----:B01----:R-:W-:Y:S01]  /*83d0*/  ENDCOLLECTIVE ;  /* 0x000000000000791b */ /* 0x003fe20003800000 */
.L_x_5034:
[----:B------:R-:W-:Y:S02]  /*83e0*/  IMAD.MOV.U32 R107, RZ, RZ, 0x10 ;  /* 0x00000010ff6b7424 */ /* 0x000fe400078e00ff */
[----:B------:R-:W-:-:S04]  /*83f0*/  IMAD.MOV.U32 R94, RZ, RZ, R106 ;  /* 0x000000ffff5e7224 */ /* 0x000fc800078e006a */
[----:B------:R-:W-:-:S05]  /*8400*/  FADD.FTZ R94, R75, R94 ;  /* 0x0000005e4b5e7221 */ /* 0x000fca0000010000 */
[----:B------:R-:W-:-:S07]  /*8410*/  MOV R108, R94 ;  /* 0x0000005e006c7202 */ /* 0x000fce0000000f00 */
[----:B------:R-:W-:Y:S05]  /*8420*/  WARPSYNC.COLLECTIVE R105, `(.L_x_5035) ;  /* 0x0000000069087348 */ /* 0x000fea0003c00000 */
[----:B------:R0:W1:Y:S02]  /*8430*/  SHFL.BFLY P4, R106, R108, R107, R110 ;  /* 0x0c00006b6c6a7389 */ /* 0x000064000008006e */
[----:B01----:R-:W-:Y:S01]  /*8440*/  ENDCOLLECTIVE ;  /* 0x000000000000791b */ /* 0x003fe20003800000 */
.L_x_5035:
[----:B------:R-:W-:Y:S01]  /*8450*/  MOV R95, R106 ;  /* 0x0000006a005f7202 */ /* 0x000fe20000000f00 */
[----:B------:R-:W-:Y:S06]  /*8460*/  BRA `(.L_x_5036) ;  /* 0xfffffff000b47947 */ /* 0x000fec000383ffff */
.L_x_5037:
        /* <DEDUP_REMOVED lines=9> */
.L_x_16518:


//--------------------- .text._ZN10layer_norm13ln_fwd_kernelINS_13Kernel_traitsIf13__nv_bfloat16S2_S2_fjLj512ELj1ELj4ELj1ELj16ENS_18Kernel_traits_baseILj512EfS2_S2_S2_fjLj128EEEEELb1ELb1ELb1ELb1EEEvNS_9FwdParamsE --------------------------
	.section	.text._ZN10layer_norm13ln_fwd_kernelINS_13Kernel_traitsIf13__nv_bfloat16S2_S2_fjLj512ELj1ELj4ELj1ELj16ENS_18Kernel_traits_baseILj512EfS2_S2_S2_fjLj128EEEEELb1ELb1ELb1ELb1EEEvNS_9FwdParamsE,"ax",@progbits
	.align	128
        .global         _ZN10layer_norm13ln_fwd_kernelINS_13Kernel_traitsIf13__nv_bfloat16S2_S2_fjLj512ELj1ELj4ELj1ELj16ENS_18Kernel_traits_baseILj512EfS2_S2_S2_fjLj128EEEEELb1ELb1ELb1ELb1EEEvNS_9FwdParamsE
        .type           _ZN10layer_norm13ln_fwd_kernelINS_13Kernel_traitsIf13__nv_bfloat16S2_S2_fjLj512ELj1ELj4ELj1ELj16ENS_18Kernel_traits_baseILj512EfS2_S2_S2_fjLj128EEEEELb1ELb1ELb1ELb1EEEvNS_9FwdParamsE,@function
        .size           _ZN10layer_norm13ln_fwd_kernelINS_13Kernel_traitsIf13__nv_bfloat16S2_S2_fjLj512ELj1ELj4ELj1ELj16ENS_18Kernel_traits_baseILj512EfS2_S2_S2_fjLj128EEEEELb1ELb1ELb1ELb1EEEvNS_9FwdParamsE,(.L_x_16519 - _ZN10layer_norm13ln_fwd_kernelINS_13Kernel_traitsIf13__nv_bfloat16S2_S2_fjLj512ELj1ELj4ELj1ELj16ENS_18Kernel_traits_baseILj512EfS2_S2_S2_fjLj128EEEEELb1ELb1ELb1ELb1EEEvNS_9FwdParamsE)
        .other          _ZN10layer_norm13ln_fwd_kernelINS_13Kernel_traitsIf13__nv_bfloat16S2_S2_fjLj512ELj1ELj4ELj1ELj16ENS_18Kernel_traits_baseILj512EfS2_S2_S2_fjLj128EEEEELb1ELb1ELb1ELb1EEEvNS_9FwdParamsE,@"STO_CUDA_ENTRY STV_DEFAULT"
_ZN10layer_norm13ln_fwd_kernelINS_13Kernel_traitsIf13__nv_bfloat16S2_S2_fjLj512ELj1ELj4ELj1ELj16ENS_18Kernel_traits_baseILj512EfS2_S2_S2_fjLj128EEEEELb1ELb1ELb1ELb1EEEvNS_9FwdParamsE:
.text._ZN10layer_norm13ln_fwd_kernelINS_13Kernel_traitsIf13__nv_bfloat16S2_S2_fjLj512ELj1ELj4ELj1ELj16ENS_18Kernel_traits_baseILj512EfS2_S2_S2_fjLj128EEEEELb1ELb1ELb1ELb1EEEvNS_9FwdParamsE:
        /* <DEDUP_REMOVED lines=10> */
[----:B------:R-:W2:Y:S06]  /*00a0*/  S2R R8, SR_CTAID.X ;  /* 0x0000000000087919 */ /* 0x000eac0000002500 */
[----:B------:R-:W1:Y:S01]  /*00b0*/  LDC R11, c[0x0][0x2ec] ;  /* 0x0000bb00ff0b7b82 */ /* 0x000e620000000800 */
[----:B------:R-:W3:Y:S01]  /*00c0*/  @P1 LDG.E.64 R2, desc[UR4][R2.64] ;  /* 0x0000000402021981 */ /* 0x000ee2000c1e1b00 */
[----:B------:R-:W-:Y:S01]  /*00d0*/  ULDC UR8, c[0x0][0x0] ;  /* 0x0000000000087ab9 */ /* 0x000fe20000000800 */
[----:B------:R-:W-:Y:S01]  /*00e0*/  ISETP.NE.U32.AND P0, PT, RZ, UR10, PT ;  /* 0x0000000aff007c0c */ /* 0x000fe2000bf05070 */
[----:B------:R-:W-:-:S03]  /*00f0*/  ULDC.64 UR12, c[0x0][0x278] ;  /* 0x00009e00000c7ab9 */ /* 0x000fc60000000a00 */
[----:B------:R-:W-:Y:S02]  /*0100*/  ISETP.NE.AND.EX P0, PT, RZ, UR11, PT, P0 ;  /* 0x0000000bff007c0c */ /* 0x000fe4000bf05300 */
[----:B------:R-:W-:Y:S02]  /*0110*/  CS2R R16, SRZ ;  /* 0x0000000000107805 */ /* 0x000fe4000001ff00 */
[----:B------:R-:W-:Y:S02]  /*0120*/  CS2R R18, SRZ ;  /* 0x0000000000127805 */ /* 0x000fe4000001ff00 */
[----:B0-----:R-:W-:Y:S02]  /*0130*/  SHF.R.U32.HI R0, RZ, 0x5, R7 ;  /* 0x00000005ff007819 */ /* 0x001fe40000011607 */
[----:B------:R-:W-:Y:S02]  /*0140*/  CS2R R20, SRZ ;  /* 0x0000000000147805 */ /* 0x000fe4000001ff00 */
[----:B------:R-:W-:-:S02]  /*0150*/  SHF.L.U32 R6, R7, 0x5, RZ ;  /* 0x0000000507067819 */ /* 0x000fc400000006ff */
[----:B------:R-:W-:Y:S02]  /*0160*/  CS2R R22, SRZ ;  /* 0x0000000000167805 */ /* 0x000fe4000001ff00 */
[----:B------:R-:W-:Y:S01]  /*0170*/  CS2R R24, SRZ ;  /* 0x0000000000187805 */ /* 0x000fe2000001ff00 */
[C---:B--2---:R-:W-:Y:S01]  /*0180*/  IMAD R0, R8.reuse, 0x4, R0 ;  /* 0x0000000408007824 */ /* 0x044fe200078e0200 */
[----:B------:R-:W-:Y:S02]  /*0190*/  CS2R R26, SRZ ;  /* 0x00000000001a7805 */ /* 0x000fe4000001ff00 */
[----:B------:R-:W-:Y:S02]  /*01a0*/  CS2R R28, SRZ ;  /* 0x00000000001c7805 */ /* 0x000fe4000001ff00 */
[----:B------:R-:W-:Y:S01]  /*01b0*/  CS2R R30, SRZ ;  /* 0x00000000001e7805 */ /* 0x000fe2000001ff00 */
[----:B-1----:R0:W5:Y:S01]  /*01c0*/  @P1 LDG.E.64 R4, desc[UR4][R10.64] ;  /* 0x000000040a041981 */ /* 0x002162000c1e1b00 */
[----:B---3--:R-:W-:Y:S01]  /*01d0*/  @P1 R2UR UR7, R3 ;  /* 0x00000000030712ca */ /* 0x008fe200000e0000 */
[----:B------:R-:W-:Y:S01]  /*01e0*/  IMAD R3, R8, UR8, R7 ;  /* 0x0000000808037c24 */ /* 0x000fe2000f8e0207 */
[----:B------:R-:W-:Y:S01]  /*01f0*/  LOP3.LUT R8, R6, 0x3e0, RZ, 0xc0, !PT ;  /* 0x000003e006087812 */ /* 0x000fe200078ec0ff */
[----:B------:R-:W-:Y:S01]  /*0200*/  ULDC.64 UR8, c[0x0][0x260] ;  /* 0x0000980000087ab9 */ /* 0x000fe20000000a00 */
[----:B------:R-:W-:-:S02]  /*0210*/  @P1 R2UR UR6, R2 ;  /* 0x00000000020612ca */ /* 0x000fc400000e0000 */
[C---:B------:R-:W-:Y:S01]  /*0220*/  IADD3 R6, P2, R8.reuse, UR8, RZ ;  /* 0x0000000808067c10 */ /* 0x040fe2000ff5e0ff */
[----:B------:R-:W-:Y:S01]  /*0230*/  ULDC UR8, c[0x0][0x214] ;  /* 0x0000850000087ab9 */ /* 0x000fe20000000800 */
[----:B------:R-:W-:Y:S02]  /*0240*/  IADD3 R8, P3, R8, UR10, RZ ;  /* 0x0000000a08087c10 */ /* 0x000fe4000ff7e0ff */
[----:B------:R-:W-:Y:S01]  /*0250*/  LOP3.LUT R2, R7, 0x1f, RZ, 0xc0, !PT ;  /* 0x0000001f07027812 */ /* 0x000fe200078ec0ff */
[----:B------:R-:W-:Y:S01]  /*0260*/  IMAD.X R7, RZ, RZ, UR9, P2 ;  /* 0x00000009ff077e24 */ /* 0x000fe200090e06ff */
[----:B------:R-:W-:Y:S02]  /*0270*/  IADD3.X R9, RZ, UR11, RZ, P3, !PT ;  /* 0x0000000bff097c10 */ /* 0x000fe40009ffe4ff */
[----:B------:R-:W-:Y:S02]  /*0280*/  ISETP.GE.AND P2, PT, R0, UR8, PT ;  /* 0x0000000800007c0c */ /* 0x000fe4000bf46270 */
[----:B------:R-:W-:Y:S01]  /*0290*/  LEA R12, P4, R2, UR12, 0x5 ;  /* 0x0000000c020c7c11 */ /* 0x000fe2000f8828ff */
[----:B------:R0:W5:Y:S03]  /*02a0*/  @P0 LDG.E.128 R16, desc[UR4][R8.64] ;  /* 0x0000000408100981 */ /* 0x000166000c1e1d00 */
[----:B------:R-:W-:Y:S01]  /*02b0*/  IADD3.X R13, RZ, UR13, RZ, P4, !PT ;  /* 0x0000000dff0d7c10 */ /* 0x000fe2000a7fe4ff */
[----:B------:R0:W5:Y:S04]  /*02c0*/  @P0 LDG.E.128 R20, desc[UR4][R8.64+0x10] ;  /* 0x0000100408140981 */ /* 0x000168000c1e1d00 */
[----:B------:R0:W5:Y:S04]  /*02d0*/  @P0 LDG.E.128 R24, desc[UR4][R8.64+0x400] ;  /* 0x0004000408180981 */ /* 0x000168000c1e1d00 */
[----:B------:R0:W5:Y:S01]  /*02e0*/  @P0 LDG.E.128 R28, desc[UR4][R8.64+0x410] ;  /* 0x00041004081c0981 */ /* 0x000162000c1e1d00 */
[----:B------:R-:W-:Y:S05]  /*02f0*/  @P2 EXIT ;  /* 0x000000000000294d */ /* 0x000fea0003800000 */
[----:B0-----:R-:W0:Y:S01]  /*0300*/  @P1 LDC R9, c[0x0][0x2f0] ;  /* 0x0000bc00ff091b82 */ /* 0x001e220000000800 */
[----:B------:R-:W5:Y:S01]  /*0310*/  LDG.E.128 R32, desc[UR4][R6.64] ;  /* 0x0000000406207981 */ /* 0x000f62000c1e1d00 */
[----:B------:R-:W-:-:S03]  /*0320*/  IMAD.HI.U32 R8, R3, -0x326172a9, RZ ;  /* 0xcd9e8d5703087827 */ /* 0x000fc600078e00ff */
[----:B------:R-:W5:Y:S04]  /*0330*/  LDG.E.128 R36, desc[UR4][R6.64+0x10] ;  /* 0x0000100406247981 */ /* 0x000f68000c1e1d00 */
[----:B------:R-:W5:Y:S04]  /*0340*/  LDG.E.128 R40, desc[UR4][R6.64+0x400] ;  /* 0x0004000406287981 */ /* 0x000f68000c1e1d00 */
[----:B------:R1:W5:Y:S01]  /*0350*/  LDG.E.128 R44, desc[UR4][R6.64+0x410] ;  /* 0x00041004062c7981 */ /* 0x000362000c1e1d00 */
[----:B------:R-:W-:Y:S02]  /*0360*/  UIADD3 UR15, UR7, -0x4498517b, URZ ;  /* 0xbb67ae85070f7890 */ /* 0x000fe4000fffe03f */
[----:B------:R-:W-:Y:S01]  /*0370*/  UIADD3 UR14, UR6, -0x61c88647, URZ ;  /* 0x9e3779b9060e7890 */ /* 0x000fe2000fffe03f */
[----:B------:R-:W5:Y:S04]  /*0380*/  LDG.E.128 R48, desc[UR4][R12.64] ;  /* 0x000000040c307981 */ /* 0x000f68000c1e1d00 */
[----:B------:R-:W5:Y:S04]  /*0390*/  LDG.E.128 R52, desc[UR4][R12.64+0x10] ;  /* 0x000010040c347981 */ /* 0x000f68000c1e1d00 */
[----:B------:R-:W5:Y:S02]  /*03a0*/  LDG.E.128 R56, desc[UR4][R12.64+0x400] ;  /* 0x000400040c387981 */ /* 0x000f64000c1e1d00 */
[----:B0----5:R-:W-:-:S02]  /*03b0*/  @P1 IADD3 R10, P0, R4, R9, RZ ;  /* 0x00000009040a1210 */ /* 0x021fc40007f1e0ff */
[----:B------:R0:W5:Y:S01]  /*03c0*/  LDG.E.128 R60, desc[UR4][R12.64+0x410] ;  /* 0x000410040c3c7981 */ /* 0x000162000c1e1d00 */
[----:B-1----:R-:W-:Y:S01]  /*03d0*/  IMAD R7, R3, -0x326172a9, RZ ;  /* 0xcd9e8d5703077824 */ /* 0x002fe200078e02ff */
[----:B------:R-:W-:Y:S01]  /*03e0*/  UIADD3 UR16, UR6, 0x3c6ef372, URZ ;  /* 0x3c6ef37206107890 */ /* 0x000fe2000fffe03f */
[----:B------:R-:W-:Y:S01]  /*03f0*/  @P1 IMAD.X R11, RZ, RZ, R5, P0 ;  /* 0x000000ffff0b1224 */ /* 0x000fe200000e0605 */
[----:B------:R-:W-:Y:S01]  /*0400*/  UIADD3 UR17, UR7, 0x76cf5d0a, URZ ;  /* 0x76cf5d0a07117890 */ /* 0x000fe2000fffe03f */
[----:B------:R-:W-:Y:S01]  /*0410*/  BSSY B0, `(.L_x_5038) ;  /* 0x000077a000007945 */ /* 0x000fe20003800000 */
[----:B------:R-:W-:Y:S01]  /*0420*/  UIADD3 UR19, UR7, 0x32370b8f, URZ ;  /* 0x32370b8f07137890 */ /* 0x000fe2000fffe03f */
[C---:B------:R-:W-:Y:S01]  /*0430*/  LOP3.LUT R83, R10.reuse, 0x3, RZ, 0xc0, !PT ;  /* 0x000000030a537812 */ /* 0x040fe200078ec0ff */
[----:B------:R-:W-:Y:S01]  /*0440*/  UIADD3 UR18, UR6, -0x255992d5, URZ ;  /* 0xdaa66d2b06127890 */ /* 0x000fe2000fffe03f */
[--C-:B------:R-:W-:Y:S01]  /*0450*/  SHF.R.U64 R4, R10, 0x2, R11.reuse ;  /* 0x000000020a047819 */ /* 0x100fe2000000120b */
[----:B------:R-:W-:Y:S01]  /*0460*/  UIADD3 UR20, UR6, 0x78dde6e4, URZ ;  /* 0x78dde6e406147890 */ /* 0x000fe2000fffe03f */
[----:B------:R-:W-:Y:S01]  /*0470*/  SHF.R.U32.HI R5, RZ, 0x2, R11 ;  /* 0x00000002ff057819 */ /* 0x000fe2000001160b */
[----:B------:R-:W-:-:S02]  /*0480*/  UIADD3 UR21, UR7, -0x126145ec, URZ ;  /* 0xed9eba1407157890 */ /* 0x000fc4000fffe03f */
[----:B------:R-:W-:Y:S01]  /*0490*/  IMAD.HI.U32 R6, R4, -0x2daee0ad, RZ ;  /* 0xd2511f5304067827 */ /* 0x000fe200078e00ff */
[----:B------:R-:W-:Y:S01]  /*04a0*/  LOP3.LUT R8, R8, UR6, R5, 0x96, !PT ;  /* 0x0000000608087c12 */ /* 0x000fe2000f8e9605 */
[----:B------:R-:W-:Y:S02]  /*04b0*/  UIADD3 UR23, UR7, -0x56f99767, URZ ;  /* 0xa906689907177890 */ /* 0x000fe4000fffe03f */
[----:B------:R-:W-:Y:S01]  /*04c0*/  IMAD R9, R4, -0x2daee0ad, RZ ;  /* 0xd2511f5304097824 */ /* 0x000fe200078e02ff */
[----:B------:R-:W-:Y:S01]  /*04d0*/  LOP3.LUT R6, R6, UR7, RZ, 0x3c, !PT ;  /* 0x0000000706067c12 */ /* 0x000fe2000f8e3cff */
[----:B------:R-:W-:Y:S01]  /*04e0*/  IMAD.HI.U32 R14, R8, -0x2daee0ad, RZ ;  /* 0xd2511f53080e7827 */ /* 0x000fe200078e00ff */
[----:B------:R-:W-:Y:S02]  /*04f0*/  UIADD3 UR22, UR6, 0x1715609d, URZ ;  /* 0x1715609d06167890 */ /* 0x000fe4000fffe03f */
[----:B------:R-:W-:Y:S01]  /*0500*/  UIADD3 UR24, UR6, -0x4ab325aa, URZ ;  /* 0xb54cda5606187890 */ /* 0x000fe2000fffe03f */
[----:B0-----:R-:W-:Y:S01]  /*0510*/  IMAD.HI.U32 R12, R6, -0x326172a9, RZ ;  /* 0xcd9e8d57060c7827 */ /* 0x001fe200078e00ff */
[----:B------:R-:W-:Y:S01]  /*0520*/  LOP3.LUT R9, R14, UR15, R9, 0x96, !PT ;  /* 0x0000000f0e097c12 */ /* 0x000fe2000f8e9609 */
[----:B------:R-:W-:-:S02]  /*0530*/  UIADD3 UR25, UR7, 0x646e171e, URZ ;  /* 0x646e171e07197890 */ /* 0x000fc4000fffe03f */
[----:B------:R-:W-:Y:S01]  /*0540*/  IMAD R6, R6, -0x326172a9, RZ ;  /* 0xcd9e8d5706067824 */ /* 0x000fe200078e02ff */
[----:B------:R-:W-:Y:S01]  /*0550*/  LOP3.LUT R7, R12, UR14, R7, 0x96, !PT ;  /* 0x0000000e0c077c12 */ /* 0x000fe2000f8e9607 */
[----:B------:R-:W-:Y:S01]  /*0560*/  IMAD.HI.U32 R11, R9, -0x326172a9, RZ ;  /* 0xcd9e8d57090b7827 */ /* 0x000fe200078e00ff */
[----:B------:R-:W-:Y:S02]  /*0570*/  UIADD3 UR27, UR7, 0x1fd5c5a3, URZ ;  /* 0x1fd5c5a3071b7890 */ /* 0x000fe4000fffe03f */
[----:B------:R-:W-:Y:S01]  /*0580*/  UIADD3 UR26, UR6, 0x5384540f, URZ ;  /* 0x5384540f061a7890 */ /* 0x000fe2000fffe03f */
[----:B------:R-:W-:Y:S01]  /*0590*/  IMAD R8, R8, -0x2daee0ad, RZ ;  /* 0xd2511f5308087824 */ /* 0x000fe200078e02ff */
[----:B------:R-:W-:Y:S01]  /*05a0*/  LOP3.LUT R6, R11, UR16, R6, 0x96, !PT ;  /* 0x000000100b067c12 */ /* 0x000fe2000f8e9606 */
[C---:B------:R-:W-:Y:S01]  /*05b0*/  IMAD.HI.U32 R13, R7.reuse, -0x2daee0ad, RZ ;  /* 0xd2511f53070d7827 */ /* 0x040fe200078e00ff */
[----:B------:R-:W-:Y:S02]  /*05c0*/  UIADD3 UR28, UR6, -0xe443238, URZ ;  /* 0xf1bbcdc8061c7890 */ /* 0x000fe4000fffe03f */
[----:B------:R-:W-:Y:S01]  /*05d0*/  UIADD3 UR29, UR7, -0x24c28bd8, URZ ;  /* 0xdb3d7428071d7890 */ /* 0x000fe2000fffe03f */
[----:B------:R-:W-:Y:S01]  /*05e0*/  IMAD R7, R7, -0x2daee0ad, RZ ;  /* 0xd2511f5307077824 */ /* 0x000fe200078e02ff */
[----:B------:R-:W-:Y:S01]  /*05f0*/  LOP3.LUT R8, R13, UR17, R8, 0x96, !PT ;  /* 0x000000110d087c12 */ /* 0x000fe2000f8e9608 */
[----:B------:R-:W-:Y:S01]  /*0600*/  IMAD.HI.U32 R14, R6, -0x2daee0ad, RZ ;  /* 0xd2511f53060e7827 */ /* 0x000fe200078e00ff */
[----:B------:R-:W-:-:S02]  /*0610*/  UIADD3 UR31, UR7, -0x695add53, URZ ;  /* 0x96a522ad071f7890 */ /* 0x000fc4000fffe03f */
[----:B------:R-:W-:Y:S01]  /*0620*/  UIADD3 UR30, UR6, -0x700cb87f, URZ ;  /* 0x8ff34781061e7890 */ /* 0x000fe2000fffe03f */
[----:B------:R-:W-:Y:S01]  /*0630*/  IMAD R9, R9, -0x326172a9, RZ ;  /* 0xcd9e8d5709097824 */ /* 0x000fe200078e02ff */
[----:B------:R-:W-:Y:S01]  /*0640*/  LOP3.LUT R7, R14, UR19, R7, 0x96, !PT ;  /* 0x000000130e077c12 */ /* 0x000fe2000f8e9607 */
[C---:B------:R-:W-:Y:S01]  /*0650*/  IMAD.HI.U32 R12, R8.reuse, -0x326172a9, RZ ;  /* 0xcd9e8d57080c7827 */ /* 0x040fe200078e00ff */
[----:B------:R-:W-:Y:S01]  /*0660*/  ULDC.U8 UR8, c[0x0][0x2a0] ;  /* 0x0000a80000087ab9 */ /* 0x000fe20000000000 */
[----:B------:R-:W-:Y:S01]  /*0670*/  ULDC UR10, c[0x0][0x294] ;  /* 0x0000a500000a7ab9 */ /* 0x000fe20000000800 */
[----:B------:R-:W-:Y:S01]  /*0680*/  ISETP.NE.AND P1, PT, RZ, UR8, PT ;  /* 0x00000008ff007c0c */ /* 0x000fe2000bf25270 */
        /* <DEDUP_REMOVED lines=33> */
[----:B------:R-:W-:Y:S01]  /*08a0*/  IMAD R10, R11, -0x2daee0ad, RZ ;  /* 0xd2511f530b0a7824 */ /* 0x000fe200078e02ff */
[----:B------:R-:W-:Y:S01]  /*08b0*/  LOP3.LUT R8, R7, UR29, R13, 0x96, !PT ;  /* 0x0000001d07087c12 */ /* 0x000fe2000f8e960d */
[----:B------:R-:W-:-:S04]  /*08c0*/  IMAD.HI.U32 R7, R11, -0x2daee0ad, RZ ;  /* 0xd2511f530b077827 */ /* 0x000fc800078e00ff */
[----:B------:R-:W-:Y:S01]  /*08d0*/  IMAD R13, R14, -0x326172a9, RZ ;  /* 0xcd9e8d570e0d7824 */ /* 0x000fe200078e02ff */
[----:B------:R-:W-:Y:S01]  /*08e0*/  LOP3.LUT R6, R7, UR31, R6, 0x96, !PT ;  /* 0x0000001f07067c12 */ /* 0x000fe2000f8e9606 */
[----:B------:R-:W-:-:S05]  /*08f0*/  IMAD.WIDE.U32 R8, R8, -0x326172a9, RZ ;  /* 0xcd9e8d5708087825 */ /* 0x000fca00078e00ff */
[----:B------:R-:W-:Y:S01]  /*0900*/  LOP3.LUT R7, R9, UR30, R13, 0x96, !PT ;  /* 0x0000001e09077c12 */ /* 0x000fe2000f8e960d */
[----:B------:R-:W-:-:S11]  /*0910*/  HFMA2.MMA R9, -RZ, RZ, 0, 0 ;  /* 0x00000000ff097435 */ /* 0x000fd600000001ff */
.L_x_5206:
[----:B0-----:R-:W0:Y:S01]  /*0920*/  LDC.64 R74, c[0x0][0x280] ;  /* 0x0000a000ff4a7b82 */ /* 0x001e220000000a00 */
[----:B------:R-:W-:-:S07]  /*0930*/  ISETP.NE.U32.AND P0, PT, RZ, UR8, PT ;  /* 0x00000008ff007c0c */ /* 0x000fce000bf05070 */
[----:B------:R-:W1:Y:S08]  /*0940*/  LDC R77, c[0x0][0x218] ;  /* 0x00008600ff4d7b82 */ /* 0x000e700000000800 */
[----:B------:R-:W2:Y:S01]  /*0950*/  LDC.64 R78, c[0x0][0x288] ;  /* 0x0000a200ff4e7b82 */ /* 0x000ea20000000a00 */
[----:B0-----:R-:W-:-:S05]  /*0960*/  IMAD.WIDE R74, R0, 0x4, R74 ;  /* 0x00000004004a7825 */ /* 0x001fca00078e024a */
[----:B------:R0:W3:Y:S01]  /*0970*/  LDG.E R88, desc[UR4][R74.64] ;  /* 0x000000044a587981 */ /* 0x0000e2000c1e1900 */
[----:B------:R-:W-:Y:S01]  /*0980*/  ISETP.NE.AND.EX P0, PT, RZ, UR9, PT, P0 ;  /* 0x00000009ff007c0c */ /* 0x000fe2000bf05300 */
[----:B-1----:R-:W-:Y:S01]  /*0990*/  IMAD R76, R0, R77, RZ ;  /* 0x0000004d004c7224 */ /* 0x002fe200078e02ff */
[----:B------:R-:W-:-:S04]  /*09a0*/  MOV R91, RZ ;  /* 0x000000ff005b7202 */ /* 0x000fc80000000f00 */
[----:B0-----:R-:W-:-:S07]  /*09b0*/  SHF.R.S32.HI R75, RZ, 0x1f, R76 ;  /* 0x0000001fff4b7819 */ /* 0x001fce000001144c */
[----:B------:R-:W0:Y:S01]  /*09c0*/  @P0 LDC.64 R84, c[0x0][0x230] ;  /* 0x00008c00ff540b82 */ /* 0x000e220000000a00 */
[----:B------:R-:W-:-:S04]  /*09d0*/  LEA.HI R75, R75, R76, RZ, 0x3 ;  /* 0x0000004c4b4b7211 */ /* 0x000fc800078f18ff */
[----:B------:R-:W-:Y:S01]  /*09e0*/  LEA.HI.SX32 R101, R75, R2, 0x1d ;  /* 0x000000024b657211 */ /* 0x000fe200078feaff */
[----:B--2---:R-:W-:-:S05]  /*09f0*/  IMAD.WIDE R74, R0, 0x4, R78 ;  /* 0x00000004004a7825 */ /* 0x004fca00078e024e */
[----:B-----5:R1:W5:Y:S01]  /*0a00*/  LDG.E R76, desc[UR4][R74.64] ;  /* 0x000000044a4c7981 */ /* 0x020362000c1e1900 */
        /* <DEDUP_REMOVED lines=21> */
.L_x_5040:
        /* <DEDUP_REMOVED lines=12> */
.L_x_5043:
[----:B------:R-:W-:-:S07]  /*0c20*/  IMAD.MOV.U32 R11, RZ, RZ, R8 ;  /* 0x000000ffff0b7224 */ /* 0x000fce00078e0008 */
.L_x_5044:
[----:B------:R-:W-:Y:S05]  /*0c30*/  BSYNC B2 ;  /* 0x0000000000027941 */ /* 0x000fea0003800000 */
.L_x_5042:
        /* <DEDUP_REMOVED lines=16> */
.L_x_5048:
[----:B------:R-:W-:Y:S05]  /*0d40*/  BSYNC B3 ;  /* 0x0000000000037941 */ /* 0x000fea0003800000 */
.L_x_5047:
        /* <DEDUP_REMOVED lines=44> */
.L_x_5046:
[----:B------:R-:W-:Y:S05]  /*1010*/  BSYNC B2 ;  /* 0x0000000000027941 */ /* 0x000fea0003800000 */
.L_x_5045:
        /* <DEDUP_REMOVED lines=12> */
.L_x_5041:
[----:B------:R-:W-:Y:S05]  /*10e0*/  BSYNC B1 ;  /* 0x0000000000017941 */ /* 0x000fea0003800000 */
.L_x_5039:
        /* <DEDUP_REMOVED lines=9> */
.L_x_5050:
        /* <DEDUP_REMOVED lines=12> */
.L_x_5053:
[----:B------:R-:W-:-:S07]  /*1240*/  IMAD.MOV.U32 R12, RZ, RZ, R8 ;  /* 0x000000ffff0c7224 */ /* 0x000fce00078e0008 */
.L_x_5054:
[----:B------:R-:W-:Y:S05]  /*1250*/  BSYNC B2 ;  /* 0x0000000000027941 */ /* 0x000fea0003800000 */
.L_x_5052:
        /* <DEDUP_REMOVED lines=16> */
.L_x_5058:
[----:B------:R-:W-:Y:S05]  /*1360*/  BSYNC B3 ;  /* 0x0000000000037941 */ /* 0x000fea0003800000 */
.L_x_5057:
        /* <DEDUP_REMOVED lines=44> */
.L_x_5056:
[----:B------:R-:W-:Y:S05]  /*1630*/  BSYNC B2 ;  /* 0x0000000000027941 */ /* 0x000fea0003800000 */
.L_x_5055:
        /* <DEDUP_REMOVED lines=14> */
.L_x_5051:
[----:B------:R-:W-:Y:S05]  /*1720*/  BSYNC B1 ;  /* 0x0000000000017941 */ /* 0x000fea0003800000 */
.L_x_5049:
        /* <DEDUP_REMOVED lines=8> */
.L_x_5060:
        /* <DEDUP_REMOVED lines=12> */
.L_x_5063:
[----:B------:R-:W-:-:S07]  /*1870*/  IMAD.MOV.U32 R13, RZ, RZ, R8 ;  /* 0x000000ffff0d7224 */ /* 0x000fce00078e0008 */
.L_x_5064:
[----:B------:R-:W-:Y:S05]  /*1880*/  BSYNC B2 ;  /* 0x0000000000027941 */ /* 0x000fea0003800000 */
.L_x_5062:
        /* <DEDUP_REMOVED lines=16> */
.L_x_5068:
[----:B------:R-:W-:Y:S05]  /*1990*/  BSYNC B3 ;  /* 0x0000000000037941 */ /* 0x000fea0003800000 */
.L_x_5067:
        /* <DEDUP_REMOVED lines=44> */
.L_x_5066:
[----:B------:R-:W-:Y:S05]  /*1c60*/  BSYNC B2 ;  /* 0x0000000000027941 */ /* 0x000fea0003800000 */
.L_x_5065:
        /* <DEDUP_REMOVED lines=12> */
.L_x_5061:
[----:B------:R-:W-:Y:S05]  /*1d30*/  BSYNC B1 ;  /* 0x0000000000017941 */ /* 0x000fea0003800000 */
.L_x_5059:
        /* <DEDUP_REMOVED lines=9> */
.L_x_5070:
        /* <DEDUP_REMOVED lines=12> */
.L_x_5073:
[----:B------:R-:W-:-:S07]  /*1e90*/  IMAD.MOV.U32 R14, RZ, RZ, R8 ;  /* 0x000000ffff0e7224 */ /* 0x000fce00078e0008 */
.L_x_5074:
[----:B------:R-:W-:Y:S05]  /*1ea0*/  BSYNC B2 ;  /* 0x0000000000027941 */ /* 0x000fea0003800000 */
.L_x_5072:
        /* <DEDUP_REMOVED lines=16> */
.L_x_5078:
[----:B------:R-:W-:Y:S05]  /*1fb0*/  BSYNC B3 ;  /* 0x0000000000037941 */ /* 0x000fea0003800000 */
.L_x_5077:
        /* <DEDUP_REMOVED lines=44> */
.L_x_5076:
[----:B------:R-:W-:Y:S05]  /*2280*/  BSYNC B2 ;  /* 0x0000000000027941 */ /* 0x000fea0003800000 */
.L_x_5075:
        /* <DEDUP_REMOVED lines=14> */
.L_x_5071:
[----:B------:R-:W-:Y:S05]  /*2370*/  BSYNC B1 ;  /* 0x0000000000017941 */ /* 0x000fea0003800000 */
.L_x_5069:
        /* <DEDUP_REMOVED lines=8> */
.L_x_5080:
        /* <DEDUP_REMOVED lines=12> */
.L_x_5083:
[----:B------:R-:W-:-:S07]  /*24c0*/  IMAD.MOV.U32 R15, RZ, RZ, R8 ;  /* 0x000000ffff0f7224 */ /* 0x000fce00078e0008 */
.L_x_5084:
[----:B------:R-:W-:Y:S05]  /*24d0*/  BSYNC B2 ;  /* 0x0000000000027941 */ /* 0x000fea0003800000 */
.L_x_5082:
        /* <DEDUP_REMOVED lines=16> */
.L_x_5088:
[----:B------:R-:W-:Y:S05]  /*25e0*/  BSYNC B3 ;  /* 0x0000000000037941 */ /* 0x000fea0003800000 */
.L_x_5087:
        /* <DEDUP_REMOVED lines=44> */
.L_x_5086:
[----:B------:R-:W-:Y:S05]  /*28b0*/  BSYNC B2 ;  /* 0x0000000000027941 */ /* 0x000fea0003800000 */
.L_x_5085:
[----:B------:R-:W-:Y:S01]  /*28c0*/  HFMA2.MMA R88, -RZ, RZ, 0.1171875, 0 ;  /* 0x2f800000ff587435 */ /* 0x000fe200000001ff */
[----:B------:R-:W-:Y:S01]  /*28d0*/  I2FP.F32.U32 R15, R15 ;  /* 0x0000000f000f7245 */ /* 0x000fe20000201000 */
[----:B-----5:R-:W-:-:S04]  /*28e0*/  IMAD.U32 R72, R66, 0x10000, RZ ;  /* 0x0001000042487824 */ /* 0x020fc800078e00ff */
[----:B------:R-:W-:-:S04]  /*28f0*/  FMUL.FTZ R72, R72, UR13 ;  /* 0x0000000d48487c20 */ /* 0x000fc80008410000 */
[----:B------:R-:W-:Y:S01]  /*2900*/  FFMA.FTZ R15, R15, R88, 1.1641532182693481445e-10 ;  /* 0x2f0000000f0f7423 */ /* 0x000fe20000010058 */
[----:B------:R-:W-:-:S04]  /*2910*/  FMUL.FTZ R72, R72, UR12 ;  /* 0x0000000c48487c20 */ /* 0x000fc80008410000 */
[----:B------:R-:W-:-:S04]  /*2920*/  FSETP.GTU.FTZ.AND P4, PT, R15, UR10, PT ;  /* 0x0000000a0f007c0b */ /* 0x000fc8000bf9c000 */
[----:B------:R-:W-:Y:S02]  /*2930*/  FSEL R87, R72, RZ, !P4 ;  /* 0x000000ff48577208 */ /* 0x000fe40006000000 */
[----:B------:R-:W-:Y:S02]  /*2940*/  @P0 SHF.L.U32 R72, R70, 0x10, RZ ;  /* 0x0000001046480819 */ /* 0x000fe400000006ff */
[----:B------:R-:W-:Y:S01]  /*2950*/  SEL R15, RZ, 0x1, P4 ;  /* 0x00000001ff0f7807 */ /* 0x000fe20002000000 */
[----:B------:R-:W-:-:S04]  /*2960*/  FMUL.FTZ R87, R52, R87 ;  /* 0x0000005734577220 */ /* 0x000fc80000410000 */
[----:B------:R-:W-:-:S07]  /*2970*/  @P0 FADD.FTZ R87, R87, R72 ;  /* 0x0000004857570221 */ /* 0x000fce0000010000 */
.L_x_5081:
[----:B------:R-:W-:Y:S05]  /*2980*/  BSYNC B1 ;  /* 0x0000000000017941 */ /* 0x000fea0003800000 */
.L_x_5079:
        /* <DEDUP_REMOVED lines=9> */
.L_x_5090:
        /* <DEDUP_REMOVED lines=12> */
.L_x_5093:
[----:B------:R-:W-:-:S07]  /*2ae0*/  IMAD.MOV.U32 R72, RZ, RZ, R8 ;  /* 0x000000ffff487224 */ /* 0x000fce00078e0008 */
.L_x_5094:
[----:B------:R-:W-:Y:S05]  /*2af0*/  BSYNC B2 ;  /* 0x0000000000027941 */ /* 0x000fea0003800000 */
.L_x_5092:
        /* <DEDUP_REMOVED lines=16> */
.L_x_5098:
[----:B------:R-:W-:Y:S05]  /*2c00*/  BSYNC B3 ;  /* 0x0000000000037941 */ /* 0x000fea0003800000 */
.L_x_5097:
        /* <DEDUP_REMOVED lines=44> */
.L_x_5096:
[----:B------:R-:W-:Y:S05]  /*2ed0*/  BSYNC B2 ;  /* 0x0000000000027941 */ /* 0x000fea0003800000 */
.L_x_5095:
        /* <DEDUP_REMOVED lines=14> */
.L_x_5091:
[----:B------:R-:W-:Y:S05]  /*2fc0*/  BSYNC B1 ;  /* 0x0000000000017941 */ /* 0x000fea0003800000 */
.L_x_5089:
        /* <DEDUP_REMOVED lines=8> */
.L_x_5100:
        /* <DEDUP_REMOVED lines=12> */
.L_x_5103:
[----:B------:R-:W-:-:S07]  /*3110*/  IMAD.MOV.U32 R72, RZ, RZ, R8 ;  /* 0x000000ffff487224 */ /* 0x000fce00078e0008 */
.L_x_5104:
[----:B------:R-:W-:Y:S05]  /*3120*/  BSYNC B2 ;  /* 0x0000000000027941 */ /* 0x000fea0003800000 */
.L_x_5102:
        /* <DEDUP_REMOVED lines=16> */
.L_x_5108:
[----:B------:R-:W-:Y:S05]  /*3230*/  BSYNC B3 ;  /* 0x0000000000037941 */ /* 0x000fea0003800000 */
.L_x_5107:
        /* <DEDUP_REMOVED lines=44> */
.L_x_5106:
[----:B------:R-:W-:Y:S05]  /*3500*/  BSYNC B2 ;  /* 0x0000000000027941 */ /* 0x000fea0003800000 */
.L_x_5105:
        /* <DEDUP_REMOVED lines=12> */
.L_x_5101:
[----:B------:R-:W-:Y:S05]  /*35d0*/  BSYNC B1 ;  /* 0x0000000000017941 */ /* 0x000fea0003800000 */
.L_x_5099:
        /* <DEDUP_REMOVED lines=9> */
.L_x_5110:
        /* <DEDUP_REMOVED lines=12> */
.L_x_5113:
[----:B------:R-:W-:-:S07]  /*3730*/  IMAD.MOV.U32 R72, RZ, RZ, R8 ;  /* 0x000000ffff487224 */ /* 0x000fce00078e0008 */
.L_x_5114:
[----:B------:R-:W-:Y:S05]  /*3740*/  BSYNC B2 ;  /* 0x0000000000027941 */ /* 0x000fea0003800000 */
.L_x_5112:
        /* <DEDUP_REMOVED lines=16> */
.L_x_5118:
[----:B------:R-:W-:Y:S05]  /*3850*/  BSYNC B3 ;  /* 0x0000000000037941 */ /* 0x000fea0003800000 */
.L_x_5117:
        /* <DEDUP_REMOVED lines=44> */
.L_x_5116:
[----:B------:R-:W-:Y:S05]  /*3b20*/  BSYNC B2 ;  /* 0x0000000000027941 */ /* 0x000fea0003800000 */
.L_x_5115:
        /* <DEDUP_REMOVED lines=14> */
.L_x_5111:
[----:B------:R-:W-:Y:S05]  /*3c10*/  BSYNC B1 ;  /* 0x0000000000017941 */ /* 0x000fea0003800000 */
.L_x_5109:
[----:B------:R-:W0:Y:S01]  /*3c20*/  LDC.64 R92, c[0x0][0x238] ;  /* 0x00008e00ff5c7b82 */ /* 0x000e220000000a00 */
[----:B------:R-:W-:Y:S01]  /*3c30*/  VIADD R95, R101, 0x20 ;  /* 0x00000020655f7836 */ /* 0x000fe20000000000 */
[----:B------:R-:W-:Y:S01]  /*3c40*/  F2FP.BF16.F32.PACK_AB R75, R90, R89 ;  /* 0x000000595a4b723e */ /* 0x000fe200000010ff */
[----:B------:R-:W-:Y:S01]  /*3c50*/  BSSY B1, `(.L_x_5119) ;  /* 0x0000020000017945 */ /* 0x000fe20003800000 */
[----:B------:R-:W-:Y:S02]  /*3c60*/  F2FP.BF16.F32.PACK_AB R74, R88, R87 ;  /* 0x00000057584a723e */ /* 0x000fe400000010ff */
[----:B------:R-:W-:Y:S02]  /*3c70*/  F2FP.BF16.F32.PACK_AB R73, R86, R85 ;  /* 0x000000555649723e */ /* 0x000fe400000010ff */
[----:B------:R-:W-:Y:S01]  /*3c80*/  F2FP.BF16.F32.PACK_AB R72, R84, R79 ;  /* 0x0000004f5448723e */ /* 0x000fe200000010ff */
[----:B------:R-:W1:Y:S01]  /*3c90*/  @P2 LDC.64 R98, c[0x0][0x220] ;  /* 0x00008800ff622b82 */ /* 0x000e620000000a00 */
[----:B------:R-:W-:-:S07]  /*3ca0*/  IADD3 R103, R91, 0x20, RZ ;  /* 0x000000205b677810 */ /* 0x000fce0007ffe0ff */
[----:B------:R-:W2:Y:S01]  /*3cb0*/  @P0 LDC.64 R96, c[0x0][0x230] ;  /* 0x00008c00ff600b82 */ /* 0x000ea20000000a00 */
[----:B0-----:R-:W-:-:S05]  /*3cc0*/  IMAD.WIDE.U32 R100, R101, 0x10, R92 ;  /* 0x0000001065647825 */ /* 0x001fca00078e005c */
[----:B------:R0:W-:Y:S01]  /*3cd0*/  STG.E.128 desc[UR4][R100.64], R72 ;  /* 0x0000004864007986 */ /* 0x0001e2000c101d04 */
[----:B-1----:R-:W-:-:S04]  /*3ce0*/  @P2 IMAD.WIDE.U32 R98, R103, 0x10, R98 ;  /* 0x0000001067622825 */ /* 0x002fc800078e0062 */
[----:B--2---:R-:W-:Y:S01]  /*3cf0*/  @P0 IMAD.WIDE.U32 R96, R95, 0x10, R96 ;  /* 0x000000105f600825 */ /* 0x004fe200078e0060 */
[----:B------:R-:W-:Y:S06]  /*3d00*/  @!P2 BRA `(.L_x_5120) ;  /* 0x000000000050a947 */ /* 0x000fec0003800000 */
        /* <DEDUP_REMOVED lines=20> */
.L_x_5120:
[----:B------:R-:W-:Y:S05]  /*3e50*/  BSYNC B1 ;  /* 0x0000000000017941 */ /* 0x000fea0003800000 */
.L_x_5119:
        /* <DEDUP_REMOVED lines=10> */
.L_x_5122:
        /* <DEDUP_REMOVED lines=12> */
.L_x_5125:
[----:B------:R-:W-:-:S07]  /*3fc0*/  MOV R11, R8 ;  /* 0x00000008000b7202 */ /* 0x000fce0000000f00 */
.L_x_5126:
[----:B------:R-:W-:Y:S05]  /*3fd0*/  BSYNC B2 ;  /* 0x0000000000027941 */ /* 0x000fea0003800000 */
.L_x_5124:
        /* <DEDUP_REMOVED lines=16> */
.L_x_5130:
[----:B------:R-:W-:Y:S05]  /*40e0*/  BSYNC B3 ;  /* 0x0000000000037941 */ /* 0x000fea0003800000 */
.L_x_5129:
        /* <DEDUP_REMOVED lines=11> */
[----:B--2---:R-:W-:-:S05]  /*41a0*/  IMAD.WIDE.U32 R96, R83, -0x326172a9, RZ ;  /* 0xcd9e8d5753607825 */ /* 0x004fca00078e00ff */
        /* <DEDUP_REMOVED lines=30> */
[----:B------:R-:W-:Y:S01]  /*4390*/  HFMA2.MMA R72, -RZ, RZ, 0, 0 ;  /* 0x00000000ff487435 */ /* 0x000fe200000001ff */
[----:B------:R-:W-:-:S10]  /*43a0*/  LOP3.LUT R6, R73, UR31, R6, 0x96, !PT ;  /* 0x0000001f49067c12 */ /* 0x000fd4000f8e9606 */
.L_x_5128:
[----:B------:R-:W-:Y:S05]  /*43b0*/  BSYNC B2 ;  /* 0x0000000000027941 */ /* 0x000fea0003800000 */
.L_x_5127:
        /* <DEDUP_REMOVED lines=10> */
[----:B--2---:R-:W-:-:S04]  /*4460*/  FMUL.FTZ R96, R56, R73 ;  /* 0x0000004938607220 */ /* 0x004fc80000410000 */
[----:B------:R-:W-:-:S07]  /*4470*/  @P0 FADD.FTZ R96, R75, R96 ;  /* 0x000000604b600221 */ /* 0x000fce0000010000 */
.L_x_5123:
[----:B------:R-:W-:Y:S05]  /*4480*/  BSYNC B1 ;  /* 0x0000000000017941 */ /* 0x000fea0003800000 */
.L_x_5121:
        /* <DEDUP_REMOVED lines=9> */
.L_x_5132:
        /* <DEDUP_REMOVED lines=12> */
.L_x_5135:
[----:B------:R-:W-:-:S07]  /*45e0*/  MOV R12, R8 ;  /* 0x00000008000c7202 */ /* 0x000fce0000000f00 */
.L_x_5136:
[----:B------:R-:W-:Y:S05]  /*45f0*/  BSYNC B2 ;  /* 0x0000000000027941 */ /* 0x000fea0003800000 */
.L_x_5134:
        /* <DEDUP_REMOVED lines=16> */
.L_x_5140:
[----:B------:R-:W-:Y:S05]  /*4700*/  BSYNC B3 ;  /* 0x0000000000037941 */ /* 0x000fea0003800000 */
.L_x_5139:
        /* <DEDUP_REMOVED lines=44> */
.L_x_5138:
[----:B------:R-:W-:Y:S05]  /*49d0*/  BSYNC B2 ;  /* 0x0000000000027941 */ /* 0x000fea0003800000 */
.L_x_5137:
        /* <DEDUP_REMOVED lines=8> */
[----:B------:R-:W-:-:S04]  /*4a60*/  @P0 PRMT R12, R68, 0x7632, R12 ;  /* 0x00007632440c0816 */ /* 0x000fc8000000000c */
[----:B------:R-:W-:Y:S01]  /*4a70*/  FSEL R72, R72, RZ, !P4 ;  /* 0x000000ff48487208 */ /* 0x000fe20006000000 */
[----:B------:R-:W-:Y:S01]  /*4a80*/  @P0 IMAD.U32 R74, R12, 0x10000, RZ ;  /* 0x000100000c4a0824 */ /* 0x000fe200078e00ff */
[----:B------:R-:W-:-:S03]  /*4a90*/  SEL R12, RZ, 0x1, P4 ;  /* 0x00000001ff0c7807 */ /* 0x000fc60002000000 */
[----:B------:R-:W-:-:S04]  /*4aa0*/  FMUL.FTZ R97, R57, R72 ;  /* 0x0000004839617220 */ /* 0x000fc80000410000 */
[----:B------:R-:W-:-:S07]  /*4ab0*/  @P0 FADD.FTZ R97, R97, R74 ;  /* 0x0000004a61610221 */ /* 0x000fce0000010000 */
.L_x_5133:
[----:B------:R-:W-:Y:S05]  /*4ac0*/  BSYNC B1 ;  /* 0x0000000000017941 */ /* 0x000fea0003800000 */
.L_x_5131:
        /* <DEDUP_REMOVED lines=8> */
.L_x_5142:
        /* <DEDUP_REMOVED lines=12> */
.L_x_5145:
[----:B------:R-:W-:-:S07]  /*4c10*/  MOV R13, R8 ;  /* 0x00000008000d7202 */ /* 0x000fce0000000f00 */
.L_x_5146:
[----:B------:R-:W-:Y:S05]  /*4c20*/  BSYNC B2 ;  /* 0x0000000000027941 */ /* 0x000fea0003800000 */
.L_x_5144:
        /* <DEDUP_REMOVED lines=16> */
.L_x_5150:
[----:B------:R-:W-:Y:S05]  /*4d30*/  BSYNC B3 ;  /* 0x0000000000037941 */ /* 0x000fea0003800000 */
.L_x_5149:
        /* <DEDUP_REMOVED lines=44> */
.L_x_5148:
[----:B------:R-:W-:Y:S05]  /*5000*/  BSYNC B2 ;  /* 0x0000000000027941 */ /* 0x000fea0003800000 */
.L_x_5147:
        /* <DEDUP_REMOVED lines=12> */
.L_x_5143:
[----:B------:R-:W-:Y:S05]  /*50d0*/  BSYNC B1 ;  /* 0x0000000000017941 */ /* 0x000fea0003800000 */
.L_x_5141:
        /* <DEDUP_REMOVED lines=9> */
.L_x_5152:
        /* <DEDUP_REMOVED lines=12> */
.L_x_5155:
[----:B------:R-:W-:-:S07]  /*5230*/  MOV R14, R8 ;  /* 0x00000008000e7202 */ /* 0x000fce0000000f00 */
.L_x_5156:
[----:B------:R-:W-:Y:S05]  /*5240*/  BSYNC B2 ;  /* 0x0000000000027941 */ /* 0x000fea0003800000 */
.L_x_5154:
        /* <DEDUP_REMOVED lines=16> */
.L_x_5160:
[----:B------:R-:W-:Y:S05]  /*5350*/  BSYNC B3 ;  /* 0x0000000000037941 */ /* 0x000fea0003800000 */
.L_x_5159:
        /* <DEDUP_REMOVED lines=44> */
.L_x_5158:
[----:B------:R-:W-:Y:S05]  /*5620*/  BSYNC B2 ;  /* 0x0000000000027941 */ /* 0x000fea0003800000 */
.L_x_5157:
        /* <DEDUP_REMOVED lines=14> */
.L_x_5153:
[----:B------:R-:W-:Y:S05]  /*5710*/  BSYNC B1 ;  /* 0x0000000000017941 */ /* 0x000fea0003800000 */
.L_x_5151:
        /* <DEDUP_REMOVED lines=8> */
.L_x_5162:
        /* <DEDUP_REMOVED lines=12> */
.L_x_5165:
[----:B------:R-:W-:-:S07]  /*5860*/  MOV R15, R8 ;  /* 0x00000008000f7202 */ /* 0x000fce0000000f00 */
.L_x_5166:
[----:B------:R-:W-:Y:S05]  /*5870*/  BSYNC B2 ;  /* 0x0000000000027941 */ /* 0x000fea0003800000 */
.L_x_5164:
        /* <DEDUP_REMOVED lines=16> */
.L_x_5170:
[----:B------:R-:W-:Y:S05]  /*5980*/  BSYNC B3 ;  /* 0x0000000000037941 */ /* 0x000fea0003800000 */
.L_x_5169:
        /* <DEDUP_REMOVED lines=44> */
.L_x_5168:
[----:B------:R-:W-:Y:S05]  /*5c50*/  BSYNC B2 ;  /* 0x0000000000027941 */ /* 0x000fea0003800000 */
.L_x_5167:
        /* <DEDUP_REMOVED lines=12> */
.L_x_5163:
[----:B------:R-:W-:Y:S05]  /*5d20*/  BSYNC B1 ;  /* 0x0000000000017941 */ /* 0x000fea0003800000 */
.L_x_5161:
        /* <DEDUP_REMOVED lines=9> */
.L_x_5172:
        /* <DEDUP_REMOVED lines=12> */
.L_x_5175:
[----:B------:R-:W-:-:S07]  /*5e80*/  MOV R80, R8 ;  /* 0x0000000800507202 */ /* 0x000fce0000000f00 */
.L_x_5176:
[----:B------:R-:W-:Y:S05]  /*5e90*/  BSYNC B2 ;  /* 0x0000000000027941 */ /* 0x000fea0003800000 */
.L_x_5174:
        /* <DEDUP_REMOVED lines=16> */
.L_x_5180:
[----:B------:R-:W-:Y:S05]  /*5fa0*/  BSYNC B3 ;  /* 0x0000000000037941 */ /* 0x000fea0003800000 */
.L_x_5179:
        /* <DEDUP_REMOVED lines=44> */
.L_x_5178:
[----:B------:R-:W-:Y:S05]  /*6270*/  BSYNC B2 ;  /* 0x0000000000027941 */ /* 0x000fea0003800000 */
.L_x_5177:
        /* <DEDUP_REMOVED lines=14> */
.L_x_5173:
[----:B------:R-:W-:Y:S05]  /*6360*/  BSYNC B1 ;  /* 0x0000000000017941 */ /* 0x000fea0003800000 */
.L_x_5171:
        /* <DEDUP_REMOVED lines=8> */
.L_x_5182:
        /* <DEDUP_REMOVED lines=12> */
.L_x_5185:
[----:B------:R-:W-:-:S07]  /*64b0*/  MOV R81, R8 ;  /* 0x0000000800517202 */ /* 0x000fce0000000f00 */
.L_x_5186:
[----:B------:R-:W-:Y:S05]  /*64c0*/  BSYNC B2 ;  /* 0x0000000000027941 */ /* 0x000fea0003800000 */
.L_x_5184:
        /* <DEDUP_REMOVED lines=16> */
.L_x_5190:
[----:B------:R-:W-:Y:S05]  /*65d0*/  BSYNC B3 ;  /* 0x0000000000037941 */ /* 0x000fea0003800000 */
.L_x_5189:
        /* <DEDUP_REMOVED lines=44> */
.L_x_5188:
[----:B------:R-:W-:Y:S05]  /*68a0*/  BSYNC B2 ;  /* 0x0000000000027941 */ /* 0x000fea0003800000 */
.L_x_5187:
        /* <DEDUP_REMOVED lines=10> */
[----:B------:R-:W-:-:S04]  /*6950*/  FMUL.FTZ R91, R62, R91 ;  /* 0x0000005b3e5b7220 */ /* 0x000fc80000410000 */
[----:B------:R-:W-:-:S07]  /*6960*/  @P0 FADD.FTZ R91, R74, R91 ;  /* 0x0000005b4a5b0221 */ /* 0x000fce0000010000 */
.L_x_5183:
[----:B------:R-:W-:Y:S05]  /*6970*/  BSYNC B1 ;  /* 0x0000000000017941 */ /* 0x000fea0003800000 */
.L_x_5181:
        /* <DEDUP_REMOVED lines=9> */
.L_x_5192:
        /* <DEDUP_REMOVED lines=12> */
.L_x_5195:
[----:B------:R-:W-:-:S07]  /*6ad0*/  MOV R94, R8 ;  /* 0x00000008005e7202 */ /* 0x000fce0000000f00 */
.L_x_5196:
[----:B------:R-:W-:Y:S05]  /*6ae0*/  BSYNC B2 ;  /* 0x0000000000027941 */ /* 0x000fea0003800000 */
.L_x_5194:
        /* <DEDUP_REMOVED lines=16> */
.L_x_5200:
[----:B------:R-:W-:Y:S05]  /*6bf0*/  BSYNC B3 ;  /* 0x0000000000037941 */ /* 0x000fea0003800000 */
.L_x_5199:
        /* <DEDUP_REMOVED lines=40> */
[----:B------:R-:W-:Y:S02]  /*6e80*/  LOP3.LUT R7, R75, UR30, R82, 0x96, !PT ;  /* 0x0000001e4b077c12 */ /* 0x000fe4000f8e9652 */
[----:B------:R-:W-:Y:S01]  /*6e90*/  MOV R8, R74 ;  /* 0x0000004a00087202 */ /* 0x000fe20000000f00 */
[----:B------:R-:W-:Y:S01]  /*6ea0*/  IMAD.MOV.U32 R10, RZ, RZ, R72 ;  /* 0x000000ffff0a7224 */ /* 0x000fe200078e0048 */
[----:B------:R-:W-:-:S07]  /*6eb0*/  LOP3.LUT R6, R73, UR31, R6, 0x96, !PT ;  /* 0x0000001f49067c12 */ /* 0x000fce000f8e9606 */
.L_x_5198:
[----:B------:R-:W-:Y:S05]  /*6ec0*/  BSYNC B2 ;  /* 0x0000000000027941 */ /* 0x000fea0003800000 */
.L_x_5197:
[----:B-----5:R-:W-:Y:S02]  /*6ed0*/  PRMT R73, R67, 0x7632, R73 ;  /* 0x0000763243497816 */ /* 0x020fe40000000049 */
[----:B------:R-:W-:Y:S02]  /*6ee0*/  I2FP.F32.U32 R72, R94 ;  /* 0x0000005e00487245 */ /* 0x000fe40000201000 */
[----:B------:R-:W-:Y:S01]  /*6ef0*/  MOV R75, 0x2f800000 ;  /* 0x2f800000004b7802 */ /* 0x000fe20000000f00 */
        /* <DEDUP_REMOVED lines=11> */
.L_x_5193:
[----:B------:R-:W-:Y:S05]  /*6fb0*/  BSYNC B1 ;  /* 0x0000000000017941 */ /* 0x000fea0003800000 */
.L_x_5191:
[----:B------:R-:W-:Y:S01]  /*6fc0*/  FADD.FTZ R73, RZ, R79 ;  /* 0x0000004fff497221 */ /* 0x000fe20000010000 */
[----:B------:R-:W-:Y:S01]  /*6fd0*/  IMAD.WIDE.U32 R92, R95, 0x10, R92 ;  /* 0x000000105f5c7825 */ /* 0x000fe200078e005c */
[----:B------:R-:W-:Y:S01]  /*6fe0*/  F2FP.BF16.F32.PACK_AB R75, R102, R91 ;  /* 0x0000005b664b723e */ /* 0x000fe200000010ff */
[----:B------:R-:W-:Y:S02]  /*6ff0*/  BSSY B1, `(.L_x_5201) ;  /* 0x0000029000017945 */ /* 0x000fe40003800000 */
        /* <DEDUP_REMOVED lines=40> */
.L_x_5202:
[----:B------:R-:W-:Y:S05]  /*7280*/  BSYNC B1 ;  /* 0x0000000000017941 */ /* 0x000fea0003800000 */
.L_x_5201:
        /* <DEDUP_REMOVED lines=56> */
.L_x_5218:
        /* <DEDUP_REMOVED lines=17> */
[----:B------:R-:W-:Y:S01]  /*7720*/  VIADD R76, R76, 0xffffffff ;  /* 0xffffffff4c4c7836 */ /* 0x000fe20000000000 */
        /* <DEDUP_REMOVED lines=8> */
[----:B------:R-:W-:Y:S01]  /*77b0*/  FADD.FTZ R88, -R93, R88 ;  /* 0x000000585d587221 */ /* 0x000fe20000010100 */
[----:B------:R-:W-:Y:S01]  /*77c0*/  LEA.HI R75, R73, R76, RZ, 0x3 ;  /* 0x0000004c494b7211 */ /* 0x000fe200078f18ff */
[----:B------:R-:W-:Y:S01]  /*77d0*/  FADD.FTZ R74, -R93, R79 ;  /* 0x0000004f5d4a7221 */ /* 0x000fe20000010100 */
[----:B------:R-:W0:Y:S01]  /*77e0*/  LDC.64 R72, c[0x0][0x2b8] ;  /* 0x0000ae00ff487b82 */ /* 0x000e220000000a00 */
[C---:B------:R-:W-:Y:S01]  /*77f0*/  FMUL.FTZ R87, R95.reuse, R94 ;  /* 0x0000005e5f577220 */ /* 0x040fe20000410000 */
[----:B------:R-:W-:Y:S01]  /*7800*/  FMUL.FTZ R79, R95, R78 ;  /* 0x0000004e5f4f7220 */ /* 0x000fe20000410000 */
[----:B------:R-:W-:Y:S01]  /*7810*/  LEA.HI.SX32 R75, R75, R2, 0x1d ;  /* 0x000000024b4b7211 */ /* 0x000fe200078feaff */
[C---:B------:R-:W-:Y:S01]  /*7820*/  FMUL.FTZ R78, R95.reuse, R90 ;  /* 0x0000005a5f4e7220 */ /* 0x040fe20000410000 */
[C---:B------:R-:W-:Y:S01]  /*7830*/  FMUL.FTZ R86, R95.reuse, R86 ;  /* 0x000000565f567220 */ /* 0x040fe20000410000 */
[C---:B------:R-:W-:Y:S01]  /*7840*/  FMUL.FTZ R85, R95.reuse, R92 ;  /* 0x0000005c5f557220 */ /* 0x040fe20000410000 */
[----:B------:R-:W-:Y:S01]  /*7850*/  FMUL.FTZ R88, R95, R88 ;  /* 0x000000585f587220 */ /* 0x000fe20000410000 */
[C---:B------:R-:W-:Y:S01]  /*7860*/  FADD.FTZ R84, -R93.reuse, R84 ;  /* 0x000000545d547221 */ /* 0x040fe20000010100 */
[----:B------:R-:W-:Y:S01]  /*7870*/  FFMA.FTZ R90, R38, R87, R22 ;  /* 0x00000057265a7223 */ /* 0x000fe20000010016 */
        /* <DEDUP_REMOVED lines=8> */
[----:B------:R-:W-:Y:S01]  /*7900*/  IADD3 R87, R75, 0x20, RZ ;  /* 0x000000204b577810 */ /* 0x000fe20007ffe0ff */
[----:B------:R-:W-:Y:S01]  /*7910*/  FMUL.FTZ R77, R95, R74 ;  /* 0x0000004a5f4d7220 */ /* 0x000fe20000410000 */
        /* <DEDUP_REMOVED lines=14> */
[----:B0-----:R-:W-:Y:S01]  /*7a00*/  IMAD.WIDE.U32 R84, R75, 0x10, R72 ;  /* 0x000000104b547825 */ /* 0x001fe200078e0048 */
[----:B------:R-:W-:-:S03]  /*7a10*/  F2FP.BF16.F32.PACK_AB R75, R91, R90 ;  /* 0x0000005a5b4b723e */ /* 0x000fc600000010ff */
[----:B------:R-:W-:Y:S01]  /*7a20*/  FFMA.FTZ R97, R42, R97, R26 ;  /* 0x000000612a617223 */ /* 0x000fe2000001001a */
[----:B------:R-:W-:Y:S01]  /*7a30*/  F2FP.BF16.F32.PACK_AB R74, R89, R74 ;  /* 0x0000004a594a723e */ /* 0x000fe200000010ff */
        /* <DEDUP_REMOVED lines=14> */
[----:B------:R1:W-:Y:S01]  /*7b20*/  STG.E.128 desc[UR4][R84.64], R72 ;  /* 0x0000004854007986 */ /* 0x0003e2000c101d04 */
[----:B------:R-:W-:Y:S02]  /*7b30*/  F2FP.BF16.F32.PACK_AB R77, R106, R97 ;  /* 0x000000616a4d723e */ /* 0x000fe400000010ff */
[----:B------:R-:W-:-:S05]  /*7b40*/  F2FP.BF16.F32.PACK_AB R76, R89, R76 ;  /* 0x0000004c594c723e */ /* 0x000fca00000010ff */
[----:B------:R1:W-:Y:S02]  /*7b50*/  STG.E.128 desc[UR4][R86.64], R76 ;  /* 0x0000004c56007986 */ /* 0x0003e4000c101d04 */
.L_x_5205:
[----:B------:R-:W-:Y:S05]  /*7b60*/  BSYNC B1 ;  /* 0x0000000000017941 */ /* 0x000fea0003800000 */
.L_x_5204:
[----:B-1----:R-:W1:Y:S02]  /*7b70*/  LDC.64 R72, c[0x0][0x210] ;  /* 0x00008400ff487b82 */ /* 0x002e640000000a00 */
[----:B-1----:R-:W-:-:S04]  /*7b80*/  LEA R0, R72, R0, 0x2 ;  /* 0x0000000048007211 */ /* 0x002fc800078e10ff */
[----:B------:R-:W-:-:S13]  /*7b90*/  ISETP.GE.AND P0, PT, R0, R73, PT ;  /* 0x000000490000720c */ /* 0x000fda0003f06270 */
[----:B------:R-:W-:Y:S05]  /*7ba0*/  @!P0 BRA `(.L_x_5206) ;  /* 0xffffff8c005c8947 */ /* 0x000fea000383ffff */
[----:B------:R-:W-:Y:S05]  /*7bb0*/  BSYNC B0 ;  /* 0x0000000000007941 */ /* 0x000fea0003800000 */
.L_x_5038:
[----:B------:R-:W-:Y:S05]  /*7bc0*/  EXIT ;  /* 0x000000000000794d */ /* 0x000fea0003800000 */
.L_x_5203:
        /* <DEDUP_REMOVED lines=8> */
.L_x_5208:
[----:B------:R-:W-:Y:S05]  /*7c50*/  BSYNC B1 ;  /* 0x0000000000017941 */ /* 0x000fea0003800000 */
.L_x_5207:
        /* <DEDUP_REMOVED lines=10> */
.L_x_5209:
[----:B------:R-:W-:Y:S01]  /*7d00*/  HFMA2.MMA R106, -RZ, RZ, 0, 2.384185791015625e-07 ;  /* 0x00000004ff6a7435 */ /* 0x000fe200000001ff */
[----:B------:R-:W-:-:S04]  /*7d10*/  IMAD.MOV.U32 R72, RZ, RZ, R95 ;  /* 0x000000ffff487224 */ /* 0x000fc800078e005f */
[----:B------:R-:W-:-:S05]  /*7d20*/  FADD.FTZ R74, R73, R72 ;  /* 0x00000048494a7221 */ /* 0x000fca0000010000 */
[----:B------:R-:W-:-:S07]  /*7d30*/  MOV R104, R74 ;  /* 0x0000004a00687202 */ /* 0x000fce0000000f00 */
[----:B------:R-:W-:Y:S05]  /*7d40*/  WARPSYNC.COLLECTIVE R103, `(.L_x_5210) ;  /* 0x0000000067087348 */ /* 0x000fea0003c00000 */
[----:B------:R0:W1:Y:S02]  /*7d50*/  SHFL.BFLY P2, R95, R104, R106, R107 ;  /* 0x0c00006a685f7389 */ /* 0x000064000004006b */
[----:B01----:R-:W-:Y:S01]  /*7d60*/  ENDCOLLECTIVE ;  /* 0x000000000000791b */ /* 0x003fe20003800000 */
.L_x_5210:
[----:B------:R-:W-:Y:S01]  /*7d70*/  HFMA2.MMA R106, -RZ, RZ, 0, 4.76837158203125e-07 ;  /* 0x00000008ff6a7435 */ /* 0x000fe200000001ff */
[----:B------:R-:W-:-:S04]  /*7d80*/  IMAD.MOV.U32 R75, RZ, RZ, R95 ;  /* 0x000000ffff4b7224 */ /* 0x000fc800078e005f */
[----:B------:R-:W-:-:S05]  /*7d90*/  FADD.FTZ R75, R74, R75 ;  /* 0x0000004b4a4b7221 */ /* 0x000fca0000010000 */
[----:B------:R-:W-:-:S07]  /*7da0*/  MOV R104, R75 ;  /* 0x0000004b00687202 */ /* 0x000fce0000000f00 */
[----:B------:R-:W-:Y:S05]  /*7db0*/  WARPSYNC.COLLECTIVE R103, `(.L_x_5211) ;  /* 0x0000000067087348 */ /* 0x000fea0003c00000 */
[----:B------:R0:W1:Y:S02]  /*7dc0*/  SHFL.BFLY P2, R95, R104, R106, R107 ;  /* 0x0c00006a685f7389 */ /* 0x000064000004006b */
[----:B01----:R-:W-:Y:S01]  /*7dd0*/  ENDCOLLECTIVE ;  /* 0x000000000000791b */ /* 0x003fe20003800000 */
.L_x_5211:
[----:B------:R-:W-:Y:S01]  /*7de0*/  HFMA2.MMA R106, -RZ, RZ, 0, 9.5367431640625e-07 ;  /* 0x00000010ff6a7435 */ /* 0x000fe200000001ff */
[----:B------:R-:W-:-:S04]  /*7df0*/  IMAD.MOV.U32 R72, RZ, RZ, R95 ;  /* 0x000000ffff487224 */ /* 0x000fc800078e005f */
[----:B------:R-:W-:-:S05]  /*7e00*/  FADD.FTZ R94, R75, R72 ;  /* 0x000000484b5e7221 */ /* 0x000fca0000010000 */
[----:B------:R-:W-:-:S07]  /*7e10*/  MOV R104, R94 ;  /* 0x0000005e00687202 */ /* 0x000fce0000000f00 */
[----:B------:R-:W-:Y:S05]  /*7e20*/  WARPSYNC.COLLECTIVE R103, `(.L_x_5212) ;  /* 0x0000000067087348 */ /* 0x000fea0003c00000 */
[----:B------:R0:W1:Y:S02]  /*7e30*/  SHFL.BFLY P2, R95, R104, R106, R107 ;  /* 0x0c00006a685f7389 */ /* 0x000064000004006b */
[----:B01----:R-:W-:Y:S01]  /*7e40*/  ENDCOLLECTIVE ;  /* 0x000000000000791b */ /* 0x003fe20003800000 */
.L_x_5212:
        /* <DEDUP_REMOVED lines=40> */
.L_x_5213:
[----:B------:R-:W-:Y:S01]  /*80d0*/  HFMA2.MMA R106, -RZ, RZ, 0, 1.1920928955078125e-07 ;  /* 0x00000002ff6a7435 */ /* 0x000fe200000001ff */
[----:B------:R-:W-:-:S04]  /*80e0*/  IMAD.MOV.U32 R73, RZ, RZ, R95 ;  /* 0x000000ffff497224 */ /* 0x000fc800078e005f */
[----:B------:R-:W-:-:S05]  /*80f0*/  FADD.FTZ R73, R72, R73 ;  /* 0x0000004948497221 */ /* 0x000fca0000010000 */
[----:B------:R-:W-:-:S07]  /*8100*/  MOV R104, R73 ;  /* 0x0000004900687202 */ /* 0x000fce0000000f00 */
[----:B------:R-:W-:Y:S05]  /*8110*/  WARPSYNC.COLLECTIVE R103, `(.L_x_5214) ;  /* 0x0000000067087348 */ /* 0x000fea0003c00000 */
[----:B------:R0:W1:Y:S02]  /*8120*/  SHFL.BFLY P2, R95, R104, R106, R107 ;  /* 0x0c00006a685f7389 */ /* 0x000064000004006b */
[----:B01----:R-:W-:Y:S01]  /*8130*/  ENDCOLLECTIVE ;  /* 0x000000000000791b */ /* 0x003fe20003800000 */
.L_x_5214:
[----:B------:R-:W-:Y:S01]  /*8140*/  HFMA2.MMA R106, -RZ, RZ, 0, 2.384185791015625e-07 ;  /* 0x00000004ff6a7435 */ /* 0x000fe200000001ff */
[----:B------:R-:W-:-:S04]  /*8150*/  IMAD.MOV.U32 R74, RZ, RZ, R95 ;  /* 0x000000ffff4a7224 */ /* 0x000fc800078e005f */
[----:B------:R-:W-:-:S05]  /*8160*/  FADD.FTZ R74, R73, R74 ;  /* 0x0000004a494a7221 */ /* 0x000fca0000010000 */
[----:B------:R-:W-:-:S07]  /*8170*/  MOV R104, R74 ;  /* 0x0000004a00687202 */ /* 0x000fce0000000f00 */
[----:B------:R-:W-:Y:S05]  /*8180*/  WARPSYNC.COLLECTIVE R103, `(.L_x_5215) ;  /* 0x0000000067087348 */ /* 0x000fea0003c00000 */
[----:B------:R0:W1:Y:S02]  /*8190*/  SHFL.BFLY P2, R95, R104, R106, R107 ;  /* 0x0c00006a685f7389 */ /* 0x000064000004006b */
[----:B01----:R-:W-:Y:S01]  /*81a0*/  ENDCOLLECTIVE ;  /* 0x000000000000791b */ /* 0x003fe20003800000 */
.L_x_5215:
[----:B------:R-:W-:Y:S01]  /*81b0*/  HFMA2.MMA R106, -RZ, RZ, 0, 4.76837158203125e-07 ;  /* 0x00000008ff6a7435 */ /* 0x000fe200000001ff */
[----:B------:R-:W-:-:S04]  /*81c0*/  IMAD.MOV.U32 R75, RZ, RZ, R95 ;  /* 0x000000ffff4b7224 */ /* 0x000fc800078e005f */
[----:B------:R-:W-:-:S05]  /*81d0*/  FADD.FTZ R75, R74, R75 ;  /* 0x0000004b4a4b7221 */ /* 0x000fca0000010000 */
[----:B------:R-:W-:-:S07]  /*81e0*/  MOV R104, R75 ;  /* 0x0000004b00687202 */ /* 0x000fce0000000f00 */
[----:B------:R-:W-:Y:S05]  /*81f0*/  WARPSYNC.COLLECTIVE R103, `(.L_x_5216) ;  /* 0x0000000067087348 */ /* 0x000fea0003c00000 */
[----:B------:R0:W1:Y:S02]  /*8200*/  SHFL.BFLY P2, R95, R104, R106, R107 ;  /* 0x0c00006a685f7389 */ /* 0x000064000004006b */
[----:B01----:R-:W-:Y:S01]  /*8210*/  ENDCOLLECTIVE ;  /* 0x000000000000791b */ /* 0x003fe20003800000 */
.L_x_5216:
[----:B------:R-:W-:Y:S01]  /*8220*/  HFMA2.MMA R106, -RZ, RZ, 0, 9.5367431640625e-07 ;  /* 0x00000010ff6a7435 */ /* 0x000fe200000001ff */
[----:B------:R-:W-:-:S04]  /*8230*/  IMAD.MOV.U32 R94, RZ, RZ, R95 ;  /* 0x000000ffff5e7224 */ /* 0x000fc800078e005f */
[----:B------:R-:W-:-:S05]  /*8240*/  FADD.FTZ R94, R75, R94 ;  /* 0x0000005e4b5e7221 */ /* 0x000fca0000010000 */
[----:B------:R-:W-:-:S07]  /*8250*/  MOV R104, R94 ;  /* 0x0000005e00687202 */ /* 0x000fce0000000f00 */
[----:B------:R-:W-:Y:S05]  /*8260*/  WARPSYNC.COLLECTIVE R103, `(.L_x_5217) ;  /* 0x0000000067087348 */ /* 0x000fea0003c00000 */
[----:B------:R0:W1:Y:S02]  /*8270*/  SHFL.BFLY P2, R95, R104, R106, R107 ;  /* 0x0c00006a685f7389 */ /* 0x000064000004006b */
[----:B01----:R-:W-:Y:S01]  /*8280*/  ENDCOLLECTIVE ;  /* 0x000000000000791b */ /* 0x003fe20003800000 */
.L_x_5217:
[----:B------:R-:W-:Y:S05]  /*8290*/  BRA `(.L_x_5218) ;  /* 0xfffffff000dc7947 */ /* 0x000fea000383ffff */
.L_x_5219:
        /* <DEDUP_REMOVED lines=14> */
.L_x_16519:


//--------------------- .text._ZN10layer_norm13ln_fwd_kernelINS_13Kernel_traitsI13__nv_bfloat16S2_fS2_fjLj512ELj1ELj4ELj1ELj16ENS_18Kernel_traits_baseILj512ES2_S2_fS2_fjLj128EEEEELb0ELb0ELb0ELb0EEEvNS_9FwdParamsE --------------------------
	.section	.text._ZN10layer_norm13ln_fwd_kernelINS_13Kernel_traitsI13__nv_bfloat16S2_fS2_fjLj512ELj1ELj4ELj1ELj16ENS_18Kernel_traits_baseILj512ES2_S2_fS2_fjLj128EEEEELb0ELb0ELb0ELb0EEEvNS_9FwdParamsE,"ax",@progbits
	.align	128
        .global         _ZN10layer_norm13ln_fwd_kernelINS_13Kernel_traitsI13__nv_bfloat16S2_fS2_fjLj512ELj1ELj4ELj1ELj16ENS_18Kernel_traits_baseILj512ES2_S2_fS2_fjLj128EEEEELb0ELb0ELb0ELb0EEEvNS_9FwdParamsE
        .type           _ZN10layer_norm13ln_fwd_kernelINS_13Kernel_traitsI13__nv_bfloat16S2_fS2_fjLj512ELj1ELj4ELj1ELj16ENS_18Kernel_traits_baseILj512ES2_S2_fS2_fjLj128EEEEELb0ELb0ELb0ELb0EEEvNS_9FwdParamsE,@function
        .size           _ZN10layer_norm13ln_fwd_kernelINS_13Kernel_traitsI13__nv_bfloat16S2_fS2_fjLj512ELj1ELj4ELj1ELj16ENS_18Kernel_traits_baseILj512ES2_S2_fS2_fjLj128EEEEELb0ELb0ELb0ELb0EEEvNS_9FwdParamsE,(.L_x_16520 - _ZN10layer_norm13ln_fwd_kernelINS_13Kernel_traitsI13__nv_bfloat16S2_fS2_fjLj512ELj1ELj4ELj1ELj16ENS_18Kernel_traits_baseILj512ES2_S2_fS2_fjLj128EEEEELb0ELb0ELb0ELb0EEEvNS_9FwdParamsE)
        .other          _ZN10layer_norm13ln_fwd_kernelINS_13Kernel_traitsI13__nv_bfloat16S2_fS2_fjLj512ELj1ELj4ELj1ELj16ENS_18Kernel_traits_baseILj512ES2_S2_fS2_fjLj128EEEEELb0ELb0ELb0ELb0EEEvNS_9FwdParamsE,@"STO_CUDA_ENTRY STV_DEFAULT"
_ZN10layer_norm13ln_fwd_kernelINS_13Kernel_traitsI13__nv_bfloat16S2_fS2_fjLj512ELj1ELj4ELj1ELj16ENS_18Kernel_traits_baseILj512ES2_S2_fS2_fjLj128EEEEELb0ELb0ELb0ELb0EEEvNS_9FwdParamsE:
.text._ZN10layer_norm13ln_fwd_kernelINS_13Kernel_traitsI13__nv_bfloat16S2_fS2_fjLj512ELj1ELj4ELj1ELj16ENS_18Kernel_traits_baseILj512ES2_S2_fS2_fjLj128EEEEELb0ELb0ELb0ELb0EEEvNS_9FwdParamsE:
        /* <DEDUP_REMOVED lines=32> */
.L_x_5221:
[----:B------:R-:W-:Y:S05]  /*0200*/  BSYNC B0 ;  /* 0x0000000000007941 */ /* 0x000fea0003800000 */
.L_x_5220:
        /* <DEDUP_REMOVED lines=13> */
.L_x_5223:
[----:B------:R-:W-:Y:S05]  /*02e0*/  BSYNC B0 ;  /* 0x0000000000007941 */ /* 0x000fea0003800000 */
.L_x_5222:
[----:B------:R-:W-:Y:S02]  /*02f0*/  ULDC UR6, c[0x0][0x214] ;  /* 0x0000850000067ab9 */ /* 0x000fe40000000800 */
[----:B------:R-:W-:-:S13]  /*0300*/  ISETP.GE.AND P0, PT, R41, UR6, PT ;  /* 0x0000000629007c0c */ /* 0x000fda000bf06270 */
[----:B------:R-:W-:Y:S05]  /*0310*/  @P0 EXIT ;  /* 0x000000000000094d */ /* 0x000fea0003800000 */
[----:B-----5:R-:W-:Y:S01]  /*0320*/  PRMT R60, R20, 0x7632, R60 ;  /* 0x00007632143c7816 */ /* 0x020fe2000000003c */
[----:B------:R-:W-:Y:S01]  /*0330*/  ULDC.64 UR6, c[0x0][0x270] ;  /* 0x00009c0000067ab9 */ /* 0x000fe20000000a00 */
[----:B------:R-:W-:Y:S01]  /*0340*/  PRMT R58, R21, 0x7632, R58 ;  /* 0x00007632153a7816 */ /* 0x000fe2000000003a */
[----:B------:R-:W-:Y:S01]  /*0350*/  ULDC UR11, c[0x0][0x218] ;  /* 0x00008600000b7ab9 */ /* 0x000fe20000000800 */
[----:B------:R-:W-:Y:S01]  /*0360*/  PRMT R56, R22, 0x7632, R56 ;  /* 0x0000763216387816 */ /* 0x000fe20000000038 */
[----:B------:R-:W-:Y:S01]  /*0370*/  ULDC UR10, c[0x0][0x2d8] ;  /* 0x0000b600000a7ab9 */ /* 0x000fe20000000800 */
[----:B------:R-:W-:Y:S01]  /*0380*/  PRMT R46, R23, 0x7632, R46 ;  /* 0x00007632172e7816 */ /* 0x000fe2000000002e */
[----:B------:R-:W-:Y:S01]  /*0390*/  ULDC.64 UR8, c[0x0][0x238] ;  /* 0x00008e0000087ab9 */ /* 0x000fe20000000a00 */
[----:B------:R-:W-:Y:S02]  /*03a0*/  PRMT R48, R16, 0x7632, R48 ;  /* 0x0000763210307816 */ /* 0x000fe40000000030 */
[----:B------:R-:W-:-:S02]  /*03b0*/  PRMT R50, R17, 0x7632, R50 ;  /* 0x0000763211327816 */ /* 0x000fc40000000032 */
[----:B------:R-:W-:Y:S02]  /*03c0*/  PRMT R52, R18, 0x7632, R52 ;  /* 0x0000763212347816 */ /* 0x000fe40000000034 */
[----:B------:R-:W-:Y:S02]  /*03d0*/  PRMT R54, R19, 0x7632, R54 ;  /* 0x0000763213367816 */ /* 0x000fe40000000036 */
[----:B------:R-:W-:Y:S02]  /*03e0*/  PRMT R49, R12, 0x7632, R49 ;  /* 0x000076320c317816 */ /* 0x000fe40000000031 */
[----:B------:R-:W-:Y:S02]  /*03f0*/  PRMT R51, R13, 0x7632, R51 ;  /* 0x000076320d337816 */ /* 0x000fe40000000033 */
[----:B------:R-:W-:Y:S02]  /*0400*/  PRMT R53, R14, 0x7632, R53 ;  /* 0x000076320e357816 */ /* 0x000fe40000000035 */
[----:B------:R-:W-:-:S02]  /*0410*/  PRMT R55, R15, 0x7632, R55 ;  /* 0x000076320f377816 */ /* 0x000fc40000000037 */
        /* <DEDUP_REMOVED lines=34> */
[----:B------:R-:W-:Y:S02]  /*0640*/  ISETP.NE.AND.EX P0, PT, RZ, UR7, PT, P0 ;  /* 0x00000007ff007c0c */ /* 0x000fe4000bf05300 */
[----:B------:R-:W-:Y:S01]  /*0650*/  ISETP.NE.AND P4, PT, RZ, UR6, PT ;  /* 0x00000006ff007c0c */ /* 0x000fe2000bf85270 */
[----:B------:R-:W-:-:S12]  /*0660*/  ULDC.64 UR6, c[0x0][0x230] ;  /* 0x00008c0000067ab9 */ /* 0x000fd80000000a00 */
.L_x_5233:
[----:B0-----:R-:W0:Y:S02]  /*0670*/  @P0 LDC.64 R36, c[0x0][0x270] ;  /* 0x00009c00ff240b82 */ /* 0x001e240000000a00 */
[----:B0-----:R-:W-:-:S06]  /*0680*/  @P0 IMAD.WIDE R38, R41, 0x2, R36 ;  /* 0x0000000229260825 */ /* 0x001fcc00078e0224 */
[----:B------:R-:W2:Y:S01]  /*0690*/  @P0 LDG.E.U16 R38, desc[UR4][R38.64] ;  /* 0x0000000426260981 */ /* 0x000ea2000c1e1500 */
[----:B------:R-:W-:Y:S01]  /*06a0*/  IMAD R36, R41, UR11, RZ ;  /* 0x0000000b29247c24 */ /* 0x000fe2000f8e02ff */
[----:B------:R-:W-:Y:S01]  /*06b0*/  BSSY B0, `(.L_x_5224) ;  /* 0x0000036000007945 */ /* 0x000fe20003800000 */
[----:B------:R-:W0:Y:S03]  /*06c0*/  S2R R62, SR_TID.X ;  /* 0x00000000003e7919 */ /* 0x000e260000002100 */
[----:B------:R-:W-:-:S04]  /*06d0*/  SHF.R.S32.HI R37, RZ, 0x1f, R36 ;  /* 0x0000001fff257819 */ /* 0x000fc80000011424 */
[----:B------:R-:W-:Y:S02]  /*06e0*/  LEA.HI R37, R37, R36, RZ, 0x3 ;  /* 0x0000002425257211 */ /* 0x000fe400078f18ff */
[----:B0-----:R-:W-:-:S04]  /*06f0*/  LOP3.LUT R36, R62, 0x1f, RZ, 0xc0, !PT ;  /* 0x0000001f3e247812 */ /* 0x001fc800078ec0ff */
[----:B------:R-:W-:Y:S01]  /*0700*/  LEA.HI.SX32 R62, R37, R36, 0x1d ;  /* 0x00000024253e7211 */ /* 0x000fe200078feaff */
[----:B------:R-:W-:-:S03]  /*0710*/  HFMA2.MMA R37, -RZ, RZ, 1.875, 0 ;  /* 0x3f800000ff257435 */ /* 0x000fc600000001ff */
[----:B------:R-:W-:-:S03]  /*0720*/  MOV R64, R62 ;  /* 0x0000003e00407202 */ /* 0x000fc60000000f00 */
[----:B--2---:R-:W-:Y:S01]  /*0730*/  @P0 SHF.L.U32 R37, R38, 0x10, RZ ;  /* 0x0000001026250819 */ /* 0x004fe200000006ff */
[----:B------:R-:W-:Y:S06]  /*0740*/  @!P2 BRA `(.L_x_5225) ;  /* 0x0000000000b0a947 */ /* 0x000fec0003800000 */
[----:B------:R-:W0:Y:S01]  /*0750*/  LDC.64 R20, c[0x0][0x220] ;  /* 0x00008800ff147b82 */ /* 0x000e220000000a00 */
[----:B------:R-:W-:-:S04]  /*0760*/  ISETP.NE.U32.AND P1, PT, RZ, UR6, PT ;  /* 0x00000006ff007c0c */ /* 0x000fc8000bf25070 */
[----:B------:R-:W-:Y:S01]  /*0770*/  ISETP.NE.AND.EX P1, PT, RZ, UR7, PT, P1 ;  /* 0x00000007ff007c0c */ /* 0x000fe2000bf25310 */
[----:B0-----:R-:W-:-:S12]  /*0780*/  IMAD.WIDE.U32 R20, R62, 0x10, R20 ;  /* 0x000000103e147825 */ /* 0x001fd800078e0014 */
[C---:B------:R-:W-:Y:S01]  /*0790*/  @P1 LEA R24, P5, R62.reuse, UR6, 0x5 ;  /* 0x000000063e181c11 */ /* 0x040fe2000f8a28ff */
[----:B------:R-:W2:Y:S03]  /*07a0*/  LDG.E.128 R20, desc[UR4][R20.64] ;  /* 0x0000000414147981 */ /* 0x000ea6000c1e1d00 */
[----:B------:R-:W-:-:S05]  /*07b0*/  @P1 LEA.HI.X R25, R62, UR7, RZ, 0x5, P5 ;  /* 0x000000073e191c11 */ /* 0x000fca000a8f2cff */
[----:B------:R-:W3:Y:S04]  /*07c0*/  @P1 LDG.E.128 R12, desc[UR4][R24.64] ;  /* 0x00000004180c1981 */ /* 0x000ee8000c1e1d00 */
[----:B------:R0:W4:Y:S01]  /*07d0*/  @P1 LDG.E.128 R16, desc[UR4][R24.64+0x10] ;  /* 0x0000100418101981 */ /* 0x000122000c1e1d00 */
[----:B------:R-:W-:-:S04]  /*07e0*/  ISETP.NE.U32.AND P1, PT, RZ, UR6, PT ;  /* 0x00000006ff007c0c */ /* 0x000fc8000bf25070 */
[----:B------:R-:W-:Y:S02]  /*07f0*/  ISETP.NE.AND.EX P1, PT, RZ, UR7, PT, P1 ;  /* 0x00000007ff007c0c */ /* 0x000fe4000bf25310 */
[C---:B--2---:R-:W-:Y:S02]  /*0800*/  PRMT R26, R20.reuse, 0x7632, R26 ;  /* 0x00007632141a7816 */ /* 0x044fe4000000001a */
[----:B------:R-:W-:Y:S02]  /*0810*/  SHF.L.U32 R38, R20, 0x10, RZ ;  /* 0x0000001014267819 */ /* 0x000fe400000006ff */
[----:B------:R-:W-:Y:S02]  /*0820*/  PRMT R27, R21, 0x7632, R27 ;  /* 0x00007632151b7816 */ /* 0x000fe4000000001b */
[----:B------:R-:W-:Y:S02]  /*0830*/  PRMT R39, R22, 0x7632, R39 ;  /* 0x0000763216277816 */ /* 0x000fe40000000027 */
[----:B------:R-:W-:-:S02]  /*0840*/  PRMT R20, R23, 0x7632, R20 ;  /* 0x0000763217147816 */ /* 0x000fc40000000014 */
[----:B------:R-:W-:Y:S02]  /*0850*/  SHF.L.U32 R66, R21, 0x10, RZ ;  /* 0x0000001015427819 */ /* 0x000fe400000006ff */
[----:B------:R-:W-:Y:S02]  /*0860*/  SHF.L.U32 R21, R22, 0x10, RZ ;  /* 0x0000001016157819 */ /* 0x000fe400000006ff */
[----:B------:R-:W-:Y:S01]  /*0870*/  SHF.L.U32 R23, R23, 0x10, RZ ;  /* 0x0000001017177819 */ /* 0x000fe200000006ff */
[-C--:B------:R-:W-:Y:S01]  /*0880*/  FMUL.FTZ R22, R66, R37.reuse ;  /* 0x0000002542167220 */ /* 0x080fe20000410000 */
[----:B------:R-:W-:Y:S01]  /*0890*/  SHF.L.U32 R68, R27, 0x10, RZ ;  /* 0x000000101b447819 */ /* 0x000fe200000006ff */
[-C--:B0-----:R-:W-:Y:S01]  /*08a0*/  FMUL.FTZ R24, R21, R37.reuse ;  /* 0x0000002515187220 */ /* 0x081fe20000410000 */
[----:B------:R-:W-:Y:S01]  /*08b0*/  SHF.L.U32 R64, R26, 0x10, RZ ;  /* 0x000000101a407819 */ /* 0x000fe200000006ff */
[-C--:B------:R-:W-:Y:S01]  /*08c0*/  FMUL.FTZ R26, R23, R37.reuse ;  /* 0x00000025171a7220 */ /* 0x080fe20000410000 */
[----:B------:R-:W-:Y:S01]  /*08d0*/  SHF.L.U32 R39, R39, 0x10, RZ ;  /* 0x0000001027277819 */ /* 0x000fe200000006ff */
[-C--:B------:R-:W-:Y:S01]  /*08e0*/  FMUL.FTZ R23, R68, R37.reuse ;  /* 0x0000002544177220 */ /* 0x080fe20000410000 */
[----:B------:R-:W-:Y:S01]  /*08f0*/  SHF.L.U32 R27, R20, 0x10, RZ ;  /* 0x00000010141b7819 */ /* 0x000fe200000006ff */
[-C--:B------:R-:W-:Y:S01]  /*0900*/  FMUL.FTZ R20, R38, R37.reuse ;  /* 0x0000002526147220 */ /* 0x080fe20000410000 */
[-C--:B------:R-:W-:Y:S01]  /*0910*/  FMUL.FTZ R21, R64, R37.reuse ;  /* 0x0000002540157220 */ /* 0x080fe20000410000 */
[-C--:B------:R-:W-:Y:S01]  /*0920*/  FMUL.FTZ R25, R39, R37.reuse ;  /* 0x0000002527197220 */ /* 0x080fe20000410000 */
[----:B------:R-:W-:Y:S01]  /*0930*/  LEA R38, P5, R62, UR8, 0x5 ;  /* 0x000000083e267c11 */ /* 0x000fe2000f8a28ff */
[----:B------:R-:W-:Y:S01]  /*0940*/  FMUL.FTZ R27, R27, R37 ;  /* 0x000000251b1b7220 */ /* 0x000fe20000410000 */
[----:B---3--:R-:W-:Y:S01]  /*0950*/  @P1 FADD.FTZ R20, R12, R20 ;  /* 0x000000140c141221 */ /* 0x008fe20000010000 */
[----:B------:R-:W-:Y:S01]  /*0960*/  @P1 FADD.FTZ R21, R13, R21 ;  /* 0x000000150d151221 */ /* 0x000fe20000010000 */
[----:B------:R-:W-:Y:S01]  /*0970*/  @P1 FADD.FTZ R22, R14, R22 ;  /* 0x000000160e161221 */ /* 0x000fe20000010000 */
[----:B------:R-:W-:Y:S01]  /*0980*/  @P1 FADD.FTZ R23, R15, R23 ;  /* 0x000000170f171221 */ /* 0x000fe20000010000 */
[----:B----4-:R-:W-:Y:S01]  /*0990*/  @P1 FADD.FTZ R24, R16, R24 ;  /* 0x0000001810181221 */ /* 0x010fe20000010000 */
[----:B------:R-:W-:Y:S01]  /*09a0*/  @P1 FADD.FTZ R25, R17, R25 ;  /* 0x0000001911191221 */ /* 0x000fe20000010000 */
[----:B------:R-:W-:Y:S01]  /*09b0*/  @P1 FADD.FTZ R26, R18, R26 ;  /* 0x0000001a121a1221 */ /* 0x000fe20000010000 */
[C---:B------:R-:W-:Y:S01]  /*09c0*/  LEA.HI.X R39, R62.reuse, UR9, RZ, 0x5, P5 ;  /* 0x000000093e277c11 */ /* 0x040fe2000a8f2cff */
[----:B------:R-:W-:Y:S01]  /*09d0*/  @P1 FADD.FTZ R27, R19, R27 ;  /* 0x0000001b131b1221 */ /* 0x000fe20000010000 */
[----:B------:R-:W-:-:S03]  /*09e0*/  IADD3 R64, R62, 0x20, RZ ;  /* 0x000000203e407810 */ /* 0x000fc60007ffe0ff */
[----:B------:R0:W-:Y:S04]  /*09f0*/  STG.E.128 desc[UR4][R38.64], R20 ;  /* 0x0000001426007986 */ /* 0x0001e8000c101d04 */
[----:B------:R0:W-:Y:S02]  /*0a00*/  STG.E.128 desc[UR4][R38.64+0x10], R24 ;  /* 0x0000101826007986 */ /* 0x0001e4000c101d04 */
.L_x_5225:
[----:B------:R-:W-:Y:S05]  /*0a10*/  BSYNC B0 ;  /* 0x0000000000007941 */ /* 0x000fea0003800000 */
.L_x_5224:
[----:B------:R-:W-:Y:S04]  /*0a20*/  BSSY B0, `(.L_x_5226) ;  /* 0x000002d000007945 */ /* 0x000fe80003800000 */
[----:B------:R-:W-:Y:S05]  /*0a30*/  @!P3 BRA `(.L_x_5227) ;  /* 0x0000000000acb947 */ /* 0x000fea0003800000 */
[----:B------:R-:W1:Y:S01]  /*0a40*/  LDC.64 R28, c[0x0][0x220] ;  /* 0x00008800ff1c7b82 */ /* 0x000e620000000a00 */
[----:B------:R-:W-:-:S04]  /*0a50*/  ISETP.NE.U32.AND P1, PT, RZ, UR6, PT ;  /* 0x00000006ff007c0c */ /* 0x000fc8000bf25070 */
[----:B------:R-:W-:Y:S01]  /*0a60*/  ISETP.NE.AND.EX P1, PT, RZ, UR7, PT, P1 ;  /* 0x00000007ff007c0c */ /* 0x000fe2000bf25310 */
[----:B-1----:R-:W-:-:S06]  /*0a70*/  IMAD.WIDE.U32 R28, R64, 0x10, R28 ;  /* 0x00000010401c7825 */ /* 0x002fcc00078e001c */
[----:B------:R-:W2:Y:S06]  /*0a80*/  LDG.E.128 R28, desc[UR4][R28.64] ;  /* 0x000000041c1c7981 */ /* 0x000eac000c1e1d00 */
[----:B------:R-:W-:-:S04]  /*0a90*/  @P1 LEA R32, P5, R64, UR6, 0x5 ;  /* 0x0000000640201c11 */ /* 0x000fc8000f8a28ff */
[----:B------:R-:W-:-:S05]  /*0aa0*/  @P1 LEA.HI.X R33, R64, UR7, RZ, 0x5, P5 ;  /* 0x0000000740211c11 */ /* 0x000fca000a8f2cff */
[----:B------:R-:W3:Y:S04]  /*0ab0*/  @P1 LDG.E.128 R12, desc[UR4][R32.64] ;  /* 0x00000004200c1981 */ /* 0x000ee8000c1e1d00 */
[----:B------:R1:W4:Y:S01]  /*0ac0*/  @P1 LDG.E.128 R16, desc[UR4][R32.64+0x10] ;  /* 0x0000100420101981 */ /* 0x000322000c1e1d00 */
[----:B------:R-:W-:-:S04]  /*0ad0*/  ISETP.NE.U32.AND P1, PT, RZ, UR6, PT ;  /* 0x00000006ff007c0c */ /* 0x000fc8000bf25070 */
[----:B------:R-:W-:Y:S02]  /*0ae0*/  ISETP.NE.AND.EX P1, PT, RZ, UR7, PT, P1 ;  /* 0x00000007ff007c0c */ /* 0x000fe4000bf25310 */
[C---:B--2---:R-:W-:Y:S02]  /*0af0*/  PRMT R34, R28.reuse, 0x7632, R34 ;  /* 0x000076321c227816 */ /* 0x044fe40000000022 */
[----:B0-----:R-:W-:Y:S02]  /*0b00*/  SHF.L.U32 R38, R28, 0x10, RZ ;  /* 0x000000101c267819 */ /* 0x001fe400000006ff */
[C---:B------:R-:W-:Y:S02]  /*0b10*/  PRMT R35, R29.reuse, 0x7632, R35 ;  /* 0x000076321d237816 */ /* 0x040fe40000000023 */
[----:B------:R-:W-:Y:S02]  /*0b20*/  SHF.L.U32 R68, R29, 0x10, RZ ;  /* 0x000000101d447819 */ /* 0x000fe400000006ff */
[----:B------:R-:W-:-:S02]  /*0b30*/  PRMT R28, R30, 0x7632, R28 ;  /* 0x000076321e1c7816 */ /* 0x000fc4000000001c */
[----:B------:R-:W-:Y:S02]  /*0b40*/  SHF.L.U32 R29, R30, 0x10, RZ ;  /* 0x000000101e1d7819 */ /* 0x000fe400000006ff */
[C---:B------:R-:W-:Y:S02]  /*0b50*/  PRMT R30, R31.reuse, 0x7632, R30 ;  /* 0x000076321f1e7816 */ /* 0x040fe4000000001e */
[----:B------:R-:W-:Y:S01]  /*0b60*/  SHF.L.U32 R31, R31, 0x10, RZ ;  /* 0x000000101f1f7819 */ /* 0x000fe200000006ff */
[-C--:B-1----:R-:W-:Y:S01]  /*0b70*/  FMUL.FTZ R32, R29, R37.reuse ;  /* 0x000000251d207220 */ /* 0x082fe20000410000 */
[----:B------:R-:W-:Y:S02]  /*0b80*/  SHF.L.U32 R35, R35, 0x10, RZ ;  /* 0x0000001023237819 */ /* 0x000fe400000006ff */
        /* <DEDUP_REMOVED lines=8> */
[-C--:B------:R-:W-:Y:S01]  /*0c10*/  FMUL.FTZ R33, R33, R37.reuse ;  /* 0x0000002521217220 */ /* 0x080fe20000410000 */
[----:B------:R-:W-:Y:S01]  /*0c20*/  FMUL.FTZ R35, R39, R37 ;  /* 0x0000002527237220 */ /* 0x000fe20000410000 */
[----:B------:R-:W-:Y:S01]  /*0c30*/  LEA R38, P5, R64, UR8, 0x5 ;  /* 0x0000000840267c11 */ /* 0x000fe2000f8a28ff */
[----:B---3--:R-:W-:Y:S01]  /*0c40*/  @P1 FADD.FTZ R28, R12, R28 ;  /* 0x0000001c0c1c1221 */ /* 0x008fe20000010000 */
[----:B------:R-:W-:Y:S01]  /*0c50*/  @P1 FADD.FTZ R29, R13, R29 ;  /* 0x0000001d0d1d1221 */ /* 0x000fe20000010000 */
[----:B------:R-:W-:Y:S01]  /*0c60*/  @P1 FADD.FTZ R30, R14, R30 ;  /* 0x0000001e0e1e1221 */ /* 0x000fe20000010000 */
[----:B------:R-:W-:Y:S01]  /*0c70*/  LEA.HI.X R39, R64, UR9, RZ, 0x5, P5 ;  /* 0x0000000940277c11 */ /* 0x000fe2000a8f2cff */
[----:B------:R-:W-:Y:S01]  /*0c80*/  @P1 FADD.FTZ R31, R15, R31 ;  /* 0x0000001f0f1f1221 */ /* 0x000fe20000010000 */
[----:B----4-:R-:W-:Y:S01]  /*0c90*/  @P1 FADD.FTZ R32, R16, R32 ;  /* 0x0000002010201221 */ /* 0x010fe20000010000 */
[----:B------:R-:W-:Y:S01]  /*0ca0*/  @P1 FADD.FTZ R33, R17, R33 ;  /* 0x0000002111211221 */ /* 0x000fe20000010000 */
[----:B------:R-:W-:Y:S01]  /*0cb0*/  @P1 FADD.FTZ R34, R18, R34 ;  /* 0x0000002212221221 */ /* 0x000fe20000010000 */
[----:B------:R-:W-:Y:S01]  /*0cc0*/  @P1 FADD.FTZ R35, R19, R35 ;  /* 0x0000002313231221 */ /* 0x000fe20000010000 */
[----:B------:R1:W-:Y:S04]  /*0cd0*/  STG.E.128 desc[UR4][R38.64], R28 ;  /* 0x0000001c26007986 */ /* 0x0003e8000c101d04 */
[----:B------:R1:W-:Y:S02]  /*0ce0*/  STG.E.128 desc[UR4][R38.64+0x10], R32 ;  /* 0x0000102026007986 */ /* 0x0003e4000c101d04 */
.L_x_5227:
[----:B------:R-:W-:Y:S05]  /*0cf0*/  BSYNC B0 ;  /* 0x0000000000007941 */ /* 0x000fea0003800000 */
.L_x_5226:
        /* <DEDUP_REMOVED lines=34> */
[----:B------:R-:W-:-:S03]  /*0f20*/  FADD.FTZ R38, R21, -R65 ;  /* 0x8000004115267221 */ /* 0x000fc60000010000 */
[----:B------:R-:W-:Y:S01]  /*0f30*/  FFMA.FTZ R37, R36, R36, RZ ;  /* 0x0000002424257223 */ /* 0x000fe200000100ff */
[----:B------:R-:W-:-:S03]  /*0f40*/  FADD.FTZ R36, R24, -R65 ;  /* 0x8000004118247221 */ /* 0x000fc60000010000 */
[----:B------:R-:W-:Y:S01]  /*0f50*/  FFMA.FTZ R37, R38, R38, R37 ;  /* 0x0000002626257223 */ /* 0x000fe20000010025 */
[----:B------:R-:W-:-:S04]  /*0f60*/  FADD.FTZ R38, R22, -R65 ;  /* 0x8000004116267221 */ /* 0x000fc80000010000 */
[----:B------:R-:W-:Y:S01]  /*0f70*/  FFMA.FTZ R37, R38, R38, R37 ;  /* 0x0000002626257223 */ /* 0x000fe20000010025 */
[----:B------:R-:W-:-:S04]  /*0f80*/  FADD.FTZ R38, R23, -R65 ;  /* 0x8000004117267221 */ /* 0x000fc80000010000 */
[----:B------:R-:W-:Y:S01]  /*0f90*/  FFMA.FTZ R37, R38, R38, R37 ;  /* 0x0000002626257223 */ /* 0x000fe20000010025 */
[----:B------:R-:W-:-:S03]  /*0fa0*/  FADD.FTZ R38, R29, -R65 ;  /* 0x800000411d267221 */ /* 0x000fc60000010000 */
        /* <DEDUP_REMOVED lines=32> */
.L_x_5245:
[----:B------:R-:W-:Y:S01]  /*11b0*/  FMUL.FTZ R36, R65, R65 ;  /* 0x0000004141247220 */ /* 0x000fe20000410000 */
[----:B-1----:R-:W-:Y:S01]  /*11c0*/  FADD.FTZ R67, R69, R67 ;  /* 0x0000004345437221 */ /* 0x002fe20000010000 */
[----:B------:R-:W1:Y:S01]  /*11d0*/  @!P5 LDC.64 R38, c[0x0][0x250] ;  /* 0x00009400ff26db82 */ /* 0x000e620000000a00 */
[----:B------:R-:W-:Y:S02]  /*11e0*/  BSSY B0, `(.L_x_5229) ;  /* 0x000002c000007945 */ /* 0x000fe40003800000 */
[----:B------:R-:W-:Y:S01]  /*11f0*/  FSEL R37, R36, RZ, P4 ;  /* 0x000000ff24257208 */ /* 0x000fe20002000000 */
[----:B------:R-:W-:Y:S01]  /*1200*/  FFMA.FTZ R66, R67, R66, UR10 ;  /* 0x0000000a43427e23 */ /* 0x000fe20008010042 */
[----:B------:R-:W-:-:S03]  /*1210*/  FSEL R67, R65, RZ, !P4 ;  /* 0x000000ff41437208 */ /* 0x000fc60006000000 */
[----:B------:R-:W-:Y:S02]  /*1220*/  FADD.FTZ R66, R66, R37 ;  /* 0x0000002542427221 */ /* 0x000fe40000010000 */
[----:B------:R-:W2:Y:S04]  /*1230*/  @!P5 LDC.64 R36, c[0x0][0x258] ;  /* 0x00009600ff24db82 */ /* 0x000ea80000000a00 */
        /* <DEDUP_REMOVED lines=16> */
[----:B------:R-:W-:Y:S01]  /*1340*/  FFMA.FTZ R37, R40, R65, R7 ;  /* 0x0000004128257223 */ /* 0x000fe20000010007 */
[----:B------:R-:W-:Y:S01]  /*1350*/  FADD.FTZ R65, R25, -R67 ;  /* 0x8000004319417221 */ /* 0x000fe20000010000 */
[----:B------:R-:W-:-:S02]  /*1360*/  FFMA.FTZ R38, R61, R69, R58 ;  /* 0x000000453d267223 */ /* 0x000fc4000001003a */
[----:B------:R-:W-:Y:S01]  /*1370*/  F2FP.BF16.F32.PACK_AB R36, R39, R36 ;  /* 0x000000242724723e */ /* 0x000fe200000010ff */
[----:B------:R-:W-:Y:S01]  /*1380*/  FADD.FTZ R39, R24, -R67 ;  /* 0x8000004318277221 */ /* 0x000fe20000010000 */
[----:B------:R-:W-:Y:S01]  /*1390*/  FMUL.FTZ R65, R66, R65 ;  /* 0x0000004142417220 */ /* 0x000fe20000410000 */
[----:B------:R-:W-:Y:S02]  /*13a0*/  F2FP.BF16.F32.PACK_AB R37, R38, R37 ;  /* 0x000000252625723e */ /* 0x000fe400000010ff */
[----:B------:R-:W-:Y:S01]  /*13b0*/  FMUL.FTZ R39, R66, R39 ;  /* 0x0000002742277220 */ /* 0x000fe20000410000 */
[----:B------:R-:W-:-:S03]  /*13c0*/  FFMA.FTZ R65, R59, R65, R56 ;  /* 0x000000413b417223 */ /* 0x000fc60000010038 */
[----:B------:R-:W-:Y:S01]  /*13d0*/  FFMA.FTZ R38, R9, R39, R6 ;  /* 0x0000002709267223 */ /* 0x000fe20000010006 */
[----:B------:R-:W-:-:S04]  /*13e0*/  FADD.FTZ R39, R26, -R67 ;  /* 0x800000431a277221 */ /* 0x000fc80000010000 */
[----:B------:R-:W-:Y:S01]  /*13f0*/  F2FP.BF16.F32.PACK_AB R38, R65, R38 ;  /* 0x000000264126723e */ /* 0x000fe200000010ff */
[----:B------:R-:W-:Y:S01]  /*1400*/  FADD.FTZ R65, R27, -R67 ;  /* 0x800000431b417221 */ /* 0x000fe20000010000 */
[----:B------:R-:W-:-:S03]  /*1410*/  FMUL.FTZ R39, R66, R39 ;  /* 0x0000002742277220 */ /* 0x000fc60000410000 */
[----:B------:R-:W-:Y:S01]  /*1420*/  FMUL.FTZ R65, R66, R65 ;  /* 0x0000004142417220 */ /* 0x000fe20000410000 */
[----:B------:R-:W-:-:S03]  /*1430*/  FFMA.FTZ R39, R10, R39, R5 ;  /* 0x000000270a277223 */ /* 0x000fc60000010005 */
[----:B------:R-:W-:-:S05]  /*1440*/  FFMA.FTZ R64, R57, R65, R46 ;  /* 0x0000004139407223 */ /* 0x000fca000001002e */
[----:B------:R-:W-:Y:S02]  /*1450*/  F2FP.BF16.F32.PACK_AB R39, R64, R39 ;  /* 0x000000274027723e */ /* 0x000fe400000010ff */
[----:B------:R-:W0:Y:S02]  /*1460*/  LDC.64 R64, c[0x0][0x2b8] ;  /* 0x0000ae00ff407b82 */ /* 0x000e240000000a00 */
[C---:B0-----:R-:W-:Y:S01]  /*1470*/  IMAD.WIDE.U32 R64, R62.reuse, 0x10, R64 ;  /* 0x000000103e407825 */ /* 0x041fe200078e0040 */
[----:B------:R-:W-:-:S04]  /*1480*/  IADD3 R62, R62, 0x20, RZ ;  /* 0x000000203e3e7810 */ /* 0x000fc80007ffe0ff */
[----:B------:R2:W-:Y:S03]  /*1490*/  STG.E.128 desc[UR4][R64.64], R36 ;  /* 0x0000002440007986 */ /* 0x0005e6000c101d04 */
.L_x_5230:
[----:B------:R-:W-:Y:S05]  /*14a0*/  BSYNC B0 ;  /* 0x0000000000007941 */ /* 0x000fea0003800000 */
.L_x_5229:
[----:B------:R-:W-:Y:S04]  /*14b0*/  BSSY B0, `(.L_x_5231) ;  /* 0x0000021000007945 */ /* 0x000fe80003800000 */
[----:B------:R-:W-:Y:S05]  /*14c0*/  @!P3 BRA `(.L_x_5232) ;  /* 0x00000000007cb947 */ /* 0x000fea0003800000 */
[--C-:B-12---:R-:W-:Y:S01]  /*14d0*/  FADD.FTZ R65, R34, -R67.reuse ;  /* 0x8000004322417221 */ /* 0x106fe20000010000 */
[--C-:B0-----:R-:W-:Y:S01]  /*14e0*/  FADD.FTZ R69, R35, -R67.reuse ;  /* 0x8000004323457221 */ /* 0x101fe20000010000 */
        /* <DEDUP_REMOVED lines=21> */
[----:B------:R-:W-:Y:S01]  /*1640*/  FFMA.FTZ R66, R2, R37, R45 ;  /* 0x0000002502427223 */ /* 0x000fe2000001002d */
[----:B------:R-:W-:Y:S01]  /*1650*/  FFMA.FTZ R37, R50, R67, R51 ;  /* 0x0000004332257223 */ /* 0x000fe20000010033 */
[----:B------:R-:W-:-:S03]  /*1660*/  F2FP.BF16.F32.PACK_AB R36, R65, R36 ;  /* 0x000000244124723e */ /* 0x000fc600000010ff */
[----:B------:R-:W-:Y:S02]  /*1670*/  F2FP.BF16.F32.PACK_AB R38, R69, R66 ;  /* 0x000000424526723e */ /* 0x000fe400000010ff */
[----:B------:R-:W-:Y:S02]  /*1680*/  F2FP.BF16.F32.PACK_AB R37, R37, R64 ;  /* 0x000000402525723e */ /* 0x000fe400000010ff */
[----:B------:R-:W0:Y:S02]  /*1690*/  LDC.64 R64, c[0x0][0x2b8] ;  /* 0x0000ae00ff407b82 */ /* 0x000e240000000a00 */
[----:B0-----:R-:W-:-:S05]  /*16a0*/  IMAD.WIDE.U32 R64, R62, 0x10, R64 ;  /* 0x000000103e407825 */ /* 0x001fca00078e0040 */
[----:B------:R3:W-:Y:S02]  /*16b0*/  STG.E.128 desc[UR4][R64.64], R36 ;  /* 0x0000002440007986 */ /* 0x0007e4000c101d04 */
.L_x_5232:
[----:B------:R-:W-:Y:S05]  /*16c0*/  BSYNC B0 ;  /* 0x0000000000007941 */ /* 0x000fea0003800000 */
.L_x_5231:
[----:B-123--:R-:W1:Y:S02]  /*16d0*/  LDC.64 R36, c[0x0][0x210] ;  /* 0x00008400ff247b82 */ /* 0x00ee640000000a00 */
[----:B-1----:R-:W-:-:S04]  /*16e0*/  LEA R41, R36, R41, 0x2 ;  /* 0x0000002924297211 */ /* 0x002fc800078e10ff */
[----:B------:R-:W-:-:S13]  /*16f0*/  ISETP.GE.AND P1, PT, R41, R37, PT ;  /* 0x000000252900720c */ /* 0x000fda0003f26270 */
[----:B------:R-:W-:Y:S05]  /*1700*/  @!P1 BRA `(.L_x_5233) ;  /* 0xffffffec00d89947 */ /* 0x000fea000383ffff */
[----:B------:R-:W-:Y:S05]  /*1710*/  EXIT ;  /* 0x000000000000794d */ /* 0x000fea0003800000 */
.L_x_5228:
[----:B------:R-:W-:Y:S01]  /*1720*/  HFMA2.MMA R64, -RZ, RZ, 0, 5.9604644775390625e-08 ;  /* 0x00000001ff407435 */ /* 0x000fe200000001ff */
[----:B------:R-:W-:Y:S01]  /*1730*/  BSSY B0, `(.L_x_5234) ;  /* 0x0000006000007945 */ /* 0x000fe20003800000 */
[----:B------:R-:W-:Y:S02]  /*1740*/  MOV R39, 0x1f ;  /* 0x0000001f00277802 */ /* 0x000fe40000000f00 */
[----:B------:R-:W-:-:S07]  /*1750*/  MOV R38, 0xffffffff ;  /* 0xffffffff00267802 */ /* 0x000fce0000000f00 */
[----:B------:R-:W-:Y:S05]  /*1760*/  WARPSYNC.COLLECTIVE R38, `(.L_x_5235) ;  /* 0x0000000026087348 */ /* 0x000fea0003c00000 */
[----:B------:R0:W1:Y:S02]  /*1770*/  SHFL.BFLY P6, R67, R37, R64, R39 ;  /* 0x0c00004025437389 */ /* 0x00006400000c0027 */
[----:B01----:R-:W-:Y:S01]  /*1780*/  ENDCOLLECTIVE ;  /* 0x000000000000791b */ /* 0x003fe20003800000 */
.L_x_5235:
[----:B------:R-:W-:Y:S05]  /*1790*/  BSYNC B0 ;  /* 0x0000000000007941 */ /* 0x000fea0003800000 */
.L_x_5234:
        /* <DEDUP_REMOVED lines=9> */
.L_x_5236:
[----:B------:R-:W-:Y:S01]  /*1830*/  HFMA2.MMA R64, -RZ, RZ, 0, 2.384185791015625e-07 ;  /* 0x00000004ff407435 */ /* 0x000fe200000001ff */
[----:B------:R-:W-:-:S05]  /*1840*/  FADD.FTZ R69, R68, R67 ;  /* 0x0000004344457221 */ /* 0x000fca0000010000 */
[----:B------:R-:W-:-:S07]  /*1850*/  MOV R37, R69 ;  /* 0x0000004500257202 */ /* 0x000fce0000000f00 */
[----:B------:R-:W-:Y:S05]  /*1860*/  WARPSYNC.COLLECTIVE R38, `(.L_x_5237) ;  /* 0x0000000026087348 */ /* 0x000fea0003c00000 */
[----:B------:R0:W1:Y:S02]  /*1870*/  SHFL.BFLY P6, R67, R37, R64, R39 ;  /* 0x0c00004025437389 */ /* 0x00006400000c0027 */
[----:B01----:R-:W-:Y:S01]  /*1880*/  ENDCOLLECTIVE ;  /* 0x000000000000791b */ /* 0x003fe20003800000 */
.L_x_5237:
[----:B------:R-:W-:Y:S01]  /*1890*/  HFMA2.MMA R64, -RZ, RZ, 0, 4.76837158203125e-07 ;  /* 0x00000008ff407435 */ /* 0x000fe200000001ff */
[----:B------:R-:W-:-:S05]  /*18a0*/  FADD.FTZ R69, R69, R67 ;  /* 0x0000004345457221 */ /* 0x000fca0000010000 */
[----:B------:R-:W-:-:S07]  /*18b0*/  MOV R37, R69 ;  /* 0x0000004500257202 */ /* 0x000fce0000000f00 */
[----:B------:R-:W-:Y:S05]  /*18c0*/  WARPSYNC.COLLECTIVE R38, `(.L_x_5238) ;  /* 0x0000000026087348 */ /* 0x000fea0003c00000 */
[----:B------:R0:W1:Y:S02]  /*18d0*/  SHFL.BFLY P6, R67, R37, R64, R39 ;  /* 0x0c00004025437389 */ /* 0x00006400000c0027 */
[----:B01----:R-:W-:Y:S01]  /*18e0*/  ENDCOLLECTIVE ;  /* 0x000000000000791b */ /* 0x003fe20003800000 */
.L_x_5238:
[----:B------:R-:W-:Y:S01]  /*18f0*/  HFMA2.MMA R64, -RZ, RZ, 0, 9.5367431640625e-07 ;  /* 0x00000010ff407435 */ /* 0x000fe200000001ff */
[----:B------:R-:W-:-:S05]  /*1900*/  FADD.FTZ R36, R69, R67 ;  /* 0x0000004345247221 */ /* 0x000fca0000010000 */
[----:B------:R-:W-:-:S07]  /*1910*/  MOV R37, R36 ;  /* 0x0000002400257202 */ /* 0x000fce0000000f00 */
[----:B------:R-:W-:Y:S05]  /*1920*/  WARPSYNC.COLLECTIVE R38, `(.L_x_5239) ;  /* 0x0000000026087348 */ /* 0x000fea0003c00000 */
[----:B------:R0:W1:Y:S02]  /*1930*/  SHFL.BFLY P6, R67, R37, R64, R39 ;  /* 0x0c00004025437389 */ /* 0x00006400000c0027 */
[----:B01----:R-:W-:Y:S01]  /*1940*/  ENDCOLLECTIVE ;  /* 0x000000000000791b */ /* 0x003fe20003800000 */
.L_x_5239:
        /* <DEDUP_REMOVED lines=36> */
[----:B------:R-:W-:-:S04]  /*1b90*/  MOV R38, 0xffffffff ;  /* 0xffffffff00267802 */ /* 0x000fc80000000f00 */
[----:B------:R-:W-:-:S07]  /*1ba0*/  MOV R37, R36 ;  /* 0x0000002400257202 */ /* 0x000fce0000000f00 */
[----:B------:R-:W-:Y:S05]  /*1bb0*/  WARPSYNC.COLLECTIVE R38, `(.L_x_5240) ;  /* 0x0000000026087348 */ /* 0x000fea0003c00000 */
[----:B------:R0:W1:Y:S02]  /*1bc0*/  SHFL.BFLY P6, R67, R37, R64, R39 ;  /* 0x0c00004025437389 */ /* 0x00006400000c0027 */
[----:B01----:R-:W-:Y:S01]  /*1bd0*/  ENDCOLLECTIVE ;  /* 0x000000000000791b */ /* 0x003fe20003800000 */
.L_x_5240:
[----:B------:R-:W-:Y:S01]  /*1be0*/  HFMA2.MMA R64, -RZ, RZ, 0, 1.1920928955078125e-07 ;  /* 0x00000002ff407435 */ /* 0x000fe200000001ff */
[----:B------:R-:W-:-:S10]  /*1bf0*/  FADD.FTZ R37, R36, R67 ;  /* 0x0000004324257221 */ /* 0x000fd40000010000 */
[----:B------:R-:W-:Y:S05]  /*1c00*/  WARPSYNC.COLLECTIVE R38, `(.L_x_5241) ;  /* 0x0000000026087348 */ /* 0x000fea0003c00000 */
[----:B------:R0:W1:Y:S02]  /*1c10*/  SHFL.BFLY P6, R67, R37, R64, R39 ;  /* 0x0c00004025437389 */ /* 0x00006400000c0027 */
[----:B01----:R-:W-:Y:S01]  /*1c20*/  ENDCOLLECTIVE ;  /* 0x000000000000791b */ /* 0x003fe20003800000 */
.L_x_5241:
[----:B------:R-:W-:Y:S01]  /*1c30*/  HFMA2.MMA R64, -RZ, RZ, 0, 2.384185791015625e-07 ;  /* 0x00000004ff407435 */ /* 0x000fe200000001ff */
[----:B------:R-:W-:-:S05]  /*1c40*/  FADD.FTZ R68, R37, R67 ;  /* 0x0000004325447221 */ /* 0x000fca0000010000 */
[----:B------:R-:W-:-:S07]  /*1c50*/  MOV R37, R68 ;  /* 0x0000004400257202 */ /* 0x000fce0000000f00 */
[----:B------:R-:W-:Y:S05]  /*1c60*/  WARPSYNC.COLLECTIVE R38, `(.L_x_5242) ;  /* 0x0000000026087348 */ /* 0x000fea0003c00000 */
[----:B------:R0:W1:Y:S02]  /*1c70*/  SHFL.BFLY P6, R67, R37, R64, R39 ;  /* 0x0c00004025437389 */ /* 0x00006400000c0027 */
[----:B01----:R-:W-:Y:S01]  /*1c80*/  ENDCOLLECTIVE ;  /* 0x000000000000791b */ /* 0x003fe20003800000 */
.L_x_5242:
[----:B------:R-:W-:Y:S01]  /*1c90*/  HFMA2.MMA R64, -RZ, RZ, 0, 4.76837158203125e-07 ;  /* 0x00000008ff407435 */ /* 0x000fe200000001ff */
[----:B------:R-:W-:-:S05]  /*1ca0*/  FADD.FTZ R69, R68, R67 ;  /* 0x0000004344457221 */ /* 0x000fca0000010000 */
[----:B------:R-:W-:-:S07]  /*1cb0*/  MOV R37, R69 ;  /* 0x0000004500257202 */ /* 0x000fce0000000f00 */
[----:B------:R-:W-:Y:S05]  /*1cc0*/  WARPSYNC.COLLECTIVE R38, `(.L_x_5243) ;  /* 0x0000000026087348 */ /* 0x000fea0003c00000 */
[----:B------:R0:W1:Y:S02]  /*1cd0*/  SHFL.BFLY P6, R67, R37, R64, R39 ;  /* 0x0c00004025437389 */ /* 0x00006400000c0027 */
[----:B01----:R-:W-:Y:S01]  /*1ce0*/  ENDCOLLECTIVE ;  /* 0x000000000000791b */ /* 0x003fe20003800000 */
.L_x_5243:
[----:B------:R-:W-:Y:S01]  /*1cf0*/  HFMA2.MMA R64, -RZ, RZ, 0, 9.5367431640625e-07 ;  /* 0x00000010ff407435 */ /* 0x000fe200000001ff */
[----:B------:R-:W-:-:S05]  /*1d00*/  FADD.FTZ R69, R69, R67 ;  /* 0x0000004345457221 */ /* 0x000fca0000010000 */
[----:B------:R-:W-:-:S07]  /*1d10*/  MOV R37, R69 ;  /* 0x0000004500257202 */ /* 0x000fce0000000f00 */
[----:B------:R-:W-:Y:S05]  /*1d20*/  WARPSYNC.COLLECTIVE R38, `(.L_x_5244) ;  /* 0x0000000026087348 */ /* 0x000fea0003c00000 */
[----:B------:R0:W1:Y:S02]  /*1d30*/  SHFL.BFLY P6, R67, R37, R64, R39 ;  /* 0x0c00004025437389 */ /* 0x00006400000c0027 */
[----:B01----:R-:W-:Y:S01]  /*1d40*/  ENDCOLLECTIVE ;  /* 0x000000000000791b */ /* 0x003fe20003800000 */
.L_x_5244:
[----:B------:R-:W-:Y:S05]  /*1d50*/  BRA `(.L_x_5245) ;  /* 0xfffffff400147947 */ /* 0x000fea000383ffff */
.L_x_5246:
        /* <DEDUP_REMOVED lines=10> */
.L_x_16520:


//--------------------- .text._ZN10layer_norm13ln_fwd_kernelINS_13Kernel_traitsI13__nv_bfloat16S2_fS2_fjLj512ELj1ELj4ELj1ELj16ENS_18Kernel_traits_baseILj512ES2_S2_fS2_fjLj128EEEEELb0ELb0ELb0ELb1EEEvNS_9FwdParamsE --------------------------
	.section	.text._ZN10layer_norm13ln_fwd_kernelINS_13Kernel_traitsI13__nv_bfloat16S2_fS2_fjLj512ELj1ELj4ELj1ELj16ENS_18Kernel_traits_baseILj512ES2_S2_fS2_fjLj128EEEEELb0ELb0ELb0ELb1EEEvNS_9FwdParamsE,"ax",@progbits
	.align	128
        .global         _ZN10layer_norm13ln_fwd_kernelINS_13Kernel_traitsI13__nv_bfloat16S2_fS2_fjLj512ELj1ELj4ELj1ELj16ENS_18Kernel_traits_baseILj512ES2_S2_fS2_fjLj128EEEEELb0ELb0ELb0ELb1EEEvNS_9FwdParamsE
        .type           _ZN10layer_norm13ln_fwd_kernelINS_13Kernel_traitsI13__nv_bfloat16S2_fS2_fjLj512ELj1ELj4ELj1ELj16ENS_18Kernel_traits_baseILj512ES2_S2_fS2_fjLj128EEEEELb0ELb0ELb0ELb1EEEvNS_9FwdParamsE,@function
        .size           _ZN10layer_norm13ln_fwd_kernelINS_13Kernel_traitsI13__nv_bfloat16S2_fS2_fjLj512ELj1ELj4ELj1ELj16ENS_18Kernel_traits_baseILj512ES2_S2_fS2_fjLj128EEEEELb0ELb0ELb0ELb1EEEvNS_9FwdParamsE,(.L_x_16521 - _ZN10layer_norm13ln_fwd_kernelINS_13Kernel_traitsI13__nv_bfloat16S2_fS2_fjLj512ELj1ELj4ELj1ELj16ENS_18Kernel_traits_baseILj512ES2_S2_fS2_fjLj128EEEEELb0ELb0ELb0ELb1EEEvNS_9FwdParamsE)
        .other          _ZN10layer_norm13ln_fwd_kernelINS_13Kernel_traitsI13__nv_bfloat16S2_fS2_fjLj512ELj1ELj4ELj1ELj16ENS_18Kernel_traits_baseILj512ES2_S2_fS2_fjLj128EEEEELb0ELb0ELb0ELb1EEEvNS_9FwdParamsE,@"STO_CUDA_ENTRY STV_DEFAULT"
_ZN10layer_norm13ln_fwd_kernelINS_13Kernel_traitsI13__nv_bfloat16S2_fS2_fjLj512ELj1ELj4ELj1ELj16ENS_18Kernel_traits_baseILj512ES2_S2_fS2_fjLj128EEEEELb0ELb0ELb0ELb1EEEvNS_9FwdParamsE:
.text._ZN10layer_norm13ln_fwd_kernelINS_13Kernel_traitsI13__nv_bfloat16S2_fS2_fjLj512ELj1ELj4ELj1ELj16ENS_18Kernel_traits_baseILj512ES2_S2_fS2_fjLj128EEEEELb0ELb0ELb0ELb1EEEvNS_9FwdParamsE:
        /* <DEDUP_REMOVED lines=10> */
[----:B------:R-:W-:Y:S02]  /*00a0*/  IADD3 R2, P1, R20, UR4, RZ ;  /* 0x0000000414027c10 */ /* 0x000fe4000ff3e0ff */
[----:B------:R-:W-:Y:S02]  /*00b0*/  SHF.R.U32.HI R0, RZ, 0x5, R8 ;  /* 0x00000005ff007819 */ /* 0x000fe40000011608 */
[----:B------:R-:W-:Y:S01]  /*00c0*/  IADD3.X R3, RZ, UR5, RZ, P1, !PT ;  /* 0x00000005ff037c10 */ /* 0x000fe20008ffe4ff */
[----:B------:R-:W-:Y:S01]  /*00d0*/  ULDC.64 UR4, c[0x0][0x208] ;  /* 0x0000820000047ab9 */ /* 0x000fe20000000a00 */
[----:B-1----:R-:W-:-:S03]  /*00e0*/  LEA R0, R9, R0, 0x2 ;  /* 0x0000000009007211 */ /* 0x002fc600078e10ff */
[----:B------:R0:W5:Y:S01]  /*00f0*/  @P0 LDG.E.128 R4, desc[UR4][R2.64] ;  /* 0x0000000402040981 */ /* 0x000162000c1e1d00 */
[----:B------:R-:W-:Y:S02]  /*0100*/  ISETP.GE.AND P1, PT, R0, UR8, PT ;  /* 0x0000000800007c0c */ /* 0x000fe4000bf26270 */
[----:B------:R-:W-:Y:S01]  /*0110*/  IADD3 R20, P2, R20, UR6, RZ ;  /* 0x0000000614147c10 */ /* 0x000fe2000ff5e0ff */
[----:B------:R0:W5:Y:S03]  /*0120*/  @P0 LDG.E.128 R8, desc[UR4][R2.64+0x200] ;  /* 0x0002000402080981 */ /* 0x000166000c1e1d00 */
[----:B------:R-:W-:-:S07]  /*0130*/  IADD3.X R21, RZ, UR7, RZ, P2, !PT ;  /* 0x00000007ff157c10 */ /* 0x000fce00097fe4ff */
[----:B0-----:R-:W-:Y:S05]  /*0140*/  @P1 EXIT ;  /* 0x000000000000194d */ /* 0x001fea0003800000 */
[----:B------:R-:W2:Y:S04]  /*0150*/  LDG.E.128 R16, desc[UR4][R20.64] ;  /* 0x0000000414107981 */ /* 0x000ea8000c1e1d00 */
[----:B------:R-:W3:Y:S01]  /*0160*/  LDG.E.128 R12, desc[UR4][R20.64+0x200] ;  /* 0x00020004140c7981 */ /* 0x000ee2000c1e1d00 */
[----:B-----5:R-:W-:Y:S02]  /*0170*/  @!P0 CS2R R4, SRZ ;  /* 0x0000000000048805 */ /* 0x020fe4000001ff00 */
[----:B------:R-:W-:Y:S02]  /*0180*/  @!P0 CS2R R6, SRZ ;  /* 0x0000000000068805 */ /* 0x000fe4000001ff00 */
[----:B------:R-:W-:Y:S02]  /*0190*/  @!P0 CS2R R8, SRZ ;  /* 0x0000000000088805 */ /* 0x000fe4000001ff00 */
[----:B------:R-:W-:Y:S01]  /*01a0*/  @!P0 CS2R R10, SRZ ;  /* 0x00000000000a8805 */ /* 0x000fe2000001ff00 */
[----:B------:R-:W-:Y:S01]  /*01b0*/  ULDC.64 UR6, c[0x0][0x270] ;  /* 0x00009c0000067ab9 */ /* 0x000fe20000000a00 */
[----:B------:R-:W-:Y:S01]  /*01c0*/  ULDC.64 UR8, c[0x0][0x230] ;  /* 0x00008c0000087ab9 */ /* 0x000fe20000000a00 */
[----:B------:R-:W-:-:S02]  /*01d0*/  PRMT R48, R4, 0x7632, R48 ;  /* 0x0000763204307816 */ /* 0x000fc40000000030 */
[----:B------:R-:W-:Y:S02]  /*01e0*/  SHF.L.U32 R2, R4, 0x10, RZ ;  /* 0x0000001004027819 */ /* 0x000fe400000006ff */
[C---:B------:R-:W-:Y:S02]  /*01f0*/  PRMT R47, R5.reuse, 0x7632, R47 ;  /* 0x00007632052f7816 */ /* 0x040fe4000000002f */
[----:B------:R-:W-:Y:S02]  /*0200*/  SHF.L.U32 R3, R5, 0x10, RZ ;  /* 0x0000001005037819 */ /* 0x000fe400000006ff */
[----:B------:R-:W-:Y:S02]  /*0210*/  PRMT R46, R6, 0x7632, R46 ;  /* 0x00007632062e7816 */ /* 0x000fe4000000002e */
[----:B------:R-:W-:Y:S02]  /*0220*/  PRMT R45, R7, 0x7632, R45 ;  /* 0x00007632072d7816 */ /* 0x000fe4000000002d */
[----:B------:R-:W-:-:S02]  /*0230*/  PRMT R44, R8, 0x7632, R44 ;  /* 0x00007632082c7816 */ /* 0x000fc4000000002c */
[----:B------:R-:W-:Y:S02]  /*0240*/  PRMT R43, R9, 0x7632, R43 ;  /* 0x00007632092b7816 */ /* 0x000fe4000000002b */
[----:B------:R-:W-:Y:S02]  /*0250*/  PRMT R42, R10, 0x7632, R42 ;  /* 0x000076320a2a7816 */ /* 0x000fe4000000002a */
[----:B------:R-:W-:Y:S02]  /*0260*/  PRMT R40, R11, 0x7632, R40 ;  /* 0x000076320b287816 */ /* 0x000fe40000000028 */
[----:B------:R-:W-:Y:S02]  /*0270*/  SHF.L.U32 R4, R6, 0x10, RZ ;  /* 0x0000001006047819 */ /* 0x000fe400000006ff */
[----:B------:R-:W-:Y:S02]  /*0280*/  SHF.L.U32 R5, R7, 0x10, RZ ;  /* 0x0000001007057819 */ /* 0x000fe400000006ff */
[----:B------:R-:W-:-:S02]  /*0290*/  SHF.L.U32 R6, R8, 0x10, RZ ;  /* 0x0000001008067819 */ /* 0x000fc400000006ff */
[----:B------:R-:W-:Y:S02]  /*02a0*/  SHF.L.U32 R7, R9, 0x10, RZ ;  /* 0x0000001009077819 */ /* 0x000fe400000006ff */
[----:B------:R-:W-:Y:S01]  /*02b0*/  ISETP.NE.U32.AND P0, PT, RZ, UR6, PT ;  /* 0x00000006ff007c0c */ /* 0x000fe2000bf05070 */
[----:B------:R-:W-:Y:S01]  /*02c0*/  ULDC.U8 UR6, c[0x0][0x2a0] ;  /* 0x0000a80000067ab9 */ /* 0x000fe20000000000 */
        /* <DEDUP_REMOVED lines=10> */
[----:B------:R-:W-:Y:S01]  /*0370*/  ISETP.NE.AND.EX P0, PT, RZ, UR7, PT, P0 ;  /* 0x00000007ff007c0c */ /* 0x000fe2000bf05300 */
[----:B------:R-:W-:Y:S01]  /*0380*/  ULDC UR7, c[0x0][0x218] ;  /* 0x0000860000077ab9 */ /* 0x000fe20000000800 */
[----:B------:R-:W-:Y:S01]  /*0390*/  ISETP.NE.AND P3, PT, RZ, UR6, PT ;  /* 0x00000006ff007c0c */ /* 0x000fe2000bf65270 */
[----:B------:R-:W-:Y:S01]  /*03a0*/  ULDC UR6, c[0x0][0x2d8] ;  /* 0x0000b60000067ab9 */ /* 0x000fe20000000800 */
[----:B--2---:R-:W-:Y:S02]  /*03b0*/  PRMT R57, R16, 0x7632, R57 ;  /* 0x0000763210397816 */ /* 0x004fe40000000039 */
[----:B------:R-:W-:Y:S02]  /*03c0*/  PRMT R56, R17, 0x7632, R56 ;  /* 0x0000763211387816 */ /* 0x000fe40000000038 */
[----:B------:R-:W-:Y:S02]  /*03d0*/  PRMT R55, R18, 0x7632, R55 ;  /* 0x0000763212377816 */ /* 0x000fe40000000037 */
[----:B------:R-:W-:-:S02]  /*03e0*/  PRMT R54, R19, 0x7632, R54 ;  /* 0x0000763213367816 */ /* 0x000fc40000000036 */
[----:B---3--:R-:W-:Y:S02]  /*03f0*/  PRMT R53, R12, 0x7632, R53 ;  /* 0x000076320c357816 */ /* 0x008fe40000000035 */
[----:B------:R-:W-:Y:S02]  /*0400*/  PRMT R52, R13, 0x7632, R52 ;  /* 0x000076320d347816 */ /* 0x000fe40000000034 */
[----:B------:R-:W-:Y:S02]  /*0410*/  PRMT R49, R14, 0x7632, R49 ;  /* 0x000076320e317816 */ /* 0x000fe40000000031 */
[----:B------:R-:W-:Y:S02]  /*0420*/  PRMT R51, R15, 0x7632, R51 ;  /* 0x000076320f337816 */ /* 0x000fe40000000033 */
        /* <DEDUP_REMOVED lines=15> */
[----:B------:R-:W-:-:S07]  /*0520*/  SHF.L.U32 R51, R51, 0x10, RZ ;  /* 0x0000001033337819 */ /* 0x000fce00000006ff */
.L_x_5248:
[----:B0-----:R-:W0:Y:S01]  /*0530*/  S2R R60, SR_TID.X ;  /* 0x00000000003c7919 */ /* 0x001e220000002100 */
[----:B------:R-:W-:Y:S01]  /*0540*/  ISETP.NE.U32.AND P1, PT, RZ, UR8, PT ;  /* 0x00000008ff007c0c */ /* 0x000fe2000bf25070 */
[----:B------:R-:W1:Y:S01]  /*0550*/  @P0 LDC.64 R26, c[0x0][0x270] ;  /* 0x00009c00ff1a0b82 */ /* 0x000e620000000a00 */
[----:B------:R-:W-:Y:S02]  /*0560*/  IMAD R12, R0, UR7, RZ ;  /* 0x00000007000c7c24 */ /* 0x000fe4000f8e02ff */
[----:B------:R-:W-:-:S03]  /*0570*/  ISETP.NE.AND.EX P1, PT, RZ, UR9, PT, P1 ;  /* 0x00000009ff007c0c */ /* 0x000fc6000bf25310 */
[----:B------:R-:W-:Y:S02]  /*0580*/  SHF.R.S32.HI R13, RZ, 0x1f, R12 ;  /* 0x0000001fff0d7819 */ /* 0x000fe4000001140c */
[----:B------:R-:W2:Y:S02]  /*0590*/  LDC.64 R32, c[0x0][0x220] ;  /* 0x00008800ff207b82 */ /* 0x000ea40000000a00 */
[----:B------:R-:W-:-:S06]  /*05a0*/  LEA.HI R13, R13, R12, RZ, 0x3 ;  /* 0x0000000c0d0d7211 */ /* 0x000fcc00078f18ff */
[----:B------:R-:W3:Y:S01]  /*05b0*/  @P1 LDC.64 R24, c[0x0][0x230] ;  /* 0x00008c00ff181b82 */ /* 0x000ee20000000a00 */
[----:B-1----:R-:W-:-:S07]  /*05c0*/  @P0 IMAD.WIDE R26, R0, 0x2, R26 ;  /* 0x00000002001a0825 */ /* 0x002fce00078e021a */
[----:B------:R-:W1:Y:S01]  /*05d0*/  LDC.64 R62, c[0x0][0x238] ;  /* 0x00008e00ff3e7b82 */ /* 0x000e620000000a00 */
[----:B0-----:R-:W-:Y:S01]  /*05e0*/  LOP3.LUT R60, R60, 0x1f, RZ, 0xc0, !PT ;  /* 0x0000001f3c3c7812 */ /* 0x001fe200078ec0ff */
[----:B------:R-:W4:Y:S01]  /*05f0*/  @P0 LDG.E.U16 R26, desc[UR4][R26.64] ;  /* 0x000000041a1a0981 */ /* 0x000f22000c1e1500 */
[----:B------:R-:W-:-:S05]  /*0600*/  HFMA2.MMA R58, -RZ, RZ, 1.875, 0 ;  /* 0x3f800000ff3a7435 */ /* 0x000fca00000001ff */
[----:B------:R-:W0:Y:S01]  /*0610*/  @P1 LDC.64 R68, c[0x0][0x230] ;  /* 0x00008c00ff441b82 */ /* 0x000e220000000a00 */
[----:B------:R-:W-:-:S05]  /*0620*/  LEA.HI.SX32 R59, R13, R60, 0x1d ;  /* 0x0000003c0d3b7211 */ /* 0x000fca00078feaff */
[----:B--2---:R-:W-:-:S06]  /*0630*/  IMAD.WIDE.U32 R12, R59, 0x10, R32 ;  /* 0x000000103b0c7825 */ /* 0x004fcc00078e0020 */
[----:B------:R-:W2:Y:S01]  /*0640*/  LDG.E.128 R12, desc[UR4][R12.64] ;  /* 0x000000040c0c7981 */ /* 0x000ea2000c1e1d00 */
[----:B---3--:R-:W-:-:S05]  /*0650*/  @P1 IMAD.WIDE.U32 R24, R59, 0x20, R24 ;  /* 0x000000203b181825 */ /* 0x008fca00078e0018 */
[----:B------:R-:W3:Y:S04]  /*0660*/  @P1 LDG.E.128 R16, desc[UR4][R24.64] ;  /* 0x0000000418101981 */ /* 0x000ee8000c1e1d00 */
[----:B------:R5:W3:Y:S01]  /*0670*/  @P1 LDG.E.128 R20, desc[UR4][R24.64+0x10] ;  /* 0x0000100418141981 */ /* 0x000ae2000c1e1d00 */
[----:B------:R-:W-:-:S04]  /*0680*/  ISETP.NE.U32.AND P2, PT, RZ, UR8, PT ;  /* 0x00000008ff007c0c */ /* 0x000fc8000bf45070 */
[----:B------:R-:W-:Y:S01]  /*0690*/  ISETP.NE.AND.EX P2, PT, RZ, UR9, PT, P2 ;  /* 0x00000009ff007c0c */ /* 0x000fe2000bf45320 */
[----:B-1----:R-:W-:Y:S01]  /*06a0*/  IMAD.WIDE.U32 R34, R59, 0x20, R62 ;  /* 0x000000203b227825 */ /* 0x002fe200078e003e */
[----:B------:R-:W-:Y:S02]  /*06b0*/  ISETP.NE.AND P4, PT, R60, RZ, PT ;  /* 0x000000ff3c00720c */ /* 0x000fe40003f85270 */
[----:B----4-:R-:W-:Y:S02]  /*06c0*/  @P0 SHF.L.U32 R58, R26, 0x10, RZ ;  /* 0x000000101a3a0819 */ /* 0x010fe400000006ff */
[C---:B--2---:R-:W-:Y:S02]  /*06d0*/  PRMT R28, R12.reuse, 0x7632, R28 ;  /* 0x000076320c1c7816 */ /* 0x044fe4000000001c */
[----:B------:R-:W-:Y:S02]  /*06e0*/  SHF.L.U32 R27, R12, 0x10, RZ ;  /* 0x000000100c1b7819 */ /* 0x000fe400000006ff */
[----:B------:R-:W-:-:S02]  /*06f0*/  PRMT R26, R14, 0x7632, R26 ;  /* 0x000076320e1a7816 */ /* 0x000fc4000000001a */
[----:B------:R-:W-:Y:S02]  /*0700*/  SHF.L.U32 R29, R14, 0x10, RZ ;  /* 0x000000100e1d7819 */ /* 0x000fe400000006ff */
[----:B------:R-:W-:Y:S02]  /*0710*/  PRMT R12, R13, 0x7632, R12 ;  /* 0x000076320d0c7816 */ /* 0x000fe4000000000c */
[C---:B------:R-:W-:Y:S02]  /*0720*/  PRMT R14, R15.reuse, 0x7632, R14 ;  /* 0x000076320f0e7816 */ /* 0x040fe4000000000e */
[----:B------:R-:W-:Y:S02]  /*0730*/  SHF.L.U32 R61, R15, 0x10, RZ ;  /* 0x000000100f3d7819 */ /* 0x000fe400000006ff */
[----:B------:R-:W-:Y:S02]  /*0740*/  SHF.L.U32 R31, R26, 0x10, RZ ;  /* 0x000000101a1f7819 */ /* 0x000fe400000006ff */
[----:B------:R-:W-:-:S02]  /*0750*/  SHF.L.U32 R13, R13, 0x10, RZ ;  /* 0x000000100d0d7819 */ /* 0x000fc400000006ff */
[----:B-----5:R-:W-:Y:S02]  /*0760*/  SHF.L.U32 R25, R28, 0x10, RZ ;  /* 0x000000101c197819 */ /* 0x020fe400000006ff */
[----:B------:R-:W-:Y:S02]  /*0770*/  SHF.L.U32 R15, R12, 0x10, RZ ;  /* 0x000000100c0f7819 */ /* 0x000fe400000006ff */
[----:B------:R-:W-:Y:S01]  /*0780*/  SHF.L.U32 R65, R14, 0x10, RZ ;  /* 0x000000100e417819 */ /* 0x000fe200000006ff */
[-C--:B------:R-:W-:Y:S01]  /*0790*/  FMUL.FTZ R28, R29, R58.reuse ;  /* 0x0000003a1d1c7220 */ /* 0x080fe20000410000 */
[-C--:B------:R-:W-:Y:S01]  /*07a0*/  FMUL.FTZ R30, R61, R58.reuse ;  /* 0x0000003a3d1e7220 */ /* 0x080fe20000410000 */
[-C--:B------:R-:W-:Y:S01]  /*07b0*/  FMUL.FTZ R24, R27, R58.reuse ;  /* 0x0000003a1b187220 */ /* 0x080fe20000410000 */
[-C--:B------:R-:W-:Y:S01]  /*07c0*/  FMUL.FTZ R29, R31, R58.reuse ;  /* 0x0000003a1f1d7220 */ /* 0x080fe20000410000 */
[----:B------:R-:W-:Y:S01]  /*07d0*/  IADD3 R61, R59, 0x20, RZ ;  /* 0x000000203b3d7810 */ /* 0x000fe20007ffe0ff */
[-C--:B------:R-:W-:Y:S01]  /*07e0*/  FMUL.FTZ R26, R13, R58.reuse ;  /* 0x0000003a0d1a7220 */ /* 0x080fe20000410000 */
[-C--:B------:R-:W-:Y:S01]  /*07f0*/  FMUL.FTZ R25, R25, R58.reuse ;  /* 0x0000003a19197220 */ /* 0x080fe20000410000 */
[-C--:B------:R-:W-:Y:S01]  /*0800*/  FMUL.FTZ R27, R15, R58.reuse ;  /* 0x0000003a0f1b7220 */ /* 0x080fe20000410000 */
[----:B------:R-:W-:Y:S01]  /*0810*/  FMUL.FTZ R31, R65, R58 ;  /* 0x0000003a411f7220 */ /* 0x000fe20000410000 */
[----:B---3--:R-:W-:Y:S01]  /*0820*/  @P2 FADD.FTZ R24, R16, R24 ;  /* 0x0000001810182221 */ /* 0x008fe20000010000 */
[----:B------:R-:W-:Y:S01]  /*0830*/  @P2 FADD.FTZ R26, R18, R26 ;  /* 0x0000001a121a2221 */ /* 0x000fe20000010000 */
[----:B------:R-:W-:Y:S01]  /*0840*/  @P2 FADD.FTZ R28, R20, R28 ;  /* 0x0000001c141c2221 */ /* 0x000fe20000010000 */
[----:B------:R-:W-:Y:S01]  /*0850*/  @P2 FADD.FTZ R30, R22, R30 ;  /* 0x0000001e161e2221 */ /* 0x000fe20000010000 */
[----:B------:R-:W-:Y:S01]  /*0860*/  @P2 FADD.FTZ R25, R17, R25 ;  /* 0x0000001911192221 */ /* 0x000fe20000010000 */
[----:B------:R-:W-:Y:S01]  /*0870*/  @P2 FADD.FTZ R27, R19, R27 ;  /* 0x0000001b131b2221 */ /* 0x000fe20000010000 */
[----:B------:R-:W-:Y:S01]  /*0880*/  @P2 FADD.FTZ R29, R21, R29 ;  /* 0x0000001d151d2221 */ /* 0x000fe20000010000 */
[----:B------:R-:W-:Y:S01]  /*0890*/  @P2 FADD.FTZ R31, R23, R31 ;  /* 0x0000001f171f2221 */ /* 0x000fe20000010000 */
[----:B------:R-:W-:-:S02]  /*08a0*/  IMAD.WIDE.U32 R32, R61, 0x10, R32 ;  /* 0x000000103d207825 */ /* 0x000fc400078e0020 */
[----:B------:R-:W-:Y:S02]  /*08b0*/  STG.E.128 desc[UR4][R34.64], R24 ;  /* 0x0000001822007986 */ /* 0x000fe4000c101d04 */
[----:B0-----:R-:W-:Y:S02]  /*08c0*/  @P1 IMAD.WIDE.U32 R68, R61, 0x20, R68 ;  /* 0x000000203d441825 */ /* 0x001fe400078e0044 */
[----:B------:R0:W-:Y:S01]  /*08d0*/  STG.E.128 desc[UR4][R34.64+0x10], R28 ;  /* 0x0000101c22007986 */ /* 0x0001e2000c101d04 */
[----:B------:R-:W-:Y:S02]  /*08e0*/  MOV R13, R16 ;  /* 0x00000010000d7202 */ /* 0x000fe40000000f00 */
[----:B------:R-:W-:Y:S02]  /*08f0*/  MOV R14, R17 ;  /* 0x00000011000e7202 */ /* 0x000fe40000000f00 */
[----:B------:R-:W-:Y:S02]  /*0900*/  MOV R15, R18 ;  /* 0x00000012000f7202 */ /* 0x000fe40000000f00 */
[----:B------:R-:W-:-:S02]  /*0910*/  MOV R66, R19 ;  /* 0x0000001300427202 */ /* 0x000fc40000000f00 */
[----:B------:R-:W2:Y:S04]  /*0920*/  @P1 LDG.E.128 R16, desc[UR4][R68.64] ;  /* 0x0000000444101981 */ /* 0x000ea8000c1e1d00 */
[----:B0-----:R-:W3:Y:S01]  /*0930*/  LDG.E.128 R32, desc[UR4][R32.64] ;  /* 0x0000000420207981 */ /* 0x001ee2000c1e1d00 */
[----:B------:R-:W-:Y:S02]  /*0940*/  MOV R67, R20 ;  /* 0x0000001400437202 */ /* 0x000fe40000000f00 */
[----:B------:R-:W-:Y:S02]  /*0950*/  MOV R60, R21 ;  /* 0x00000015003c7202 */ /* 0x000fe40000000f00 */
[----:B------:R-:W-:Y:S02]  /*0960*/  MOV R65, R22 ;  /* 0x0000001600417202 */ /* 0x000fe40000000f00 */
[----:B------:R-:W-:-:S02]  /*0970*/  MOV R64, R23 ;  /* 0x0000001700407202 */ /* 0x000fc40000000f00 */
[----:B------:R0:W4:Y:S01]  /*0980*/  @P1 LDG.E.128 R20, desc[UR4][R68.64+0x10] ;  /* 0x0000100444141981 */ /* 0x000122000c1e1d00 */
[----:B------:R-:W-:Y:S01]  /*0990*/  IMAD.WIDE.U32 R62, R61, 0x20, R62 ;  /* 0x000000203d3e7825 */ /* 0x000fe200078e003e */
[----:B------:R-:W-:Y:S01]  /*09a0*/  UMOV UR10, 0xffffffff ;  /* 0xffffffff000a7882 */ /* 0x000fe20000000000 */
[----:B--2---:R-:W-:Y:S02]  /*09b0*/  @P1 MOV R13, R16 ;  /* 0x00000010000d1202 */ /* 0x004fe40000000f00 */
[C---:B---3--:R-:W-:Y:S02]  /*09c0*/  SHF.L.U32 R12, R32.reuse, 0x10, RZ ;  /* 0x00000010200c7819 */ /* 0x048fe400000006ff */
[----:B------:R-:W-:-:S03]  /*09d0*/  PRMT R32, R32, 0x7632, R32 ;  /* 0x0000763220207816 */ /* 0x000fc60000000020 */
[----:B------:R-:W-:-:S04]  /*09e0*/  FMUL.FTZ R12, R12, R58 ;  /* 0x0000003a0c0c7220 */ /* 0x000fc80000410000 */
[----:B------:R-:W-:Y:S01]  /*09f0*/  @P2 FADD.FTZ R12, R12, R13 ;  /* 0x0000000d0c0c2221 */ /* 0x000fe20000010000 */
[----:B------:R-:W-:Y:S02]  /*0a00*/  SHF.L.U32 R13, R32, 0x10, RZ ;  /* 0x00000010200d7819 */ /* 0x000fe400000006ff */
[----:B------:R-:W-:Y:S02]  /*0a10*/  @P1 MOV R14, R17 ;  /* 0x00000011000e1202 */ /* 0x000fe40000000f00 */
[----:B0-----:R-:W-:Y:S01]  /*0a20*/  SHF.L.U32 R69, R33, 0x10, RZ ;  /* 0x0000001021457819 */ /* 0x001fe200000006ff */
[----:B------:R-:W-:Y:S01]  /*0a30*/  FMUL.FTZ R13, R13, R58 ;  /* 0x0000003a0d0d7220 */ /* 0x000fe20000410000 */
[----:B------:R-:W-:Y:S02]  /*0a40*/  PRMT R33, R33, 0x7632, R33 ;  /* 0x0000763221217816 */ /* 0x000fe40000000021 */
[----:B------:R-:W-:Y:S01]  /*0a50*/  @P1 MOV R15, R18 ;  /* 0x00000012000f1202 */ /* 0x000fe20000000f00 */
[----:B------:R-:W-:Y:S01]  /*0a60*/  @P2 FADD.FTZ R13, R13, R14 ;  /* 0x0000000e0d0d2221 */ /* 0x000fe20000010000 */
[----:B------:R-:W-:Y:S01]  /*0a70*/  FMUL.FTZ R14, R69, R58 ;  /* 0x0000003a450e7220 */ /* 0x000fe20000410000 */
[----:B------:R-:W-:-:S03]  /*0a80*/  SHF.L.U32 R33, R33, 0x10, RZ ;  /* 0x0000001021217819 */ /* 0x000fc600000006ff */
[----:B------:R-:W-:Y:S01]  /*0a90*/  @P2 FADD.FTZ R14, R14, R15 ;  /* 0x0000000f0e0e2221 */ /* 0x000fe20000010000 */
[----:B------:R-:W-:Y:S01]  /*0aa0*/  @P1 MOV R66, R19 ;  /* 0x0000001300421202 */ /* 0x000fe20000000f00 */
[----:B------:R-:W-:Y:S01]  /*0ab0*/  FMUL.FTZ R15, R33, R58 ;  /* 0x0000003a210f7220 */ /* 0x000fe20000410000 */
[C---:B------:R-:W-:Y:S02]  /*0ac0*/  SHF.L.U32 R33, R34.reuse, 0x10, RZ ;  /* 0x0000001022217819 */ /* 0x040fe400000006ff */
[----:B----4-:R-:W-:Y:S01]  /*0ad0*/  @P1 MOV R67, R20 ;  /* 0x0000001400431202 */ /* 0x010fe20000000f00 */
[----:B------:R-:W-:Y:S01]  /*0ae0*/  @P2 FADD.FTZ R15, R15, R66 ;  /* 0x000000420f0f2221 */ /* 0x000fe20000010000 */
[----:B------:R-:W-:Y:S01]  /*0af0*/  PRMT R34, R34, 0x7632, R34 ;  /* 0x0000763222227816 */ /* 0x000fe20000000022 */
[----:B------:R-:W-:Y:S01]  /*0b00*/  FMUL.FTZ R32, R33, R58 ;  /* 0x0000003a21207220 */ /* 0x000fe20000410000 */
[C---:B------:R-:W-:Y:S02]  /*0b10*/  PRMT R66, R35.reuse, 0x7632, R66 ;  /* 0x0000763223427816 */ /* 0x040fe40000000042 */
[----:B------:R-:W-:Y:S01]  /*0b20*/  SHF.L.U32 R35, R35, 0x10, RZ ;  /* 0x0000001023237819 */ /* 0x000fe200000006ff */
[----:B------:R-:W-:Y:S01]  /*0b30*/  @P2 FADD.FTZ R32, R32, R67 ;  /* 0x0000004320202221 */ /* 0x000fe20000010000 */
[----:B------:R-:W-:-:S02]  /*0b40*/  SHF.L.U32 R33, R34, 0x10, RZ ;  /* 0x0000001022217819 */ /* 0x000fc400000006ff */
[----:B------:R-:W-:Y:S01]  /*0b50*/  SHF.L.U32 R67, R66, 0x10, RZ ;  /* 0x0000001042437819 */ /* 0x000fe200000006ff */
[----:B------:R-:W-:Y:S01]  /*0b60*/  FMUL.FTZ R34, R35, R58 ;  /* 0x0000003a23227220 */ /* 0x000fe20000410000 */
[----:B------:R-:W-:Y:S01]  /*0b70*/  @P1 MOV R65, R22 ;  /* 0x0000001600411202 */ /* 0x000fe20000000f00 */
[-C--:B------:R-:W-:Y:S02]  /*0b80*/  FMUL.FTZ R33, R33, R58.reuse ;  /* 0x0000003a21217220 */ /* 0x080fe40000410000 */
[----:B------:R-:W-:Y:S01]  /*0b90*/  FMUL.FTZ R35, R67, R58 ;  /* 0x0000003a43237220 */ /* 0x000fe20000410000 */
[----:B------:R-:W-:Y:S01]  /*0ba0*/  FADD.FTZ R58, RZ, R24 ;  /* 0x00000018ff3a7221 */ /* 0x000fe20000010000 */
[----:B------:R-:W-:-:S03]  /*0bb0*/  @P2 FADD.FTZ R34, R34, R65 ;  /* 0x0000004122222221 */ /* 0x000fc60000010000 */
[----:B------:R-:W-:-:S04]  /*0bc0*/  FADD.FTZ R65, R25, R58 ;  /* 0x0000003a19417221 */ /* 0x000fc80000010000 */
[----:B------:R-:W-:-:S04]  /*0bd0*/  FADD.FTZ R58, R26, R65 ;  /* 0x000000411a3a7221 */ /* 0x000fc80000010000 */
[----:B------:R-:W-:-:S04]  /*0be0*/  FADD.FTZ R65, R27, R58 ;  /* 0x0000003a1b417221 */ /* 0x000fc80000010000 */
[----:B------:R-:W-:-:S04]  /*0bf0*/  FADD.FTZ R58, R28, R65 ;  /* 0x000000411c3a7221 */ /* 0x000fc80000010000 */
[----:B------:R-:W-:-:S04]  /*0c00*/  FADD.FTZ R65, R29, R58 ;  /* 0x0000003a1d417221 */ /* 0x000fc80000010000 */
[----:B------:R-:W-:-:S04]  /*0c10*/  FADD.FTZ R58, R30, R65 ;  /* 0x000000411e3a7221 */ /* 0x000fc80000010000 */
[----:B------:R-:W-:Y:S01]  /*0c20*/  FADD.FTZ R65, R31, R58 ;  /* 0x0000003a1f417221 */ /* 0x000fe20000010000 */
[----:B------:R-:W-:Y:S02]  /*0c30*/  @P1 MOV R60, R21 ;  /* 0x00000015003c1202 */ /* 0x000fe40000000f00 */
[----:B------:R-:W-:Y:S01]  /*0c40*/  @P1 MOV R64, R23 ;  /* 0x0000001700401202 */ /* 0x000fe20000000f00 */
[----:B------:R-:W-:Y:S02]  /*0c50*/  FADD.FTZ R58, R12, R65 ;  /* 0x000000410c3a7221 */ /* 0x000fe40000010000 */
[----:B------:R-:W-:Y:S02]  /*0c60*/  @P2 FADD.FTZ R33, R33, R60 ;  /* 0x0000003c21212221 */ /* 0x000fe40000010000 */
[----:B------:R-:W-:Y:S01]  /*0c70*/  FADD.FTZ R65, R13, R58 ;  /* 0x0000003a0d417221 */ /* 0x000fe20000010000 */
[----:B------:R-:W-:-:S03]  /*0c80*/  @P2 FADD.FTZ R35, R35, R64 ;  /* 0x0000004023232221 */ /* 0x000fc60000010000 */
[----:B------:R-:W-:Y:S01]  /*0c90*/  FADD.FTZ R58, R14, R65 ;  /* 0x000000410e3a7221 */ /* 0x000fe20000010000 */
[----:B------:R-:W-:Y:S04]  /*0ca0*/  STG.E.128 desc[UR4][R62.64], R12 ;  /* 0x0000000c3e007986 */ /* 0x000fe8000c101d04 */
[----:B------:R0:W-:Y:S02]  /*0cb0*/  STG.E.128 desc[UR4][R62.64+0x10], R32 ;  /* 0x000010203e007986 */ /* 0x0001e4000c101d04 */
        /* <DEDUP_REMOVED lines=59> */
.L_x_5260:
[----:B01----:R-:W-:Y:S01]  /*1070*/  FADD.FTZ R69, R69, R60 ;  /* 0x0000003c45457221 */ /* 0x003fe20000010000 */
[C---:B------:R-:W-:Y:S01]  /*1080*/  FMUL.FTZ R60, R58.reuse, R58 ;  /* 0x0000003a3a3c7220 */ /* 0x040fe20000410000 */
[----:B------:R-:W-:Y:S02]  /*1090*/  FSEL R64, R58, RZ, !P3 ;  /* 0x000000ff3a407208 */ /* 0x000fe40005800000 */
[----:B------:R-:W-:Y:S02]  /*10a0*/  FFMA.FTZ R62, R69, R62, UR6 ;  /* 0x00000006453e7e23 */ /* 0x000fe4000801003e */
[----:B------:R-:W-:Y:S01]  /*10b0*/  FSEL R63, R60, RZ, P3 ;  /* 0x000000ff3c3f7208 */ /* 0x000fe20001800000 */
[--C-:B------:R-:W-:Y:S01]  /*10c0*/  FADD.FTZ R67, R26, -R64.reuse ;  /* 0x800000401a437221 */ /* 0x100fe20000010000 */
[--C-:B------:R-:W-:Y:S01]  /*10d0*/  FADD.FTZ R27, R27, -R64.reuse ;  /* 0x800000401b1b7221 */ /* 0x100fe20000010000 */
[--C-:B------:R-:W-:Y:S01]  /*10e0*/  FADD.FTZ R30, R30, -R64.reuse ;  /* 0x800000401e1e7221 */ /* 0x100fe20000010000 */
[--C-:B------:R-:W-:Y:S01]  /*10f0*/  FADD.FTZ R66, R31, -R64.reuse ;  /* 0x800000401f427221 */ /* 0x100fe20000010000 */
[----:B------:R-:W-:Y:S01]  /*1100*/  FADD.FTZ R60, R62, R63 ;  /* 0x0000003f3e3c7221 */ /* 0x000fe20000010000 */
[--C-:B------:R-:W-:Y:S01]  /*1110*/  FADD.FTZ R65, R24, -R64.reuse ;  /* 0x8000004018417221 */ /* 0x100fe20000010000 */
[--C-:B------:R-:W-:Y:S01]  /*1120*/  FADD.FTZ R26, R29, -R64.reuse ;  /* 0x800000401d1a7221 */ /* 0x100fe20000010000 */
[--C-:B------:R-:W-:Y:S01]  /*1130*/  FADD.FTZ R24, R14, -R64.reuse ;  /* 0x800000400e187221 */ /* 0x100fe20000010000 */
[--C-:B------:R-:W-:Y:S01]  /*1140*/  FADD.FTZ R69, R28, -R64.reuse ;  /* 0x800000401c457221 */ /* 0x100fe20000010000 */
[--C-:B------:R-:W-:Y:S01]  /*1150*/  FADD.FTZ R28, R15, -R64.reuse ;  /* 0x800000400f1c7221 */ /* 0x100fe20000010000 */
[----:B------:R-:W0:Y:S01]  /*1160*/  MUFU.RSQ R60, R60 ;  /* 0x0000003c003c7308 */ /* 0x000e220000001400 */
[--C-:B------:R-:W-:Y:S01]  /*1170*/  FADD.FTZ R25, R25, -R64.reuse ;  /* 0x8000004019197221 */ /* 0x100fe20000010000 */
[--C-:B------:R-:W-:Y:S01]  /*1180*/  FADD.FTZ R31, R13, -R64.reuse ;  /* 0x800000400d1f7221 */ /* 0x100fe20000010000 */
[--C-:B------:R-:W-:Y:S01]  /*1190*/  FADD.FTZ R29, R12, -R64.reuse ;  /* 0x800000400c1d7221 */ /* 0x100fe20000010000 */
[--C-:B------:R-:W-:Y:S01]  /*11a0*/  FADD.FTZ R32, R32, -R64.reuse ;  /* 0x8000004020207221 */ /* 0x100fe20000010000 */
[--C-:B------:R-:W-:Y:S01]  /*11b0*/  FADD.FTZ R33, R33, -R64.reuse ;  /* 0x8000004021217221 */ /* 0x100fe20000010000 */
[--C-:B------:R-:W-:Y:S01]  /*11c0*/  FADD.FTZ R12, R34, -R64.reuse ;  /* 0x80000040220c7221 */ /* 0x100fe20000010000 */
[----:B------:R-:W-:Y:S01]  /*11d0*/  FADD.FTZ R64, R35, -R64 ;  /* 0x8000004023407221 */ /* 0x000fe20000010000 */
[----:B------:R-:W1:Y:S01]  /*11e0*/  LDC.64 R62, c[0x0][0x2b8] ;  /* 0x0000ae00ff3e7b82 */ /* 0x000e620000000a00 */
[C---:B0-----:R-:W-:Y:S01]  /*11f0*/  FMUL.FTZ R68, R60.reuse, R67 ;  /* 0x000000433c447220 */ /* 0x041fe20000410000 */
        /* <DEDUP_REMOVED lines=9> */
[----:B------:R-:W-:Y:S01]  /*1290*/  FMUL.FTZ R25, R60, R25 ;  /* 0x000000193c197220 */ /* 0x000fe20000410000 */
[----:B------:R-:W-:Y:S01]  /*12a0*/  FFMA.FTZ R30, R15, R55, R46 ;  /* 0x000000370f1e7223 */ /* 0x000fe2000001002e */
[----:B------:R-:W-:Y:S01]  /*12b0*/  F2FP.BF16.F32.PACK_AB R15, R66, R27 ;  /* 0x0000001b420f723e */ /* 0x000fe200000010ff */
[----:B------:R-:W-:Y:S01]  /*12c0*/  FMUL.FTZ R27, R60, R64 ;  /* 0x000000403c1b7220 */ /* 0x000fe20000410000 */
[----:B------:R-:W-:Y:S01]  /*12d0*/  F2FP.BF16.F32.PACK_AB R13, R26, R13 ;  /* 0x0000000d1a0d723e */ /* 0x000fe200000010ff */
[C---:B------:R-:W-:Y:S01]  /*12e0*/  FMUL.FTZ R26, R60.reuse, R12 ;  /* 0x0000000c3c1a7220 */ /* 0x040fe20000410000 */
[----:B------:R-:W-:Y:S01]  /*12f0*/  FFMA.FTZ R12, R65, R11, R2 ;  /* 0x0000000b410c7223 */ /* 0x000fe20000010002 */
[----:B------:R-:W-:Y:S01]  /*1300*/  FFMA.FTZ R25, R25, R57, R48 ;  /* 0x0000003919197223 */ /* 0x000fe20000010030 */
[----:B------:R-:W-:Y:S01]  /*1310*/  FMUL.FTZ R69, R60, R69 ;  /* 0x000000453c457220 */ /* 0x000fe20000410000 */
[----:B------:R-:W-:Y:S01]  /*1320*/  FFMA.FTZ R26, R26, R50, R9 ;  /* 0x000000321a1a7223 */ /* 0x000fe20000010009 */
[----:B------:R-:W-:Y:S01]  /*1330*/  FFMA.FTZ R27, R27, R51, R40 ;  /* 0x000000331b1b7223 */ /* 0x000fe20000010028 */
[C---:B------:R-:W-:Y:S01]  /*1340*/  FMUL.FTZ R33, R60.reuse, R33 ;  /* 0x000000213c217220 */ /* 0x040fe20000410000 */
[----:B------:R-:W-:Y:S01]  /*1350*/  F2FP.BF16.F32.PACK_AB R12, R25, R12 ;  /* 0x0000000c190c723e */ /* 0x000fe200000010ff */
[----:B------:R-:W-:Y:S01]  /*1360*/  FFMA.FTZ R69, R69, R37, R4 ;  /* 0x0000002545457223 */ /* 0x000fe20000010004 */
[----:B------:R-:W-:Y:S01]  /*1370*/  FMUL.FTZ R25, R60, R32 ;  /* 0x000000203c197220 */ /* 0x000fe20000410000 */
[----:B------:R-:W-:Y:S01]  /*1380*/  F2FP.BF16.F32.PACK_AB R27, R27, R26 ;  /* 0x0000001a1b1b723e */ /* 0x000fe200000010ff */
[----:B------:R-:W0:Y:S01]  /*1390*/  @!P4 LDC.64 R64, c[0x0][0x250] ;  /* 0x00009400ff40cb82 */ /* 0x000e220000000a00 */
[----:B------:R-:W-:Y:S01]  /*13a0*/  FFMA.FTZ R26, R33, R49, R42 ;  /* 0x00000031211a7223 */ /* 0x000fe2000001002a */
[----:B------:R-:W-:Y:S01]  /*13b0*/  FFMA.FTZ R25, R25, R41, R8 ;  /* 0x0000002919197223 */ /* 0x000fe20000010008 */
[----:B------:R-:W-:Y:S01]  /*13c0*/  F2FP.BF16.F32.PACK_AB R14, R30, R69 ;  /* 0x000000451e0e723e */ /* 0x000fe200000010ff */
[C---:B------:R-:W-:Y:S01]  /*13d0*/  FMUL.FTZ R29, R60.reuse, R29 ;  /* 0x0000001d3c1d7220 */ /* 0x040fe20000410000 */
[C---:B------:R-:W-:Y:S01]  /*13e0*/  FMUL.FTZ R30, R60.reuse, R24 ;  /* 0x000000183c1e7220 */ /* 0x040fe20000410000 */
[----:B------:R-:W-:Y:S01]  /*13f0*/  FMUL.FTZ R28, R60, R28 ;  /* 0x0000001c3c1c7220 */ /* 0x000fe20000410000 */
[----:B------:R-:W-:Y:S01]  /*1400*/  F2FP.BF16.F32.PACK_AB R26, R26, R25 ;  /* 0x000000191a1a723e */ /* 0x000fe200000010ff */
[----:B------:R-:W2:Y:S01]  /*1410*/  @!P4 LDC.64 R32, c[0x0][0x258] ;  /* 0x00009600ff20cb82 */ /* 0x000ea20000000a00 */
[----:B------:R-:W-:Y:S01]  /*1420*/  FFMA.FTZ R25, R30, R38, R7 ;  /* 0x000000261e197223 */ /* 0x000fe20000010007 */
[----:B------:R-:W-:Y:S01]  /*1430*/  FFMA.FTZ R24, R29, R39, R6 ;  /* 0x000000271d187223 */ /* 0x000fe20000010006 */
[----:B------:R-:W-:Y:S01]  /*1440*/  FFMA.FTZ R30, R28, R52, R43 ;  /* 0x000000341c1e7223 */ /* 0x000fe2000001002b */
[----:B------:R-:W-:Y:S01]  /*1450*/  FMUL.FTZ R31, R60, R31 ;  /* 0x0000001f3c1f7220 */ /* 0x000fe20000410000 */
[----:B-1----:R-:W-:-:S03]  /*1460*/  IMAD.WIDE.U32 R34, R59, 0x10, R62 ;  /* 0x000000103b227825 */ /* 0x002fc600078e003e */
[----:B------:R-:W1:Y:S01]  /*1470*/  LDC.64 R28, c[0x0][0x210] ;  /* 0x00008400ff1c7b82 */ /* 0x000e620000000a00 */
[----:B------:R-:W-:Y:S01]  /*1480*/  FFMA.FTZ R31, R31, R53, R44 ;  /* 0x000000351f1f7223 */ /* 0x000fe2000001002c */
[----:B------:R-:W-:Y:S01]  /*1490*/  IMAD.WIDE.U32 R62, R61, 0x10, R62 ;  /* 0x000000103d3e7825 */ /* 0x000fe200078e003e */
[----:B------:R-:W-:-:S03]  /*14a0*/  F2FP.BF16.F32.PACK_AB R25, R30, R25 ;  /* 0x000000191e19723e */ /* 0x000fc600000010ff */
[----:B------:R-:W-:Y:S01]  /*14b0*/  F2FP.BF16.F32.PACK_AB R24, R31, R24 ;  /* 0x000000181f18723e */ /* 0x000fe200000010ff */
[----:B0-----:R-:W-:-:S05]  /*14c0*/  @!P4 IMAD.WIDE R64, R0, 0x4, R64 ;  /* 0x000000040040c825 */ /* 0x001fca00078e0240 */
[----:B------:R0:W-:Y:S01]  /*14d0*/  @!P4 STG.E desc[UR4][R64.64], R58 ;  /* 0x0000003a4000c986 */ /* 0x0001e2000c101904 */
[----:B--2---:R-:W-:-:S05]  /*14e0*/  @!P4 IMAD.WIDE R32, R0, 0x4, R32 ;  /* 0x000000040020c825 */ /* 0x004fca00078e0220 */
[----:B------:R0:W-:Y:S01]  /*14f0*/  @!P4 STG.E desc[UR4][R32.64], R60 ;  /* 0x0000003c2000c986 */ /* 0x0001e2000c101904 */
[----:B-1----:R-:W-:-:S03]  /*1500*/  LEA R0, R28, R0, 0x2 ;  /* 0x000000001c007211 */ /* 0x002fc600078e10ff */
[----:B------:R0:W-:Y:S01]  /*1510*/  STG.E.128 desc[UR4][R34.64], R12 ;  /* 0x0000000c22007986 */ /* 0x0001e2000c101d04 */
[----:B------:R-:W-:-:S03]  /*1520*/  ISETP.GE.AND P1, PT, R0, R29, PT ;  /* 0x0000001d0000720c */ /* 0x000fc60003f26270 */
[----:B------:R0:W-:Y:S10]  /*1530*/  STG.E.128 desc[UR4][R62.64], R24 ;  /* 0x000000183e007986 */ /* 0x0001f4000c101d04 */
[----:B------:R-:W-:Y:S05]  /*1540*/  @!P1 BRA `(.L_x_5248) ;  /* 0xffffffec00f89947 */ /* 0x000fea000383ffff */
[----:B------:R-:W-:Y:S05]  /*1550*/  EXIT ;  /* 0x000000000000794d */ /* 0x000fea0003800000 */
.L_x_5247:
[----:B------:R-:W-:Y:S01]  /*1560*/  BSSY B0, `(.L_x_5249) ;  /* 0x0000008000007945 */ /* 0x000fe20003800000 */
[----:B------:R-:W-:Y:S02]  /*1570*/  MOV R66, R58 ;  /* 0x0000003a00427202 */ /* 0x000fe40000000f00 */
[----:B------:R-:W-:Y:S02]  /*1580*/  MOV R65, 0x1 ;  /* 0x0000000100417802 */ /* 0x000fe40000000f00 */
[----:B------:R-:W-:Y:S02]  /*1590*/  MOV R64, 0x1f ;  /* 0x0000001f00407802 */ /* 0x000fe40000000f00 */
[----:B------:R-:W-:-:S07]  /*15a0*/  MOV R63, 0xffffffff ;  /* 0xffffffff003f7802 */ /* 0x000fce0000000f00 */
[----:B------:R-:W-:Y:S05]  /*15b0*/  WARPSYNC.COLLECTIVE R63, `(.L_x_5250) ;  /* 0x000000003f087348 */ /* 0x000fea0003c00000 */
[----:B------:R0:W1:Y:S02]  /*15c0*/  SHFL.BFLY P1, R60, R66, R65, R64 ;  /* 0x0c000041423c7389 */ /* 0x0000640000020040 */
[----:B01----:R-:W-:Y:S01]  /*15d0*/  ENDCOLLECTIVE ;  /* 0x000000000000791b */ /* 0x003fe20003800000 */
.L_x_5250:
[----:B------:R-:W-:Y:S05]  /*15e0*/  BSYNC B0 ;  /* 0x0000000000007941 */ /* 0x000fea0003800000 */
.L_x_5249:
        /* <DEDUP_REMOVED lines=8> */
.L_x_5251:
[----:B------:R-:W-:Y:S01]  /*1670*/  HFMA2.MMA R65, -RZ, RZ, 0, 2.384185791015625e-07 ;  /* 0x00000004ff417435 */ /* 0x000fe200000001ff */
[----:B------:R-:W-:-:S05]  /*1680*/  FADD.FTZ R67, R66, R60 ;  /* 0x0000003c42437221 */ /* 0x000fca0000010000 */
[----:B------:R-:W-:-:S07]  /*1690*/  MOV R66, R67 ;  /* 0x0000004300427202 */ /* 0x000fce0000000f00 */
[----:B------:R-:W-:Y:S05]  /*16a0*/  WARPSYNC.COLLECTIVE R63, `(.L_x_5252) ;  /* 0x000000003f087348 */ /* 0x000fea0003c00000 */
[----:B------:R0:W1:Y:S02]  /*16b0*/  SHFL.BFLY P1, R60, R66, R65, R64 ;  /* 0x0c000041423c7389 */ /* 0x0000640000020040 */
[----:B01----:R-:W-:Y:S01]  /*16c0*/  ENDCOLLECTIVE ;  /* 0x000000000000791b */ /* 0x003fe20003800000 */
.L_x_5252:
[----:B------:R-:W-:Y:S01]  /*16d0*/  HFMA2.MMA R65, -RZ, RZ, 0, 4.76837158203125e-07 ;  /* 0x00000008ff417435 */ /* 0x000fe200000001ff */
[----:B------:R-:W-:-:S05]  /*16e0*/  FADD.FTZ R68, R67, R60 ;  /* 0x0000003c43447221 */ /* 0x000fca0000010000 */
[----:B------:R-:W-:-:S07]  /*16f0*/  MOV R66, R68 ;  /* 0x0000004400427202 */ /* 0x000fce0000000f00 */
[----:B------:R-:W-:Y:S05]  /*1700*/  WARPSYNC.COLLECTIVE R63, `(.L_x_5253) ;  /* 0x000000003f087348 */ /* 0x000fea0003c00000 */
[----:B------:R0:W1:Y:S02]  /*1710*/  SHFL.BFLY P1, R60, R66, R65, R64 ;  /* 0x0c000041423c7389 */ /* 0x0000640000020040 */
[----:B01----:R-:W-:Y:S01]  /*1720*/  ENDCOLLECTIVE ;  /* 0x000000000000791b */ /* 0x003fe20003800000 */
.L_x_5253:
[----:B------:R-:W-:Y:S01]  /*1730*/  HFMA2.MMA R65, -RZ, RZ, 0, 9.5367431640625e-07 ;  /* 0x00000010ff417435 */ /* 0x000fe200000001ff */
[----:B------:R-:W-:-:S05]  /*1740*/  FADD.FTZ R69, R68, R60 ;  /* 0x0000003c44457221 */ /* 0x000fca0000010000 */
[----:B------:R-:W-:-:S07]  /*1750*/  MOV R66, R69 ;  /* 0x0000004500427202 */ /* 0x000fce0000000f00 */
[----:B------:R-:W-:Y:S05]  /*1760*/  WARPSYNC.COLLECTIVE R63, `(.L_x_5254) ;  /* 0x000000003f087348 */ /* 0x000fea0003c00000 */
[----:B------:R0:W1:Y:S02]  /*1770*/  SHFL.BFLY P1, R60, R66, R65, R64 ;  /* 0x0c000041423c7389 */ /* 0x0000640000020040 */
[----:B01----:R-:W-:Y:S01]  /*1780*/  ENDCOLLECTIVE ;  /* 0x000000000000791b */ /* 0x003fe20003800000 */
.L_x_5254:
        /* <DEDUP_REMOVED lines=35> */
[----:B------:R-:W-:-:S07]  /*19c0*/  MOV R63, 0xffffffff ;  /* 0xffffffff003f7802 */ /* 0x000fce0000000f00 */
[----:B------:R-:W-:Y:S05]  /*19d0*/  WARPSYNC.COLLECTIVE R63, `(.L_x_5255) ;  /* 0x000000003f087348 */ /* 0x000fea0003c00000 */
[----:B------:R0:W1:Y:S02]  /*19e0*/  SHFL.BFLY P1, R60, R66, R65, R64 ;  /* 0x0c000041423c7389 */ /* 0x0000640000020040 */
[----:B01----:R-:W-:Y:S01]  /*19f0*/  ENDCOLLECTIVE ;  /* 0x000000000000791b */ /* 0x003fe20003800000 */
.L_x_5255:
[----:B------:R-:W-:Y:S01]  /*1a00*/  HFMA2.MMA R65, -RZ, RZ, 0, 1.1920928955078125e-07 ;  /* 0x00000002ff417435 */ /* 0x000fe200000001ff */
[----:B------:R-:W-:-:S05]  /*1a10*/  FADD.FTZ R67, R66, R60 ;  /* 0x0000003c42437221 */ /* 0x000fca0000010000 */
[----:B------:R-:W-:-:S07]  /*1a20*/  MOV R66, R67 ;  /* 0x0000004300427202 */ /* 0x000fce0000000f00 */
[----:B------:R-:W-:Y:S05]  /*1a30*/  WARPSYNC.COLLECTIVE R63, `(.L_x_5256) ;  /* 0x000000003f087348 */ /* 0x000fea0003c00000 */
[----:B------:R0:W1:Y:S02]  /*1a40*/  SHFL.BFLY P1, R60, R66, R65, R64 ;  /* 0x0c000041423c7389 */ /* 0x0000640000020040 */
[----:B01----:R-:W-:Y:S01]  /*1a50*/  ENDCOLLECTIVE ;  /* 0x000000000000791b */ /* 0x003fe20003800000 */
.L_x_5256:
[----:B------:R-:W-:Y:S01]  /*1a60*/  HFMA2.MMA R65, -RZ, RZ, 0, 2.384185791015625e-07 ;  /* 0x00000004ff417435 */ /* 0x000fe200000001ff */
[----:B------:R-:W-:-:S05]  /*1a70*/  FADD.FTZ R68, R67, R60 ;  /* 0x0000003c43447221 */ /* 0x000fca0000010000 */
[----:B------:R-:W-:-:S07]  /*1a80*/  MOV R66, R68 ;  /* 0x0000004400427202 */ /* 0x000fce0000000f00 */
[----:B------:R-:W-:Y:S05]  /*1a90*/  WARPSYNC.COLLECTIVE R63, `(.L_x_5257) ;  /* 0x000000003f087348 */ /* 0x000fea0003c00000 */
[----:B------:R0:W1:Y:S02]  /*1aa0*/  SHFL.BFLY P1, R60, R66, R65, R64 ;  /* 0x0c000041423c7389 */ /* 0x0000640000020040 */
[----:B01----:R-:W-:Y:S01]  /*1ab0*/  ENDCOLLECTIVE ;  /* 0x000000000000791b */ /* 0x003fe20003800000 */
.L_x_5257:
[----:B------:R-:W-:Y:S01]  /*1ac0*/  HFMA2.MMA R65, -RZ, RZ, 0, 4.76837158203125e-07 ;  /* 0x00000008ff417435 */ /* 0x000fe200000001ff */
[----:B------:R-:W-:-:S05]  /*1ad0*/  FADD.FTZ R69, R68, R60 ;  /* 0x0000003c44457221 */ /* 0x000fca0000010000 */
[----:B------:R-:W-:-:S07]  /*1ae0*/  MOV R66, R69 ;  /* 0x0000004500427202 */ /* 0x000fce0000000f00 */
[----:B------:R-:W-:Y:S05]  /*1af0*/  WARPSYNC.COLLECTIVE R63, `(.L_x_5258) ;  /* 0x000000003f087348 */ /* 0x000fea0003c00000 */
[----:B------:R0:W1:Y:S02]  /*1b00*/  SHFL.BFLY P1, R60, R66, R65, R64 ;  /* 0x0c000041423c7389 */ /* 0x0000640000020040 */
[----:B01----:R-:W-:Y:S01]  /*1b10*/  ENDCOLLECTIVE ;  /* 0x000000000000791b */ /* 0x003fe20003800000 */
.L_x_5258:
[----:B------:R-:W-:Y:S01]  /*1b20*/  HFMA2.MMA R65, -RZ, RZ, 0, 9.5367431640625e-07 ;  /* 0x00000010ff417435 */ /* 0x000fe200000001ff */
[----:B------:R-:W-:-:S05]  /*1b30*/  FADD.FTZ R69, R69, R60 ;  /* 0x0000003c45457221 */ /* 0x000fca0000010000 */
[----:B------:R-:W-:-:S07]  /*1b40*/  MOV R66, R69 ;  /* 0x0000004500427202 */ /* 0x000fce0000000f00 */
[----:B------:R-:W-:Y:S05]  /*1b50*/  WARPSYNC.COLLECTIVE R63, `(.L_x_5259) ;  /* 0x000000003f087348 */ /* 0x000fea0003c00000 */
[----:B------:R0:W1:Y:S02]  /*1b60*/  SHFL.BFLY P1, R60, R66, R65, R64 ;  /* 0x0c000041423c7389 */ /* 0x0000640000020040 */
[----:B01----:R-:W-:Y:S01]  /*1b70*/  ENDCOLLECTIVE ;  /* 0x000000000000791b */ /* 0x003fe20003800000 */
.L_x_5259:
[----:B------:R-:W-:Y:S05]  /*1b80*/  BRA `(.L_x_5260) ;  /* 0xfffffff400387947 */ /* 0x000fea000383ffff */
.L_x_5261:
        /* <DEDUP_REMOVED lines=15> */
.L_x_16521:


//--------------------- .text._ZN10layer_norm13ln_fwd_kernelINS_13Kernel_traitsI13__nv_bfloat16S2_fS2_fjLj512ELj1ELj4ELj1ELj16ENS_18Kernel_traits_baseILj512ES2_S2_fS2_fjLj128EEEEELb0ELb0ELb1ELb0EEEvNS_9FwdParamsE --------------------------
	.section	.text._ZN10layer_norm13ln_fwd_kernelINS_13Kernel_traitsI13__nv_bfloat16S2_fS2_fjLj512ELj1ELj4ELj1ELj16ENS_18Kernel_traits_baseILj512ES2_S2_fS2_fjLj128EEEEELb0ELb0ELb1ELb0EEEvNS_9FwdParamsE,"ax",@progbits
	.align	128
        .global         _ZN10layer_norm13ln_fwd_kernelINS_13Kernel_traitsI13__nv_bfloat16S2_fS2_fjLj512ELj1ELj4ELj1ELj16ENS_18Kernel_traits_baseILj512ES2_S2_fS2_fjLj128EEEEELb0ELb0ELb1ELb0EEEvNS_9FwdParamsE
        .type           _ZN10layer_norm13ln_fwd_kernelINS_13Kernel_traitsI13__nv_bfloat16S2_fS2_fjLj512ELj1ELj4ELj1ELj16ENS_18Kernel_traits_baseILj512ES2_S2_fS2_fjLj128EEEEELb0ELb0ELb1ELb0EEEvNS_9FwdParamsE,@function
        .size           _ZN10layer_norm13ln_fwd_kernelINS_13Kernel_traitsI13__nv_bfloat16S2_fS2_fjLj512ELj1ELj4ELj1ELj16ENS_18Kernel_traits_baseILj512ES2_S2_fS2_fjLj128EEEEELb0ELb0ELb1ELb0EEEvNS_9FwdParamsE,(.L_x_16522 - _ZN10layer_norm13ln_fwd_kernelINS_13Kernel_traitsI13__nv_bfloat16S2_fS2_fjLj512ELj1ELj4ELj1ELj16ENS_18Kernel_traits_baseILj512ES2_S2_fS2_fjLj128EEEEELb0ELb0ELb1ELb0EEEvNS_9FwdParamsE)
        .other          _ZN10layer_norm13ln_fwd_kernelINS_13Kernel_traitsI13__nv_bfloat16S2_fS2_fjLj512ELj1ELj4ELj1ELj16ENS_18Kernel_traits_baseILj512ES2_S2_fS2_fjLj128EEEEELb0ELb0ELb1ELb0EEEvNS_9FwdParamsE,@"STO_CUDA_ENTRY STV_DEFAULT"
_ZN10layer_norm13ln_fwd_kernelINS_13Kernel_traitsI13__nv_bfloat16S2_fS2_fjLj512ELj1ELj4ELj1ELj16ENS_18Kernel_traits_baseILj512ES2_S2_fS2_fjLj128EEEEELb0ELb0ELb1ELb0EEEvNS_9FwdParamsE:
.text._ZN10layer_norm13ln_fwd_kernelINS_13Kernel_traitsI13__nv_bfloat16S2_fS2_fjLj512ELj1ELj4ELj1ELj16ENS_18Kernel_traits_baseILj512ES2_S2_fS2_fjLj128EEEEELb0ELb0ELb1ELb0EEEvNS_9FwdParamsE:
        /* <DEDUP_REMOVED lines=33> */
.L_x_5263:
[----:B------:R-:W-:Y:S05]  /*0210*/  BSYNC B0 ;  /* 0x0000000000007941 */ /* 0x000fea0003800000 */
.L_x_5262:
        /* <DEDUP_REMOVED lines=13> */
.L_x_5265:
[----:B------:R-:W-:Y:S05]  /*02f0*/  BSYNC B0 ;  /* 0x0000000000007941 */ /* 0x000fea0003800000 */
.L_x_5264:
[----:B------:R-:W-:Y:S02]  /*0300*/  ULDC UR6, c[0x0][0x214] ;  /* 0x0000850000067ab9 */ /* 0x000fe40000000800 */
[----:B------:R-:W-:-:S13]  /*0310*/  ISETP.GE.AND P0, PT, R45, UR6, PT ;  /* 0x000000062d007c0c */ /* 0x000fda000bf06270 */
[----:B------:R-:W-:Y:S05]  /*0320*/  @P0 EXIT ;  /* 0x000000000000094d */ /* 0x000fea0003800000 */
[----:B-----5:R-:W-:Y:S01]  /*0330*/  PRMT R56, R16, 0x7632, R56 ;  /* 0x0000763210387816 */ /* 0x020fe20000000038 */
[----:B------:R-:W-:Y:S01]  /*0340*/  IMAD.U32 R53, R15, 0x10000, RZ ;  /* 0x000100000f357824 */ /* 0x000fe200078e00ff */
[----:B------:R-:W-:Y:S01]  /*0350*/  PRMT R66, R20, 0x7632, R66 ;  /* 0x0000763214427816 */ /* 0x000fe20000000042 */
[----:B------:R-:W-:Y:S01]  /*0360*/  ULDC.U8 UR6, c[0x0][0x2a0] ;  /* 0x0000a80000067ab9 */ /* 0x000fe20000000000 */
[----:B------:R-:W-:Y:S01]  /*0370*/  PRMT R64, R21, 0x7632, R64 ;  /* 0x0000763215407816 */ /* 0x000fe20000000040 */
[----:B------:R-:W-:Y:S01]  /*0380*/  IMAD.U32 R56, R56, 0x10000, RZ ;  /* 0x0001000038387824 */ /* 0x000fe200078e00ff */
[----:B------:R-:W-:Y:S01]  /*0390*/  PRMT R54, R22, 0x7632, R54 ;  /* 0x0000763216367816 */ /* 0x000fe20000000036 */
[----:B------:R-:W-:Y:S01]  /*03a0*/  ULDC UR7, c[0x0][0x2d8] ;  /* 0x0000b60000077ab9 */ /* 0x000fe20000000800 */
        /* <DEDUP_REMOVED lines=8> */
[----:B------:R-:W-:Y:S02]  /*0430*/  SHF.L.U32 R11, R4, 0x10, RZ ;  /* 0x00000010040b7819 */ /* 0x000fe400000006ff */
        /* <DEDUP_REMOVED lines=30> */
[----:B------:R-:W-:-:S12]  /*0620*/  ULDC UR6, c[0x0][0x29c] ;  /* 0x0000a70000067ab9 */ /* 0x000fd80000000800 */
.L_x_5307:
        /* <DEDUP_REMOVED lines=9> */
[----:B--2---:R-:W-:-:S13]  /*06c0*/  ISETP.GE.AND P2, PT, R74, 0x1, PT ;  /* 0x000000014a00780c */ /* 0x004fda0003f46270 */
[----:B------:R-:W-:-:S05]  /*06d0*/  @P2 IADD3 R43, R74, -0x1, RZ ;  /* 0xffffffff4a2b2810 */ /* 0x000fca0007ffe0ff */
[----:B------:R-:W-:Y:S01]  /*06e0*/  @P2 IMAD R71, R43, R70, RZ ;  /* 0x000000462b472224 */ /* 0x000fe200078e02ff */
[----:B------:R-:W-:-:S04]  /*06f0*/  SHF.R.S32.HI R43, RZ, 0x1f, R42 ;  /* 0x0000001fff2b7819 */ /* 0x000fc8000001142a */
[----:B------:R-:W-:Y:S02]  /*0700*/  LEA.HI R42, R43, R42, RZ, 0x3 ;  /* 0x0000002a2b2a7211 */ /* 0x000fe400078f18ff */
[----:B------:R-:W-:Y:S02]  /*0710*/  @P2 SHF.R.S32.HI R72, RZ, 0x1f, R71 ;  /* 0x0000001fff482819 */ /* 0x000fe40000011447 */
[----:B------:R-:W-:Y:S02]  /*0720*/  LEA.HI.SX32 R73, R42, R47, 0x1d ;  /* 0x0000002f2a497211 */ /* 0x000fe400078feaff */
[----:B------:R-:W-:Y:S01]  /*0730*/  @P2 LEA.HI R72, R72, R71, RZ, 0x3 ;  /* 0x0000004748482211 */ /* 0x000fe200078f18ff */
[----:B------:R-:W-:Y:S01]  /*0740*/  IMAD.MOV.U32 R71, RZ, RZ, RZ ;  /* 0x000000ffff477224 */ /* 0x000fe200078e00ff */
[----:B------:R-:W-:-:S04]  /*0750*/  @P2 LOP3.LUT R47, R48, 0x1f, RZ, 0xc0, !PT ;  /* 0x0000001f302f2812 */ /* 0x000fc800078ec0ff */
[----:B------:R-:W-:Y:S02]  /*0760*/  @P2 LEA.HI.SX32 R71, R72, R47, 0x1d ;  /* 0x0000002f48472211 */ /* 0x000fe400078feaff */
[----:B------:R-:W-:Y:S01]  /*0770*/  SHF.R.S32.HI R72, RZ, 0x1f, R45 ;  /* 0x0000001fff487819 */ /* 0x000fe2000001142d */
[----:B0-----:R-:W-:Y:S06]  /*0780*/  @!P3 BRA `(.L_x_5267) ;  /* 0x000000040074b947 */ /* 0x001fec0003800000 */
[----:B------:R-:W0:Y:S01]  /*0790*/  LDC.64 R40, c[0x0][0x230] ;  /* 0x00008c00ff287b82 */ /* 0x000e220000000a00 */
[----:B------:R-:W-:-:S07]  /*07a0*/  ISETP.GT.AND P6, PT, R74, RZ, PT ;  /* 0x000000ff4a00720c */ /* 0x000fce0003fc4270 */
[----:B------:R-:W1:Y:S01]  /*07b0*/  LDC.64 R42, c[0x0][0x238] ;  /* 0x00008e00ff2a7b82 */ /* 0x000e620000000a00 */
[----:B0-----:R-:W-:-:S04]  /*07c0*/  ISETP.NE.U32.AND P0, PT, R40, RZ, PT ;  /* 0x000000ff2800720c */ /* 0x001fc80003f05070 */
[----:B------:R-:W-:-:S13]  /*07d0*/  ISETP.NE.AND.EX P0, PT, R41, RZ, PT, P0 ;  /* 0x000000ff2900720c */ /* 0x000fda0003f05300 */
[----:B------:R-:W0:Y:S02]  /*07e0*/  @P0 LDC.64 R24, c[0x0][0x230] ;  /* 0x00008c00ff180b82 */ /* 0x000e240000000a00 */
[----:B0-----:R-:W-:-:S06]  /*07f0*/  @P0 IMAD.WIDE.U32 R26, R73, 0x20, R24 ;  /* 0x00000020491a0825 */ /* 0x001fcc00078e0018 */
[----:B------:R-:W0:Y:S01]  /*0800*/  @P2 LDC.64 R24, c[0x0][0x220] ;  /* 0x00008800ff182b82 */ /* 0x000e220000000a00 */
[----:B------:R-:W2:Y:S04]  /*0810*/  @P0 LDG.E.128 R12, desc[UR4][R26.64] ;  /* 0x000000041a0c0981 */ /* 0x000ea8000c1e1d00 */
[----:B------:R3:W4:Y:S01]  /*0820*/  @P0 LDG.E.128 R16, desc[UR4][R26.64+0x10] ;  /* 0x000010041a100981 */ /* 0x000722000c1e1d00 */
[----:B------:R-:W-:-:S04]  /*0830*/  @!P6 ISETP.NE.U32.AND P1, PT, R40, RZ, PT ;  /* 0x000000ff2800e20c */ /* 0x000fc80003f25070 */
[----:B------:R-:W-:Y:S01]  /*0840*/  @!P6 ISETP.NE.AND.EX P1, PT, R41, RZ, PT, P1 ;  /* 0x000000ff2900e20c */ /* 0x000fe20003f25310 */
[----:B0-----:R-:W-:-:S05]  /*0850*/  @P2 IMAD.WIDE.U32 R28, R71, 0x10, R24 ;  /* 0x00000010471c2825 */ /* 0x001fca00078e0018 */
[----:B------:R4:W5:Y:S01]  /*0860*/  @P2 LDG.E.128 R20, desc[UR4][R28.64] ;  /* 0x000000041c142981 */ /* 0x000962000c1e1d00 */
[----:B------:R-:W-:Y:S01]  /*0870*/  BSSY B1, `(.L_x_5268) ;  /* 0x000001b000017945 */ /* 0x000fe20003800000 */
[----:B-1----:R-:W-:Y:S01]  /*0880*/  IMAD.WIDE.U32 R42, R73, 0x20, R42 ;  /* 0x00000020492a7825 */ /* 0x002fe200078e002a */
[----:B--2---:R-:W-:Y:S02]  /*0890*/  @!P6 FSEL R24, R12, RZ, P1 ;  /* 0x000000ff0c18e208 */ /* 0x004fe40000800000 */
[----:B------:R-:W-:-:S04]  /*08a0*/  @!P6 ISETP.NE.U32.AND P1, PT, R40, RZ, PT ;  /* 0x000000ff2800e20c */ /* 0x000fc80003f25070 */
[----:B------:R-:W-:-:S04]  /*08b0*/  @!P6 ISETP.NE.AND.EX P1, PT, R41, RZ, PT, P1 ;  /* 0x000000ff2900e20c */ /* 0x000fc80003f25310 */
[----:B------:R-:W-:Y:S02]  /*08c0*/  @!P6 FSEL R25, R13, RZ, P1 ;  /* 0x000000ff0d19e208 */ /* 0x000fe40000800000 */
[----:B------:R-:W-:-:S04]  /*08d0*/  @!P6 ISETP.NE.U32.AND P1, PT, R40, RZ, PT ;  /* 0x000000ff2800e20c */ /* 0x000fc80003f25070 */
[----:B------:R-:W-:-:S04]  /*08e0*/  @!P6 ISETP.NE.AND.EX P1, PT, R41, RZ, PT, P1 ;  /* 0x000000ff2900e20c */ /* 0x000fc80003f25310 */
[----:B---3--:R-:W-:Y:S02]  /*08f0*/  @!P6 FSEL R26, R14, RZ, P1 ;  /* 0x000000ff0e1ae208 */ /* 0x008fe40000800000 */
[----:B------:R-:W-:-:S04]  /*0900*/  @!P6 ISETP.NE.U32.AND P1, PT, R40, RZ, PT ;  /* 0x000000ff2800e20c */ /* 0x000fc80003f25070 */
[----:B------:R-:W-:-:S04]  /*0910*/  @!P6 ISETP.NE.AND.EX P1, PT, R41, RZ, PT, P1 ;  /* 0x000000ff2900e20c */ /* 0x000fc80003f25310 */
[----:B------:R-:W-:Y:S02]  /*0920*/  @!P6 FSEL R27, R15, RZ, P1 ;  /* 0x000000ff0f1be208 */ /* 0x000fe40000800000 */
[----:B------:R-:W-:-:S04]  /*0930*/  @!P6 ISETP.NE.U32.AND P1, PT, R40, RZ, PT ;  /* 0x000000ff2800e20c */ /* 0x000fc80003f25070 */
[----:B------:R-:W-:-:S04]  /*0940*/  @!P6 ISETP.NE.AND.EX P1, PT, R41, RZ, PT, P1 ;  /* 0x000000ff2900e20c */ /* 0x000fc80003f25310 */
[----:B----4-:R-:W-:Y:S02]  /*0950*/  @!P6 FSEL R28, R16, RZ, P1 ;  /* 0x000000ff101ce208 */ /* 0x010fe40000800000 */
[----:B------:R-:W-:-:S04]  /*0960*/  @!P6 ISETP.NE.U32.AND P1, PT, R40, RZ, PT ;  /* 0x000000ff2800e20c */ /* 0x000fc80003f25070 */
[----:B------:R-:W-:-:S04]  /*0970*/  @!P6 ISETP.NE.AND.EX P1, PT, R41, RZ, PT, P1 ;  /* 0x000000ff2900e20c */ /* 0x000fc80003f25310 */
[----:B------:R-:W-:Y:S02]  /*0980*/  @!P6 FSEL R29, R17, RZ, P1 ;  /* 0x000000ff111de208 */ /* 0x000fe40000800000 */
[----:B------:R-:W-:-:S04]  /*0990*/  @!P6 ISETP.NE.U32.AND P1, PT, R40, RZ, PT ;  /* 0x000000ff2800e20c */ /* 0x000fc80003f25070 */
[----:B------:R-:W-:-:S04]  /*09a0*/  @!P6 ISETP.NE.AND.EX P1, PT, R41, RZ, PT, P1 ;  /* 0x000000ff2900e20c */ /* 0x000fc80003f25310 */
[----:B------:R-:W-:Y:S02]  /*09b0*/  @!P6 FSEL R30, R18, RZ, P1 ;  /* 0x000000ff121ee208 */ /* 0x000fe40000800000 */
[----:B------:R-:W-:-:S04]  /*09c0*/  @!P6 ISETP.NE.U32.AND P1, PT, R40, RZ, PT ;  /* 0x000000ff2800e20c */ /* 0x000fc80003f25070 */
[----:B------:R-:W-:Y:S01]  /*09d0*/  @!P6 ISETP.NE.AND.EX P1, PT, R41, RZ, PT, P1 ;  /* 0x000000ff2900e20c */ /* 0x000fe20003f25310 */
[----:B------:R-:W-:-:S12]  /*09e0*/  @!P6 BRA `(.L_x_5269) ;  /* 0x00000000000ce947 */ /* 0x000fd80003800000 */
[----:B-----5:R-:W-:-:S05]  /*09f0*/  SHF.L.U32 R24, R20, 0x10, RZ ;  /* 0x0000001014187819 */ /* 0x020fca00000006ff */
[----:B------:R-:W-:-:S04]  /*0a00*/  FMUL.FTZ R24, R24, UR6 ;  /* 0x0000000618187c20 */ /* 0x000fc80008410000 */
[----:B------:R-:W-:-:S07]  /*0a10*/  @P0 FADD.FTZ R24, R12, R24 ;  /* 0x000000180c180221 */ /* 0x000fce0000010000 */
.L_x_5269:
[----:B------:R-:W-:Y:S05]  /*0a20*/  BSYNC B1 ;  /* 0x0000000000017941 */ /* 0x000fea0003800000 */
.L_x_5268:
[----:B------:R-:W-:Y:S04]  /*0a30*/  BSSY B1, `(.L_x_5270) ;  /* 0x0000006000017945 */ /* 0x000fe80003800000 */
[----:B------:R-:W-:Y:S05]  /*0a40*/  @!P6 BRA `(.L_x_5271) ;  /* 0x000000000010e947 */ /* 0x000fea0003800000 */
[----:B-----5:R-:W-:-:S04]  /*0a50*/  PRMT R25, R20, 0x7632, R25 ;  /* 0x0000763214197816 */ /* 0x020fc80000000019 */
[----:B------:R-:W-:-:S05]  /*0a60*/  SHF.L.U32 R25, R25, 0x10, RZ ;  /* 0x0000001019197819 */ /* 0x000fca00000006ff */
[----:B------:R-:W-:-:S04]  /*0a70*/  FMUL.FTZ R25, R25, UR6 ;  /* 0x0000000619197c20 */ /* 0x000fc80008410000 */
[----:B------:R-:W-:-:S07]  /*0a80*/  @P0 FADD.FTZ R25, R13, R25 ;  /* 0x000000190d190221 */ /* 0x000fce0000010000 */
.L_x_5271:
[----:B------:R-:W-:Y:S05]  /*0a90*/  BSYNC B1 ;  /* 0x0000000000017941 */ /* 0x000fea0003800000 */
.L_x_5270:
[----:B------:R-:W-:Y:S04]  /*0aa0*/  BSSY B1, `(.L_x_5272) ;  /* 0x0000005000017945 */ /* 0x000fe80003800000 */
[----:B------:R-:W-:Y:S05]  /*0ab0*/  @!P6 BRA `(.L_x_5273) ;  /* 0x00000000000ce947 */ /* 0x000fea0003800000 */
[----:B-----5:R-:W-:-:S05]  /*0ac0*/  SHF.L.U32 R26, R21, 0x10, RZ ;  /* 0x00000010151a7819 */ /* 0x020fca00000006ff */
[----:B------:R-:W-:-:S04]  /*0ad0*/  FMUL.FTZ R26, R26, UR6 ;  /* 0x000000061a1a7c20 */ /* 0x000fc80008410000 */
[----:B------:R-:W-:-:S07]  /*0ae0*/  @P0 FADD.FTZ R26, R14, R26 ;  /* 0x0000001a0e1a0221 */ /* 0x000fce0000010000 */
.L_x_5273:
[----:B------:R-:W-:Y:S05]  /*0af0*/  BSYNC B1 ;  /* 0x0000000000017941 */ /* 0x000fea0003800000 */
.L_x_5272:
[----:B------:R-:W-:Y:S04]  /*0b00*/  BSSY B1, `(.L_x_5274) ;  /* 0x0000006000017945 */ /* 0x000fe80003800000 */
[----:B------:R-:W-:Y:S05]  /*0b10*/  @!P6 BRA `(.L_x_5275) ;  /* 0x000000000010e947 */ /* 0x000fea0003800000 */
[----:B-----5:R-:W-:-:S04]  /*0b20*/  PRMT R27, R21, 0x7632, R27 ;  /* 0x00007632151b7816 */ /* 0x020fc8000000001b */
[----:B------:R-:W-:-:S05]  /*0b30*/  SHF.L.U32 R27, R27, 0x10, RZ ;  /* 0x000000101b1b7819 */ /* 0x000fca00000006ff */
[----:B------:R-:W-:-:S04]  /*0b40*/  FMUL.FTZ R27, R27, UR6 ;  /* 0x000000061b1b7c20 */ /* 0x000fc80008410000 */
[----:B------:R-:W-:-:S07]  /*0b50*/  @P0 FADD.FTZ R27, R15, R27 ;  /* 0x0000001b0f1b0221 */ /* 0x000fce0000010000 */
.L_x_5275:
[----:B------:R-:W-:Y:S05]  /*0b60*/  BSYNC B1 ;  /* 0x0000000000017941 */ /* 0x000fea0003800000 */
.L_x_5274:
[----:B------:R-:W-:Y:S04]  /*0b70*/  BSSY B1, `(.L_x_5276) ;  /* 0x0000005000017945 */ /* 0x000fe80003800000 */
[----:B------:R-:W-:Y:S05]  /*0b80*/  @!P6 BRA `(.L_x_5277) ;  /* 0x00000000000ce947 */ /* 0x000fea0003800000 */
[----:B-----5:R-:W-:-:S05]  /*0b90*/  SHF.L.U32 R28, R22, 0x10, RZ ;  /* 0x00000010161c7819 */ /* 0x020fca00000006ff */
[----:B------:R-:W-:-:S04]  /*0ba0*/  FMUL.FTZ R28, R28, UR6 ;  /* 0x000000061c1c7c20 */ /* 0x000fc80008410000 */
[----:B------:R-:W-:-:S07]  /*0bb0*/  @P0 FADD.FTZ R28, R16, R28 ;  /* 0x0000001c101c0221 */ /* 0x000fce0000010000 */
.L_x_5277:
[----:B------:R-:W-:Y:S05]  /*0bc0*/  BSYNC B1 ;  /* 0x0000000000017941 */ /* 0x000fea0003800000 */
.L_x_5276:
[----:B------:R-:W-:Y:S04]  /*0bd0*/  BSSY B1, `(.L_x_5278) ;  /* 0x0000006000017945 */ /* 0x000fe80003800000 */
[----:B------:R-:W-:Y:S05]  /*0be0*/  @!P6 BRA `(.L_x_5279) ;  /* 0x000000000010e947 */ /* 0x000fea0003800000 */
[----:B-----5:R-:W-:-:S04]  /*0bf0*/  PRMT R29, R22, 0x7632, R29 ;  /* 0x00007632161d7816 */ /* 0x020fc8000000001d */
[----:B------:R-:W-:-:S05]  /*0c00*/  SHF.L.U32 R29, R29, 0x10, RZ ;  /* 0x000000101d1d7819 */ /* 0x000fca00000006ff */
[----:B------:R-:W-:-:S04]  /*0c10*/  FMUL.FTZ R29, R29, UR6 ;  /* 0x000000061d1d7c20 */ /* 0x000fc80008410000 */
[----:B------:R-:W-:-:S07]  /*0c20*/  @P0 FADD.FTZ R29, R17, R29 ;  /* 0x0000001d111d0221 */ /* 0x000fce0000010000 */
.L_x_5279:
[----:B------:R-:W-:Y:S05]  /*0c30*/  BSYNC B1 ;  /* 0x0000000000017941 */ /* 0x000fea0003800000 */
.L_x_5278:
[----:B------:R-:W-:Y:S04]  /*0c40*/  BSSY B1, `(.L_x_5280) ;  /* 0x0000005000017945 */ /* 0x000fe80003800000 */
[----:B------:R-:W-:Y:S05]  /*0c50*/  @!P6 BRA `(.L_x_5281) ;  /* 0x00000000000ce947 */ /* 0x000fea0003800000 */
[----:B-----5:R-:W-:-:S05]  /*0c60*/  SHF.L.U32 R30, R23, 0x10, RZ ;  /* 0x00000010171e7819 */ /* 0x020fca00000006ff */
[----:B------:R-:W-:-:S04]  /*0c70*/  FMUL.FTZ R30, R30, UR6 ;  /* 0x000000061e1e7c20 */ /* 0x000fc80008410000 */
[----:B------:R-:W-:-:S07]  /*0c80*/  @P0 FADD.FTZ R30, R18, R30 ;  /* 0x0000001e121e0221 */ /* 0x000fce0000010000 */
.L_x_5281:
[----:B------:R-:W-:Y:S05]  /*0c90*/  BSYNC B1 ;  /* 0x0000000000017941 */ /* 0x000fea0003800000 */
.L_x_5280:
[----:B------:R-:W-:Y:S01]  /*0ca0*/  BSSY B1, `(.L_x_5282) ;  /* 0x0000007000017945 */ /* 0x000fe20003800000 */
[----:B------:R-:W-:-:S03]  /*0cb0*/  @!P6 FSEL R31, R19, RZ, P1 ;  /* 0x000000ff131fe208 */ /* 0x000fc60000800000 */
[----:B------:R-:W-:Y:S05]  /*0cc0*/  @!P6 BRA `(.L_x_5283) ;  /* 0x000000000010e947 */ /* 0x000fea0003800000 */
[----:B-----5:R-:W-:-:S04]  /*0cd0*/  PRMT R31, R23, 0x7632, R31 ;  /* 0x00007632171f7816 */ /* 0x020fc8000000001f */
[----:B------:R-:W-:-:S05]  /*0ce0*/  SHF.L.U32 R31, R31, 0x10, RZ ;  /* 0x000000101f1f7819 */ /* 0x000fca00000006ff */
[----:B------:R-:W-:-:S04]  /*0cf0*/  FMUL.FTZ R31, R31, UR6 ;  /* 0x000000061f1f7c20 */ /* 0x000fc80008410000 */
[----:B------:R-:W-:-:S07]  /*0d00*/  @P0 FADD.FTZ R31, R19, R31 ;  /* 0x0000001f131f0221 */ /* 0x000fce0000010000 */
.L_x_5283:
[----:B------:R-:W-:Y:S05]  /*0d10*/  BSYNC B1 ;  /* 0x0000000000017941 */ /* 0x000fea0003800000 */
.L_x_5282:
[----:B------:R0:W-:Y:S01]  /*0d20*/  STG.E.128 desc[UR4][R42.64], R24 ;  /* 0x000000182a007986 */ /* 0x0001e2000c101d04 */
[----:B------:R-:W-:Y:S01]  /*0d30*/  VIADD R71, R71, 0x20 ;  /* 0x0000002047477836 */ /* 0x000fe20000000000 */
[----:B------:R-:W-:Y:S02]  /*0d40*/  IADD3 R73, R73, 0x20, RZ ;  /* 0x0000002049497810 */ /* 0x000fe40007ffe0ff */
[----:B------:R0:W-:Y:S05]  /*0d50*/  STG.E.128 desc[UR4][R42.64+0x10], R28 ;  /* 0x0000101c2a007986 */ /* 0x0001ea000c101d04 */
.L_x_5267:
[----:B------:R-:W-:Y:S05]  /*0d60*/  BSYNC B0 ;  /* 0x0000000000007941 */ /* 0x000fea0003800000 */
.L_x_5266:
[----:B------:R-:W-:Y:S04]  /*0d70*/  BSSY B0, `(.L_x_5284) ;  /* 0x000005d000007945 */ /* 0x000fe80003800000 */
[----:B------:R-:W-:Y:S05]  /*0d80*/  @!P4 BRA `(.L_x_5285) ;  /* 0x00000004006cc947 */ /* 0x000fea0003800000 */
[----:B------:R-:W1:Y:S01]  /*0d90*/  LDC.64 R38, c[0x0][0x230] ;  /* 0x00008c00ff267b82 */ /* 0x000e620000000a00 */
[----:B------:R-:W-:-:S07]  /*0da0*/  ISETP.GT.AND P6, PT, R74, RZ, PT ;  /* 0x000000ff4a00720c */ /* 0x000fce0003fc4270 */
[----:B------:R-:W2:Y:S01]  /*0db0*/  LDC.64 R40, c[0x0][0x238] ;  /* 0x00008e00ff287b82 */ /* 0x000ea20000000a00 */
[----:B-1----:R-:W-:-:S04]  /*0dc0*/  ISETP.NE.U32.AND P0, PT, R38, RZ, PT ;  /* 0x000000ff2600720c */ /* 0x002fc80003f05070 */
[----:B------:R-:W-:-:S13]  /*0dd0*/  ISETP.NE.AND.EX P0, PT, R39, RZ, PT, P0 ;  /* 0x000000ff2700720c */ /* 0x000fda0003f05300 */
[----:B------:R-:W1:Y:S02]  /*0de0*/  @P0 LDC.64 R32, c[0x0][0x230] ;  /* 0x00008c00ff200b82 */ /* 0x000e640000000a00 */
[----:B-1----:R-:W-:-:S06]  /*0df0*/  @P0 IMAD.WIDE.U32 R34, R73, 0x20, R32 ;  /* 0x0000002049220825 */ /* 0x002fcc00078e0020 */
[----:B------:R-:W1:Y:S01]  /*0e00*/  @P2 LDC.64 R32, c[0x0][0x220] ;  /* 0x00008800ff202b82 */ /* 0x000e620000000a00 */
[----:B------:R-:W3:Y:S04]  /*0e10*/  @P0 LDG.E.128 R12, desc[UR4][R34.64] ;  /* 0x00000004220c0981 */ /* 0x000ee8000c1e1d00 */
[----:B------:R4:W4:Y:S01]  /*0e20*/  @P0 LDG.E.128 R16, desc[UR4][R34.64+0x10] ;  /* 0x0000100422100981 */ /* 0x000922000c1e1d00 */
[----:B------:R-:W-:-:S04]  /*0e30*/  @!P6 ISETP.NE.U32.AND P1, PT, R38, RZ, PT ;  /* 0x000000ff2600e20c */ /* 0x000fc80003f25070 */
[----:B------:R-:W-:Y:S01]  /*0e40*/  @!P6 ISETP.NE.AND.EX P1, PT, R39, RZ, PT, P1 ;  /* 0x000000ff2700e20c */ /* 0x000fe20003f25310 */
[----:B-1----:R-:W-:-:S05]  /*0e50*/  @P2 IMAD.WIDE.U32 R36, R71, 0x10, R32 ;  /* 0x0000001047242825 */ /* 0x002fca00078e0020 */
[----:B-----5:R1:W5:Y:S01]  /*0e60*/  @P2 LDG.E.128 R20, desc[UR4][R36.64] ;  /* 0x0000000424142981 */ /* 0x020362000c1e1d00 */
[C---:B------:R-:W-:Y:S01]  /*0e70*/  @!P6 ISETP.NE.U32.AND P2, PT, R38.reuse, RZ, PT ;  /* 0x000000ff2600e20c */ /* 0x040fe20003f45070 */
[----:B------:R-:W-:Y:S01]  /*0e80*/  BSSY B1, `(.L_x_5286) ;  /* 0x000001a000017945 */ /* 0x000fe20003800000 */
[----:B--2---:R-:W-:Y:S02]  /*0e90*/  IMAD.WIDE.U32 R40, R73, 0x20, R40 ;  /* 0x0000002049287825 */ /* 0x004fe400078e0028 */
[----:B------:R-:W-:Y:S02]  /*0ea0*/  @!P6 ISETP.NE.AND.EX P2, PT, R39, RZ, PT, P2 ;  /* 0x000000ff2700e20c */ /* 0x000fe40003f45320 */
[----:B---3--:R-:W-:Y:S02]  /*0eb0*/  @!P6 FSEL R33, R13, RZ, P1 ;  /* 0x000000ff0d21e208 */ /* 0x008fe40000800000 */
[----:B------:R-:W-:Y:S02]  /*0ec0*/  @!P6 ISETP.NE.U32.AND P1, PT, R38, RZ, PT ;  /* 0x000000ff2600e20c */ /* 0x000fe40003f25070 */
[----:B------:R-:W-:-:S02]  /*0ed0*/  @!P6 FSEL R32, R12, RZ, P2 ;  /* 0x000000ff0c20e208 */ /* 0x000fc40001000000 */
[C---:B------:R-:W-:Y:S02]  /*0ee0*/  @!P6 ISETP.NE.U32.AND P2, PT, R38.reuse, RZ, PT ;  /* 0x000000ff2600e20c */ /* 0x040fe40003f45070 */
[C---:B------:R-:W-:Y:S02]  /*0ef0*/  @!P6 ISETP.NE.AND.EX P1, PT, R39.reuse, RZ, PT, P1 ;  /* 0x000000ff2700e20c */ /* 0x040fe40003f25310 */
[----:B------:R-:W-:Y:S02]  /*0f00*/  @!P6 ISETP.NE.AND.EX P2, PT, R39, RZ, PT, P2 ;  /* 0x000000ff2700e20c */ /* 0x000fe40003f45320 */
[----:B----4-:R-:W-:Y:S02]  /*0f10*/  @!P6 FSEL R35, R15, RZ, P1 ;  /* 0x000000ff0f23e208 */ /* 0x010fe40000800000 */
[----:B------:R-:W-:Y:S02]  /*0f20*/  @!P6 ISETP.NE.U32.AND P1, PT, R38, RZ, PT ;  /* 0x000000ff2600e20c */ /* 0x000fe40003f25070 */
[----:B------:R-:W-:-:S02]  /*0f30*/  @!P6 FSEL R34, R14, RZ, P2 ;  /* 0x000000ff0e22e208 */ /* 0x000fc40001000000 */
[C---:B------:R-:W-:Y:S02]  /*0f40*/  @!P6 ISETP.NE.U32.AND P2, PT, R38.reuse, RZ, PT ;  /* 0x000000ff2600e20c */ /* 0x040fe40003f45070 */
[C---:B------:R-:W-:Y:S02]  /*0f50*/  @!P6 ISETP.NE.AND.EX P1, PT, R39.reuse, RZ, PT, P1 ;  /* 0x000000ff2700e20c */ /* 0x040fe40003f25310 */
[----:B------:R-:W-:Y:S02]  /*0f60*/  @!P6 ISETP.NE.AND.EX P2, PT, R39, RZ, PT, P2 ;  /* 0x000000ff2700e20c */ /* 0x000fe40003f45320 */
[----:B-1----:R-:W-:Y:S02]  /*0f70*/  @!P6 FSEL R37, R17, RZ, P1 ;  /* 0x000000ff1125e208 */ /* 0x002fe40000800000 */
[----:B------:R-:W-:Y:S02]  /*0f80*/  @!P6 ISETP.NE.U32.AND P1, PT, R38, RZ, PT ;  /* 0x000000ff2600e20c */ /* 0x000fe40003f25070 */
[----:B------:R-:W-:-:S02]  /*0f90*/  @!P6 FSEL R36, R16, RZ, P2 ;  /* 0x000000ff1024e208 */ /* 0x000fc40001000000 */
[----:B------:R-:W-:Y:S02]  /*0fa0*/  @!P6 ISETP.NE.U32.AND P2, PT, R38, RZ, PT ;  /* 0x000000ff2600e20c */ /* 0x000fe40003f45070 */
[C---:B------:R-:W-:Y:S02]  /*0fb0*/  @!P6 ISETP.NE.AND.EX P1, PT, R39.reuse, RZ, PT, P1 ;  /* 0x000000ff2700e20c */ /* 0x040fe40003f25310 */
[----:B------:R-:W-:Y:S02]  /*0fc0*/  @!P6 ISETP.NE.AND.EX P2, PT, R39, RZ, PT, P2 ;  /* 0x000000ff2700e20c */ /* 0x000fe40003f45320 */
[----:B------:R-:W-:Y:S01]  /*0fd0*/  @!P6 FSEL R38, R18, RZ, P1 ;  /* 0x000000ff1226e208 */ /* 0x000fe20000800000 */
[----:B------:R-:W-:Y:S10]  /*0fe0*/  @!P6 BRA `(.L_x_5287) ;  /* 0x00000000000ce947 */ /* 0x000ff40003800000 */
[----:B-----5:R-:W-:-:S05]  /*0ff0*/  SHF.L.U32 R32, R20, 0x10, RZ ;  /* 0x0000001014207819 */ /* 0x020fca00000006ff */
[----:B------:R-:W-:-:S04]  /*1000*/  FMUL.FTZ R32, R32, UR6 ;  /* 0x0000000620207c20 */ /* 0x000fc80008410000 */
[----:B------:R-:W-:-:S07]  /*1010*/  @P0 FADD.FTZ R32, R12, R32 ;  /* 0x000000200c200221 */ /* 0x000fce0000010000 */
.L_x_5287:
[----:B------:R-:W-:Y:S05]  /*1020*/  BSYNC B1 ;  /* 0x0000000000017941 */ /* 0x000fea0003800000 */
.L_x_5286:
[----:B------:R-:W-:Y:S04]  /*1030*/  BSSY B1, `(.L_x_5288) ;  /* 0x0000006000017945 */ /* 0x000fe80003800000 */
[----:B------:R-:W-:Y:S05]  /*1040*/  @!P6 BRA `(.L_x_5289) ;  /* 0x000000000010e947 */ /* 0x000fea0003800000 */
[----:B-----5:R-:W-:-:S04]  /*1050*/  PRMT R33, R20, 0x7632, R33 ;  /* 0x0000763214217816 */ /* 0x020fc80000000021 */
[----:B------:R-:W-:-:S05]  /*1060*/  SHF.L.U32 R33, R33, 0x10, RZ ;  /* 0x0000001021217819 */ /* 0x000fca00000006ff */
[----:B------:R-:W-:-:S04]  /*1070*/  FMUL.FTZ R33, R33, UR6 ;  /* 0x0000000621217c20 */ /* 0x000fc80008410000 */
[----:B------:R-:W-:-:S07]  /*1080*/  @P0 FADD.FTZ R33, R13, R33 ;  /* 0x000000210d210221 */ /* 0x000fce0000010000 */
.L_x_5289:
[----:B------:R-:W-:Y:S05]  /*1090*/  BSYNC B1 ;  /* 0x0000000000017941 */ /* 0x000fea0003800000 */
.L_x_5288:
[----:B------:R-:W-:Y:S04]  /*10a0*/  BSSY B1, `(.L_x_5290) ;  /* 0x0000005000017945 */ /* 0x000fe80003800000 */
[----:B------:R-:W-:Y:S05]  /*10b0*/  @!P6 BRA `(.L_x_5291) ;  /* 0x00000000000ce947 */ /* 0x000fea0003800000 */
[----:B-----5:R-:W-:-:S05]  /*10c0*/  SHF.L.U32 R34, R21, 0x10, RZ ;  /* 0x0000001015227819 */ /* 0x020fca00000006ff */
[----:B------:R-:W-:-:S04]  /*10d0*/  FMUL.FTZ R34, R34, UR6 ;  /* 0x0000000622227c20 */ /* 0x000fc80008410000 */
[----:B------:R-:W-:-:S07]  /*10e0*/  @P0 FADD.FTZ R34, R14, R34 ;  /* 0x000000220e220221 */ /* 0x000fce0000010000 */
.L_x_5291:
[----:B------:R-:W-:Y:S05]  /*10f0*/  BSYNC B1 ;  /* 0x0000000000017941 */ /* 0x000fea0003800000 */
.L_x_5290:
[----:B------:R-:W-:Y:S04]  /*1100*/  BSSY B1, `(.L_x_5292) ;  /* 0x0000006000017945 */ /* 0x000fe80003800000 */
[----:B------:R-:W-:Y:S05]  /*1110*/  @!P6 BRA `(.L_x_5293) ;  /* 0x000000000010e947 */ /* 0x000fea0003800000 */
[----:B-----5:R-:W-:-:S04]  /*1120*/  PRMT R35, R21, 0x7632, R35 ;  /* 0x0000763215237816 */ /* 0x020fc80000000023 */
[----:B------:R-:W-:-:S05]  /*1130*/  SHF.L.U32 R35, R35, 0x10, RZ ;  /* 0x0000001023237819 */ /* 0x000fca00000006ff */
[----:B------:R-:W-:-:S04]  /*1140*/  FMUL.FTZ R35, R35, UR6 ;  /* 0x0000000623237c20 */ /* 0x000fc80008410000 */
[----:B------:R-:W-:-:S07]  /*1150*/  @P0 FADD.FTZ R35, R15, R35 ;  /* 0x000000230f230221 */ /* 0x000fce0000010000 */
.L_x_5293:
[----:B------:R-:W-:Y:S05]  /*1160*/  BSYNC B1 ;  /* 0x0000000000017941 */ /* 0x000fea0003800000 */
.L_x_5292:
[----:B------:R-:W-:Y:S04]  /*1170*/  BSSY B1, `(.L_x_5294) ;  /* 0x0000005000017945 */ /* 0x000fe80003800000 */
[----:B------:R-:W-:Y:S05]  /*1180*/  @!P6 BRA `(.L_x_5295) ;  /* 0x00000000000ce947 */ /* 0x000fea0003800000 */
[----:B-----5:R-:W-:-:S05]  /*1190*/  SHF.L.U32 R36, R22, 0x10, RZ ;  /* 0x0000001016247819 */ /* 0x020fca00000006ff */
[----:B------:R-:W-:-:S04]  /*11a0*/  FMUL.FTZ R36, R36, UR6 ;  /* 0x0000000624247c20 */ /* 0x000fc80008410000 */
[----:B------:R-:W-:-:S07]  /*11b0*/  @P0 FADD.FTZ R36, R16, R36 ;  /* 0x0000002410240221 */ /* 0x000fce0000010000 */
.L_x_5295:
[----:B------:R-:W-:Y:S05]  /*11c0*/  BSYNC B1 ;  /* 0x0000000000017941 */ /* 0x000fea0003800000 */
.L_x_5294:
[----:B------:R-:W-:Y:S04]  /*11d0*/  BSSY B1, `(.L_x_5296) ;  /* 0x0000006000017945 */ /* 0x000fe80003800000 */
[----:B------:R-:W-:Y:S05]  /*11e0*/  @!P6 BRA `(.L_x_5297) ;  /* 0x000000000010e947 */ /* 0x000fea0003800000 */
[----:B-----5:R-:W-:-:S04]  /*11f0*/  PRMT R37, R22, 0x7632, R37 ;  /* 0x0000763216257816 */ /* 0x020fc80000000025 */
[----:B------:R-:W-:-:S05]  /*1200*/  SHF.L.U32 R37, R37, 0x10, RZ ;  /* 0x0000001025257819 */ /* 0x000fca00000006ff */
[----:B------:R-:W-:-:S04]  /*1210*/  FMUL.FTZ R37, R37, UR6 ;  /* 0x0000000625257c20 */ /* 0x000fc80008410000 */
[----:B------:R-:W-:-:S07]  /*1220*/  @P0 FADD.FTZ R37, R17, R37 ;  /* 0x0000002511250221 */ /* 0x000fce0000010000 */
.L_x_5297:
[----:B------:R-:W-:Y:S05]  /*1230*/  BSYNC B1 ;  /* 0x0000000000017941 */ /* 0x000fea0003800000 */
.L_x_5296:
[----:B------:R-:W-:Y:S04]  /*1240*/  BSSY B1, `(.L_x_5298) ;  /* 0x0000005000017945 */ /* 0x000fe80003800000 */
[----:B------:R-:W-:Y:S05]  /*1250*/  @!P6 BRA `(.L_x_5299) ;  /* 0x00000000000ce947 */ /* 0x000fea0003800000 */
[----:B-----5:R-:W-:-:S05]  /*1260*/  SHF.L.U32 R38, R23, 0x10, RZ ;  /* 0x0000001017267819 */ /* 0x020fca00000006ff */
[----:B------:R-:W-:-:S04]  /*1270*/  FMUL.FTZ R38, R38, UR6 ;  /* 0x0000000626267c20 */ /* 0x000fc80008410000 */
[----:B------:R-:W-:-:S07]  /*1280*/  @P0 FADD.FTZ R38, R18, R38 ;  /* 0x0000002612260221 */ /* 0x000fce0000010000 */
.L_x_5299:
[----:B------:R-:W-:Y:S05]  /*1290*/  BSYNC B1 ;  /* 0x0000000000017941 */ /* 0x000fea0003800000 */
.L_x_5298:
[----:B------:R-:W-:Y:S01]  /*12a0*/  BSSY B1, `(.L_x_5300) ;  /* 0x0000007000017945 */ /* 0x000fe20003800000 */
[----:B------:R-:W-:-:S03]  /*12b0*/  @!P6 FSEL R39, R19, RZ, P2 ;  /* 0x000000ff1327e208 */ /* 0x000fc60001000000 */
[----:B------:R-:W-:Y:S05]  /*12c0*/  @!P6 BRA `(.L_x_5301) ;  /* 0x000000000010e947 */ /* 0x000fea0003800000 */
[----:B-----5:R-:W-:-:S05]  /*12d0*/  PRMT R39, R23, 0x7632, R39 ;  /* 0x0000763217277816 */ /* 0x020fca0000000027 */
[----:B------:R-:W-:-:S04]  /*12e0*/  IMAD.U32 R39, R39, 0x10000, RZ ;  /* 0x0001000027277824 */ /* 0x000fc800078e00ff */
[----:B------:R-:W-:-:S04]  /*12f0*/  FMUL.FTZ R39, R39, UR6 ;  /* 0x0000000627277c20 */ /* 0x000fc80008410000 */
[----:B------:R-:W-:-:S07]  /*1300*/  @P0 FADD.FTZ R39, R19, R39 ;  /* 0x0000002713270221 */ /* 0x000fce0000010000 */
.L_x_5301:
[----:B------:R-:W-:Y:S05]  /*1310*/  BSYNC B1 ;  /* 0x0000000000017941 */ /* 0x000fea0003800000 */
.L_x_5300:
[----:B------:R1:W-:Y:S04]  /*1320*/  STG.E.128 desc[UR4][R40.64], R32 ;  /* 0x0000002028007986 */ /* 0x0003e8000c101d04 */
[----:B------:R1:W-:Y:S02]  /*1330*/  STG.E.128 desc[UR4][R40.64+0x10], R36 ;  /* 0x0000102428007986 */ /* 0x0003e4000c101d04 */
.L_x_5285:
[----:B------:R-:W-:Y:S05]  /*1340*/  BSYNC B0 ;  /* 0x0000000000007941 */ /* 0x000fea0003800000 */
.L_x_5284:
[----:B-1----:R-:W-:Y:S01]  /*1350*/  FADD.FTZ R40, RZ, R24 ;  /* 0x00000018ff287221 */ /* 0x002fe20000010000 */
        /* <DEDUP_REMOVED lines=12> */
[----:B0-----:R-:W-:-:S04]  /*1420*/  FADD.FTZ R43, R33, R40 ;  /* 0x00000028212b7221 */ /* 0x001fc80000010000 */
        /* <DEDUP_REMOVED lines=61> */
.L_x_5319:
[----:B------:R-:W-:Y:S01]  /*1800*/  FMUL.FTZ R40, R73, R73 ;  /* 0x0000004949287220 */ /* 0x000fe20000410000 */
[----:B-1----:R-:W-:Y:S01]  /*1810*/  FADD.FTZ R75, R77, R75 ;  /* 0x0000004b4d4b7221 */ /* 0x002fe20000010000 */
[----:B------:R-:W1:Y:S01]  /*1820*/  @!P0 LDC.64 R42, c[0x0][0x258] ;  /* 0x00009600ff2a8b82 */ /* 0x000e620000000a00 */
[----:B------:R-:W-:Y:S02]  /*1830*/  BSSY B0, `(.L_x_5303) ;  /* 0x0000058000007945 */ /* 0x000fe40003800000 */
[----:B------:R-:W-:Y:S01]  /*1840*/  FSEL R41, R40, RZ, P5 ;  /* 0x000000ff28297208 */ /* 0x000fe20002800000 */
[----:B------:R-:W-:-:S04]  /*1850*/  FFMA.FTZ R74, R75, R74, UR7 ;  /* 0x000000074b4a7e23 */ /* 0x000fc8000801004a */
[----:B------:R-:W-:Y:S02]  /*1860*/  FADD.FTZ R71, R74, R41 ;  /* 0x000000294a477221 */ /* 0x000fe40000010000 */
[----:B------:R-:W2:Y:S04]  /*1870*/  @!P0 LDC.64 R40, c[0x0][0x250] ;  /* 0x00009400ff288b82 */ /* 0x000ea80000000a00 */
        /* <DEDUP_REMOVED lines=31> */
[--C-:B------:R-:W-:Y:S01]  /*1a70*/  FADD.FTZ R72, R30, -R68.reuse ;  /* 0x800000441e487221 */ /* 0x100fe20000010000 */
[----:B------:R-:W-:Y:S01]  /*1a80*/  F2FP.BF16.F32.PACK_AB R40, R41, R40 ;  /* 0x000000282928723e */ /* 0x000fe200000010ff */
[--C-:B------:R-:W-:Y:S01]  /*1a90*/  FADD.FTZ R74, R31, -R68.reuse ;  /* 0x800000441f4a7221 */ /* 0x100fe20000010000 */
[----:B------:R-:W-:Y:S01]  /*1aa0*/  F2FP.BF16.F32.PACK_AB R41, R43, R70 ;  /* 0x000000462b29723e */ /* 0x000fe200000010ff */
        /* <DEDUP_REMOVED lines=8> */
[----:B------:R-:W-:-:S05]  /*1b30*/  FFMA.FTZ R43, R65, R70, R54 ;  /* 0x00000046412b7223 */ /* 0x000fca0000010036 */
[----:B------:R-:W-:Y:S02]  /*1b40*/  F2FP.BF16.F32.PACK_AB R42, R43, R42 ;  /* 0x0000002a2b2a723e */ /* 0x000fe400000010ff */
[----:B------:R-:W-:Y:S02]  /*1b50*/  F2FP.BF16.F32.PACK_AB R43, R73, R72 ;  /* 0x00000048492b723e */ /* 0x000fe400000010ff */
[----:B------:R-:W1:Y:S02]  /*1b60*/  LDC.64 R72, c[0x0][0x2b8] ;  /* 0x0000ae00ff487b82 */ /* 0x000e640000000a00 */
[C---:B-1----:R-:W-:Y:S01]  /*1b70*/  IMAD.WIDE.U32 R72, R75.reuse, 0x10, R72 ;  /* 0x000000104b487825 */ /* 0x042fe200078e0048 */
[----:B------:R-:W-:-:S04]  /*1b80*/  IADD3 R75, R75, 0x20, RZ ;  /* 0x000000204b4b7810 */ /* 0x000fc80007ffe0ff */
[----:B------:R1:W-:Y:S03]  /*1b90*/  STG.E.128 desc[UR4][R72.64], R40 ;  /* 0x0000002848007986 */ /* 0x0003e6000c101d04 */
.L_x_5306:
[----:B------:R-:W-:Y:S05]  /*1ba0*/  BSYNC B1 ;  /* 0x0000000000017941 */ /* 0x000fea0003800000 */
.L_x_5305:
[----:B------:R-:W-:Y:S05]  /*1bb0*/  @!P4 BRA `(.L_x_5304) ;  /* 0x00000000007cc947 */ /* 0x000fea0003800000 */
[--C-:B------:R-:W-:Y:S01]  /*1bc0*/  FADD.FTZ R70, R36, -R68.reuse ;  /* 0x8000004424467221 */ /* 0x100fe20000010000 */
        /* <DEDUP_REMOVED lines=22> */
[----:B0-----:R-:W-:Y:S01]  /*1d30*/  FFMA.FTZ R77, R58, R72, R59 ;  /* 0x000000483a4d7223 */ /* 0x001fe2000001003b */
[----:B------:R-:W0:Y:S01]  /*1d40*/  LDC.64 R70, c[0x0][0x2b8] ;  /* 0x0000ae00ff467b82 */ /* 0x000e220000000a00 */
[----:B------:R-:W-:Y:S01]  /*1d50*/  FFMA.FTZ R73, R56, R41, R57 ;  /* 0x0000002938497223 */ /* 0x000fe20000010039 */
[----:B------:R-:W-:-:S02]  /*1d60*/  F2FP.BF16.F32.PACK_AB R43, R76, R43 ;  /* 0x0000002b4c2b723e */ /* 0x000fc400000010ff */
[----:B------:R-:W-:Y:S02]  /*1d70*/  F2FP.BF16.F32.PACK_AB R41, R77, R68 ;  /* 0x000000444d29723e */ /* 0x000fe400000010ff */
[----:B------:R-:W-:Y:S01]  /*1d80*/  F2FP.BF16.F32.PACK_AB R40, R73, R40 ;  /* 0x000000284928723e */ /* 0x000fe200000010ff */
[----:B0-----:R-:W-:-:S05]  /*1d90*/  IMAD.WIDE.U32 R70, R75, 0x10, R70 ;  /* 0x000000104b467825 */ /* 0x001fca00078e0046 */
[----:B------:R2:W-:Y:S02]  /*1da0*/  STG.E.128 desc[UR4][R70.64], R40 ;  /* 0x0000002846007986 */ /* 0x0005e4000c101d04 */
.L_x_5304:
[----:B------:R-:W-:Y:S05]  /*1db0*/  BSYNC B0 ;  /* 0x0000000000007941 */ /* 0x000fea0003800000 */
.L_x_5303:
[----:B-12---:R-:W1:Y:S02]  /*1dc0*/  LDC.64 R40, c[0x0][0x210] ;  /* 0x00008400ff287b82 */ /* 0x006e640000000a00 */
[----:B-1----:R-:W-:-:S04]  /*1dd0*/  LEA R45, R40, R45, 0x2 ;  /* 0x0000002d282d7211 */ /* 0x002fc800078e10ff */
[----:B------:R-:W-:-:S13]  /*1de0*/  ISETP.GE.AND P0, PT, R45, R41, PT ;  /* 0x000000292d00720c */ /* 0x000fda0003f06270 */
[----:B------:R-:W-:Y:S05]  /*1df0*/  @!P0 BRA `(.L_x_5307) ;  /* 0xffffffe8000c8947 */ /* 0x000fea000383ffff */
[----:B------:R-:W-:Y:S05]  /*1e00*/  EXIT ;  /* 0x000000000000794d */ /* 0x000fea0003800000 */
.L_x_5302:
        /* <DEDUP_REMOVED lines=8> */
.L_x_5309:
[----:B------:R-:W-:Y:S05]  /*1e90*/  BSYNC B0 ;  /* 0x0000000000007941 */ /* 0x000fea0003800000 */
.L_x_5308:
[----:B------:R-:W-:Y:S01]  /*1ea0*/  HFMA2.MMA R71, -RZ, RZ, 0, 1.1920928955078125e-07 ;  /* 0x00000002ff477435 */ /* 0x000fe200000001ff */
[----:B------:R-:W-:Y:S01]  /*1eb0*/  FADD.FTZ R76, R41, R75 ;  /* 0x0000004b294c7221 */ /* 0x000fe20000010000 */
[----:B------:R-:W-:Y:S01]  /*1ec0*/  IMAD.MOV.U32 R43, RZ, RZ, 0x1f ;  /* 0x0000001fff2b7424 */ /* 0x000fe200078e00ff */
[----:B------:R-:W-:Y:S01]  /*1ed0*/  MOV R42, 0xffffffff ;  /* 0xffffffff002a7802 */ /* 0x000fe20000000f00 */
[----:B------:R-:W0:Y:S07]  /*1ee0*/  LDC R74, c[0x0][0x290] ;  /* 0x0000a400ff4a7b82 */ /* 0x000e2e0000000800 */
[----:B0-----:R-:W-:Y:S05]  /*1ef0*/  WARPSYNC.COLLECTIVE R42, `(.L_x_5310) ;  /* 0x000000002a087348 */ /* 0x001fea0003c00000 */
[----:B------:R1:W2:Y:S02]  /*1f00*/  SHFL.BFLY P2, R75, R76, R71, R43 ;  /* 0x0c0000474c4b7389 */ /* 0x0002a4000004002b */
[----:B012---:R-:W-:Y:S01]  /*1f10*/  ENDCOLLECTIVE ;  /* 0x000000000000791b */ /* 0x007fe20003800000 */
.L_x_5310:
[----:B------:R-:W-:Y:S01]  /*1f20*/  HFMA2.MMA R71, -RZ, RZ, 0, 2.384185791015625e-07 ;  /* 0x00000004ff477435 */ /* 0x000fe200000001ff */
[----:B------:R-:W-:-:S05]  /*1f30*/  FADD.FTZ R77, R76, R75 ;  /* 0x0000004b4c4d7221 */ /* 0x000fca0000010000 */
[----:B------:R-:W-:-:S07]  /*1f40*/  MOV R76, R77 ;  /* 0x0000004d004c7202 */ /* 0x000fce0000000f00 */
[----:B------:R-:W-:Y:S05]  /*1f50*/  WARPSYNC.COLLECTIVE R42, `(.L_x_5311) ;  /* 0x000000002a087348 */ /* 0x000fea0003c00000 */
[----:B------:R0:W1:Y:S02]  /*1f60*/  SHFL.BFLY P2, R75, R76, R71, R43 ;  /* 0x0c0000474c4b7389 */ /* 0x000064000004002b */
[----:B01----:R-:W-:Y:S01]  /*1f70*/  ENDCOLLECTIVE ;  /* 0x000000000000791b */ /* 0x003fe20003800000 */
.L_x_5311:
[----:B------:R-:W-:Y:S01]  /*1f80*/  HFMA2.MMA R71, -RZ, RZ, 0, 4.76837158203125e-07 ;  /* 0x00000008ff477435 */ /* 0x000fe200000001ff */
[----:B------:R-:W-:-:S05]  /*1f90*/  FADD.FTZ R77, R77, R75 ;  /* 0x0000004b4d4d7221 */ /* 0x000fca0000010000 */
[----:B------:R-:W-:-:S07]  /*1fa0*/  MOV R76, R77 ;  /* 0x0000004d004c7202 */ /* 0x000fce0000000f00 */
[----:B------:R-:W-:Y:S05]  /*1fb0*/  WARPSYNC.COLLECTIVE R42, `(.L_x_5312) ;  /* 0x000000002a087348 */ /* 0x000fea0003c00000 */
[----:B------:R0:W1:Y:S02]  /*1fc0*/  SHFL.BFLY P2, R75, R76, R71, R43 ;  /* 0x0c0000474c4b7389 */ /* 0x000064000004002b */
[----:B01----:R-:W-:Y:S01]  /*1fd0*/  ENDCOLLECTIVE ;  /* 0x000000000000791b */ /* 0x003fe20003800000 */
.L_x_5312:
[----:B------:R-:W-:Y:S01]  /*1fe0*/  HFMA2.MMA R71, -RZ, RZ, 0, 9.5367431640625e-07 ;  /* 0x00000010ff477435 */ /* 0x000fe200000001ff */
[----:B------:R-:W-:-:S05]  /*1ff0*/  FADD.FTZ R40, R77, R75 ;  /* 0x0000004b4d287221 */ /* 0x000fca0000010000 */
[----:B------:R-:W-:-:S07]  /*2000*/  MOV R76, R40 ;  /* 0x00000028004c7202 */ /* 0x000fce0000000f00 */
[----:B------:R-:W-:Y:S05]  /*2010*/  WARPSYNC.COLLECTIVE R42, `(.L_x_5313) ;  /* 0x000000002a087348 */ /* 0x000fea0003c00000 */
[----:B------:R0:W1:Y:S02]  /*2020*/  SHFL.BFLY P2, R75, R76, R71, R43 ;  /* 0x0c0000474c4b7389 */ /* 0x000064000004002b */
[----:B01----:R-:W-:Y:S01]  /*2030*/  ENDCOLLECTIVE ;  /* 0x000000000000791b */ /* 0x003fe20003800000 */
.L_x_5313:
        /* <DEDUP_REMOVED lines=41> */
.L_x_5314:
[----:B------:R-:W-:Y:S01]  /*22d0*/  HFMA2.MMA R71, -RZ, RZ, 0, 1.1920928955078125e-07 ;  /* 0x00000002ff477435 */ /* 0x000fe200000001ff */
[----:B------:R-:W-:-:S05]  /*22e0*/  FADD.FTZ R41, R40, R75 ;  /* 0x0000004b28297221 */ /* 0x000fca0000010000 */
[----:B------:R-:W-:-:S07]  /*22f0*/  MOV R76, R41 ;  /* 0x00000029004c7202 */ /* 0x000fce0000000f00 */
[----:B------:R-:W-:Y:S05]  /*2300*/  WARPSYNC.COLLECTIVE R42, `(.L_x_5315) ;  /* 0x000000002a087348 */ /* 0x000fea0003c00000 */
[----:B------:R0:W1:Y:S02]  /*2310*/  SHFL.BFLY P2, R75, R76, R71, R43 ;  /* 0x0c0000474c4b7389 */ /* 0x000064000004002b */
[----:B01----:R-:W-:Y:S01]  /*2320*/  ENDCOLLECTIVE ;  /* 0x000000000000791b */ /* 0x003fe20003800000 */
.L_x_5315:
[----:B------:R-:W-:Y:S01]  /*2330*/  MOV R71, 0x4 ;  /* 0x0000000400477802 */ /* 0x000fe20000000f00 */
[----:B------:R-:W-:-:S07]  /*2340*/  FADD.FTZ R76, R41, R75 ;  /* 0x0000004b294c7221 */ /* 0x000fce0000010000 */
[----:B------:R-:W-:Y:S05]  /*2350*/  WARPSYNC.COLLECTIVE R42, `(.L_x_5316) ;  /* 0x000000002a087348 */ /* 0x000fea0003c00000 */
[----:B------:R0:W1:Y:S02]  /*2360*/  SHFL.BFLY P2, R75, R76, R71, R43 ;  /* 0x0c0000474c4b7389 */ /* 0x000064000004002b */
[----:B01----:R-:W-:Y:S01]  /*2370*/  ENDCOLLECTIVE ;  /* 0x000000000000791b */ /* 0x003fe20003800000 */
.L_x_5316:
[----:B------:R-:W-:Y:S01]  /*2380*/  HFMA2.MMA R71, -RZ, RZ, 0, 4.76837158203125e-07 ;  /* 0x00000008ff477435 */ /* 0x000fe200000001ff */
[----:B------:R-:W-:-:S05]  /*2390*/  FADD.FTZ R77, R76, R75 ;  /* 0x0000004b4c4d7221 */ /* 0x000fca0000010000 */
[----:B------:R-:W-:-:S07]  /*23a0*/  MOV R76, R77 ;  /* 0x0000004d004c7202 */ /* 0x000fce0000000f00 */
[----:B------:R-:W-:Y:S05]  /*23b0*/  WARPSYNC.COLLECTIVE R42, `(.L_x_5317) ;  /* 0x000000002a087348 */ /* 0x000fea0003c00000 */
[----:B------:R0:W1:Y:S02]  /*23c0*/  SHFL.BFLY P2, R75, R76, R71, R43 ;  /* 0x0c0000474c4b7389 */ /* 0x000064000004002b */
[----:B01----:R-:W-:Y:S01]  /*23d0*/  ENDCOLLECTIVE ;  /* 0x000000000000791b */ /* 0x003fe20003800000 */
.L_x_5317:
[----:B------:R-:W-:Y:S01]  /*23e0*/  HFMA2.MMA R71, -RZ, RZ, 0, 9.5367431640625e-07 ;  /* 0x00000010ff477435 */ /* 0x000fe200000001ff */
[----:B------:R-:W-:-:S05]  /*23f0*/  FADD.FTZ R77, R77, R75 ;  /* 0x0000004b4d4d7221 */ /* 0x000fca0000010000 */
[----:B------:R-:W-:-:S07]  /*2400*/  MOV R76, R77 ;  /* 0x0000004d004c7202 */ /* 0x000fce0000000f00 */
[----:B------:R-:W-:Y:S05]  /*2410*/  WARPSYNC.COLLECTIVE R42, `(.L_x_5318) ;  /* 0x000000002a087348 */ /* 0x000fea0003c00000 */
[----:B------:R0:W1:Y:S02]  /*2420*/  SHFL.BFLY P2, R75, R76, R71, R43 ;  /* 0x0c0000474c4b7389 */ /* 0x000064000004002b */
[----:B01----:R-:W-:Y:S01]  /*2430*/  ENDCOLLECTIVE ;  /* 0x000000000000791b */ /* 0x003fe20003800000 */
.L_x_5318:
[----:B------:R-:W-:Y:S05]  /*2440*/  BRA `(.L_x_5319) ;  /* 0xfffffff000ec7947 */ /* 0x000fea000383ffff */
.L_x_5320:
        /* <DEDUP_REMOVED lines=11> */
.L_x_16522:


//--------------------- .text._ZN10layer_norm13ln_fwd_kernelINS_13Kernel_traitsI13__nv_bfloat16S2_fS2_fjLj512ELj1ELj4ELj1ELj16ENS_18Kernel_traits_baseILj512ES2_S2_fS2_fjLj128EEEEELb0ELb0ELb1ELb1EEEvNS_9FwdParamsE --------------------------
	.section	.text._ZN10layer_norm13ln_fwd_kernelINS_13Kernel_traitsI13__nv_bfloat16S2_fS2_fjLj512ELj1ELj4ELj1ELj16ENS_18Kernel_traits_baseILj512ES2_S2_fS2_fjLj128EEEEELb0ELb0ELb1ELb1EEEvNS_9FwdParamsE,"ax",@progbits
	.align	128
        .global         _ZN10layer_norm13ln_fwd_kernelINS_13Kernel_traitsI13__nv_bfloat16S2_fS2_fjLj512ELj1ELj4ELj1ELj16ENS_18Kernel_traits_baseILj512ES2_S2_fS2_fjLj128EEEEELb0ELb0ELb1ELb1EEEvNS_9FwdParamsE
        .type           _ZN10layer_norm13ln_fwd_kernelINS_13Kernel_traitsI13__nv_bfloat16S2_fS2_fjLj512ELj1ELj4ELj1ELj16ENS_18Kernel_traits_baseILj512ES2_S2_fS2_fjLj128EEEEELb0ELb0ELb1ELb1EEEvNS_9FwdParamsE,@function
        .size           _ZN10layer_norm13ln_fwd_kernelINS_13Kernel_traitsI13__nv_bfloat16S2_fS2_fjLj512ELj1ELj4ELj1ELj16ENS_18Kernel_traits_baseILj512ES2_S2_fS2_fjLj128EEEEELb0ELb0ELb1ELb1EEEvNS_9FwdParamsE,(.L_x_16523 - _ZN10layer_norm13ln_fwd_kernelINS_13Kernel_traitsI13__nv_bfloat16S2_fS2_fjLj512ELj1ELj4ELj1ELj16ENS_18Kernel_traits_baseILj512ES2_S2_fS2_fjLj128EEEEELb0ELb0ELb1ELb1EEEvNS_9FwdParamsE)
        .other          _ZN10layer_norm13ln_fwd_kernelINS_13Kernel_traitsI13__nv_bfloat16S2_fS2_fjLj512ELj1ELj4ELj1ELj16ENS_18Kernel_traits_baseILj512ES2_S2_fS2_fjLj128EEEEELb0ELb0ELb1ELb1EEEvNS_9FwdParamsE,@"STO_CUDA_ENTRY STV_DEFAULT"
_ZN10layer_norm13ln_fwd_kernelINS_13Kernel_traitsI13__nv_bfloat16S2_fS2_fjLj512ELj1ELj4ELj1ELj16ENS_18Kernel_traits_baseILj512ES2_S2_fS2_fjLj128EEEEELb0ELb0ELb1ELb1EEEvNS_9FwdParamsE:
.text._ZN10layer_norm13ln_fwd_kernelINS_13Kernel_traitsI13__nv_bfloat16S2_fS2_fjLj512ELj1ELj4ELj1ELj16ENS_18Kernel_traits_baseILj512ES2_S2_fS2_fjLj128EEEEELb0ELb0ELb1ELb1EEEvNS_9FwdParamsE:
        /* <DEDUP_REMOVED lines=29> */
[----:B------:R-:W-:Y:S01]  /*01d0*/  ULDC UR7, c[0x0][0x2d8] ;  /* 0x0000b60000077ab9 */ /* 0x000fe20000000800 */
[----:B------:R-:W-:-:S02]  /*01e0*/  PRMT R46, R20, 0x7632, R46 ;  /* 0x00007632142e7816 */ /* 0x000fc4000000002e */
[----:B------:R-:W-:Y:S02]  /*01f0*/  PRMT R47, R21, 0x7632, R47 ;  /* 0x00007632152f7816 */ /* 0x000fe4000000002f */
[----:B------:R-:W-:Y:S02]  /*0200*/  PRMT R48, R22, 0x7632, R48 ;  /* 0x0000763216307816 */ /* 0x000fe40000000030 */
[----:B------:R-:W-:Y:S02]  /*0210*/  PRMT R49, R23, 0x7632, R49 ;  /* 0x0000763217317816 */ /* 0x000fe40000000031 */
[----:B------:R-:W-:Y:S02]  /*0220*/  PRMT R50, R4, 0x7632, R50 ;  /* 0x0000763204327816 */ /* 0x000fe40000000032 */
        /* <DEDUP_REMOVED lines=20> */
[----:B------:R-:W-:Y:S01]  /*0370*/  ULDC UR6, c[0x0][0x29c] ;  /* 0x0000a70000067ab9 */ /* 0x000fe20000000800 */
[----:B--2---:R-:W-:-:S02]  /*0380*/  PRMT R59, R16, 0x7632, R59 ;  /* 0x00007632103b7816 */ /* 0x004fc4000000003b */
[----:B------:R-:W-:Y:S02]  /*0390*/  PRMT R58, R17, 0x7632, R58 ;  /* 0x00007632113a7816 */ /* 0x000fe4000000003a */
[----:B------:R-:W-:Y:S02]  /*03a0*/  PRMT R61, R18, 0x7632, R61 ;  /* 0x00007632123d7816 */ /* 0x000fe4000000003d */
        /* <DEDUP_REMOVED lines=21> */
.L_x_5356:
[----:B0-----:R-:W0:Y:S08]  /*0500*/  LDC.64 R34, c[0x0][0x230] ;  /* 0x00008c00ff227b82 */ /* 0x001e300000000a00 */
[----:B------:R-:W1:Y:S08]  /*0510*/  LDC.64 R24, c[0x0][0x280] ;  /* 0x0000a000ff187b82 */ /* 0x000e700000000a00 */
[----:B------:R-:W2:Y:S01]  /*0520*/  LDC R67, c[0x0][0x218] ;  /* 0x00008600ff437b82 */ /* 0x000ea20000000800 */
[----:B0-----:R-:W-:Y:S01]  /*0530*/  ISETP.NE.U32.AND P0, PT, R34, RZ, PT ;  /* 0x000000ff2200720c */ /* 0x001fe20003f05070 */
[----:B------:R-:W-:-:S06]  /*0540*/  HFMA2.MMA R71, -RZ, RZ, 0, 0 ;  /* 0x00000000ff477435 */ /* 0x000fcc00000001ff */
[----:B------:R-:W0:Y:S01]  /*0550*/  LDC.64 R52, c[0x0][0x238] ;  /* 0x00008e00ff347b82 */ /* 0x000e220000000a00 */
[----:B------:R-:W-:Y:S01]  /*0560*/  ISETP.NE.AND.EX P0, PT, R35, RZ, PT, P0 ;  /* 0x000000ff2300720c */ /* 0x000fe20003f05300 */
[----:B-1----:R-:W-:-:S05]  /*0570*/  IMAD.WIDE R24, R44, 0x4, R24 ;  /* 0x000000042c187825 */ /* 0x002fca00078e0218 */
[----:B------:R1:W3:Y:S01]  /*0580*/  LDG.E R30, desc[UR4][R24.64] ;  /* 0x00000004181e7981 */ /* 0x0002e2000c1e1900 */
[----:B--2---:R-:W-:-:S06]  /*0590*/  IMAD R28, R44, R67, RZ ;  /* 0x000000432c1c7224 */ /* 0x004fcc00078e02ff */
[----:B------:R-:W2:Y:S01]  /*05a0*/  @P0 LDC.64 R26, c[0x0][0x230] ;  /* 0x00008c00ff1a0b82 */ /* 0x000ea20000000a00 */
[----:B------:R-:W-:-:S04]  /*05b0*/  SHF.R.S32.HI R29, RZ, 0x1f, R28 ;  /* 0x0000001fff1d7819 */ /* 0x000fc8000001141c */
[----:B------:R-:W-:-:S03]  /*05c0*/  LEA.HI R29, R29, R28, RZ, 0x3 ;  /* 0x0000001c1d1d7211 */ /* 0x000fc600078f18ff */
[----:B-1----:R-:W1:Y:S01]  /*05d0*/  LDC.64 R24, c[0x0][0x288] ;  /* 0x0000a200ff187b82 */ /* 0x002e620000000a00 */
[----:B------:R-:W-:-:S07]  /*05e0*/  LEA.HI.SX32 R37, R29, R66, 0x1d ;  /* 0x000000421d257211 */ /* 0x000fce00078feaff */
[----:B------:R-:W4:Y:S01]  /*05f0*/  @P0 LDC.64 R32, c[0x0][0x230] ;  /* 0x00008c00ff200b82 */ /* 0x000f220000000a00 */
[----:B--2---:R-:W-:-:S05]  /*0600*/  @P0 IMAD.WIDE.U32 R26, R37, 0x20, R26 ;  /* 0x00000020251a0825 */ /* 0x004fca00078e001a */
[----:B------:R-:W2:Y:S04]  /*0610*/  @P0 LDG.E.128 R12, desc[UR4][R26.64] ;  /* 0x000000041a0c0981 */ /* 0x000ea8000c1e1d00 */
[----:B------:R-:W2:Y:S01]  /*0620*/  @P0 LDG.E.128 R16, desc[UR4][R26.64+0x10] ;  /* 0x000010041a100981 */ /* 0x000ea2000c1e1d00 */
[----:B-1----:R-:W-:-:S06]  /*0630*/  IMAD.WIDE R68, R44, 0x4, R24 ;  /* 0x000000042c447825 */ /* 0x002fcc00078e0218 */
[----:B-----5:R-:W5:Y:S01]  /*0640*/  LDG.E R68, desc[UR4][R68.64] ;  /* 0x0000000444447981 */ /* 0x020f62000c1e1900 */
[C---:B------:R-:W-:Y:S01]  /*0650*/  IADD3 R55, R37.reuse, 0x20, RZ ;  /* 0x0000002025377810 */ /* 0x040fe20007ffe0ff */
[----:B------:R-:W-:Y:S01]  /*0660*/  BSSY B0, `(.L_x_5321) ;  /* 0x0000029000007945 */ /* 0x000fe20003800000 */
[----:B0-----:R-:W-:-:S04]  /*0670*/  IMAD.WIDE.U32 R36, R37, 0x20, R52 ;  /* 0x0000002025247825 */ /* 0x001fc800078e0034 */
[----:B----4-:R-:W-:Y:S01]  /*0680*/  @P0 IMAD.WIDE.U32 R32, R55, 0x20, R32 ;  /* 0x0000002037200825 */ /* 0x010fe200078e0020 */
[C---:B---3--:R-:W-:Y:S02]  /*0690*/  ISETP.GE.AND P6, PT, R30.reuse, 0x1, PT ;  /* 0x000000011e00780c */ /* 0x048fe40003fc6270 */
[----:B------:R-:W-:-:S11]  /*06a0*/  ISETP.GT.AND P5, PT, R30, RZ, PT ;  /* 0x000000ff1e00720c */ /* 0x000fd60003fa4270 */
[----:B------:R-:W0:Y:S01]  /*06b0*/  @P6 LDC.64 R24, c[0x0][0x220] ;  /* 0x00008800ff186b82 */ /* 0x000e220000000a00 */
[----:B------:R-:W-:-:S05]  /*06c0*/  @P6 IADD3 R28, R30, -0x1, RZ ;  /* 0xffffffff1e1c6810 */ /* 0x000fca0007ffe0ff */
[----:B------:R-:W-:Y:S01]  /*06d0*/  @P6 IMAD R28, R28, R67, RZ ;  /* 0x000000431c1c6224 */ /* 0x000fe200078e02ff */
[C---:B------:R-:W-:Y:S02]  /*06e0*/  @!P5 ISETP.NE.U32.AND P2, PT, R34.reuse, RZ, PT ;  /* 0x000000ff2200d20c */ /* 0x040fe40003f45070 */
[----:B------:R-:W-:Y:S02]  /*06f0*/  @!P5 ISETP.NE.U32.AND P3, PT, R34, RZ, PT ;  /* 0x000000ff2200d20c */ /* 0x000fe40003f65070 */
[----:B------:R-:W-:Y:S02]  /*0700*/  @P6 SHF.R.S32.HI R29, RZ, 0x1f, R28 ;  /* 0x0000001fff1d6819 */ /* 0x000fe4000001141c */
[----:B------:R-:W-:Y:S02]  /*0710*/  @!P5 ISETP.NE.AND.EX P2, PT, R35, RZ, PT, P2 ;  /* 0x000000ff2300d20c */ /* 0x000fe40003f45320 */
[----:B------:R-:W-:Y:S02]  /*0720*/  @P6 LEA.HI R29, R29, R28, RZ, 0x3 ;  /* 0x0000001c1d1d6211 */ /* 0x000fe400078f18ff */
[----:B------:R-:W-:-:S02]  /*0730*/  @!P5 ISETP.NE.AND.EX P3, PT, R35, RZ, PT, P3 ;  /* 0x000000ff2300d20c */ /* 0x000fc40003f65330 */
[----:B------:R-:W-:Y:S02]  /*0740*/  @P6 LEA.HI.SX32 R71, R29, R66, 0x1d ;  /* 0x000000421d476211 */ /* 0x000fe400078feaff */
[----:B--2---:R-:W-:Y:S02]  /*0750*/  @!P5 FSEL R29, R13, RZ, P2 ;  /* 0x000000ff0d1dd208 */ /* 0x004fe40001000000 */
[----:B------:R-:W-:Y:S01]  /*0760*/  @!P5 FSEL R30, R14, RZ, P3 ;  /* 0x000000ff0e1ed208 */ /* 0x000fe20001800000 */
[----:B0-----:R-:W-:Y:S01]  /*0770*/  @P6 IMAD.WIDE.U32 R24, R71, 0x10, R24 ;  /* 0x0000001047186825 */ /* 0x001fe200078e0018 */
[C---:B------:R-:W-:Y:S02]  /*0780*/  @!P5 ISETP.NE.U32.AND P1, PT, R34.reuse, RZ, PT ;  /* 0x000000ff2200d20c */ /* 0x040fe40003f25070 */
[C---:B------:R-:W-:Y:S02]  /*0790*/  @!P5 ISETP.NE.U32.AND P2, PT, R34.reuse, RZ, PT ;  /* 0x000000ff2200d20c */ /* 0x040fe40003f45070 */
[----:B------:R-:W-:Y:S01]  /*07a0*/  @!P5 ISETP.NE.U32.AND P3, PT, R34, RZ, PT ;  /* 0x000000ff2200d20c */ /* 0x000fe20003f65070 */
[----:B------:R0:W5:Y:S01]  /*07b0*/  @P6 LDG.E.128 R20, desc[UR4][R24.64] ;  /* 0x0000000418146981 */ /* 0x000162000c1e1d00 */
[----:B------:R-:W-:-:S02]  /*07c0*/  @!P5 ISETP.NE.AND.EX P1, PT, R35, RZ, PT, P1 ;  /* 0x000000ff2300d20c */ /* 0x000fc40003f25310 */
[C---:B------:R-:W-:Y:S02]  /*07d0*/  @!P5 ISETP.NE.AND.EX P2, PT, R35.reuse, RZ, PT, P2 ;  /* 0x000000ff2300d20c */ /* 0x040fe40003f45320 */
[----:B------:R-:W-:Y:S02]  /*07e0*/  @!P5 ISETP.NE.AND.EX P3, PT, R35, RZ, PT, P3 ;  /* 0x000000ff2300d20c */ /* 0x000fe40003f65330 */
[----:B------:R-:W-:Y:S02]  /*07f0*/  @!P5 FSEL R31, R15, RZ, P1 ;  /* 0x000000ff0f1fd208 */ /* 0x000fe40000800000 */
[----:B------:R-:W-:Y:S02]  /*0800*/  @!P5 ISETP.NE.U32.AND P1, PT, R34, RZ, PT ;  /* 0x000000ff2200d20c */ /* 0x000fe40003f25070 */
[----:B0-----:R-:W-:Y:S02]  /*0810*/  @!P5 FSEL R24, R16, RZ, P2 ;  /* 0x000000ff1018d208 */ /* 0x001fe40001000000 */
[----:B------:R-:W-:-:S02]  /*0820*/  @!P5 FSEL R25, R17, RZ, P3 ;  /* 0x000000ff1119d208 */ /* 0x000fc40001800000 */
[C---:B------:R-:W-:Y:S02]  /*0830*/  @!P5 ISETP.NE.U32.AND P2, PT, R34.reuse, RZ, PT ;  /* 0x000000ff2200d20c */ /* 0x040fe40003f45070 */
[----:B------:R-:W-:Y:S02]  /*0840*/  @!P5 ISETP.NE.U32.AND P3, PT, R34, RZ, PT ;  /* 0x000000ff2200d20c */ /* 0x000fe40003f65070 */
[C---:B------:R-:W-:Y:S02]  /*0850*/  @!P5 ISETP.NE.AND.EX P1, PT, R35.reuse, RZ, PT, P1 ;  /* 0x000000ff2300d20c */ /* 0x040fe40003f25310 */
[C---:B------:R-:W-:Y:S02]  /*0860*/  @!P5 ISETP.NE.AND.EX P2, PT, R35.reuse, RZ, PT, P2 ;  /* 0x000000ff2300d20c */ /* 0x040fe40003f45320 */
[----:B------:R-:W-:Y:S02]  /*0870*/  @!P5 ISETP.NE.AND.EX P3, PT, R35, RZ, PT, P3 ;  /* 0x000000ff2300d20c */ /* 0x000fe40003f65330 */
[----:B------:R-:W-:-:S02]  /*0880*/  @!P5 FSEL R26, R18, RZ, P2 ;  /* 0x000000ff121ad208 */ /* 0x000fc40001000000 */
[----:B------:R-:W-:Y:S02]  /*0890*/  @!P5 FSEL R27, R19, RZ, P3 ;  /* 0x000000ff131bd208 */ /* 0x000fe40001800000 */
[----:B------:R-:W-:Y:S01]  /*08a0*/  @!P5 FSEL R28, R12, RZ, P1 ;  /* 0x000000ff0c1cd208 */ /* 0x000fe20000800000 */
[----:B------:R-:W-:Y:S06]  /*08b0*/  @!P5 BRA `(.L_x_5322) ;  /* 0x00000000000cd947 */ /* 0x000fec0003800000 */
[----:B-----5:R-:W-:-:S05]  /*08c0*/  SHF.L.U32 R28, R20, 0x10, RZ ;  /* 0x00000010141c7819 */ /* 0x020fca00000006ff */
[----:B------:R-:W-:-:S04]  /*08d0*/  FMUL.FTZ R28, R28, UR6 ;  /* 0x000000061c1c7c20 */ /* 0x000fc80008410000 */
[----:B------:R-:W-:-:S07]  /*08e0*/  @P0 FADD.FTZ R28, R12, R28 ;  /* 0x0000001c0c1c0221 */ /* 0x000fce0000010000 */
.L_x_5322:
[----:B------:R-:W-:Y:S05]  /*08f0*/  BSYNC B0 ;  /* 0x0000000000007941 */ /* 0x000fea0003800000 */
.L_x_5321:
[----:B------:R-:W-:Y:S04]  /*0900*/  BSSY B0, `(.L_x_5323) ;  /* 0x0000006000007945 */ /* 0x000fe80003800000 */
[----:B------:R-:W-:Y:S05]  /*0910*/  @!P5 BRA `(.L_x_5324) ;  /* 0x000000000010d947 */ /* 0x000fea0003800000 */
[----:B-----5:R-:W-:-:S04]  /*0920*/  PRMT R29, R20, 0x7632, R29 ;  /* 0x00007632141d7816 */ /* 0x020fc8000000001d */
[----:B------:R-:W-:-:S05]  /*0930*/  SHF.L.U32 R29, R29, 0x10, RZ ;  /* 0x000000101d1d7819 */ /* 0x000fca00000006ff */
[----:B------:R-:W-:-:S04]  /*0940*/  FMUL.FTZ R29, R29, UR6 ;  /* 0x000000061d1d7c20 */ /* 0x000fc80008410000 */
[----:B------:R-:W-:-:S07]  /*0950*/  @P0 FADD.FTZ R29, R13, R29 ;  /* 0x0000001d0d1d0221 */ /* 0x000fce0000010000 */
.L_x_5324:
[----:B------:R-:W-:Y:S05]  /*0960*/  BSYNC B0 ;  /* 0x0000000000007941 */ /* 0x000fea0003800000 */
.L_x_5323:
[----:B------:R-:W-:Y:S04]  /*0970*/  BSSY B0, `(.L_x_5325) ;  /* 0x0000005000007945 */ /* 0x000fe80003800000 */
[----:B------:R-:W-:Y:S05]  /*0980*/  @!P5 BRA `(.L_x_5326) ;  /* 0x00000000000cd947 */ /* 0x000fea0003800000 */
[----:B-----5:R-:W-:-:S05]  /*0990*/  SHF.L.U32 R30, R21, 0x10, RZ ;  /* 0x00000010151e7819 */ /* 0x020fca00000006ff */
[----:B------:R-:W-:-:S04]  /*09a0*/  FMUL.FTZ R30, R30, UR6 ;  /* 0x000000061e1e7c20 */ /* 0x000fc80008410000 */
[----:B------:R-:W-:-:S07]  /*09b0*/  @P0 FADD.FTZ R30, R14, R30 ;  /* 0x0000001e0e1e0221 */ /* 0x000fce0000010000 */
.L_x_5326:
[----:B------:R-:W-:Y:S05]  /*09c0*/  BSYNC B0 ;  /* 0x0000000000007941 */ /* 0x000fea0003800000 */
.L_x_5325:
[----:B------:R-:W-:Y:S04]  /*09d0*/  BSSY B0, `(.L_x_5327) ;  /* 0x0000006000007945 */ /* 0x000fe80003800000 */
[----:B------:R-:W-:Y:S05]  /*09e0*/  @!P5 BRA `(.L_x_5328) ;  /* 0x000000000010d947 */ /* 0x000fea0003800000 */
[----:B-----5:R-:W-:-:S04]  /*09f0*/  PRMT R31, R21, 0x7632, R31 ;  /* 0x00007632151f7816 */ /* 0x020fc8000000001f */
[----:B------:R-:W-:-:S05]  /*0a00*/  SHF.L.U32 R31, R31, 0x10, RZ ;  /* 0x000000101f1f7819 */ /* 0x000fca00000006ff */
[----:B------:R-:W-:-:S04]  /*0a10*/  FMUL.FTZ R31, R31, UR6 ;  /* 0x000000061f1f7c20 */ /* 0x000fc80008410000 */
[----:B------:R-:W-:-:S07]  /*0a20*/  @P0 FADD.FTZ R31, R15, R31 ;  /* 0x0000001f0f1f0221 */ /* 0x000fce0000010000 */
.L_x_5328:
[----:B------:R-:W-:Y:S05]  /*0a30*/  BSYNC B0 ;  /* 0x0000000000007941 */ /* 0x000fea0003800000 */
.L_x_5327:
[----:B------:R-:W-:Y:S04]  /*0a40*/  BSSY B0, `(.L_x_5329) ;  /* 0x0000005000007945 */ /* 0x000fe80003800000 */
[----:B------:R-:W-:Y:S05]  /*0a50*/  @!P5 BRA `(.L_x_5330) ;  /* 0x00000000000cd947 */ /* 0x000fea0003800000 */
[----:B-----5:R-:W-:-:S05]  /*0a60*/  SHF.L.U32 R24, R22, 0x10, RZ ;  /* 0x0000001016187819 */ /* 0x020fca00000006ff */
[----:B------:R-:W-:-:S04]  /*0a70*/  FMUL.FTZ R24, R24, UR6 ;  /* 0x0000000618187c20 */ /* 0x000fc80008410000 */
[----:B------:R-:W-:-:S07]  /*0a80*/  @P0 FADD.FTZ R24, R16, R24 ;  /* 0x0000001810180221 */ /* 0x000fce0000010000 */
.L_x_5330:
[----:B------:R-:W-:Y:S05]  /*0a90*/  BSYNC B0 ;  /* 0x0000000000007941 */ /* 0x000fea0003800000 */
.L_x_5329:
[----:B------:R-:W-:Y:S04]  /*0aa0*/  BSSY B0, `(.L_x_5331) ;  /* 0x0000006000007945 */ /* 0x000fe80003800000 */
[----:B------:R-:W-:Y:S05]  /*0ab0*/  @!P5 BRA `(.L_x_5332) ;  /* 0x000000000010d947 */ /* 0x000fea0003800000 */
[----:B-----5:R-:W-:-:S04]  /*0ac0*/  PRMT R25, R22, 0x7632, R25 ;  /* 0x0000763216197816 */ /* 0x020fc80000000019 */
[----:B------:R-:W-:-:S05]  /*0ad0*/  SHF.L.U32 R25, R25, 0x10, RZ ;  /* 0x0000001019197819 */ /* 0x000fca00000006ff */
[----:B------:R-:W-:-:S04]  /*0ae0*/  FMUL.FTZ R25, R25, UR6 ;  /* 0x0000000619197c20 */ /* 0x000fc80008410000 */
[----:B------:R-:W-:-:S07]  /*0af0*/  @P0 FADD.FTZ R25, R17, R25 ;  /* 0x0000001911190221 */ /* 0x000fce0000010000 */
.L_x_5332:
[----:B------:R-:W-:Y:S05]  /*0b00*/  BSYNC B0 ;  /* 0x0000000000007941 */ /* 0x000fea0003800000 */
.L_x_5331:
[----:B------:R-:W-:Y:S04]  /*0b10*/  BSSY B0, `(.L_x_5333) ;  /* 0x0000005000007945 */ /* 0x000fe80003800000 */
[----:B------:R-:W-:Y:S05]  /*0b20*/  @!P5 BRA `(.L_x_5334) ;  /* 0x00000000000cd947 */ /* 0x000fea0003800000 */
[----:B-----5:R-:W-:-:S05]  /*0b30*/  SHF.L.U32 R26, R23, 0x10, RZ ;  /* 0x00000010171a7819 */ /* 0x020fca00000006ff */
[----:B------:R-:W-:-:S04]  /*0b40*/  FMUL.FTZ R26, R26, UR6 ;  /* 0x000000061a1a7c20 */ /* 0x000fc80008410000 */
[----:B------:R-:W-:-:S07]  /*0b50*/  @P0 FADD.FTZ R26, R18, R26 ;  /* 0x0000001a121a0221 */ /* 0x000fce0000010000 */
.L_x_5334:
[----:B------:R-:W-:Y:S05]  /*0b60*/  BSYNC B0 ;  /* 0x0000000000007941 */ /* 0x000fea0003800000 */
.L_x_5333:
[----:B------:R-:W-:Y:S04]  /*0b70*/  BSSY B0, `(.L_x_5335) ;  /* 0x0000006000007945 */ /* 0x000fe80003800000 */
[----:B------:R-:W-:Y:S05]  /*0b80*/  @!P5 BRA `(.L_x_5336) ;  /* 0x000000000010d947 */ /* 0x000fea0003800000 */
[----:B-----5:R-:W-:-:S04]  /*0b90*/  PRMT R27, R23, 0x7632, R27 ;  /* 0x00007632171b7816 */ /* 0x020fc8000000001b */
[----:B------:R-:W-:-:S05]  /*0ba0*/  SHF.L.U32 R27, R27, 0x10, RZ ;  /* 0x000000101b1b7819 */ /* 0x000fca00000006ff */
[----:B------:R-:W-:-:S04]  /*0bb0*/  FMUL.FTZ R27, R27, UR6 ;  /* 0x000000061b1b7c20 */ /* 0x000fc80008410000 */
[----:B------:R-:W-:-:S07]  /*0bc0*/  @P0 FADD.FTZ R27, R19, R27 ;  /* 0x0000001b131b0221 */ /* 0x000fce0000010000 */
.L_x_5336:
[----:B------:R-:W-:Y:S05]  /*0bd0*/  BSYNC B0 ;  /* 0x0000000000007941 */ /* 0x000fea0003800000 */
.L_x_5335:
[----:B------:R-:W-:Y:S01]  /*0be0*/  STG.E.128 desc[UR4][R36.64], R28 ;  /* 0x0000001c24007986 */ /* 0x000fe2000c101d04 */
[----:B------:R-:W0:Y:S03]  /*0bf0*/  @P6 LDC.64 R38, c[0x0][0x220] ;  /* 0x00008800ff266b82 */ /* 0x000e260000000a00 */
[----:B------:R1:W-:Y:S04]  /*0c00*/  STG.E.128 desc[UR4][R36.64+0x10], R24 ;  /* 0x0000101824007986 */ /* 0x0003e8000c101d04 */
[----:B------:R-:W1:Y:S04]  /*0c10*/  @P0 LDG.E.128 R12, desc[UR4][R32.64] ;  /* 0x00000004200c0981 */ /* 0x000e68000c1e1d00 */
[----:B------:R-:W2:Y:S01]  /*0c20*/  @P0 LDG.E.128 R16, desc[UR4][R32.64+0x10] ;  /* 0x0000100420100981 */ /* 0x000ea2000c1e1d00 */
[----:B------:R-:W-:-:S02]  /*0c30*/  @P6 IADD3 R71, R71, 0x20, RZ ;  /* 0x0000002047476810 */ /* 0x000fc40007ffe0ff */
[C---:B------:R-:W-:Y:S02]  /*0c40*/  @!P5 ISETP.NE.U32.AND P2, PT, R34.reuse, RZ, PT ;  /* 0x000000ff2200d20c */ /* 0x040fe40003f45070 */
[C---:B------:R-:W-:Y:S02]  /*0c50*/  @!P5 ISETP.NE.U32.AND P1, PT, R34.reuse, RZ, PT ;  /* 0x000000ff2200d20c */ /* 0x040fe40003f25070 */
[----:B------:R-:W-:Y:S01]  /*0c60*/  @!P5 ISETP.NE.U32.AND P3, PT, R34, RZ, PT ;  /* 0x000000ff2200d20c */ /* 0x000fe20003f65070 */
[----:B0-----:R-:W-:-:S05]  /*0c70*/  @P6 IMAD.WIDE.U32 R38, R71, 0x10, R38 ;  /* 0x0000001047266825 */ /* 0x001fca00078e0026 */
[----:B-----5:R0:W5:Y:S01]  /*0c80*/  @P6 LDG.E.128 R20, desc[UR4][R38.64] ;  /* 0x0000000426146981 */ /* 0x020162000c1e1d00 */
[----:B------:R-:W-:Y:S01]  /*0c90*/  @!P5 ISETP.NE.U32.AND P6, PT, R34, RZ, PT ;  /* 0x000000ff2200d20c */ /* 0x000fe20003fc5070 */
[----:B------:R-:W-:Y:S01]  /*0ca0*/  BSSY B0, `(.L_x_5337) ;  /* 0x0000019000007945 */ /* 0x000fe20003800000 */
[C---:B------:R-:W-:Y:S02]  /*0cb0*/  @!P5 ISETP.NE.AND.EX P2, PT, R35.reuse, RZ, PT, P2 ;  /* 0x000000ff2300d20c */ /* 0x040fe40003f45320 */
[C---:B------:R-:W-:Y:S02]  /*0cc0*/  @!P5 ISETP.NE.AND.EX P1, PT, R35.reuse, RZ, PT, P1 ;  /* 0x000000ff2300d20c */ /* 0x040fe40003f25310 */
[C---:B------:R-:W-:Y:S02]  /*0cd0*/  @!P5 ISETP.NE.AND.EX P6, PT, R35.reuse, RZ, PT, P6 ;  /* 0x000000ff2300d20c */ /* 0x040fe40003fc5360 */
[----:B------:R-:W-:Y:S02]  /*0ce0*/  @!P5 ISETP.NE.AND.EX P3, PT, R35, RZ, PT, P3 ;  /* 0x000000ff2300d20c */ /* 0x000fe40003f65330 */
[----:B-1----:R-:W-:-:S02]  /*0cf0*/  @!P5 FSEL R37, R13, RZ, P2 ;  /* 0x000000ff0d25d208 */ /* 0x002fc40001000000 */
[----:B0-----:R-:W-:Y:S02]  /*0d00*/  @!P5 FSEL R38, R14, RZ, P1 ;  /* 0x000000ff0e26d208 */ /* 0x001fe40000800000 */
[----:B------:R-:W-:Y:S02]  /*0d10*/  @!P5 FSEL R39, R15, RZ, P6 ;  /* 0x000000ff0f27d208 */ /* 0x000fe40003000000 */
[----:B--2---:R-:W-:Y:S02]  /*0d20*/  @!P5 FSEL R32, R16, RZ, P3 ;  /* 0x000000ff1020d208 */ /* 0x004fe40001800000 */
[C---:B------:R-:W-:Y:S02]  /*0d30*/  @!P5 ISETP.NE.U32.AND P2, PT, R34.reuse, RZ, PT ;  /* 0x000000ff2200d20c */ /* 0x040fe40003f45070 */
[C---:B------:R-:W-:Y:S02]  /*0d40*/  @!P5 ISETP.NE.U32.AND P1, PT, R34.reuse, RZ, PT ;  /* 0x000000ff2200d20c */ /* 0x040fe40003f25070 */
[----:B------:R-:W-:-:S02]  /*0d50*/  @!P5 ISETP.NE.U32.AND P6, PT, R34, RZ, PT ;  /* 0x000000ff2200d20c */ /* 0x000fc40003fc5070 */
[----:B------:R-:W-:Y:S02]  /*0d60*/  @!P5 ISETP.NE.U32.AND P3, PT, R34, RZ, PT ;  /* 0x000000ff2200d20c */ /* 0x000fe40003f65070 */
[C---:B------:R-:W-:Y:S02]  /*0d70*/  @!P5 ISETP.NE.AND.EX P2, PT, R35.reuse, RZ, PT, P2 ;  /* 0x000000ff2300d20c */ /* 0x040fe40003f45320 */
[C---:B------:R-:W-:Y:S02]  /*0d80*/  @!P5 ISETP.NE.AND.EX P1, PT, R35.reuse, RZ, PT, P1 ;  /* 0x000000ff2300d20c */ /* 0x040fe40003f25310 */
[C---:B------:R-:W-:Y:S02]  /*0d90*/  @!P5 ISETP.NE.AND.EX P6, PT, R35.reuse, RZ, PT, P6 ;  /* 0x000000ff2300d20c */ /* 0x040fe40003fc5360 */
[----:B------:R-:W-:Y:S02]  /*0da0*/  @!P5 ISETP.NE.AND.EX P3, PT, R35, RZ, PT, P3 ;  /* 0x000000ff2300d20c */ /* 0x000fe40003f65330 */
[----:B------:R-:W-:-:S02]  /*0db0*/  @!P5 FSEL R33, R17, RZ, P2 ;  /* 0x000000ff1121d208 */ /* 0x000fc40001000000 */
[----:B------:R-:W-:Y:S02]  /*0dc0*/  @!P5 FSEL R34, R18, RZ, P1 ;  /* 0x000000ff1222d208 */ /* 0x000fe40000800000 */
[----:B------:R-:W-:Y:S02]  /*0dd0*/  @!P5 FSEL R35, R19, RZ, P6 ;  /* 0x000000ff1323d208 */ /* 0x000fe40003000000 */
[----:B------:R-:W-:Y:S01]  /*0de0*/  @!P5 FSEL R36, R12, RZ, P3 ;  /* 0x000000ff0c24d208 */ /* 0x000fe20001800000 */
[----:B------:R-:W-:Y:S06]  /*0df0*/  @!P5 BRA `(.L_x_5338) ;  /* 0x00000000000cd947 */ /* 0x000fec0003800000 */
[----:B-----5:R-:W-:-:S05]  /*0e00*/  SHF.L.U32 R36, R20, 0x10, RZ ;  /* 0x0000001014247819 */ /* 0x020fca00000006ff */
[----:B------:R-:W-:-:S04]  /*0e10*/  FMUL.FTZ R36, R36, UR6 ;  /* 0x0000000624247c20 */ /* 0x000fc80008410000 */
[----:B------:R-:W-:-:S07]  /*0e20*/  @P0 FADD.FTZ R36, R12, R36 ;  /* 0x000000240c240221 */ /* 0x000fce0000010000 */
.L_x_5338:
[----:B------:R-:W-:Y:S05]  /*0e30*/  BSYNC B0 ;  /* 0x0000000000007941 */ /* 0x000fea0003800000 */
.L_x_5337:
[----:B------:R-:W-:Y:S04]  /*0e40*/  BSSY B0, `(.L_x_5339) ;  /* 0x0000006000007945 */ /* 0x000fe80003800000 */
[----:B------:R-:W-:Y:S05]  /*0e50*/  @!P5 BRA `(.L_x_5340) ;  /* 0x000000000010d947 */ /* 0x000fea0003800000 */
[----:B-----5:R-:W-:-:S04]  /*0e60*/  PRMT R37, R20, 0x7632, R37 ;  /* 0x0000763214257816 */ /* 0x020fc80000000025 */
[----:B------:R-:W-:-:S05]  /*0e70*/  SHF.L.U32 R37, R37, 0x10, RZ ;  /* 0x0000001025257819 */ /* 0x000fca00000006ff */
[----:B------:R-:W-:-:S04]  /*0e80*/  FMUL.FTZ R37, R37, UR6 ;  /* 0x0000000625257c20 */ /* 0x000fc80008410000 */
[----:B------:R-:W-:-:S07]  /*0e90*/  @P0 FADD.FTZ R37, R13, R37 ;  /* 0x000000250d250221 */ /* 0x000fce0000010000 */
.L_x_5340:
[----:B------:R-:W-:Y:S05]  /*0ea0*/  BSYNC B0 ;  /* 0x0000000000007941 */ /* 0x000fea0003800000 */
.L_x_5339:
[----:B------:R-:W-:Y:S04]  /*0eb0*/  BSSY B0, `(.L_x_5341) ;  /* 0x0000005000007945 */ /* 0x000fe80003800000 */
[----:B------:R-:W-:Y:S05]  /*0ec0*/  @!P5 BRA `(.L_x_5342) ;  /* 0x00000000000cd947 */ /* 0x000fea0003800000 */
[----:B-----5:R-:W-:-:S05]  /*0ed0*/  SHF.L.U32 R38, R21, 0x10, RZ ;  /* 0x0000001015267819 */ /* 0x020fca00000006ff */
[----:B------:R-:W-:-:S04]  /*0ee0*/  FMUL.FTZ R38, R38, UR6 ;  /* 0x0000000626267c20 */ /* 0x000fc80008410000 */
[----:B------:R-:W-:-:S07]  /*0ef0*/  @P0 FADD.FTZ R38, R14, R38 ;  /* 0x000000260e260221 */ /* 0x000fce0000010000 */
.L_x_5342:
[----:B------:R-:W-:Y:S05]  /*0f00*/  BSYNC B0 ;  /* 0x0000000000007941 */ /* 0x000fea0003800000 */
.L_x_5341:
[----:B------:R-:W-:Y:S04]  /*0f10*/  BSSY B0, `(.L_x_5343) ;  /* 0x0000006000007945 */ /* 0x000fe80003800000 */
[----:B------:R-:W-:Y:S05]  /*0f20*/  @!P5 BRA `(.L_x_5344) ;  /* 0x000000000010d947 */ /* 0x000fea0003800000 */
[----:B-----5:R-:W-:-:S04]  /*0f30*/  PRMT R39, R21, 0x7632, R39 ;  /* 0x0000763215277816 */ /* 0x020fc80000000027 */
[----:B------:R-:W-:-:S05]  /*0f40*/  SHF.L.U32 R39, R39, 0x10, RZ ;  /* 0x0000001027277819 */ /* 0x000fca00000006ff */
[----:B------:R-:W-:-:S04]  /*0f50*/  FMUL.FTZ R39, R39, UR6 ;  /* 0x0000000627277c20 */ /* 0x000fc80008410000 */
[----:B------:R-:W-:-:S07]  /*0f60*/  @P0 FADD.FTZ R39, R15, R39 ;  /* 0x000000270f270221 */ /* 0x000fce0000010000 */
.L_x_5344:
[----:B------:R-:W-:Y:S05]  /*0f70*/  BSYNC B0 ;  /* 0x0000000000007941 */ /* 0x000fea0003800000 */
.L_x_5343:
[----:B------:R-:W-:Y:S04]  /*0f80*/  BSSY B0, `(.L_x_5345) ;  /* 0x0000005000007945 */ /* 0x000fe80003800000 */
[----:B------:R-:W-:Y:S05]  /*0f90*/  @!P5 BRA `(.L_x_5346) ;  /* 0x00000000000cd947 */ /* 0x000fea0003800000 */
[----:B-----5:R-:W-:-:S05]  /*0fa0*/  SHF.L.U32 R32, R22, 0x10, RZ ;  /* 0x0000001016207819 */ /* 0x020fca00000006ff */
[----:B------:R-:W-:-:S04]  /*0fb0*/  FMUL.FTZ R32, R32, UR6 ;  /* 0x0000000620207c20 */ /* 0x000fc80008410000 */
[----:B------:R-:W-:-:S07]  /*0fc0*/  @P0 FADD.FTZ R32, R16, R32 ;  /* 0x0000002010200221 */ /* 0x000fce0000010000 */
.L_x_5346:
[----:B------:R-:W-:Y:S05]  /*0fd0*/  BSYNC B0 ;  /* 0x0000000000007941 */ /* 0x000fea0003800000 */
.L_x_5345:
[----:B------:R-:W-:Y:S04]  /*0fe0*/  BSSY B0, `(.L_x_5347) ;  /* 0x0000006000007945 */ /* 0x000fe80003800000 */
[----:B------:R-:W-:Y:S05]  /*0ff0*/  @!P5 BRA `(.L_x_5348) ;  /* 0x000000000010d947 */ /* 0x000fea0003800000 */
[----:B-----5:R-:W-:-:S04]  /*1000*/  PRMT R33, R22, 0x7632, R33 ;  /* 0x0000763216217816 */ /* 0x020fc80000000021 */
[----:B------:R-:W-:-:S05]  /*1010*/  SHF.L.U32 R33, R33, 0x10, RZ ;  /* 0x0000001021217819 */ /* 0x000fca00000006ff */
[----:B------:R-:W-:-:S04]  /*1020*/  FMUL.FTZ R33, R33, UR6 ;  /* 0x0000000621217c20 */ /* 0x000fc80008410000 */
[----:B------:R-:W-:-:S07]  /*1030*/  @P0 FADD.FTZ R33, R17, R33 ;  /* 0x0000002111210221 */ /* 0x000fce0000010000 */
.L_x_5348:
[----:B------:R-:W-:Y:S05]  /*1040*/  BSYNC B0 ;  /* 0x0000000000007941 */ /* 0x000fea0003800000 */
.L_x_5347:
[----:B------:R-:W-:Y:S04]  /*1050*/  BSSY B0, `(.L_x_5349) ;  /* 0x0000005000007945 */ /* 0x000fe80003800000 */
[----:B------:R-:W-:Y:S05]  /*1060*/  @!P5 BRA `(.L_x_5350) ;  /* 0x00000000000cd947 */ /* 0x000fea0003800000 */
[----:B-----5:R-:W-:-:S05]  /*1070*/  SHF.L.U32 R34, R23, 0x10, RZ ;  /* 0x0000001017227819 */ /* 0x020fca00000006ff */
[----:B------:R-:W-:-:S04]  /*1080*/  FMUL.FTZ R34, R34, UR6 ;  /* 0x0000000622227c20 */ /* 0x000fc80008410000 */
[----:B------:R-:W-:-:S07]  /*1090*/  @P0 FADD.FTZ R34, R18, R34 ;  /* 0x0000002212220221 */ /* 0x000fce0000010000 */
.L_x_5350:
[----:B------:R-:W-:Y:S05]  /*10a0*/  BSYNC B0 ;  /* 0x0000000000007941 */ /* 0x000fea0003800000 */
.L_x_5349:
[----:B------:R-:W-:Y:S04]  /*10b0*/  BSSY B0, `(.L_x_5351) ;  /* 0x0000006000007945 */ /* 0x000fe80003800000 */
[----:B------:R-:W-:Y:S05]  /*10c0*/  @!P5 BRA `(.L_x_5352) ;  /* 0x000000000010d947 */ /* 0x000fea0003800000 */
[----:B-----5:R-:W-:-:S04]  /*10d0*/  PRMT R35, R23, 0x7632, R35 ;  /* 0x0000763217237816 */ /* 0x020fc80000000023 */
[----:B------:R-:W-:-:S05]  /*10e0*/  SHF.L.U32 R35, R35, 0x10, RZ ;  /* 0x0000001023237819 */ /* 0x000fca00000006ff */
[----:B------:R-:W-:-:S04]  /*10f0*/  FMUL.FTZ R35, R35, UR6 ;  /* 0x0000000623237c20 */ /* 0x000fc80008410000 */
[----:B------:R-:W-:-:S07]  /*1100*/  @P0 FADD.FTZ R35, R19, R35 ;  /* 0x0000002313230221 */ /* 0x000fce0000010000 */
.L_x_5352:
[----:B------:R-:W-:Y:S05]  /*1110*/  BSYNC B0 ;  /* 0x0000000000007941 */ /* 0x000fea0003800000 */
.L_x_5351:
[----:B------:R-:W-:Y:S01]  /*1120*/  FADD.FTZ R54, RZ, R28 ;  /* 0x0000001cff367221 */ /* 0x000fe20000010000 */
[----:B------:R-:W-:Y:S01]  /*1130*/  IMAD.WIDE.U32 R52, R55, 0x20, R52 ;  /* 0x0000002037347825 */ /* 0x000fe200078e0034 */
[----:B------:R-:W-:Y:S01]  /*1140*/  UMOV UR8, 0xffffffff ;  /* 0xffffffff00087882 */ /* 0x000fe20000000000 */
[----:B------:R-:W-:Y:S02]  /*1150*/  ISETP.NE.AND P0, PT, R66, RZ, PT ;  /* 0x000000ff4200720c */ /* 0x000fe40003f05270 */
[----:B------:R-:W-:Y:S01]  /*1160*/  FADD.FTZ R69, R54, R29 ;  /* 0x0000001d36457221 */ /* 0x000fe20000010000 */
[----:B------:R-:W-:Y:S01]  /*1170*/  SHF.R.S32.HI R70, RZ, 0x1f, R44 ;  /* 0x0000001fff467819 */ /* 0x000fe2000001142c */
[----:B------:R0:W-:Y:S02]  /*1180*/  STG.E.128 desc[UR4][R52.64], R36 ;  /* 0x0000002434007986 */ /* 0x0001e4000c101d04 */
[----:B------:R-:W-:Y:S02]  /*1190*/  FADD.FTZ R54, R69, R30 ;  /* 0x0000001e45367221 */ /* 0x000fe40000010000 */
[----:B------:R0:W-:Y:S02]  /*11a0*/  STG.E.128 desc[UR4][R52.64+0x10], R32 ;  /* 0x0000102034007986 */ /* 0x0001e4000c101d04 */
        /* <DEDUP_REMOVED lines=67> */
.L_x_5368:
        /* <DEDUP_REMOVED lines=28> */
[C---:B------:R-:W-:Y:S01]  /*17a0*/  FMUL.FTZ R72, R69.reuse, R72 ;  /* 0x0000004845487220 */ /* 0x040fe20000410000 */
[----:B------:R-:W1:Y:S01]  /*17b0*/  LDC.64 R32, c[0x0][0x2b8] ;  /* 0x0000ae00ff207b82 */ /* 0x000e620000000a00 */
[C---:B------:R-:W-:Y:S01]  /*17c0*/  FMUL.FTZ R26, R69.reuse, R26 ;  /* 0x0000001a451a7220 */ /* 0x040fe20000410000 */
[C---:B------:R-:W-:Y:S01]  /*17d0*/  FMUL.FTZ R24, R69.reuse, R24 ;  /* 0x0000001845187220 */ /* 0x040fe20000410000 */
[C---:B------:R-:W-:Y:S01]  /*17e0*/  FMUL.FTZ R70, R69.reuse, R70 ;  /* 0x0000004645467220 */ /* 0x040fe20000410000 */
[C---:B------:R-:W-:Y:S01]  /*17f0*/  FADD.FTZ R68, -R52.reuse, R31 ;  /* 0x0000001f34447221 */ /* 0x040fe20000010100 */
[C---:B------:R-:W-:Y:S01]  /*1800*/  FADD.FTZ R54, -R52.reuse, R29 ;  /* 0x0000001d34367221 */ /* 0x040fe20000010100 */
[C---:B------:R-:W-:Y:S01]  /*1810*/  FADD.FTZ R30, -R52.reuse, R30 ;  /* 0x0000001e341e7221 */ /* 0x040fe20000010100 */
[C---:B------:R-:W-:Y:S01]  /*1820*/  FADD.FTZ R74, -R52.reuse, R36 ;  /* 0x00000024344a7221 */ /* 0x040fe20000010100 */
[----:B------:R-:W-:Y:S01]  /*1830*/  FMUL.FTZ R31, R69, R27 ;  /* 0x0000001b451f7220 */ /* 0x000fe20000410000 */
[----:B------:R-:W-:Y:S01]  /*1840*/  LEA.HI.SX32 R67, R67, R66, 0x1d ;  /* 0x0000004243437211 */ /* 0x000fe200078feaff */
[C---:B------:R-:W-:Y:S01]  /*1850*/  FADD.FTZ R28, -R52.reuse, R28 ;  /* 0x0000001c341c7221 */ /* 0x040fe20000010100 */
[C---:B------:R-:W-:Y:S01]  /*1860*/  FADD.FTZ R36, -R52.reuse, R37 ;  /* 0x0000002534247221 */ /* 0x040fe20000010100 */
[C---:B------:R-:W-:Y:S01]  /*1870*/  FADD.FTZ R38, -R52.reuse, R38 ;  /* 0x0000002634267221 */ /* 0x040fe20000010100 */
[C---:B0-----:R-:W-:Y:S01]  /*1880*/  FADD.FTZ R76, -R52.reuse, R39 ;  /* 0x00000027344c7221 */ /* 0x041fe20000010100 */
[----:B------:R-:W-:Y:S01]  /*1890*/  FADD.FTZ R34, -R52, R34 ;  /* 0x0000002234227221 */ /* 0x000fe20000010100 */
[----:B------:R-:W-:Y:S01]  /*18a0*/  FFMA.FTZ R26, R5, R26, R40 ;  /* 0x0000001a051a7223 */ /* 0x000fe20000010028 */
[----:B------:R-:W-:Y:S01]  /*18b0*/  FFMA.FTZ R27, R60, R72, R49 ;  /* 0x000000483c1b7223 */ /* 0x000fe20000010031 */
[----:B------:R-:W-:Y:S01]  /*18c0*/  FADD.FTZ R52, -R52, R35 ;  /* 0x0000002334347221 */ /* 0x000fe20000010100 */
[----:B------:R-:W-:Y:S01]  /*18d0*/  FFMA.FTZ R24, R6, R24, R43 ;  /* 0x0000001806187223 */ /* 0x000fe2000001002b */
[----:B------:R-:W-:Y:S01]  /*18e0*/  FFMA.FTZ R39, R61, R70, R48 ;  /* 0x000000463d277223 */ /* 0x000fe20000010030 */
[C---:B------:R-:W-:Y:S01]  /*18f0*/  FMUL.FTZ R54, R69.reuse, R54 ;  /* 0x0000003645367220 */ /* 0x040fe20000410000 */
[----:B------:R-:W-:Y:S01]  /*1900*/  FMUL.FTZ R30, R69, R30 ;  /* 0x0000001e451e7220 */ /* 0x000fe20000410000 */
[----:B------:R-:W-:Y:S01]  /*1910*/  IADD3 R53, R67, 0x20, RZ ;  /* 0x0000002043357810 */ /* 0x000fe20007ffe0ff */
        /* <DEDUP_REMOVED lines=11> */
[----:B------:R-:W-:Y:S01]  /*19d0*/  F2FP.BF16.F32.PACK_AB R26, R39, R24 ;  /* 0x00000018271a723e */ /* 0x000fe200000010ff */
[----:B-1----:R-:W-:-:S04]  /*19e0*/  IMAD.WIDE.U32 R34, R67, 0x10, R32 ;  /* 0x0000001043227825 */ /* 0x002fc800078e0020 */
[----:B------:R-:W-:Y:S01]  /*19f0*/  FFMA.FTZ R39, R59, R54, R46 ;  /* 0x000000363b277223 */ /* 0x000fe2000001002e */
        /* <DEDUP_REMOVED lines=11> */
[----:B------:R-:W-:Y:S02]  /*1ab0*/  F2FP.BF16.F32.PACK_AB R25, R68, R25 ;  /* 0x000000194419723e */ /* 0x000fe400000010ff */
[----:B------:R-:W-:-:S02]  /*1ac0*/  F2FP.BF16.F32.PACK_AB R24, R39, R24 ;  /* 0x000000182718723e */ /* 0x000fc400000010ff */
[----:B------:R-:W-:Y:S02]  /*1ad0*/  F2FP.BF16.F32.PACK_AB R31, R55, R54 ;  /* 0x00000036371f723e */ /* 0x000fe400000010ff */
[----:B------:R-:W-:Y:S01]  /*1ae0*/  F2FP.BF16.F32.PACK_AB R30, R53, R30 ;  /* 0x0000001e351e723e */ /* 0x000fe200000010ff */
[----:B------:R1:W-:Y:S01]  /*1af0*/  STG.E.128 desc[UR4][R34.64], R24 ;  /* 0x0000001822007986 */ /* 0x0003e2000c101d04 */
[----:B------:R-:W-:Y:S02]  /*1b00*/  F2FP.BF16.F32.PACK_AB R29, R29, R38 ;  /* 0x000000261d1d723e */ /* 0x000fe400000010ff */
[----:B------:R-:W-:-:S05]  /*1b10*/  F2FP.BF16.F32.PACK_AB R28, R37, R28 ;  /* 0x0000001c251c723e */ /* 0x000fca00000010ff */
[----:B------:R1:W-:Y:S02]  /*1b20*/  STG.E.128 desc[UR4][R32.64], R28 ;  /* 0x0000001c20007986 */ /* 0x0003e4000c101d04 */
.L_x_5355:
[----:B------:R-:W-:Y:S05]  /*1b30*/  BSYNC B0 ;  /* 0x0000000000007941 */ /* 0x000fea0003800000 */
.L_x_5354:
[----:B-1----:R-:W1:Y:S02]  /*1b40*/  LDC.64 R24, c[0x0][0x210] ;  /* 0x00008400ff187b82 */ /* 0x002e640000000a00 */
[----:B-1----:R-:W-:-:S04]  /*1b50*/  LEA R44, R24, R44, 0x2 ;  /* 0x0000002c182c7211 */ /* 0x002fc800078e10ff */
[----:B------:R-:W-:-:S13]  /*1b60*/  ISETP.GE.AND P0, PT, R44, R25, PT ;  /* 0x000000192c00720c */ /* 0x000fda0003f06270 */
[----:B------:R-:W-:Y:S05]  /*1b70*/  @!P0 BRA `(.L_x_5356) ;  /* 0xffffffe800608947 */ /* 0x000fea000383ffff */
[----:B------:R-:W-:Y:S05]  /*1b80*/  EXIT ;  /* 0x000000000000794d */ /* 0x000fea0003800000 */
.L_x_5353:
        /* <DEDUP_REMOVED lines=8> */
.L_x_5358:
[----:B------:R-:W-:Y:S05]  /*1c10*/  BSYNC B0 ;  /* 0x0000000000007941 */ /* 0x000fea0003800000 */
.L_x_5357:
        /* <DEDUP_REMOVED lines=8> */
.L_x_5359:
[----:B------:R-:W-:Y:S01]  /*1ca0*/  HFMA2.MMA R69, -RZ, RZ, 0, 2.384185791015625e-07 ;  /* 0x00000004ff457435 */ /* 0x000fe200000001ff */
[----:B------:R-:W-:-:S05]  /*1cb0*/  FADD.FTZ R73, R72, R52 ;  /* 0x0000003448497221 */ /* 0x000fca0000010000 */
[----:B------:R-:W-:-:S07]  /*1cc0*/  MOV R72, R73 ;  /* 0x0000004900487202 */ /* 0x000fce0000000f00 */
[----:B------:R-:W-:Y:S05]  /*1cd0*/  WARPSYNC.COLLECTIVE R54, `(.L_x_5360) ;  /* 0x0000000036087348 */ /* 0x000fea0003c00000 */
[----:B------:R0:W1:Y:S02]  /*1ce0*/  SHFL.BFLY P1, R52, R72, R69, R55 ;  /* 0x0c00004548347389 */ /* 0x0000640000020037 */
[----:B01----:R-:W-:Y:S01]  /*1cf0*/  ENDCOLLECTIVE ;  /* 0x000000000000791b */ /* 0x003fe20003800000 */
.L_x_5360:
[----:B------:R-:W-:Y:S01]  /*1d00*/  HFMA2.MMA R69, -RZ, RZ, 0, 4.76837158203125e-07 ;  /* 0x00000008ff457435 */ /* 0x000fe200000001ff */
[----:B------:R-:W-:-:S05]  /*1d10*/  FADD.FTZ R74, R73, R52 ;  /* 0x00000034494a7221 */ /* 0x000fca0000010000 */
[----:B------:R-:W-:-:S07]  /*1d20*/  MOV R72, R74 ;  /* 0x0000004a00487202 */ /* 0x000fce0000000f00 */
[----:B------:R-:W-:Y:S05]  /*1d30*/  WARPSYNC.COLLECTIVE R54, `(.L_x_5361) ;  /* 0x0000000036087348 */ /* 0x000fea0003c00000 */
[----:B------:R0:W1:Y:S02]  /*1d40*/  SHFL.BFLY P1, R52, R72, R69, R55 ;  /* 0x0c00004548347389 */ /* 0x0000640000020037 */
[----:B01----:R-:W-:Y:S01]  /*1d50*/  ENDCOLLECTIVE ;  /* 0x000000000000791b */ /* 0x003fe20003800000 */
.L_x_5361:
[----:B------:R-:W-:Y:S01]  /*1d60*/  HFMA2.MMA R69, -RZ, RZ, 0, 9.5367431640625e-07 ;  /* 0x00000010ff457435 */ /* 0x000fe200000001ff */
[----:B------:R-:W-:-:S05]  /*1d70*/  FADD.FTZ R75, R74, R52 ;  /* 0x000000344a4b7221 */ /* 0x000fca0000010000 */
[----:B------:R-:W-:-:S07]  /*1d80*/  MOV R72, R75 ;  /* 0x0000004b00487202 */ /* 0x000fce0000000f00 */
[----:B------:R-:W-:Y:S05]  /*1d90*/  WARPSYNC.COLLECTIVE R54, `(.L_x_5362) ;  /* 0x0000000036087348 */ /* 0x000fea0003c00000 */
[----:B------:R0:W1:Y:S02]  /*1da0*/  SHFL.BFLY P1, R52, R72, R69, R55 ;  /* 0x0c00004548347389 */ /* 0x0000640000020037 */
[----:B01----:R-:W-:Y:S01]  /*1db0*/  ENDCOLLECTIVE ;  /* 0x000000000000791b */ /* 0x003fe20003800000 */
.L_x_5362:
        /* <DEDUP_REMOVED lines=35> */
[----:B------:R-:W-:-:S11]  /*1ff0*/  HFMA2.MMA R55, -RZ, RZ, 0, 1.847743988037109375e-06 ;  /* 0x0000001fff377435 */ /* 0x000fd600000001ff */
[----:B------:R-:W-:Y:S05]  /*2000*/  WARPSYNC.COLLECTIVE R54, `(.L_x_5363) ;  /* 0x0000000036087348 */ /* 0x000fea0003c00000 */
[----:B------:R0:W1:Y:S02]  /*2010*/  SHFL.BFLY P1, R52, R72, R69, R55 ;  /* 0x0c00004548347389 */ /* 0x0000640000020037 */
[----:B01----:R-:W-:Y:S01]  /*2020*/  ENDCOLLECTIVE ;  /* 0x000000000000791b */ /* 0x003fe20003800000 */
.L_x_5363:
[----:B------:R-:W-:Y:S01]  /*2030*/  HFMA2.MMA R69, -RZ, RZ, 0, 1.1920928955078125e-07 ;  /* 0x00000002ff457435 */ /* 0x000fe200000001ff */
[----:B------:R-:W-:-:S05]  /*2040*/  FADD.FTZ R73, R72, R52 ;  /* 0x0000003448497221 */ /* 0x000fca0000010000 */
[----:B------:R-:W-:-:S07]  /*2050*/  MOV R72, R73 ;  /* 0x0000004900487202 */ /* 0x000fce0000000f00 */
[----:B------:R-:W-:Y:S05]  /*2060*/  WARPSYNC.COLLECTIVE R54, `(.L_x_5364) ;  /* 0x0000000036087348 */ /* 0x000fea0003c00000 */
[----:B------:R0:W1:Y:S02]  /*2070*/  SHFL.BFLY P1, R52, R72, R69, R55 ;  /* 0x0c00004548347389 */ /* 0x0000640000020037 */
[----:B01----:R-:W-:Y:S01]  /*2080*/  ENDCOLLECTIVE ;  /* 0x000000000000791b */ /* 0x003fe20003800000 */
.L_x_5364:
[----:B------:R-:W-:Y:S01]  /*2090*/  HFMA2.MMA R69, -RZ, RZ, 0, 2.384185791015625e-07 ;  /* 0x00000004ff457435 */ /* 0x000fe200000001ff */
[----:B------:R-:W-:-:S05]  /*20a0*/  FADD.FTZ R74, R73, R52 ;  /* 0x00000034494a7221 */ /* 0x000fca0000010000 */
[----:B------:R-:W-:-:S07]  /*20b0*/  MOV R72, R74 ;  /* 0x0000004a00487202 */ /* 0x000fce0000000f00 */
[----:B------:R-:W-:Y:S05]  /*20c0*/  WARPSYNC.COLLECTIVE R54, `(.L_x_5365) ;  /* 0x0000000036087348 */ /* 0x000fea0003c00000 */
[----:B------:R0:W1:Y:S02]  /*20d0*/  SHFL.BFLY P1, R52, R72, R69, R55 ;  /* 0x0c00004548347389 */ /* 0x0000640000020037 */
[----:B01----:R-:W-:Y:S01]  /*20e0*/  ENDCOLLECTIVE ;  /* 0x000000000000791b */ /* 0x003fe20003800000 */
.L_x_5365:
[----:B------:R-:W-:Y:S01]  /*20f0*/  HFMA2.MMA R69, -RZ, RZ, 0, 4.76837158203125e-07 ;  /* 0x00000008ff457435 */ /* 0x000fe200000001ff */
[----:B------:R-:W-:-:S05]  /*2100*/  FADD.FTZ R75, R74, R52 ;  /* 0x000000344a4b7221 */ /* 0x000fca0000010000 */
[----:B------:R-:W-:-:S07]  /*2110*/  MOV R72, R75 ;  /* 0x0000004b00487202 */ /* 0x000fce0000000f00 */
[----:B------:R-:W-:Y:S05]  /*2120*/  WARPSYNC.COLLECTIVE R54, `(.L_x_5366) ;  /* 0x0000000036087348 */ /* 0x000fea0003c00000 */
[----:B------:R0:W1:Y:S02]  /*2130*/  SHFL.BFLY P1, R52, R72, R69, R55 ;  /* 0x0c00004548347389 */ /* 0x0000640000020037 */
[----:B01----:R-:W-:Y:S01]  /*2140*/  ENDCOLLECTIVE ;  /* 0x000000000000791b */ /* 0x003fe20003800000 */
.L_x_5366:
[----:B------:R-:W-:Y:S01]  /*2150*/  HFMA2.MMA R69, -RZ, RZ, 0, 9.5367431640625e-07 ;  /* 0x00000010ff457435 */ /* 0x000fe200000001ff */
[----:B------:R-:W-:-:S05]  /*2160*/  FADD.FTZ R76, R75, R52 ;  /* 0x000000344b4c7221 */ /* 0x000fca0000010000 */
[----:B------:R-:W-:-:S07]  /*2170*/  MOV R72, R76 ;  /* 0x0000004c00487202 */ /* 0x000fce0000000f00 */
[----:B------:R-:W-:Y:S05]  /*2180*/  WARPSYNC.COLLECTIVE R54, `(.L_x_5367) ;  /* 0x0000000036087348 */ /* 0x000fea0003c00000 */
[----:B------:R0:W1:Y:S02]  /*2190*/  SHFL.BFLY P1, R52, R72, R69, R55 ;  /* 0x0c00004548347389 */ /* 0x0000640000020037 */
[----:B01----:R-:W-:Y:S01]  /*21a0*/  ENDCOLLECTIVE ;  /* 0x000000000000791b */ /* 0x003fe20003800000 */
.L_x_5367:
[----:B------:R-:W-:Y:S05]  /*21b0*/  BRA `(.L_x_5368) ;  /* 0xfffffff400087947 */ /* 0x000fea000383ffff */
.L_x_5369:
        /* <DEDUP_REMOVED lines=12> */
.L_x_16523:


//--------------------- .text._ZN10layer_norm13ln_fwd_kernelINS_13Kernel_traitsI13__nv_bfloat16S2_fS2_fjLj512ELj1ELj4ELj1ELj16ENS_18Kernel_traits_baseILj512ES2_S2_fS2_fjLj128EEEEELb0ELb1ELb0ELb0EEEvNS_9FwdParamsE --------------------------
	.section	.text._ZN10layer_norm13ln_fwd_kernelINS_13Kernel_traitsI13__nv_bfloat16S2_fS2_fjLj512ELj1ELj4ELj1ELj16ENS_18Kernel_traits_baseILj512ES2_S2_fS2_fjLj128EEEEELb0ELb1ELb0ELb0EEEvNS_9FwdParamsE,"ax",@progbits
	.align	128
        .global         _ZN10layer_norm13ln_fwd_kernelINS_13Kernel_traitsI13__nv_bfloat16S2_fS2_fjLj512ELj1ELj4ELj1ELj16ENS_18Kernel_traits_baseILj512ES2_S2_fS2_fjLj128EEEEELb0ELb1ELb0ELb0EEEvNS_9FwdParamsE
        .type           _ZN10layer_norm13ln_fwd_kernelINS_13Kernel_traitsI13__nv_bfloat16S2_fS2_fjLj512ELj1ELj4ELj1ELj16ENS_18Kernel_traits_baseILj512ES2_S2_fS2_fjLj128EEEEELb0ELb1ELb0ELb0EEEvNS_9FwdParamsE,@function
        .size           _ZN10layer_norm13ln_fwd_kernelINS_13Kernel_traitsI13__nv_bfloat16S2_fS2_fjLj512ELj1ELj4ELj1ELj16ENS_18Kernel_traits_baseILj512ES2_S2_fS2_fjLj128EEEEELb0ELb1ELb0ELb0EEEvNS_9FwdParamsE,(.L_x_16524 - _ZN10layer_norm13ln_fwd_kernelINS_13Kernel_traitsI13__nv_bfloat16S2_fS2_fjLj512ELj1ELj4ELj1ELj16ENS_18Kernel_traits_baseILj512ES2_S2_fS2_fjLj128EEEEELb0ELb1ELb0ELb0EEEvNS_9FwdParamsE)
        .other          _ZN10layer_norm13ln_fwd_kernelINS_13Kernel_traitsI13__nv_bfloat16S2_fS2_fjLj512ELj1ELj4ELj1ELj16ENS_18Kernel_traits_baseILj512ES2_S2_fS2_fjLj128EEEEELb0ELb1ELb0ELb0EEEvNS_9FwdParamsE,@"STO_CUDA_ENTRY STV_DEFAULT"
_ZN10layer_norm13ln_fwd_kernelINS_13Kernel_traitsI13__nv_bfloat16S2_fS2_fjLj512ELj1ELj4ELj1ELj16ENS_18Kernel_traits_baseILj512ES2_S2_fS2_fjLj128EEEEELb0ELb1ELb0ELb0EEEvNS_9FwdParamsE:
.text._ZN10layer_norm13ln_fwd_kernelINS_13Kernel_traitsI13__nv_bfloat16S2_fS2_fjLj512ELj1ELj4ELj1ELj16ENS_18Kernel_traits_baseILj512ES2_S2_fS2_fjLj128EEEEELb0ELb1ELb0ELb0EEEvNS_9FwdParamsE:
        /* <DEDUP_REMOVED lines=40> */
.L_x_5371:
[----:B------:R-:W-:Y:S05]  /*0280*/  BSYNC B0 ;  /* 0x0000000000007941 */ /* 0x000fea0003800000 */
.L_x_5370:
        /* <DEDUP_REMOVED lines=25> */
.L_x_5373:
[----:B------:R-:W-:Y:S05]  /*0420*/  BSYNC B0 ;  /* 0x0000000000007941 */ /* 0x000fea0003800000 */
.L_x_5372:
        /* <DEDUP_REMOVED lines=15> */
[----:B------:R-:W-:Y:S01]  /*0520*/  ISETP.NE.U32.AND P0, PT, RZ, UR6, PT ;  /* 0x00000006ff007c0c */ /* 0x000fe2000bf05070 */
[----:B------:R-:W-:Y:S01]  /*0530*/  ULDC.U8 UR6, c[0x0][0x2a0] ;  /* 0x0000a80000067ab9 */ /* 0x000fe20000000000 */
        /* <DEDUP_REMOVED lines=51> */
.L_x_5383:
[----:B------:R-:W0:Y:S02]  /*0870*/  @P0 LDC.64 R40, c[0x0][0x270] ;  /* 0x00009c00ff280b82 */ /* 0x000e240000000a00 */
[----:B0-----:R-:W-:-:S06]  /*0880*/  @P0 IMAD.WIDE R40, R45, 0x2, R40 ;  /* 0x000000022d280825 */ /* 0x001fcc00078e0228 */
[----:B------:R-:W2:Y:S01]  /*0890*/  @P0 LDG.E.U16 R40, desc[UR4][R40.64] ;  /* 0x0000000428280981 */ /* 0x000ea2000c1e1500 */
[----:B------:R-:W-:Y:S01]  /*08a0*/  IMAD R43, R45, UR11, RZ ;  /* 0x0000000b2d2b7c24 */ /* 0x000fe2000f8e02ff */
[----:B------:R-:W-:Y:S01]  /*08b0*/  BSSY B0, `(.L_x_5374) ;  /* 0x000003e000007945 */ /* 0x000fe20003800000 */
[----:B------:R-:W0:Y:S03]  /*08c0*/  S2R R42, SR_TID.X ;  /* 0x00000000002a7919 */ /* 0x000e260000002100 */
[----:B------:R-:W-:-:S04]  /*08d0*/  SHF.R.S32.HI R80, RZ, 0x1f, R43 ;  /* 0x0000001fff507819 */ /* 0x000fc8000001142b */
[----:B------:R-:W-:Y:S01]  /*08e0*/  LEA.HI R79, R80, R43, RZ, 0x3 ;  /* 0x0000002b504f7211 */ /* 0x000fe200078f18ff */
[----:B------:R-:W-:Y:S01]  /*08f0*/  HFMA2.MMA R43, -RZ, RZ, 1.875, 0 ;  /* 0x3f800000ff2b7435 */ /* 0x000fe200000001ff */
[----:B0-----:R-:W-:-:S04]  /*0900*/  LOP3.LUT R42, R42, 0x1f, RZ, 0xc0, !PT ;  /* 0x0000001f2a2a7812 */ /* 0x001fc800078ec0ff */
[----:B------:R-:W-:-:S04]  /*0910*/  LEA.HI.SX32 R79, R79, R42, 0x1d ;  /* 0x0000002a4f4f7211 */ /* 0x000fc800078feaff */
[----:B------:R-:W-:Y:S02]  /*0920*/  MOV R81, R79 ;  /* 0x0000004f00517202 */ /* 0x000fe40000000f00 */
[----:B--2---:R-:W-:Y:S01]  /*0930*/  @P0 SHF.L.U32 R43, R40, 0x10, RZ ;  /* 0x00000010282b0819 */ /* 0x004fe200000006ff */
[----:B------:R-:W-:Y:S06]  /*0940*/  @!P2 BRA `(.L_x_5375) ;  /* 0x0000000000d0a947 */ /* 0x000fec0003800000 */
[----:B------:R-:W0:Y:S01]  /*0950*/  LDC.64 R24, c[0x0][0x220] ;  /* 0x00008800ff187b82 */ /* 0x000e220000000a00 */
[----:B------:R-:W-:-:S04]  /*0960*/  ISETP.NE.U32.AND P1, PT, RZ, UR6, PT ;  /* 0x00000006ff007c0c */ /* 0x000fc8000bf25070 */
[----:B------:R-:W-:Y:S01]  /*0970*/  ISETP.NE.AND.EX P1, PT, RZ, UR7, PT, P1 ;  /* 0x00000007ff007c0c */ /* 0x000fe2000bf25310 */
[----:B0-----:R-:W-:-:S06]  /*0980*/  IMAD.WIDE.U32 R24, R79, 0x10, R24 ;  /* 0x000000104f187825 */ /* 0x001fcc00078e0018 */
[----:B------:R-:W2:Y:S06]  /*0990*/  LDG.E.128 R24, desc[UR4][R24.64] ;  /* 0x0000000418187981 */ /* 0x000eac000c1e1d00 */
[----:B------:R-:W-:-:S04]  /*09a0*/  @P1 LEA R28, P5, R79, UR6, 0x5 ;  /* 0x000000064f1c1c11 */ /* 0x000fc8000f8a28ff */
[----:B------:R-:W-:-:S05]  /*09b0*/  @P1 LEA.HI.X R29, R79, UR7, RZ, 0x5, P5 ;  /* 0x000000074f1d1c11 */ /* 0x000fca000a8f2cff */
[----:B------:R-:W3:Y:S04]  /*09c0*/  @P1 LDG.E.128 R16, desc[UR4][R28.64] ;  /* 0x000000041c101981 */ /* 0x000ee8000c1e1d00 */
[----:B------:R0:W4:Y:S01]  /*09d0*/  @P1 LDG.E.128 R20, desc[UR4][R28.64+0x10] ;  /* 0x000010041c141981 */ /* 0x000122000c1e1d00 */
[----:B------:R-:W-:Y:S02]  /*09e0*/  ISETP.NE.U32.AND P1, PT, RZ, UR6, PT ;  /* 0x00000006ff007c0c */ /* 0x000fe4000bf25070 */
[C---:B------:R-:W-:Y:S02]  /*09f0*/  LEA R40, P5, R79.reuse, UR8, 0x5 ;  /* 0x000000084f287c11 */ /* 0x040fe4000f8a28ff */
[----:B------:R-:W-:Y:S02]  /*0a00*/  ISETP.NE.AND.EX P1, PT, RZ, UR7, PT, P1 ;  /* 0x00000007ff007c0c */ /* 0x000fe4000bf25310 */
[----:B------:R-:W-:-:S02]  /*0a10*/  LEA.HI.X R41, R79, UR9, RZ, 0x5, P5 ;  /* 0x000000094f297c11 */ /* 0x000fc4000a8f2cff */
[C---:B--2---:R-:W-:Y:S02]  /*0a20*/  PRMT R30, R24.reuse, 0x7632, R30 ;  /* 0x00007632181e7816 */ /* 0x044fe4000000001e */
[----:B------:R-:W-:Y:S02]  /*0a30*/  SHF.L.U32 R80, R24, 0x10, RZ ;  /* 0x0000001018507819 */ /* 0x000fe400000006ff */
[C---:B------:R-:W-:Y:S02]  /*0a40*/  SHF.L.U32 R24, R25.reuse, 0x10, RZ ;  /* 0x0000001019187819 */ /* 0x040fe400000006ff */
[----:B------:R-:W-:Y:S01]  /*0a50*/  PRMT R31, R25, 0x7632, R31 ;  /* 0x00007632191f7816 */ /* 0x000fe2000000001f */
[-C--:B------:R-:W-:Y:S01]  /*0a60*/  FMUL.FTZ R25, R80, R43.reuse ;  /* 0x0000002b50197220 */ /* 0x080fe20000410000 */
[C---:B------:R-:W-:Y:S02]  /*0a70*/  SHF.L.U32 R82, R26.reuse, 0x10, RZ ;  /* 0x000000101a527819 */ /* 0x040fe400000006ff */
[----:B------:R-:W-:Y:S01]  /*0a80*/  PRMT R81, R26, 0x7632, R81 ;  /* 0x000076321a517816 */ /* 0x000fe20000000051 */
[----:B------:R-:W-:Y:S01]  /*0a90*/  FMUL.FTZ R26, R24, R43 ;  /* 0x0000002b181a7220 */ /* 0x000fe20000410000 */
[----:B------:R-:W-:-:S02]  /*0aa0*/  PRMT R83, R27, 0x7632, R83 ;  /* 0x000076321b537816 */ /* 0x000fc40000000053 */
[----:B------:R-:W-:Y:S01]  /*0ab0*/  SHF.L.U32 R30, R30, 0x10, RZ ;  /* 0x000000101e1e7819 */ /* 0x000fe200000006ff */
[----:B------:R-:W-:Y:S01]  /*0ac0*/  FMUL.FTZ R26, R15, R26 ;  /* 0x0000001a0f1a7220 */ /* 0x000fe20000410000 */
[----:B------:R-:W-:Y:S01]  /*0ad0*/  SHF.L.U32 R24, R31, 0x10, RZ ;  /* 0x000000101f187819 */ /* 0x000fe200000006ff */
[-C--:B------:R-:W-:Y:S01]  /*0ae0*/  FMUL.FTZ R31, R82, R43.reuse ;  /* 0x0000002b521f7220 */ /* 0x080fe20000410000 */
[----:B------:R-:W-:Y:S01]  /*0af0*/  SHF.L.U32 R84, R27, 0x10, RZ ;  /* 0x000000101b547819 */ /* 0x000fe200000006ff */
[-C--:B------:R-:W-:Y:S01]  /*0b00*/  FMUL.FTZ R27, R30, R43.reuse ;  /* 0x0000002b1e1b7220 */ /* 0x080fe20000410000 */
[----:B0-----:R-:W-:Y:S01]  /*0b10*/  SHF.L.U32 R28, R81, 0x10, RZ ;  /* 0x00000010511c7819 */ /* 0x001fe200000006ff */
[-C--:B------:R-:W-:Y:S01]  /*0b20*/  FMUL.FTZ R29, R24, R43.reuse ;  /* 0x0000002b181d7220 */ /* 0x080fe20000410000 */
[----:B------:R-:W-:Y:S01]  /*0b30*/  SHF.L.U32 R82, R83, 0x10, RZ ;  /* 0x0000001053527819 */ /* 0x000fe200000006ff */
[----:B------:R-:W-:Y:S01]  /*0b40*/  FMUL.FTZ R84, R84, R43 ;  /* 0x0000002b54547220 */ /* 0x000fe20000410000 */
        /* <DEDUP_REMOVED lines=9> */
[----:B---3--:R-:W-:Y:S01]  /*0be0*/  @P1 FADD.FTZ R24, R16, R24 ;  /* 0x0000001810181221 */ /* 0x008fe20000010000 */
[----:B------:R-:W-:Y:S01]  /*0bf0*/  @P1 FADD.FTZ R26, R18, R26 ;  /* 0x0000001a121a1221 */ /* 0x000fe20000010000 */
[----:B----4-:R-:W-:Y:S01]  /*0c00*/  @P1 FADD.FTZ R28, R20, R28 ;  /* 0x0000001c141c1221 */ /* 0x010fe20000010000 */
[----:B------:R-:W-:Y:S01]  /*0c10*/  @P1 FADD.FTZ R30, R22, R30 ;  /* 0x0000001e161e1221 */ /* 0x000fe20000010000 */
[----:B------:R-:W-:Y:S01]  /*0c20*/  @P1 FADD.FTZ R25, R17, R25 ;  /* 0x0000001911191221 */ /* 0x000fe20000010000 */
[----:B------:R-:W-:Y:S01]  /*0c30*/  @P1 FADD.FTZ R27, R19, R27 ;  /* 0x0000001b131b1221 */ /* 0x000fe20000010000 */
[----:B------:R-:W-:Y:S01]  /*0c40*/  @P1 FADD.FTZ R29, R21, R29 ;  /* 0x0000001d151d1221 */ /* 0x000fe20000010000 */
[----:B------:R-:W-:Y:S01]  /*0c50*/  @P1 FADD.FTZ R31, R23, R31 ;  /* 0x0000001f171f1221 */ /* 0x000fe20000010000 */
[----:B------:R-:W-:-:S02]  /*0c60*/  IADD3 R81, R79, 0x20, RZ ;  /* 0x000000204f517810 */ /* 0x000fc40007ffe0ff */
[----:B------:R0:W-:Y:S04]  /*0c70*/  STG.E.128 desc[UR4][R40.64], R24 ;  /* 0x0000001828007986 */ /* 0x0001e8000c101d04 */
[----:B------:R0:W-:Y:S02]  /*0c80*/  STG.E.128 desc[UR4][R40.64+0x10], R28 ;  /* 0x0000101c28007986 */ /* 0x0001e4000c101d04 */
.L_x_5375:
[----:B------:R-:W-:Y:S05]  /*0c90*/  BSYNC B0 ;  /* 0x0000000000007941 */ /* 0x000fea0003800000 */
.L_x_5374:
        /* <DEDUP_REMOVED lines=11> */
[----:B------:R-:W-:Y:S02]  /*0d50*/  ISETP.NE.U32.AND P1, PT, RZ, UR6, PT ;  /* 0x00000006ff007c0c */ /* 0x000fe4000bf25070 */
[----:B0-----:R-:W-:Y:S02]  /*0d60*/  LEA R40, P5, R81, UR8, 0x5 ;  /* 0x0000000851287c11 */ /* 0x001fe4000f8a28ff */
[----:B------:R-:W-:Y:S02]  /*0d70*/  ISETP.NE.AND.EX P1, PT, RZ, UR7, PT, P1 ;  /* 0x00000007ff007c0c */ /* 0x000fe4000bf25310 */
[----:B--2---:R-:W-:-:S02]  /*0d80*/  PRMT R41, R34, 0x7632, R41 ;  /* 0x0000763222297816 */ /* 0x004fc40000000029 */
[----:B------:R-:W-:Y:S02]  /*0d90*/  SHF.L.U32 R34, R34, 0x10, RZ ;  /* 0x0000001022227819 */ /* 0x000fe400000006ff */
[----:B------:R-:W-:Y:S02]  /*0da0*/  PRMT R38, R32, 0x7632, R38 ;  /* 0x0000763220267816 */ /* 0x000fe40000000026 */
[----:B------:R-:W-:Y:S01]  /*0db0*/  PRMT R39, R33, 0x7632, R39 ;  /* 0x0000763221277816 */ /* 0x000fe20000000027 */
[----:B-1----:R-:W-:Y:S01]  /*0dc0*/  FMUL.FTZ R37, R34, R43 ;  /* 0x0000002b22257220 */ /* 0x002fe20000410000 */
[C---:B------:R-:W-:Y:S02]  /*0dd0*/  PRMT R83, R35.reuse, 0x7632, R83 ;  /* 0x0000763223537816 */ /* 0x040fe40000000053 */
[----:B------:R-:W-:Y:S02]  /*0de0*/  SHF.L.U32 R80, R32, 0x10, RZ ;  /* 0x0000001020507819 */ /* 0x000fe400000006ff */
[----:B------:R-:W-:-:S02]  /*0df0*/  SHF.L.U32 R84, R35, 0x10, RZ ;  /* 0x0000001023547819 */ /* 0x000fc400000006ff */
[----:B------:R-:W-:Y:S01]  /*0e00*/  SHF.L.U32 R82, R33, 0x10, RZ ;  /* 0x0000001021527819 */ /* 0x000fe200000006ff */
[-C--:B------:R-:W-:Y:S01]  /*0e10*/  FMUL.FTZ R33, R80, R43.reuse ;  /* 0x0000002b50217220 */ /* 0x080fe20000410000 */
[----:B------:R-:W-:Y:S01]  /*0e20*/  SHF.L.U32 R38, R38, 0x10, RZ ;  /* 0x0000001026267819 */ /* 0x000fe200000006ff */
[-C--:B------:R-:W-:Y:S01]  /*0e30*/  FMUL.FTZ R86, R84, R43.reuse ;  /* 0x0000002b54567220 */ /* 0x080fe20000410000 */
[----:B------:R-:W-:Y:S01]  /*0e40*/  SHF.L.U32 R32, R39, 0x10, RZ ;  /* 0x0000001027207819 */ /* 0x000fe200000006ff */
[-C--:B------:R-:W-:Y:S01]  /*0e50*/  FMUL.FTZ R82, R82, R43.reuse ;  /* 0x0000002b52527220 */ /* 0x080fe20000410000 */
[----:B------:R-:W-:Y:S01]  /*0e60*/  SHF.L.U32 R34, R41, 0x10, RZ ;  /* 0x0000001029227819 */ /* 0x000fe200000006ff */
[-C--:B------:R-:W-:Y:S01]  /*0e70*/  FMUL.FTZ R80, R38, R43.reuse ;  /* 0x0000002b26507220 */ /* 0x080fe20000410000 */
[----:B------:R-:W-:Y:S01]  /*0e80*/  SHF.L.U32 R36, R83, 0x10, RZ ;  /* 0x0000001053247819 */ /* 0x000fe200000006ff */
[----:B------:R-:W-:Y:S01]  /*0e90*/  FMUL.FTZ R35, R32, R43 ;  /* 0x0000002b20237220 */ /* 0x000fe20000410000 */
[----:B------:R-:W-:Y:S01]  /*0ea0*/  FMUL.FTZ R32, R12, R33 ;  /* 0x000000210c207220 */ /* 0x000fe20000410000 */
[-C--:B------:R-:W-:Y:S01]  /*0eb0*/  FMUL.FTZ R84, R34, R43.reuse ;  /* 0x0000002b22547220 */ /* 0x080fe20000410000 */
        /* <DEDUP_REMOVED lines=8> */
[----:B------:R-:W-:Y:S01]  /*0f40*/  LEA.HI.X R41, R81, UR9, RZ, 0x5, P5 ;  /* 0x0000000951297c11 */ /* 0x000fe2000a8f2cff */
[----:B---3--:R-:W-:Y:S01]  /*0f50*/  @P1 FADD.FTZ R32, R16, R32 ;  /* 0x0000002010201221 */ /* 0x008fe20000010000 */
[----:B------:R-:W-:Y:S01]  /*0f60*/  @P1 FADD.FTZ R34, R18, R34 ;  /* 0x0000002212221221 */ /* 0x000fe20000010000 */
[----:B----4-:R-:W-:Y:S01]  /*0f70*/  @P1 FADD.FTZ R36, R20, R36 ;  /* 0x0000002414241221 */ /* 0x010fe20000010000 */
[----:B------:R-:W-:Y:S01]  /*0f80*/  @P1 FADD.FTZ R38, R22, R38 ;  /* 0x0000002616261221 */ /* 0x000fe20000010000 */
[----:B------:R-:W-:Y:S01]  /*0f90*/  @P1 FADD.FTZ R33, R17, R33 ;  /* 0x0000002111211221 */ /* 0x000fe20000010000 */
[----:B------:R-:W-:Y:S01]  /*0fa0*/  @P1 FADD.FTZ R35, R19, R35 ;  /* 0x0000002313231221 */ /* 0x000fe20000010000 */
[----:B------:R-:W-:Y:S01]  /*0fb0*/  @P1 FADD.FTZ R37, R21, R37 ;  /* 0x0000002515251221 */ /* 0x000fe20000010000 */
[----:B------:R-:W-:-:S03]  /*0fc0*/  @P1 FADD.FTZ R39, R23, R39 ;  /* 0x0000002717271221 */ /* 0x000fc60000010000 */
[----:B------:R1:W-:Y:S04]  /*0fd0*/  STG.E.128 desc[UR4][R40.64], R32 ;  /* 0x0000002028007986 */ /* 0x0003e8000c101d04 */
[----:B------:R1:W-:Y:S02]  /*0fe0*/  STG.E.128 desc[UR4][R40.64+0x10], R36 ;  /* 0x0000102428007986 */ /* 0x0003e4000c101d04 */
.L_x_5377:
[----:B------:R-:W-:Y:S05]  /*0ff0*/  BSYNC B0 ;  /* 0x0000000000007941 */ /* 0x000fea0003800000 */
.L_x_5376:
        /* <DEDUP_REMOVED lines=75> */
.L_x_5395:
        /* <DEDUP_REMOVED lines=8> */
[----:B------:R-:W-:-:S03]  /*1530*/  FSEL R83, R81, RZ, !P4 ;  /* 0x000000ff51537208 */ /* 0x000fc60006000000 */
        /* <DEDUP_REMOVED lines=16> */
[--C-:B------:R-:W-:Y:S01]  /*1640*/  FADD.FTZ R41, R26, -R83.reuse ;  /* 0x800000531a297221 */ /* 0x100fe20000010000 */
[--C-:B------:R-:W-:Y:S01]  /*1650*/  FADD.FTZ R91, R31, -R83.reuse ;  /* 0x800000531f5b7221 */ /* 0x100fe20000010000 */
[C---:B------:R-:W-:Y:S01]  /*1660*/  FMUL.FTZ R85, R82.reuse, R85 ;  /* 0x0000005552557220 */ /* 0x040fe20000410000 */
[----:B------:R-:W-:Y:S01]  /*1670*/  FMUL.FTZ R87, R82, R87 ;  /* 0x0000005752577220 */ /* 0x000fe20000410000 */
        /* <DEDUP_REMOVED lines=18> */
.L_x_5380:
[----:B------:R-:W-:Y:S05]  /*17a0*/  BSYNC B0 ;  /* 0x0000000000007941 */ /* 0x000fea0003800000 */
.L_x_5379:
[----:B------:R-:W-:Y:S04]  /*17b0*/  BSSY B0, `(.L_x_5381) ;  /* 0x0000021000007945 */ /* 0x000fe80003800000 */
[----:B------:R-:W-:Y:S05]  /*17c0*/  @!P3 BRA `(.L_x_5382) ;  /* 0x00000000007cb947 */ /* 0x000fea0003800000 */
[----:B01----:R-:W0:Y:S01]  /*17d0*/  LDC.64 R40, c[0x0][0x2b8] ;  /* 0x0000ae00ff287b82 */ /* 0x003e220000000a00 */
[--C-:B------:R-:W-:Y:S01]  /*17e0*/  FADD.FTZ R91, R38, -R83.reuse ;  /* 0x80000053265b7221 */ /* 0x100fe20000010000 */
        /* <DEDUP_REMOVED lines=29> */
.L_x_5382:
[----:B------:R-:W-:Y:S05]  /*19c0*/  BSYNC B0 ;  /* 0x0000000000007941 */ /* 0x000fea0003800000 */
.L_x_5381:
[----:B012---:R-:W0:Y:S02]  /*19d0*/  LDC.64 R40, c[0x0][0x210] ;  /* 0x00008400ff287b82 */ /* 0x007e240000000a00 */
[----:B0-----:R-:W-:-:S04]  /*19e0*/  LEA R45, R40, R45, 0x2 ;  /* 0x0000002d282d7211 */ /* 0x001fc800078e10ff */
[----:B------:R-:W-:-:S13]  /*19f0*/  ISETP.GE.AND P1, PT, R45, R41, PT ;  /* 0x000000292d00720c */ /* 0x000fda0003f26270 */
[----:B------:R-:W-:Y:S05]  /*1a00*/  @!P1 BRA `(.L_x_5383) ;  /* 0xffffffec00989947 */ /* 0x000fea000383ffff */
[----:B------:R-:W-:Y:S05]  /*1a10*/  EXIT ;  /* 0x000000000000794d */ /* 0x000fea0003800000 */
.L_x_5378:
        /* <DEDUP_REMOVED lines=8> */
.L_x_5385:
[----:B------:R-:W-:Y:S05]  /*1aa0*/  BSYNC B0 ;  /* 0x0000000000007941 */ /* 0x000fea0003800000 */
.L_x_5384:
        /* <DEDUP_REMOVED lines=10> */
.L_x_5386:
[----:B------:R-:W-:Y:S01]  /*1b50*/  HFMA2.MMA R86, -RZ, RZ, 0, 2.384185791015625e-07 ;  /* 0x00000004ff567435 */ /* 0x000fe200000001ff */
[----:B------:R-:W-:-:S05]  /*1b60*/  MOV R43, R85 ;  /* 0x00000055002b7202 */ /* 0x000fca0000000f00 */
[----:B------:R-:W-:-:S05]  /*1b70*/  FADD.FTZ R43, R42, R43 ;  /* 0x0000002b2a2b7221 */ /* 0x000fca0000010000 */
[----:B------:R-:W-:-:S07]  /*1b80*/  MOV R87, R43 ;  /* 0x0000002b00577202 */ /* 0x000fce0000000f00 */
[----:B------:R-:W-:Y:S05]  /*1b90*/  WARPSYNC.COLLECTIVE R84, `(.L_x_5387) ;  /* 0x0000000054087348 */ /* 0x000fea0003c00000 */
[----:B------:R0:W1:Y:S02]  /*1ba0*/  SHFL.BFLY P6, R85, R87, R86, R89 ;  /* 0x0c00005657557389 */ /* 0x00006400000c0059 */
[----:B01----:R-:W-:Y:S01]  /*1bb0*/  ENDCOLLECTIVE ;  /* 0x000000000000791b */ /* 0x003fe20003800000 */
.L_x_5387:
[----:B------:R-:W-:Y:S01]  /*1bc0*/  HFMA2.MMA R86, -RZ, RZ, 0, 4.76837158203125e-07 ;  /* 0x00000008ff567435 */ /* 0x000fe200000001ff */
[----:B------:R-:W-:-:S05]  /*1bd0*/  MOV R40, R85 ;  /* 0x0000005500287202 */ /* 0x000fca0000000f00 */
[----:B------:R-:W-:-:S05]  /*1be0*/  FADD.FTZ R82, R43, R40 ;  /* 0x000000282b527221 */ /* 0x000fca0000010000 */
[----:B------:R-:W-:-:S07]  /*1bf0*/  MOV R87, R82 ;  /* 0x0000005200577202 */ /* 0x000fce0000000f00 */
[----:B------:R-:W-:Y:S05]  /*1c00*/  WARPSYNC.COLLECTIVE R84, `(.L_x_5388) ;  /* 0x0000000054087348 */ /* 0x000fea0003c00000 */
[----:B------:R0:W1:Y:S02]  /*1c10*/  SHFL.BFLY P6, R85, R87, R86, R89 ;  /* 0x0c00005657557389 */ /* 0x00006400000c0059 */
[----:B01----:R-:W-:Y:S01]  /*1c20*/  ENDCOLLECTIVE ;  /* 0x000000000000791b */ /* 0x003fe20003800000 */
.L_x_5388:
[----:B------:R-:W-:Y:S01]  /*1c30*/  HFMA2.MMA R86, -RZ, RZ, 0, 9.5367431640625e-07 ;  /* 0x00000010ff567435 */ /* 0x000fe200000001ff */
[----:B------:R-:W-:-:S05]  /*1c40*/  MOV R81, R85 ;  /* 0x0000005500517202 */ /* 0x000fca0000000f00 */
[----:B------:R-:W-:-:S05]  /*1c50*/  FADD.FTZ R83, R82, R81 ;  /* 0x0000005152537221 */ /* 0x000fca0000010000 */
[----:B------:R-:W-:-:S07]  /*1c60*/  MOV R87, R83 ;  /* 0x0000005300577202 */ /* 0x000fce0000000f00 */
[----:B------:R-:W-:Y:S05]  /*1c70*/  WARPSYNC.COLLECTIVE R84, `(.L_x_5389) ;  /* 0x0000000054087348 */ /* 0x000fea0003c00000 */
[----:B------:R0:W1:Y:S02]  /*1c80*/  SHFL.BFLY P6, R85, R87, R86, R89 ;  /* 0x0c00005657557389 */ /* 0x00006400000c0059 */
[----:B01----:R-:W-:Y:S01]  /*1c90*/  ENDCOLLECTIVE ;  /* 0x000000000000791b */ /* 0x003fe20003800000 */
.L_x_5389:
        /* <DEDUP_REMOVED lines=41> */
.L_x_5390:
[----:B------:R-:W-:Y:S01]  /*1f30*/  HFMA2.MMA R86, -RZ, RZ, 0, 1.1920928955078125e-07 ;  /* 0x00000002ff567435 */ /* 0x000fe200000001ff */
[----:B------:R-:W-:-:S05]  /*1f40*/  MOV R41, R85 ;  /* 0x0000005500297202 */ /* 0x000fca0000000f00 */
[----:B------:R-:W-:-:S05]  /*1f50*/  FADD.FTZ R41, R40, R41 ;  /* 0x0000002928297221 */ /* 0x000fca0000010000 */
[----:B------:R-:W-:-:S07]  /*1f60*/  MOV R87, R41 ;  /* 0x0000002900577202 */ /* 0x000fce0000000f00 */
[----:B------:R-:W-:Y:S05]  /*1f70*/  WARPSYNC.COLLECTIVE R84, `(.L_x_5391) ;  /* 0x0000000054087348 */ /* 0x000fea0003c00000 */
[----:B------:R0:W1:Y:S02]  /*1f80*/  SHFL.BFLY P6, R85, R87, R86, R89 ;  /* 0x0c00005657557389 */ /* 0x00006400000c0059 */
[----:B01----:R-:W-:Y:S01]  /*1f90*/  ENDCOLLECTIVE ;  /* 0x000000000000791b */ /* 0x003fe20003800000 */
.L_x_5391:
[----:B------:R-:W-:Y:S01]  /*1fa0*/  HFMA2.MMA R86, -RZ, RZ, 0, 2.384185791015625e-07 ;  /* 0x00000004ff567435 */ /* 0x000fe200000001ff */
[----:B------:R-:W-:-:S05]  /*1fb0*/  MOV R42, R85 ;  /* 0x00000055002a7202 */ /* 0x000fca0000000f00 */
[----:B------:R-:W-:-:S05]  /*1fc0*/  FADD.FTZ R42, R41, R42 ;  /* 0x0000002a292a7221 */ /* 0x000fca0000010000 */
[----:B------:R-:W-:-:S07]  /*1fd0*/  MOV R87, R42 ;  /* 0x0000002a00577202 */ /* 0x000fce0000000f00 */
[----:B------:R-:W-:Y:S05]  /*1fe0*/  WARPSYNC.COLLECTIVE R84, `(.L_x_5392) ;  /* 0x0000000054087348 */ /* 0x000fea0003c00000 */
[----:B------:R0:W1:Y:S02]  /*1ff0*/  SHFL.BFLY P6, R85, R87, R86, R89 ;  /* 0x0c00005657557389 */ /* 0x00006400000c0059 */
[----:B01----:R-:W-:Y:S01]  /*2000*/  ENDCOLLECTIVE ;  /* 0x000000000000791b */ /* 0x003fe20003800000 */
.L_x_5392:
[----:B------:R-:W-:Y:S01]  /*2010*/  HFMA2.MMA R86, -RZ, RZ, 0, 4.76837158203125e-07 ;  /* 0x00000008ff567435 */ /* 0x000fe200000001ff */
[----:B------:R-:W-:-:S05]  /*2020*/  MOV R43, R85 ;  /* 0x00000055002b7202 */ /* 0x000fca0000000f00 */
[----:B------:R-:W-:-:S05]  /*2030*/  FADD.FTZ R43, R42, R43 ;  /* 0x0000002b2a2b7221 */ /* 0x000fca0000010000 */
[----:B------:R-:W-:-:S07]  /*2040*/  MOV R87, R43 ;  /* 0x0000002b00577202 */ /* 0x000fce0000000f00 */
[----:B------:R-:W-:Y:S05]  /*2050*/  WARPSYNC.COLLECTIVE R84, `(.L_x_5393) ;  /* 0x0000000054087348 */ /* 0x000fea0003c00000 */
[----:B------:R0:W1:Y:S02]  /*2060*/  SHFL.BFLY P6, R85, R87, R86, R89 ;  /* 0x0c00005657557389 */ /* 0x00006400000c0059 */
[----:B01----:R-:W-:Y:S01]  /*2070*/  ENDCOLLECTIVE ;  /* 0x000000000000791b */ /* 0x003fe20003800000 */
.L_x_5393:
[----:B------:R-:W-:Y:S01]  /*2080*/  HFMA2.MMA R86, -RZ, RZ, 0, 9.5367431640625e-07 ;  /* 0x00000010ff567435 */ /* 0x000fe200000001ff */
[----:B------:R-:W-:-:S05]  /*2090*/  MOV R82, R85 ;  /* 0x0000005500527202 */ /* 0x000fca0000000f00 */
[----:B------:R-:W-:-:S05]  /*20a0*/  FADD.FTZ R82, R43, R82 ;  /* 0x000000522b527221 */ /* 0x000fca0000010000 */
[----:B------:R-:W-:-:S07]  /*20b0*/  MOV R87, R82 ;  /* 0x0000005200577202 */ /* 0x000fce0000000f00 */
[----:B------:R-:W-:Y:S05]  /*20c0*/  WARPSYNC.COLLECTIVE R84, `(.L_x_5394) ;  /* 0x0000000054087348 */ /* 0x000fea0003c00000 */
[----:B------:R0:W1:Y:S02]  /*20d0*/  SHFL.BFLY P6, R85, R87, R86, R89 ;  /* 0x0c00005657557389 */ /* 0x00006400000c0059 */
[----:B01----:R-:W-:Y:S01]  /*20e0*/  ENDCOLLECTIVE ;  /* 0x000000000000791b */ /* 0x003fe20003800000 */
.L_x_5394:
[----:B------:R-:W-:Y:S01]  /*20f0*/  MOV R83, R85 ;  /* 0x0000005500537202 */ /* 0x000fe20000000f00 */
[----:B------:R-:W-:Y:S06]  /*2100*/  BRA `(.L_x_5395) ;  /* 0xfffffff000e87947 */ /* 0x000fec000383ffff */
.L_x_5396:
        /* <DEDUP_REMOVED lines=15> */
.L_x_16524:


//--------------------- .text._ZN10layer_norm13ln_fwd_kernelINS_13Kernel_traitsI13__nv_bfloat16S2_fS2_fjLj512ELj1ELj4ELj1ELj16ENS_18Kernel_traits_baseILj512ES2_S2_fS2_fjLj128EEEEELb0ELb1ELb0ELb1EEEvNS_9FwdParamsE --------------------------
	.section	.text._ZN10layer_norm13ln_fwd_kernelINS_13Kernel_traitsI13__nv_bfloat16S2_fS2_fjLj512ELj1ELj4ELj1ELj16ENS_18Kernel_traits_baseILj512ES2_S2_fS2_fjLj128EEEEELb0ELb1ELb0ELb1EEEvNS_9FwdParamsE,"ax",@progbits
	.align	128
        .global         _ZN10layer_norm13ln_fwd_kernelINS_13Kernel_traitsI13__nv_bfloat16S2_fS2_fjLj512ELj1ELj4ELj1ELj16ENS_18Kernel_traits_baseILj512ES2_S2_fS2_fjLj128EEEEELb0ELb1ELb0ELb1EEEvNS_9FwdParamsE
        .type           _ZN10layer_norm13ln_fwd_kernelINS_13Kernel_traitsI13__nv_bfloat16S2_fS2_fjLj512ELj1ELj4ELj1ELj16ENS_18Kernel_traits_baseILj512ES2_S2_fS2_fjLj128EEEEELb0ELb1ELb0ELb1EEEvNS_9FwdParamsE,@function
        .size           _ZN10layer_norm13ln_fwd_kernelINS_13Kernel_traitsI13__nv_bfloat16S2_fS2_fjLj512ELj1ELj4ELj1ELj16ENS_18Kernel_traits_baseILj512ES2_S2_fS2_fjLj128EEEEELb0ELb1ELb0ELb1EEEvNS_9FwdParamsE,(.L_x_16525 - _ZN10layer_norm13ln_fwd_kernelINS_13Kernel_traitsI13__nv_bfloat16S2_fS2_fjLj512ELj1ELj4ELj1ELj16ENS_18Kernel_traits_baseILj512ES2_S2_fS2_fjLj128EEEEELb0ELb1ELb0ELb1EEEvNS_9FwdParamsE)
        .other          _ZN10layer_norm13ln_fwd_kernelINS_13Kernel_traitsI13__nv_bfloat16S2_fS2_fjLj512ELj1ELj4ELj1ELj16ENS_18Kernel_traits_baseILj512ES2_S2_fS2_fjLj128EEEEELb0ELb1ELb0ELb1EEEvNS_9FwdParamsE,@"STO_CUDA_ENTRY STV_DEFAULT"
_ZN10layer_norm13ln_fwd_kernelINS_13Kernel_traitsI13__nv_bfloat16S2_fS2_fjLj512ELj1ELj4ELj1ELj16ENS_18Kernel_traits_baseILj512ES2_S2_fS2_fjLj128EEEEELb0ELb1ELb0ELb1EEEvNS_9FwdParamsE:
.text._ZN10layer_norm13ln_fwd_kernelINS_13Kernel_traitsI13__nv_bfloat16S2_fS2_fjLj512ELj1ELj4ELj1ELj16ENS_18Kernel_traits_baseILj512ES2_S2_fS2_fjLj128EEEEELb0ELb1ELb0ELb1EEEvNS_9FwdParamsE:
        /* <DEDUP_REMOVED lines=42> */
[----:B------:R-:W-:Y:S02]  /*02a0*/  PRMT R55, R4, 0x7632, R55 ;  /* 0x0000763204377816 */ /* 0x000fe40000000037 */
[----:B------:R-:W-:Y:S02]  /*02b0*/  PRMT R56, R5, 0x7632, R56 ;  /* 0x0000763205387816 */ /* 0x000fe40000000038 */
[----:B------:R-:W-:Y:S02]  /*02c0*/  PRMT R57, R6, 0x7632, R57 ;  /* 0x0000763206397816 */ /* 0x000fe40000000039 */
[----:B------:R-:W-:Y:S02]  /*02d0*/  PRMT R60, R7, 0x7632, R60 ;  /* 0x00007632073c7816 */ /* 0x000fe4000000003c */
[----:B------:R-:W-:Y:S01]  /*02e0*/  ISETP.NE.U32.AND P0, PT, RZ, UR6, PT ;  /* 0x00000006ff007c0c */ /* 0x000fe2000bf05070 */
[----:B------:R-:W-:Y:S01]  /*02f0*/  ULDC.U8 UR6, c[0x0][0x2a0] ;  /* 0x0000a80000067ab9 */ /* 0x000fe20000000000 */
[----:B------:R-:W-:-:S02]  /*0300*/  SHF.L.U32 R12, R4, 0x10, RZ ;  /* 0x00000010040c7819 */ /* 0x000fc400000006ff */
[----:B------:R-:W-:Y:S02]  /*0310*/  SHF.L.U32 R11, R5, 0x10, RZ ;  /* 0x00000010050b7819 */ /* 0x000fe400000006ff */
[----:B------:R-:W-:Y:S02]  /*0320*/  SHF.L.U32 R10, R6, 0x10, RZ ;  /* 0x00000010060a7819 */ /* 0x000fe400000006ff */
[----:B0-----:R-:W-:Y:S02]  /*0330*/  SHF.L.U32 R9, R7, 0x10, RZ ;  /* 0x0000001007097819 */ /* 0x001fe400000006ff */
[----:B------:R-:W-:Y:S02]  /*0340*/  SHF.L.U32 R45, R28, 0x10, RZ ;  /* 0x000000101c2d7819 */ /* 0x000fe400000006ff */
[----:B------:R-:W-:Y:S02]  /*0350*/  SHF.L.U32 R14, R29, 0x10, RZ ;  /* 0x000000101d0e7819 */ /* 0x000fe400000006ff */
[----:B------:R-:W-:-:S02]  /*0360*/  SHF.L.U32 R15, R30, 0x10, RZ ;  /* 0x000000101e0f7819 */ /* 0x000fc400000006ff */
[----:B------:R-:W-:Y:S02]  /*0370*/  SHF.L.U32 R13, R31, 0x10, RZ ;  /* 0x000000101f0d7819 */ /* 0x000fe400000006ff */
[----:B------:R-:W-:Y:S02]  /*0380*/  ISETP.NE.AND P3, PT, RZ, UR6, PT ;  /* 0x00000006ff007c0c */ /* 0x000fe4000bf65270 */
        /* <DEDUP_REMOVED lines=8> */
[----:B------:R-:W-:Y:S01]  /*0410*/  ISETP.NE.AND.EX P0, PT, RZ, UR7, PT, P0 ;  /* 0x00000007ff007c0c */ /* 0x000fe2000bf05300 */
        /* <DEDUP_REMOVED lines=9> */
[----:B----4-:R-:W-:Y:S02]  /*04b0*/  PRMT R72, R16, 0x7632, R72 ;  /* 0x0000763210487816 */ /* 0x010fe40000000048 */
        /* <DEDUP_REMOVED lines=33> */
.L_x_5398:
[----:B0-----:R-:W0:Y:S01]  /*06d0*/  @P0 LDC.64 R30, c[0x0][0x270] ;  /* 0x00009c00ff1e0b82 */ /* 0x001e220000000a00 */
[----:B------:R-:W-:-:S05]  /*06e0*/  IMAD R24, R44, UR7, RZ ;  /* 0x000000072c187c24 */ /* 0x000fca000f8e02ff */
[----:B------:R-:W-:Y:S02]  /*06f0*/  SHF.R.S32.HI R25, RZ, 0x1f, R24 ;  /* 0x0000001fff197819 */ /* 0x000fe40000011418 */
[----:B------:R-:W1:Y:S02]  /*0700*/  LDC.64 R32, c[0x0][0x220] ;  /* 0x00008800ff207b82 */ /* 0x000e640000000a00 */
[----:B------:R-:W-:-:S04]  /*0710*/  LEA.HI R25, R25, R24, RZ, 0x3 ;  /* 0x0000001819197211 */ /* 0x000fc800078f18ff */
[----:B------:R-:W-:Y:S02]  /*0720*/  LEA.HI.SX32 R75, R25, R46, 0x1d ;  /* 0x0000002e194b7211 */ /* 0x000fe400078feaff */
[----:B------:R-:W-:Y:S01]  /*0730*/  ISETP.NE.U32.AND P1, PT, RZ, UR8, PT ;  /* 0x00000008ff007c0c */ /* 0x000fe2000bf25070 */
[----:B0-----:R-:W-:-:S06]  /*0740*/  @P0 IMAD.WIDE R30, R44, 0x2, R30 ;  /* 0x000000022c1e0825 */ /* 0x001fcc00078e021e */
[----:B------:R-:W2:Y:S01]  /*0750*/  @P0 LDG.E.U16 R30, desc[UR4][R30.64] ;  /* 0x000000041e1e0981 */ /* 0x000ea2000c1e1500 */
[----:B-1----:R-:W-:Y:S01]  /*0760*/  IMAD.WIDE.U32 R24, R75, 0x10, R32 ;  /* 0x000000104b187825 */ /* 0x002fe200078e0020 */
[----:B------:R-:W-:-:S05]  /*0770*/  ISETP.NE.AND.EX P1, PT, RZ, UR9, PT, P1 ;  /* 0x00000009ff007c0c */ /* 0x000fca000bf25310 */
[----:B------:R-:W3:Y:S08]  /*0780*/  LDG.E.128 R24, desc[UR4][R24.64] ;  /* 0x0000000418187981 */ /* 0x000ef0000c1e1d00 */
[----:B------:R-:W-:-:S04]  /*0790*/  @P1 LEA R28, P2, R75, UR8, 0x5 ;  /* 0x000000084b1c1c11 */ /* 0x000fc8000f8428ff */
[----:B------:R-:W-:-:S05]  /*07a0*/  @P1 LEA.HI.X R29, R75, UR9, RZ, 0x5, P2 ;  /* 0x000000094b1d1c11 */ /* 0x000fca00090f2cff */
[----:B------:R-:W4:Y:S04]  /*07b0*/  @P1 LDG.E.128 R16, desc[UR4][R28.64] ;  /* 0x000000041c101981 */ /* 0x000f28000c1e1d00 */
[----:B------:R0:W5:Y:S01]  /*07c0*/  @P1 LDG.E.128 R20, desc[UR4][R28.64+0x10] ;  /* 0x000010041c141981 */ /* 0x000162000c1e1d00 */
[----:B------:R-:W-:Y:S01]  /*07d0*/  HFMA2.MMA R58, -RZ, RZ, 1.875, 0 ;  /* 0x3f800000ff3a7435 */ /* 0x000fe200000001ff */
[----:B------:R-:W-:Y:S02]  /*07e0*/  SHF.L.U32 R34, R40, 0x10, RZ ;  /* 0x0000001028227819 */ /* 0x000fe400000006ff */
[----:B------:R-:W-:-:S04]  /*07f0*/  ISETP.NE.U32.AND P2, PT, RZ, UR8, PT ;  /* 0x00000008ff007c0c */ /* 0x000fc8000bf45070 */
[----:B------:R-:W-:Y:S02]  /*0800*/  ISETP.NE.AND.EX P2, PT, RZ, UR9, PT, P2 ;  /* 0x00000009ff007c0c */ /* 0x000fe4000bf45320 */
[C---:B------:R-:W-:Y:S02]  /*0810*/  IADD3 R76, R75.reuse, 0x20, RZ ;  /* 0x000000204b4c7810 */ /* 0x040fe40007ffe0ff */
[----:B------:R-:W-:-:S03]  /*0820*/  LEA R38, P4, R75, UR10, 0x5 ;  /* 0x0000000a4b267c11 */ /* 0x000fc6000f8828ff */
[----:B------:R-:W-:Y:S01]  /*0830*/  IMAD.WIDE.U32 R32, R76, 0x10, R32 ;  /* 0x000000104c207825 */ /* 0x000fe200078e0020 */
[----:B--2---:R-:W-:Y:S02]  /*0840*/  @P0 SHF.L.U32 R58, R30, 0x10, RZ ;  /* 0x000000101e3a0819 */ /* 0x004fe400000006ff */
[C---:B---3--:R-:W-:Y:S02]  /*0850*/  PRMT R30, R24.reuse, 0x7632, R30 ;  /* 0x00007632181e7816 */ /* 0x048fe4000000001e */
[----:B------:R-:W-:Y:S02]  /*0860*/  SHF.L.U32 R31, R24, 0x10, RZ ;  /* 0x00000010181f7819 */ /* 0x000fe400000006ff */
[C---:B------:R-:W-:Y:S02]  /*0870*/  PRMT R36, R27.reuse, 0x7632, R36 ;  /* 0x000076321b247816 */ /* 0x040fe40000000024 */
[----:B------:R-:W-:Y:S02]  /*0880*/  SHF.L.U32 R39, R27, 0x10, RZ ;  /* 0x000000101b277819 */ /* 0x000fe400000006ff */
[----:B------:R-:W-:-:S02]  /*0890*/  PRMT R35, R25, 0x7632, R35 ;  /* 0x0000763219237816 */ /* 0x000fc40000000023 */
[----:B------:R-:W-:Y:S02]  /*08a0*/  SHF.L.U32 R37, R25, 0x10, RZ ;  /* 0x0000001019257819 */ /* 0x000fe400000006ff */
[----:B------:R-:W-:Y:S02]  /*08b0*/  PRMT R25, R40, 0x7632, R25 ;  /* 0x0000763228197816 */ /* 0x000fe40000000019 */
[----:B------:R-:W-:Y:S01]  /*08c0*/  SHF.L.U32 R27, R30, 0x10, RZ ;  /* 0x000000101e1b7819 */ /* 0x000fe200000006ff */
[-C--:B------:R-:W-:Y:S01]  /*08d0*/  FMUL.FTZ R31, R31, R58.reuse ;  /* 0x0000003a1f1f7220 */ /* 0x080fe20000410000 */
[C---:B0-----:R-:W-:Y:S02]  /*08e0*/  PRMT R28, R26.reuse, 0x7632, R28 ;  /* 0x000076321a1c7816 */ /* 0x041fe4000000001c */
[----:B------:R-:W-:Y:S01]  /*08f0*/  SHF.L.U32 R29, R26, 0x10, RZ ;  /* 0x000000101a1d7819 */ /* 0x000fe200000006ff */
[----:B------:R-:W-:Y:S01]  /*0900*/  FMUL.FTZ R27, R27, R58 ;  /* 0x0000003a1b1b7220 */ /* 0x000fe20000410000 */
[----:B------:R-:W-:Y:S01]  /*0910*/  SHF.L.U32 R26, R25, 0x10, RZ ;  /* 0x00000010191a7819 */ /* 0x000fe200000006ff */
[----:B------:R-:W-:Y:S01]  /*0920*/  FMUL.FTZ R24, R31, R34 ;  /* 0x000000221f187220 */ /* 0x000fe20000410000 */
[----:B------:R-:W-:Y:S01]  /*0930*/  SHF.L.U32 R34, R43, 0x10, RZ ;  /* 0x000000102b227819 */ /* 0x000fe200000006ff */
[----:B------:R-:W-:Y:S01]  /*0940*/  FMUL.FTZ R39, R39, R58 ;  /* 0x0000003a27277220 */ /* 0x000fe20000410000 */
[----:B------:R-:W-:Y:S01]  /*0950*/  PRMT R30, R43, 0x7632, R30 ;  /* 0x000076322b1e7816 */ /* 0x000fe2000000001e */
[----:B------:R-:W-:Y:S01]  /*0960*/  FMUL.FTZ R25, R27, R26 ;  /* 0x0000001a1b197220 */ /* 0x000fe20000410000 */
[----:B------:R-:W-:-:S02]  /*0970*/  SHF.L.U32 R35, R35, 0x10, RZ ;  /* 0x0000001023237819 */ /* 0x000fc400000006ff */
[----:B------:R-:W-:Y:S02]  /*0980*/  SHF.L.U32 R31, R36, 0x10, RZ ;  /* 0x00000010241f7819 */ /* 0x000fe400000006ff */
[----:B------:R-:W-:Y:S02]  /*0990*/  SHF.L.U32 R27, R28, 0x10, RZ ;  /* 0x000000101c1b7819 */ /* 0x000fe400000006ff */
[----:B------:R-:W-:Y:S01]  /*09a0*/  SHF.L.U32 R36, R30, 0x10, RZ ;  /* 0x000000101e247819 */ /* 0x000fe200000006ff */
[----:B------:R-:W-:Y:S01]  /*09b0*/  FMUL.FTZ R30, R39, R34 ;  /* 0x00000022271e7220 */ /* 0x000fe20000410000 */
[-C--:B------:R-:W-:Y:S01]  /*09c0*/  FMUL.FTZ R29, R29, R58.reuse ;  /* 0x0000003a1d1d7220 */ /* 0x080fe20000410000 */
[-C--:B------:R-:W-:Y:S01]  /*09d0*/  FMUL.FTZ R34, R35, R58.reuse ;  /* 0x0000003a23227220 */ /* 0x080fe20000410000 */
[-C--:B------:R-:W-:Y:S01]  /*09e0*/  FMUL.FTZ R31, R31, R58.reuse ;  /* 0x0000003a1f1f7220 */ /* 0x080fe20000410000 */
[-C--:B------:R-:W-:Y:S01]  /*09f0*/  FMUL.FTZ R26, R37, R58.reuse ;  /* 0x0000003a251a7220 */ /* 0x080fe20000410000 */
[----:B------:R-:W-:Y:S01]  /*0a00*/  FMUL.FTZ R35, R27, R58 ;  /* 0x0000003a1b237220 */ /* 0x000fe20000410000 */
[----:B------:R-:W-:Y:S01]  /*0a10*/  FMUL.FTZ R28, R42, R29 ;  /* 0x0000001d2a1c7220 */ /* 0x000fe20000410000 */
[----:B------:R-:W-:Y:S01]  /*0a20*/  FMUL.FTZ R31, R31, R36 ;  /* 0x000000241f1f7220 */ /* 0x000fe20000410000 */
[----:B------:R-:W-:Y:S01]  /*0a30*/  FMUL.FTZ R26, R41, R26 ;  /* 0x0000001a291a7220 */ /* 0x000fe20000410000 */
[----:B------:R-:W-:Y:S01]  /*0a40*/  FMUL.FTZ R27, R61, R34 ;  /* 0x000000223d1b7220 */ /* 0x000fe20000410000 */
[----:B------:R-:W-:Y:S01]  /*0a50*/  FMUL.FTZ R29, R62, R35 ;  /* 0x000000233e1d7220 */ /* 0x000fe20000410000 */
[----:B------:R-:W-:Y:S01]  /*0a60*/  LEA.HI.X R39, R75, UR11, RZ, 0x5, P4 ;  /* 0x0000000b4b277c11 */ /* 0x000fe2000a0f2cff */
[----:B----4-:R-:W-:Y:S01]  /*0a70*/  @P2 FADD.FTZ R24, R16, R24 ;  /* 0x0000001810182221 */ /* 0x010fe20000010000 */
[----:B-----5:R-:W-:Y:S01]  /*0a80*/  @P2 FADD.FTZ R30, R22, R30 ;  /* 0x0000001e161e2221 */ /* 0x020fe20000010000 */
[----:B------:R-:W-:Y:S01]  /*0a90*/  @P2 FADD.FTZ R26, R18, R26 ;  /* 0x0000001a121a2221 */ /* 0x000fe20000010000 */
[----:B------:R-:W-:Y:S01]  /*0aa0*/  @P2 FADD.FTZ R28, R20, R28 ;  /* 0x0000001c141c2221 */ /* 0x000fe20000010000 */
[----:B------:R-:W-:Y:S01]  /*0ab0*/  @P2 FADD.FTZ R25, R17, R25 ;  /* 0x0000001911192221 */ /* 0x000fe20000010000 */
[----:B------:R-:W-:Y:S01]  /*0ac0*/  @P2 FADD.FTZ R31, R23, R31 ;  /* 0x0000001f171f2221 */ /* 0x000fe20000010000 */
[----:B------:R-:W-:Y:S01]  /*0ad0*/  @P2 FADD.FTZ R27, R19, R27 ;  /* 0x0000001b131b2221 */ /* 0x000fe20000010000 */
[----:B------:R-:W-:-:S04]  /*0ae0*/  @P2 FADD.FTZ R29, R21, R29 ;  /* 0x0000001d151d2221 */ /* 0x000fc80000010000 */
[----:B------:R-:W-:Y:S04]  /*0af0*/  STG.E.128 desc[UR4][R38.64], R24 ;  /* 0x0000001826007986 */ /* 0x000fe8000c101d04 */
[----:B------:R0:W-:Y:S04]  /*0b00*/  STG.E.128 desc[UR4][R38.64+0x10], R28 ;  /* 0x0000101c26007986 */ /* 0x0001e8000c101d04 */
[----:B------:R-:W0:Y:S01]  /*0b10*/  LDG.E.128 R32, desc[UR4][R32.64] ;  /* 0x0000000420207981 */ /* 0x000e22000c1e1d00 */
[----:B------:R-:W-:-:S04]  /*0b20*/  @P1 LEA R36, P4, R76, UR8, 0x5 ;  /* 0x000000084c241c11 */ /* 0x000fc8000f8828ff */
[----:B------:R-:W-:Y:S02]  /*0b30*/  @P1 LEA.HI.X R37, R76, UR9, RZ, 0x5, P4 ;  /* 0x000000094c251c11 */ /* 0x000fe4000a0f2cff */
[----:B------:R-:W-:Y:S02]  /*0b40*/  MOV R81, R16 ;  /* 0x0000001000517202 */ /* 0x000fe40000000f00 */
[----:B------:R-:W-:Y:S02]  /*0b50*/  MOV R84, R17 ;  /* 0x0000001100547202 */ /* 0x000fe40000000f00 */
[----:B------:R-:W-:Y:S02]  /*0b60*/  MOV R77, R18 ;  /* 0x00000012004d7202 */ /* 0x000fe40000000f00 */
[----:B------:R-:W-:Y:S02]  /*0b70*/  MOV R82, R19 ;  /* 0x0000001300527202 */ /* 0x000fe40000000f00 */
[----:B------:R-:W2:Y:S01]  /*0b80*/  @P1 LDG.E.128 R16, desc[UR4][R36.64] ;  /* 0x0000000424101981 */ /* 0x000ea2000c1e1d00 */
[----:B------:R-:W-:-:S02]  /*0b90*/  MOV R79, R20 ;  /* 0x00000014004f7202 */ /* 0x000fc40000000f00 */
[----:B------:R-:W-:Y:S02]  /*0ba0*/  MOV R80, R21 ;  /* 0x0000001500507202 */ /* 0x000fe40000000f00 */
[----:B------:R-:W-:Y:S02]  /*0bb0*/  MOV R59, R22 ;  /* 0x00000016003b7202 */ /* 0x000fe40000000f00 */
[----:B------:R-:W-:Y:S02]  /*0bc0*/  MOV R78, R23 ;  /* 0x00000017004e7202 */ /* 0x000fe40000000f00 */
[----:B------:R1:W3:Y:S01]  /*0bd0*/  @P1 LDG.E.128 R20, desc[UR4][R36.64+0x10] ;  /* 0x0000100424141981 */ /* 0x0002e2000c1e1d00 */
[----:B------:R-:W-:Y:S01]  /*0be0*/  FADD.FTZ R88, RZ, R24 ;  /* 0x00000018ff587221 */ /* 0x000fe20000010000 */
[----:B------:R-:W-:Y:S01]  /*0bf0*/  UMOV UR6, 0xffffffff ;  /* 0xffffffff00067882 */ /* 0x000fe20000000000 */
[----:B0-----:R-:W-:Y:S02]  /*0c00*/  SHF.L.U32 R39, R32, 0x10, RZ ;  /* 0x0000001020277819 */ /* 0x001fe400000006ff */
[----:B------:R-:W-:-:S02]  /*0c10*/  SHF.L.U32 R83, R33, 0x10, RZ ;  /* 0x0000001021537819 */ /* 0x000fc400000006ff */
[----:B------:R-:W-:Y:S02]  /*0c20*/  SHF.L.U32 R87, R34, 0x10, RZ ;  /* 0x0000001022577819 */ /* 0x000fe400000006ff */
[----:B------:R-:W-:Y:S02]  /*0c30*/  PRMT R38, R32, 0x7632, R38 ;  /* 0x0000763220267816 */ /* 0x000fe40000000026 */
[----:B------:R-:W-:Y:S02]  /*0c40*/  PRMT R32, R33, 0x7632, R32 ;  /* 0x0000763221207816 */ /* 0x000fe40000000020 */
[----:B------:R-:W-:Y:S02]  /*0c50*/  PRMT R85, R34, 0x7632, R85 ;  /* 0x0000763222557816 */ /* 0x000fe40000000055 */
[C---:B------:R-:W-:Y:S02]  /*0c60*/  PRMT R86, R35.reuse, 0x7632, R86 ;  /* 0x0000763223567816 */ /* 0x040fe40000000056 */
[----:B------:R-:W-:Y:S01]  /*0c70*/  SHF.L.U32 R89, R35, 0x10, RZ ;  /* 0x0000001023597819 */ /* 0x000fe200000006ff */
[-C--:B------:R-:W-:Y:S01]  /*0c80*/  FMUL.FTZ R35, R39, R58.reuse ;  /* 0x0000003a27237220 */ /* 0x080fe20000410000 */
[----:B------:R-:W-:Y:S01]  /*0c90*/  SHF.L.U32 R39, R38, 0x10, RZ ;  /* 0x0000001026277819 */ /* 0x000fe200000006ff */
[-C--:B------:R-:W-:Y:S01]  /*0ca0*/  FMUL.FTZ R34, R83, R58.reuse ;  /* 0x0000003a53227220 */ /* 0x080fe20000410000 */
[----:B-1----:R-:W-:Y:S01]  /*0cb0*/  FMUL.FTZ R37, R87, R58 ;  /* 0x0000003a57257220 */ /* 0x002fe20000410000 */
[----:B------:R-:W-:-:S02]  /*0cc0*/  SHF.L.U32 R83, R32, 0x10, RZ ;  /* 0x0000001020537819 */ /* 0x000fc400000006ff */
[----:B------:R-:W-:Y:S02]  /*0cd0*/  SHF.L.U32 R85, R85, 0x10, RZ ;  /* 0x0000001055557819 */ /* 0x000fe400000006ff */
[----:B------:R-:W-:Y:S01]  /*0ce0*/  SHF.L.U32 R87, R86, 0x10, RZ ;  /* 0x0000001056577819 */ /* 0x000fe200000006ff */
[----:B------:R-:W-:Y:S01]  /*0cf0*/  FADD.FTZ R33, R25, R88 ;  /* 0x0000005819217221 */ /* 0x000fe20000010000 */
[-C--:B------:R-:W-:Y:S01]  /*0d00*/  FMUL.FTZ R88, R39, R58.reuse ;  /* 0x0000003a27587220 */ /* 0x080fe20000410000 */
[-C--:B------:R-:W-:Y:S01]  /*0d10*/  FMUL.FTZ R38, R89, R58.reuse ;  /* 0x0000003a59267220 */ /* 0x080fe20000410000 */
[-C--:B------:R-:W-:Y:S01]  /*0d20*/  FMUL.FTZ R83, R83, R58.reuse ;  /* 0x0000003a53537220 */ /* 0x080fe20000410000 */
[-C--:B------:R-:W-:Y:S01]  /*0d30*/  FMUL.FTZ R86, R85, R58.reuse ;  /* 0x0000003a55567220 */ /* 0x080fe20000410000 */
[----:B------:R-:W-:Y:S01]  /*0d40*/  FMUL.FTZ R39, R87, R58 ;  /* 0x0000003a57277220 */ /* 0x000fe20000410000 */
[----:B------:R-:W-:-:S04]  /*0d50*/  FADD.FTZ R58, R26, R33 ;  /* 0x000000211a3a7221 */ /* 0x000fc80000010000 */
[----:B------:R-:W-:Y:S01]  /*0d60*/  FADD.FTZ R33, R27, R58 ;  /* 0x0000003a1b217221 */ /* 0x000fe20000010000 */
[----:B------:R-:W-:-:S03]  /*0d70*/  FMUL.FTZ R36, R6, R37 ;  /* 0x0000002506247220 */ /* 0x000fc60000410000 */
[----:B------:R-:W-:Y:S01]  /*0d80*/  FADD.FTZ R58, R28, R33 ;  /* 0x000000211c3a7221 */ /* 0x000fe20000010000 */
[----:B--2---:R-:W-:-:S03]  /*0d90*/  @P1 MOV R81, R16 ;  /* 0x0000001000511202 */ /* 0x004fc60000000f00 */
[----:B------:R-:W-:Y:S01]  /*0da0*/  FADD.FTZ R37, R29, R58 ;  /* 0x0000003a1d257221 */ /* 0x000fe20000010000 */
[----:B------:R-:W-:Y:S01]  /*0db0*/  FMUL.FTZ R32, R8, R35 ;  /* 0x0000002308207220 */ /* 0x000fe20000410000 */
[----:B------:R-:W-:Y:S02]  /*0dc0*/  @P1 MOV R82, R19 ;  /* 0x0000001300521202 */ /* 0x000fe40000000f00 */
[----:B------:R-:W-:Y:S01]  /*0dd0*/  FADD.FTZ R58, R30, R37 ;  /* 0x000000251e3a7221 */ /* 0x000fe20000010000 */
[----:B------:R-:W-:Y:S01]  /*0de0*/  FMUL.FTZ R35, R64, R83 ;  /* 0x0000005340237220 */ /* 0x000fe20000410000 */
[----:B------:R-:W-:Y:S01]  /*0df0*/  @P2 FADD.FTZ R32, R32, R81 ;  /* 0x0000005120202221 */ /* 0x000fe20000010000 */
[----:B------:R-:W-:Y:S01]  /*0e00*/  @P1 MOV R84, R17 ;  /* 0x0000001100541202 */ /* 0x000fe20000000f00 */
[----:B------:R-:W-:Y:S01]  /*0e10*/  FADD.FTZ R37, R31, R58 ;  /* 0x0000003a1f257221 */ /* 0x000fe20000010000 */
[----:B------:R-:W-:Y:S01]  /*0e20*/  FMUL.FTZ R33, R63, R88 ;  /* 0x000000583f217220 */ /* 0x000fe20000410000 */
[----:B---3--:R-:W-:Y:S01]  /*0e30*/  @P1 MOV R59, R22 ;  /* 0x00000016003b1202 */ /* 0x008fe20000000f00 */
[----:B------:R-:W-:Y:S01]  /*0e40*/  @P2 FADD.FTZ R35, R35, R82 ;  /* 0x0000005223232221 */ /* 0x000fe20000010000 */
[----:B------:R-:W-:Y:S01]  /*0e50*/  @P1 MOV R77, R18 ;  /* 0x00000012004d1202 */ /* 0x000fe20000000f00 */
[----:B------:R-:W-:Y:S01]  /*0e60*/  FMUL.FTZ R38, R5, R38 ;  /* 0x0000002605267220 */ /* 0x000fe20000410000 */
[----:B------:R-:W-:Y:S01]  /*0e70*/  @P1 MOV R79, R20 ;  /* 0x00000014004f1202 */ /* 0x000fe20000000f00 */
[----:B------:R-:W-:Y:S01]  /*0e80*/  FADD.FTZ R82, R32, R37 ;  /* 0x0000002520527221 */ /* 0x000fe20000010000 */
[----:B------:R-:W-:Y:S01]  /*0e90*/  @P1 MOV R80, R21 ;  /* 0x0000001500501202 */ /* 0x000fe20000000f00 */
[----:B------:R-:W-:Y:S01]  /*0ea0*/  FMUL.FTZ R34, R7, R34 ;  /* 0x0000002207227220 */ /* 0x000fe20000410000 */
[----:B------:R-:W-:Y:S01]  /*0eb0*/  @P1 MOV R78, R23 ;  /* 0x00000017004e1202 */ /* 0x000fe20000000f00 */
[----:B------:R-:W-:Y:S01]  /*0ec0*/  FMUL.FTZ R37, R65, R86 ;  /* 0x0000005641257220 */ /* 0x000fe20000410000 */
[----:B------:R-:W-:Y:S01]  /*0ed0*/  LEA R58, P4, R76, UR10, 0x5 ;  /* 0x0000000a4c3a7c11 */ /* 0x000fe2000f8828ff */
[----:B------:R-:W-:Y:S01]  /*0ee0*/  FMUL.FTZ R39, R66, R39 ;  /* 0x0000002742277220 */ /* 0x000fe20000410000 */
[----:B------:R-:W-:Y:S01]  /*0ef0*/  @P2 FADD.FTZ R33, R33, R84 ;  /* 0x0000005421212221 */ /* 0x000fe20000010000 */
[----:B------:R-:W-:Y:S01]  /*0f00*/  @P2 FADD.FTZ R38, R38, R59 ;  /* 0x0000003b26262221 */ /* 0x000fe20000010000 */
[----:B------:R-:W-:Y:S01]  /*0f10*/  @P2 FADD.FTZ R34, R34, R77 ;  /* 0x0000004d22222221 */ /* 0x000fe20000010000 */
[----:B------:R-:W-:Y:S01]  /*0f20*/  @P2 FADD.FTZ R36, R36, R79 ;  /* 0x0000004f24242221 */ /* 0x000fe20000010000 */
[----:B------:R-:W-:Y:S01]  /*0f30*/  LEA.HI.X R59, R76, UR11, RZ, 0x5, P4 ;  /* 0x0000000b4c3b7c11 */ /* 0x000fe2000a0f2cff */
[----:B------:R-:W-:Y:S01]  /*0f40*/  @P2 FADD.FTZ R37, R37, R80 ;  /* 0x0000005025252221 */ /* 0x000fe20000010000 */
[----:B------:R-:W-:Y:S01]  /*0f50*/  @P2 FADD.FTZ R39, R39, R78 ;  /* 0x0000004e27272221 */ /* 0x000fe20000010000 */
[----:B------:R-:W-:-:S02]  /*0f60*/  FADD.FTZ R77, R33, R82 ;  /* 0x00000052214d7221 */ /* 0x000fc40000010000 */
[----:B------:R0:W-:Y:S02]  /*0f70*/  STG.E.128 desc[UR4][R58.64], R32 ;  /* 0x000000203a007986 */ /* 0x0001e4000c101d04 */
[----:B------:R-:W-:Y:S02]  /*0f80*/  FADD.FTZ R78, R34, R77 ;  /* 0x0000004d224e7221 */ /* 0x000fe40000010000 */
[----:B------:R0:W-:Y:S02]  /*0f90*/  STG.E.128 desc[UR4][R58.64+0x10], R36 ;  /* 0x000010243a007986 */ /* 0x0001e4000c101d04 */
        /* <DEDUP_REMOVED lines=21> */
[--C-:B------:R-:W-:Y:S01]  /*10f0*/  FADD.FTZ R83, R26, -R79.reuse ;  /* 0x8000004f1a537221 */ /* 0x100fe20000010000 */
[----:B------:R-:W-:Y:S01]  /*1100*/  FADD.FTZ R81, R28, -R79 ;  /* 0x8000004f1c517221 */ /* 0x000fe20000010000 */
[----:B------:R-:W-:-:S04]  /*1110*/  FFMA.FTZ R58, R58, R58, RZ ;  /* 0x0000003a3a3a7223 */ /* 0x000fc800000100ff */
[----:B------:R-:W-:Y:S01]  /*1120*/  FFMA.FTZ R58, R77, R77, R58 ;  /* 0x0000004d4d3a7223 */ /* 0x000fe2000001003a */
[----:B------:R-:W-:-:S03]  /*1130*/  FADD.FTZ R77, R27, -R79 ;  /* 0x8000004f1b4d7221 */ /* 0x000fc60000010000 */
        /* <DEDUP_REMOVED lines=34> */
.L_x_5410:
[C---:B------:R-:W-:Y:S01]  /*1360*/  FMUL.FTZ R58, R79.reuse, R79 ;  /* 0x0000004f4f3a7220 */ /* 0x040fe20000410000 */
[----:B01----:R-:W-:Y:S01]  /*1370*/  FADD.FTZ R80, R80, R83 ;  /* 0x0000005350507221 */ /* 0x003fe20000010000 */
[----:B------:R-:W-:-:S03]  /*1380*/  FSEL R81, R79, RZ, !P3 ;  /* 0x000000ff4f517208 */ /* 0x000fc60005800000 */
[----:B------:R-:W-:Y:S01]  /*1390*/  FSEL R78, R58, RZ, P3 ;  /* 0x000000ff3a4e7208 */ /* 0x000fe20001800000 */
[----:B------:R-:W-:Y:S01]  /*13a0*/  FFMA.FTZ R77, R80, R59, UR12 ;  /* 0x0000000c504d7e23 */ /* 0x000fe2000801003b */
[--C-:B------:R-:W-:Y:S01]  /*13b0*/  FADD.FTZ R30, R30, -R81.reuse ;  /* 0x800000511e1e7221 */ /* 0x100fe20000010000 */
[--C-:B------:R-:W-:Y:S01]  /*13c0*/  FADD.FTZ R92, R31, -R81.reuse ;  /* 0x800000511f5c7221 */ /* 0x100fe20000010000 */
[----:B------:R-:W0:Y:S01]  /*13d0*/  @!P1 LDC.64 R58, c[0x0][0x250] ;  /* 0x00009400ff3a9b82 */ /* 0x000e220000000a00 */
[----:B------:R-:W-:Y:S01]  /*13e0*/  FADD.FTZ R77, R77, R78 ;  /* 0x0000004e4d4d7221 */ /* 0x000fe20000010000 */
[--C-:B------:R-:W-:Y:S01]  /*13f0*/  FADD.FTZ R84, R25, -R81.reuse ;  /* 0x8000005119547221 */ /* 0x100fe20000010000 */
[--C-:B------:R-:W-:Y:S01]  /*1400*/  FADD.FTZ R88, R28, -R81.reuse ;  /* 0x800000511c587221 */ /* 0x100fe20000010000 */
[--C-:B------:R-:W-:Y:S01]  /*1410*/  FADD.FTZ R28, R32, -R81.reuse ;  /* 0x80000051201c7221 */ /* 0x100fe20000010000 */
[--C-:B------:R-:W-:Y:S01]  /*1420*/  FADD.FTZ R86, R27, -R81.reuse ;  /* 0x800000511b567221 */ /* 0x100fe20000010000 */
[--C-:B------:R-:W-:Y:S01]  /*1430*/  FADD.FTZ R36, R36, -R81.reuse ;  /* 0x8000005124247221 */ /* 0x100fe20000010000 */
[----:B------:R-:W1:Y:S01]  /*1440*/  MUFU.RSQ R77, R77 ;  /* 0x0000004d004d7308 */ /* 0x000e620000001400 */
[--C-:B------:R-:W-:Y:S01]  /*1450*/  FADD.FTZ R32, R37, -R81.reuse ;  /* 0x8000005125207221 */ /* 0x100fe20000010000 */
[--C-:B------:R-:W-:Y:S01]  /*1460*/  FADD.FTZ R78, R33, -R81.reuse ;  /* 0x80000051214e7221 */ /* 0x100fe20000010000 */
[--C-:B------:R-:W-:Y:S01]  /*1470*/  FADD.FTZ R80, R34, -R81.reuse ;  /* 0x8000005122507221 */ /* 0x100fe20000010000 */
[--C-:B------:R-:W-:Y:S01]  /*1480*/  FADD.FTZ R34, R38, -R81.reuse ;  /* 0x8000005126227221 */ /* 0x100fe20000010000 */
[--C-:B------:R-:W-:Y:S01]  /*1490*/  FADD.FTZ R82, R35, -R81.reuse ;  /* 0x8000005123527221 */ /* 0x100fe20000010000 */
[--C-:B------:R-:W-:Y:S01]  /*14a0*/  FADD.FTZ R26, R26, -R81.reuse ;  /* 0x800000511a1a7221 */ /* 0x100fe20000010000 */
[--C-:B------:R-:W-:Y:S01]  /*14b0*/  FADD.FTZ R24, R24, -R81.reuse ;  /* 0x8000005118187221 */ /* 0x100fe20000010000 */
[--C-:B------:R-:W-:Y:S01]  /*14c0*/  FADD.FTZ R90, R29, -R81.reuse ;  /* 0x800000511d5a7221 */ /* 0x100fe20000010000 */
[C---:B-1----:R-:W-:Y:S01]  /*14d0*/  FMUL.FTZ R30, R77.reuse, R30 ;  /* 0x0000001e4d1e7220 */ /* 0x042fe20000410000 */
[----:B------:R-:W-:Y:S01]  /*14e0*/  FMUL.FTZ R25, R77, R92 ;  /* 0x0000005c4d197220 */ /* 0x000fe20000410000 */
[----:B------:R-:W-:Y:S01]  /*14f0*/  FADD.FTZ R92, R39, -R81 ;  /* 0x80000051275c7221 */ /* 0x000fe20000010000 */
[----:B------:R-:W-:Y:S01]  /*1500*/  FMUL.FTZ R36, R77, R36 ;  /* 0x000000244d247220 */ /* 0x000fe20000410000 */
[----:B------:R-:W-:Y:S01]  /*1510*/  FFMA.FTZ R27, R30, R0, R13 ;  /* 0x000000001e1b7223 */ /* 0x000fe2000001000d */
[----:B------:R-:W-:Y:S01]  /*1520*/  FFMA.FTZ R30, R25, R69, R54 ;  /* 0x00000045191e7223 */ /* 0x000fe20000010036 */
[C---:B------:R-:W-:Y:S01]  /*1530*/  FMUL.FTZ R33, R77.reuse, R92 ;  /* 0x0000005c4d217220 */ /* 0x040fe20000410000 */
[C---:B------:R-:W-:Y:S01]  /*1540*/  FMUL.FTZ R32, R77.reuse, R32 ;  /* 0x000000204d207220 */ /* 0x040fe20000410000 */
[----:B------:R-:W1:Y:S01]  /*1550*/  @!P1 LDC.64 R38, c[0x0][0x258] ;  /* 0x00009600ff269b82 */ /* 0x000e620000000a00 */
[----:B------:R-:W-:Y:S01]  /*1560*/  FMUL.FTZ R26, R77, R26 ;  /* 0x0000001a4d1a7220 */ /* 0x000fe20000410000 */
[----:B------:R-:W-:Y:S01]  /*1570*/  F2FP.BF16.F32.PACK_AB R27, R30, R27 ;  /* 0x0000001b1e1b723e */ /* 0x000fe200000010ff */
[----:B------:R-:W-:Y:S01]  /*1580*/  FFMA.FTZ R35, R33, R73, R60 ;  /* 0x0000004921237223 */ /* 0x000fe2000001003c */
[----:B------:R-:W-:Y:S01]  /*1590*/  FFMA.FTZ R30, R49, R36, R10 ;  /* 0x00000024311e7223 */ /* 0x000fe2000001000a */
[----:B------:R-:W-:Y:S01]  /*15a0*/  FFMA.FTZ R33, R74, R32, R57 ;  /* 0x000000204a217223 */ /* 0x000fe20000010039 */
[C---:B------:R-:W-:Y:S01]  /*15b0*/  FMUL.FTZ R24, R77.reuse, R24 ;  /* 0x000000184d187220 */ /* 0x040fe20000410000 */
[C---:B------:R-:W-:Y:S01]  /*15c0*/  FMUL.FTZ R84, R77.reuse, R84 ;  /* 0x000000544d547220 */ /* 0x040fe20000410000 */
[C---:B------:R-:W-:Y:S01]  /*15d0*/  FMUL.FTZ R88, R77.reuse, R88 ;  /* 0x000000584d587220 */ /* 0x040fe20000410000 */
[----:B------:R-:W-:Y:S01]  /*15e0*/  FMUL.FTZ R90, R77, R90 ;  /* 0x0000005a4d5a7220 */ /* 0x000fe20000410000 */
[----:B------:R-:W-:Y:S01]  /*15f0*/  F2FP.BF16.F32.PACK_AB R30, R33, R30 ;  /* 0x0000001e211e723e */ /* 0x000fe200000010ff */
[----:B------:R-:W-:Y:S01]  /*1600*/  FMUL.FTZ R34, R77, R34 ;  /* 0x000000224d227220 */ /* 0x000fe20000410000 */
[----:B------:R-:W2:Y:S01]  /*1610*/  LDC.64 R32, c[0x0][0x210] ;  /* 0x00008400ff207b82 */ /* 0x000ea20000000a00 */
[----:B------:R-:W-:Y:S01]  /*1620*/  FFMA.FTZ R25, R3, R26, R14 ;  /* 0x0000001a03197223 */ /* 0x000fe2000001000e */
[----:B0-----:R-:W-:-:S04]  /*1630*/  @!P1 IMAD.WIDE R58, R44, 0x4, R58 ;  /* 0x000000042c3a9825 */ /* 0x001fc800078e023a */
[----:B------:R-:W-:Y:S01]  /*1640*/  FFMA.FTZ R24, R4, R24, R45 ;  /* 0x0000001804187223 */ /* 0x000fe2000001002d */
[----:B------:R-:W-:Y:S01]  /*1650*/  FFMA.FTZ R29, R68, R84, R51 ;  /* 0x00000054441d7223 */ /* 0x000fe20000010033 */
[----:B------:R-:W-:Y:S01]  /*1660*/  FFMA.FTZ R26, R2, R88, R15 ;  /* 0x00000058021a7223 */ /* 0x000fe2000001000f */
[----:B------:R-:W-:Y:S01]  /*1670*/  FFMA.FTZ R31, R70, R90, R53 ;  /* 0x0000005a461f7223 */ /* 0x000fe20000010035 */
[C---:B------:R-:W-:Y:S01]  /*1680*/  FMUL.FTZ R86, R77.reuse, R86 ;  /* 0x000000564d567220 */ /* 0x040fe20000410000 */
[----:B------:R-:W-:Y:S01]  /*1690*/  FFMA.FTZ R34, R34, R50, R9 ;  /* 0x0000003222227223 */ /* 0x000fe20000010009 */
[C---:B------:R-:W-:Y:S01]  /*16a0*/  FMUL.FTZ R80, R77.reuse, R80 ;  /* 0x000000504d507220 */ /* 0x040fe20000410000 */
[C---:B------:R-:W-:Y:S01]  /*16b0*/  FMUL.FTZ R82, R77.reuse, R82 ;  /* 0x000000524d527220 */ /* 0x040fe20000410000 */
[C---:B------:R-:W-:Y:S01]  /*16c0*/  FMUL.FTZ R28, R77.reuse, R28 ;  /* 0x0000001c4d1c7220 */ /* 0x040fe20000410000 */
[----:B------:R-:W-:Y:S01]  /*16d0*/  FMUL.FTZ R78, R77, R78 ;  /* 0x0000004e4d4e7220 */ /* 0x000fe20000410000 */
[----:B------:R0:W-:Y:S01]  /*16e0*/  @!P1 STG.E desc[UR4][R58.64], R79 ;  /* 0x0000004f3a009986 */ /* 0x0001e2000c101904 */
[----:B------:R-:W-:Y:S01]  /*16f0*/  FFMA.FTZ R86, R67, R86, R52 ;  /* 0x0000005643567223 */ /* 0x000fe20000010034 */
[----:B------:R-:W-:Y:S01]  /*1700*/  F2FP.BF16.F32.PACK_AB R26, R31, R26 ;  /* 0x0000001a1f1a723e */ /* 0x000fe200000010ff */
[----:B------:R-:W-:Y:S01]  /*1710*/  FFMA.FTZ R82, R71, R82, R56 ;  /* 0x0000005247527223 */ /* 0x000fe20000010038 */
[----:B------:R-:W-:Y:S01]  /*1720*/  F2FP.BF16.F32.PACK_AB R24, R29, R24 ;  /* 0x000000181d18723e */ /* 0x000fe200000010ff */
[----:B------:R-:W-:Y:S01]  /*1730*/  FFMA.FTZ R29, R48, R80, R11 ;  /* 0x00000050301d7223 */ /* 0x000fe2000001000b */
[----:B------:R-:W-:Y:S01]  /*1740*/  F2FP.BF16.F32.PACK_AB R31, R35, R34 ;  /* 0x00000022231f723e */ /* 0x000fe200000010ff */
[----:B------:R-:W-:Y:S01]  /*1750*/  FFMA.FTZ R28, R47, R28, R12 ;  /* 0x0000001c2f1c7223 */ /* 0x000fe2000001000c */
[----:B------:R-:W-:Y:S01]  /*1760*/  LEA R36, P2, R75, UR14, 0x4 ;  /* 0x0000000e4b247c11 */ /* 0x000fe2000f8420ff */
[----:B-1----:R-:W-:Y:S01]  /*1770*/  @!P1 IMAD.WIDE R38, R44, 0x4, R38 ;  /* 0x000000042c269825 */ /* 0x002fe200078e0226 */
[----:B------:R-:W-:-:S03]  /*1780*/  LEA R34, P4, R76, UR14, 0x4 ;  /* 0x0000000e4c227c11 */ /* 0x000fc6000f8820ff */
[----:B0-----:R-:W-:Y:S01]  /*1790*/  FFMA.FTZ R59, R72, R78, R55 ;  /* 0x0000004e483b7223 */ /* 0x001fe20000010037 */
[----:B------:R-:W-:Y:S01]  /*17a0*/  F2FP.BF16.F32.PACK_AB R25, R86, R25 ;  /* 0x000000195619723e */ /* 0x000fe200000010ff */
[----:B------:R0:W-:Y:S01]  /*17b0*/  @!P1 STG.E desc[UR4][R38.64], R77 ;  /* 0x0000004d26009986 */ /* 0x0001e2000c101904 */
[----:B------:R-:W-:Y:S02]  /*17c0*/  LEA.HI.X R37, R75, UR15, RZ, 0x4, P2 ;  /* 0x0000000f4b257c11 */ /* 0x000fe400090f24ff */
[----:B------:R-:W-:Y:S02]  /*17d0*/  F2FP.BF16.F32.PACK_AB R29, R82, R29 ;  /* 0x0000001d521d723e */ /* 0x000fe400000010ff */
[----:B------:R-:W-:Y:S01]  /*17e0*/  LEA.HI.X R35, R76, UR15, RZ, 0x4, P4 ;  /* 0x0000000f4c237c11 */ /* 0x000fe2000a0f24ff */
[----:B------:R0:W-:Y:S01]  /*17f0*/  STG.E.128 desc[UR4][R36.64], R24 ;  /* 0x0000001824007986 */ /* 0x0001e2000c101d04 */
[----:B------:R-:W-:Y:S02]  /*1800*/  F2FP.BF16.F32.PACK_AB R28, R59, R28 ;  /* 0x0000001c3b1c723e */ /* 0x000fe400000010ff */
[----:B--2---:R-:W-:-:S03]  /*1810*/  LEA R44, R32, R44, 0x2 ;  /* 0x0000002c202c7211 */ /* 0x004fc600078e10ff */
[----:B------:R0:W-:Y:S01]  /*1820*/  STG.E.128 desc[UR4][R34.64], R28 ;  /* 0x0000001c22007986 */ /* 0x0001e2000c101d04 */
[----:B------:R-:W-:-:S13]  /*1830*/  ISETP.GE.AND P1, PT, R44, R33, PT ;  /* 0x000000212c00720c */ /* 0x000fda0003f26270 */
[----:B------:R-:W-:Y:S05]  /*1840*/  @!P1 BRA `(.L_x_5398) ;  /* 0xffffffec00a09947 */ /* 0x000fea000383ffff */
[----:B------:R-:W-:Y:S05]  /*1850*/  EXIT ;  /* 0x000000000000794d */ /* 0x000fea0003800000 */
.L_x_5397:
        /* <DEDUP_REMOVED lines=8> */
.L_x_5400:
[----:B------:R-:W-:Y:S05]  /*18e0*/  BSYNC B0 ;  /* 0x0000000000007941 */ /* 0x000fea0003800000 */
.L_x_5399:
        /* <DEDUP_REMOVED lines=9> */
.L_x_5401:
[----:B------:R-:W-:Y:S01]  /*1980*/  HFMA2.MMA R86, -RZ, RZ, 0, 2.384185791015625e-07 ;  /* 0x00000004ff567435 */ /* 0x000fe200000001ff */
[----:B------:R-:W-:-:S05]  /*1990*/  MOV R58, R83 ;  /* 0x00000053003a7202 */ /* 0x000fca0000000f00 */
[----:B------:R-:W-:-:S05]  /*19a0*/  FADD.FTZ R80, R77, R58 ;  /* 0x0000003a4d507221 */ /* 0x000fca0000010000 */
[----:B------:R-:W-:-:S07]  /*19b0*/  MOV R85, R80 ;  /* 0x0000005000557202 */ /* 0x000fce0000000f00 */
[----:B------:R-:W-:Y:S05]  /*19c0*/  WARPSYNC.COLLECTIVE R84, `(.L_x_5402) ;  /* 0x0000000054087348 */ /* 0x000fea0003c00000 */
[----:B------:R0:W1:Y:S02]  /*19d0*/  SHFL.BFLY P2, R83, R85, R86, R87 ;  /* 0x0c00005655537389 */ /* 0x0000640000040057 */
[----:B01----:R-:W-:Y:S01]  /*19e0*/  ENDCOLLECTIVE ;  /* 0x000000000000791b */ /* 0x003fe20003800000 */
.L_x_5402:
        /* <DEDUP_REMOVED lines=8> */
.L_x_5403:
[----:B------:R-:W-:Y:S01]  /*1a70*/  HFMA2.MMA R86, -RZ, RZ, 0, 9.5367431640625e-07 ;  /* 0x00000010ff567435 */ /* 0x000fe200000001ff */
[----:B------:R-:W-:-:S05]  /*1a80*/  MOV R58, R83 ;  /* 0x00000053003a7202 */ /* 0x000fca0000000f00 */
[----:B------:R-:W-:-:S05]  /*1a90*/  FADD.FTZ R82, R81, R58 ;  /* 0x0000003a51527221 */ /* 0x000fca0000010000 */
[----:B------:R-:W-:-:S07]  /*1aa0*/  MOV R85, R82 ;  /* 0x0000005200557202 */ /* 0x000fce0000000f00 */
[----:B------:R-:W-:Y:S05]  /*1ab0*/  WARPSYNC.COLLECTIVE R84, `(.L_x_5404) ;  /* 0x0000000054087348 */ /* 0x000fea0003c00000 */
[----:B------:R0:W1:Y:S02]  /*1ac0*/  SHFL.BFLY P2, R83, R85, R86, R87 ;  /* 0x0c00005655537389 */ /* 0x0000640000040057 */
[----:B01----:R-:W-:Y:S01]  /*1ad0*/  ENDCOLLECTIVE ;  /* 0x000000000000791b */ /* 0x003fe20003800000 */
.L_x_5404:
[----:B------:R-:W-:Y:S01]  /*1ae0*/  HFMA2.MMA R86, -RZ, RZ, 0, 5.9604644775390625e-08 ;  /* 0x00000001ff567435 */ /* 0x000fe200000001ff */
[----:B------:R-:W-:-:S05]  /*1af0*/  MOV R79, R83 ;  /* 0x00000053004f7202 */ /* 0x000fca0000000f00 */
[----:B------:R-:W-:-:S04]  /*1b00*/  FADD.FTZ R82, R82, R79 ;  /* 0x0000004f52527221 */ /* 0x000fc80000010000 */
[----:B------:R-:W-:-:S04]  /*1b10*/  FMUL.FTZ R79, R82, R59 ;  /* 0x0000003b524f7220 */ /* 0x000fc80000410000 */
        /* <DEDUP_REMOVED lines=32> */
[----:B------:R-:W-:-:S07]  /*1d20*/  MOV R85, R58 ;  /* 0x0000003a00557202 */ /* 0x000fce0000000f00 */
[----:B------:R-:W-:Y:S05]  /*1d30*/  WARPSYNC.COLLECTIVE R84, `(.L_x_5405) ;  /* 0x0000000054087348 */ /* 0x000fea0003c00000 */
[----:B------:R0:W1:Y:S02]  /*1d40*/  SHFL.BFLY P2, R83, R85, R86, R87 ;  /* 0x0c00005655537389 */ /* 0x0000640000040057 */
[----:B01----:R-:W-:Y:S01]  /*1d50*/  ENDCOLLECTIVE ;  /* 0x000000000000791b */ /* 0x003fe20003800000 */
.L_x_5405:
[----:B------:R-:W-:Y:S01]  /*1d60*/  HFMA2.MMA R86, -RZ, RZ, 0, 1.1920928955078125e-07 ;  /* 0x00000002ff567435 */ /* 0x000fe200000001ff */
[----:B------:R-:W-:-:S05]  /*1d70*/  MOV R77, R83 ;  /* 0x00000053004d7202 */ /* 0x000fca0000000f00 */
[----:B------:R-:W-:-:S05]  /*1d80*/  FADD.FTZ R77, R58, R77 ;  /* 0x0000004d3a4d7221 */ /* 0x000fca0000010000 */
[----:B------:R-:W-:-:S07]  /*1d90*/  MOV R85, R77 ;  /* 0x0000004d00557202 */ /* 0x000fce0000000f00 */
[----:B------:R-:W-:Y:S05]  /*1da0*/  WARPSYNC.COLLECTIVE R84, `(.L_x_5406) ;  /* 0x0000000054087348 */ /* 0x000fea0003c00000 */
[----:B------:R0:W1:Y:S02]  /*1db0*/  SHFL.BFLY P2, R83, R85, R86, R87 ;  /* 0x0c00005655537389 */ /* 0x0000640000040057 */
[----:B01----:R-:W-:Y:S01]  /*1dc0*/  ENDCOLLECTIVE ;  /* 0x000000000000791b */ /* 0x003fe20003800000 */
.L_x_5406:
[----:B------:R-:W-:Y:S01]  /*1dd0*/  HFMA2.MMA R86, -RZ, RZ, 0, 2.384185791015625e-07 ;  /* 0x00000004ff567435 */ /* 0x000fe200000001ff */
[----:B------:R-:W-:-:S05]  /*1de0*/  MOV R78, R83 ;  /* 0x00000053004e7202 */ /* 0x000fca0000000f00 */
[----:B------:R-:W-:-:S05]  /*1df0*/  FADD.FTZ R78, R77, R78 ;  /* 0x0000004e4d4e7221 */ /* 0x000fca0000010000 */
[----:B------:R-:W-:-:S07]  /*1e00*/  MOV R85, R78 ;  /* 0x0000004e00557202 */ /* 0x000fce0000000f00 */
[----:B------:R-:W-:Y:S05]  /*1e10*/  WARPSYNC.COLLECTIVE R84, `(.L_x_5407) ;  /* 0x0000000054087348 */ /* 0x000fea0003c00000 */
[----:B------:R0:W1:Y:S02]  /*1e20*/  SHFL.BFLY P2, R83, R85, R86, R87 ;  /* 0x0c00005655537389 */ /* 0x0000640000040057 */
[----:B01----:R-:W-:Y:S01]  /*1e30*/  ENDCOLLECTIVE ;  /* 0x000000000000791b */ /* 0x003fe20003800000 */
.L_x_5407:
[----:B------:R-:W-:Y:S01]  /*1e40*/  HFMA2.MMA R86, -RZ, RZ, 0, 4.76837158203125e-07 ;  /* 0x00000008ff567435 */ /* 0x000fe200000001ff */
[----:B------:R-:W-:-:S05]  /*1e50*/  MOV R81, R83 ;  /* 0x0000005300517202 */ /* 0x000fca0000000f00 */
[----:B------:R-:W-:-:S05]  /*1e60*/  FADD.FTZ R81, R78, R81 ;  /* 0x000000514e517221 */ /* 0x000fca0000010000 */
[----:B------:R-:W-:-:S07]  /*1e70*/  MOV R85, R81 ;  /* 0x0000005100557202 */ /* 0x000fce0000000f00 */
[----:B------:R-:W-:Y:S05]  /*1e80*/  WARPSYNC.COLLECTIVE R84, `(.L_x_5408) ;  /* 0x0000000054087348 */ /* 0x000fea0003c00000 */
[----:B------:R0:W1:Y:S02]  /*1e90*/  SHFL.BFLY P2, R83, R85, R86, R87 ;  /* 0x0c00005655537389 */ /* 0x0000640000040057 */
[----:B01----:R-:W-:Y:S01]  /*1ea0*/  ENDCOLLECTIVE ;  /* 0x000000000000791b */ /* 0x003fe20003800000 */
.L_x_5408:
[----:B------:R-:W-:Y:S01]  /*1eb0*/  HFMA2.MMA R86, -RZ, RZ, 0, 9.5367431640625e-07 ;  /* 0x00000010ff567435 */ /* 0x000fe200000001ff */
[----:B------:R-:W-:-:S05]  /*1ec0*/  MOV R80, R83 ;  /* 0x0000005300507202 */ /* 0x000fca0000000f00 */
[----:B------:R-:W-:-:S05]  /*1ed0*/  FADD.FTZ R80, R81, R80 ;  /* 0x0000005051507221 */ /* 0x000fca0000010000 */
[----:B------:R-:W-:-:S07]  /*1ee0*/  MOV R85, R80 ;  /* 0x0000005000557202 */ /* 0x000fce0000000f00 */
[----:B------:R-:W-:Y:S05]  /*1ef0*/  WARPSYNC.COLLECTIVE R84, `(.L_x_5409) ;  /* 0x0000000054087348 */ /* 0x000fea0003c00000 */
[----:B------:R0:W1:Y:S02]  /*1f00*/  SHFL.BFLY P2, R83, R85, R86, R87 ;  /* 0x0c00005655537389 */ /* 0x0000640000040057 */
[----:B01----:R-:W-:Y:S01]  /*1f10*/  ENDCOLLECTIVE ;  /* 0x000000000000791b */ /* 0x003fe20003800000 */
.L_x_5409:
[----:B------:R-:W-:Y:S05]  /*1f20*/  BRA `(.L_x_5410) ;  /* 0xfffffff4000c7947 */ /* 0x000fea000383ffff */
.L_x_5411:
        /* <DEDUP_REMOVED lines=13> */
.L_x_16525:


//--------------------- .text._ZN10layer_norm13ln_fwd_kernelINS_13Kernel_traitsI13__nv_bfloat16S2_fS2_fjLj512ELj1ELj4ELj1ELj16ENS_18Kernel_traits_baseILj512ES2_S2_fS2_fjLj128EEEEELb0ELb1ELb1ELb0EEEvNS_9FwdParamsE --------------------------
	.section	.text._ZN10layer_norm13ln_fwd_kernelINS_13Kernel_traitsI13__nv_bfloat16S2_fS2_fjLj512ELj1ELj4ELj1ELj16ENS_18Kernel_traits_baseILj512ES2_S2_fS2_fjLj128EEEEELb0ELb1ELb1ELb0EEEvNS_9FwdParamsE,"ax",@progbits
	.align	128
        .global         _ZN10layer_norm13ln_fwd_kernelINS_13Kernel_traitsI13__nv_bfloat16S2_fS2_fjLj512ELj1ELj4ELj1ELj16ENS_18Kernel_traits_baseILj512ES2_S2_fS2_fjLj128EEEEELb0ELb1ELb1ELb0EEEvNS_9FwdParamsE
        .type           _ZN10layer_norm13ln_fwd_kernelINS_13Kernel_traitsI13__nv_bfloat16S2_fS2_fjLj512ELj1ELj4ELj1ELj16ENS_18Kernel_traits_baseILj512ES2_S2_fS2_fjLj128EEEEELb0ELb1ELb1ELb0EEEvNS_9FwdParamsE,@function
        .size           _ZN10layer_norm13ln_fwd_kernelINS_13Kernel_traitsI13__nv_bfloat16S2_fS2_fjLj512ELj1ELj4ELj1ELj16ENS_18Kernel_traits_baseILj512ES2_S2_fS2_fjLj128EEEEELb0ELb1ELb1ELb0EEEvNS_9FwdParamsE,(.L_x_16526 - _ZN10layer_norm13ln_fwd_kernelINS_13Kernel_traitsI13__nv_bfloat16S2_fS2_fjLj512ELj1ELj4ELj1ELj16ENS_18Kernel_traits_baseILj512ES2_S2_fS2_fjLj128EEEEELb0ELb1ELb1ELb0EEEvNS_9FwdParamsE)
        .other          _ZN10layer_norm13ln_fwd_kernelINS_13Kernel_traitsI13__nv_bfloat16S2_fS2_fjLj512ELj1ELj4ELj1ELj16ENS_18Kernel_traits_baseILj512ES2_S2_fS2_fjLj128EEEEELb0ELb1ELb1ELb0EEEvNS_9FwdParamsE,@"STO_CUDA_ENTRY STV_DEFAULT"
_ZN10layer_norm13ln_fwd_kernelINS_13Kernel_traitsI13__nv_bfloat16S2_fS2_fjLj512ELj1ELj4ELj1ELj16ENS_18Kernel_traits_baseILj512ES2_S2_fS2_fjLj128EEEEELb0ELb1ELb1ELb0EEEvNS_9FwdParamsE:
.text._ZN10layer_norm13ln_fwd_kernelINS_13Kernel_traitsI13__nv_bfloat16S2_fS2_fjLj512ELj1ELj4ELj1ELj16ENS_18Kernel_traits_baseILj512ES2_S2_fS2_fjLj128EEEEELb0ELb1ELb1ELb0EEEvNS_9FwdParamsE:
        /* <DEDUP_REMOVED lines=41> */
.L_x_5413:
[----:B------:R-:W-:Y:S05]  /*0290*/  BSYNC B0 ;  /* 0x0000000000007941 */ /* 0x000fea0003800000 */
.L_x_5412:
        /* <DEDUP_REMOVED lines=25> */
.L_x_5415:
[----:B------:R-:W-:Y:S05]  /*0430*/  BSYNC B0 ;  /* 0x0000000000007941 */ /* 0x000fea0003800000 */
.L_x_5414:
        /* <DEDUP_REMOVED lines=62> */
[----:B------:R-:W-:-:S12]  /*0820*/  ULDC UR6, c[0x0][0x29c] ;  /* 0x0000a70000067ab9 */ /* 0x000fd80000000800 */
.L_x_5457:
        /* <DEDUP_REMOVED lines=13> */
[----:B------:R-:W-:Y:S02]  /*0900*/  @P2 SHF.R.S32.HI R88, RZ, 0x1f, R87 ;  /* 0x0000001fff582819 */ /* 0x000fe40000011457 */
[----:B------:R-:W-:Y:S02]  /*0910*/  LEA.HI R46, R47, R46, RZ, 0x3 ;  /* 0x0000002e2f2e7211 */ /* 0x000fe400078f18ff */
[----:B------:R-:W-:Y:S01]  /*0920*/  @P2 LEA.HI R88, R88, R87, RZ, 0x3 ;  /* 0x0000005758582211 */ /* 0x000fe200078f18ff */
[----:B------:R-:W-:Y:S01]  /*0930*/  HFMA2.MMA R87, -RZ, RZ, 0, 0 ;  /* 0x00000000ff577435 */ /* 0x000fe200000001ff */
[----:B------:R-:W-:Y:S02]  /*0940*/  LEA.HI.SX32 R89, R46, R51, 0x1d ;  /* 0x000000332e597211 */ /* 0x000fe400078feaff */
        /* <DEDUP_REMOVED lines=44> */
[----:B------:R-:W-:-:S04]  /*0c10*/  FMUL.FTZ R28, R48, R35 ;  /* 0x00000023301c7220 */ /* 0x000fc80000410000 */
[----:B------:R-:W-:-:S07]  /*0c20*/  @P0 FADD.FTZ R28, R16, R28 ;  /* 0x0000001c101c0221 */ /* 0x000fce0000010000 */
.L_x_5419:
[----:B------:R-:W-:Y:S05]  /*0c30*/  BSYNC B1 ;  /* 0x0000000000017941 */ /* 0x000fea0003800000 */
.L_x_5418:
[----:B------:R-:W-:Y:S04]  /*0c40*/  BSSY B1, `(.L_x_5420) ;  /* 0x0000007000017945 */ /* 0x000fe80003800000 */
[----:B------:R-:W-:Y:S05]  /*0c50*/  @!P6 BRA `(.L_x_5421) ;  /* 0x000000000014e947 */ /* 0x000fea0003800000 */
[----:B-----5:R-:W-:-:S04]  /*0c60*/  PRMT R29, R24, 0x7632, R29 ;  /* 0x00007632181d7816 */ /* 0x020fc8000000001d */
[----:B------:R-:W-:-:S05]  /*0c70*/  SHF.L.U32 R29, R29, 0x10, RZ ;  /* 0x000000101d1d7819 */ /* 0x000fca00000006ff */
[----:B------:R-:W-:-:S04]  /*0c80*/  FMUL.FTZ R29, R29, UR6 ;  /* 0x000000061d1d7c20 */ /* 0x000fc80008410000 */
[----:B------:R-:W-:-:S04]  /*0c90*/  FMUL.FTZ R29, R84, R29 ;  /* 0x0000001d541d7220 */ /* 0x000fc80000410000 */
[----:B------:R-:W-:-:S07]  /*0ca0*/  @P0 FADD.FTZ R29, R17, R29 ;  /* 0x0000001d111d0221 */ /* 0x000fce0000010000 */
.L_x_5421:
[----:B------:R-:W-:Y:S05]  /*0cb0*/  BSYNC B1 ;  /* 0x0000000000017941 */ /* 0x000fea0003800000 */
.L_x_5420:
[----:B------:R-:W-:Y:S04]  /*0cc0*/  BSSY B1, `(.L_x_5422) ;  /* 0x0000006000017945 */ /* 0x000fe80003800000 */
[----:B------:R-:W-:Y:S05]  /*0cd0*/  @!P6 BRA `(.L_x_5423) ;  /* 0x000000000010e947 */ /* 0x000fea0003800000 */
[----:B-----5:R-:W-:-:S04]  /*0ce0*/  IMAD.U32 R30, R25, 0x10000, RZ ;  /* 0x00010000191e7824 */ /* 0x020fc800078e00ff */
[----:B------:R-:W-:-:S04]  /*0cf0*/  FMUL.FTZ R30, R30, UR6 ;  /* 0x000000061e1e7c20 */ /* 0x000fc80008410000 */
[----:B------:R-:W-:-:S04]  /*0d00*/  FMUL.FTZ R30, R15, R30 ;  /* 0x0000001e0f1e7220 */ /* 0x000fc80000410000 */
[----:B------:R-:W-:-:S07]  /*0d10*/  @P0 FADD.FTZ R30, R18, R30 ;  /* 0x0000001e121e0221 */ /* 0x000fce0000010000 */
.L_x_5423:
[----:B------:R-:W-:Y:S05]  /*0d20*/  BSYNC B1 ;  /* 0x0000000000017941 */ /* 0x000fea0003800000 */
.L_x_5422:
[----:B------:R-:W-:Y:S04]  /*0d30*/  BSSY B1, `(.L_x_5424) ;  /* 0x0000007000017945 */ /* 0x000fe80003800000 */
[----:B------:R-:W-:Y:S05]  /*0d40*/  @!P6 BRA `(.L_x_5425) ;  /* 0x000000000014e947 */ /* 0x000fea0003800000 */
[----:B-----5:R-:W-:-:S04]  /*0d50*/  PRMT R31, R25, 0x7632, R31 ;  /* 0x00007632191f7816 */ /* 0x020fc8000000001f */
[----:B------:R-:W-:-:S05]  /*0d60*/  SHF.L.U32 R31, R31, 0x10, RZ ;  /* 0x000000101f1f7819 */ /* 0x000fca00000006ff */
[----:B------:R-:W-:-:S04]  /*0d70*/  FMUL.FTZ R44, R31, UR6 ;  /* 0x000000061f2c7c20 */ /* 0x000fc80008410000 */
[----:B------:R-:W-:-:S04]  /*0d80*/  FMUL.FTZ R31, R83, R44 ;  /* 0x0000002c531f7220 */ /* 0x000fc80000410000 */
[----:B------:R-:W-:-:S07]  /*0d90*/  @P0 FADD.FTZ R31, R19, R31 ;  /* 0x0000001f131f0221 */ /* 0x000fce0000010000 */
.L_x_5425:
[----:B------:R-:W-:Y:S05]  /*0da0*/  BSYNC B1 ;  /* 0x0000000000017941 */ /* 0x000fea0003800000 */
.L_x_5424:
[----:B------:R-:W-:Y:S04]  /*0db0*/  BSSY B1, `(.L_x_5426) ;  /* 0x0000006000017945 */ /* 0x000fe80003800000 */
[----:B------:R-:W-:Y:S05]  /*0dc0*/  @!P6 BRA `(.L_x_5427) ;  /* 0x000000000010e947 */ /* 0x000fea0003800000 */
[----:B-----5:R-:W-:-:S05]  /*0dd0*/  SHF.L.U32 R32, R26, 0x10, RZ ;  /* 0x000000101a207819 */ /* 0x020fca00000006ff */
[----:B------:R-:W-:-:S04]  /*0de0*/  FMUL.FTZ R35, R32, UR6 ;  /* 0x0000000620237c20 */ /* 0x000fc80008410000 */
[----:B------:R-:W-:-:S04]  /*0df0*/  FMUL.FTZ R32, R14, R35 ;  /* 0x000000230e207220 */ /* 0x000fc80000410000 */
[----:B------:R-:W-:-:S07]  /*0e00*/  @P0 FADD.FTZ R32, R20, R32 ;  /* 0x0000002014200221 */ /* 0x000fce0000010000 */
.L_x_5427:
[----:B------:R-:W-:Y:S05]  /*0e10*/  BSYNC B1 ;  /* 0x0000000000017941 */ /* 0x000fea0003800000 */
.L_x_5426:
[----:B------:R-:W-:Y:S04]  /*0e20*/  BSSY B1, `(.L_x_5428) ;  /* 0x0000007000017945 */ /* 0x000fe80003800000 */
[----:B------:R-:W-:Y:S05]  /*0e30*/  @!P6 BRA `(.L_x_5429) ;  /* 0x000000000014e947 */ /* 0x000fea0003800000 */
[----:B-----5:R-:W-:-:S04]  /*0e40*/  PRMT R33, R26, 0x7632, R33 ;  /* 0x000076321a217816 */ /* 0x020fc80000000021 */
[----:B------:R-:W-:-:S05]  /*0e50*/  SHF.L.U32 R33, R33, 0x10, RZ ;  /* 0x0000001021217819 */ /* 0x000fca00000006ff */
[----:B------:R-:W-:-:S04]  /*0e60*/  FMUL.FTZ R33, R33, UR6 ;  /* 0x0000000621217c20 */ /* 0x000fc80008410000 */
[----:B------:R-:W-:-:S04]  /*0e70*/  FMUL.FTZ R33, R82, R33 ;  /* 0x0000002152217220 */ /* 0x000fc80000410000 */
[----:B------:R-:W-:-:S07]  /*0e80*/  @P0 FADD.FTZ R33, R21, R33 ;  /* 0x0000002115210221 */ /* 0x000fce0000010000 */
.L_x_5429:
[----:B------:R-:W-:Y:S05]  /*0e90*/  BSYNC B1 ;  /* 0x0000000000017941 */ /* 0x000fea0003800000 */
.L_x_5428:
[----:B------:R-:W-:Y:S04]  /*0ea0*/  BSSY B1, `(.L_x_5430) ;  /* 0x0000006000017945 */ /* 0x000fe80003800000 */
[----:B------:R-:W-:Y:S05]  /*0eb0*/  @!P6 BRA `(.L_x_5431) ;  /* 0x000000000010e947 */ /* 0x000fea0003800000 */
[----:B-----5:R-:W-:-:S05]  /*0ec0*/  SHF.L.U32 R34, R27, 0x10, RZ ;  /* 0x000000101b227819 */ /* 0x020fca00000006ff */
[----:B------:R-:W-:-:S04]  /*0ed0*/  FMUL.FTZ R34, R34, UR6 ;  /* 0x0000000622227c20 */ /* 0x000fc80008410000 */
[----:B------:R-:W-:-:S04]  /*0ee0*/  FMUL.FTZ R34, R13, R34 ;  /* 0x000000220d227220 */ /* 0x000fc80000410000 */
[----:B------:R-:W-:-:S07]  /*0ef0*/  @P0 FADD.FTZ R34, R22, R34 ;  /* 0x0000002216220221 */ /* 0x000fce0000010000 */
.L_x_5431:
[----:B------:R-:W-:Y:S05]  /*0f00*/  BSYNC B1 ;  /* 0x0000000000017941 */ /* 0x000fea0003800000 */
.L_x_5430:
[----:B------:R-:W-:Y:S01]  /*0f10*/  BSSY B1, `(.L_x_5432) ;  /* 0x0000008000017945 */ /* 0x000fe20003800000 */
[----:B------:R-:W-:-:S03]  /*0f20*/  @!P6 FSEL R35, R23, RZ, P1 ;  /* 0x000000ff1723e208 */ /* 0x000fc60000800000 */
[----:B------:R-:W-:Y:S05]  /*0f30*/  @!P6 BRA `(.L_x_5433) ;  /* 0x000000000014e947 */ /* 0x000fea0003800000 */
[----:B-----5:R-:W-:-:S04]  /*0f40*/  PRMT R35, R27, 0x7632, R35 ;  /* 0x000076321b237816 */ /* 0x020fc80000000023 */
[----:B------:R-:W-:-:S05]  /*0f50*/  SHF.L.U32 R35, R35, 0x10, RZ ;  /* 0x0000001023237819 */ /* 0x000fca00000006ff */
[----:B------:R-:W-:-:S04]  /*0f60*/  FMUL.FTZ R44, R35, UR6 ;  /* 0x00000006232c7c20 */ /* 0x000fc80008410000 */
[----:B------:R-:W-:-:S04]  /*0f70*/  FMUL.FTZ R35, R81, R44 ;  /* 0x0000002c51237220 */ /* 0x000fc80000410000 */
[----:B------:R-:W-:-:S07]  /*0f80*/  @P0 FADD.FTZ R35, R23, R35 ;  /* 0x0000002317230221 */ /* 0x000fce0000010000 */
.L_x_5433:
[----:B------:R-:W-:Y:S05]  /*0f90*/  BSYNC B1 ;  /* 0x0000000000017941 */ /* 0x000fea0003800000 */
.L_x_5432:
[----:B------:R0:W-:Y:S01]  /*0fa0*/  STG.E.128 desc[UR4][R46.64], R28 ;  /* 0x0000001c2e007986 */ /* 0x0001e2000c101d04 */
[----:B------:R-:W-:Y:S01]  /*0fb0*/  IADD3 R87, R87, 0x20, RZ ;  /* 0x0000002057577810 */ /* 0x000fe20007ffe0ff */
[----:B------:R-:W-:Y:S02]  /*0fc0*/  VIADD R89, R89, 0x20 ;  /* 0x0000002059597836 */ /* 0x000fe40000000000 */
[----:B------:R0:W-:Y:S05]  /*0fd0*/  STG.E.128 desc[UR4][R46.64+0x10], R32 ;  /* 0x000010202e007986 */ /* 0x0001ea000c101d04 */
.L_x_5417:
[----:B------:R-:W-:Y:S05]  /*0fe0*/  BSYNC B0 ;  /* 0x0000000000007941 */ /* 0x000fea0003800000 */
.L_x_5416:
        /* <DEDUP_REMOVED lines=16> */
[----:B------:R-:W-:Y:S01]  /*10f0*/  @!P6 ISETP.NE.U32.AND P2, PT, R42, RZ, PT ;  /* 0x000000ff2a00e20c */ /* 0x000fe20003f45070 */
[----:B------:R-:W-:Y:S01]  /*1100*/  BSSY B1, `(.L_x_5436) ;  /* 0x000001a000017945 */ /* 0x000fe20003800000 */
[----:B--2---:R-:W-:Y:S02]  /*1110*/  IMAD.WIDE.U32 R44, R89, 0x20, R44 ;  /* 0x00000020592c7825 */ /* 0x004fe400078e002c */
[----:B------:R-:W-:-:S04]  /*1120*/  @!P6 ISETP.NE.AND.EX P2, PT, R43, RZ, PT, P2 ;  /* 0x000000ff2b00e20c */ /* 0x000fc80003f45320 */
[----:B---3--:R-:W-:Y:S02]  /*1130*/  @!P6 FSEL R36, R16, RZ, P2 ;  /* 0x000000ff1024e208 */ /* 0x008fe40001000000 */
[----:B------:R-:W-:Y:S02]  /*1140*/  @!P6 FSEL R37, R17, RZ, P1 ;  /* 0x000000ff1125e208 */ /* 0x000fe40000800000 */
[C---:B------:R-:W-:Y:S02]  /*1150*/  @!P6 ISETP.NE.U32.AND P2, PT, R42.reuse, RZ, PT ;  /* 0x000000ff2a00e20c */ /* 0x040fe40003f45070 */
[----:B------:R-:W-:Y:S02]  /*1160*/  @!P6 ISETP.NE.U32.AND P1, PT, R42, RZ, PT ;  /* 0x000000ff2a00e20c */ /* 0x000fe40003f25070 */
[C---:B------:R-:W-:Y:S02]  /*1170*/  @!P6 ISETP.NE.AND.EX P2, PT, R43.reuse, RZ, PT, P2 ;  /* 0x000000ff2b00e20c */ /* 0x040fe40003f45320 */
[----:B------:R-:W-:-:S02]  /*1180*/  @!P6 ISETP.NE.AND.EX P1, PT, R43, RZ, PT, P1 ;  /* 0x000000ff2b00e20c */ /* 0x000fc40003f25310 */
[----:B----4-:R-:W-:Y:S02]  /*1190*/  @!P6 FSEL R38, R18, RZ, P2 ;  /* 0x000000ff1226e208 */ /* 0x010fe40001000000 */
[----:B------:R-:W-:Y:S02]  /*11a0*/  @!P6 FSEL R39, R19, RZ, P1 ;  /* 0x000000ff1327e208 */ /* 0x000fe40000800000 */
[C---:B------:R-:W-:Y:S02]  /*11b0*/  @!P6 ISETP.NE.U32.AND P2, PT, R42.reuse, RZ, PT ;  /* 0x000000ff2a00e20c */ /* 0x040fe40003f45070 */
[----:B------:R-:W-:Y:S02]  /*11c0*/  @!P6 ISETP.NE.U32.AND P1, PT, R42, RZ, PT ;  /* 0x000000ff2a00e20c */ /* 0x000fe40003f25070 */
[C---:B------:R-:W-:Y:S02]  /*11d0*/  @!P6 ISETP.NE.AND.EX P2, PT, R43.reuse, RZ, PT, P2 ;  /* 0x000000ff2b00e20c */ /* 0x040fe40003f45320 */
[----:B------:R-:W-:-:S02]  /*11e0*/  @!P6 ISETP.NE.AND.EX P1, PT, R43, RZ, PT, P1 ;  /* 0x000000ff2b00e20c */ /* 0x000fc40003f25310 */
[----:B-1----:R-:W-:Y:S02]  /*11f0*/  @!P6 FSEL R40, R20, RZ, P2 ;  /* 0x000000ff1428e208 */ /* 0x002fe40001000000 */
[----:B------:R-:W-:Y:S02]  /*1200*/  @!P6 FSEL R41, R21, RZ, P1 ;  /* 0x000000ff1529e208 */ /* 0x000fe40000800000 */
[C---:B------:R-:W-:Y:S02]  /*1210*/  @!P6 ISETP.NE.U32.AND P2, PT, R42.reuse, RZ, PT ;  /* 0x000000ff2a00e20c */ /* 0x040fe40003f45070 */
[----:B------:R-:W-:Y:S02]  /*1220*/  @!P6 ISETP.NE.U32.AND P1, PT, R42, RZ, PT ;  /* 0x000000ff2a00e20c */ /* 0x000fe40003f25070 */
[C---:B------:R-:W-:Y:S02]  /*1230*/  @!P6 ISETP.NE.AND.EX P2, PT, R43.reuse, RZ, PT, P2 ;  /* 0x000000ff2b00e20c */ /* 0x040fe40003f45320 */
[----:B------:R-:W-:Y:S01]  /*1240*/  @!P6 ISETP.NE.AND.EX P1, PT, R43, RZ, PT, P1 ;  /* 0x000000ff2b00e20c */ /* 0x000fe20003f25310 */
[----:B------:R-:W-:-:S12]  /*1250*/  @!P6 BRA `(.L_x_5437) ;  /* 0x000000000010e947 */ /* 0x000fd80003800000 */
[----:B-----5:R-:W-:-:S05]  /*1260*/  SHF.L.U32 R36, R24, 0x10, RZ ;  /* 0x0000001018247819 */ /* 0x020fca00000006ff */
[----:B------:R-:W-:-:S04]  /*1270*/  FMUL.FTZ R43, R36, UR6 ;  /* 0x00000006242b7c20 */ /* 0x000fc80008410000 */
[----:B------:R-:W-:-:S04]  /*1280*/  FMUL.FTZ R36, R12, R43 ;  /* 0x0000002b0c247220 */ /* 0x000fc80000410000 */
[----:B------:R-:W-:-:S07]  /*1290*/  @P0 FADD.FTZ R36, R16, R36 ;  /* 0x0000002410240221 */ /* 0x000fce0000010000 */
.L_x_5437:
[----:B------:R-:W-:Y:S05]  /*12a0*/  BSYNC B1 ;  /* 0x0000000000017941 */ /* 0x000fea0003800000 */
.L_x_5436:
[----:B------:R-:W-:Y:S04]  /*12b0*/  BSSY B1, `(.L_x_5438) ;  /* 0x0000007000017945 */ /* 0x000fe80003800000 */
[----:B------:R-:W-:Y:S05]  /*12c0*/  @!P6 BRA `(.L_x_5439) ;  /* 0x000000000014e947 */ /* 0x000fea0003800000 */
[----:B-----5:R-:W-:-:S04]  /*12d0*/  PRMT R37, R24, 0x7632, R37 ;  /* 0x0000763218257816 */ /* 0x020fc80000000025 */
[----:B------:R-:W-:-:S05]  /*12e0*/  SHF.L.U32 R37, R37, 0x10, RZ ;  /* 0x0000001025257819 */ /* 0x000fca00000006ff */
[----:B------:R-:W-:-:S04]  /*12f0*/  FMUL.FTZ R37, R37, UR6 ;  /* 0x0000000625257c20 */ /* 0x000fc80008410000 */
[----:B------:R-:W-:-:S04]  /*1300*/  FMUL.FTZ R37, R80, R37 ;  /* 0x0000002550257220 */ /* 0x000fc80000410000 */
[----:B------:R-:W-:-:S07]  /*1310*/  @P0 FADD.FTZ R37, R17, R37 ;  /* 0x0000002511250221 */ /* 0x000fce0000010000 */
.L_x_5439:
[----:B------:R-:W-:Y:S05]  /*1320*/  BSYNC B1 ;  /* 0x0000000000017941 */ /* 0x000fea0003800000 */
.L_x_5438:
[----:B------:R-:W-:Y:S04]  /*1330*/  BSSY B1, `(.L_x_5440) ;  /* 0x0000006000017945 */ /* 0x000fe80003800000 */
[----:B------:R-:W-:Y:S05]  /*1340*/  @!P6 BRA `(.L_x_5441) ;  /* 0x000000000010e947 */ /* 0x000fea0003800000 */
[----:B-----5:R-:W-:-:S05]  /*1350*/  SHF.L.U32 R38, R25, 0x10, RZ ;  /* 0x0000001019267819 */ /* 0x020fca00000006ff */
[----:B------:R-:W-:-:S04]  /*1360*/  FMUL.FTZ R38, R38, UR6 ;  /* 0x0000000626267c20 */ /* 0x000fc80008410000 */
[----:B------:R-:W-:-:S04]  /*1370*/  FMUL.FTZ R38, R11, R38 ;  /* 0x000000260b267220 */ /* 0x000fc80000410000 */
[----:B------:R-:W-:-:S07]  /*1380*/  @P0 FADD.FTZ R38, R18, R38 ;  /* 0x0000002612260221 */ /* 0x000fce0000010000 */
.L_x_5441:
[----:B------:R-:W-:Y:S05]  /*1390*/  BSYNC B1 ;  /* 0x0000000000017941 */ /* 0x000fea0003800000 */
.L_x_5440:
[----:B------:R-:W-:Y:S04]  /*13a0*/  BSSY B1, `(.L_x_5442) ;  /* 0x0000007000017945 */ /* 0x000fe80003800000 */
[----:B------:R-:W-:Y:S05]  /*13b0*/  @!P6 BRA `(.L_x_5443) ;  /* 0x000000000014e947 */ /* 0x000fea0003800000 */
[----:B-----5:R-:W-:-:S04]  /*13c0*/  PRMT R39, R25, 0x7632, R39 ;  /* 0x0000763219277816 */ /* 0x020fc80000000027 */
[----:B------:R-:W-:-:S05]  /*13d0*/  SHF.L.U32 R39, R39, 0x10, RZ ;  /* 0x0000001027277819 */ /* 0x000fca00000006ff */
[----:B------:R-:W-:-:S04]  /*13e0*/  FMUL.FTZ R39, R39, UR6 ;  /* 0x0000000627277c20 */ /* 0x000fc80008410000 */
[----:B------:R-:W-:-:S04]  /*13f0*/  FMUL.FTZ R39, R60, R39 ;  /* 0x000000273c277220 */ /* 0x000fc80000410000 */
[----:B------:R-:W-:-:S07]  /*1400*/  @P0 FADD.FTZ R39, R19, R39 ;  /* 0x0000002713270221 */ /* 0x000fce0000010000 */
.L_x_5443:
[----:B------:R-:W-:Y:S05]  /*1410*/  BSYNC B1 ;  /* 0x0000000000017941 */ /* 0x000fea0003800000 */
.L_x_5442:
[----:B------:R-:W-:Y:S04]  /*1420*/  BSSY B1, `(.L_x_5444) ;  /* 0x0000006000017945 */ /* 0x000fe80003800000 */
[----:B------:R-:W-:Y:S05]  /*1430*/  @!P6 BRA `(.L_x_5445) ;  /* 0x000000000010e947 */ /* 0x000fea0003800000 */
[----:B-----5:R-:W-:-:S05]  /*1440*/  SHF.L.U32 R40, R26, 0x10, RZ ;  /* 0x000000101a287819 */ /* 0x020fca00000006ff */
[----:B------:R-:W-:-:S04]  /*1450*/  FMUL.FTZ R43, R40, UR6 ;  /* 0x00000006282b7c20 */ /* 0x000fc80008410000 */
[----:B------:R-:W-:-:S04]  /*1460*/  FMUL.FTZ R40, R10, R43 ;  /* 0x0000002b0a287220 */ /* 0x000fc80000410000 */
[----:B------:R-:W-:-:S07]  /*1470*/  @P0 FADD.FTZ R40, R20, R40 ;  /* 0x0000002814280221 */ /* 0x000fce0000010000 */
.L_x_5445:
[----:B------:R-:W-:Y:S05]  /*1480*/  BSYNC B1 ;  /* 0x0000000000017941 */ /* 0x000fea0003800000 */
.L_x_5444:
[----:B------:R-:W-:Y:S04]  /*1490*/  BSSY B1, `(.L_x_5446) ;  /* 0x0000007000017945 */ /* 0x000fe80003800000 */
[----:B------:R-:W-:Y:S05]  /*14a0*/  @!P6 BRA `(.L_x_5447) ;  /* 0x000000000014e947 */ /* 0x000fea0003800000 */
[----:B-----5:R-:W-:-:S04]  /*14b0*/  PRMT R41, R26, 0x7632, R41 ;  /* 0x000076321a297816 */ /* 0x020fc80000000029 */
[----:B------:R-:W-:-:S05]  /*14c0*/  SHF.L.U32 R41, R41, 0x10, RZ ;  /* 0x0000001029297819 */ /* 0x000fca00000006ff */
[----:B------:R-:W-:-:S04]  /*14d0*/  FMUL.FTZ R41, R41, UR6 ;  /* 0x0000000629297c20 */ /* 0x000fc80008410000 */
[----:B------:R-:W-:-:S04]  /*14e0*/  FMUL.FTZ R41, R62, R41 ;  /* 0x000000293e297220 */ /* 0x000fc80000410000 */
[----:B------:R-:W-:-:S07]  /*14f0*/  @P0 FADD.FTZ R41, R21, R41 ;  /* 0x0000002915290221 */ /* 0x000fce0000010000 */
.L_x_5447:
[----:B------:R-:W-:Y:S05]  /*1500*/  BSYNC B1 ;  /* 0x0000000000017941 */ /* 0x000fea0003800000 */
.L_x_5446:
[----:B------:R-:W-:Y:S01]  /*1510*/  BSSY B1, `(.L_x_5448) ;  /* 0x0000007000017945 */ /* 0x000fe20003800000 */
[----:B------:R-:W-:-:S03]  /*1520*/  @!P6 FSEL R42, R22, RZ, P2 ;  /* 0x000000ff162ae208 */ /* 0x000fc60001000000 */
[----:B------:R-:W-:Y:S05]  /*1530*/  @!P6 BRA `(.L_x_5449) ;  /* 0x000000000010e947 */ /* 0x000fea0003800000 */
[----:B-----5:R-:W-:-:S04]  /*1540*/  IMAD.U32 R42, R27, 0x10000, RZ ;  /* 0x000100001b2a7824 */ /* 0x020fc800078e00ff */
[----:B------:R-:W-:-:S04]  /*1550*/  FMUL.FTZ R42, R42, UR6 ;  /* 0x000000062a2a7c20 */ /* 0x000fc80008410000 */
[----:B------:R-:W-:-:S04]  /*1560*/  FMUL.FTZ R42, R9, R42 ;  /* 0x0000002a092a7220 */ /* 0x000fc80000410000 */
[----:B------:R-:W-:-:S07]  /*1570*/  @P0 FADD.FTZ R42, R22, R42 ;  /* 0x0000002a162a0221 */ /* 0x000fce0000010000 */
.L_x_5449:
[----:B------:R-:W-:Y:S05]  /*1580*/  BSYNC B1 ;  /* 0x0000000000017941 */ /* 0x000fea0003800000 */
.L_x_5448:
[----:B------:R-:W-:Y:S01]  /*1590*/  BSSY B1, `(.L_x_5450) ;  /* 0x0000008000017945 */ /* 0x000fe20003800000 */
[----:B------:R-:W-:-:S03]  /*15a0*/  @!P6 FSEL R43, R23, RZ, P1 ;  /* 0x000000ff172be208 */ /* 0x000fc60000800000 */
[----:B------:R-:W-:Y:S05]  /*15b0*/  @!P6 BRA `(.L_x_5451) ;  /* 0x000000000014e947 */ /* 0x000fea0003800000 */
[----:B-----5:R-:W-:-:S04]  /*15c0*/  PRMT R43, R27, 0x7632, R43 ;  /* 0x000076321b2b7816 */ /* 0x020fc8000000002b */
[----:B------:R-:W-:-:S05]  /*15d0*/  SHF.L.U32 R43, R43, 0x10, RZ ;  /* 0x000000102b2b7819 */ /* 0x000fca00000006ff */
[----:B0-----:R-:W-:-:S04]  /*15e0*/  FMUL.FTZ R46, R43, UR6 ;  /* 0x000000062b2e7c20 */ /* 0x001fc80008410000 */
[----:B------:R-:W-:-:S04]  /*15f0*/  FMUL.FTZ R43, R63, R46 ;  /* 0x0000002e3f2b7220 */ /* 0x000fc80000410000 */
[----:B------:R-:W-:-:S07]  /*1600*/  @P0 FADD.FTZ R43, R23, R43 ;  /* 0x0000002b172b0221 */ /* 0x000fce0000010000 */
.L_x_5451:
[----:B------:R-:W-:Y:S05]  /*1610*/  BSYNC B1 ;  /* 0x0000000000017941 */ /* 0x000fea0003800000 */
.L_x_5450:
[----:B------:R1:W-:Y:S04]  /*1620*/  STG.E.128 desc[UR4][R44.64], R36 ;  /* 0x000000242c007986 */ /* 0x0003e8000c101d04 */
[----:B------:R1:W-:Y:S02]  /*1630*/  STG.E.128 desc[UR4][R44.64+0x10], R40 ;  /* 0x000010282c007986 */ /* 0x0003e4000c101d04 */
.L_x_5435:
[----:B------:R-:W-:Y:S05]  /*1640*/  BSYNC B0 ;  /* 0x0000000000007941 */ /* 0x000fea0003800000 */
.L_x_5434:
        /* <DEDUP_REMOVED lines=75> */
.L_x_5469:
        /* <DEDUP_REMOVED lines=19> */
[----:B------:R-:W-:-:S03]  /*1c30*/  LOP3.LUT R51, R52, 0x1f, RZ, 0xc0, !PT ;  /* 0x0000001f34337812 */ /* 0x000fc600078ec0ff */
[----:B------:R-:W-:Y:S01]  /*1c40*/  IMAD R85, R85, R86, RZ ;  /* 0x0000005655557224 */ /* 0x000fe200078e02ff */
[----:B------:R-:W-:-:S04]  /*1c50*/  FSEL R86, R89, RZ, !P5 ;  /* 0x000000ff59567208 */ /* 0x000fc80006800000 */
        /* <DEDUP_REMOVED lines=36> */
.L_x_5456:
[----:B------:R-:W-:Y:S05]  /*1ea0*/  BSYNC B1 ;  /* 0x0000000000017941 */ /* 0x000fea0003800000 */
.L_x_5455:
[----:B------:R-:W-:Y:S05]  /*1eb0*/  @!P4 BRA `(.L_x_5454) ;  /* 0x00000000007cc947 */ /* 0x000fea0003800000 */
[--C-:B-1----:R-:W-:Y:S01]  /*1ec0*/  FADD.FTZ R88, R37, -R86.reuse ;  /* 0x8000005625587221 */ /* 0x102fe20000010000 */
        /* <DEDUP_REMOVED lines=24> */
[----:B------:R-:W-:-:S02]  /*2050*/  F2FP.BF16.F32.PACK_AB R46, R87, R46 ;  /* 0x0000002e572e723e */ /* 0x000fc400000010ff */
[----:B------:R-:W1:Y:S01]  /*2060*/  LDC.64 R86, c[0x0][0x2b8] ;  /* 0x0000ae00ff567b82 */ /* 0x000e620000000a00 */
[----:B------:R-:W-:Y:S02]  /*2070*/  F2FP.BF16.F32.PACK_AB R45, R91, R88 ;  /* 0x000000585b2d723e */ /* 0x000fe400000010ff */
[----:B------:R-:W-:Y:S01]  /*2080*/  F2FP.BF16.F32.PACK_AB R44, R89, R44 ;  /* 0x0000002c592c723e */ /* 0x000fe200000010ff */
[----:B-1----:R-:W-:-:S05]  /*2090*/  IMAD.WIDE.U32 R86, R85, 0x10, R86 ;  /* 0x0000001055567825 */ /* 0x002fca00078e0056 */
[----:B------:R2:W-:Y:S02]  /*20a0*/  STG.E.128 desc[UR4][R86.64], R44 ;  /* 0x0000002c56007986 */ /* 0x0005e4000c101d04 */
.L_x_5454:
[----:B------:R-:W-:Y:S05]  /*20b0*/  BSYNC B0 ;  /* 0x0000000000007941 */ /* 0x000fea0003800000 */
.L_x_5453:
[----:B-12---:R-:W1:Y:S02]  /*20c0*/  LDC.64 R44, c[0x0][0x210] ;  /* 0x00008400ff2c7b82 */ /* 0x006e640000000a00 */
[----:B-1----:R-:W-:-:S04]  /*20d0*/  LEA R49, R44, R49, 0x2 ;  /* 0x000000312c317211 */ /* 0x002fc800078e10ff */
[----:B------:R-:W-:-:S13]  /*20e0*/  ISETP.GE.AND P0, PT, R49, R45, PT ;  /* 0x0000002d3100720c */ /* 0x000fda0003f06270 */
[----:B------:R-:W-:Y:S05]  /*20f0*/  @!P0 BRA `(.L_x_5457) ;  /* 0xffffffe400cc8947 */ /* 0x000fea000383ffff */
[----:B------:R-:W-:Y:S05]  /*2100*/  EXIT ;  /* 0x000000000000794d */ /* 0x000fea0003800000 */
.L_x_5452:
[----:B------:R-:W-:Y:S01]  /*2110*/  HFMA2.MMA R87, -RZ, RZ, 0, 5.9604644775390625e-08 ;  /* 0x00000001ff577435 */ /* 0x000fe200000001ff */
[----:B------:R-:W-:Y:S01]  /*2120*/  BSSY B0, `(.L_x_5458) ;  /* 0x0000007000007945 */ /* 0x000fe20003800000 */
[----:B------:R-:W-:Y:S01]  /*2130*/  MOV R92, R45 ;  /* 0x0000002d005c7202 */ /* 0x000fe20000000f00 */
[----:B------:R-:W-:Y:S01]  /*2140*/  IMAD.MOV.U32 R47, RZ, RZ, 0x1f ;  /* 0x0000001fff2f7424 */ /* 0x000fe200078e00ff */
[----:B------:R-:W-:-:S07]  /*2150*/  MOV R46, 0xffffffff ;  /* 0xffffffff002e7802 */ /* 0x000fce0000000f00 */
[----:B-----5:R-:W-:Y:S05]  /*2160*/  WARPSYNC.COLLECTIVE R46, `(.L_x_5459) ;  /* 0x000000002e087348 */ /* 0x020fea0003c00000 */
[----:B------:R0:W1:Y:S02]  /*2170*/  SHFL.BFLY P2, R91, R92, R87, R47 ;  /* 0x0c0000575c5b7389 */ /* 0x000064000004002f */
[----:B01---5:R-:W-:Y:S01]  /*2180*/  ENDCOLLECTIVE ;  /* 0x000000000000791b */ /* 0x023fe20003800000 */
.L_x_5459:
[----:B------:R-:W-:Y:S05]  /*2190*/  BSYNC B0 ;  /* 0x0000000000007941 */ /* 0x000fea0003800000 */
.L_x_5458:
        /* <DEDUP_REMOVED lines=8> */
.L_x_5460:
[----:B------:R-:W-:Y:S01]  /*2220*/  HFMA2.MMA R87, -RZ, RZ, 0, 2.384185791015625e-07 ;  /* 0x00000004ff577435 */ /* 0x000fe200000001ff */
[----:B------:R-:W-:-:S05]  /*2230*/  FADD.FTZ R93, R92, R91 ;  /* 0x0000005b5c5d7221 */ /* 0x000fca0000010000 */
[----:B------:R-:W-:-:S07]  /*2240*/  MOV R92, R93 ;  /* 0x0000005d005c7202 */ /* 0x000fce0000000f00 */
[----:B------:R-:W-:Y:S05]  /*2250*/  WARPSYNC.COLLECTIVE R46, `(.L_x_5461) ;  /* 0x000000002e087348 */ /* 0x000fea0003c00000 */
[----:B------:R0:W1:Y:S02]  /*2260*/  SHFL.BFLY P2, R91, R92, R87, R47 ;  /* 0x0c0000575c5b7389 */ /* 0x000064000004002f */
[----:B01----:R-:W-:Y:S01]  /*2270*/  ENDCOLLECTIVE ;  /* 0x000000000000791b */ /* 0x003fe20003800000 */
.L_x_5461:
[----:B------:R-:W-:Y:S01]  /*2280*/  MOV R87, 0x8 ;  /* 0x0000000800577802 */ /* 0x000fe20000000f00 */
[----:B------:R-:W-:-:S04]  /*2290*/  FADD.FTZ R93, R93, R91 ;  /* 0x0000005b5d5d7221 */ /* 0x000fc80000010000 */
[----:B------:R-:W-:-:S07]  /*22a0*/  IMAD.MOV.U32 R92, RZ, RZ, R93 ;  /* 0x000000ffff5c7224 */ /* 0x000fce00078e005d */
[----:B------:R-:W-:Y:S05]  /*22b0*/  WARPSYNC.COLLECTIVE R46, `(.L_x_5462) ;  /* 0x000000002e087348 */ /* 0x000fea0003c00000 */
[----:B------:R0:W1:Y:S02]  /*22c0*/  SHFL.BFLY P2, R91, R92, R87, R47 ;  /* 0x0c0000575c5b7389 */ /* 0x000064000004002f */
[----:B01----:R-:W-:Y:S01]  /*22d0*/  ENDCOLLECTIVE ;  /* 0x000000000000791b */ /* 0x003fe20003800000 */
.L_x_5462:
[----:B------:R-:W-:Y:S01]  /*22e0*/  HFMA2.MMA R87, -RZ, RZ, 0, 9.5367431640625e-07 ;  /* 0x00000010ff577435 */ /* 0x000fe200000001ff */
[----:B------:R-:W-:-:S05]  /*22f0*/  FADD.FTZ R44, R93, R91 ;  /* 0x0000005b5d2c7221 */ /* 0x000fca0000010000 */
[----:B------:R-:W-:-:S07]  /*2300*/  MOV R92, R44 ;  /* 0x0000002c005c7202 */ /* 0x000fce0000000f00 */
[----:B------:R-:W-:Y:S05]  /*2310*/  WARPSYNC.COLLECTIVE R46, `(.L_x_5463) ;  /* 0x000000002e087348 */ /* 0x000fea0003c00000 */
[----:B------:R0:W1:Y:S02]  /*2320*/  SHFL.BFLY P2, R91, R92, R87, R47 ;  /* 0x0c0000575c5b7389 */ /* 0x000064000004002f */
[----:B01----:R-:W-:Y:S01]  /*2330*/  ENDCOLLECTIVE ;  /* 0x000000000000791b */ /* 0x003fe20003800000 */
.L_x_5463:
        /* <DEDUP_REMOVED lines=41> */
.L_x_5464:
[----:B------:R-:W-:Y:S01]  /*25d0*/  HFMA2.MMA R87, -RZ, RZ, 0, 1.1920928955078125e-07 ;  /* 0x00000002ff577435 */ /* 0x000fe200000001ff */
[----:B------:R-:W-:-:S04]  /*25e0*/  FADD.FTZ R45, R44, R91 ;  /* 0x0000005b2c2d7221 */ /* 0x000fc80000010000 */
[----:B------:R-:W-:-:S07]  /*25f0*/  IMAD.MOV.U32 R92, RZ, RZ, R45 ;  /* 0x000000ffff5c7224 */ /* 0x000fce00078e002d */
[----:B------:R-:W-:Y:S05]  /*2600*/  WARPSYNC.COLLECTIVE R46, `(.L_x_5465) ;  /* 0x000000002e087348 */ /* 0x000fea0003c00000 */
[----:B------:R0:W1:Y:S02]  /*2610*/  SHFL.BFLY P2, R91, R92, R87, R47 ;  /* 0x0c0000575c5b7389 */ /* 0x000064000004002f */
[----:B01----:R-:W-:Y:S01]  /*2620*/  ENDCOLLECTIVE ;  /* 0x000000000000791b */ /* 0x003fe20003800000 */
.L_x_5465:
[----:B------:R-:W-:Y:S01]  /*2630*/  MOV R87, 0x4 ;  /* 0x0000000400577802 */ /* 0x000fe20000000f00 */
[----:B------:R-:W-:-:S07]  /*2640*/  FADD.FTZ R92, R45, R91 ;  /* 0x0000005b2d5c7221 */ /* 0x000fce0000010000 */
[----:B------:R-:W-:Y:S05]  /*2650*/  WARPSYNC.COLLECTIVE R46, `(.L_x_5466) ;  /* 0x000000002e087348 */ /* 0x000fea0003c00000 */
[----:B------:R0:W1:Y:S02]  /*2660*/  SHFL.BFLY P2, R91, R92, R87, R47 ;  /* 0x0c0000575c5b7389 */ /* 0x000064000004002f */
[----:B01----:R-:W-:Y:S01]  /*2670*/  ENDCOLLECTIVE ;  /* 0x000000000000791b */ /* 0x003fe20003800000 */
.L_x_5466:
[----:B------:R-:W-:Y:S01]  /*2680*/  HFMA2.MMA R87, -RZ, RZ, 0, 4.76837158203125e-07 ;  /* 0x00000008ff577435 */ /* 0x000fe200000001ff */
[----:B------:R-:W-:-:S05]  /*2690*/  FADD.FTZ R93, R92, R91 ;  /* 0x0000005b5c5d7221 */ /* 0x000fca0000010000 */
[----:B------:R-:W-:-:S07]  /*26a0*/  MOV R92, R93 ;  /* 0x0000005d005c7202 */ /* 0x000fce0000000f00 */
[----:B------:R-:W-:Y:S05]  /*26b0*/  WARPSYNC.COLLECTIVE R46, `(.L_x_5467) ;  /* 0x000000002e087348 */ /* 0x000fea0003c00000 */
[----:B------:R0:W1:Y:S02]  /*26c0*/  SHFL.BFLY P2, R91, R92, R87, R47 ;  /* 0x0c0000575c5b7389 */ /* 0x000064000004002f */
[----:B01----:R-:W-:Y:S01]  /*26d0*/  ENDCOLLECTIVE ;  /* 0x000000000000791b */ /* 0x003fe20003800000 */
.L_x_5467:
[----:B------:R-:W-:Y:S01]  /*26e0*/  HFMA2.MMA R87, -RZ, RZ, 0, 9.5367431640625e-07 ;  /* 0x00000010ff577435 */ /* 0x000fe200000001ff */
[----:B------:R-:W-:-:S05]  /*26f0*/  FADD.FTZ R93, R93, R91 ;  /* 0x0000005b5d5d7221 */ /* 0x000fca0000010000 */
[----:B------:R-:W-:-:S07]  /*2700*/  MOV R92, R93 ;  /* 0x0000005d005c7202 */ /* 0x000fce0000000f00 */
[----:B------:R-:W-:Y:S05]  /*2710*/  WARPSYNC.COLLECTIVE R46, `(.L_x_5468) ;  /* 0x000000002e087348 */ /* 0x000fea0003c00000 */
[----:B------:R0:W1:Y:S02]  /*2720*/  SHFL.BFLY P2, R91, R92, R87, R47 ;  /* 0x0c0000575c5b7389 */ /* 0x000064000004002f */
[----:B01----:R-:W-:Y:S01]  /*2730*/  ENDCOLLECTIVE ;  /* 0x000000000000791b */ /* 0x003fe20003800000 */
.L_x_5468:
[----:B------:R-:W-:Y:S05]  /*2740*/  BRA `(.L_x_5469) ;  /* 0xfffffff000ec7947 */ /* 0x000fea000383ffff */
.L_x_5470:
        /* <DEDUP_REMOVED lines=11> */
.L_x_16526:


//--------------------- .text._ZN10layer_norm13ln_fwd_kernelINS_13Kernel_traitsI13__nv_bfloat16S2_fS2_fjLj512ELj1ELj4ELj1ELj16ENS_18Kernel_traits_baseILj512ES2_S2_fS2_fjLj128EEEEELb0ELb1ELb1ELb1EEEvNS_9FwdParamsE --------------------------
	.section	.text._ZN10layer_norm13ln_fwd_kernelINS_13Kernel_traitsI13__nv_bfloat16S2_fS2_fjLj512ELj1ELj4ELj1ELj16ENS_18Kernel_traits_baseILj512ES2_S2_fS2_fjLj128EEEEELb0ELb1ELb1ELb1EEEvNS_9FwdParamsE,"ax",@progbits
	.align	128
        .global         _ZN10layer_norm13ln_fwd_kernelINS_13Kernel_traitsI13__nv_bfloat16S2_fS2_fjLj512ELj1ELj4ELj1ELj16ENS_18Kernel_traits_baseILj512ES2_S2_fS2_fjLj128EEEEELb0ELb1ELb1ELb1EEEvNS_9FwdParamsE
        .type           _ZN10layer_norm13ln_fwd_kernelINS_13Kernel_traitsI13__nv_bfloat16S2_fS2_fjLj512ELj1ELj4ELj1ELj16ENS_18Kernel_traits_baseILj512ES2_S2_fS2_fjLj128EEEEELb0ELb1ELb1ELb1EEEvNS_9FwdParamsE,@function
        .size           _ZN10layer_norm13ln_fwd_kernelINS_13Kernel_traitsI13__nv_bfloat16S2_fS2_fjLj512ELj1ELj4ELj1ELj16ENS_18Kernel_traits_baseILj512ES2_S2_fS2_fjLj128EEEEELb0ELb1ELb1ELb1EEEvNS_9FwdParamsE,(.L_x_16527 - _ZN10layer_norm13ln_fwd_kernelINS_13Kernel_traitsI13__nv_bfloat16S2_fS2_fjLj512ELj1ELj4ELj1ELj16ENS_18Kernel_traits_baseILj512ES2_S2_fS2_fjLj128EEEEELb0ELb1ELb1ELb1EEEvNS_9FwdParamsE)
        .other          _ZN10layer_norm13ln_fwd_kernelINS_13Kernel_traitsI13__nv_bfloat16S2_fS2_fjLj512ELj1ELj4ELj1ELj16ENS_18Kernel_traits_baseILj512ES2_S2_fS2_fjLj128EEEEELb0ELb1ELb1ELb1EEEvNS_9FwdParamsE,@"STO_CUDA_ENTRY STV_DEFAULT"
_ZN10layer_norm13ln_fwd_kernelINS_13Kernel_traitsI13__nv_bfloat16S2_fS2_fjLj512ELj1ELj4ELj1ELj16ENS_18Kernel_traits_baseILj512ES2_S2_fS2_fjLj128EEEEELb0ELb1ELb1ELb1EEEvNS_9FwdParamsE:
.text._ZN10layer_norm13ln_fwd_kernelINS_13Kernel_traitsI13__nv_bfloat16S2_fS2_fjLj512ELj1ELj4ELj1ELj16ENS_18Kernel_traits_baseILj512ES2_S2_fS2_fjLj128EEEEELb0ELb1ELb1ELb1EEEvNS_9FwdParamsE:
        /* <DEDUP_REMOVED lines=27> */
[----:B------:R0:W4:Y:S04]  /*01b0*/  LDG.E.128 R24, desc[UR4][R8.64+0x200] ;  /* 0x0002000408187981 */ /* 0x000128000c1e1d00 */
[----:B------:R-:W4:Y:S01]  /*01c0*/  LDG.E.128 R16, desc[UR4][R2.64] ;  /* 0x0000000402107981 */ /* 0x000f22000c1e1d00 */
[----:B-----5:R-:W-:-:S02]  /*01d0*/  @!P0 CS2R R4, SRZ ;  /* 0x0000000000048805 */ /* 0x020fc4000001ff00 */
[----:B------:R-:W-:Y:S02]  /*01e0*/  @!P0 CS2R R32, SRZ ;  /* 0x0000000000208805 */ /* 0x000fe4000001ff00 */
[----:B------:R-:W-:Y:S02]  /*01f0*/  @!P0 CS2R R34, SRZ ;  /* 0x0000000000228805 */ /* 0x000fe4000001ff00 */
[----:B------:R-:W-:Y:S01]  /*0200*/  @!P0 CS2R R6, SRZ ;  /* 0x0000000000068805 */ /* 0x000fe2000001ff00 */
[----:B------:R-:W-:Y:S01]  /*0210*/  ULDC.U8 UR6, c[0x0][0x2a0] ;  /* 0x0000a80000067ab9 */ /* 0x000fe20000000000 */
[----:B------:R-:W-:Y:S01]  /*0220*/  ULDC UR7, c[0x0][0x2d8] ;  /* 0x0000b60000077ab9 */ /* 0x000fe20000000800 */
[----:B------:R-:W-:Y:S02]  /*0230*/  PRMT R56, R5, 0x7632, R56 ;  /* 0x0000763205387816 */ /* 0x000fe40000000038 */
[----:B------:R-:W-:Y:S02]  /*0240*/  PRMT R65, R32, 0x7632, R65 ;  /* 0x0000763220417816 */ /* 0x000fe40000000041 */
[----:B------:R-:W-:-:S02]  /*0250*/  PRMT R64, R33, 0x7632, R64 ;  /* 0x0000763221407816 */ /* 0x000fc40000000040 */
[----:B------:R-:W-:Y:S02]  /*0260*/  PRMT R59, R34, 0x7632, R59 ;  /* 0x00007632223b7816 */ /* 0x000fe4000000003b */
[----:B------:R-:W-:Y:S02]  /*0270*/  PRMT R58, R35, 0x7632, R58 ;  /* 0x00007632233a7816 */ /* 0x000fe4000000003a */
[----:B------:R-:W-:Y:S02]  /*0280*/  PRMT R57, R4, 0x7632, R57 ;  /* 0x0000763204397816 */ /* 0x000fe40000000039 */
[----:B------:R-:W-:Y:S02]  /*0290*/  PRMT R55, R6, 0x7632, R55 ;  /* 0x0000763206377816 */ /* 0x000fe40000000037 */
[----:B------:R-:W-:Y:S01]  /*02a0*/  PRMT R54, R7, 0x7632, R54 ;  /* 0x0000763207367816 */ /* 0x000fe20000000036 */
[----:B------:R-:W-:Y:S01]  /*02b0*/  IMAD.U32 R56, R56, 0x10000, RZ ;  /* 0x0001000038387824 */ /* 0x000fe200078e00ff */
        /* <DEDUP_REMOVED lines=15> */
[----:B------:R-:W-:Y:S01]  /*03b0*/  ISETP.NE.AND P4, PT, RZ, UR6, PT ;  /* 0x00000006ff007c0c */ /* 0x000fe2000bf85270 */
[----:B------:R-:W-:Y:S01]  /*03c0*/  ULDC UR6, c[0x0][0x29c] ;  /* 0x0000a70000067ab9 */ /* 0x000fe20000000800 */
[----:B--2---:R-:W-:Y:S02]  /*03d0*/  PRMT R79, R21, 0x7632, R79 ;  /* 0x00007632154f7816 */ /* 0x004fe4000000004f */
[----:B------:R-:W-:Y:S02]  /*03e0*/  PRMT R78, R20, 0x7632, R78 ;  /* 0x00007632144e7816 */ /* 0x000fe4000000004e */
[----:B---3--:R-:W-:-:S02]  /*03f0*/  PRMT R82, R28, 0x7632, R82 ;  /* 0x000076321c527816 */ /* 0x008fc40000000052 */
[----:B------:R-:W-:Y:S02]  /*0400*/  PRMT R67, R29, 0x7632, R67 ;  /* 0x000076321d437816 */ /* 0x000fe40000000043 */
[----:B------:R-:W-:Y:S02]  /*0410*/  PRMT R68, R30, 0x7632, R68 ;  /* 0x000076321e447816 */ /* 0x000fe40000000044 */
[----:B------:R-:W-:Y:S02]  /*0420*/  PRMT R69, R31, 0x7632, R69 ;  /* 0x000076321f457816 */ /* 0x000fe40000000045 */
[----:B----4-:R-:W-:Y:S02]  /*0430*/  PRMT R70, R24, 0x7632, R70 ;  /* 0x0000763218467816 */ /* 0x010fe40000000046 */
        /* <DEDUP_REMOVED lines=40> */
[----:B------:R-:W-:-:S07]  /*06c0*/  SHF.L.U32 R81, R81, 0x10, RZ ;  /* 0x0000001051517819 */ /* 0x000fce00000006ff */
.L_x_5506:
        /* <DEDUP_REMOVED lines=14> */
[----:B------:R-:W-:-:S05]  /*07b0*/  LEA.HI.SX32 R41, R33, R46, 0x1d ;  /* 0x0000002e21297211 */ /* 0x000fca00078feaff */
[----:B--2---:R-:W-:-:S05]  /*07c0*/  @P0 IMAD.WIDE.U32 R30, R41, 0x20, R30 ;  /* 0x00000020291e0825 */ /* 0x004fca00078e001e */
[----:B------:R-:W2:Y:S04]  /*07d0*/  @P0 LDG.E.128 R16, desc[UR4][R30.64] ;  /* 0x000000041e100981 */ /* 0x000ea8000c1e1d00 */
[----:B------:R-:W4:Y:S01]  /*07e0*/  @P0 LDG.E.128 R20, desc[UR4][R30.64+0x10] ;  /* 0x000010041e140981 */ /* 0x000f22000c1e1d00 */
[----:B-1----:R-:W-:-:S05]  /*07f0*/  IMAD.WIDE R32, R45, 0x4, R28 ;  /* 0x000000042d207825 */ /* 0x002fca00078e021c */
[----:B-----5:R2:W5:Y:S01]  /*0800*/  LDG.E R83, desc[UR4][R32.64] ;  /* 0x0000000420537981 */ /* 0x020562000c1e1900 */
[C---:B------:R-:W-:Y:S01]  /*0810*/  IADD3 R63, R41.reuse, 0x20, RZ ;  /* 0x00000020293f7810 */ /* 0x040fe20007ffe0ff */
[----:B------:R-:W-:Y:S01]  /*0820*/  BSSY B0, `(.L_x_5471) ;  /* 0x000002b000007945 */ /* 0x000fe20003800000 */
[----:B0-----:R-:W-:Y:S01]  /*0830*/  IMAD.WIDE.U32 R40, R41, 0x20, R60 ;  /* 0x0000002029287825 */ /* 0x001fe200078e003c */
[C---:B---3--:R-:W-:Y:S02]  /*0840*/  ISETP.GE.AND P6, PT, R36.reuse, 0x1, PT ;  /* 0x000000012400780c */ /* 0x048fe40003fc6270 */
[----:B------:R-:W-:-:S11]  /*0850*/  ISETP.GT.AND P5, PT, R36, RZ, PT ;  /* 0x000000ff2400720c */ /* 0x000fd60003fa4270 */
[----:B------:R-:W0:Y:S01]  /*0860*/  @P6 LDC.64 R28, c[0x0][0x220] ;  /* 0x00008800ff1c6b82 */ /* 0x000e220000000a00 */
[----:B------:R-:W-:-:S05]  /*0870*/  @P6 IADD3 R35, R36, -0x1, RZ ;  /* 0xffffffff24236810 */ /* 0x000fca0007ffe0ff */
[----:B------:R-:W-:Y:S01]  /*0880*/  @P6 IMAD R35, R35, R84, RZ ;  /* 0x0000005423236224 */ /* 0x000fe200078e02ff */
[C---:B------:R-:W-:Y:S01]  /*0890*/  @!P5 ISETP.NE.U32.AND P2, PT, R38.reuse, RZ, PT ;  /* 0x000000ff2600d20c */ /* 0x040fe20003f45070 */
[----:B------:R-:W1:Y:S01]  /*08a0*/  @P0 LDC.64 R36, c[0x0][0x230] ;  /* 0x00008c00ff240b82 */ /* 0x000e620000000a00 */
[----:B------:R-:W-:Y:S02]  /*08b0*/  @!P5 ISETP.NE.U32.AND P3, PT, R38, RZ, PT ;  /* 0x000000ff2600d20c */ /* 0x000fe40003f65070 */
[----:B------:R-:W-:Y:S02]  /*08c0*/  @P6 SHF.R.S32.HI R34, RZ, 0x1f, R35 ;  /* 0x0000001fff226819 */ /* 0x000fe40000011423 */
[C---:B------:R-:W-:Y:S02]  /*08d0*/  @!P5 ISETP.NE.AND.EX P2, PT, R39.reuse, RZ, PT, P2 ;  /* 0x000000ff2700d20c */ /* 0x040fe40003f45320 */
        /* <DEDUP_REMOVED lines=10> */
[----:B------:R-:W-:Y:S01]  /*0980*/  @!P5 ISETP.NE.AND.EX P1, PT, R39, RZ, PT, P1 ;  /* 0x000000ff2700d20c */ /* 0x000fe20003f25310 */
[----:B-1----:R-:W-:Y:S01]  /*0990*/  @P0 IMAD.WIDE.U32 R36, R63, 0x20, R36 ;  /* 0x000000203f240825 */ /* 0x002fe200078e0024 */
[----:B------:R-:W-:-:S02]  /*09a0*/  @!P5 ISETP.NE.AND.EX P2, PT, R39, RZ, PT, P2 ;  /* 0x000000ff2700d20c */ /* 0x000fc40003f45320 */
[----:B------:R-:W-:Y:S02]  /*09b0*/  @!P5 ISETP.NE.AND.EX P3, PT, R39, RZ, PT, P3 ;  /* 0x000000ff2700d20c */ /* 0x000fe40003f65330 */
[----:B------:R-:W-:Y:S02]  /*09c0*/  @!P5 FSEL R35, R19, RZ, P1 ;  /* 0x000000ff1323d208 */ /* 0x000fe40000800000 */
[----:B------:R-:W-:Y:S02]  /*09d0*/  @!P5 ISETP.NE.U32.AND P1, PT, R38, RZ, PT ;  /* 0x000000ff2600d20c */ /* 0x000fe40003f25070 */
[----:B----4-:R-:W-:Y:S02]  /*09e0*/  @!P5 FSEL R28, R20, RZ, P2 ;  /* 0x000000ff141cd208 */ /* 0x010fe40001000000 */
[----:B------:R-:W-:Y:S02]  /*09f0*/  @!P5 FSEL R29, R21, RZ, P3 ;  /* 0x000000ff151dd208 */ /* 0x000fe40001800000 */
[----:B------:R-:W-:-:S02]  /*0a00*/  @!P5 ISETP.NE.U32.AND P2, PT, R38, RZ, PT ;  /* 0x000000ff2600d20c */ /* 0x000fc40003f45070 */
[----:B------:R-:W-:Y:S02]  /*0a10*/  @!P5 ISETP.NE.U32.AND P3, PT, R38, RZ, PT ;  /* 0x000000ff2600d20c */ /* 0x000fe40003f65070 */
[C---:B------:R-:W-:Y:S02]  /*0a20*/  @!P5 ISETP.NE.AND.EX P1, PT, R39.reuse, RZ, PT, P1 ;  /* 0x000000ff2700d20c */ /* 0x040fe40003f25310 */
[C---:B------:R-:W-:Y:S02]  /*0a30*/  @!P5 ISETP.NE.AND.EX P2, PT, R39.reuse, RZ, PT, P2 ;  /* 0x000000ff2700d20c */ /* 0x040fe40003f45320 */
[----:B------:R-:W-:Y:S02]  /*0a40*/  @!P5 ISETP.NE.AND.EX P3, PT, R39, RZ, PT, P3 ;  /* 0x000000ff2700d20c */ /* 0x000fe40003f65330 */
[----:B------:R-:W-:Y:S02]  /*0a50*/  @!P5 FSEL R30, R22, RZ, P2 ;  /* 0x000000ff161ed208 */ /* 0x000fe40001000000 */
[----:B------:R-:W-:-:S02]  /*0a60*/  @!P5 FSEL R31, R23, RZ, P3 ;  /* 0x000000ff171fd208 */ /* 0x000fc40001800000 */
[----:B------:R-:W-:Y:S01]  /*0a70*/  @!P5 FSEL R32, R16, RZ, P1 ;  /* 0x000000ff1020d208 */ /* 0x000fe20000800000 */
[----:B------:R-:W-:Y:S06]  /*0a80*/  @!P5 BRA `(.L_x_5472) ;  /* 0x000000000010d947 */ /* 0x000fec0003800000 */
[----:B-----5:R-:W-:-:S05]  /*0a90*/  SHF.L.U32 R32, R24, 0x10, RZ ;  /* 0x0000001018207819 */ /* 0x020fca00000006ff */
[----:B------:R-:W-:-:S04]  /*0aa0*/  FMUL.FTZ R43, R32, UR6 ;  /* 0x00000006202b7c20 */ /* 0x000fc80008410000 */
[----:B------:R-:W-:-:S04]  /*0ab0*/  FMUL.FTZ R32, R8, R43 ;  /* 0x0000002b08207220 */ /* 0x000fc80000410000 */
[----:B------:R-:W-:-:S07]  /*0ac0*/  @P0 FADD.FTZ R32, R16, R32 ;  /* 0x0000002010200221 */ /* 0x000fce0000010000 */
.L_x_5472:
[----:B------:R-:W-:Y:S05]  /*0ad0*/  BSYNC B0 ;  /* 0x0000000000007941 */ /* 0x000fea0003800000 */
.L_x_5471:
[----:B------:R-:W-:Y:S04]  /*0ae0*/  BSSY B0, `(.L_x_5473) ;  /* 0x0000007000007945 */ /* 0x000fe80003800000 */
[----:B------:R-:W-:Y:S05]  /*0af0*/  @!P5 BRA `(.L_x_5474) ;  /* 0x000000000014d947 */ /* 0x000fea0003800000 */
[----:B-----5:R-:W-:-:S04]  /*0b00*/  PRMT R33, R24, 0x7632, R33 ;  /* 0x0000763218217816 */ /* 0x020fc80000000021 */
[----:B------:R-:W-:-:S05]  /*0b10*/  SHF.L.U32 R33, R33, 0x10, RZ ;  /* 0x0000001021217819 */ /* 0x000fca00000006ff */
[----:B------:R-:W-:-:S04]  /*0b20*/  FMUL.FTZ R33, R33, UR6 ;  /* 0x0000000621217c20 */ /* 0x000fc80008410000 */
[----:B------:R-:W-:-:S04]  /*0b30*/  FMUL.FTZ R33, R82, R33 ;  /* 0x0000002152217220 */ /* 0x000fc80000410000 */
[----:B------:R-:W-:-:S07]  /*0b40*/  @P0 FADD.FTZ R33, R17, R33 ;  /* 0x0000002111210221 */ /* 0x000fce0000010000 */
.L_x_5474:
[----:B------:R-:W-:Y:S05]  /*0b50*/  BSYNC B0 ;  /* 0x0000000000007941 */ /* 0x000fea0003800000 */
.L_x_5473:
[----:B------:R-:W-:Y:S04]  /*0b60*/  BSSY B0, `(.L_x_5475) ;  /* 0x0000006000007945 */ /* 0x000fe80003800000 */
[----:B------:R-:W-:Y:S05]  /*0b70*/  @!P5 BRA `(.L_x_5476) ;  /* 0x000000000010d947 */ /* 0x000fea0003800000 */
[----:B-----5:R-:W-:-:S05]  /*0b80*/  SHF.L.U32 R34, R25, 0x10, RZ ;  /* 0x0000001019227819 */ /* 0x020fca00000006ff */
[----:B------:R-:W-:-:S04]  /*0b90*/  FMUL.FTZ R34, R34, UR6 ;  /* 0x0000000622227c20 */ /* 0x000fc80008410000 */
[----:B------:R-:W-:-:S04]  /*0ba0*/  FMUL.FTZ R34, R7, R34 ;  /* 0x0000002207227220 */ /* 0x000fc80000410000 */
[----:B------:R-:W-:-:S07]  /*0bb0*/  @P0 FADD.FTZ R34, R18, R34 ;  /* 0x0000002212220221 */ /* 0x000fce0000010000 */
.L_x_5476:
[----:B------:R-:W-:Y:S05]  /*0bc0*/  BSYNC B0 ;  /* 0x0000000000007941 */ /* 0x000fea0003800000 */
.L_x_5475:
[----:B------:R-:W-:Y:S04]  /*0bd0*/  BSSY B0, `(.L_x_5477) ;  /* 0x0000007000007945 */ /* 0x000fe80003800000 */
[----:B------:R-:W-:Y:S05]  /*0be0*/  @!P5 BRA `(.L_x_5478) ;  /* 0x000000000014d947 */ /* 0x000fea0003800000 */
[----:B-----5:R-:W-:-:S04]  /*0bf0*/  PRMT R35, R25, 0x7632, R35 ;  /* 0x0000763219237816 */ /* 0x020fc80000000023 */
[----:B------:R-:W-:-:S05]  /*0c00*/  SHF.L.U32 R35, R35, 0x10, RZ ;  /* 0x0000001023237819 */ /* 0x000fca00000006ff */
[----:B------:R-:W-:-:S04]  /*0c10*/  FMUL.FTZ R42, R35, UR6 ;  /* 0x00000006232a7c20 */ /* 0x000fc80008410000 */
[----:B------:R-:W-:-:S04]  /*0c20*/  FMUL.FTZ R35, R67, R42 ;  /* 0x0000002a43237220 */ /* 0x000fc80000410000 */
[----:B------:R-:W-:-:S07]  /*0c30*/  @P0 FADD.FTZ R35, R19, R35 ;  /* 0x0000002313230221 */ /* 0x000fce0000010000 */
.L_x_5478:
[----:B------:R-:W-:Y:S05]  /*0c40*/  BSYNC B0 ;  /* 0x0000000000007941 */ /* 0x000fea0003800000 */
.L_x_5477:
[----:B------:R-:W-:Y:S04]  /*0c50*/  BSSY B0, `(.L_x_5479) ;  /* 0x0000006000007945 */ /* 0x000fe80003800000 */
[----:B------:R-:W-:Y:S05]  /*0c60*/  @!P5 BRA `(.L_x_5480) ;  /* 0x000000000010d947 */ /* 0x000fea0003800000 */
[----:B-----5:R-:W-:-:S05]  /*0c70*/  SHF.L.U32 R28, R26, 0x10, RZ ;  /* 0x000000101a1c7819 */ /* 0x020fca00000006ff */
[----:B------:R-:W-:-:S04]  /*0c80*/  FMUL.FTZ R43, R28, UR6 ;  /* 0x000000061c2b7c20 */ /* 0x000fc80008410000 */
[----:B------:R-:W-:-:S04]  /*0c90*/  FMUL.FTZ R28, R6, R43 ;  /* 0x0000002b061c7220 */ /* 0x000fc80000410000 */
[----:B------:R-:W-:-:S07]  /*0ca0*/  @P0 FADD.FTZ R28, R20, R28 ;  /* 0x0000001c141c0221 */ /* 0x000fce0000010000 */
.L_x_5480:
[----:B------:R-:W-:Y:S05]  /*0cb0*/  BSYNC B0 ;  /* 0x0000000000007941 */ /* 0x000fea0003800000 */
.L_x_5479:
[----:B------:R-:W-:Y:S04]  /*0cc0*/  BSSY B0, `(.L_x_5481) ;  /* 0x0000007000007945 */ /* 0x000fe80003800000 */
[----:B------:R-:W-:Y:S05]  /*0cd0*/  @!P5 BRA `(.L_x_5482) ;  /* 0x000000000014d947 */ /* 0x000fea0003800000 */
[----:B-----5:R-:W-:-:S04]  /*0ce0*/  PRMT R29, R26, 0x7632, R29 ;  /* 0x000076321a1d7816 */ /* 0x020fc8000000001d */
[----:B------:R-:W-:-:S05]  /*0cf0*/  SHF.L.U32 R29, R29, 0x10, RZ ;  /* 0x000000101d1d7819 */ /* 0x000fca00000006ff */
[----:B------:R-:W-:-:S04]  /*0d00*/  FMUL.FTZ R29, R29, UR6 ;  /* 0x000000061d1d7c20 */ /* 0x000fc80008410000 */
[----:B------:R-:W-:-:S04]  /*0d10*/  FMUL.FTZ R29, R68, R29 ;  /* 0x0000001d441d7220 */ /* 0x000fc80000410000 */
[----:B------:R-:W-:-:S07]  /*0d20*/  @P0 FADD.FTZ R29, R21, R29 ;  /* 0x0000001d151d0221 */ /* 0x000fce0000010000 */
.L_x_5482:
[----:B------:R-:W-:Y:S05]  /*0d30*/  BSYNC B0 ;  /* 0x0000000000007941 */ /* 0x000fea0003800000 */
.L_x_5481:
[----:B------:R-:W-:Y:S04]  /*0d40*/  BSSY B0, `(.L_x_5483) ;  /* 0x0000006000007945 */ /* 0x000fe80003800000 */
[----:B------:R-:W-:Y:S05]  /*0d50*/  @!P5 BRA `(.L_x_5484) ;  /* 0x000000000010d947 */ /* 0x000fea0003800000 */
[----:B-----5:R-:W-:-:S05]  /*0d60*/  SHF.L.U32 R30, R27, 0x10, RZ ;  /* 0x000000101b1e7819 */ /* 0x020fca00000006ff */
[----:B------:R-:W-:-:S04]  /*0d70*/  FMUL.FTZ R30, R30, UR6 ;  /* 0x000000061e1e7c20 */ /* 0x000fc80008410000 */
[----:B------:R-:W-:-:S04]  /*0d80*/  FMUL.FTZ R30, R5, R30 ;  /* 0x0000001e051e7220 */ /* 0x000fc80000410000 */
[----:B------:R-:W-:-:S07]  /*0d90*/  @P0 FADD.FTZ R30, R22, R30 ;  /* 0x0000001e161e0221 */ /* 0x000fce0000010000 */
.L_x_5484:
[----:B------:R-:W-:Y:S05]  /*0da0*/  BSYNC B0 ;  /* 0x0000000000007941 */ /* 0x000fea0003800000 */
.L_x_5483:
[----:B------:R-:W-:Y:S04]  /*0db0*/  BSSY B0, `(.L_x_5485) ;  /* 0x0000007000007945 */ /* 0x000fe80003800000 */
[----:B------:R-:W-:Y:S05]  /*0dc0*/  @!P5 BRA `(.L_x_5486) ;  /* 0x000000000014d947 */ /* 0x000fea0003800000 */
[----:B-----5:R-:W-:-:S04]  /*0dd0*/  PRMT R31, R27, 0x7632, R31 ;  /* 0x000076321b1f7816 */ /* 0x020fc8000000001f */
[----:B------:R-:W-:-:S05]  /*0de0*/  SHF.L.U32 R31, R31, 0x10, RZ ;  /* 0x000000101f1f7819 */ /* 0x000fca00000006ff */
[----:B------:R-:W-:-:S04]  /*0df0*/  FMUL.FTZ R42, R31, UR6 ;  /* 0x000000061f2a7c20 */ /* 0x000fc80008410000 */
[----:B------:R-:W-:-:S04]  /*0e00*/  FMUL.FTZ R31, R69, R42 ;  /* 0x0000002a451f7220 */ /* 0x000fc80000410000 */
[----:B------:R-:W-:-:S07]  /*0e10*/  @P0 FADD.FTZ R31, R23, R31 ;  /* 0x0000001f171f0221 */ /* 0x000fce0000010000 */
.L_x_5486:
[----:B------:R-:W-:Y:S05]  /*0e20*/  BSYNC B0 ;  /* 0x0000000000007941 */ /* 0x000fea0003800000 */
.L_x_5485:
        /* <DEDUP_REMOVED lines=36> */
[----:B------:R-:W-:-:S04]  /*1070*/  FMUL.FTZ R40, R4, R85 ;  /* 0x0000005504287220 */ /* 0x000fc80000410000 */
[----:B------:R-:W-:-:S07]  /*1080*/  @P0 FADD.FTZ R40, R16, R40 ;  /* 0x0000002810280221 */ /* 0x000fce0000010000 */
.L_x_5488:
[----:B------:R-:W-:Y:S05]  /*1090*/  BSYNC B0 ;  /* 0x0000000000007941 */ /* 0x000fea0003800000 */
.L_x_5487:
[----:B------:R-:W-:Y:S04]  /*10a0*/  BSSY B0, `(.L_x_5489) ;  /* 0x0000007000007945 */ /* 0x000fe80003800000 */
[----:B------:R-:W-:Y:S05]  /*10b0*/  @!P5 BRA `(.L_x_5490) ;  /* 0x000000000014d947 */ /* 0x000fea0003800000 */
[----:B-----5:R-:W-:-:S05]  /*10c0*/  PRMT R41, R24, 0x7632, R41 ;  /* 0x0000763218297816 */ /* 0x020fca0000000029 */
[----:B------:R-:W-:-:S04]  /*10d0*/  IMAD.U32 R41, R41, 0x10000, RZ ;  /* 0x0001000029297824 */ /* 0x000fc800078e00ff */
[----:B------:R-:W-:-:S04]  /*10e0*/  FMUL.FTZ R41, R41, UR6 ;  /* 0x0000000629297c20 */ /* 0x000fc80008410000 */
[----:B------:R-:W-:-:S04]  /*10f0*/  FMUL.FTZ R41, R70, R41 ;  /* 0x0000002946297220 */ /* 0x000fc80000410000 */
[----:B------:R-:W-:-:S07]  /*1100*/  @P0 FADD.FTZ R41, R17, R41 ;  /* 0x0000002911290221 */ /* 0x000fce0000010000 */
.L_x_5490:
[----:B------:R-:W-:Y:S05]  /*1110*/  BSYNC B0 ;  /* 0x0000000000007941 */ /* 0x000fea0003800000 */
.L_x_5489:
[----:B------:R-:W-:Y:S04]  /*1120*/  BSSY B0, `(.L_x_5491) ;  /* 0x0000006000007945 */ /* 0x000fe80003800000 */
[----:B------:R-:W-:Y:S05]  /*1130*/  @!P5 BRA `(.L_x_5492) ;  /* 0x000000000010d947 */ /* 0x000fea0003800000 */
[----:B-----5:R-:W-:-:S05]  /*1140*/  SHF.L.U32 R42, R25, 0x10, RZ ;  /* 0x00000010192a7819 */ /* 0x020fca00000006ff */
[----:B------:R-:W-:-:S04]  /*1150*/  FMUL.FTZ R42, R42, UR6 ;  /* 0x000000062a2a7c20 */ /* 0x000fc80008410000 */
[----:B------:R-:W-:-:S04]  /*1160*/  FMUL.FTZ R42, R3, R42 ;  /* 0x0000002a032a7220 */ /* 0x000fc80000410000 */
[----:B------:R-:W-:-:S07]  /*1170*/  @P0 FADD.FTZ R42, R18, R42 ;  /* 0x0000002a122a0221 */ /* 0x000fce0000010000 */
.L_x_5492:
[----:B------:R-:W-:Y:S05]  /*1180*/  BSYNC B0 ;  /* 0x0000000000007941 */ /* 0x000fea0003800000 */
.L_x_5491:
[----:B------:R-:W-:Y:S04]  /*1190*/  BSSY B0, `(.L_x_5493) ;  /* 0x0000007000007945 */ /* 0x000fe80003800000 */
[----:B------:R-:W-:Y:S05]  /*11a0*/  @!P5 BRA `(.L_x_5494) ;  /* 0x000000000014d947 */ /* 0x000fea0003800000 */
[----:B-----5:R-:W-:-:S04]  /*11b0*/  PRMT R43, R25, 0x7632, R43 ;  /* 0x00007632192b7816 */ /* 0x020fc8000000002b */
[----:B------:R-:W-:-:S05]  /*11c0*/  SHF.L.U32 R43, R43, 0x10, RZ ;  /* 0x000000102b2b7819 */ /* 0x000fca00000006ff */
[----:B------:R-:W-:-:S04]  /*11d0*/  FMUL.FTZ R62, R43, UR6 ;  /* 0x000000062b3e7c20 */ /* 0x000fc80008410000 */
[----:B------:R-:W-:-:S04]  /*11e0*/  FMUL.FTZ R43, R71, R62 ;  /* 0x0000003e472b7220 */ /* 0x000fc80000410000 */
[----:B------:R-:W-:-:S07]  /*11f0*/  @P0 FADD.FTZ R43, R19, R43 ;  /* 0x0000002b132b0221 */ /* 0x000fce0000010000 */
.L_x_5494:
[----:B------:R-:W-:Y:S05]  /*1200*/  BSYNC B0 ;  /* 0x0000000000007941 */ /* 0x000fea0003800000 */
.L_x_5493:
[----:B------:R-:W-:Y:S04]  /*1210*/  BSSY B0, `(.L_x_5495) ;  /* 0x0000006000007945 */ /* 0x000fe80003800000 */
[----:B------:R-:W-:Y:S05]  /*1220*/  @!P5 BRA `(.L_x_5496) ;  /* 0x000000000010d947 */ /* 0x000fea0003800000 */
[----:B-----5:R-:W-:-:S05]  /*1230*/  SHF.L.U32 R36, R26, 0x10, RZ ;  /* 0x000000101a247819 */ /* 0x020fca00000006ff */
[----:B------:R-:W-:-:S04]  /*1240*/  FMUL.FTZ R85, R36, UR6 ;  /* 0x0000000624557c20 */ /* 0x000fc80008410000 */
[----:B------:R-:W-:-:S04]  /*1250*/  FMUL.FTZ R36, R2, R85 ;  /* 0x0000005502247220 */ /* 0x000fc80000410000 */
[----:B------:R-:W-:-:S07]  /*1260*/  @P0 FADD.FTZ R36, R20, R36 ;  /* 0x0000002414240221 */ /* 0x000fce0000010000 */
.L_x_5496:
[----:B------:R-:W-:Y:S05]  /*1270*/  BSYNC B0 ;  /* 0x0000000000007941 */ /* 0x000fea0003800000 */
.L_x_5495:
[----:B------:R-:W-:Y:S04]  /*1280*/  BSSY B0, `(.L_x_5497) ;  /* 0x0000007000007945 */ /* 0x000fe80003800000 */
[----:B------:R-:W-:Y:S05]  /*1290*/  @!P5 BRA `(.L_x_5498) ;  /* 0x000000000014d947 */ /* 0x000fea0003800000 */
[----:B-----5:R-:W-:-:S04]  /*12a0*/  PRMT R37, R26, 0x7632, R37 ;  /* 0x000076321a257816 */ /* 0x020fc80000000025 */
[----:B------:R-:W-:-:S05]  /*12b0*/  SHF.L.U32 R37, R37, 0x10, RZ ;  /* 0x0000001025257819 */ /* 0x000fca00000006ff */
[----:B------:R-:W-:-:S04]  /*12c0*/  FMUL.FTZ R37, R37, UR6 ;  /* 0x0000000625257c20 */ /* 0x000fc80008410000 */
[----:B------:R-:W-:-:S04]  /*12d0*/  FMUL.FTZ R37, R72, R37 ;  /* 0x0000002548257220 */ /* 0x000fc80000410000 */
[----:B------:R-:W-:-:S07]  /*12e0*/  @P0 FADD.FTZ R37, R21, R37 ;  /* 0x0000002515250221 */ /* 0x000fce0000010000 */
.L_x_5498:
[----:B------:R-:W-:Y:S05]  /*12f0*/  BSYNC B0 ;  /* 0x0000000000007941 */ /* 0x000fea0003800000 */
.L_x_5497:
[----:B------:R-:W-:Y:S04]  /*1300*/  BSSY B0, `(.L_x_5499) ;  /* 0x0000006000007945 */ /* 0x000fe80003800000 */
[----:B------:R-:W-:Y:S05]  /*1310*/  @!P5 BRA `(.L_x_5500) ;  /* 0x000000000010d947 */ /* 0x000fea0003800000 */
[----:B-----5:R-:W-:-:S05]  /*1320*/  SHF.L.U32 R38, R27, 0x10, RZ ;  /* 0x000000101b267819 */ /* 0x020fca00000006ff */
[----:B------:R-:W-:-:S04]  /*1330*/  FMUL.FTZ R85, R38, UR6 ;  /* 0x0000000626557c20 */ /* 0x000fc80008410000 */
[----:B------:R-:W-:-:S04]  /*1340*/  FMUL.FTZ R38, R0, R85 ;  /* 0x0000005500267220 */ /* 0x000fc80000410000 */
[----:B------:R-:W-:-:S07]  /*1350*/  @P0 FADD.FTZ R38, R22, R38 ;  /* 0x0000002616260221 */ /* 0x000fce0000010000 */
.L_x_5500:
[----:B------:R-:W-:Y:S05]  /*1360*/  BSYNC B0 ;  /* 0x0000000000007941 */ /* 0x000fea0003800000 */
.L_x_5499:
[----:B------:R-:W-:Y:S04]  /*1370*/  BSSY B0, `(.L_x_5501) ;  /* 0x0000007000007945 */ /* 0x000fe80003800000 */
[----:B------:R-:W-:Y:S05]  /*1380*/  @!P5 BRA `(.L_x_5502) ;  /* 0x000000000014d947 */ /* 0x000fea0003800000 */
[----:B-----5:R-:W-:-:S04]  /*1390*/  PRMT R39, R27, 0x7632, R39 ;  /* 0x000076321b277816 */ /* 0x020fc80000000027 */
[----:B------:R-:W-:-:S05]  /*13a0*/  SHF.L.U32 R39, R39, 0x10, RZ ;  /* 0x0000001027277819 */ /* 0x000fca00000006ff */
[----:B------:R-:W-:-:S04]  /*13b0*/  FMUL.FTZ R62, R39, UR6 ;  /* 0x00000006273e7c20 */ /* 0x000fc80008410000 */
[----:B------:R-:W-:-:S04]  /*13c0*/  FMUL.FTZ R39, R73, R62 ;  /* 0x0000003e49277220 */ /* 0x000fc80000410000 */
[----:B------:R-:W-:-:S07]  /*13d0*/  @P0 FADD.FTZ R39, R23, R39 ;  /* 0x0000002717270221 */ /* 0x000fce0000010000 */
.L_x_5502:
[----:B------:R-:W-:Y:S05]  /*13e0*/  BSYNC B0 ;  /* 0x0000000000007941 */ /* 0x000fea0003800000 */
.L_x_5501:
        /* <DEDUP_REMOVED lines=76> */
.L_x_5518:
        /* <DEDUP_REMOVED lines=23> */
[----:B------:R-:W-:Y:S01]  /*1a20*/  IMAD R84, R83, R84, RZ ;  /* 0x0000005453547224 */ /* 0x000fe200078e02ff */
[----:B------:R-:W1:Y:S01]  /*1a30*/  LDC.64 R36, c[0x0][0x2b8] ;  /* 0x0000ae00ff247b82 */ /* 0x000e620000000a00 */
[C---:B------:R-:W-:Y:S01]  /*1a40*/  FADD.FTZ R62, -R60.reuse, R33 ;  /* 0x000000213c3e7221 */ /* 0x040fe20000010100 */
[C---:B------:R-:W-:Y:S01]  /*1a50*/  FADD.FTZ R30, -R60.reuse, R30 ;  /* 0x0000001e3c1e7221 */ /* 0x040fe20000010100 */
[C---:B------:R-:W-:Y:S01]  /*1a60*/  FADD.FTZ R28, -R60.reuse, R28 ;  /* 0x0000001c3c1c7221 */ /* 0x040fe20000010100 */
[----:B------:R-:W-:Y:S01]  /*1a70*/  SHF.R.S32.HI R33, RZ, 0x1f, R84 ;  /* 0x0000001fff217819 */ /* 0x000fe20000011454 */
[C---:B------:R-:W-:Y:S01]  /*1a80*/  FADD.FTZ R34, -R60.reuse, R34 ;  /* 0x000000223c227221 */ /* 0x040fe20000010100 */
[C---:B------:R-:W-:Y:S01]  /*1a90*/  FMUL.FTZ R30, R85.reuse, R30 ;  /* 0x0000001e551e7220 */ /* 0x040fe20000410000 */
[----:B------:R-:W-:Y:S01]  /*1aa0*/  FMUL.FTZ R90, R85, R90 ;  /* 0x0000005a555a7220 */ /* 0x000fe20000410000 */
[C---:B0-----:R-:W-:Y:S01]  /*1ab0*/  FADD.FTZ R92, -R60.reuse, R40 ;  /* 0x000000283c5c7221 */ /* 0x041fe20000010100 */
[----:B------:R-:W-:Y:S01]  /*1ac0*/  LEA.HI R33, R33, R84, RZ, 0x3 ;  /* 0x0000005421217211 */ /* 0x000fe200078f18ff */
[C---:B------:R-:W-:Y:S01]  /*1ad0*/  FMUL.FTZ R28, R85.reuse, R28 ;  /* 0x0000001c551c7220 */ /* 0x040fe20000410000 */
[C---:B------:R-:W-:Y:S01]  /*1ae0*/  FMUL.FTZ R88, R85.reuse, R88 ;  /* 0x0000005855587220 */ /* 0x040fe20000410000 */
[C---:B------:R-:W-:Y:S01]  /*1af0*/  FADD.FTZ R40, -R60.reuse, R41 ;  /* 0x000000293c287221 */ /* 0x040fe20000010100 */
[C---:B------:R-:W-:Y:S01]  /*1b00*/  FADD.FTZ R38, -R60.reuse, R38 ;  /* 0x000000263c267221 */ /* 0x040fe20000010100 */
[C---:B------:R-:W-:Y:S01]  /*1b10*/  FADD.FTZ R32, -R60.reuse, R32 ;  /* 0x000000203c207221 */ /* 0x040fe20000010100 */
[C---:B------:R-:W-:Y:S01]  /*1b20*/  FADD.FTZ R86, -R60.reuse, R35 ;  /* 0x000000233c567221 */ /* 0x040fe20000010100 */
[C---:B------:R-:W-:Y:S01]  /*1b30*/  FADD.FTZ R42, -R60.reuse, R42 ;  /* 0x0000002a3c2a7221 */ /* 0x040fe20000010100 */
[C---:B------:R-:W-:Y:S01]  /*1b40*/  FADD.FTZ R43, -R60.reuse, R43 ;  /* 0x0000002b3c2b7221 */ /* 0x040fe20000010100 */
[C---:B------:R-:W-:Y:S01]  /*1b50*/  FMUL.FTZ R41, R85.reuse, R31 ;  /* 0x0000001f55297220 */ /* 0x040fe20000410000 */
[----:B------:R-:W-:Y:S01]  /*1b60*/  FADD.FTZ R60, -R60, R39 ;  /* 0x000000273c3c7221 */ /* 0x000fe20000010100 */
[----:B------:R-:W-:Y:S01]  /*1b70*/  FMUL.FTZ R34, R85, R34 ;  /* 0x0000002255227220 */ /* 0x000fe20000410000 */
[----:B------:R-:W-:Y:S01]  /*1b80*/  FFMA.FTZ R30, R50, R30, R13 ;  /* 0x0000001e321e7223 */ /* 0x000fe2000001000d */
[----:B------:R-:W-:Y:S01]  /*1b90*/  FFMA.FTZ R31, R77, R90, R58 ;  /* 0x0000005a4d1f7223 */ /* 0x000fe2000001003a */
[----:B------:R-:W-:Y:S01]  /*1ba0*/  FMUL.FTZ R35, R85, R29 ;  /* 0x0000001d55237220 */ /* 0x000fe20000410000 */
[----:B------:R-:W-:Y:S01]  /*1bb0*/  LEA.HI.SX32 R33, R33, R46, 0x1d ;  /* 0x0000002e21217211 */ /* 0x000fe200078feaff */
        /* <DEDUP_REMOVED lines=12> */
[----:B------:R-:W-:Y:S01]  /*1c80*/  F2FP.BF16.F32.PACK_AB R31, R31, R30 ;  /* 0x0000001e1f1f723e */ /* 0x000fe200000010ff */
[----:B------:R-:W-:Y:S01]  /*1c90*/  FFMA.FTZ R34, R53, R35, R10 ;  /* 0x0000002335227223 */ /* 0x000fe2000001000a */
[C---:B------:R-:W-:Y:S01]  /*1ca0*/  IADD3 R83, R33.reuse, 0x20, RZ ;  /* 0x0000002021537810 */ /* 0x040fe20007ffe0ff */
[----:B-1----:R-:W-:Y:S01]  /*1cb0*/  IMAD.WIDE.U32 R38, R33, 0x10, R36 ;  /* 0x0000001021267825 */ /* 0x002fe200078e0024 */
[----:B------:R-:W-:-:S03]  /*1cc0*/  F2FP.BF16.F32.PACK_AB R30, R63, R28 ;  /* 0x0000001c3f1e723e */ /* 0x000fc600000010ff */
        /* <DEDUP_REMOVED lines=14> */
[----:B------:R-:W-:Y:S01]  /*1db0*/  F2FP.BF16.F32.PACK_AB R34, R61, R34 ;  /* 0x000000223d22723e */ /* 0x000fe200000010ff */
[----:B------:R1:W-:Y:S01]  /*1dc0*/  STG.E.128 desc[UR4][R38.64], R28 ;  /* 0x0000001c26007986 */ /* 0x0003e2000c101d04 */
[----:B------:R-:W-:Y:S02]  /*1dd0*/  F2FP.BF16.F32.PACK_AB R33, R43, R42 ;  /* 0x0000002a2b21723e */ /* 0x000fe400000010ff */
[----:B------:R-:W-:-:S05]  /*1de0*/  F2FP.BF16.F32.PACK_AB R32, R41, R32 ;  /* 0x000000202920723e */ /* 0x000fca00000010ff */
[----:B------:R1:W-:Y:S02]  /*1df0*/  STG.E.128 desc[UR4][R36.64], R32 ;  /* 0x0000002024007986 */ /* 0x0003e4000c101d04 */
.L_x_5505:
[----:B------:R-:W-:Y:S05]  /*1e00*/  BSYNC B0 ;  /* 0x0000000000007941 */ /* 0x000fea0003800000 */
.L_x_5504:
[----:B-1----:R-:W1:Y:S02]  /*1e10*/  LDC.64 R28, c[0x0][0x210] ;  /* 0x00008400ff1c7b82 */ /* 0x002e640000000a00 */
[----:B-1----:R-:W-:-:S04]  /*1e20*/  LEA R45, R28, R45, 0x2 ;  /* 0x0000002d1c2d7211 */ /* 0x002fc800078e10ff */
[----:B------:R-:W-:-:S13]  /*1e30*/  ISETP.GE.AND P0, PT, R45, R29, PT ;  /* 0x0000001d2d00720c */ /* 0x000fda0003f06270 */
[----:B------:R-:W-:Y:S05]  /*1e40*/  @!P0 BRA `(.L_x_5506) ;  /* 0xffffffe800208947 */ /* 0x000fea000383ffff */
[----:B------:R-:W-:Y:S05]  /*1e50*/  EXIT ;  /* 0x000000000000794d */ /* 0x000fea0003800000 */
.L_x_5503:
        /* <DEDUP_REMOVED lines=8> */
.L_x_5508:
[----:B------:R-:W-:Y:S05]  /*1ee0*/  BSYNC B0 ;  /* 0x0000000000007941 */ /* 0x000fea0003800000 */
.L_x_5507:
[----:B------:R-:W-:Y:S01]  /*1ef0*/  HFMA2.MMA R85, -RZ, RZ, 0, 1.1920928955078125e-07 ;  /* 0x00000002ff557435 */ /* 0x000fe200000001ff */
[----:B------:R-:W-:Y:S01]  /*1f00*/  FADD.FTZ R88, R87, R60 ;  /* 0x0000003c57587221 */ /* 0x000fe20000010000 */
[----:B------:R-:W-:Y:S01]  /*1f10*/  MOV R63, 0x1f ;  /* 0x0000001f003f7802 */ /* 0x000fe20000000f00 */
[----:B------:R-:W-:Y:S01]  /*1f20*/  IMAD.MOV.U32 R62, RZ, RZ, -0x1 ;  /* 0xffffffffff3e7424 */ /* 0x000fe200078e00ff */
[----:B------:R-:W0:Y:S07]  /*1f30*/  LDC R61, c[0x0][0x290] ;  /* 0x0000a400ff3d7b82 */ /* 0x000e2e0000000800 */
[----:B0-----:R-:W-:Y:S05]  /*1f40*/  WARPSYNC.COLLECTIVE R62, `(.L_x_5509) ;  /* 0x000000003e087348 */ /* 0x001fea0003c00000 */
[----:B------:R1:W2:Y:S02]  /*1f50*/  SHFL.BFLY P1, R60, R88, R85, R63 ;  /* 0x0c000055583c7389 */ /* 0x0002a4000002003f */
[----:B012---:R-:W-:Y:S01]  /*1f60*/  ENDCOLLECTIVE ;  /* 0x000000000000791b */ /* 0x007fe20003800000 */
.L_x_5509:
[----:B------:R-:W-:Y:S01]  /*1f70*/  HFMA2.MMA R85, -RZ, RZ, 0, 2.384185791015625e-07 ;  /* 0x00000004ff557435 */ /* 0x000fe200000001ff */
[----:B------:R-:W-:-:S05]  /*1f80*/  FADD.FTZ R89, R88, R60 ;  /* 0x0000003c58597221 */ /* 0x000fca0000010000 */
[----:B------:R-:W-:-:S07]  /*1f90*/  MOV R88, R89 ;  /* 0x0000005900587202 */ /* 0x000fce0000000f00 */
[----:B------:R-:W-:Y:S05]  /*1fa0*/  WARPSYNC.COLLECTIVE R62, `(.L_x_5510) ;  /* 0x000000003e087348 */ /* 0x000fea0003c00000 */
[----:B------:R0:W1:Y:S02]  /*1fb0*/  SHFL.BFLY P1, R60, R88, R85, R63 ;  /* 0x0c000055583c7389 */ /* 0x000064000002003f */
[----:B01----:R-:W-:Y:S01]  /*1fc0*/  ENDCOLLECTIVE ;  /* 0x000000000000791b */ /* 0x003fe20003800000 */
.L_x_5510:
[----:B------:R-:W-:Y:S01]  /*1fd0*/  HFMA2.MMA R85, -RZ, RZ, 0, 4.76837158203125e-07 ;  /* 0x00000008ff557435 */ /* 0x000fe200000001ff */
[----:B------:R-:W-:-:S05]  /*1fe0*/  FADD.FTZ R90, R89, R60 ;  /* 0x0000003c595a7221 */ /* 0x000fca0000010000 */
[----:B------:R-:W-:-:S07]  /*1ff0*/  MOV R88, R90 ;  /* 0x0000005a00587202 */ /* 0x000fce0000000f00 */
[----:B------:R-:W-:Y:S05]  /*2000*/  WARPSYNC.COLLECTIVE R62, `(.L_x_5511) ;  /* 0x000000003e087348 */ /* 0x000fea0003c00000 */
[----:B------:R0:W1:Y:S02]  /*2010*/  SHFL.BFLY P1, R60, R88, R85, R63 ;  /* 0x0c000055583c7389 */ /* 0x000064000002003f */
[----:B01----:R-:W-:Y:S01]  /*2020*/  ENDCOLLECTIVE ;  /* 0x000000000000791b */ /* 0x003fe20003800000 */
.L_x_5511:
[----:B------:R-:W-:Y:S01]  /*2030*/  HFMA2.MMA R85, -RZ, RZ, 0, 9.5367431640625e-07 ;  /* 0x00000010ff557435 */ /* 0x000fe200000001ff */
[----:B------:R-:W-:-:S05]  /*2040*/  FADD.FTZ R91, R90, R60 ;  /* 0x0000003c5a5b7221 */ /* 0x000fca0000010000 */
[----:B------:R-:W-:-:S07]  /*2050*/  MOV R88, R91 ;  /* 0x0000005b00587202 */ /* 0x000fce0000000f00 */
[----:B------:R-:W-:Y:S05]  /*2060*/  WARPSYNC.COLLECTIVE R62, `(.L_x_5512) ;  /* 0x000000003e087348 */ /* 0x000fea0003c00000 */
[----:B------:R0:W1:Y:S02]  /*2070*/  SHFL.BFLY P1, R60, R88, R85, R63 ;  /* 0x0c000055583c7389 */ /* 0x000064000002003f */
[----:B01----:R-:W-:Y:S01]  /*2080*/  ENDCOLLECTIVE ;  /* 0x000000000000791b */ /* 0x003fe20003800000 */
.L_x_5512:
        /* <DEDUP_REMOVED lines=39> */
.L_x_5513:
[----:B------:R-:W-:Y:S01]  /*2300*/  HFMA2.MMA R85, -RZ, RZ, 0, 1.1920928955078125e-07 ;  /* 0x00000002ff557435 */ /* 0x000fe200000001ff */
[----:B------:R-:W-:-:S05]  /*2310*/  FADD.FTZ R89, R88, R60 ;  /* 0x0000003c58597221 */ /* 0x000fca0000010000 */
[----:B------:R-:W-:-:S07]  /*2320*/  MOV R88, R89 ;  /* 0x0000005900587202 */ /* 0x000fce0000000f00 */
[----:B------:R-:W-:Y:S05]  /*2330*/  WARPSYNC.COLLECTIVE R62, `(.L_x_5514) ;  /* 0x000000003e087348 */ /* 0x000fea0003c00000 */
[----:B------:R0:W1:Y:S02]  /*2340*/  SHFL.BFLY P1, R60, R88, R85, R63 ;  /* 0x0c000055583c7389 */ /* 0x000064000002003f */
[----:B01----:R-:W-:Y:S01]  /*2350*/  ENDCOLLECTIVE ;  /* 0x000000000000791b */ /* 0x003fe20003800000 */
.L_x_5514:
[----:B------:R-:W-:Y:S01]  /*2360*/  HFMA2.MMA R85, -RZ, RZ, 0, 2.384185791015625e-07 ;  /* 0x00000004ff557435 */ /* 0x000fe200000001ff */
[----:B------:R-:W-:-:S05]  /*2370*/  FADD.FTZ R90, R89, R60 ;  /* 0x0000003c595a7221 */ /* 0x000fca0000010000 */
[----:B------:R-:W-:-:S07]  /*2380*/  MOV R88, R90 ;  /* 0x0000005a00587202 */ /* 0x000fce0000000f00 */
[----:B------:R-:W-:Y:S05]  /*2390*/  WARPSYNC.COLLECTIVE R62, `(.L_x_5515) ;  /* 0x000000003e087348 */ /* 0x000fea0003c00000 */
[----:B------:R0:W1:Y:S02]  /*23a0*/  SHFL.BFLY P1, R60, R88, R85, R63 ;  /* 0x0c000055583c7389 */ /* 0x000064000002003f */
[----:B01----:R-:W-:Y:S01]  /*23b0*/  ENDCOLLECTIVE ;  /* 0x000000000000791b */ /* 0x003fe20003800000 */
.L_x_5515:
[----:B------:R-:W-:Y:S01]  /*23c0*/  HFMA2.MMA R85, -RZ, RZ, 0, 4.76837158203125e-07 ;  /* 0x00000008ff557435 */ /* 0x000fe200000001ff */
[----:B------:R-:W-:-:S05]  /*23d0*/  FADD.FTZ R91, R90, R60 ;  /* 0x0000003c5a5b7221 */ /* 0x000fca0000010000 */
[----:B------:R-:W-:-:S07]  /*23e0*/  MOV R88, R91 ;  /* 0x0000005b00587202 */ /* 0x000fce0000000f00 */
[----:B------:R-:W-:Y:S05]  /*23f0*/  WARPSYNC.COLLECTIVE R62, `(.L_x_5516) ;  /* 0x000000003e087348 */ /* 0x000fea0003c00000 */
[----:B------:R0:W1:Y:S02]  /*2400*/  SHFL.BFLY P1, R60, R88, R85, R63 ;  /* 0x0c000055583c7389 */ /* 0x000064000002003f */
[----:B01----:R-:W-:Y:S01]  /*2410*/  ENDCOLLECTIVE ;  /* 0x000000000000791b */ /* 0x003fe20003800000 */
.L_x_5516:
[----:B------:R-:W-:Y:S01]  /*2420*/  HFMA2.MMA R85, -RZ, RZ, 0, 9.5367431640625e-07 ;  /* 0x00000010ff557435 */ /* 0x000fe200000001ff */
[----:B------:R-:W-:-:S05]  /*2430*/  FADD.FTZ R92, R91, R60 ;  /* 0x0000003c5b5c7221 */ /* 0x000fca0000010000 */
[----:B------:R-:W-:-:S07]  /*2440*/  MOV R88, R92 ;  /* 0x0000005c00587202 */ /* 0x000fce0000000f00 */
[----:B------:R-:W-:Y:S05]  /*2450*/  WARPSYNC.COLLECTIVE R62, `(.L_x_5517) ;  /* 0x000000003e087348 */ /* 0x000fea0003c00000 */
[----:B------:R0:W1:Y:S02]  /*2460*/  SHFL.BFLY P1, R60, R88, R85, R63 ;  /* 0x0c000055583c7389 */ /* 0x000064000002003f */
[----:B01----:R-:W-:Y:S01]  /*2470*/  ENDCOLLECTIVE ;  /* 0x000000000000791b */ /* 0x003fe20003800000 */
.L_x_5517:
[----:B------:R-:W-:Y:S05]  /*2480*/  BRA `(.L_x_5518) ;  /* 0xfffffff400087947 */ /* 0x000fea000383ffff */
.L_x_5519:
        /* <DEDUP_REMOVED lines=15> */
.L_x_16527:


//--------------------- .text._ZN10layer_norm13ln_fwd_kernelINS_13Kernel_traitsI13__nv_bfloat16S2_fS2_fjLj512ELj1ELj4ELj1ELj16ENS_18Kernel_traits_baseILj512ES2_S2_fS2_fjLj128EEEEELb1ELb0ELb0ELb0EEEvNS_9FwdParamsE --------------------------
	.section	.text._ZN10layer_norm13ln_fwd_kernelINS_13Kernel_traitsI13__nv_bfloat16S2_fS2_fjLj512ELj1ELj4ELj1ELj16ENS_18Kernel_traits_baseILj512ES2_S2_fS2_fjLj128EEEEELb1ELb0ELb0ELb0EEEvNS_9FwdParamsE,"ax",@progbits
	.align	128
        .global         _ZN10layer_norm13ln_fwd_kernelINS_13Kernel_traitsI13__nv_bfloat16S2_fS2_fjLj512ELj1ELj4ELj1ELj16ENS_18Kernel_traits_baseILj512ES2_S2_fS2_fjLj128EEEEELb1ELb0ELb0ELb0EEEvNS_9FwdParamsE
        .type           _ZN10layer_norm13ln_fwd_kernelINS_13Kernel_traitsI13__nv_bfloat16S2_fS2_fjLj512ELj1ELj4ELj1ELj16ENS_18Kernel_traits_baseILj512ES2_S2_fS2_fjLj128EEEEELb1ELb0ELb0ELb0EEEvNS_9FwdParamsE,@function
        .size           _ZN10layer_norm13ln_fwd_kernelINS_13Kernel_traitsI13__nv_bfloat16S2_fS2_fjLj512ELj1ELj4ELj1ELj16ENS_18Kernel_traits_baseILj512ES2_S2_fS2_fjLj128EEEEELb1ELb0ELb0ELb0EEEvNS_9FwdParamsE,(.L_x_16528 - _ZN10layer_norm13ln_fwd_kernelINS_13Kernel_traitsI13__nv_bfloat16S2_fS2_fjLj512ELj1ELj4ELj1ELj16ENS_18Kernel_traits_baseILj512ES2_S2_fS2_fjLj128EEEEELb1ELb0ELb0ELb0EEEvNS_9FwdParamsE)
        .other          _ZN10layer_norm13ln_fwd_kernelINS_13Kernel_traitsI13__nv_bfloat16S2_fS2_fjLj512ELj1ELj4ELj1ELj16ENS_18Kernel_traits_baseILj512ES2_S2_fS2_fjLj128EEEEELb1ELb0ELb0ELb0EEEvNS_9FwdParamsE,@"STO_CUDA_ENTRY STV_DEFAULT"
_ZN10layer_norm13ln_fwd_kernelINS_13Kernel_traitsI13__nv_bfloat16S2_fS2_fjLj512ELj1ELj4ELj1ELj16ENS_18Kernel_traits_baseILj512ES2_S2_fS2_fjLj128EEEEELb1ELb0ELb0ELb0EEEvNS_9FwdParamsE:
.text._ZN10layer_norm13ln_fwd_kernelINS_13Kernel_traitsI13__nv_bfloat16S2_fS2_fjLj512ELj1ELj4ELj1ELj16ENS_18Kernel_traits_baseILj512ES2_S2_fS2_fjLj128EEEEELb1ELb0ELb0ELb0EEEvNS_9FwdParamsE:
        /* <DEDUP_REMOVED lines=21> */
[----:B------:R-:W-:Y:S01]  /*0150*/  LOP3.LUT R45, R9, 0x1f, RZ, 0x3c, !PT ;  /* 0x0000001f092d7812 */ /* 0x000fe200078e3cff */
[C---:B----4-:R-:W-:Y:S02]  /*0160*/  IMAD R15, R6.reuse, UR8, R15 ;  /* 0x00000008060f7c24 */ /* 0x050fe4000f8e020f */
[----:B------:R-:W-:Y:S01]  /*0170*/  IMAD R44, R6, 0x4, R44 ;  /* 0x00000004062c7824 */ /* 0x000fe200078e022c */
[----:B------:R-:W-:-:S04]  /*0180*/  LEA.HI.SX32 R45, R0, R45, 0x1d ;  /* 0x0000002d002d7211 */ /* 0x000fc800078feaff */
[C---:B------:R-:W-:Y:S02]  /*0190*/  LOP3.LUT P3, RZ, R45.reuse, 0xffffffe0, RZ, 0xc0, !PT ;  /* 0xffffffe02dff7812 */ /* 0x040fe4000786c0ff */
[----:B------:R-:W-:Y:S02]  /*01a0*/  ISETP.GE.U32.AND P2, PT, R45, 0x40, PT ;  /* 0x000000402d00780c */ /* 0x000fe40003f46070 */
[----:B------:R-:W-:Y:S02]  /*01b0*/  P2R R46, PR, RZ, 0x8 ;  /* 0x00000008ff2e7803 */ /* 0x000fe40000000000 */
[----:B------:R-:W-:Y:S02]  /*01c0*/  P2R R47, PR, RZ, 0x4 ;  /* 0x00000004ff2f7803 */ /* 0x000fe40000000000 */
[----:B--2---:R-:W-:Y:S02]  /*01d0*/  @P0 R2UR UR4, R2 ;  /* 0x00000000020402ca */ /* 0x004fe400000e0000 */
[----:B------:R-:W-:-:S11]  /*01e0*/  @P0 R2UR UR5, R3 ;  /* 0x00000000030502ca */ /* 0x000fd600000e0000 */
[----:B------:R-:W-:Y:S02]  /*01f0*/  UIADD3 UR15, UR4, -0x61c88647, URZ ;  /* 0x9e3779b9040f7890 */ /* 0x000fe4000fffe03f */
[----:B------:R-:W-:Y:S02]  /*0200*/  UIADD3 UR16, UR5, -0x4498517b, URZ ;  /* 0xbb67ae8505107890 */ /* 0x000fe4000fffe03f */
[----:B------:R-:W-:Y:S01]  /*0210*/  UIADD3 UR17, UR4, 0x3c6ef372, URZ ;  /* 0x3c6ef37204117890 */ /* 0x000fe2000fffe03f */
        /* <DEDUP_REMOVED lines=33> */
.L_x_5521:
[----:B------:R-:W-:Y:S05]  /*0430*/  BSYNC B0 ;  /* 0x0000000000007941 */ /* 0x000fea0003800000 */
.L_x_5520:
        /* <DEDUP_REMOVED lines=13> */
.L_x_5523:
[----:B------:R-:W-:Y:S05]  /*0510*/  BSYNC B0 ;  /* 0x0000000000007941 */ /* 0x000fea0003800000 */
.L_x_5522:
        /* <DEDUP_REMOVED lines=8> */
[----:B-----5:R-:W-:Y:S01]  /*05a0*/  PRMT R62, R24, 0x7632, R62 ;  /* 0x00007632183e7816 */ /* 0x020fe2000000003e */
[----:B------:R-:W-:Y:S01]  /*05b0*/  IMAD.HI.U32 R2, R14, -0x2daee0ad, RZ ;  /* 0xd2511f530e027827 */ /* 0x000fe200078e00ff */
[----:B------:R-:W-:Y:S01]  /*05c0*/  LOP3.LUT R0, R0, UR4, R13, 0x96, !PT ;  /* 0x0000000400007c12 */ /* 0x000fe2000f8e960d */
[----:B------:R-:W-:Y:S01]  /*05d0*/  BSSY B0, `(.L_x_5524) ;  /* 0x00006cb000007945 */ /* 0x000fe20003800000 */
[----:B------:R-:W-:Y:S01]  /*05e0*/  PRMT R59, R20, 0x7632, R59 ;  /* 0x00007632143b7816 */ /* 0x000fe2000000003b */
[----:B------:R-:W-:Y:S01]  /*05f0*/  IMAD R9, R14, -0x2daee0ad, RZ ;  /* 0xd2511f530e097824 */ /* 0x000fe200078e02ff */
[----:B------:R-:W-:Y:S01]  /*0600*/  LOP3.LUT R2, R2, UR5, RZ, 0x3c, !PT ;  /* 0x0000000502027c12 */ /* 0x000fe2000f8e3cff */
[----:B------:R-:W-:Y:S01]  /*0610*/  IMAD.HI.U32 R10, R0, -0x2daee0ad, RZ ;  /* 0xd2511f53000a7827 */ /* 0x000fe200078e00ff */
[----:B------:R-:W-:Y:S01]  /*0620*/  PRMT R57, R21, 0x7632, R57 ;  /* 0x0000763215397816 */ /* 0x000fe20000000039 */
[----:B------:R-:W-:Y:S01]  /*0630*/  UISETP.NE.U32.AND UP0, UPT, UR8, URZ, UPT ;  /* 0x0000003f0800728c */ /* 0x000fe2000bf05070 */
[----:B------:R-:W-:Y:S01]  /*0640*/  PRMT R54, R17, 0x7632, R54 ;  /* 0x0000763211367816 */ /* 0x000fe20000000036 */
[----:B------:R-:W-:Y:S01]  /*0650*/  IMAD R3, R15, -0x326172a9, RZ ;  /* 0xcd9e8d570f037824 */ /* 0x000fe200078e02ff */
[----:B------:R-:W-:Y:S01]  /*0660*/  LOP3.LUT R9, R10, UR16, R9, 0x96, !PT ;  /* 0x000000100a097c12 */ /* 0x000fe2000f8e9609 */
[----:B------:R-:W-:Y:S01]  /*0670*/  IMAD.HI.U32 R8, R2, -0x326172a9, RZ ;  /* 0xcd9e8d5702087827 */ /* 0x000fe200078e00ff */
[----:B------:R-:W-:Y:S01]  /*0680*/  SHF.L.U32 R48, R17, 0x10, RZ ;  /* 0x0000001011307819 */ /* 0x000fe200000006ff */
        /* <DEDUP_REMOVED lines=22> */
[C---:B------:R-:W-:Y:S01]  /*07f0*/  IMAD.HI.U32 R8, R0.reuse, -0x326172a9, RZ ;  /* 0xcd9e8d5700087827 */ /* 0x040fe200078e00ff */
[----:B------:R-:W-:Y:S01]  /*0800*/  PRMT R53, R23, 0x7632, R53 ;  /* 0x0000763217357816 */ /* 0x000fe20000000035 */
[----:B------:R-:W-:Y:S01]  /*0810*/  UISETP.NE.AND UP1, UPT, UR8, URZ, UPT ;  /* 0x0000003f0800728c */ /* 0x000fe2000bf25270 */
[----:B------:R-:W-:Y:S01]  /*0820*/  SHF.L.U32 R12, R5, 0x10, RZ ;  /* 0x00000010050c7819 */ /* 0x000fe200000006ff */
[----:B------:R-:W-:Y:S01]  /*0830*/  IMAD R0, R0, -0x326172a9, RZ ;  /* 0xcd9e8d5700007824 */ /* 0x000fe200078e02ff */
[----:B------:R-:W-:Y:S01]  /*0840*/  LOP3.LUT R8, R8, UR19, R9, 0x96, !PT ;  /* 0x0000001308087c12 */ /* 0x000fe2000f8e9609 */
[----:B------:R-:W-:Y:S01]  /*0850*/  IMAD.HI.U32 R9, R3, -0x326172a9, RZ ;  /* 0xcd9e8d5703097827 */ /* 0x000fe200078e00ff */
[----:B------:R-:W-:Y:S01]  /*0860*/  SHF.L.U32 R5, R27, 0x10, RZ ;  /* 0x000000101b057819 */ /* 0x000fe200000006ff */
[----:B------:R-:W-:Y:S01]  /*0870*/  ULDC.64 UR10, c[0x0][0x238] ;  /* 0x00008e00000a7ab9 */ /* 0x000fe20000000a00 */
[----:B------:R-:W-:Y:S01]  /*0880*/  LOP3.LUT R73, R28, 0x3, RZ, 0xc0, !PT ;  /* 0x000000031c497812 */ /* 0x000fe200078ec0ff */
[----:B------:R-:W-:Y:S01]  /*0890*/  IMAD R2, R2, -0x2daee0ad, RZ ;  /* 0xd2511f5302027824 */ /* 0x000fe200078e02ff */
[----:B------:R-:W-:Y:S01]  /*08a0*/  LOP3.LUT R0, R9, UR21, R0, 0x96, !PT ;  /* 0x0000001509007c12 */ /* 0x000fe2000f8e9600 */
[C---:B------:R-:W-:Y:S01]  /*08b0*/  IMAD.HI.U32 R11, R8.reuse, -0x2daee0ad, RZ ;  /* 0xd2511f53080b7827 */ /* 0x040fe200078e00ff */
        /* <DEDUP_REMOVED lines=29> */
[----:B------:R-:W-:Y:S01]  /*0a90*/  IMAD.U32 R3, R21, 0x10000, RZ ;  /* 0x0001000015037824 */ /* 0x000fe200078e00ff */
[----:B------:R-:W-:Y:S01]  /*0aa0*/  SHF.L.U32 R2, R22, 0x10, RZ ;  /* 0x0000001016027819 */ /* 0x000fe200000006ff */
[----:B------:R-:W-:Y:S02]  /*0ab0*/  IMAD R20, R0, -0x326172a9, RZ ;  /* 0xcd9e8d5700147824 */ /* 0x000fe400078e02ff */
        /* <DEDUP_REMOVED lines=29> */
[----:B------:R-:W-:-:S07]  /*0c90*/  IMAD R70, R70, -0x2daee0ad, RZ ;  /* 0xd2511f5346467824 */ /* 0x000fce00078e02ff */
.L_x_5646:
        /* <DEDUP_REMOVED lines=15> */
[----:B------:R-:W-:-:S05]  /*0d90*/  LEA.HI.SX32 R68, R42, R75, 0x1d ;  /* 0x0000004b2a447211 */ /* 0x000fca00078feaff */
[----:B------:R-:W-:Y:S02]  /*0da0*/  IMAD.MOV.U32 R77, RZ, RZ, R68 ;  /* 0x000000ffff4d7224 */ /* 0x000fe400078e0044 */
[----:B--2---:R-:W-:Y:S01]  /*0db0*/  @P0 IMAD.U32 R76, R40, 0x10000, RZ ;  /* 0x00010000284c0824 */ /* 0x004fe200078e00ff */
[----:B------:R-:W-:Y:S06]  /*0dc0*/  @!P2 BRA `(.L_x_5526) ;  /* 0x0000002c0044a947 */ /* 0x000fec0003800000 */
[----:B------:R-:W0:Y:S08]  /*0dd0*/  LDC.64 R26, c[0x0][0x220] ;  /* 0x00008800ff1a7b82 */ /* 0x000e300000000a00 */
[----:B------:R-:W1:Y:S01]  /*0de0*/  LDC.64 R24, c[0x0][0x230] ;  /* 0x00008c00ff187b82 */ /* 0x000e620000000a00 */
[----:B0-----:R-:W-:-:S05]  /*0df0*/  IMAD.WIDE.U32 R26, R68, 0x10, R26 ;  /* 0x00000010441a7825 */ /* 0x001fca00078e001a */
[----:B------:R0:W5:Y:S01]  /*0e00*/  LDG.E.128 R28, desc[UR6][R26.64] ;  /* 0x000000061a1c7981 */ /* 0x000162000c1e1d00 */
[----:B-1----:R-:W-:-:S04]  /*0e10*/  ISETP.NE.U32.AND P0, PT, R24, RZ, PT ;  /* 0x000000ff1800720c */ /* 0x002fc80003f05070 */
[----:B------:R-:W-:-:S13]  /*0e20*/  ISETP.NE.AND.EX P0, PT, R25, RZ, PT, P0 ;  /* 0x000000ff1900720c */ /* 0x000fda0003f05300 */
[----:B------:R-:W-:-:S04]  /*0e30*/  @P0 LEA R40, P1, R68, R24, 0x5 ;  /* 0x0000001844280211 */ /* 0x000fc800078228ff */
[----:B------:R-:W-:-:S05]  /*0e40*/  @P0 LEA.HI.X R41, R68, R25, RZ, 0x5, P1 ;  /* 0x0000001944290211 */ /* 0x000fca00008f2cff */
[----:B------:R0:W5:Y:S04]  /*0e50*/  @P0 LDG.E.128 R16, desc[UR6][R40.64] ;  /* 0x0000000628100981 */ /* 0x000168000c1e1d00 */
        /* <DEDUP_REMOVED lines=13> */
.L_x_5528:
[----:B------:R-:W-:-:S07]  /*0f30*/  IMAD.MOV.U32 R79, RZ, RZ, R74 ;  /* 0x000000ffff4f7224 */ /* 0x000fce00078e004a */
.L_x_5529:
[----:B------:R-:W-:Y:S05]  /*0f40*/  BSYNC B2 ;  /* 0x0000000000027941 */ /* 0x000fea0003800000 */
.L_x_5527:
        /* <DEDUP_REMOVED lines=16> */
.L_x_5533:
[----:B------:R-:W-:Y:S05]  /*1050*/  BSYNC B3 ;  /* 0x0000000000037941 */ /* 0x000fea0003800000 */
.L_x_5532:
        /* <DEDUP_REMOVED lines=40> */
[----:B------:R-:W-:Y:S01]  /*12e0*/  MOV R74, R26 ;  /* 0x0000001a004a7202 */ /* 0x000fe20000000f00 */
[----:B------:R-:W-:-:S04]  /*12f0*/  IMAD.WIDE.U32 R26, R41, -0x2daee0ad, RZ ;  /* 0xd2511f53291a7825 */ /* 0x000fc800078e00ff */
[----:B------:R-:W-:Y:S01]  /*1300*/  IMAD.MOV.U32 R70, RZ, RZ, R26 ;  /* 0x000000ffff467224 */ /* 0x000fe200078e001a */
[----:B------:R-:W-:-:S07]  /*1310*/  LOP3.LUT R66, R27, UR32, R40, 0x96, !PT ;  /* 0x000000201b427c12 */ /* 0x000fce000f8e9628 */
.L_x_5531:
[----:B------:R-:W-:Y:S05]  /*1320*/  BSYNC B2 ;  /* 0x0000000000027941 */ /* 0x000fea0003800000 */
.L_x_5530:
[----:B------:R-:W0:Y:S01]  /*1330*/  LDC R77, c[0x0][0x298] ;  /* 0x0000a600ff4d7b82 */ /* 0x000e220000000800 */
[----:B------:R-:W-:Y:S01]  /*1340*/  ISETP.NE.U32.AND P0, PT, R24, RZ, PT ;  /* 0x000000ff1800720c */ /* 0x000fe20003f05070 */
[----:B------:R-:W-:Y:S01]  /*1350*/  IMAD.MOV.U32 R80, RZ, RZ, 0x2f800000 ;  /* 0x2f800000ff507424 */ /* 0x000fe200078e00ff */
[----:B-----5:R-:W-:Y:S01]  /*1360*/  SHF.L.U32 R27, R28, 0x10, RZ ;  /* 0x000000101c1b7819 */ /* 0x020fe200000006ff */
[----:B------:R-:W-:Y:S01]  /*1370*/  BSSY B2, `(.L_x_5534) ;  /* 0x0000018000027945 */ /* 0x000fe20003800000 */
[----:B------:R-:W-:Y:S01]  /*1380*/  ISETP.NE.AND.EX P0, PT, R25, RZ, PT, P0 ;  /* 0x000000ff1900720c */ /* 0x000fe20003f05300 */
[C---:B------:R-:W-:Y:S01]  /*1390*/  VIADD R40, R42.reuse, 0x1 ;  /* 0x000000012a287836 */ /* 0x040fe20000000000 */
[----:B------:R-:W-:Y:S01]  /*13a0*/  I2FP.F32.U32 R25, R79 ;  /* 0x0000004f00197245 */ /* 0x000fe20000201000 */
[----:B------:R-:W1:Y:S01]  /*13b0*/  LDC R78, c[0x0][0x294] ;  /* 0x0000a500ff4e7b82 */ /* 0x000e620000000800 */
[----:B------:R-:W-:Y:S01]  /*13c0*/  ISETP.NE.AND P1, PT, R42, 0x1, PT ;  /* 0x000000012a00780c */ /* 0x000fe20003f25270 */
[----:B------:R-:W-:Y:S01]  /*13d0*/  FMUL.FTZ R24, R27, R76 ;  /* 0x0000004c1b187220 */ /* 0x000fe20000410000 */
[----:B------:R-:W-:Y:S01]  /*13e0*/  PRMT R28, R28, 0x7632, R28 ;  /* 0x000076321c1c7816 */ /* 0x000fe2000000001c */
[----:B------:R-:W-:-:S02]  /*13f0*/  FFMA.FTZ R25, R25, R80, 1.1641532182693481445e-10 ;  /* 0x2f00000019197423 */ /* 0x000fc40000010050 */
        /* <DEDUP_REMOVED lines=14> */
.L_x_5535:
[----:B------:R-:W-:-:S07]  /*14e0*/  IMAD.MOV.U32 R25, RZ, RZ, R74 ;  /* 0x000000ffff197224 */ /* 0x000fce00078e004a */
.L_x_5536:
[----:B------:R-:W-:Y:S05]  /*14f0*/  BSYNC B2 ;  /* 0x0000000000027941 */ /* 0x000fea0003800000 */
.L_x_5534:
        /* <DEDUP_REMOVED lines=16> */
.L_x_5540:
[----:B------:R-:W-:Y:S05]  /*1600*/  BSYNC B3 ;  /* 0x0000000000037941 */ /* 0x000fea0003800000 */
.L_x_5539:
        /* <DEDUP_REMOVED lines=43> */
[----:B------:R-:W-:-:S07]  /*18c0*/  IMAD.MOV.U32 R40, RZ, RZ, RZ ;  /* 0x000000ffff287224 */ /* 0x000fce00078e00ff */
.L_x_5538:
[----:B------:R-:W-:Y:S05]  /*18d0*/  BSYNC B2 ;  /* 0x0000000000027941 */ /* 0x000fea0003800000 */
.L_x_5537:
[----:B------:R-:W-:Y:S01]  /*18e0*/  I2FP.F32.U32 R25, R25 ;  /* 0x0000001900197245 */ /* 0x000fe20000201000 */
[----:B------:R-:W-:Y:S01]  /*18f0*/  BSSY B2, `(.L_x_5541) ;  /* 0x0000015000027945 */ /* 0x000fe20003800000 */
[----:B------:R-:W-:Y:S01]  /*1900*/  SHF.L.U32 R27, R28, 0x10, RZ ;  /* 0x000000101c1b7819 */ /* 0x000fe200000006ff */
[C---:B------:R-:W-:Y:S01]  /*1910*/  VIADD R42, R40.reuse, 0x1 ;  /* 0x00000001282a7836 */ /* 0x040fe20000000000 */
[----:B------:R-:W-:Y:S01]  /*1920*/  ISETP.NE.AND P1, PT, R40, 0x1, PT ;  /* 0x000000012800780c */ /* 0x000fe20003f25270 */
[----:B------:R-:W-:Y:S02]  /*1930*/  FFMA.FTZ R25, R25, R80, 1.1641532182693481445e-10 ;  /* 0x2f00000019197423 */ /* 0x000fe40000010050 */
[----:B------:R-:W-:-:S03]  /*1940*/  FMUL.FTZ R26, R27, R76 ;  /* 0x0000004c1b1a7220 */ /* 0x000fc60000410000 */
[----:B------:R-:W-:Y:S01]  /*1950*/  FSETP.GTU.FTZ.AND P2, PT, R25, R78, PT ;  /* 0x0000004e1900720b */ /* 0x000fe20003f5c000 */
[----:B------:R-:W-:-:S03]  /*1960*/  FMUL.FTZ R26, R26, R77 ;  /* 0x0000004d1a1a7220 */ /* 0x000fc60000410000 */
[----:B------:R-:W-:Y:S02]  /*1970*/  P2R R81, PR, RZ, 0x4 ;  /* 0x00000004ff517803 */ /* 0x000fe40000000000 */
        /* <DEDUP_REMOVED lines=11> */
.L_x_5542:
[----:B------:R-:W-:-:S07]  /*1a30*/  IMAD.MOV.U32 R28, RZ, RZ, R74 ;  /* 0x000000ffff1c7224 */ /* 0x000fce00078e004a */
.L_x_5543:
[----:B------:R-:W-:Y:S05]  /*1a40*/  BSYNC B2 ;  /* 0x0000000000027941 */ /* 0x000fea0003800000 */
.L_x_5541:
        /* <DEDUP_REMOVED lines=16> */
.L_x_5547:
[----:B------:R-:W-:Y:S05]  /*1b50*/  BSYNC B3 ;  /* 0x0000000000037941 */ /* 0x000fea0003800000 */
.L_x_5546:
        /* <DEDUP_REMOVED lines=40> */
[----:B------:R-:W-:Y:S01]  /*1de0*/  IMAD.WIDE.U32 R40, R41, -0x326172a9, RZ ;  /* 0xcd9e8d5729287825 */ /* 0x000fe200078e00ff */
[----:B------:R-:W-:-:S03]  /*1df0*/  MOV R70, R26 ;  /* 0x0000001a00467202 */ /* 0x000fc60000000f00 */
[----:B------:R-:W-:Y:S01]  /*1e00*/  IMAD.MOV.U32 R74, RZ, RZ, R40 ;  /* 0x000000ffff4a7224 */ /* 0x000fe200078e0028 */
[----:B------:R-:W-:-:S07]  /*1e10*/  LOP3.LUT R72, R41, UR31, R72, 0x96, !PT ;  /* 0x0000001f29487c12 */ /* 0x000fce000f8e9648 */
.L_x_5545:
[----:B------:R-:W-:Y:S05]  /*1e20*/  BSYNC B2 ;  /* 0x0000000000027941 */ /* 0x000fea0003800000 */
.L_x_5544:
        /* <DEDUP_REMOVED lines=8> */
[----:B------:R-:W-:Y:S01]  /*1eb0*/  FMUL.FTZ R26, R26, R77 ;  /* 0x0000004d1a1a7220 */ /* 0x000fe20000410000 */
[----:B------:R-:W-:-:S04]  /*1ec0*/  PRMT R27, R29, 0x7632, R27 ;  /* 0x000076321d1b7816 */ /* 0x000fc8000000001b */
        /* <DEDUP_REMOVED lines=11> */
.L_x_5549:
[----:B------:R-:W-:-:S07]  /*1f80*/  IMAD.MOV.U32 R82, RZ, RZ, R74 ;  /* 0x000000ffff527224 */ /* 0x000fce00078e004a */
.L_x_5550:
[----:B------:R-:W-:Y:S05]  /*1f90*/  BSYNC B2 ;  /* 0x0000000000027941 */ /* 0x000fea0003800000 */
.L_x_5548:
        /* <DEDUP_REMOVED lines=16> */
.L_x_5554:
[----:B------:R-:W-:Y:S05]  /*20a0*/  BSYNC B3 ;  /* 0x0000000000037941 */ /* 0x000fea0003800000 */
.L_x_5553:
        /* <DEDUP_REMOVED lines=40> */
[----:B------:R-:W-:-:S04]  /*2330*/  IMAD.WIDE.U32 R28, R42, -0x326172a9, RZ ;  /* 0xcd9e8d572a1c7825 */ /* 0x000fc800078e00ff */
[----:B------:R-:W-:Y:S01]  /*2340*/  IMAD.MOV.U32 R40, RZ, RZ, RZ ;  /* 0x000000ffff287224 */ /* 0x000fe200078e00ff */
[----:B------:R-:W-:Y:S02]  /*2350*/  LOP3.LUT R72, R29, UR31, R72, 0x96, !PT ;  /* 0x0000001f1d487c12 */ /* 0x000fe4000f8e9648 */
[----:B------:R-:W-:-:S07]  /*2360*/  MOV R74, R28 ;  /* 0x0000001c004a7202 */ /* 0x000fce0000000f00 */
.L_x_5552:
[----:B------:R-:W-:Y:S05]  /*2370*/  BSYNC B2 ;  /* 0x0000000000027941 */ /* 0x000fea0003800000 */
.L_x_5551:
        /* <DEDUP_REMOVED lines=20> */
.L_x_5556:
[----:B------:R-:W-:-:S07]  /*24c0*/  IMAD.MOV.U32 R82, RZ, RZ, R74 ;  /* 0x000000ffff527224 */ /* 0x000fce00078e004a */
.L_x_5557:
[----:B------:R-:W-:Y:S05]  /*24d0*/  BSYNC B2 ;  /* 0x0000000000027941 */ /* 0x000fea0003800000 */
.L_x_5555:
        /* <DEDUP_REMOVED lines=16> */
.L_x_5561:
[----:B------:R-:W-:Y:S05]  /*25e0*/  BSYNC B3 ;  /* 0x0000000000037941 */ /* 0x000fea0003800000 */
.L_x_5560:
        /* <DEDUP_REMOVED lines=44> */
.L_x_5559:
[----:B------:R-:W-:Y:S05]  /*28b0*/  BSYNC B2 ;  /* 0x0000000000027941 */ /* 0x000fea0003800000 */
.L_x_5558:
[----:B------:R-:W-:Y:S01]  /*28c0*/  I2FP.F32.U32 R29, R82 ;  /* 0x00000052001d7245 */ /* 0x000fe20000201000 */
[----:B------:R-:W-:Y:S01]  /*28d0*/  BSSY B2, `(.L_x_5562) ;  /* 0x0000015000027945 */ /* 0x000fe20003800000 */
[----:B------:R-:W-:Y:S01]  /*28e0*/  SHF.L.U32 R41, R30, 0x10, RZ ;  /* 0x000000101e297819 */ /* 0x000fe200000006ff */
[C---:B------:R-:W-:Y:S01]  /*28f0*/  VIADD R40, R42.reuse, 0x1 ;  /* 0x000000012a287836 */ /* 0x040fe20000000000 */
[----:B------:R-:W-:Y:S01]  /*2900*/  ISETP.NE.AND P4, PT, R42, 0x1, PT ;  /* 0x000000012a00780c */ /* 0x000fe20003f85270 */
[----:B------:R-:W-:Y:S01]  /*2910*/  FFMA.FTZ R29, R29, R80, 1.1641532182693481445e-10 ;  /* 0x2f0000001d1d7423 */ /* 0x000fe20000010050 */
[----:B------:R-:W-:Y:S01]  /*2920*/  PRMT R30, R30, 0x7632, R30 ;  /* 0x000076321e1e7816 */ /* 0x000fe2000000001e */
        /* <DEDUP_REMOVED lines=14> */
.L_x_5563:
[----:B------:R-:W-:-:S07]  /*2a10*/  IMAD.MOV.U32 R29, RZ, RZ, R74 ;  /* 0x000000ffff1d7224 */ /* 0x000fce00078e004a */
.L_x_5564:
[----:B------:R-:W-:Y:S05]  /*2a20*/  BSYNC B2 ;  /* 0x0000000000027941 */ /* 0x000fea0003800000 */
.L_x_5562:
        /* <DEDUP_REMOVED lines=16> */
.L_x_5568:
[----:B------:R-:W-:Y:S05]  /*2b30*/  BSYNC B3 ;  /* 0x0000000000037941 */ /* 0x000fea0003800000 */
.L_x_5567:
        /* <DEDUP_REMOVED lines=42> */
[----:B------:R-:W-:Y:S01]  /*2de0*/  IMAD.MOV.U32 R40, RZ, RZ, RZ ;  /* 0x000000ffff287224 */ /* 0x000fe200078e00ff */
[----:B------:R-:W-:-:S07]  /*2df0*/  LOP3.LUT R72, R41, UR31, R72, 0x96, !PT ;  /* 0x0000001f29487c12 */ /* 0x000fce000f8e9648 */
.L_x_5566:
[----:B------:R-:W-:Y:S05]  /*2e00*/  BSYNC B2 ;  /* 0x0000000000027941 */ /* 0x000fea0003800000 */
.L_x_5565:
        /* <DEDUP_REMOVED lines=20> */
.L_x_5570:
[----:B------:R-:W-:-:S07]  /*2f50*/  IMAD.MOV.U32 R30, RZ, RZ, R74 ;  /* 0x000000ffff1e7224 */ /* 0x000fce00078e004a */
.L_x_5571:
[----:B------:R-:W-:Y:S05]  /*2f60*/  BSYNC B2 ;  /* 0x0000000000027941 */ /* 0x000fea0003800000 */
.L_x_5569:
        /* <DEDUP_REMOVED lines=16> */
.L_x_5575:
[----:B------:R-:W-:Y:S05]  /*3070*/  BSYNC B3 ;  /* 0x0000000000037941 */ /* 0x000fea0003800000 */
.L_x_5574:
        /* <DEDUP_REMOVED lines=44> */
.L_x_5573:
[----:B------:R-:W-:Y:S05]  /*3340*/  BSYNC B2 ;  /* 0x0000000000027941 */ /* 0x000fea0003800000 */
.L_x_5572:
[----:B------:R-:W-:Y:S01]  /*3350*/  I2FP.F32.U32 R41, R30 ;  /* 0x0000001e00297245 */ /* 0x000fe20000201000 */
[----:B------:R-:W-:Y:S01]  /*3360*/  BSSY B2, `(.L_x_5576) ;  /* 0x0000015000027945 */ /* 0x000fe20003800000 */
[C---:B------:R-:W-:Y:S01]  /*3370*/  ISETP.NE.AND P6, PT, R42.reuse, 0x1, PT ;  /* 0x000000012a00780c */ /* 0x040fe20003fc5270 */
[----:B------:R-:W-:Y:S02]  /*3380*/  VIADD R73, R42, 0x1 ;  /* 0x000000012a497836 */ /* 0x000fe40000000000 */
[----:B------:R-:W-:-:S05]  /*3390*/  FFMA.FTZ R41, R41, R80, 1.1641532182693481445e-10 ;  /* 0x2f00000029297423 */ /* 0x000fca0000010050 */
[----:B------:R-:W-:Y:S02]  /*33a0*/  FSETP.GTU.FTZ.AND P5, PT, R41, R78, PT ;  /* 0x0000004e2900720b */ /* 0x000fe40003fbc000 */
[C---:B------:R-:W-:Y:S02]  /*33b0*/  SHF.L.U32 R41, R31.reuse, 0x10, RZ ;  /* 0x000000101f297819 */ /* 0x040fe400000006ff */
[----:B------:R-:W-:-:S03]  /*33c0*/  PRMT R31, R31, 0x7632, R31 ;  /* 0x000076321f1f7816 */ /* 0x000fc6000000001f */
[----:B------:R-:W-:-:S04]  /*33d0*/  FMUL.FTZ R30, R41, R76 ;  /* 0x0000004c291e7220 */ /* 0x000fc80000410000 */
        /* <DEDUP_REMOVED lines=12> */
.L_x_5577:
[----:B------:R-:W-:-:S07]  /*34a0*/  IMAD.MOV.U32 R82, RZ, RZ, R74 ;  /* 0x000000ffff527224 */ /* 0x000fce00078e004a */
.L_x_5578:
[----:B------:R-:W-:Y:S05]  /*34b0*/  BSYNC B2 ;  /* 0x0000000000027941 */ /* 0x000fea0003800000 */
.L_x_5576:
        /* <DEDUP_REMOVED lines=18> */
.L_x_5582:
[----:B------:R-:W-:Y:S05]  /*35e0*/  BSYNC B3 ;  /* 0x0000000000037941 */ /* 0x000fea0003800000 */
.L_x_5581:
        /* <DEDUP_REMOVED lines=44> */
.L_x_5580:
[----:B------:R-:W-:Y:S05]  /*38b0*/  BSYNC B2 ;  /* 0x0000000000027941 */ /* 0x000fea0003800000 */
.L_x_5579:
[----:B------:R-:W-:Y:S02]  /*38c0*/  I2FP.F32.U32 R41, R82 ;  /* 0x0000005200297245 */ /* 0x000fe40000201000 */
[----:B------:R-:W-:Y:S02]  /*38d0*/  SEL R40, RZ, 0x10000, P5 ;  /* 0x00010000ff287807 */ /* 0x000fe40002800000 */
[----:B------:R-:W-:Y:S01]  /*38e0*/  SHF.L.U32 R31, R31, 0x10, RZ ;  /* 0x000000101f1f7819 */ /* 0x000fe200000006ff */
[----:B------:R-:W-:Y:S01]  /*38f0*/  FFMA.FTZ R41, R41, R80, 1.1641532182693481445e-10 ;  /* 0x2f00000029297423 */ /* 0x000fe20000010050 */
[----:B------:R-:W-:-:S04]  /*3900*/  ISETP.NE.AND P5, PT, R79, RZ, PT ;  /* 0x000000ff4f00720c */ /* 0x000fc80003fa5270 */
[----:B------:R-:W-:Y:S02]  /*3910*/  FSETP.GTU.FTZ.AND P6, PT, R41, R78, PT ;  /* 0x0000004e2900720b */ /* 0x000fe40003fdc000 */
[----:B------:R-:W-:Y:S02]  /*3920*/  SEL R41, RZ, 0x100, P4 ;  /* 0x00000100ff297807 */ /* 0x000fe40002000000 */
[----:B------:R-:W-:Y:S02]  /*3930*/  SEL R42, RZ, 0x1000000, P6 ;  /* 0x01000000ff2a7807 */ /* 0x000fe40003000000 */
[----:B------:R-:W-:Y:S02]  /*3940*/  SEL R78, RZ, 0x1, P2 ;  /* 0x00000001ff4e7807 */ /* 0x000fe40001000000 */
[----:B------:R-:W-:Y:S01]  /*3950*/  LOP3.LUT R41, R41, R42, R40, 0xfe, !PT ;  /* 0x0000002a29297212 */ /* 0x000fe200078efe28 */
[----:B------:R-:W-:Y:S01]  /*3960*/  FMUL.FTZ R40, R31, R76 ;  /* 0x0000004c1f287220 */ /* 0x000fe20000410000 */
[----:B------:R-:W-:Y:S01]  /*3970*/  ISETP.NE.AND P4, PT, R81, RZ, PT ;  /* 0x000000ff5100720c */ /* 0x000fe20003f85270 */
[----:B------:R-:W-:Y:S01]  /*3980*/  IMAD.WIDE.U32 R78, R78, 0x1000000, RZ ;  /* 0x010000004e4e7825 */ /* 0x000fe200078e00ff */
[----:B------:R-:W-:-:S03]  /*3990*/  SEL R42, RZ, 0x1, P1 ;  /* 0x00000001ff2a7807 */ /* 0x000fc60000800000 */
[----:B------:R-:W-:Y:S01]  /*39a0*/  FMUL.FTZ R31, R40, R77 ;  /* 0x0000004d281f7220 */ /* 0x000fe20000410000 */
[----:B------:R-:W-:Y:S02]  /*39b0*/  SEL R77, RZ, 0x1, P3 ;  /* 0x00000001ff4d7807 */ /* 0x000fe40001800000 */
[----:B------:R-:W-:Y:S01]  /*39c0*/  SEL R40, RZ, 0x1, P4 ;  /* 0x00000001ff287807 */ /* 0x000fe20002000000 */
[----:B------:R-:W-:Y:S01]  /*39d0*/  IMAD.WIDE.U32 R42, R42, 0x10000, RZ ;  /* 0x000100002a2a7825 */ /* 0x000fe200078e00ff */
[----:B------:R-:W-:Y:S02]  /*39e0*/  LOP3.LUT R77, R79, R41, R77, 0xfe, !PT ;  /* 0x000000294f4d7212 */ /* 0x000fe400078efe4d */
[----:B------:R-:W-:Y:S01]  /*39f0*/  FSEL R31, R31, RZ, !P6 ;  /* 0x000000ff1f1f7208 */ /* 0x000fe20007000000 */
[----:B------:R-:W-:-:S04]  /*3a00*/  IMAD.WIDE.U32 R40, R40, 0x100, RZ ;  /* 0x0000010028287825 */ /* 0x000fc800078e00ff */
[----:B------:R-:W-:Y:S01]  /*3a10*/  @P0 FADD.FTZ R31, R23, R31 ;  /* 0x0000001f171f0221 */ /* 0x000fe20000010000 */
[----:B------:R-:W-:Y:S01]  /*3a20*/  LOP3.LUT R43, R41, R77, R43, 0xfe, !PT ;  /* 0x0000004d292b7212 */ /* 0x000fe200078efe2b */
[----:B------:R-:W-:Y:S01]  /*3a30*/  VIADD R77, R68, 0x20 ;  /* 0x00000020444d7836 */ /* 0x000fe20000000000 */
[----:B------:R-:W-:Y:S02]  /*3a40*/  LOP3.LUT R40, R40, R78, R42, 0xfe, !PT ;  /* 0x0000004e28287212 */ /* 0x000fe400078efe2a */
[----:B------:R-:W-:Y:S02]  /*3a50*/  SEL R41, RZ, 0x1, P5 ;  /* 0x00000001ff297807 */ /* 0x000fe40002800000 */
[----:B------:R-:W-:Y:S02]  /*3a60*/  LEA R78, P1, R68, UR10, 0x5 ;  /* 0x0000000a444e7c11 */ /* 0x000fe4000f8228ff */
[----:B------:R-:W-:Y:S02]  /*3a70*/  LOP3.LUT R42, R40, R41, RZ, 0xfc, !PT ;  /* 0x00000029282a7212 */ /* 0x000fe400078efcff */
[----:B------:R-:W-:-:S02]  /*3a80*/  LEA R40, P0, R68, UR12, 0x3 ;  /* 0x0000000c44287c11 */ /* 0x000fc4000f8018ff */
[C---:B------:R-:W-:Y:S02]  /*3a90*/  LEA.HI.X R79, R68.reuse, UR11, RZ, 0x5, P1 ;  /* 0x0000000b444f7c11 */ /* 0x040fe400088f2cff */
[----:B------:R-:W-:-:S03]  /*3aa0*/  LEA.HI.X R41, R68, UR13, RZ, 0x3, P0 ;  /* 0x0000000d44297c11 */ /* 0x000fc600080f1cff */
[----:B------:R0:W-:Y:S04]  /*3ab0*/  STG.E.128 desc[UR6][R78.64], R24 ;  /* 0x000000184e007986 */ /* 0x0001e8000c101d06 */
[----:B------:R0:W-:Y:S04]  /*3ac0*/  STG.E.128 desc[UR6][R78.64+0x10], R28 ;  /* 0x0000101c4e007986 */ /* 0x0001e8000c101d06 */
[----:B------:R0:W-:Y:S02]  /*3ad0*/  STG.E.64 desc[UR6][R40.64], R42 ;  /* 0x0000002a28007986 */ /* 0x0001e4000c101b06 */
.L_x_5526:
[----:B------:R-:W-:Y:S05]  /*3ae0*/  BSYNC B1 ;  /* 0x0000000000017941 */ /* 0x000fea0003800000 */
.L_x_5525:
[----:B------:R-:W-:Y:S01]  /*3af0*/  ISETP.NE.AND P0, PT, R47, RZ, PT ;  /* 0x000000ff2f00720c */ /* 0x000fe20003f05270 */
[----:B------:R-:W-:-:S12]  /*3b00*/  BSSY B1, `(.L_x_5583) ;  /* 0x00002d2000017945 */ /* 0x000fd80003800000 */
[----:B------:R-:W-:Y:S05]  /*3b10*/  @!P0 BRA `(.L_x_5584) ;  /* 0x0000002c00408947 */ /* 0x000fea0003800000 */
[----:B------:R-:W1:Y:S08]  /*3b20*/  LDC.64 R34, c[0x0][0x220] ;  /* 0x00008800ff227b82 */ /* 0x000e700000000a00 */
[----:B------:R-:W2:Y:S01]  /*3b30*/  LDC.64 R32, c[0x0][0x230] ;  /* 0x00008c00ff207b82 */ /* 0x000ea20000000a00 */
[----:B-1----:R-:W-:-:S05]  /*3b40*/  IMAD.WIDE.U32 R34, R77, 0x10, R34 ;  /* 0x000000104d227825 */ /* 0x002fca00078e0022 */
[----:B------:R1:W5:Y:S01]  /*3b50*/  LDG.E.128 R36, desc[UR6][R34.64] ;  /* 0x0000000622247981 */ /* 0x000362000c1e1d00 */
[----:B--2---:R-:W-:-:S04]  /*3b60*/  ISETP.NE.U32.AND P0, PT, R32, RZ, PT ;  /* 0x000000ff2000720c */ /* 0x004fc80003f05070 */
[----:B------:R-:W-:-:S13]  /*3b70*/  ISETP.NE.AND.EX P0, PT, R33, RZ, PT, P0 ;  /* 0x000000ff2100720c */ /* 0x000fda0003f05300 */
[----:B0-----:R-:W-:-:S04]  /*3b80*/  @P0 LEA R40, P1, R77, R32, 0x5 ;  /* 0x000000204d280211 */ /* 0x001fc800078228ff */
[----:B------:R-:W-:-:S05]  /*3b90*/  @P0 LEA.HI.X R41, R77, R33, RZ, 0x5, P1 ;  /* 0x000000214d290211 */ /* 0x000fca00008f2cff */
[----:B------:R1:W5:Y:S04]  /*3ba0*/  @P0 LDG.E.128 R16, desc[UR6][R40.64] ;  /* 0x0000000628100981 */ /* 0x000368000c1e1d00 */
[----:B------:R1:W5:Y:S01]  /*3bb0*/  @P0 LDG.E.128 R20, desc[UR6][R40.64+0x10] ;  /* 0x0000100628140981 */ /* 0x000362000c1e1d00 */
        /* <DEDUP_REMOVED lines=12> */
.L_x_5586:
[----:B------:R-:W-:-:S07]  /*3c80*/  MOV R80, R74 ;  /* 0x0000004a00507202 */ /* 0x000fce0000000f00 */
.L_x_5587:
[----:B------:R-:W-:Y:S05]  /*3c90*/  BSYNC B2 ;  /* 0x0000000000027941 */ /* 0x000fea0003800000 */
.L_x_5585:
        /* <DEDUP_REMOVED lines=16> */
.L_x_5591:
[----:B------:R-:W-:Y:S05]  /*3da0*/  BSYNC B3 ;  /* 0x0000000000037941 */ /* 0x000fea0003800000 */
.L_x_5590:
        /* <DEDUP_REMOVED lines=44> */
.L_x_5589:
[----:B------:R-:W-:Y:S05]  /*4070*/  BSYNC B2 ;  /* 0x0000000000027941 */ /* 0x000fea0003800000 */
.L_x_5588:
[----:B------:R-:W0:Y:S01]  /*4080*/  LDC R78, c[0x0][0x298] ;  /* 0x0000a600ff4e7b82 */ /* 0x000e220000000800 */
[----:B------:R-:W-:Y:S01]  /*4090*/  ISETP.NE.U32.AND P0, PT, R32, RZ, PT ;  /* 0x000000ff2000720c */ /* 0x000fe20003f05070 */
[----:B------:R-:W-:Y:S01]  /*40a0*/  IMAD.MOV.U32 R81, RZ, RZ, 0x2f800000 ;  /* 0x2f800000ff517424 */ /* 0x000fe200078e00ff */
[----:B------:R-:W-:Y:S01]  /*40b0*/  I2FP.F32.U32 R32, R80 ;  /* 0x0000005000207245 */ /* 0x000fe20000201000 */
[----:B------:R-:W-:Y:S01]  /*40c0*/  BSSY B2, `(.L_x_5592) ;  /* 0x0000018000027945 */ /* 0x000fe20003800000 */
[----:B------:R-:W-:Y:S01]  /*40d0*/  ISETP.NE.AND.EX P0, PT, R33, RZ, PT, P0 ;  /* 0x000000ff2100720c */ /* 0x000fe20003f05300 */
[----:B------:R-:W-:Y:S01]  /*40e0*/  VIADD R35, R42, 0x1 ;  /* 0x000000012a237836 */ /* 0x000fe20000000000 */
[----:B-----5:R-:W-:Y:S01]  /*40f0*/  SHF.L.U32 R33, R36, 0x10, RZ ;  /* 0x0000001024217819 */ /* 0x020fe200000006ff */
[----:B------:R-:W1:Y:S01]  /*4100*/  LDC R79, c[0x0][0x294] ;  /* 0x0000a500ff4f7b82 */ /* 0x000e620000000800 */
[----:B------:R-:W-:Y:S01]  /*4110*/  ISETP.NE.AND P1, PT, R42, 0x1, PT ;  /* 0x000000012a00780c */ /* 0x000fe20003f25270 */
[----:B------:R-:W-:Y:S01]  /*4120*/  FFMA.FTZ R32, R32, R81, 1.1641532182693481445e-10 ;  /* 0x2f00000020207423 */ /* 0x000fe20000010051 */
[----:B------:R-:W-:Y:S01]  /*4130*/  PRMT R36, R36, 0x7632, R36 ;  /* 0x0000763224247816 */ /* 0x000fe20000000024 */
[----:B------:R-:W-:-:S04]  /*4140*/  FMUL.FTZ R33, R33, R76 ;  /* 0x0000004c21217220 */ /* 0x000fc80000410000 */
[----:B0-----:R-:W-:Y:S01]  /*4150*/  FMUL.FTZ R33, R33, R78 ;  /* 0x0000004e21217220 */ /* 0x001fe20000410000 */
        /* <DEDUP_REMOVED lines=13> */
.L_x_5593:
[----:B------:R-:W-:-:S07]  /*4230*/  IMAD.MOV.U32 R33, RZ, RZ, R74 ;  /* 0x000000ffff217224 */ /* 0x000fce00078e004a */
.L_x_5594:
[----:B------:R-:W-:Y:S05]  /*4240*/  BSYNC B2 ;  /* 0x0000000000027941 */ /* 0x000fea0003800000 */
.L_x_5592:
        /* <DEDUP_REMOVED lines=16> */
.L_x_5598:
[----:B------:R-:W-:Y:S05]  /*4350*/  BSYNC B3 ;  /* 0x0000000000037941 */ /* 0x000fea0003800000 */
.L_x_5597:
        /* <DEDUP_REMOVED lines=44> */
.L_x_5596:
[----:B------:R-:W-:Y:S05]  /*4620*/  BSYNC B2 ;  /* 0x0000000000027941 */ /* 0x000fea0003800000 */
.L_x_5595:
        /* <DEDUP_REMOVED lines=21> */
.L_x_5600:
[----:B------:R-:W-:-:S07]  /*4780*/  IMAD.MOV.U32 R36, RZ, RZ, R74 ;  /* 0x000000ffff247224 */ /* 0x000fce00078e004a */
.L_x_5601:
[----:B------:R-:W-:Y:S05]  /*4790*/  BSYNC B2 ;  /* 0x0000000000027941 */ /* 0x000fea0003800000 */
.L_x_5599:
        /* <DEDUP_REMOVED lines=16> */
.L_x_5605:
[----:B------:R-:W-:Y:S05]  /*48a0*/  BSYNC B3 ;  /* 0x0000000000037941 */ /* 0x000fea0003800000 */
.L_x_5604:
        /* <DEDUP_REMOVED lines=44> */
.L_x_5603:
[----:B------:R-:W-:Y:S05]  /*4b70*/  BSYNC B2 ;  /* 0x0000000000027941 */ /* 0x000fea0003800000 */
.L_x_5602:
[----:B------:R-:W-:Y:S01]  /*4b80*/  I2FP.F32.U32 R34, R36 ;  /* 0x0000002400227245 */ /* 0x000fe20000201000 */
[----:B------:R-:W-:Y:S01]  /*4b90*/  BSSY B2, `(.L_x_5606) ;  /* 0x0000015000027945 */ /* 0x000fe20003800000 */
[----:B------:R-:W-:Y:S02]  /*4ba0*/  SHF.L.U32 R35, R37, 0x10, RZ ;  /* 0x0000001025237819 */ /* 0x000fe400000006ff */
[----:B------:R-:W-:Y:S01]  /*4bb0*/  ISETP.NE.AND P2, PT, R40, 0x1, PT ;  /* 0x000000012800780c */ /* 0x000fe20003f45270 */
[----:B------:R-:W-:Y:S02]  /*4bc0*/  FFMA.FTZ R34, R34, R81, 1.1641532182693481445e-10 ;  /* 0x2f00000022227423 */ /* 0x000fe40000010051 */
[----:B------:R-:W-:-:S03]  /*4bd0*/  FMUL.FTZ R35, R35, R76 ;  /* 0x0000004c23237220 */ /* 0x000fc60000410000 */
[----:B------:R-:W-:Y:S01]  /*4be0*/  FSETP.GTU.FTZ.AND P1, PT, R34, R79, PT ;  /* 0x0000004f2200720b */ /* 0x000fe20003f3c000 */
[----:B------:R-:W-:-:S05]  /*4bf0*/  FMUL.FTZ R35, R35, R78 ;  /* 0x0000004e23237220 */ /* 0x000fca0000410000 */
[----:B------:R-:W-:Y:S02]  /*4c00*/  FSEL R34, R35, RZ, !P1 ;  /* 0x000000ff23227208 */ /* 0x000fe40004800000 */
[----:B------:R-:W-:Y:S01]  /*4c10*/  PRMT R35, R37, 0x7632, R35 ;  /* 0x0000763225237816 */ /* 0x000fe20000000023 */
[----:B------:R-:W-:Y:S02]  /*4c20*/  VIADD R37, R40, 0x1 ;  /* 0x0000000128257836 */ /* 0x000fe40000000000 */
        /* <DEDUP_REMOVED lines=10> */
.L_x_5607:
[----:B------:R-:W-:-:S07]  /*4cd0*/  IMAD.MOV.U32 R83, RZ, RZ, R74 ;  /* 0x000000ffff537224 */ /* 0x000fce00078e004a */
.L_x_5608:
[----:B------:R-:W-:Y:S05]  /*4ce0*/  BSYNC B2 ;  /* 0x0000000000027941 */ /* 0x000fea0003800000 */
.L_x_5606:
        /* <DEDUP_REMOVED lines=16> */
.L_x_5612:
[----:B------:R-:W-:Y:S05]  /*4df0*/  BSYNC B3 ;  /* 0x0000000000037941 */ /* 0x000fea0003800000 */
.L_x_5611:
        /* <DEDUP_REMOVED lines=44> */
.L_x_5610:
[----:B------:R-:W-:Y:S05]  /*50c0*/  BSYNC B2 ;  /* 0x0000000000027941 */ /* 0x000fea0003800000 */
.L_x_5609:
        /* <DEDUP_REMOVED lines=20> */
.L_x_5614:
[----:B------:R-:W-:-:S07]  /*5210*/  IMAD.MOV.U32 R83, RZ, RZ, R74 ;  /* 0x000000ffff537224 */ /* 0x000fce00078e004a */
.L_x_5615:
[----:B------:R-:W-:Y:S05]  /*5220*/  BSYNC B2 ;  /* 0x0000000000027941 */ /* 0x000fea0003800000 */
.L_x_5613:
        /* <DEDUP_REMOVED lines=16> */
.L_x_5619:
[----:B------:R-:W-:Y:S05]  /*5330*/  BSYNC B3 ;  /* 0x0000000000037941 */ /* 0x000fea0003800000 */
.L_x_5618:
        /* <DEDUP_REMOVED lines=44> */
.L_x_5617:
[----:B------:R-:W-:Y:S05]  /*5600*/  BSYNC B2 ;  /* 0x0000000000027941 */ /* 0x000fea0003800000 */
.L_x_5616:
        /* <DEDUP_REMOVED lines=21> */
.L_x_5621:
[----:B------:R-:W-:-:S07]  /*5760*/  IMAD.MOV.U32 R37, RZ, RZ, R74 ;  /* 0x000000ffff257224 */ /* 0x000fce00078e004a */
.L_x_5622:
[----:B------:R-:W-:Y:S05]  /*5770*/  BSYNC B2 ;  /* 0x0000000000027941 */ /* 0x000fea0003800000 */
.L_x_5620:
        /* <DEDUP_REMOVED lines=16> */
.L_x_5626:
[----:B------:R-:W-:Y:S05]  /*5880*/  BSYNC B3 ;  /* 0x0000000000037941 */ /* 0x000fea0003800000 */
.L_x_5625:
        /* <DEDUP_REMOVED lines=44> */
.L_x_5624:
[----:B------:R-:W-:Y:S05]  /*5b50*/  BSYNC B2 ;  /* 0x0000000000027941 */ /* 0x000fea0003800000 */
.L_x_5623:
        /* <DEDUP_REMOVED lines=8> */
[----:B------:R-:W-:-:S04]  /*5be0*/  VIADD R40, R41, 0x1 ;  /* 0x0000000129287836 */ /* 0x000fc80000000000 */
        /* <DEDUP_REMOVED lines=11> */
.L_x_5628:
[----:B------:R-:W-:-:S07]  /*5ca0*/  IMAD.MOV.U32 R38, RZ, RZ, R74 ;  /* 0x000000ffff267224 */ /* 0x000fce00078e004a */
.L_x_5629:
[----:B------:R-:W-:Y:S05]  /*5cb0*/  BSYNC B2 ;  /* 0x0000000000027941 */ /* 0x000fea0003800000 */
.L_x_5627:
        /* <DEDUP_REMOVED lines=16> */
.L_x_5633:
[----:B------:R-:W-:Y:S05]  /*5dc0*/  BSYNC B3 ;  /* 0x0000000000037941 */ /* 0x000fea0003800000 */
.L_x_5632:
        /* <DEDUP_REMOVED lines=44> */
.L_x_5631:
[----:B------:R-:W-:Y:S05]  /*6090*/  BSYNC B2 ;  /* 0x0000000000027941 */ /* 0x000fea0003800000 */
.L_x_5630:
[----:B------:R-:W-:Y:S01]  /*60a0*/  I2FP.F32.U32 R38, R38 ;  /* 0x0000002600267245 */ /* 0x000fe20000201000 */
[----:B------:R-:W-:Y:S01]  /*60b0*/  BSSY B2, `(.L_x_5634) ;  /* 0x0000015000027945 */ /* 0x000fe20003800000 */
[C---:B------:R-:W-:Y:S01]  /*60c0*/  SHF.L.U32 R41, R39.reuse, 0x10, RZ ;  /* 0x0000001027297819 */ /* 0x040fe200000006ff */
        /* <DEDUP_REMOVED lines=18> */
.L_x_5635:
[----:B------:R-:W-:-:S07]  /*61f0*/  IMAD.MOV.U32 R83, RZ, RZ, R74 ;  /* 0x000000ffff537224 */ /* 0x000fce00078e004a */
.L_x_5636:
[----:B------:R-:W-:Y:S05]  /*6200*/  BSYNC B2 ;  /* 0x0000000000027941 */ /* 0x000fea0003800000 */
.L_x_5634:
        /* <DEDUP_REMOVED lines=18> */
.L_x_5640:
[----:B------:R-:W-:Y:S05]  /*6330*/  BSYNC B3 ;  /* 0x0000000000037941 */ /* 0x000fea0003800000 */
.L_x_5639:
        /* <DEDUP_REMOVED lines=44> */
.L_x_5638:
[----:B------:R-:W-:Y:S05]  /*6600*/  BSYNC B2 ;  /* 0x0000000000027941 */ /* 0x000fea0003800000 */
.L_x_5637:
[----:B------:R-:W-:Y:S02]  /*6610*/  I2FP.F32.U32 R40, R83 ;  /* 0x0000005300287245 */ /* 0x000fe40000201000 */
[----:B------:R-:W-:Y:S02]  /*6620*/  SHF.L.U32 R39, R39, 0x10, RZ ;  /* 0x0000001027277819 */ /* 0x000fe400000006ff */
[----:B------:R-:W-:Y:S01]  /*6630*/  SEL R41, RZ, 0x10000, P5 ;  /* 0x00010000ff297807 */ /* 0x000fe20002800000 */
[----:B------:R-:W-:Y:S01]  /*6640*/  FFMA.FTZ R40, R40, R81, 1.1641532182693481445e-10 ;  /* 0x2f00000028287423 */ /* 0x000fe20000010051 */
[----:B------:R-:W-:Y:S01]  /*6650*/  ISETP.NE.AND P5, PT, R80, RZ, PT ;  /* 0x000000ff5000720c */ /* 0x000fe20003fa5270 */
[----:B------:R-:W-:-:S03]  /*6660*/  FMUL.FTZ R39, R39, R76 ;  /* 0x0000004c27277220 */ /* 0x000fc60000410000 */
[----:B------:R-:W-:Y:S01]  /*6670*/  FSETP.GTU.FTZ.AND P6, PT, R40, R79, PT ;  /* 0x0000004f2800720b */ /* 0x000fe20003fdc000 */
[----:B------:R-:W-:Y:S01]  /*6680*/  FMUL.FTZ R39, R39, R78 ;  /* 0x0000004e27277220 */ /* 0x000fe20000410000 */
[----:B------:R-:W-:Y:S02]  /*6690*/  SEL R79, RZ, 0x1, P2 ;  /* 0x00000001ff4f7807 */ /* 0x000fe40001000000 */
[----:B------:R-:W-:Y:S02]  /*66a0*/  SEL R40, RZ, 0x100, P4 ;  /* 0x00000100ff287807 */ /* 0x000fe40002000000 */
[----:B------:R-:W-:Y:S01]  /*66b0*/  SEL R42, RZ, 0x1000000, P6 ;  /* 0x01000000ff2a7807 */ /* 0x000fe20003000000 */
[----:B------:R-:W-:Y:S01]  /*66c0*/  IMAD.WIDE.U32 R78, R79, 0x1000000, RZ ;  /* 0x010000004f4e7825 */ /* 0x000fe200078e00ff */
[----:B------:R-:W-:Y:S02]  /*66d0*/  ISETP.NE.AND P4, PT, R82, RZ, PT ;  /* 0x000000ff5200720c */ /* 0x000fe40003f85270 */
[----:B------:R-:W-:-:S02]  /*66e0*/  LOP3.LUT R40, R40, R42, R41, 0xfe, !PT ;  /* 0x0000002a28287212 */ /* 0x000fc400078efe29 */
[----:B------:R-:W-:Y:S02]  /*66f0*/  SEL R41, RZ, 0x1, P3 ;  /* 0x00000001ff297807 */ /* 0x000fe40001800000 */
[----:B------:R-:W-:Y:S02]  /*6700*/  SEL R42, RZ, 0x1, P1 ;  /* 0x00000001ff2a7807 */ /* 0x000fe40000800000 */
[----:B------:R-:W-:Y:S02]  /*6710*/  LOP3.LUT R79, R79, R40, R41, 0xfe, !PT ;  /* 0x000000284f4f7212 */ /* 0x000fe400078efe29 */
[----:B------:R-:W-:Y:S01]  /*6720*/  SEL R40, RZ, 0x1, P4 ;  /* 0x00000001ff287807 */ /* 0x000fe20002000000 */
[----:B------:R-:W-:Y:S01]  /*6730*/  IMAD.WIDE.U32 R42, R42, 0x10000, RZ ;  /* 0x000100002a2a7825 */ /* 0x000fe200078e00ff */
[----:B------:R-:W-:-:S03]  /*6740*/  FSEL R39, R39, RZ, !P6 ;  /* 0x000000ff27277208 */ /* 0x000fc60007000000 */
[----:B------:R-:W-:-:S04]  /*6750*/  IMAD.WIDE.U32 R40, R40, 0x100, RZ ;  /* 0x0000010028287825 */ /* 0x000fc800078e00ff */
[----:B------:R-:W-:Y:S01]  /*6760*/  @P0 FADD.FTZ R39, R23, R39 ;  /* 0x0000002717270221 */ /* 0x000fe20000010000 */
[----:B------:R-:W-:Y:S02]  /*6770*/  LOP3.LUT R43, R41, R79, R43, 0xfe, !PT ;  /* 0x0000004f292b7212 */ /* 0x000fe400078efe2b */
[----:B------:R-:W-:Y:S02]  /*6780*/  LOP3.LUT R40, R40, R78, R42, 0xfe, !PT ;  /* 0x0000004e28287212 */ /* 0x000fe400078efe2a */
[----:B------:R-:W-:Y:S02]  /*6790*/  SEL R41, RZ, 0x1, P5 ;  /* 0x00000001ff297807 */ /* 0x000fe40002800000 */
[C---:B------:R-:W-:Y:S02]  /*67a0*/  LEA R78, P1, R77.reuse, UR10, 0x5 ;  /* 0x0000000a4d4e7c11 */ /* 0x040fe4000f8228ff */
[----:B------:R-:W-:Y:S02]  /*67b0*/  LOP3.LUT R42, R40, R41, RZ, 0xfc, !PT ;  /* 0x00000029282a7212 */ /* 0x000fe400078efcff */
[----:B------:R-:W-:-:S02]  /*67c0*/  LEA R40, P0, R77, UR12, 0x3 ;  /* 0x0000000c4d287c11 */ /* 0x000fc4000f8018ff */
[C---:B------:R-:W-:Y:S02]  /*67d0*/  LEA.HI.X R79, R77.reuse, UR11, RZ, 0x5, P1 ;  /* 0x0000000b4d4f7c11 */ /* 0x040fe400088f2cff */
[----:B------:R-:W-:-:S03]  /*67e0*/  LEA.HI.X R41, R77, UR13, RZ, 0x3, P0 ;  /* 0x0000000d4d297c11 */ /* 0x000fc600080f1cff */
[----:B------:R1:W-:Y:S04]  /*67f0*/  STG.E.128 desc[UR6][R78.64], R32 ;  /* 0x000000204e007986 */ /* 0x0003e8000c101d06 */
[----:B------:R1:W-:Y:S04]  /*6800*/  STG.E.128 desc[UR6][R78.64+0x10], R36 ;  /* 0x000010244e007986 */ /* 0x0003e8000c101d06 */
[----:B------:R1:W-:Y:S02]  /*6810*/  STG.E.64 desc[UR6][R40.64], R42 ;  /* 0x0000002a28007986 */ /* 0x0003e4000c101b06 */
.L_x_5584:
[----:B------:R-:W-:Y:S05]  /*6820*/  BSYNC B1 ;  /* 0x0000000000017941 */ /* 0x000fea0003800000 */
.L_x_5583:
        /* <DEDUP_REMOVED lines=76> */
.L_x_5658:
[----:B------:R-:W2:Y:S01]  /*6cf0*/  @!P1 LDC.64 R40, c[0x0][0x250] ;  /* 0x00009400ff289b82 */ /* 0x000ea20000000a00 */
[----:B-1----:R-:W-:Y:S01]  /*6d00*/  FADD.FTZ R77, R78, R77 ;  /* 0x0000004d4e4d7221 */ /* 0x002fe20000010000 */
[----:B------:R-:W-:Y:S01]  /*6d10*/  PLOP3.LUT P0, PT, PT, PT, UP1, 0x40, 0x0 ;  /* 0x000000000000781c */ /* 0x000fe20003f0e818 */
[----:B------:R-:W-:Y:S02]  /*6d20*/  BSSY B1, `(.L_x_5642) ;  /* 0x000002e000017945 */ /* 0x000fe40003800000 */
[----:B------:R-:W-:Y:S01]  /*6d30*/  FFMA.FTZ R76, R77, R76, UR14 ;  /* 0x0000000e4d4c7e23 */ /* 0x000fe2000801004c */
[----:B--2---:R-:W-:-:S04]  /*6d40*/  @!P1 IMAD.WIDE R42, R44, 0x4, R40 ;  /* 0x000000042c2a9825 */ /* 0x004fc800078e0228 */
[----:B------:R-:W-:Y:S01]  /*6d50*/  FMUL.FTZ R40, R75, R75 ;  /* 0x0000004b4b287220 */ /* 0x000fe20000410000 */
[----:B------:R1:W-:Y:S04]  /*6d60*/  @!P1 STG.E desc[UR6][R42.64], R75 ;  /* 0x0000004b2a009986 */ /* 0x0003e8000c101906 */
[----:B------:R-:W-:Y:S02]  /*6d70*/  FSEL R77, R40, RZ, !P0 ;  /* 0x000000ff284d7208 */ /* 0x000fe40004000000 */
[----:B------:R-:W2:Y:S01]  /*6d80*/  @!P1 LDC.64 R40, c[0x0][0x258] ;  /* 0x00009600ff289b82 */ /* 0x000ea20000000a00 */
[----:B------:R-:W-:Y:S02]  /*6d90*/  PLOP3.LUT P0, PT, PT, PT, UP1, 0x40, 0x0 ;  /* 0x000000000000781c */ /* 0x000fe40003f0e818 */
[----:B------:R-:W-:-:S04]  /*6da0*/  FADD.FTZ R76, R76, R77 ;  /* 0x0000004d4c4c7221 */ /* 0x000fc80000010000 */
[----:B------:R-:W3:Y:S01]  /*6db0*/  MUFU.RSQ R79, R76 ;  /* 0x0000004c004f7308 */ /* 0x000ee20000001400 */
[----:B-1----:R-:W-:Y:S01]  /*6dc0*/  FSEL R75, R75, RZ, P0 ;  /* 0x000000ff4b4b7208 */ /* 0x002fe20000000000 */
[----:B--2---:R-:W-:-:S05]  /*6dd0*/  @!P1 IMAD.WIDE R40, R44, 0x4, R40 ;  /* 0x000000042c289825 */ /* 0x004fca00078e0228 */
[----:B---3--:R1:W-:Y:S01]  /*6de0*/  @!P1 STG.E desc[UR6][R40.64], R79 ;  /* 0x0000004f28009986 */ /* 0x0083e2000c101906 */
[----:B------:R-:W-:Y:S05]  /*6df0*/  @!P3 BRA `(.L_x_5643) ;  /* 0x000000000080b947 */ /* 0x000fea0003800000 */
[--C-:B------:R-:W-:Y:S01]  /*6e00*/  FADD.FTZ R42, R25, -R75.reuse ;  /* 0x8000004b192a7221 */ /* 0x100fe20000010000 */
[--C-:B-1----:R-:W-:Y:S01]  /*6e10*/  FADD.FTZ R40, R24, -R75.reuse ;  /* 0x8000004b18287221 */ /* 0x102fe20000010000 */
[--C-:B------:R-:W-:Y:S01]  /*6e20*/  FADD.FTZ R76, R27, -R75.reuse ;  /* 0x8000004b1b4c7221 */ /* 0x100fe20000010000 */
[--C-:B0-----:R-:W-:Y:S01]  /*6e30*/  FADD.FTZ R78, R31, -R75.reuse ;  /* 0x8000004b1f4e7221 */ /* 0x101fe20000010000 */
[C---:B------:R-:W-:Y:S01]  /*6e40*/  FMUL.FTZ R42, R79.reuse, R42 ;  /* 0x0000002a4f2a7220 */ /* 0x040fe20000410000 */
[C---:B------:R-:W-:Y:S01]  /*6e50*/  FMUL.FTZ R40, R79.reuse, R40 ;  /* 0x000000284f287220 */ /* 0x040fe20000410000 */
[C---:B------:R-:W-:Y:S01]  /*6e60*/  FMUL.FTZ R76, R79.reuse, R76 ;  /* 0x0000004c4f4c7220 */ /* 0x040fe20000410000 */
[----:B------:R-:W-:Y:S01]  /*6e70*/  FMUL.FTZ R78, R79, R78 ;  /* 0x0000004e4f4e7220 */ /* 0x000fe20000410000 */
[----:B------:R-:W-:Y:S01]  /*6e80*/  FFMA.FTZ R41, R69, R42, R62 ;  /* 0x0000002a45297223 */ /* 0x000fe2000001003e */
[----:B------:R-:W-:Y:S01]  /*6e90*/  FADD.FTZ R42, R26, -R75 ;  /* 0x8000004b1a2a7221 */ /* 0x000fe20000010000 */
[----:B------:R-:W-:Y:S01]  /*6ea0*/  FFMA.FTZ R40, R11, R40, R8 ;  /* 0x000000280b287223 */ /* 0x000fe20000010008 */
[----:B------:R-:W-:Y:S01]  /*6eb0*/  FFMA.FTZ R76, R64, R76, R61 ;  /* 0x0000004c404c7223 */ /* 0x000fe2000001003d */
[----:B------:R-:W-:Y:S01]  /*6ec0*/  FFMA.FTZ R78, R65, R78, R58 ;  /* 0x0000004e414e7223 */ /* 0x000fe2000001003a */
[----:B------:R-:W-:-:S02]  /*6ed0*/  FMUL.FTZ R42, R79, R42 ;  /* 0x0000002a4f2a7220 */ /* 0x000fc40000410000 */
[----:B------:R-:W-:Y:S02]  /*6ee0*/  F2FP.BF16.F32.PACK_AB R40, R41, R40 ;  /* 0x000000282928723e */ /* 0x000fe400000010ff */
[----:B------:R-:W-:Y:S01]  /*6ef0*/  FFMA.FTZ R41, R12, R42, R7 ;  /* 0x0000002a0c297223 */ /* 0x000fe20000010007 */
[----:B------:R-:W-:-:S04]  /*6f00*/  FADD.FTZ R42, R28, -R75 ;  /* 0x8000004b1c2a7221 */ /* 0x000fc80000010000 */
[----:B------:R-:W-:Y:S01]  /*6f10*/  F2FP.BF16.F32.PACK_AB R41, R76, R41 ;  /* 0x000000294c29723e */ /* 0x000fe200000010ff */
[----:B------:R-:W-:Y:S01]  /*6f20*/  FADD.FTZ R76, R29, -R75 ;  /* 0x8000004b1d4c7221 */ /* 0x000fe20000010000 */
[----:B------:R-:W-:-:S03]  /*6f30*/  FMUL.FTZ R42, R79, R42 ;  /* 0x0000002a4f2a7220 */ /* 0x000fc60000410000 */
[----:B------:R-:W-:Y:S01]  /*6f40*/  FMUL.FTZ R76, R79, R76 ;  /* 0x0000004c4f4c7220 */ /* 0x000fe20000410000 */
[----:B------:R-:W-:-:S03]  /*6f50*/  FFMA.FTZ R42, R9, R42, R6 ;  /* 0x0000002a092a7223 */ /* 0x000fc60000010006 */
[----:B------:R-:W-:Y:S01]  /*6f60*/  FFMA.FTZ R43, R67, R76, R60 ;  /* 0x0000004c432b7223 */ /* 0x000fe2000001003c */
[----:B------:R-:W-:-:S04]  /*6f70*/  FADD.FTZ R76, R30, -R75 ;  /* 0x8000004b1e4c7221 */ /* 0x000fc80000010000 */
[----:B------:R-:W-:Y:S01]  /*6f80*/  FMUL.FTZ R76, R79, R76 ;  /* 0x0000004c4f4c7220 */ /* 0x000fe20000410000 */
[----:B------:R-:W-:-:S03]  /*6f90*/  F2FP.BF16.F32.PACK_AB R42, R43, R42 ;  /* 0x0000002a2b2a723e */ /* 0x000fc600000010ff */
[----:B------:R-:W-:Y:S02]  /*6fa0*/  FFMA.FTZ R43, R10, R76, R5 ;  /* 0x0000004c0a2b7223 */ /* 0x000fe40000010005 */
[----:B------:R-:W0:Y:S03]  /*6fb0*/  LDC.64 R76, c[0x0][0x2b8] ;  /* 0x0000ae00ff4c7b82 */ /* 0x000e260000000a00 */
[----:B------:R-:W-:Y:S01]  /*6fc0*/  F2FP.BF16.F32.PACK_AB R43, R78, R43 ;  /* 0x0000002b4e2b723e */ /* 0x000fe200000010ff */
[----:B0-----:R-:W-:-:S04]  /*6fd0*/  IMAD.WIDE.U32 R76, R68, 0x10, R76 ;  /* 0x00000010444c7825 */ /* 0x001fc800078e004c */
[----:B------:R-:W-:Y:S01]  /*6fe0*/  VIADD R68, R68, 0x20 ;  /* 0x0000002044447836 */ /* 0x000fe20000000000 */
[----:B------:R2:W-:Y:S06]  /*6ff0*/  STG.E.128 desc[UR6][R76.64], R40 ;  /* 0x000000284c007986 */ /* 0x0005ec000c101d06 */
.L_x_5643:
[----:B------:R-:W-:Y:S05]  /*7000*/  BSYNC B1 ;  /* 0x0000000000017941 */ /* 0x000fea0003800000 */
.L_x_5642:
[----:B------:R-:W-:Y:S01]  /*7010*/  ISETP.NE.AND P0, PT, R47, RZ, PT ;  /* 0x000000ff2f00720c */ /* 0x000fe20003f05270 */
[----:B------:R-:W-:-:S12]  /*7020*/  BSSY B1, `(.L_x_5644) ;  /* 0x0000021000017945 */ /* 0x000fd80003800000 */
[----:B------:R-:W-:Y:S05]  /*7030*/  @!P0 BRA `(.L_x_5645) ;  /* 0x00000000007c8947 */ /* 0x000fea0003800000 */
[--C-:B-12---:R-:W-:Y:S01]  /*7040*/  FADD.FTZ R40, R32, -R75.reuse ;  /* 0x8000004b20287221 */ /* 0x106fe20000010000 */
[--C-:B------:R-:W-:Y:S01]  /*7050*/  FADD.FTZ R42, R33, -R75.reuse ;  /* 0x8000004b212a7221 */ /* 0x100fe20000010000 */
[--C-:B------:R-:W-:Y:S01]  /*7060*/  FADD.FTZ R76, R34, -R75.reuse ;  /* 0x8000004b224c7221 */ /* 0x100fe20000010000 */
[--C-:B0-----:R-:W-:Y:S01]  /*7070*/  FADD.FTZ R78, R36, -R75.reuse ;  /* 0x8000004b244e7221 */ /* 0x101fe20000010000 */
[C---:B------:R-:W-:Y:S01]  /*7080*/  FMUL.FTZ R41, R79.reuse, R40 ;  /* 0x000000284f297220 */ /* 0x040fe20000410000 */
[----:B------:R-:W-:Y:S01]  /*7090*/  FMUL.FTZ R40, R79, R42 ;  /* 0x0000002a4f287220 */ /* 0x000fe20000410000 */
[--C-:B------:R-:W-:Y:S01]  /*70a0*/  FADD.FTZ R42, R35, -R75.reuse ;  /* 0x8000004b232a7221 */ /* 0x100fe20000010000 */
[--C-:B------:R-:W-:Y:S01]  /*70b0*/  FADD.FTZ R80, R37, -R75.reuse ;  /* 0x8000004b25507221 */ /* 0x100fe20000010000 */
[C---:B------:R-:W-:Y:S01]  /*70c0*/  FMUL.FTZ R76, R79.reuse, R76 ;  /* 0x0000004c4f4c7220 */ /* 0x040fe20000410000 */
[C---:B------:R-:W-:Y:S01]  /*70d0*/  FMUL.FTZ R78, R79.reuse, R78 ;  /* 0x0000004e4f4e7220 */ /* 0x040fe20000410000 */
[C---:B------:R-:W-:Y:S01]  /*70e0*/  FMUL.FTZ R42, R79.reuse, R42 ;  /* 0x0000002a4f2a7220 */ /* 0x040fe20000410000 */
[----:B------:R-:W-:Y:S01]  /*70f0*/  FMUL.FTZ R80, R79, R80 ;  /* 0x000000504f507220 */ /* 0x000fe20000410000 */
[--C-:B------:R-:W-:Y:S01]  /*7100*/  FADD.FTZ R82, R38, -R75.reuse ;  /* 0x8000004b26527221 */ /* 0x100fe20000010000 */
[----:B------:R-:W-:Y:S01]  /*7110*/  FADD.FTZ R84, R39, -R75 ;  /* 0x8000004b27547221 */ /* 0x000fe20000010000 */
[----:B------:R-:W-:Y:S01]  /*7120*/  FFMA.FTZ R75, R4, R41, R49 ;  /* 0x00000029044b7223 */ /* 0x000fe20000010031 */
        /* <DEDUP_REMOVED lines=11> */
[----:B------:R-:W0:Y:S01]  /*71e0*/  LDC.64 R76, c[0x0][0x2b8] ;  /* 0x0000ae00ff4c7b82 */ /* 0x000e220000000a00 */
[----:B------:R-:W-:-:S03]  /*71f0*/  F2FP.BF16.F32.PACK_AB R40, R40, R75 ;  /* 0x0000004b2828723e */ /* 0x000fc600000010ff */
[----:B------:R-:W-:Y:S01]  /*7200*/  F2FP.BF16.F32.PACK_AB R43, R84, R43 ;  /* 0x0000002b542b723e */ /* 0x000fe200000010ff */
[----:B0-----:R-:W-:-:S05]  /*7210*/  IMAD.WIDE.U32 R76, R68, 0x10, R76 ;  /* 0x00000010444c7825 */ /* 0x001fca00078e004c */
[----:B------:R3:W-:Y:S02]  /*7220*/  STG.E.128 desc[UR6][R76.64], R40 ;  /* 0x000000284c007986 */ /* 0x0007e4000c101d06 */
.L_x_5645:
[----:B------:R-:W-:Y:S05]  /*7230*/  BSYNC B1 ;  /* 0x0000000000017941 */ /* 0x000fea0003800000 */
.L_x_5644:
[----:B-123--:R-:W1:Y:S02]  /*7240*/  LDC.64 R40, c[0x0][0x210] ;  /* 0x00008400ff287b82 */ /* 0x00ee640000000a00 */
[----:B-1----:R-:W-:-:S04]  /*7250*/  LEA R44, R40, R44, 0x2 ;  /* 0x0000002c282c7211 */ /* 0x002fc800078e10ff */
[----:B------:R-:W-:-:S13]  /*7260*/  ISETP.GE.AND P0, PT, R44, R41, PT ;  /* 0x000000292c00720c */ /* 0x000fda0003f06270 */
[----:B------:R-:W-:Y:S05]  /*7270*/  @!P0 BRA `(.L_x_5646) ;  /* 0xffffff9800888947 */ /* 0x000fea000383ffff */
[----:B------:R-:W-:Y:S05]  /*7280*/  BSYNC B0 ;  /* 0x0000000000007941 */ /* 0x000fea0003800000 */
.L_x_5524:
[----:B------:R-:W-:Y:S05]  /*7290*/  EXIT ;  /* 0x000000000000794d */ /* 0x000fea0003800000 */
.L_x_5641:
        /* <DEDUP_REMOVED lines=8> */
.L_x_5648:
[----:B------:R-:W-:Y:S05]  /*7320*/  BSYNC B1 ;  /* 0x0000000000017941 */ /* 0x000fea0003800000 */
.L_x_5647:
        /* <DEDUP_REMOVED lines=10> */
.L_x_5649:
[----:B------:R-:W-:Y:S01]  /*73d0*/  HFMA2.MMA R81, -RZ, RZ, 0, 2.384185791015625e-07 ;  /* 0x00000004ff517435 */ /* 0x000fe200000001ff */
[----:B------:R-:W-:-:S05]  /*73e0*/  MOV R43, R80 ;  /* 0x00000050002b7202 */ /* 0x000fca0000000f00 */
[----:B------:R-:W-:-:S04]  /*73f0*/  FADD.FTZ R43, R42, R43 ;  /* 0x0000002b2a2b7221 */ /* 0x000fc80000010000 */
[----:B------:R-:W-:-:S07]  /*7400*/  IMAD.MOV.U32 R82, RZ, RZ, R43 ;  /* 0x000000ffff527224 */ /* 0x000fce00078e002b */
[----:B------:R-:W-:Y:S05]  /*7410*/  WARPSYNC.COLLECTIVE R79, `(.L_x_5650) ;  /* 0x000000004f087348 */ /* 0x000fea0003c00000 */
[----:B------:R0:W1:Y:S02]  /*7420*/  SHFL.BFLY P2, R80, R82, R81, R84 ;  /* 0x0c00005152507389 */ /* 0x0000640000040054 */
[----:B01----:R-:W-:Y:S01]  /*7430*/  ENDCOLLECTIVE ;  /* 0x000000000000791b */ /* 0x003fe20003800000 */
.L_x_5650:
[----:B------:R-:W-:Y:S02]  /*7440*/  IMAD.MOV.U32 R81, RZ, RZ, 0x8 ;  /* 0x00000008ff517424 */ /* 0x000fe400078e00ff */
[----:B------:R-:W-:-:S04]  /*7450*/  IMAD.MOV.U32 R40, RZ, RZ, R80 ;  /* 0x000000ffff287224 */ /* 0x000fc800078e0050 */
[----:B------:R-:W-:-:S05]  /*7460*/  FADD.FTZ R77, R43, R40 ;  /* 0x000000282b4d7221 */ /* 0x000fca0000010000 */
[----:B------:R-:W-:-:S07]  /*7470*/  MOV R82, R77 ;  /* 0x0000004d00527202 */ /* 0x000fce0000000f00 */
[----:B------:R-:W-:Y:S05]  /*7480*/  WARPSYNC.COLLECTIVE R79, `(.L_x_5651) ;  /* 0x000000004f087348 */ /* 0x000fea0003c00000 */
[----:B------:R0:W1:Y:S02]  /*7490*/  SHFL.BFLY P2, R80, R82, R81, R84 ;  /* 0x0c00005152507389 */ /* 0x0000640000040054 */
[----:B01----:R-:W-:Y:S01]  /*74a0*/  ENDCOLLECTIVE ;  /* 0x000000000000791b */ /* 0x003fe20003800000 */
.L_x_5651:
[----:B------:R-:W-:Y:S01]  /*74b0*/  HFMA2.MMA R81, -RZ, RZ, 0, 9.5367431640625e-07 ;  /* 0x00000010ff517435 */ /* 0x000fe200000001ff */
[----:B------:R-:W-:-:S05]  /*74c0*/  MOV R40, R80 ;  /* 0x0000005000287202 */ /* 0x000fca0000000f00 */
[----:B------:R-:W-:-:S04]  /*74d0*/  FADD.FTZ R78, R77, R40 ;  /* 0x000000284d4e7221 */ /* 0x000fc80000010000 */
[----:B------:R-:W-:-:S07]  /*74e0*/  IMAD.MOV.U32 R82, RZ, RZ, R78 ;  /* 0x000000ffff527224 */ /* 0x000fce00078e004e */
[----:B------:R-:W-:Y:S05]  /*74f0*/  WARPSYNC.COLLECTIVE R79, `(.L_x_5652) ;  /* 0x000000004f087348 */ /* 0x000fea0003c00000 */
[----:B------:R0:W1:Y:S02]  /*7500*/  SHFL.BFLY P2, R80, R82, R81, R84 ;  /* 0x0c00005152507389 */ /* 0x0000640000040054 */
[----:B01----:R-:W-:Y:S01]  /*7510*/  ENDCOLLECTIVE ;  /* 0x000000000000791b */ /* 0x003fe20003800000 */
.L_x_5652:
        /* <DEDUP_REMOVED lines=41> */
.L_x_5653:
[----:B------:R-:W-:Y:S01]  /*77b0*/  HFMA2.MMA R81, -RZ, RZ, 0, 1.1920928955078125e-07 ;  /* 0x00000002ff517435 */ /* 0x000fe200000001ff */
[----:B------:R-:W-:-:S05]  /*77c0*/  MOV R41, R80 ;  /* 0x0000005000297202 */ /* 0x000fca0000000f00 */
[----:B------:R-:W-:-:S04]  /*77d0*/  FADD.FTZ R41, R40, R41 ;  /* 0x0000002928297221 */ /* 0x000fc80000010000 */
[----:B------:R-:W-:-:S07]  /*77e0*/  IMAD.MOV.U32 R82, RZ, RZ, R41 ;  /* 0x000000ffff527224 */ /* 0x000fce00078e0029 */
[----:B------:R-:W-:Y:S05]  /*77f0*/  WARPSYNC.COLLECTIVE R79, `(.L_x_5654) ;  /* 0x000000004f087348 */ /* 0x000fea0003c00000 */
[----:B------:R0:W1:Y:S02]  /*7800*/  SHFL.BFLY P2, R80, R82, R81, R84 ;  /* 0x0c00005152507389 */ /* 0x0000640000040054 */
[----:B01----:R-:W-:Y:S01]  /*7810*/  ENDCOLLECTIVE ;  /* 0x000000000000791b */ /* 0x003fe20003800000 */
.L_x_5654:
[----:B------:R-:W-:Y:S02]  /*7820*/  IMAD.MOV.U32 R81, RZ, RZ, 0x4 ;  /* 0x00000004ff517424 */ /* 0x000fe400078e00ff */
[----:B------:R-:W-:-:S04]  /*7830*/  IMAD.MOV.U32 R42, RZ, RZ, R80 ;  /* 0x000000ffff2a7224 */ /* 0x000fc800078e0050 */
[----:B------:R-:W-:-:S05]  /*7840*/  FADD.FTZ R42, R41, R42 ;  /* 0x0000002a292a7221 */ /* 0x000fca0000010000 */
[----:B------:R-:W-:-:S07]  /*7850*/  MOV R82, R42 ;  /* 0x0000002a00527202 */ /* 0x000fce0000000f00 */
[----:B------:R-:W-:Y:S05]  /*7860*/  WARPSYNC.COLLECTIVE R79, `(.L_x_5655) ;  /* 0x000000004f087348 */ /* 0x000fea0003c00000 */
[----:B------:R0:W1:Y:S02]  /*7870*/  SHFL.BFLY P2, R80, R82, R81, R84 ;  /* 0x0c00005152507389 */ /* 0x0000640000040054 */
[----:B01----:R-:W-:Y:S01]  /*7880*/  ENDCOLLECTIVE ;  /* 0x000000000000791b */ /* 0x003fe20003800000 */
.L_x_5655:
[----:B------:R-:W-:Y:S01]  /*7890*/  HFMA2.MMA R81, -RZ, RZ, 0, 4.76837158203125e-07 ;  /* 0x00000008ff517435 */ /* 0x000fe200000001ff */
[----:B------:R-:W-:-:S05]  /*78a0*/  MOV R43, R80 ;  /* 0x00000050002b7202 */ /* 0x000fca0000000f00 */
[----:B------:R-:W-:-:S04]  /*78b0*/  FADD.FTZ R43, R42, R43 ;  /* 0x0000002b2a2b7221 */ /* 0x000fc80000010000 */
[----:B------:R-:W-:-:S07]  /*78c0*/  IMAD.MOV.U32 R82, RZ, RZ, R43 ;  /* 0x000000ffff527224 */ /* 0x000fce00078e002b */
[----:B------:R-:W-:Y:S05]  /*78d0*/  WARPSYNC.COLLECTIVE R79, `(.L_x_5656) ;  /* 0x000000004f087348 */ /* 0x000fea0003c00000 */
[----:B------:R0:W1:Y:S02]  /*78e0*/  SHFL.BFLY P2, R80, R82, R81, R84 ;  /* 0x0c00005152507389 */ /* 0x0000640000040054 */
[----:B01----:R-:W-:Y:S01]  /*78f0*/  ENDCOLLECTIVE ;  /* 0x000000000000791b */ /* 0x003fe20003800000 */
.L_x_5656:
[----:B------:R-:W-:Y:S02]  /*7900*/  IMAD.MOV.U32 R81, RZ, RZ, 0x10 ;  /* 0x00000010ff517424 */ /* 0x000fe400078e00ff */
[----:B------:R-:W-:-:S04]  /*7910*/  IMAD.MOV.U32 R78, RZ, RZ, R80 ;  /* 0x000000ffff4e7224 */ /* 0x000fc800078e0050 */
[----:B------:R-:W-:-:S05]  /*7920*/  FADD.FTZ R78, R43, R78 ;  /* 0x0000004e2b4e7221 */ /* 0x000fca0000010000 */
[----:B------:R-:W-:-:S07]  /*7930*/  MOV R82, R78 ;  /* 0x0000004e00527202 */ /* 0x000fce0000000f00 */
[----:B------:R-:W-:Y:S05]  /*7940*/  WARPSYNC.COLLECTIVE R79, `(.L_x_5657) ;  /* 0x000000004f087348 */ /* 0x000fea0003c00000 */
[----:B------:R0:W1:Y:S02]  /*7950*/  SHFL.BFLY P2, R80, R82, R81, R84 ;  /* 0x0c00005152507389 */ /* 0x0000640000040054 */
[----:B01----:R-:W-:Y:S01]  /*7960*/  ENDCOLLECTIVE ;  /* 0x000000000000791b */ /* 0x003fe20003800000 */
.L_x_5657:
[----:B------:R-:W-:Y:S01]  /*7970*/  MOV R77, R80 ;  /* 0x00000050004d7202 */ /* 0x000fe20000000f00 */
[----:B------:R-:W-:Y:S06]  /*7980*/  BRA `(.L_x_5658) ;  /* 0xfffffff000d87947 */ /* 0x000fec000383ffff */
.L_x_5659:
        /* <DEDUP_REMOVED lines=15> */
.L_x_16528:


//--------------------- .text._ZN10layer_norm13ln_fwd_kernelINS_13Kernel_traitsI13__nv_bfloat16S2_fS2_fjLj512ELj1ELj4ELj1ELj16ENS_18Kernel_traits_baseILj512ES2_S2_fS2_fjLj128EEEEELb1ELb0ELb0ELb1EEEvNS_9FwdParamsE --------------------------
	.section	.text._ZN10layer_norm13ln_fwd_kernelINS_13Kernel_traitsI13__nv_bfloat16S2_fS2_fjLj512ELj1ELj4ELj1ELj16ENS_18Kernel_traits_baseILj512ES2_S2_fS2_fjLj128EEEEELb1ELb0ELb0ELb1EEEvNS_9FwdParamsE,"ax",@progbits
	.align	128
        .global         _ZN10layer_norm13ln_fwd_kernelINS_13Kernel_traitsI13__nv_bfloat16S2_fS2_fjLj512ELj1ELj4ELj1ELj16ENS_18Kernel_traits_baseILj512ES2_S2_fS2_fjLj128EEEEELb1ELb0ELb0ELb1EEEvNS_9FwdParamsE
        .type           _ZN10layer_norm13ln_fwd_kernelINS_13Kernel_traitsI13__nv_bfloat16S2_fS2_fjLj512ELj1ELj4ELj1ELj16ENS_18Kernel_traits_baseILj512ES2_S2_fS2_fjLj128EEEEELb1ELb0ELb0ELb1EEEvNS_9FwdParamsE,@function
        .size           _ZN10layer_norm13ln_fwd_kernelINS_13Kernel_traitsI13__nv_bfloat16S2_fS2_fjLj512ELj1ELj4ELj1ELj16ENS_18Kernel_traits_baseILj512ES2_S2_fS2_fjLj128EEEEELb1ELb0ELb0ELb1EEEvNS_9FwdParamsE,(.L_x_16529 - _ZN10layer_norm13ln_fwd_kernelINS_13Kernel_traitsI13__nv_bfloat16S2_fS2_fjLj512ELj1ELj4ELj1ELj16ENS_18Kernel_traits_baseILj512ES2_S2_fS2_fjLj128EEEEELb1ELb0ELb0ELb1EEEvNS_9FwdParamsE)
        .other          _ZN10layer_norm13ln_fwd_kernelINS_13Kernel_traitsI13__nv_bfloat16S2_fS2_fjLj512ELj1ELj4ELj1ELj16ENS_18Kernel_traits_baseILj512ES2_S2_fS2_fjLj128EEEEELb1ELb0ELb0ELb1EEEvNS_9FwdParamsE,@"STO_CUDA_ENTRY STV_DEFAULT"
_ZN10layer_norm13ln_fwd_kernelINS_13Kernel_traitsI13__nv_bfloat16S2_fS2_fjLj512ELj1ELj4ELj1ELj16ENS_18Kernel_traits_baseILj512ES2_S2_fS2_fjLj128EEEEELb1ELb0ELb0ELb1EEEvNS_9FwdParamsE:
.text._ZN10layer_norm13ln_fwd_kernelINS_13Kernel_traitsI13__nv_bfloat16S2_fS2_fjLj512ELj1ELj4ELj1ELj16ENS_18Kernel_traits_baseILj512ES2_S2_fS2_fjLj128EEEEELb1ELb0ELb0ELb1EEEvNS_9FwdParamsE:
        /* <DEDUP_REMOVED lines=9> */
[----:B------:R-:W-:-:S07]  /*0090*/  ISETP.NE.U32.AND P0, PT, RZ, UR8, PT ;  /* 0x00000008ff007c0c */ /* 0x000fce000bf05070 */
[----:B------:R-:W2:Y:S01]  /*00a0*/  LDC R29, c[0x0][0x2ec] ;  /* 0x0000bb00ff1d7b82 */ /* 0x000ea20000000800 */
[----:B------:R-:W-:Y:S01]  /*00b0*/  MOV R2, UR4 ;  /* 0x0000000400027c02 */ /* 0x000fe20008000f00 */
[----:B------:R-:W3:Y:S01]  /*00c0*/  S2R R0, SR_CTAID.X ;  /* 0x0000000000007919 */ /* 0x000ee20000002500 */
[----:B------:R-:W-:Y:S01]  /*00d0*/  MOV R3, UR5 ;  /* 0x0000000500037c02 */ /* 0x000fe20008000f00 */
[----:B------:R-:W-:Y:S01]  /*00e0*/  ULDC UR8, c[0x0][0x214] ;  /* 0x0000850000087ab9 */ /* 0x000fe20000000800 */
[----:B------:R-:W-:-:S04]  /*00f0*/  ISETP.NE.AND.EX P0, PT, RZ, UR9, PT, P0 ;  /* 0x00000009ff007c0c */ /* 0x000fc8000bf05300 */
[----:B------:R-:W4:Y:S01]  /*0100*/  @P1 LDG.E.64 R2, desc[UR6][R2.64] ;  /* 0x0000000602021981 */ /* 0x000f22000c1e1b00 */
[----:B0-----:R-:W-:-:S05]  /*0110*/  LOP3.LUT R19, R17, 0x1f, RZ, 0xc0, !PT ;  /* 0x0000001f11137812 */ /* 0x001fca00078ec0ff */
[----:B-1----:R-:W-:Y:S01]  /*0120*/  IMAD.WIDE.U32 R14, R19, 0x10, R14 ;  /* 0x00000010130e7825 */ /* 0x002fe200078e000e */
[----:B--2---:R0:W5:Y:S01]  /*0130*/  @P1 LDG.E.64 R12, desc[UR6][R28.64] ;  /* 0x000000061c0c1981 */ /* 0x004162000c1e1b00 */
[----:B------:R-:W-:-:S03]  /*0140*/  SHF.R.U32.HI R18, RZ, 0x5, R17 ;  /* 0x00000005ff127819 */ /* 0x000fc60000011611 */
[----:B------:R0:W5:Y:S04]  /*0150*/  @P0 LDG.E.128 R8, desc[UR6][R14.64] ;  /* 0x000000060e080981 */ /* 0x000168000c1e1d00 */
[----:B------:R0:W5:Y:S01]  /*0160*/  @P0 LDG.E.128 R4, desc[UR6][R14.64+0x200] ;  /* 0x000200060e040981 */ /* 0x000162000c1e1d00 */
[----:B---3--:R-:W-:-:S05]  /*0170*/  IMAD R18, R0, 0x4, R18 ;  /* 0x0000000400127824 */ /* 0x008fca00078e0212 */
        /* <DEDUP_REMOVED lines=27> */
[----:B------:R-:W-:Y:S01]  /*0330*/  @P1 IADD3.X R29, RZ, R13, RZ, P2, !PT ;  /* 0x0000000dff1d1210 */ /* 0x000fe200017fe4ff */
[----:B------:R-:W-:Y:S01]  /*0340*/  IMAD.HI.U32 R13, R17, -0x326172a9, RZ ;  /* 0xcd9e8d57110d7827 */ /* 0x000fe200078e00ff */
[----:B------:R-:W-:Y:S01]  /*0350*/  UIADD3 UR28, UR4, -0xe443238, URZ ;  /* 0xf1bbcdc8041c7890 */ /* 0x000fe2000fffe03f */
[----:B------:R-:W-:-:S02]  /*0360*/  @!P0 CS2R R4, SRZ ;  /* 0x0000000000048805 */ /* 0x000fc4000001ff00 */
[--C-:B------:R-:W-:Y:S01]  /*0370*/  SHF.R.U32.HI R16, RZ, 0x2, R29.reuse ;  /* 0x00000002ff107819 */ /* 0x100fe2000001161d */
[----:B------:R-:W-:Y:S01]  /*0380*/  UIADD3 UR29, UR5, -0x24c28bd8, URZ ;  /* 0xdb3d7428051d7890 */ /* 0x000fe2000fffe03f */
[----:B------:R-:W-:Y:S02]  /*0390*/  SHF.R.U64 R15, R28, 0x2, R29 ;  /* 0x000000021c0f7819 */ /* 0x000fe4000000121d */
[----:B------:R-:W-:Y:S02]  /*03a0*/  @!P0 CS2R R10, SRZ ;  /* 0x00000000000a8805 */ /* 0x000fe4000001ff00 */
[----:B------:R-:W-:Y:S02]  /*03b0*/  LOP3.LUT R13, R13, UR4, R16, 0x96, !PT ;  /* 0x000000040d0d7c12 */ /* 0x000fe4000f8e9610 */
[----:B------:R-:W-:Y:S02]  /*03c0*/  @!P0 CS2R R6, SRZ ;  /* 0x0000000000068805 */ /* 0x000fe4000001ff00 */
[----:B------:R-:W-:Y:S01]  /*03d0*/  PRMT R70, R8, 0x7632, R70 ;  /* 0x0000763208467816 */ /* 0x000fe20000000046 */
[----:B------:R-:W-:Y:S01]  /*03e0*/  IMAD.HI.U32 R0, R15, -0x2daee0ad, RZ ;  /* 0xd2511f530f007827 */ /* 0x000fe200078e00ff */
[----:B------:R-:W-:Y:S01]  /*03f0*/  PRMT R71, R9, 0x7632, R71 ;  /* 0x0000763209477816 */ /* 0x000fe20000000047 */
[----:B------:R-:W-:Y:S01]  /*0400*/  UIADD3 UR31, UR5, -0x695add53, URZ ;  /* 0x96a522ad051f7890 */ /* 0x000fe2000fffe03f */
[----:B------:R-:W-:Y:S01]  /*0410*/  PRMT R67, R5, 0x7632, R67 ;  /* 0x0000763205437816 */ /* 0x000fe20000000043 */
[----:B0-----:R-:W-:Y:S01]  /*0420*/  IMAD R2, R15, -0x2daee0ad, RZ ;  /* 0xd2511f530f027824 */ /* 0x001fe200078e02ff */
[----:B------:R-:W-:Y:S01]  /*0430*/  LOP3.LUT R0, R0, UR5, RZ, 0x3c, !PT ;  /* 0x0000000500007c12 */ /* 0x000fe2000f8e3cff */
[C---:B------:R-:W-:Y:S01]  /*0440*/  IMAD.HI.U32 R3, R13.reuse, -0x2daee0ad, RZ ;  /* 0xd2511f530d037827 */ /* 0x040fe200078e00ff */
[----:B------:R-:W-:Y:S01]  /*0450*/  UIADD3 UR30, UR4, -0x700cb87f, URZ ;  /* 0x8ff34781041e7890 */ /* 0x000fe2000fffe03f */
[----:B------:R-:W-:Y:S01]  /*0460*/  PRMT R68, R10, 0x7632, R68 ;  /* 0x000076320a447816 */ /* 0x000fe20000000044 */
[----:B------:R-:W-:Y:S01]  /*0470*/  ULDC.64 UR8, c[0x0][0x270] ;  /* 0x00009c0000087ab9 */ /* 0x000fe20000000a00 */
[----:B------:R-:W-:Y:S01]  /*0480*/  IMAD R13, R13, -0x2daee0ad, RZ ;  /* 0xd2511f530d0d7824 */ /* 0x000fe200078e02ff */
[----:B------:R-:W-:Y:S01]  /*0490*/  LOP3.LUT R12, R3, UR15, R2, 0x96, !PT ;  /* 0x0000000f030c7c12 */ /* 0x000fe2000f8e9602 */
[----:B------:R-:W-:Y:S01]  /*04a0*/  IMAD R2, R17, -0x326172a9, RZ ;  /* 0xcd9e8d5711027824 */ /* 0x000fe200078e02ff */
[----:B------:R-:W-:Y:S01]  /*04b0*/  PRMT R66, R4, 0x7632, R66 ;  /* 0x0000763204427816 */ /* 0x000fe20000000042 */
[----:B------:R-:W-:Y:S01]  /*04c0*/  IMAD.HI.U32 R3, R0, -0x326172a9, RZ ;  /* 0xcd9e8d5700037827 */ /* 0x000fe200078e00ff */
[----:B------:R-:W-:Y:S01]  /*04d0*/  PRMT R64, R6, 0x7632, R64 ;  /* 0x0000763206407816 */ /* 0x000fe20000000040 */
[----:B------:R-:W-:Y:S01]  /*04e0*/  HFMA2.MMA R72, -RZ, RZ, 0, 0 ;  /* 0x00000000ff487435 */ /* 0x000fe200000001ff */
[----:B------:R-:W-:Y:S01]  /*04f0*/  PRMT R69, R11, 0x7632, R69 ;  /* 0x000076320b457816 */ /* 0x000fe20000000045 */
[----:B------:R-:W-:Y:S01]  /*0500*/  IMAD R0, R0, -0x326172a9, RZ ;  /* 0xcd9e8d5700007824 */ /* 0x000fe200078e02ff */
[----:B------:R-:W-:Y:S01]  /*0510*/  LOP3.LUT R2, R3, UR14, R2, 0x96, !PT ;  /* 0x0000000e03027c12 */ /* 0x000fe2000f8e9602 */
[----:B------:R-:W-:Y:S01]  /*0520*/  IMAD.HI.U32 R29, R12, -0x326172a9, RZ ;  /* 0xcd9e8d570c1d7827 */ /* 0x000fe200078e00ff */
[----:B------:R-:W-:Y:S01]  /*0530*/  PRMT R65, R7, 0x7632, R65 ;  /* 0x0000763207417816 */ /* 0x000fe20000000041 */
[----:B------:R-:W-:Y:S01]  /*0540*/  BSSY B0, `(.L_x_5660) ;  /* 0x0000691000007945 */ /* 0x000fe20003800000 */
[----:B------:R-:W-:Y:S01]  /*0550*/  UISETP.NE.U32.AND UP0, UPT, UR8, URZ, UPT ;  /* 0x0000003f0800728c */ /* 0x000fe2000bf05070 */
[C---:B------:R-:W-:Y:S01]  /*0560*/  IMAD.HI.U32 R14, R2.reuse, -0x2daee0ad, RZ ;  /* 0xd2511f53020e7827 */ /* 0x040fe200078e00ff */
[----:B------:R-:W-:Y:S01]  /*0570*/  LOP3.LUT R0, R29, UR16, R0, 0x96, !PT ;  /* 0x000000101d007c12 */ /* 0x000fe2000f8e9600 */
[----:B------:R-:W-:Y:S01]  /*0580*/  ULDC.U8 UR8, c[0x0][0x2a0] ;  /* 0x0000a80000087ab9 */ /* 0x000fe20000000000 */
[----:B------:R-:W-:Y:S01]  /*0590*/  SHF.L.U32 R7, R7, 0x10, RZ ;  /* 0x0000001007077819 */ /* 0x000fe200000006ff */
[----:B------:R-:W-:Y:S01]  /*05a0*/  IMAD R2, R2, -0x2daee0ad, RZ ;  /* 0xd2511f5302027824 */ /* 0x000fe200078e02ff */
[----:B------:R-:W-:Y:S01]  /*05b0*/  LOP3.LUT R13, R14, UR17, R13, 0x96, !PT ;  /* 0x000000110e0d7c12 */ /* 0x000fe2000f8e960d */
[----:B------:R-:W-:Y:S01]  /*05c0*/  IMAD.HI.U32 R3, R0, -0x2daee0ad, RZ ;  /* 0xd2511f5300037827 */ /* 0x000fe200078e00ff */
[----:B------:R-:W-:Y:S01]  /*05d0*/  LOP3.LUT R61, R28, 0x3, RZ, 0xc0, !PT ;  /* 0x000000031c3d7812 */ /* 0x000fe200078ec0ff */
        /* <DEDUP_REMOVED lines=12> */
[----:B------:R-:W-:-:S02]  /*06a0*/  UISETP.NE.AND UP1, UPT, UR8, URZ, UPT ;  /* 0x0000003f0800728c */ /* 0x000fc4000bf25270 */
[----:B------:R-:W-:Y:S01]  /*06b0*/  IMAD R0, R0, -0x2daee0ad, RZ ;  /* 0xd2511f5300007824 */ /* 0x000fe200078e02ff */
[----:B------:R-:W-:Y:S01]  /*06c0*/  LOP3.LUT R13, R14, UR20, R13, 0x96, !PT ;  /* 0x000000140e0d7c12 */ /* 0x000fe2000f8e960d */
[C---:B------:R-:W-:Y:S01]  /*06d0*/  IMAD.HI.U32 R29, R3.reuse, -0x2daee0ad, RZ ;  /* 0xd2511f53031d7827 */ /* 0x040fe200078e00ff */
[----:B------:R-:W-:Y:S01]  /*06e0*/  ULDC UR11, c[0x0][0x2d8] ;  /* 0x0000b600000b7ab9 */ /* 0x000fe20000000800 */
        /* <DEDUP_REMOVED lines=16> */
[----:B------:R-:W-:-:S03]  /*07f0*/  SHF.L.U32 R13, R9, 0x10, RZ ;  /* 0x00000010090d7819 */ /* 0x000fc600000006ff */
[----:B------:R-:W-:Y:S01]  /*0800*/  IMAD.U32 R14, R8, 0x10000, RZ ;  /* 0x00010000080e7824 */ /* 0x000fe200078e00ff */
[----:B------:R-:W-:Y:S01]  /*0810*/  LOP3.LUT R30, R30, UR27, R3, 0x96, !PT ;  /* 0x0000001b1e1e7c12 */ /* 0x000fe2000f8e9603 */
[----:B------:R-:W-:Y:S02]  /*0820*/  IMAD R3, R12, -0x326172a9, RZ ;  /* 0xcd9e8d570c037824 */ /* 0x000fe400078e02ff */
[----:B------:R-:W-:-:S04]  /*0830*/  IMAD.HI.U32 R8, R2, -0x326172a9, RZ ;  /* 0xcd9e8d5702087827 */ /* 0x000fc800078e00ff */
[----:B------:R-:W-:Y:S01]  /*0840*/  IMAD R2, R2, -0x326172a9, RZ ;  /* 0xcd9e8d5702027824 */ /* 0x000fe200078e02ff */
[----:B------:R-:W-:Y:S01]  /*0850*/  LOP3.LUT R3, R8, UR26, R3, 0x96, !PT ;  /* 0x0000001a08037c12 */ /* 0x000fe2000f8e9603 */
[----:B------:R-:W-:Y:S01]  /*0860*/  IMAD.HI.U32 R9, R30, -0x326172a9, RZ ;  /* 0xcd9e8d571e097827 */ /* 0x000fe200078e00ff */
[----:B------:R-:W-:-:S03]  /*0870*/  SHF.L.U32 R8, R5, 0x10, RZ ;  /* 0x0000001005087819 */ /* 0x000fc600000006ff */
[----:B------:R-:W-:Y:S01]  /*0880*/  IMAD.WIDE.U32 R44, R3, -0x2daee0ad, RZ ;  /* 0xd2511f53032c7825 */ /* 0x000fe200078e00ff */
[----:B------:R-:W-:-:S03]  /*0890*/  LOP3.LUT R60, R9, UR28, R2, 0x96, !PT ;  /* 0x0000001c093c7c12 */ /* 0x000fc6000f8e9602 */
[----:B------:R-:W-:Y:S02]  /*08a0*/  IMAD R9, R0, -0x2daee0ad, RZ ;  /* 0xd2511f5300097824 */ /* 0x000fe400078e02ff */
[----:B------:R-:W-:-:S03]  /*08b0*/  IMAD.HI.U32 R5, R60, -0x2daee0ad, RZ ;  /* 0xd2511f533c057827 */ /* 0x000fc600078e00ff */
[----:B------:R-:W-:Y:S01]  /*08c0*/  LOP3.LUT R2, R45, UR29, R9, 0x96, !PT ;  /* 0x0000001d2d027c12 */ /* 0x000fe2000f8e9609 */
[----:B------:R-:W-:Y:S01]  /*08d0*/  IMAD R29, R30, -0x326172a9, RZ ;  /* 0xcd9e8d571e1d7824 */ /* 0x000fe200078e02ff */
[----:B------:R-:W-:Y:S01]  /*08e0*/  LOP3.LUT R44, R5, UR31, R44, 0x96, !PT ;  /* 0x0000001f052c7c12 */ /* 0x000fe2000f8e962c */
[----:B------:R-:W-:Y:S01]  /*08f0*/  IMAD.U32 R12, R10, 0x10000, RZ ;  /* 0x000100000a0c7824 */ /* 0x000fe200078e00ff */
[----:B------:R-:W-:Y:S01]  /*0900*/  SHF.L.U32 R10, R11, 0x10, RZ ;  /* 0x000000100b0a7819 */ /* 0x000fe200000006ff */
[----:B------:R-:W-:-:S04]  /*0910*/  IMAD.WIDE.U32 R2, R2, -0x326172a9, RZ ;  /* 0xcd9e8d5702027825 */ /* 0x000fc800078e00ff */
[----:B------:R-:W-:Y:S01]  /*0920*/  IMAD.U32 R9, R6, 0x10000, RZ ;  /* 0x0001000006097824 */ /* 0x000fe200078e00ff */
[----:B------:R-:W-:Y:S01]  /*0930*/  LOP3.LUT R5, R3, UR30, R29, 0x96, !PT ;  /* 0x0000001e03057c12 */ /* 0x000fe2000f8e961d */
[----:B------:R-:W-:Y:S02]  /*0940*/  IMAD.U32 R11, R4, 0x10000, RZ ;  /* 0x00010000040b7824 */ /* 0x000fe400078e00ff */
[----:B------:R-:W-:Y:S02]  /*0950*/  IMAD.MOV.U32 R6, RZ, RZ, R2 ;  /* 0x000000ffff067224 */ /* 0x000fe400078e0002 */
[----:B------:R-:W-:Y:S02]  /*0960*/  IMAD.U32 R70, R70, 0x10000, RZ ;  /* 0x0001000046467824 */ /* 0x000fe400078e00ff */
[----:B------:R-:W-:Y:S02]  /*0970*/  IMAD.U32 R68, R68, 0x10000, RZ ;  /* 0x0001000044447824 */ /* 0x000fe400078e00ff */
[----:B------:R-:W-:-:S02]  /*0980*/  IMAD.U32 R66, R66, 0x10000, RZ ;  /* 0x0001000042427824 */ /* 0x000fc400078e00ff */
        /* <DEDUP_REMOVED lines=26> */
.L_x_5774:
[----:B0-----:R-:W0:Y:S01]  /*0b30*/  LDC.64 R40, c[0x0][0x230] ;  /* 0x00008c00ff287b82 */ /* 0x001e220000000a00 */
        /* <DEDUP_REMOVED lines=17> */
[----:B------:R0:W5:Y:S04]  /*0c50*/  @P1 LDG.E.128 R36, desc[UR6][R24.64] ;  /* 0x0000000618241981 */ /* 0x000168000c1e1d00 */
[----:B------:R0:W5:Y:S01]  /*0c60*/  @P1 LDG.E.128 R32, desc[UR6][R24.64+0x10] ;  /* 0x0000100618201981 */ /* 0x000162000c1e1d00 */
[C---:B------:R-:W-:Y:S02]  /*0c70*/  ISETP.NE.AND P0, PT, R61.reuse, 0x1, PT ;  /* 0x000000013d00780c */ /* 0x040fe40003f05270 */
[----:B------:R-:W-:Y:S01]  /*0c80*/  PLOP3.LUT P2, PT, PT, PT, UP0, 0x80, 0x0 ;  /* 0x000000000000781c */ /* 0x000fe20003f4f008 */
[----:B------:R-:W-:Y:S01]  /*0c90*/  BSSY B1, `(.L_x_5661) ;  /* 0x000000e000017945 */ /* 0x000fe20003800000 */
[----:B------:R-:W-:Y:S02]  /*0ca0*/  MOV R80, 0x3f800000 ;  /* 0x3f80000000507802 */ /* 0x000fe40000000f00 */
[----:B------:R-:W-:-:S09]  /*0cb0*/  IADD3 R30, R61, 0x1, RZ ;  /* 0x000000013d1e7810 */ /* 0x000fd20007ffe0ff */
[----:B--2---:R-:W-:Y:S01]  /*0cc0*/  @P2 IMAD.U32 R80, R26, 0x10000, RZ ;  /* 0x000100001a502824 */ /* 0x004fe200078e00ff */
        /* <DEDUP_REMOVED lines=9> */
.L_x_5662:
[----:B------:R-:W-:-:S07]  /*0d60*/  MOV R56, R6 ;  /* 0x0000000600387202 */ /* 0x000fce0000000f00 */
.L_x_5663:
[----:B------:R-:W-:Y:S05]  /*0d70*/  BSYNC B1 ;  /* 0x0000000000017941 */ /* 0x000fea0003800000 */
.L_x_5661:
        /* <DEDUP_REMOVED lines=16> */
.L_x_5667:
[----:B------:R-:W-:Y:S05]  /*0e80*/  BSYNC B2 ;  /* 0x0000000000027941 */ /* 0x000fea0003800000 */
.L_x_5666:
        /* <DEDUP_REMOVED lines=43> */
.L_x_5665:
[----:B------:R-:W-:Y:S05]  /*1140*/  BSYNC B1 ;  /* 0x0000000000017941 */ /* 0x000fea0003800000 */
.L_x_5664:
[----:B------:R-:W0:Y:S01]  /*1150*/  LDC R81, c[0x0][0x298] ;  /* 0x0000a600ff517b82 */ /* 0x000e220000000800 */
[----:B------:R-:W-:Y:S01]  /*1160*/  HFMA2.MMA R83, -RZ, RZ, 0.1171875, 0 ;  /* 0x2f800000ff537435 */ /* 0x000fe200000001ff */
[----:B------:R-:W-:Y:S01]  /*1170*/  I2FP.F32.U32 R24, R56 ;  /* 0x0000003800187245 */ /* 0x000fe20000201000 */
[----:B-----5:R-:W-:Y:S01]  /*1180*/  IMAD.U32 R27, R20, 0x10000, RZ ;  /* 0x00010000141b7824 */ /* 0x020fe200078e00ff */
[----:B------:R-:W-:Y:S01]  /*1190*/  ISETP.NE.U32.AND P0, PT, R40, RZ, PT ;  /* 0x000000ff2800720c */ /* 0x000fe20003f05070 */
[----:B------:R-:W-:Y:S01]  /*11a0*/  BSSY B1, `(.L_x_5668) ;  /* 0x0000017000017945 */ /* 0x000fe20003800000 */
[----:B------:R-:W-:Y:S02]  /*11b0*/  ISETP.NE.AND P2, PT, R30, 0x1, PT ;  /* 0x000000011e00780c */ /* 0x000fe40003f45270 */
[----:B------:R-:W1:Y:S01]  /*11c0*/  LDC R82, c[0x0][0x294] ;  /* 0x0000a500ff527b82 */ /* 0x000e620000000800 */
[----:B------:R-:W-:Y:S02]  /*11d0*/  ISETP.NE.AND.EX P0, PT, R41, RZ, PT, P0 ;  /* 0x000000ff2900720c */ /* 0x000fe40003f05300 */
[----:B------:R-:W-:Y:S01]  /*11e0*/  FFMA.FTZ R25, R24, R83, 1.1641532182693481445e-10 ;  /* 0x2f00000018197423 */ /* 0x000fe20000010053 */
[----:B------:R-:W-:Y:S01]  /*11f0*/  FMUL.FTZ R24, R27, R80 ;  /* 0x000000501b187220 */ /* 0x000fe20000410000 */
[----:B------:R-:W-:-:S03]  /*1200*/  PRMT R29, R20, 0x7632, R29 ;  /* 0x00007632141d7816 */ /* 0x000fc6000000001d */
[----:B0-----:R-:W-:Y:S01]  /*1210*/  FMUL.FTZ R24, R24, R81 ;  /* 0x0000005118187220 */ /* 0x001fe20000410000 */
[----:B-1----:R-:W-:-:S04]  /*1220*/  FSETP.GTU.FTZ.AND P3, PT, R25, R82, PT ;  /* 0x000000521900720b */ /* 0x002fc80003f7c000 */
[----:B------:R-:W-:Y:S02]  /*1230*/  FSEL R28, R24, RZ, !P3 ;  /* 0x000000ff181c7208 */ /* 0x000fe40005800000 */
[----:B------:R-:W-:Y:S02]  /*1240*/  P2R R62, PR, RZ, 0x8 ;  /* 0x00000008ff3e7803 */ /* 0x000fe40000000000 */
[----:B------:R-:W-:Y:S01]  /*1250*/  IADD3 R24, R30, 0x1, RZ ;  /* 0x000000011e187810 */ /* 0x000fe20007ffe0ff */
        /* <DEDUP_REMOVED lines=10> */
.L_x_5669:
[----:B------:R-:W-:-:S07]  /*1300*/  MOV R20, R6 ;  /* 0x0000000600147202 */ /* 0x000fce0000000f00 */
.L_x_5670:
[----:B------:R-:W-:Y:S05]  /*1310*/  BSYNC B1 ;  /* 0x0000000000017941 */ /* 0x000fea0003800000 */
.L_x_5668:
        /* <DEDUP_REMOVED lines=16> */
.L_x_5674:
[----:B------:R-:W-:Y:S05]  /*1420*/  BSYNC B2 ;  /* 0x0000000000027941 */ /* 0x000fea0003800000 */
.L_x_5673:
        /* <DEDUP_REMOVED lines=43> */
.L_x_5672:
[----:B------:R-:W-:Y:S05]  /*16e0*/  BSYNC B1 ;  /* 0x0000000000017941 */ /* 0x000fea0003800000 */
.L_x_5671:
        /* <DEDUP_REMOVED lines=21> */
.L_x_5676:
[----:B------:R-:W-:-:S07]  /*1840*/  IMAD.MOV.U32 R20, RZ, RZ, R6 ;  /* 0x000000ffff147224 */ /* 0x000fce00078e0006 */
.L_x_5677:
[----:B------:R-:W-:Y:S05]  /*1850*/  BSYNC B1 ;  /* 0x0000000000017941 */ /* 0x000fea0003800000 */
.L_x_5675:
        /* <DEDUP_REMOVED lines=16> */
.L_x_5681:
[----:B------:R-:W-:Y:S05]  /*1960*/  BSYNC B2 ;  /* 0x0000000000027941 */ /* 0x000fea0003800000 */
.L_x_5680:
        /* <DEDUP_REMOVED lines=43> */
.L_x_5679:
[----:B------:R-:W-:Y:S05]  /*1c20*/  BSYNC B1 ;  /* 0x0000000000017941 */ /* 0x000fea0003800000 */
.L_x_5678:
[----:B------:R-:W-:Y:S01]  /*1c30*/  I2FP.F32.U32 R20, R20 ;  /* 0x0000001400147245 */ /* 0x000fe20000201000 */
[C---:B------:R-:W-:Y:S01]  /*1c40*/  IMAD.U32 R27, R21.reuse, 0x10000, RZ ;  /* 0x00010000151b7824 */ /* 0x040fe200078e00ff */
[----:B------:R-:W-:Y:S01]  /*1c50*/  ISETP.NE.AND P2, PT, R26, 0x1, PT ;  /* 0x000000011a00780c */ /* 0x000fe20003f45270 */
[----:B------:R-:W-:Y:S01]  /*1c60*/  BSSY B1, `(.L_x_5682) ;  /* 0x0000014000017945 */ /* 0x000fe20003800000 */
[----:B------:R-:W-:Y:S01]  /*1c70*/  PRMT R31, R21, 0x7632, R31 ;  /* 0x00007632151f7816 */ /* 0x000fe2000000001f */
        /* <DEDUP_REMOVED lines=17> */
.L_x_5683:
[----:B------:R-:W-:-:S07]  /*1d90*/  MOV R58, R6 ;  /* 0x00000006003a7202 */ /* 0x000fce0000000f00 */
.L_x_5684:
[----:B------:R-:W-:Y:S05]  /*1da0*/  BSYNC B1 ;  /* 0x0000000000017941 */ /* 0x000fea0003800000 */
.L_x_5682:
        /* <DEDUP_REMOVED lines=16> */
.L_x_5688:
[----:B------:R-:W-:Y:S05]  /*1eb0*/  BSYNC B2 ;  /* 0x0000000000027941 */ /* 0x000fea0003800000 */
.L_x_5687:
        /* <DEDUP_REMOVED lines=43> */
.L_x_5686:
[----:B------:R-:W-:Y:S05]  /*2170*/  BSYNC B1 ;  /* 0x0000000000017941 */ /* 0x000fea0003800000 */
.L_x_5685:
        /* <DEDUP_REMOVED lines=20> */
.L_x_5690:
[----:B------:R-:W-:-:S07]  /*22c0*/  IMAD.MOV.U32 R58, RZ, RZ, R6 ;  /* 0x000000ffff3a7224 */ /* 0x000fce00078e0006 */
.L_x_5691:
[----:B------:R-:W-:Y:S05]  /*22d0*/  BSYNC B1 ;  /* 0x0000000000017941 */ /* 0x000fea0003800000 */
.L_x_5689:
        /* <DEDUP_REMOVED lines=16> */
.L_x_5695:
[----:B------:R-:W-:Y:S05]  /*23e0*/  BSYNC B2 ;  /* 0x0000000000027941 */ /* 0x000fea0003800000 */
.L_x_5694:
        /* <DEDUP_REMOVED lines=43> */
.L_x_5693:
[----:B------:R-:W-:Y:S05]  /*26a0*/  BSYNC B1 ;  /* 0x0000000000017941 */ /* 0x000fea0003800000 */
.L_x_5692:
[----:B------:R-:W-:Y:S01]  /*26b0*/  I2FP.F32.U32 R20, R58 ;  /* 0x0000003a00147245 */ /* 0x000fe20000201000 */
[----:B------:R-:W-:Y:S01]  /*26c0*/  IMAD.U32 R25, R22, 0x10000, RZ ;  /* 0x0001000016197824 */ /* 0x000fe200078e00ff */
        /* <DEDUP_REMOVED lines=19> */
.L_x_5697:
[----:B------:R-:W-:-:S07]  /*2800*/  MOV R25, R6 ;  /* 0x0000000600197202 */ /* 0x000fce0000000f00 */
.L_x_5698:
[----:B------:R-:W-:Y:S05]  /*2810*/  BSYNC B1 ;  /* 0x0000000000017941 */ /* 0x000fea0003800000 */
.L_x_5696:
        /* <DEDUP_REMOVED lines=16> */
.L_x_5702:
[----:B------:R-:W-:Y:S05]  /*2920*/  BSYNC B2 ;  /* 0x0000000000027941 */ /* 0x000fea0003800000 */
.L_x_5701:
        /* <DEDUP_REMOVED lines=43> */
.L_x_5700:
[----:B------:R-:W-:Y:S05]  /*2be0*/  BSYNC B1 ;  /* 0x0000000000017941 */ /* 0x000fea0003800000 */
.L_x_5699:
        /* <DEDUP_REMOVED lines=20> */
.L_x_5704:
[----:B------:R-:W-:-:S07]  /*2d30*/  IMAD.MOV.U32 R22, RZ, RZ, R6 ;  /* 0x000000ffff167224 */ /* 0x000fce00078e0006 */
.L_x_5705:
[----:B------:R-:W-:Y:S05]  /*2d40*/  BSYNC B1 ;  /* 0x0000000000017941 */ /* 0x000fea0003800000 */
.L_x_5703:
        /* <DEDUP_REMOVED lines=16> */
.L_x_5709:
[----:B------:R-:W-:Y:S05]  /*2e50*/  BSYNC B2 ;  /* 0x0000000000027941 */ /* 0x000fea0003800000 */
.L_x_5708:
        /* <DEDUP_REMOVED lines=43> */
.L_x_5707:
[----:B------:R-:W-:Y:S05]  /*3110*/  BSYNC B1 ;  /* 0x0000000000017941 */ /* 0x000fea0003800000 */
.L_x_5706:
[----:B------:R-:W-:Y:S01]  /*3120*/  I2FP.F32.U32 R20, R22 ;  /* 0x0000001600147245 */ /* 0x000fe20000201000 */
[----:B------:R-:W-:Y:S01]  /*3130*/  IMAD.U32 R27, R23, 0x10000, RZ ;  /* 0x00010000171b7824 */ /* 0x000fe200078e00ff */
[C---:B------:R-:W-:Y:S01]  /*3140*/  ISETP.NE.AND P6, PT, R56.reuse, 0x1, PT ;  /* 0x000000013800780c */ /* 0x040fe20003fc5270 */
[----:B------:R-:W-:Y:S01]  /*3150*/  BSSY B1, `(.L_x_5710) ;  /* 0x0000013000017945 */ /* 0x000fe20003800000 */
[----:B------:R-:W-:Y:S01]  /*3160*/  IADD3 R61, R56, 0x1, RZ ;  /* 0x00000001383d7810 */ /* 0x000fe20007ffe0ff */
[----:B------:R-:W-:Y:S01]  /*3170*/  FFMA.FTZ R21, R20, R83, 1.1641532182693481445e-10 ;  /* 0x2f00000014157423 */ /* 0x000fe20000010053 */
[----:B------:R-:W-:Y:S01]  /*3180*/  FMUL.FTZ R20, R27, R80 ;  /* 0x000000501b147220 */ /* 0x000fe20000410000 */
[----:B------:R-:W-:-:S03]  /*3190*/  PRMT R27, R23, 0x7632, R27 ;  /* 0x00007632171b7816 */ /* 0x000fc6000000001b */
        /* <DEDUP_REMOVED lines=13> */
.L_x_5711:
[----:B------:R-:W-:-:S07]  /*3270*/  MOV R76, R6 ;  /* 0x00000006004c7202 */ /* 0x000fce0000000f00 */
.L_x_5712:
[----:B------:R-:W-:Y:S05]  /*3280*/  BSYNC B1 ;  /* 0x0000000000017941 */ /* 0x000fea0003800000 */
.L_x_5710:
        /* <DEDUP_REMOVED lines=18> */
.L_x_5716:
[----:B------:R-:W-:Y:S05]  /*33b0*/  BSYNC B2 ;  /* 0x0000000000027941 */ /* 0x000fea0003800000 */
.L_x_5715:
        /* <DEDUP_REMOVED lines=43> */
.L_x_5714:
[----:B------:R-:W-:Y:S05]  /*3670*/  BSYNC B1 ;  /* 0x0000000000017941 */ /* 0x000fea0003800000 */
.L_x_5713:
[----:B------:R-:W0:Y:S01]  /*3680*/  LDC.64 R56, c[0x0][0x238] ;  /* 0x00008e00ff387b82 */ /* 0x000e220000000a00 */
[----:B------:R-:W-:Y:S02]  /*3690*/  I2FP.F32.U32 R20, R76 ;  /* 0x0000004c00147245 */ /* 0x000fe40000201000 */
[----:B------:R-:W-:Y:S02]  /*36a0*/  ISETP.NE.AND P6, PT, R62, RZ, PT ;  /* 0x000000ff3e00720c */ /* 0x000fe40003fc5270 */
[----:B------:R-:W-:Y:S01]  /*36b0*/  SEL R78, RZ, 0x10000, P5 ;  /* 0x00010000ff4e7807 */ /* 0x000fe20002800000 */
[----:B------:R-:W-:Y:S01]  /*36c0*/  FFMA.FTZ R21, R20, R83, 1.1641532182693481445e-10 ;  /* 0x2f00000014157423 */ /* 0x000fe20000010053 */
[----:B------:R-:W-:Y:S01]  /*36d0*/  SEL R62, RZ, 0x1, P2 ;  /* 0x00000001ff3e7807 */ /* 0x000fe20001000000 */
[----:B------:R-:W1:Y:S01]  /*36e0*/  LDC.64 R58, c[0x0][0x240] ;  /* 0x00009000ff3a7b82 */ /* 0x000e620000000a00 */
[----:B------:R-:W-:Y:S02]  /*36f0*/  ISETP.NE.AND P5, PT, R63, RZ, PT ;  /* 0x000000ff3f00720c */ /* 0x000fe40003fa5270 */
[----:B------:R-:W-:Y:S01]  /*3700*/  ISETP.NE.AND P2, PT, R75, RZ, PT ;  /* 0x000000ff4b00720c */ /* 0x000fe20003f45270 */
[----:B------:R-:W-:Y:S01]  /*3710*/  IMAD.WIDE.U32 R62, R62, 0x1000000, RZ ;  /* 0x010000003e3e7825 */ /* 0x000fe200078e00ff */
[----:B------:R-:W-:-:S02]  /*3720*/  SEL R20, RZ, 0x1, P5 ;  /* 0x00000001ff147807 */ /* 0x000fc40002800000 */
[----:B------:R-:W-:Y:S02]  /*3730*/  SEL R22, RZ, 0x1, P2 ;  /* 0x00000001ff167807 */ /* 0x000fe40001000000 */
[----:B------:R-:W-:Y:S02]  /*3740*/  SHF.L.U32 R27, R27, 0x10, RZ ;  /* 0x000000101b1b7819 */ /* 0x000fe400000006ff */
[----:B------:R-:W-:Y:S01]  /*3750*/  FSETP.GTU.FTZ.AND P2, PT, R21, R82, PT ;  /* 0x000000521500720b */ /* 0x000fe20003f5c000 */
[----:B------:R-:W-:Y:S01]  /*3760*/  IMAD.WIDE.U32 R22, R22, 0x10000, RZ ;  /* 0x0001000016167825 */ /* 0x000fe200078e00ff */
[----:B------:R-:W-:-:S03]  /*3770*/  SEL R77, RZ, 0x100, P4 ;  /* 0x00000100ff4d7807 */ /* 0x000fc60002000000 */
[----:B------:R-:W-:Y:S01]  /*3780*/  FMUL.FTZ R76, R27, R80 ;  /* 0x000000501b4c7220 */ /* 0x000fe20000410000 */
[----:B------:R-:W-:Y:S01]  /*3790*/  SEL R79, RZ, 0x1000000, P2 ;  /* 0x01000000ff4f7807 */ /* 0x000fe20001000000 */
[----:B------:R-:W-:Y:S01]  /*37a0*/  IMAD.WIDE.U32 R20, R20, 0x100, RZ ;  /* 0x0000010014147825 */ /* 0x000fe200078e00ff */
[----:B------:R-:W-:-:S03]  /*37b0*/  SEL R75, RZ, 0x1, P6 ;  /* 0x00000001ff4b7807 */ /* 0x000fc60003000000 */
[----:B------:R-:W-:Y:S01]  /*37c0*/  FMUL.FTZ R27, R76, R81 ;  /* 0x000000514c1b7220 */ /* 0x000fe20000410000 */
[----:B------:R-:W-:Y:S02]  /*37d0*/  LOP3.LUT R77, R77, R79, R78, 0xfe, !PT ;  /* 0x0000004f4d4d7212 */ /* 0x000fe400078efe4e */
[----:B------:R-:W-:Y:S02]  /*37e0*/  LOP3.LUT R22, R20, R62, R22, 0xfe, !PT ;  /* 0x0000003e14167212 */ /* 0x000fe400078efe16 */
[----:B------:R-:W-:Y:S02]  /*37f0*/  SEL R62, RZ, 0x1, P3 ;  /* 0x00000001ff3e7807 */ /* 0x000fe40001800000 */
[----:B------:R-:W-:Y:S02]  /*3800*/  FSEL R27, R27, RZ, !P2 ;  /* 0x000000ff1b1b7208 */ /* 0x000fe40005000000 */
[----:B------:R-:W-:Y:S01]  /*3810*/  LOP3.LUT R22, R22, R75, RZ, 0xfc, !PT ;  /* 0x0000004b16167212 */ /* 0x000fe200078efcff */
[C---:B------:R-:W-:Y:S01]  /*3820*/  VIADD R75, R74.reuse, 0x20 ;  /* 0x000000204a4b7836 */ /* 0x040fe20000000000 */
[----:B------:R-:W-:Y:S01]  /*3830*/  LOP3.LUT R63, R63, R77, R62, 0xfe, !PT ;  /* 0x0000004d3f3f7212 */ /* 0x000fe200078efe3e */
[----:B------:R-:W-:Y:S01]  /*3840*/  @P0 FADD.FTZ R27, R35, R27 ;  /* 0x0000001b231b0221 */ /* 0x000fe20000010000 */
[C---:B0-----:R-:W-:Y:S01]  /*3850*/  LEA R76, P3, R74.reuse, R56, 0x5 ;  /* 0x000000384a4c7211 */ /* 0x041fe200078628ff */
[----:B------:R-:W-:Y:S01]  /*3860*/  IMAD.WIDE.U32 R42, R75, 0x10, R42 ;  /* 0x000000104b2a7825 */ /* 0x000fe200078e002a */
[----:B-1----:R-:W-:-:S02]  /*3870*/  LEA R20, P2, R74, R58, 0x3 ;  /* 0x0000003a4a147211 */ /* 0x002fc400078418ff */
[C---:B------:R-:W-:Y:S02]  /*3880*/  LEA.HI.X R77, R74.reuse, R57, RZ, 0x5, P3 ;  /* 0x000000394a4d7211 */ /* 0x040fe400018f2cff */
[----:B------:R-:W-:Y:S02]  /*3890*/  LOP3.LUT R23, R21, R63, R23, 0xfe, !PT ;  /* 0x0000003f15177212 */ /* 0x000fe400078efe17 */
[----:B------:R-:W-:Y:S01]  /*38a0*/  LEA.HI.X R21, R74, R59, RZ, 0x3, P2 ;  /* 0x0000003b4a157211 */ /* 0x000fe200010f1cff */
[----:B------:R0:W-:Y:S01]  /*38b0*/  STG.E.128 desc[UR6][R76.64], R28 ;  /* 0x0000001c4c007986 */ /* 0x0001e2000c101d06 */
[----:B------:R-:W-:-:S03]  /*38c0*/  @P1 LEA R62, P4, R75, R40, 0x5 ;  /* 0x000000284b3e1211 */ /* 0x000fc600078828ff */
[----:B------:R0:W-:Y:S01]  /*38d0*/  STG.E.128 desc[UR6][R76.64+0x10], R24 ;  /* 0x000010184c007986 */ /* 0x0001e2000c101d06 */
[----:B------:R-:W-:-:S03]  /*38e0*/  @P1 LEA.HI.X R63, R75, R41, RZ, 0x5, P4 ;  /* 0x000000294b3f1211 */ /* 0x000fc600020f2cff */
[----:B------:R0:W-:Y:S04]  /*38f0*/  STG.E.64 desc[UR6][R20.64], R22 ;  /* 0x0000001614007986 */ /* 0x0001e8000c101b06 */
[----:B------:R-:W5:Y:S04]  /*3900*/  LDG.E.128 R40, desc[UR6][R42.64] ;  /* 0x000000062a287981 */ /* 0x000f68000c1e1d00 */
        /* <DEDUP_REMOVED lines=14> */
.L_x_5718:
[----:B------:R-:W-:-:S07]  /*39f0*/  MOV R76, R6 ;  /* 0x00000006004c7202 */ /* 0x000fce0000000f00 */
.L_x_5719:
[----:B------:R-:W-:Y:S05]  /*3a00*/  BSYNC B1 ;  /* 0x0000000000017941 */ /* 0x000fea0003800000 */
.L_x_5717:
        /* <DEDUP_REMOVED lines=16> */
.L_x_5723:
[----:B------:R-:W-:Y:S05]  /*3b10*/  BSYNC B2 ;  /* 0x0000000000027941 */ /* 0x000fea0003800000 */
.L_x_5722:
        /* <DEDUP_REMOVED lines=42> */
[----:B------:R-:W-:-:S07]  /*3dc0*/  LOP3.LUT R44, R61, UR31, R20, 0x96, !PT ;  /* 0x0000001f3d2c7c12 */ /* 0x000fce000f8e9614 */
.L_x_5721:
[----:B------:R-:W-:Y:S05]  /*3dd0*/  BSYNC B1 ;  /* 0x0000000000017941 */ /* 0x000fea0003800000 */
.L_x_5720:
[----:B------:R-:W-:Y:S01]  /*3de0*/  I2FP.F32.U32 R20, R76 ;  /* 0x0000004c00147245 */ /* 0x000fe20000201000 */
[----:B------:R-:W-:Y:S01]  /*3df0*/  BSSY B1, `(.L_x_5724) ;  /* 0x0000016000017945 */ /* 0x000fe20003800000 */
[----:B-----5:R-:W-:Y:S01]  /*3e00*/  SHF.L.U32 R23, R40, 0x10, RZ ;  /* 0x0000001028177819 */ /* 0x020fe200000006ff */
[C---:B------:R-:W-:Y:S01]  /*3e10*/  VIADD R61, R78.reuse, 0x1 ;  /* 0x000000014e3d7836 */ /* 0x040fe20000000000 */
[----:B------:R-:W-:Y:S01]  /*3e20*/  ISETP.NE.AND P1, PT, R78, 0x1, PT ;  /* 0x000000014e00780c */ /* 0x000fe20003f25270 */
[----:B------:R-:W-:Y:S01]  /*3e30*/  FFMA.FTZ R21, R20, R83, 1.1641532182693481445e-10 ;  /* 0x2f00000014157423 */ /* 0x000fe20000010053 */
[----:B------:R-:W-:Y:S01]  /*3e40*/  PRMT R40, R40, 0x7632, R40 ;  /* 0x0000763228287816 */ /* 0x000fe20000000028 */
        /* <DEDUP_REMOVED lines=15> */
.L_x_5725:
[----:B------:R-:W-:-:S07]  /*3f40*/  IMAD.MOV.U32 R21, RZ, RZ, R6 ;  /* 0x000000ffff157224 */ /* 0x000fce00078e0006 */
.L_x_5726:
[----:B------:R-:W-:Y:S05]  /*3f50*/  BSYNC B1 ;  /* 0x0000000000017941 */ /* 0x000fea0003800000 */
.L_x_5724:
        /* <DEDUP_REMOVED lines=16> */
.L_x_5730:
[----:B------:R-:W-:Y:S05]  /*4060*/  BSYNC B2 ;  /* 0x0000000000027941 */ /* 0x000fea0003800000 */
.L_x_5729:
        /* <DEDUP_REMOVED lines=43> */
.L_x_5728:
[----:B------:R-:W-:Y:S05]  /*4320*/  BSYNC B1 ;  /* 0x0000000000017941 */ /* 0x000fea0003800000 */
.L_x_5727:
[----:B------:R-:W-:Y:S01]  /*4330*/  I2FP.F32.U32 R22, R21 ;  /* 0x0000001500167245 */ /* 0x000fe20000201000 */
[----:B------:R-:W-:Y:S01]  /*4340*/  IMAD.U32 R23, R40, 0x10000, RZ ;  /* 0x0001000028177824 */ /* 0x000fe200078e00ff */
[C---:B------:R-:W-:Y:S01]  /*4350*/  ISETP.NE.AND P1, PT, R61.reuse, 0x1, PT ;  /* 0x000000013d00780c */ /* 0x040fe20003f25270 */
[----:B------:R-:W-:Y:S01]  /*4360*/  BSSY B1, `(.L_x_5731) ;  /* 0x0000013000017945 */ /* 0x000fe20003800000 */
[----:B------:R-:W-:Y:S01]  /*4370*/  IADD3 R62, R61, 0x1, RZ ;  /* 0x000000013d3e7810 */ /* 0x000fe20007ffe0ff */
[----:B------:R-:W-:Y:S01]  /*4380*/  FFMA.FTZ R21, R22, R83, 1.1641532182693481445e-10 ;  /* 0x2f00000016157423 */ /* 0x000fe20000010053 */
[----:B------:R-:W-:-:S04]  /*4390*/  FMUL.FTZ R22, R23, R80 ;  /* 0x0000005017167220 */ /* 0x000fc80000410000 */
        /* <DEDUP_REMOVED lines=14> */
.L_x_5732:
[----:B------:R-:W-:-:S07]  /*4480*/  MOV R40, R6 ;  /* 0x0000000600287202 */ /* 0x000fce0000000f00 */
.L_x_5733:
[----:B------:R-:W-:Y:S05]  /*4490*/  BSYNC B1 ;  /* 0x0000000000017941 */ /* 0x000fea0003800000 */
.L_x_5731:
        /* <DEDUP_REMOVED lines=16> */
.L_x_5737:
[----:B------:R-:W-:Y:S05]  /*45a0*/  BSYNC B2 ;  /* 0x0000000000027941 */ /* 0x000fea0003800000 */
.L_x_5736:
        /* <DEDUP_REMOVED lines=43> */
.L_x_5735:
[----:B------:R-:W-:Y:S05]  /*4860*/  BSYNC B1 ;  /* 0x0000000000017941 */ /* 0x000fea0003800000 */
.L_x_5734:
[----:B------:R-:W-:Y:S01]  /*4870*/  I2FP.F32.U32 R22, R40 ;  /* 0x0000002800167245 */ /* 0x000fe20000201000 */
[----:B------:R-:W-:Y:S01]  /*4880*/  BSSY B1, `(.L_x_5738) ;  /* 0x0000015000017945 */ /* 0x000fe20003800000 */
[----:B------:R-:W-:Y:S02]  /*4890*/  SHF.L.U32 R61, R41, 0x10, RZ ;  /* 0x00000010293d7819 */ /* 0x000fe400000006ff */
[----:B------:R-:W-:Y:S01]  /*48a0*/  ISETP.NE.AND P2, PT, R62, 0x1, PT ;  /* 0x000000013e00780c */ /* 0x000fe20003f45270 */
[----:B------:R-:W-:Y:S02]  /*48b0*/  FFMA.FTZ R23, R22, R83, 1.1641532182693481445e-10 ;  /* 0x2f00000016177423 */ /* 0x000fe40000010053 */
[----:B------:R-:W-:Y:S01]  /*48c0*/  FMUL.FTZ R22, R61, R80 ;  /* 0x000000503d167220 */ /* 0x000fe20000410000 */
[----:B------:R-:W-:Y:S02]  /*48d0*/  VIADD R61, R62, 0x1 ;  /* 0x000000013e3d7836 */ /* 0x000fe40000000000 */
        /* <DEDUP_REMOVED lines=14> */
.L_x_5739:
[----:B------:R-:W-:-:S07]  /*49c0*/  IMAD.MOV.U32 R78, RZ, RZ, R6 ;  /* 0x000000ffff4e7224 */ /* 0x000fce00078e0006 */
.L_x_5740:
[----:B------:R-:W-:Y:S05]  /*49d0*/  BSYNC B1 ;  /* 0x0000000000017941 */ /* 0x000fea0003800000 */
.L_x_5738:
        /* <DEDUP_REMOVED lines=16> */
.L_x_5744:
[----:B------:R-:W-:Y:S05]  /*4ae0*/  BSYNC B2 ;  /* 0x0000000000027941 */ /* 0x000fea0003800000 */
.L_x_5743:
        /* <DEDUP_REMOVED lines=43> */
.L_x_5742:
[----:B------:R-:W-:Y:S05]  /*4da0*/  BSYNC B1 ;  /* 0x0000000000017941 */ /* 0x000fea0003800000 */
.L_x_5741:
        /* <DEDUP_REMOVED lines=20> */
.L_x_5746:
[----:B------:R-:W-:-:S07]  /*4ef0*/  MOV R78, R6 ;  /* 0x00000006004e7202 */ /* 0x000fce0000000f00 */
.L_x_5747:
[----:B------:R-:W-:Y:S05]  /*4f00*/  BSYNC B1 ;  /* 0x0000000000017941 */ /* 0x000fea0003800000 */
.L_x_5745:
        /* <DEDUP_REMOVED lines=16> */
.L_x_5751:
[----:B------:R-:W-:Y:S05]  /*5010*/  BSYNC B2 ;  /* 0x0000000000027941 */ /* 0x000fea0003800000 */
.L_x_5750:
        /* <DEDUP_REMOVED lines=43> */
.L_x_5749:
[----:B------:R-:W-:Y:S05]  /*52d0*/  BSYNC B1 ;  /* 0x0000000000017941 */ /* 0x000fea0003800000 */
.L_x_5748:
        /* <DEDUP_REMOVED lines=21> */
.L_x_5753:
[----:B------:R-:W-:-:S07]  /*5430*/  IMAD.MOV.U32 R41, RZ, RZ, R6 ;  /* 0x000000ffff297224 */ /* 0x000fce00078e0006 */
.L_x_5754:
[----:B------:R-:W-:Y:S05]  /*5440*/  BSYNC B1 ;  /* 0x0000000000017941 */ /* 0x000fea0003800000 */
.L_x_5752:
        /* <DEDUP_REMOVED lines=16> */
.L_x_5758:
[----:B------:R-:W-:Y:S05]  /*5550*/  BSYNC B2 ;  /* 0x0000000000027941 */ /* 0x000fea0003800000 */
.L_x_5757:
        /* <DEDUP_REMOVED lines=43> */
.L_x_5756:
[----:B------:R-:W-:Y:S05]  /*5810*/  BSYNC B1 ;  /* 0x0000000000017941 */ /* 0x000fea0003800000 */
.L_x_5755:
[----:B------:R-:W-:Y:S01]  /*5820*/  I2FP.F32.U32 R62, R41 ;  /* 0x00000029003e7245 */ /* 0x000fe20000201000 */
[----:B------:R-:W-:Y:S01]  /*5830*/  IMAD.U32 R61, R42, 0x10000, RZ ;  /* 0x000100002a3d7824 */ /* 0x000fe200078e00ff */
[----:B------:R-:W-:Y:S01]  /*5840*/  ISETP.NE.AND P5, PT, R63, 0x1, PT ;  /* 0x000000013f00780c */ /* 0x000fe20003fa5270 */
[----:B------:R-:W-:Y:S02]  /*5850*/  BSSY B1, `(.L_x_5759) ;  /* 0x0000012000017945 */ /* 0x000fe40003800000 */
        /* <DEDUP_REMOVED lines=16> */
.L_x_5760:
[----:B------:R-:W-:-:S07]  /*5960*/  MOV R42, R6 ;  /* 0x00000006002a7202 */ /* 0x000fce0000000f00 */
.L_x_5761:
[----:B------:R-:W-:Y:S05]  /*5970*/  BSYNC B1 ;  /* 0x0000000000017941 */ /* 0x000fea0003800000 */
.L_x_5759:
        /* <DEDUP_REMOVED lines=16> */
.L_x_5765:
[----:B------:R-:W-:Y:S05]  /*5a80*/  BSYNC B2 ;  /* 0x0000000000027941 */ /* 0x000fea0003800000 */
.L_x_5764:
        /* <DEDUP_REMOVED lines=43> */
.L_x_5763:
[----:B------:R-:W-:Y:S05]  /*5d40*/  BSYNC B1 ;  /* 0x0000000000017941 */ /* 0x000fea0003800000 */
.L_x_5762:
        /* <DEDUP_REMOVED lines=21> */
.L_x_5767:
[----:B------:R-:W-:-:S07]  /*5ea0*/  IMAD.MOV.U32 R86, RZ, RZ, R6 ;  /* 0x000000ffff567224 */ /* 0x000fce00078e0006 */
.L_x_5768:
[----:B------:R-:W-:Y:S05]  /*5eb0*/  BSYNC B1 ;  /* 0x0000000000017941 */ /* 0x000fea0003800000 */
.L_x_5766:
        /* <DEDUP_REMOVED lines=18> */
.L_x_5772:
[----:B------:R-:W-:Y:S05]  /*5fe0*/  BSYNC B2 ;  /* 0x0000000000027941 */ /* 0x000fea0003800000 */
.L_x_5771:
        /* <DEDUP_REMOVED lines=43> */
.L_x_5770:
[----:B------:R-:W-:Y:S05]  /*62a0*/  BSYNC B1 ;  /* 0x0000000000017941 */ /* 0x000fea0003800000 */
.L_x_5769:
[----:B------:R-:W-:Y:S01]  /*62b0*/  I2FP.F32.U32 R62, R86 ;  /* 0x00000056003e7245 */ /* 0x000fe20000201000 */
[----:B------:R-:W-:Y:S01]  /*62c0*/  IMAD.U32 R43, R43, 0x10000, RZ ;  /* 0x000100002b2b7824 */ /* 0x000fe200078e00ff */
[----:B------:R-:W-:Y:S01]  /*62d0*/  ISETP.NE.AND P6, PT, R84, RZ, PT ;  /* 0x000000ff5400720c */ /* 0x000fe20003fc5270 */
[----:B------:R-:W-:Y:S01]  /*62e0*/  UMOV UR8, 0xffffffff ;  /* 0xffffffff00087882 */ /* 0x000fe20000000000 */
[----:B------:R-:W-:Y:S01]  /*62f0*/  SEL R84, RZ, 0x10000, P5 ;  /* 0x00010000ff547807 */ /* 0x000fe20002800000 */
[----:B------:R-:W-:Y:S01]  /*6300*/  FFMA.FTZ R83, R62, R83, 1.1641532182693481445e-10 ;  /* 0x2f0000003e537423 */ /* 0x000fe20000010053 */
[----:B------:R-:W-:Y:S01]  /*6310*/  FADD.FTZ R62, RZ, R28 ;  /* 0x0000001cff3e7221 */ /* 0x000fe20000010000 */
[----:B------:R-:W-:Y:S01]  /*6320*/  FMUL.FTZ R80, R43, R80 ;  /* 0x000000502b507220 */ /* 0x000fe20000410000 */
[----:B------:R-:W-:Y:S02]  /*6330*/  ISETP.NE.AND P5, PT, R85, RZ, PT ;  /* 0x000000ff5500720c */ /* 0x000fe40003fa5270 */
[----:B------:R-:W-:Y:S01]  /*6340*/  FADD.FTZ R63, R29, R62 ;  /* 0x0000003e1d3f7221 */ /* 0x000fe20000010000 */
[----:B------:R-:W-:Y:S01]  /*6350*/  FMUL.FTZ R43, R80, R81 ;  /* 0x00000051502b7220 */ /* 0x000fe20000410000 */
[----:B------:R-:W-:-:S02]  /*6360*/  SEL R78, RZ, 0x1, P2 ;  /* 0x00000001ff4e7807 */ /* 0x000fc40001000000 */
[----:B------:R-:W-:Y:S01]  /*6370*/  FADD.FTZ R80, R30, R63 ;  /* 0x0000003f1e507221 */ /* 0x000fe20000010000 */
[----:B------:R-:W-:Y:S02]  /*6380*/  SEL R76, RZ, 0x1, P1 ;  /* 0x00000001ff4c7807 */ /* 0x000fe40000800000 */
[----:B------:R-:W-:Y:S01]  /*6390*/  SEL R62, RZ, 0x1, P5 ;  /* 0x00000001ff3e7807 */ /* 0x000fe20002800000 */
[----:B------:R-:W-:Y:S01]  /*63a0*/  FADD.FTZ R81, R31, R80 ;  /* 0x000000501f517221 */ /* 0x000fe20000010000 */
[----:B------:R-:W-:Y:S01]  /*63b0*/  FSETP.GTU.FTZ.AND P2, PT, R83, R82, PT ;  /* 0x000000525300720b */ /* 0x000fe20003f5c000 */
[----:B------:R-:W-:Y:S01]  /*63c0*/  IMAD.WIDE.U32 R78, R78, 0x1000000, RZ ;  /* 0x010000004e4e7825 */ /* 0x000fe200078e00ff */
[----:B------:R-:W-:-:S03]  /*63d0*/  SEL R85, RZ, 0x100, P4 ;  /* 0x00000100ff557807 */ /* 0x000fc60002000000 */
[----:B------:R-:W-:Y:S01]  /*63e0*/  FADD.FTZ R80, R24, R81 ;  /* 0x0000005118507221 */ /* 0x000fe20000010000 */
[----:B------:R-:W-:Y:S01]  /*63f0*/  SEL R82, RZ, 0x1000000, P2 ;  /* 0x01000000ff527807 */ /* 0x000fe20001000000 */
[----:B------:R-:W-:Y:S01]  /*6400*/  IMAD.WIDE.U32 R76, R76, 0x10000, RZ ;  /* 0x000100004c4c7825 */ /* 0x000fe200078e00ff */
[----:B------:R-:W-:-:S03]  /*6410*/  LEA R56, P1, R75, R56, 0x5 ;  /* 0x000000384b387211 */ /* 0x000fc600078228ff */
[----:B------:R-:W-:Y:S01]  /*6420*/  FADD.FTZ R81, R25, R80 ;  /* 0x0000005019517221 */ /* 0x000fe20000010000 */
[----:B------:R-:W-:Y:S01]  /*6430*/  LOP3.LUT R85, R85, R82, R84, 0xfe, !PT ;  /* 0x0000005255557212 */ /* 0x000fe200078efe54 */
[----:B------:R-:W-:Y:S01]  /*6440*/  IMAD.WIDE.U32 R62, R62, 0x100, RZ ;  /* 0x000001003e3e7825 */ /* 0x000fe200078e00ff */
[----:B------:R-:W-:Y:S02]  /*6450*/  FSEL R43, R43, RZ, !P2 ;  /* 0x000000ff2b2b7208 */ /* 0x000fe40005000000 */
[----:B------:R-:W-:Y:S02]  /*6460*/  LEA.HI.X R57, R75, R57, RZ, 0x5, P1 ;  /* 0x000000394b397211 */ /* 0x000fe400008f2cff */
[----:B------:R-:W-:Y:S01]  /*6470*/  LOP3.LUT R62, R62, R78, R76, 0xfe, !PT ;  /* 0x0000004e3e3e7212 */ /* 0x000fe200078efe4c */
[----:B------:R-:W-:Y:S01]  /*6480*/  FADD.FTZ R76, R26, R81 ;  /* 0x000000511a4c7221 */ /* 0x000fe20000010000 */
[----:B------:R-:W-:Y:S01]  /*6490*/  SEL R78, RZ, 0x1, P3 ;  /* 0x00000001ff4e7807 */ /* 0x000fe20001800000 */
[----:B------:R-:W-:Y:S01]  /*64a0*/  @P0 FADD.FTZ R43, R35, R43 ;  /* 0x0000002b232b0221 */ /* 0x000fe20000010000 */
[----:B------:R-:W-:Y:S01]  /*64b0*/  SEL R83, RZ, 0x1, P6 ;  /* 0x00000001ff537807 */ /* 0x000fe20003000000 */
[----:B------:R0:W-:Y:S01]  /*64c0*/  STG.E.128 desc[UR6][R56.64], R20 ;  /* 0x0000001438007986 */ /* 0x0001e2000c101d06 */
[----:B------:R-:W-:Y:S01]  /*64d0*/  LOP3.LUT R81, R79, R85, R78, 0xfe, !PT ;  /* 0x000000554f517212 */ /* 0x000fe200078efe4e */
[----:B------:R-:W-:Y:S01]  /*64e0*/  FADD.FTZ R79, R27, R76 ;  /* 0x0000004c1b4f7221 */ /* 0x000fe20000010000 */
[----:B------:R-:W-:Y:S01]  /*64f0*/  LEA R58, P1, R75, R58, 0x3 ;  /* 0x0000003a4b3a7211 */ /* 0x000fe200078218ff */
[----:B------:R0:W-:Y:S01]  /*6500*/  STG.E.128 desc[UR6][R56.64+0x10], R40 ;  /* 0x0000102838007986 */ /* 0x0001e2000c101d06 */
[----:B------:R-:W-:Y:S01]  /*6510*/  LOP3.LUT R62, R62, R83, RZ, 0xfc, !PT ;  /* 0x000000533e3e7212 */ /* 0x000fe200078efcff */
[----:B------:R-:W-:Y:S01]  /*6520*/  FADD.FTZ R76, R20, R79 ;  /* 0x0000004f144c7221 */ /* 0x000fe20000010000 */
[----:B------:R-:W-:-:S02]  /*6530*/  LOP3.LUT R63, R63, R81, R77, 0xfe, !PT ;  /* 0x000000513f3f7212 */ /* 0x000fc400078efe4d */
[----:B------:R-:W-:Y:S01]  /*6540*/  LEA.HI.X R59, R75, R59, RZ, 0x3, P1 ;  /* 0x0000003b4b3b7211 */ /* 0x000fe200008f1cff */
[----:B------:R-:W-:-:S04]  /*6550*/  FADD.FTZ R77, R21, R76 ;  /* 0x0000004c154d7221 */ /* 0x000fc80000010000 */
[----:B------:R-:W-:Y:S01]  /*6560*/  FADD.FTZ R76, R22, R77 ;  /* 0x0000004d164c7221 */ /* 0x000fe20000010000 */
[----:B------:R0:W-:Y:S03]  /*6570*/  STG.E.64 desc[UR6][R58.64], R62 ;  /* 0x0000003e3a007986 */ /* 0x0001e6000c101b06 */
[----:B------:R-:W-:-:S04]  /*6580*/  FADD.FTZ R77, R23, R76 ;  /* 0x0000004c174d7221 */ /* 0x000fc80000010000 */
[----:B------:R-:W-:-:S04]  /*6590*/  FADD.FTZ R76, R40, R77 ;  /* 0x0000004d284c7221 */ /* 0x000fc80000010000 */
[----:B------:R-:W-:-:S04]  /*65a0*/  FADD.FTZ R77, R41, R76 ;  /* 0x0000004c294d7221 */ /* 0x000fc80000010000 */
[----:B------:R-:W-:-:S04]  /*65b0*/  FADD.FTZ R76, R42, R77 ;  /* 0x0000004d2a4c7221 */ /* 0x000fc80000010000 */
[----:B------:R-:W-:Y:S01]  /*65c0*/  FADD.FTZ R76, R43, R76 ;  /* 0x0000004c2b4c7221 */ /* 0x000fe20000010000 */
[----:B0-----:R-:W-:Y:S06]  /*65d0*/  BRA.DIV UR8, `(.L_x_5773) ;  /* 0x0000000a08247947 */ /* 0x001fec000b800000 */
        /* <DEDUP_REMOVED lines=53> */
.L_x_5786:
[----:B------:R-:W-:Y:S01]  /*6930*/  FMUL.FTZ R56, R63, R63 ;  /* 0x0000003f3f387220 */ /* 0x000fe20000410000 */
[----:B------:R-:W-:Y:S01]  /*6940*/  PLOP3.LUT P1, PT, PT, PT, UP1, 0x40, 0x0 ;  /* 0x000000000000781c */ /* 0x000fe20003f2e818 */
[----:B-1----:R-:W-:Y:S01]  /*6950*/  FADD.FTZ R58, R62, R79 ;  /* 0x0000004f3e3a7221 */ /* 0x002fe20000010000 */
[----:B------:R-:W-:Y:S02]  /*6960*/  ISETP.NE.AND P0, PT, R19, RZ, PT ;  /* 0x000000ff1300720c */ /* 0x000fe40003f05270 */
[----:B------:R-:W-:Y:S01]  /*6970*/  FSEL R59, R56, RZ, !P1 ;  /* 0x000000ff383b7208 */ /* 0x000fe20004800000 */
[----:B------:R-:W-:Y:S01]  /*6980*/  FFMA.FTZ R58, R58, R57, UR11 ;  /* 0x0000000b3a3a7e23 */ /* 0x000fe20008010039 */
[----:B------:R-:W-:-:S03]  /*6990*/  PLOP3.LUT P1, PT, PT, PT, UP1, 0x40, 0x0 ;  /* 0x000000000000781c */ /* 0x000fc60003f2e818 */
[----:B------:R-:W-:Y:S01]  /*69a0*/  FADD.FTZ R59, R58, R59 ;  /* 0x0000003b3a3b7221 */ /* 0x000fe20000010000 */
[----:B------:R-:W-:-:S05]  /*69b0*/  FSEL R77, R63, RZ, P1 ;  /* 0x000000ff3f4d7208 */ /* 0x000fca0000800000 */
[----:B------:R-:W1:Y:S01]  /*69c0*/  MUFU.RSQ R59, R59 ;  /* 0x0000003b003b7308 */ /* 0x000e620000001400 */
[----:B------:R-:W2:Y:S01]  /*69d0*/  @!P0 LDC.64 R56, c[0x0][0x250] ;  /* 0x00009400ff388b82 */ /* 0x000ea20000000a00 */
        /* <DEDUP_REMOVED lines=10> */
[--C-:B0-----:R-:W-:Y:S01]  /*6a80*/  FADD.FTZ R62, R22, -R77.reuse ;  /* 0x8000004d163e7221 */ /* 0x101fe20000010000 */
[--C-:B------:R-:W-:Y:S01]  /*6a90*/  FADD.FTZ R20, R41, -R77.reuse ;  /* 0x8000004d29147221 */ /* 0x100fe20000010000 */
[--C-:B------:R-:W-:Y:S01]  /*6aa0*/  FADD.FTZ R80, R29, -R77.reuse ;  /* 0x8000004d1d507221 */ /* 0x100fe20000010000 */
[--C-:B------:R-:W-:Y:S01]  /*6ab0*/  FADD.FTZ R22, R42, -R77.reuse ;  /* 0x8000004d2a167221 */ /* 0x100fe20000010000 */
[----:B------:R-:W-:Y:S01]  /*6ac0*/  FADD.FTZ R40, R40, -R77 ;  /* 0x8000004d28287221 */ /* 0x000fe20000010000 */
[C---:B-1----:R-:W-:Y:S01]  /*6ad0*/  FMUL.FTZ R21, R59.reuse, R26 ;  /* 0x0000001a3b157220 */ /* 0x042fe20000410000 */
[C---:B------:R-:W-:Y:S01]  /*6ae0*/  FMUL.FTZ R86, R59.reuse, R86 ;  /* 0x000000563b567220 */ /* 0x040fe20000410000 */
[C---:B------:R-:W-:Y:S01]  /*6af0*/  FMUL.FTZ R82, R59.reuse, R82 ;  /* 0x000000523b527220 */ /* 0x040fe20000410000 */
[----:B------:R-:W-:Y:S01]  /*6b00*/  FMUL.FTZ R28, R59, R28 ;  /* 0x0000001c3b1c7220 */ /* 0x000fe20000410000 */
[----:B------:R-:W-:Y:S01]  /*6b10*/  FFMA.FTZ R21, R21, R73, R10 ;  /* 0x0000004915157223 */ /* 0x000fe2000001000a */
[----:B------:R-:W-:Y:S01]  /*6b20*/  FFMA.FTZ R86, R86, R48, R69 ;  /* 0x0000003056567223 */ /* 0x000fe20000010045 */
[C---:B------:R-:W-:Y:S01]  /*6b30*/  FMUL.FTZ R27, R59.reuse, R84 ;  /* 0x000000543b1b7220 */ /* 0x040fe20000410000 */
[----:B------:R-:W-:Y:S01]  /*6b40*/  FMUL.FTZ R29, R59, R30 ;  /* 0x0000001e3b1d7220 */ /* 0x000fe20000410000 */
[----:B--2---:R-:W-:-:S04]  /*6b50*/  @!P0 IMAD.WIDE R56, R18, 0x4, R56 ;  /* 0x0000000412388825 */ /* 0x004fc800078e0238 */
[----:B------:R-:W-:Y:S01]  /*6b60*/  FADD.FTZ R26, R43, -R77 ;  /* 0x8000004d2b1a7221 */ /* 0x000fe20000010000 */
[----:B------:R-:W-:Y:S01]  /*6b70*/  F2FP.BF16.F32.PACK_AB R23, R86, R21 ;  /* 0x000000155617723e */ /* 0x000fe200000010ff */
[C---:B------:R-:W-:Y:S01]  /*6b80*/  FMUL.FTZ R21, R59.reuse, R78 ;  /* 0x0000004e3b157220 */ /* 0x040fe20000410000 */
[----:B------:R-:W0:Y:S01]  /*6b90*/  @!P0 LDC.64 R42, c[0x0][0x258] ;  /* 0x00009600ff2a8b82 */ /* 0x000e220000000a00 */
        /* <DEDUP_REMOVED lines=11> */
[----:B------:R-:W-:Y:S01]  /*6c50*/  FFMA.FTZ R31, R55, R30, R64 ;  /* 0x0000001e371f7223 */ /* 0x000fe20000010040 */
[----:B-1----:R-:W-:Y:S01]  /*6c60*/  FMUL.FTZ R56, R59, R22 ;  /* 0x000000163b387220 */ /* 0x002fe20000410000 */
[----:B------:R-:W-:Y:S01]  /*6c70*/  FFMA.FTZ R22, R27, R47, R12 ;  /* 0x0000002f1b167223 */ /* 0x000fe2000001000c */
[----:B------:R-:W-:Y:S01]  /*6c80*/  FFMA.FTZ R25, R25, R51, R70 ;  /* 0x0000003319197223 */ /* 0x000fe20000010046 */
[----:B------:R-:W-:Y:S01]  /*6c90*/  FMUL.FTZ R76, R59, R76 ;  /* 0x0000004c3b4c7220 */ /* 0x000fe20000410000 */
[----:B------:R-:W-:Y:S01]  /*6ca0*/  F2FP.BF16.F32.PACK_AB R26, R31, R26 ;  /* 0x0000001a1f1a723e */ /* 0x000fe200000010ff */
[----:B------:R-:W-:Y:S01]  /*6cb0*/  FMUL.FTZ R31, R59, R62 ;  /* 0x0000003e3b1f7220 */ /* 0x000fe20000410000 */
[----:B------:R-:W-:Y:S01]  /*6cc0*/  F2FP.BF16.F32.PACK_AB R22, R29, R22 ;  /* 0x000000161d16723e */ /* 0x000fe200000010ff */
[----:B------:R-:W-:Y:S01]  /*6cd0*/  FMUL.FTZ R24, R59, R24 ;  /* 0x000000183b187220 */ /* 0x000fe20000410000 */
[----:B------:R-:W1:Y:S01]  /*6ce0*/  LDC.64 R28, c[0x0][0x210] ;  /* 0x00008400ff1c7b82 */ /* 0x000e620000000a00 */
[----:B------:R-:W-:Y:S01]  /*6cf0*/  F2FP.BF16.F32.PACK_AB R20, R25, R20 ;  /* 0x000000141914723e */ /* 0x000fe200000010ff */
[----:B------:R-:W-:Y:S01]  /*6d00*/  FMUL.FTZ R25, R59, R58 ;  /* 0x0000003a3b197220 */ /* 0x000fe20000410000 */
[----:B------:R-:W-:Y:S01]  /*6d10*/  FFMA.FTZ R31, R31, R3, R8 ;  /* 0x000000031f1f7223 */ /* 0x000fe20000010008 */
[----:B------:R-:W-:Y:S01]  /*6d20*/  FFMA.FTZ R76, R54, R76, R67 ;  /* 0x0000004c364c7223 */ /* 0x000fe20000010043 */
[----:B------:R-:W-:Y:S01]  /*6d30*/  FFMA.FTZ R27, R56, R0, R7 ;  /* 0x00000000381b7223 */ /* 0x000fe20000010007 */
[----:B------:R-:W-:Y:S01]  /*6d40*/  FFMA.FTZ R78, R78, R52, R65 ;  /* 0x000000344e4e7223 */ /* 0x000fe20000010041 */
[----:B------:R-:W-:Y:S01]  /*6d50*/  LEA R40, P1, R74, UR12, 0x4 ;  /* 0x0000000c4a287c11 */ /* 0x000fe2000f8220ff */
[----:B------:R-:W-:Y:S01]  /*6d60*/  FFMA.FTZ R24, R24, R2, R11 ;  /* 0x0000000218187223 */ /* 0x000fe2000001000b */
[----:B------:R-:W-:Y:S01]  /*6d70*/  FFMA.FTZ R57, R25, R53, R66 ;  /* 0x0000003519397223 */ /* 0x000fe20000010042 */
[----:B------:R-:W-:Y:S01]  /*6d80*/  LEA R30, P2, R75, UR12, 0x4 ;  /* 0x0000000c4b1e7c11 */ /* 0x000fe2000f8420ff */
[----:B0-----:R-:W-:Y:S01]  /*6d90*/  @!P0 IMAD.WIDE R42, R18, 0x4, R42 ;  /* 0x00000004122a8825 */ /* 0x001fe200078e022a */
[----:B------:R-:W-:-:S02]  /*6da0*/  LEA.HI.X R41, R74, UR13, RZ, 0x4, P1 ;  /* 0x0000000d4a297c11 */ /* 0x000fc400088f24ff */
[----:B------:R-:W-:Y:S02]  /*6db0*/  F2FP.BF16.F32.PACK_AB R25, R76, R31 ;  /* 0x0000001f4c19723e */ /* 0x000fe400000010ff */
[----:B------:R-:W-:Y:S01]  /*6dc0*/  F2FP.BF16.F32.PACK_AB R27, R78, R27 ;  /* 0x0000001b4e1b723e */ /* 0x000fe200000010ff */
[----:B------:R0:W-:Y:S01]  /*6dd0*/  @!P0 STG.E desc[UR6][R42.64], R59 ;  /* 0x0000003b2a008986 */ /* 0x0001e2000c101906 */
[----:B------:R-:W-:Y:S02]  /*6de0*/  LEA.HI.X R31, R75, UR13, RZ, 0x4, P2 ;  /* 0x0000000d4b1f7c11 */ /* 0x000fe400090f24ff */
[----:B------:R-:W-:Y:S01]  /*6df0*/  F2FP.BF16.F32.PACK_AB R24, R57, R24 ;  /* 0x000000183918723e */ /* 0x000fe200000010ff */
[----:B------:R0:W-:Y:S01]  /*6e00*/  STG.E.128 desc[UR6][R40.64], R20 ;  /* 0x0000001428007986 */ /* 0x0001e2000c101d06 */
[----:B-1----:R-:W-:-:S03]  /*6e10*/  LEA R18, R28, R18, 0x2 ;  /* 0x000000121c127211 */ /* 0x002fc600078e10ff */
[----:B------:R0:W-:Y:S01]  /*6e20*/  STG.E.128 desc[UR6][R30.64], R24 ;  /* 0x000000181e007986 */ /* 0x0001e2000c101d06 */
[----:B------:R-:W-:-:S13]  /*6e30*/  ISETP.GE.AND P0, PT, R18, R29, PT ;  /* 0x0000001d1200720c */ /* 0x000fda0003f06270 */
[----:B------:R-:W-:Y:S05]  /*6e40*/  @!P0 BRA `(.L_x_5774) ;  /* 0xffffff9c00388947 */ /* 0x000fea000383ffff */
[----:B------:R-:W-:Y:S05]  /*6e50*/  BSYNC B0 ;  /* 0x0000000000007941 */ /* 0x000fea0003800000 */
.L_x_5660:
[----:B------:R-:W-:Y:S05]  /*6e60*/  EXIT ;  /* 0x000000000000794d */ /* 0x000fea0003800000 */
.L_x_5773:
        /* <DEDUP_REMOVED lines=8> */
.L_x_5776:
[----:B------:R-:W-:Y:S05]  /*6ef0*/  BSYNC B1 ;  /* 0x0000000000017941 */ /* 0x000fea0003800000 */
.L_x_5775:
[----:B------:R-:W-:Y:S01]  /*6f00*/  IMAD.MOV.U32 R57, RZ, RZ, R79 ;  /* 0x000000ffff397224 */ /* 0x000fe200078e004f */
[----:B------:R-:W-:Y:S01]  /*6f10*/  HFMA2.MMA R83, -RZ, RZ, 0, 1.847743988037109375e-06 ;  /* 0x0000001fff537435 */ /* 0x000fe200000001ff */
[----:B------:R-:W-:Y:S02]  /*6f20*/  IMAD.MOV.U32 R80, RZ, RZ, 0x2 ;  /* 0x00000002ff507424 */ /* 0x000fe400078e00ff */
[----:B------:R-:W-:Y:S01]  /*6f30*/  FADD.FTZ R58, R76, R57 ;  /* 0x000000394c3a7221 */ /* 0x000fe20000010000 */
[----:B------:R-:W-:-:S04]  /*6f40*/  IMAD.MOV.U32 R78, RZ, RZ, -0x1 ;  /* 0xffffffffff4e7424 */ /* 0x000fc800078e00ff */
[----:B------:R-:W-:-:S07]  /*6f50*/  MOV R81, R58 ;  /* 0x0000003a00517202 */ /* 0x000fce0000000f00 */
[----:B------:R-:W-:Y:S05]  /*6f60*/  WARPSYNC.COLLECTIVE R78, `(.L_x_5777) ;  /* 0x000000004e087348 */ /* 0x000fea0003c00000 */
[----:B------:R0:W1:Y:S02]  /*6f70*/  SHFL.BFLY P0, R79, R81, R80, R83 ;  /* 0x0c000050514f7389 */ /* 0x0000640000000053 */
[----:B01----:R-:W-:Y:S01]  /*6f80*/  ENDCOLLECTIVE ;  /* 0x000000000000791b */ /* 0x003fe20003800000 */
.L_x_5777:
[----:B------:R-:W-:Y:S01]  /*6f90*/  HFMA2.MMA R80, -RZ, RZ, 0, 2.384185791015625e-07 ;  /* 0x00000004ff507435 */ /* 0x000fe200000001ff */
[----:B------:R-:W-:-:S05]  /*6fa0*/  MOV R57, R79 ;  /* 0x0000004f00397202 */ /* 0x000fca0000000f00 */
[----:B------:R-:W-:-:S04]  /*6fb0*/  FADD.FTZ R59, R58, R57 ;  /* 0x000000393a3b7221 */ /* 0x000fc80000010000 */
[----:B------:R-:W-:-:S07]  /*6fc0*/  IMAD.MOV.U32 R81, RZ, RZ, R59 ;  /* 0x000000ffff517224 */ /* 0x000fce00078e003b */
[----:B------:R-:W-:Y:S05]  /*6fd0*/  WARPSYNC.COLLECTIVE R78, `(.L_x_5778) ;  /* 0x000000004e087348 */ /* 0x000fea0003c00000 */
[----:B------:R0:W1:Y:S02]  /*6fe0*/  SHFL.BFLY P0, R79, R81, R80, R83 ;  /* 0x0c000050514f7389 */ /* 0x0000640000000053 */
[----:B01----:R-:W-:Y:S01]  /*6ff0*/  ENDCOLLECTIVE ;  /* 0x000000000000791b */ /* 0x003fe20003800000 */
.L_x_5778:
[----:B------:R-:W-:Y:S02]  /*7000*/  IMAD.MOV.U32 R80, RZ, RZ, 0x8 ;  /* 0x00000008ff507424 */ /* 0x000fe400078e00ff */
[----:B------:R-:W-:-:S04]  /*7010*/  IMAD.MOV.U32 R56, RZ, RZ, R79 ;  /* 0x000000ffff387224 */ /* 0x000fc800078e004f */
[----:B------:R-:W-:-:S05]  /*7020*/  FADD.FTZ R62, R59, R56 ;  /* 0x000000383b3e7221 */ /* 0x000fca0000010000 */
[----:B------:R-:W-:-:S07]  /*7030*/  MOV R81, R62 ;  /* 0x0000003e00517202 */ /* 0x000fce0000000f00 */
[----:B------:R-:W-:Y:S05]  /*7040*/  WARPSYNC.COLLECTIVE R78, `(.L_x_5779) ;  /* 0x000000004e087348 */ /* 0x000fea0003c00000 */
[----:B------:R0:W1:Y:S02]  /*7050*/  SHFL.BFLY P0, R79, R81, R80, R83 ;  /* 0x0c000050514f7389 */ /* 0x0000640000000053 */
[----:B01----:R-:W-:Y:S01]  /*7060*/  ENDCOLLECTIVE ;  /* 0x000000000000791b */ /* 0x003fe20003800000 */
.L_x_5779:
[----:B------:R-:W-:Y:S01]  /*7070*/  HFMA2.MMA R80, -RZ, RZ, 0, 9.5367431640625e-07 ;  /* 0x00000010ff507435 */ /* 0x000fe200000001ff */
[----:B------:R-:W-:-:S05]  /*7080*/  MOV R57, R79 ;  /* 0x0000004f00397202 */ /* 0x000fca0000000f00 */
[----:B------:R-:W-:Y:S02]  /*7090*/  FADD.FTZ R77, R62, R57 ;  /* 0x000000393e4d7221 */ /* 0x000fe40000010000 */
[----:B------:R-:W0:Y:S02]  /*70a0*/  LDC R57, c[0x0][0x290] ;  /* 0x0000a400ff397b82 */ /* 0x000e240000000800 */
[----:B------:R-:W-:-:S07]  /*70b0*/  IMAD.MOV.U32 R81, RZ, RZ, R77 ;  /* 0x000000ffff517224 */ /* 0x000fce00078e004d */
[----:B0-----:R-:W-:Y:S05]  /*70c0*/  WARPSYNC.COLLECTIVE R78, `(.L_x_5780) ;  /* 0x000000004e087348 */ /* 0x001fea0003c00000 */
[----:B------:R1:W2:Y:S02]  /*70d0*/  SHFL.BFLY P0, R79, R81, R80, R83 ;  /* 0x0c000050514f7389 */ /* 0x0002a40000000053 */
[----:B012---:R-:W-:Y:S01]  /*70e0*/  ENDCOLLECTIVE ;  /* 0x000000000000791b */ /* 0x007fe20003800000 */
.L_x_5780:
[----:B------:R-:W-:Y:S02]  /*70f0*/  IMAD.MOV.U32 R80, RZ, RZ, 0x1 ;  /* 0x00000001ff507424 */ /* 0x000fe400078e00ff */
[----:B------:R-:W-:-:S04]  /*7100*/  IMAD.MOV.U32 R56, RZ, RZ, R79 ;  /* 0x000000ffff387224 */ /* 0x000fc800078e004f */
        /* <DEDUP_REMOVED lines=38> */
.L_x_5781:
[----:B------:R-:W-:Y:S01]  /*7370*/  HFMA2.MMA R80, -RZ, RZ, 0, 1.1920928955078125e-07 ;  /* 0x00000002ff507435 */ /* 0x000fe200000001ff */
[----:B------:R-:W-:-:S05]  /*7380*/  MOV R59, R79 ;  /* 0x0000004f003b7202 */ /* 0x000fca0000000f00 */
[----:B------:R-:W-:-:S04]  /*7390*/  FADD.FTZ R59, R56, R59 ;  /* 0x0000003b383b7221 */ /* 0x000fc80000010000 */
[----:B------:R-:W-:-:S07]  /*73a0*/  IMAD.MOV.U32 R81, RZ, RZ, R59 ;  /* 0x000000ffff517224 */ /* 0x000fce00078e003b */
[----:B------:R-:W-:Y:S05]  /*73b0*/  WARPSYNC.COLLECTIVE R78, `(.L_x_5782) ;  /* 0x000000004e087348 */ /* 0x000fea0003c00000 */
[----:B------:R0:W1:Y:S02]  /*73c0*/  SHFL.BFLY P0, R79, R81, R80, R83 ;  /* 0x0c000050514f7389 */ /* 0x0000640000000053 */
[----:B01----:R-:W-:Y:S01]  /*73d0*/  ENDCOLLECTIVE ;  /* 0x000000000000791b */ /* 0x003fe20003800000 */
.L_x_5782:
[----:B------:R-:W-:Y:S02]  /*73e0*/  IMAD.MOV.U32 R80, RZ, RZ, 0x4 ;  /* 0x00000004ff507424 */ /* 0x000fe400078e00ff */
[----:B------:R-:W-:-:S04]  /*73f0*/  IMAD.MOV.U32 R58, RZ, RZ, R79 ;  /* 0x000000ffff3a7224 */ /* 0x000fc800078e004f */
[----:B------:R-:W-:-:S05]  /*7400*/  FADD.FTZ R58, R59, R58 ;  /* 0x0000003a3b3a7221 */ /* 0x000fca0000010000 */
[----:B------:R-:W-:-:S07]  /*7410*/  MOV R81, R58 ;  /* 0x0000003a00517202 */ /* 0x000fce0000000f00 */
[----:B------:R-:W-:Y:S05]  /*7420*/  WARPSYNC.COLLECTIVE R78, `(.L_x_5783) ;  /* 0x000000004e087348 */ /* 0x000fea0003c00000 */
[----:B------:R0:W1:Y:S02]  /*7430*/  SHFL.BFLY P0, R79, R81, R80, R83 ;  /* 0x0c000050514f7389 */ /* 0x0000640000000053 */
[----:B01----:R-:W-:Y:S01]  /*7440*/  ENDCOLLECTIVE ;  /* 0x000000000000791b */ /* 0x003fe20003800000 */
.L_x_5783:
[----:B------:R-:W-:Y:S01]  /*7450*/  HFMA2.MMA R80, -RZ, RZ, 0, 4.76837158203125e-07 ;  /* 0x00000008ff507435 */ /* 0x000fe200000001ff */
[----:B------:R-:W-:-:S05]  /*7460*/  MOV R77, R79 ;  /* 0x0000004f004d7202 */ /* 0x000fca0000000f00 */
[----:B------:R-:W-:-:S04]  /*7470*/  FADD.FTZ R77, R58, R77 ;  /* 0x0000004d3a4d7221 */ /* 0x000fc80000010000 */
[----:B------:R-:W-:-:S07]  /*7480*/  IMAD.MOV.U32 R81, RZ, RZ, R77 ;  /* 0x000000ffff517224 */ /* 0x000fce00078e004d */
[----:B------:R-:W-:Y:S05]  /*7490*/  WARPSYNC.COLLECTIVE R78, `(.L_x_5784) ;  /* 0x000000004e087348 */ /* 0x000fea0003c00000 */
[----:B------:R0:W1:Y:S02]  /*74a0*/  SHFL.BFLY P0, R79, R81, R80, R83 ;  /* 0x0c000050514f7389 */ /* 0x0000640000000053 */
[----:B01----:R-:W-:Y:S01]  /*74b0*/  ENDCOLLECTIVE ;  /* 0x000000000000791b */ /* 0x003fe20003800000 */
.L_x_5784:
[----:B------:R-:W-:Y:S02]  /*74c0*/  IMAD.MOV.U32 R80, RZ, RZ, 0x10 ;  /* 0x00000010ff507424 */ /* 0x000fe400078e00ff */
[----:B------:R-:W-:-:S04]  /*74d0*/  IMAD.MOV.U32 R62, RZ, RZ, R79 ;  /* 0x000000ffff3e7224 */ /* 0x000fc800078e004f */
[----:B------:R-:W-:-:S05]  /*74e0*/  FADD.FTZ R62, R77, R62 ;  /* 0x0000003e4d3e7221 */ /* 0x000fca0000010000 */
[----:B------:R-:W-:-:S07]  /*74f0*/  MOV R81, R62 ;  /* 0x0000003e00517202 */ /* 0x000fce0000000f00 */
[----:B------:R-:W-:Y:S05]  /*7500*/  WARPSYNC.COLLECTIVE R78, `(.L_x_5785) ;  /* 0x000000004e087348 */ /* 0x000fea0003c00000 */
[----:B------:R0:W1:Y:S02]  /*7510*/  SHFL.BFLY P0, R79, R81, R80, R83 ;  /* 0x0c000050514f7389 */ /* 0x0000640000000053 */
[----:B01----:R-:W-:Y:S01]  /*7520*/  ENDCOLLECTIVE ;  /* 0x000000000000791b */ /* 0x003fe20003800000 */
.L_x_5785:
[----:B------:R-:W-:Y:S05]  /*7530*/  BRA `(.L_x_5786) ;  /* 0xfffffff000fc7947 */ /* 0x000fea000383ffff */
.L_x_5787:
        /* <DEDUP_REMOVED lines=12> */
.L_x_16529:


//--------------------- .text._ZN10layer_norm13ln_fwd_kernelINS_13Kernel_traitsI13__nv_bfloat16S2_fS2_fjLj512ELj1ELj4ELj1ELj16ENS_18Kernel_traits_baseILj512ES2_S2_fS2_fjLj128EEEEELb1ELb0ELb1ELb0EEEvNS_9FwdParamsE --------------------------
	.section	.text._ZN10layer_norm13ln_fwd_kernelINS_13Kernel_traitsI13__nv_bfloat16S2_fS2_fjLj512ELj1ELj4ELj1ELj16ENS_18Kernel_traits_baseILj512ES2_S2_fS2_fjLj128EEEEELb1ELb0ELb1ELb0EEEvNS_9FwdParamsE,"ax",@progbits
	.align	128
        .global         _ZN10layer_norm13ln_fwd_kernelINS_13Kernel_traitsI13__nv_bfloat16S2_fS2_fjLj512ELj1ELj4ELj1ELj16ENS_18Kernel_traits_baseILj512ES2_S2_fS2_fjLj128EEEEELb1ELb0ELb1ELb0EEEvNS_9FwdParamsE
        .type           _ZN10layer_norm13ln_fwd_kernelINS_13Kernel_traitsI13__nv_bfloat16S2_fS2_fjLj512ELj1ELj4ELj1ELj16ENS_18Kernel_traits_baseILj512ES2_S2_fS2_fjLj128EEEEELb1ELb0ELb1ELb0EEEvNS_9FwdParamsE,@function
        .size           _ZN10layer_norm13ln_fwd_kernelINS_13Kernel_traitsI13__nv_bfloat16S2_fS2_fjLj512ELj1ELj4ELj1ELj16ENS_18Kernel_traits_baseILj512ES2_S2_fS2_fjLj128EEEEELb1ELb0ELb1ELb0EEEvNS_9FwdParamsE,(.L_x_16530 - _ZN10layer_norm13ln_fwd_kernelINS_13Kernel_traitsI13__nv_bfloat16S2_fS2_fjLj512ELj1ELj4ELj1ELj16ENS_18Kernel_traits_baseILj512ES2_S2_fS2_fjLj128EEEEELb1ELb0ELb1ELb0EEEvNS_9FwdParamsE)
        .other          _ZN10layer_norm13ln_fwd_kernelINS_13Kernel_traitsI13__nv_bfloat16S2_fS2_fjLj512ELj1ELj4ELj1ELj16ENS_18Kernel_traits_baseILj512ES2_S2_fS2_fjLj128EEEEELb1ELb0ELb1ELb0EEEvNS_9FwdParamsE,@"STO_CUDA_ENTRY STV_DEFAULT"
_ZN10layer_norm13ln_fwd_kernelINS_13Kernel_traitsI13__nv_bfloat16S2_fS2_fjLj512ELj1ELj4ELj1ELj16ENS_18Kernel_traits_baseILj512ES2_S2_fS2_fjLj128EEEEELb1ELb0ELb1ELb0EEEvNS_9FwdParamsE:
.text._ZN10layer_norm13ln_fwd_kernelINS_13Kernel_traitsI13__nv_bfloat16S2_fS2_fjLj512ELj1ELj4ELj1ELj16ENS_18Kernel_traits_baseILj512ES2_S2_fS2_fjLj128EEEEELb1ELb0ELb1ELb0EEEvNS_9FwdParamsE:
        /* <DEDUP_REMOVED lines=14> */
[----:B-1----:R-:W-:-:S06]  /*00e0*/  @P0 IMAD.MOV.U32 R5, RZ, RZ, R55 ;  /* 0x000000ffff050224 */ /* 0x002fcc00078e0037 */
[----:B------:R-:W4:Y:S01]  /*00f0*/  @P0 LDG.E.64 R4, desc[UR6][R4.64] ;  /* 0x0000000604040981 */ /* 0x000f22000c1e1b00 */
[----:B------:R-:W-:Y:S01]  /*0100*/  ULDC UR8, c[0x0][0x0] ;  /* 0x0000000000087ab9 */ /* 0x000fe20000000800 */
[----:B------:R-:W-:Y:S01]  /*0110*/  BSSY B0, `(.L_x_5788) ;  /* 0x0000033000007945 */ /* 0x000fe20003800000 */
[----:B------:R-:W1:Y:S01]  /*0120*/  S2R R57, SR_CTAID.X ;  /* 0x0000000000397919 */ /* 0x000e620000002500 */
[----:B0-----:R-:W-:Y:S02]  /*0130*/  LOP3.LUT R60, R6, 0x1f, RZ, 0xc0, !PT ;  /* 0x0000001f063c7812 */ /* 0x001fe400078ec0ff */
[----:B------:R-:W-:-:S05]  /*0140*/  SHF.R.U32.HI R58, RZ, 0x5, R6 ;  /* 0x00000005ff3a7819 */ /* 0x000fca0000011606 */
[C---:B-1----:R-:W-:Y:S02]  /*0150*/  IMAD R58, R57.reuse, 0x4, R58 ;  /* 0x00000004393a7824 */ /* 0x042fe400078e023a */
[----:B------:R-:W-:Y:S01]  /*0160*/  IMAD R57, R57, UR8, R6 ;  /* 0x0000000839397c24 */ /* 0x000fe2000f8e0206 */
[----:B--2---:R-:W-:Y:S01]  /*0170*/  @P0 R2UR UR5, R3 ;  /* 0x00000000030502ca */ /* 0x004fe200000e0000 */
[----:B------:R-:W-:Y:S01]  /*0180*/  IMAD.MOV.U32 R3, RZ, RZ, R60 ;  /* 0x000000ffff037224 */ /* 0x000fe200078e003c */
[----:B------:R-:W-:Y:S02]  /*0190*/  @P0 R2UR UR4, R2 ;  /* 0x00000000020402ca */ /* 0x000fe400000e0000 */
[----:B---3--:R-:W-:Y:S02]  /*01a0*/  SHF.R.S32.HI R2, RZ, 0x1f, R9 ;  /* 0x0000001fff027819 */ /* 0x008fe40000011409 */
[----:B------:R-:W-:Y:S02]  /*01b0*/  LOP3.LUT R59, R3, 0x1f, RZ, 0x3c, !PT ;  /* 0x0000001f033b7812 */ /* 0x000fe400078e3cff */
[----:B------:R-:W-:-:S04]  /*01c0*/  LEA.HI R2, R2, R9, RZ, 0x3 ;  /* 0x0000000902027211 */ /* 0x000fc800078f18ff */
[----:B------:R-:W-:Y:S01]  /*01d0*/  LEA.HI.SX32 R59, R2, R59, 0x1d ;  /* 0x0000003b023b7211 */ /* 0x000fe200078feaff */
[----:B------:R-:W-:Y:S02]  /*01e0*/  UIADD3 UR13, UR5, -0x4498517b, URZ ;  /* 0xbb67ae85050d7890 */ /* 0x000fe4000fffe03f */
[----:B------:R-:W-:Y:S01]  /*01f0*/  UIADD3 UR12, UR4, -0x61c88647, URZ ;  /* 0x9e3779b9040c7890 */ /* 0x000fe2000fffe03f */
[C---:B------:R-:W-:Y:S01]  /*0200*/  LOP3.LUT P2, RZ, R59.reuse, 0xffffffe0, RZ, 0xc0, !PT ;  /* 0xffffffe03bff7812 */ /* 0x040fe2000784c0ff */
[----:B------:R-:W-:Y:S01]  /*0210*/  UIADD3 UR14, UR4, 0x3c6ef372, URZ ;  /* 0x3c6ef372040e7890 */ /* 0x000fe2000fffe03f */
[----:B------:R-:W-:Y:S01]  /*0220*/  ISETP.GE.U32.AND P3, PT, R59, 0x40, PT ;  /* 0x000000403b00780c */ /* 0x000fe20003f66070 */
[----:B------:R-:W-:Y:S02]  /*0230*/  UIADD3 UR15, UR5, 0x76cf5d0a, URZ ;  /* 0x76cf5d0a050f7890 */ /* 0x000fe4000fffe03f */
[----:B------:R-:W-:Y:S02]  /*0240*/  UIADD3 UR16, UR4, -0x255992d5, URZ ;  /* 0xdaa66d2b04107890 */ /* 0x000fe4000fffe03f */
[----:B------:R-:W-:Y:S01]  /*0250*/  UIADD3 UR17, UR5, 0x32370b8f, URZ ;  /* 0x32370b8f05117890 */ /* 0x000fe2000fffe03f */
[----:B----4-:R-:W-:Y:S01]  /*0260*/  @P0 IADD3 R0, P1, R4, R7, RZ ;  /* 0x0000000704000210 */ /* 0x010fe20007f3e0ff */
[----:B------:R-:W-:-:S02]  /*0270*/  UIADD3 UR18, UR4, 0x78dde6e4, URZ ;  /* 0x78dde6e404127890 */ /* 0x000fc4000fffe03f */
[----:B------:R-:W-:Y:S01]  /*0280*/  UIADD3 UR19, UR5, -0x126145ec, URZ ;  /* 0xed9eba1405137890 */ /* 0x000fe2000fffe03f */
[----:B------:R-:W-:Y:S01]  /*0290*/  @P0 IADD3.X R55, RZ, R5, RZ, P1, !PT ;  /* 0x00000005ff370210 */ /* 0x000fe20000ffe4ff */
        /* <DEDUP_REMOVED lines=26> */
.L_x_5789:
[----:B------:R-:W-:Y:S05]  /*0440*/  BSYNC B0 ;  /* 0x0000000000007941 */ /* 0x000fea0003800000 */
.L_x_5788:
        /* <DEDUP_REMOVED lines=13> */
.L_x_5791:
[----:B------:R-:W-:Y:S05]  /*0520*/  BSYNC B0 ;  /* 0x0000000000007941 */ /* 0x000fea0003800000 */
.L_x_5790:
        /* <DEDUP_REMOVED lines=18> */
[----:B------:R-:W-:Y:S01]  /*0650*/  SHF.L.U32 R54, R6, 0x10, RZ ;  /* 0x0000001006367819 */ /* 0x000fe200000006ff */
        /* <DEDUP_REMOVED lines=10> */
[----:B------:R-:W-:Y:S01]  /*0700*/  ULDC UR8, c[0x0][0x2d8] ;  /* 0x0000b60000087ab9 */ /* 0x000fe20000000800 */
[----:B------:R-:W-:Y:S01]  /*0710*/  PRMT R80, R10, 0x7632, R80 ;  /* 0x000076320a507816 */ /* 0x000fe20000000050 */
[----:B------:R-:W-:Y:S01]  /*0720*/  IMAD R3, R3, -0x326172a9, RZ ;  /* 0xcd9e8d5703037824 */ /* 0x000fe200078e02ff */
[----:B------:R-:W-:Y:S01]  /*0730*/  LOP3.LUT R14, R17, UR15, R14, 0x96, !PT ;  /* 0x0000000f110e7c12 */ /* 0x000fe2000f8e960e */
[----:B------:R-:W-:Y:S01]  /*0740*/  IMAD.HI.U32 R12, R15, -0x326172a9, RZ ;  /* 0xcd9e8d570f0c7827 */ /* 0x000fe200078e00ff */
[----:B------:R-:W-:Y:S01]  /*0750*/  PRMT R88, R8, 0x7632, R88 ;  /* 0x0000763208587816 */ /* 0x000fe20000000058 */
        /* <DEDUP_REMOVED lines=9> */
[C---:B------:R-:W-:Y:S01]  /*07f0*/  IMAD.HI.U32 R16, R3.reuse, -0x2daee0ad, RZ ;  /* 0xd2511f5303107827 */ /* 0x040fe200078e00ff */
        /* <DEDUP_REMOVED lines=32> */
[----:B------:R-:W-:Y:S01]  /*0a00*/  PRMT R13, R6, 0x7632, R13 ;  /* 0x00007632060d7816 */ /* 0x000fe2000000000d */
[----:B------:R-:W-:Y:S02]  /*0a10*/  IMAD R15, R15, -0x2daee0ad, RZ ;  /* 0xd2511f530f0f7824 */ /* 0x000fe400078e02ff */
        /* <DEDUP_REMOVED lines=8> */
[C---:B------:R-:W-:Y:S01]  /*0aa0*/  PRMT R76, R11.reuse, 0x7632, R76 ;  /* 0x000076320b4c7816 */ /* 0x040fe2000000004c */
[----:B------:R-:W-:Y:S01]  /*0ab0*/  IMAD.U32 R74, R48, 0x10000, RZ ;  /* 0x00010000304a7824 */ /* 0x000fe200078e00ff */
[----:B------:R-:W-:Y:S01]  /*0ac0*/  SHF.L.U32 R78, R11, 0x10, RZ ;  /* 0x000000100b4e7819 */ /* 0x000fe200000006ff */
[----:B------:R-:W-:Y:S01]  /*0ad0*/  IMAD.U32 R82, R10, 0x10000, RZ ;  /* 0x000100000a527824 */ /* 0x000fe200078e00ff */
[C---:B------:R-:W-:Y:S01]  /*0ae0*/  PRMT R11, R7.reuse, 0x7632, R11 ;  /* 0x00007632070b7816 */ /* 0x040fe2000000000b */
[----:B------:R-:W-:Y:S01]  /*0af0*/  IMAD.U32 R53, R7, 0x10000, RZ ;  /* 0x0001000007357824 */ /* 0x000fe200078e00ff */
[----:B------:R-:W-:Y:S01]  /*0b00*/  PRMT R10, R51, 0x7632, R10 ;  /* 0x00007632330a7816 */ /* 0x000fe2000000000a */
[----:B------:R-:W-:Y:S01]  /*0b10*/  IMAD R9, R12, -0x326172a9, RZ ;  /* 0xcd9e8d570c097824 */ /* 0x000fe200078e02ff */
[----:B------:R-:W-:Y:S01]  /*0b20*/  SHF.L.U32 R11, R11, 0x10, RZ ;  /* 0x000000100b0b7819 */ /* 0x000fe200000006ff */
[----:B------:R-:W-:Y:S01]  /*0b30*/  IMAD.WIDE.U32 R48, R15, -0x326172a9, RZ ;  /* 0xcd9e8d570f307825 */ /* 0x000fe200078e00ff */
[----:B------:R-:W-:-:S03]  /*0b40*/  LOP3.LUT R15, R0, 0x3, RZ, 0xc0, !PT ;  /* 0x00000003000f7812 */ /* 0x000fc600078ec0ff */
[----:B------:R-:W-:Y:S01]  /*0b50*/  IMAD.HI.U32 R7, R3, -0x2daee0ad, RZ ;  /* 0xd2511f5303077827 */ /* 0x000fe200078e00ff */
[----:B------:R-:W-:-:S03]  /*0b60*/  LOP3.LUT R49, R49, UR28, R9, 0x96, !PT ;  /* 0x0000001c31317c12 */ /* 0x000fc6000f8e9609 */
[----:B------:R-:W-:Y:S01]  /*0b70*/  IMAD.U32 R52, R50, 0x10000, RZ ;  /* 0x0001000032347824 */ /* 0x000fe200078e00ff */
[----:B------:R-:W-:Y:S01]  /*0b80*/  LOP3.LUT R50, R7, UR29, R4, 0x96, !PT ;  /* 0x0000001d07327c12 */ /* 0x000fe2000f8e9604 */
[----:B------:R-:W-:Y:S02]  /*0b90*/  IMAD.U32 R79, R79, 0x10000, RZ ;  /* 0x000100004f4f7824 */ /* 0x000fe400078e00ff */
[----:B------:R-:W-:Y:S02]  /*0ba0*/  IMAD.U32 R51, R51, 0x10000, RZ ;  /* 0x0001000033337824 */ /* 0x000fe400078e00ff */
[----:B------:R-:W-:Y:S02]  /*0bb0*/  IMAD.U32 R85, R85, 0x10000, RZ ;  /* 0x0001000055557824 */ /* 0x000fe400078e00ff */
[----:B------:R-:W-:Y:S02]  /*0bc0*/  IMAD.U32 R81, R81, 0x10000, RZ ;  /* 0x0001000051517824 */ /* 0x000fe400078e00ff */
[----:B------:R-:W-:-:S02]  /*0bd0*/  IMAD.MOV.U32 R14, RZ, RZ, RZ ;  /* 0x000000ffff0e7224 */ /* 0x000fc400078e00ff */
        /* <DEDUP_REMOVED lines=8> */
[----:B------:R-:W-:-:S07]  /*0c60*/  IMAD R9, R3, -0x2daee0ad, RZ ;  /* 0xd2511f5303097824 */ /* 0x000fce00078e02ff */
.L_x_5948:
[----:B------:R-:W0:Y:S08]  /*0c70*/  LDC.64 R66, c[0x0][0x280] ;  /* 0x0000a000ff427b82 */ /* 0x000e300000000a00 */
[----:B------:R-:W1:Y:S08]  /*0c80*/  LDC R93, c[0x0][0x218] ;  /* 0x00008600ff5d7b82 */ /* 0x000e700000000800 */
[----:B------:R-:W2:Y:S01]  /*0c90*/  LDC.64 R64, c[0x0][0x288] ;  /* 0x0000a200ff407b82 */ /* 0x000ea20000000a00 */
[----:B0-----:R-:W-:-:S06]  /*0ca0*/  IMAD.WIDE R66, R58, 0x4, R66 ;  /* 0x000000043a427825 */ /* 0x001fcc00078e0242 */
[----:B------:R0:W3:Y:S01]  /*0cb0*/  LDG.E R66, desc[UR6][R66.64] ;  /* 0x0000000642427981 */ /* 0x0000e2000c1e1900 */
[----:B------:R-:W4:Y:S01]  /*0cc0*/  S2R R61, SR_TID.X ;  /* 0x00000000003d7919 */ /* 0x000f220000002100 */
[C---:B-1----:R-:W-:Y:S02]  /*0cd0*/  IMAD R44, R58.reuse, R93, RZ ;  /* 0x0000005d3a2c7224 */ /* 0x042fe400078e02ff */
[----:B--2---:R-:W-:-:S03]  /*0ce0*/  IMAD.WIDE R64, R58, 0x4, R64 ;  /* 0x000000043a407825 */ /* 0x004fc600078e0240 */
[----:B------:R-:W-:-:S04]  /*0cf0*/  SHF.R.S32.HI R45, RZ, 0x1f, R44 ;  /* 0x0000001fff2d7819 */ /* 0x000fc8000001142c */
[----:B------:R-:W-:Y:S01]  /*0d00*/  LEA.HI R45, R45, R44, RZ, 0x3 ;  /* 0x0000002c2d2d7211 */ /* 0x000fe200078f18ff */
[----:B------:R1:W5:Y:S01]  /*0d10*/  LDG.E R64, desc[UR6][R64.64] ;  /* 0x0000000640407981 */ /* 0x000362000c1e1900 */
[----:B------:R-:W-:Y:S02]  /*0d20*/  BSSY B1, `(.L_x_5793) ;  /* 0x0000318000017945 */ /* 0x000fe40003800000 */
[----:B0-----:R-:W-:Y:S01]  /*0d30*/  LEA.HI.SX32 R67, R45, R60, 0x1d ;  /* 0x0000003c2d437211 */ /* 0x001fe200078feaff */
[----:B-1----:R-:W-:Y:S01]  /*0d40*/  HFMA2.MMA R65, -RZ, RZ, 0, 0 ;  /* 0x00000000ff417435 */ /* 0x002fe200000001ff */
[----:B---3--:R-:W-:-:S13]  /*0d50*/  ISETP.GE.AND P4, PT, R66, 0x1, PT ;  /* 0x000000014200780c */ /* 0x008fda0003f86270 */
[----:B------:R-:W-:Y:S01]  /*0d60*/  @P4 VIADD R46, R66, 0xffffffff ;  /* 0xffffffff422e4836 */ /* 0x000fe20000000000 */
[----:B----4-:R-:W-:Y:S02]  /*0d70*/  @P4 LOP3.LUT R60, R61, 0x1f, RZ, 0xc0, !PT ;  /* 0x0000001f3d3c4812 */ /* 0x010fe400078ec0ff */
[----:B------:R-:W-:Y:S01]  /*0d80*/  SHF.R.S32.HI R61, RZ, 0x1f, R58 ;  /* 0x0000001fff3d7819 */ /* 0x000fe2000001143a */
[----:B------:R-:W-:-:S05]  /*0d90*/  @P4 IMAD R46, R46, R93, RZ ;  /* 0x0000005d2e2e4224 */ /* 0x000fca00078e02ff */
[----:B------:R-:W-:-:S04]  /*0da0*/  @P4 SHF.R.S32.HI R47, RZ, 0x1f, R46 ;  /* 0x0000001fff2f4819 */ /* 0x000fc8000001142e */
[----:B------:R-:W-:-:S04]  /*0db0*/  @P4 LEA.HI R47, R47, R46, RZ, 0x3 ;  /* 0x0000002e2f2f4211 */ /* 0x000fc800078f18ff */
[----:B------:R-:W-:Y:S01]  /*0dc0*/  @P4 LEA.HI.SX32 R65, R47, R60, 0x1d ;  /* 0x0000003c2f414211 */ /* 0x000fe200078feaff */
[----:B------:R-:W-:Y:S06]  /*0dd0*/  @!P2 BRA `(.L_x_5794) ;  /* 0x000000300030a947 */ /* 0x000fec0003800000 */
[----:B------:R-:W0:Y:S08]  /*0de0*/  LDC.64 R44, c[0x0][0x230] ;  /* 0x00008c00ff2c7b82 */ /* 0x000e300000000a00 */
[----:B------:R-:W1:Y:S01]  /*0df0*/  @P4 LDC.64 R28, c[0x0][0x220] ;  /* 0x00008800ff1c4b82 */ /* 0x000e620000000a00 */
[----:B0-----:R-:W-:-:S04]  /*0e00*/  ISETP.NE.U32.AND P0, PT, R44, RZ, PT ;  /* 0x000000ff2c00720c */ /* 0x001fc80003f05070 */
[----:B------:R-:W-:-:S13]  /*0e10*/  ISETP.NE.AND.EX P0, PT, R45, RZ, PT, P0 ;  /* 0x000000ff2d00720c */ /* 0x000fda0003f05300 */
[----:B------:R-:W0:Y:S02]  /*0e20*/  @P0 LDC.64 R30, c[0x0][0x230] ;  /* 0x00008c00ff1e0b82 */ /* 0x000e240000000a00 */
[----:B0-----:R-:W-:-:S05]  /*0e30*/  @P0 IMAD.WIDE.U32 R30, R67, 0x20, R30 ;  /* 0x00000020431e0825 */ /* 0x001fca00078e001e */
[----:B------:R-:W2:Y:S01]  /*0e40*/  @P0 LDG.E.128 R16, desc[UR6][R30.64] ;  /* 0x000000061e100981 */ /* 0x000ea2000c1e1d00 */
[----:B------:R-:W-:Y:S01]  /*0e50*/  ISETP.GT.AND P5, PT, R66, RZ, PT ;  /* 0x000000ff4200720c */ /* 0x000fe20003fa4270 */
[----:B-1----:R-:W-:Y:S02]  /*0e60*/  @P4 IMAD.WIDE.U32 R28, R65, 0x10, R28 ;  /* 0x00000010411c4825 */ /* 0x002fe400078e001c */
[----:B------:R-:W5:Y:S01]  /*0e70*/  @P0 LDG.E.128 R24, desc[UR6][R30.64+0x10] ;  /* 0x000010061e180981 */ /* 0x000f62000c1e1d00 */
[----:B------:R-:W-:Y:S03]  /*0e80*/  BSSY B2, `(.L_x_5795) ;  /* 0x000005c000027945 */ /* 0x000fe60003800000 */
[----:B------:R2:W5:Y:S06]  /*0e90*/  @P4 LDG.E.128 R20, desc[UR6][R28.64] ;  /* 0x000000061c144981 */ /* 0x00056c000c1e1d00 */
[----:B------:R-:W-:-:S04]  /*0ea0*/  @!P5 ISETP.NE.U32.AND P1, PT, R44, RZ, PT ;  /* 0x000000ff2c00d20c */ /* 0x000fc80003f25070 */
[----:B------:R-:W-:Y:S01]  /*0eb0*/  @!P5 ISETP.NE.AND.EX P1, PT, R45, RZ, PT, P1 ;  /* 0x000000ff2d00d20c */ /* 0x000fe20003f25310 */
[----:B------:R-:W-:-:S03]  /*0ec0*/  @!P5 IMAD.MOV.U32 R32, RZ, RZ, R15 ;  /* 0x000000ffff20d224 */ /* 0x000fc600078e000f */
[----:B--2---:R-:W-:Y:S01]  /*0ed0*/  @!P5 FSEL R28, R16, RZ, P1 ;  /* 0x000000ff101cd208 */ /* 0x004fe20000800000 */
[----:B------:R-:W-:Y:S08]  /*0ee0*/  @!P5 BRA `(.L_x_5796) ;  /* 0x000000040054d947 */ /* 0x000ff00003800000 */
        /* <DEDUP_REMOVED lines=12> */
.L_x_5798:
[----:B------:R-:W-:-:S07]  /*0fb0*/  MOV R8, R48 ;  /* 0x0000003000087202 */ /* 0x000fce0000000f00 */
.L_x_5799:
[----:B------:R-:W-:Y:S05]  /*0fc0*/  BSYNC B3 ;  /* 0x0000000000037941 */ /* 0x000fea0003800000 */
.L_x_5797:
        /* <DEDUP_REMOVED lines=16> */
.L_x_5803:
[----:B------:R-:W-:Y:S05]  /*10d0*/  BSYNC B4 ;  /* 0x0000000000047941 */ /* 0x000fea0003800000 */
.L_x_5802:
        /* <DEDUP_REMOVED lines=43> */
.L_x_5801:
[----:B------:R-:W-:Y:S05]  /*1390*/  BSYNC B3 ;  /* 0x0000000000037941 */ /* 0x000fea0003800000 */
.L_x_5800:
[----:B------:R-:W-:Y:S01]  /*13a0*/  I2FP.F32.U32 R8, R8 ;  /* 0x0000000800087245 */ /* 0x000fe20000201000 */
[----:B------:R-:W-:Y:S02]  /*13b0*/  IMAD.MOV.U32 R29, RZ, RZ, 0x2f800000 ;  /* 0x2f800000ff1d7424 */ /* 0x000fe400078e00ff */
[----:B-----5:R-:W-:Y:S02]  /*13c0*/  IMAD.U32 R15, R20, 0x10000, RZ ;  /* 0x00010000140f7824 */ /* 0x020fe400078e00ff */
[----:B------:R-:W-:Y:S02]  /*13d0*/  FFMA.FTZ R8, R8, R29, 1.1641532182693481445e-10 ;  /* 0x2f00000008087423 */ /* 0x000fe4000001001d */
[----:B------:R-:W-:-:S03]  /*13e0*/  FMUL.FTZ R15, R15, UR11 ;  /* 0x0000000b0f0f7c20 */ /* 0x000fc60008410000 */
[----:B------:R-:W-:Y:S01]  /*13f0*/  FSETP.GTU.FTZ.AND P1, PT, R8, UR9, PT ;  /* 0x0000000908007c0b */ /* 0x000fe2000bf3c000 */
[----:B------:R-:W-:-:S03]  /*1400*/  FMUL.FTZ R15, R15, UR10 ;  /* 0x0000000a0f0f7c20 */ /* 0x000fc60008410000 */
[----:B------:R-:W-:Y:S02]  /*1410*/  SEL R8, RZ, 0x1, P1 ;  /* 0x00000001ff087807 */ /* 0x000fe40000800000 */
[----:B------:R-:W-:-:S05]  /*1420*/  FSEL R28, R15, RZ, !P1 ;  /* 0x000000ff0f1c7208 */ /* 0x000fca0004800000 */
[----:B------:R-:W-:-:S07]  /*1430*/  @P0 FADD.FTZ R28, R16, R28 ;  /* 0x0000001c101c0221 */ /* 0x000fce0000010000 */
.L_x_5796:
[----:B------:R-:W-:Y:S05]  /*1440*/  BSYNC B2 ;  /* 0x0000000000027941 */ /* 0x000fea0003800000 */
.L_x_5795:
[----:B------:R-:W-:Y:S01]  /*1450*/  @!P5 ISETP.NE.U32.AND P1, PT, R44, RZ, PT ;  /* 0x000000ff2c00d20c */ /* 0x000fe20003f25070 */
[----:B------:R-:W-:Y:S01]  /*1460*/  BSSY B2, `(.L_x_5804) ;  /* 0x000005b000027945 */ /* 0x000fe20003800000 */
[----:B------:R-:W-:Y:S02]  /*1470*/  @!P5 MOV R15, R32 ;  /* 0x00000020000fd202 */ /* 0x000fe40000000f00 */
[----:B------:R-:W-:-:S04]  /*1480*/  @!P5 ISETP.NE.AND.EX P1, PT, R45, RZ, PT, P1 ;  /* 0x000000ff2d00d20c */ /* 0x000fc80003f25310 */
[----:B------:R-:W-:Y:S01]  /*1490*/  @!P5 FSEL R29, R17, RZ, P1 ;  /* 0x000000ff111dd208 */ /* 0x000fe20000800000 */
[----:B------:R-:W-:Y:S08]  /*14a0*/  @!P5 BRA `(.L_x_5805) ;  /* 0x000000040058d947 */ /* 0x000ff00003800000 */
        /* <DEDUP_REMOVED lines=12> */
.L_x_5807:
[----:B------:R-:W-:-:S07]  /*1570*/  IMAD.MOV.U32 R7, RZ, RZ, R48 ;  /* 0x000000ffff077224 */ /* 0x000fce00078e0030 */
.L_x_5808:
[----:B------:R-:W-:Y:S05]  /*1580*/  BSYNC B3 ;  /* 0x0000000000037941 */ /* 0x000fea0003800000 */
.L_x_5806:
        /* <DEDUP_REMOVED lines=16> */
.L_x_5812:
[----:B------:R-:W-:Y:S05]  /*1690*/  BSYNC B4 ;  /* 0x0000000000047941 */ /* 0x000fea0003800000 */
.L_x_5811:
        /* <DEDUP_REMOVED lines=43> */
.L_x_5810:
[----:B------:R-:W-:Y:S05]  /*1950*/  BSYNC B3 ;  /* 0x0000000000037941 */ /* 0x000fea0003800000 */
.L_x_5809:
[----:B------:R-:W-:Y:S01]  /*1960*/  HFMA2.MMA R30, -RZ, RZ, 0.1171875, 0 ;  /* 0x2f800000ff1e7435 */ /* 0x000fe200000001ff */
[----:B-----5:R-:W-:Y:S02]  /*1970*/  PRMT R29, R20, 0x7632, R29 ;  /* 0x00007632141d7816 */ /* 0x020fe4000000001d */
[----:B------:R-:W-:-:S03]  /*1980*/  I2FP.F32.U32 R7, R7 ;  /* 0x0000000700077245 */ /* 0x000fc60000201000 */
[----:B------:R-:W-:-:S04]  /*1990*/  IMAD.U32 R29, R29, 0x10000, RZ ;  /* 0x000100001d1d7824 */ /* 0x000fc800078e00ff */
[----:B------:R-:W-:Y:S01]  /*19a0*/  FFMA.FTZ R7, R7, R30, 1.1641532182693481445e-10 ;  /* 0x2f00000007077423 */ /* 0x000fe2000001001e */
[----:B------:R-:W-:-:S04]  /*19b0*/  FMUL.FTZ R29, R29, UR11 ;  /* 0x0000000b1d1d7c20 */ /* 0x000fc80008410000 */
[----:B------:R-:W-:Y:S01]  /*19c0*/  FMUL.FTZ R29, R29, UR10 ;  /* 0x0000000a1d1d7c20 */ /* 0x000fe20008410000 */
[----:B------:R-:W-:-:S04]  /*19d0*/  FSETP.GTU.FTZ.AND P1, PT, R7, UR9, PT ;  /* 0x0000000907007c0b */ /* 0x000fc8000bf3c000 */
[----:B------:R-:W-:Y:S02]  /*19e0*/  FSEL R29, R29, RZ, !P1 ;  /* 0x000000ff1d1d7208 */ /* 0x000fe40004800000 */
[----:B------:R-:W-:-:S03]  /*19f0*/  SEL R7, RZ, 0x1, P1 ;  /* 0x00000001ff077807 */ /* 0x000fc60000800000 */
[----:B------:R-:W-:-:S07]  /*1a00*/  @P0 FADD.FTZ R29, R17, R29 ;  /* 0x0000001d111d0221 */ /* 0x000fce0000010000 */
.L_x_5805:
[----:B------:R-:W-:Y:S05]  /*1a10*/  BSYNC B2 ;  /* 0x0000000000027941 */ /* 0x000fea0003800000 */
.L_x_5804:
[----:B------:R-:W-:Y:S01]  /*1a20*/  @!P5 ISETP.NE.U32.AND P1, PT, R44, RZ, PT ;  /* 0x000000ff2c00d20c */ /* 0x000fe20003f25070 */
[----:B------:R-:W-:Y:S01]  /*1a30*/  BSSY B2, `(.L_x_5813) ;  /* 0x000005a000027945 */ /* 0x000fe20003800000 */
[----:B------:R-:W-:Y:S02]  /*1a40*/  @!P5 IMAD.MOV.U32 R32, RZ, RZ, R15 ;  /* 0x000000ffff20d224 */ /* 0x000fe400078e000f */
[----:B------:R-:W-:-:S04]  /*1a50*/  @!P5 ISETP.NE.AND.EX P1, PT, R45, RZ, PT, P1 ;  /* 0x000000ff2d00d20c */ /* 0x000fc80003f25310 */
[----:B------:R-:W-:Y:S01]  /*1a60*/  @!P5 FSEL R30, R18, RZ, P1 ;  /* 0x000000ff121ed208 */ /* 0x000fe20000800000 */
[----:B------:R-:W-:Y:S08]  /*1a70*/  @!P5 BRA `(.L_x_5814) ;  /* 0x000000040054d947 */ /* 0x000ff00003800000 */
        /* <DEDUP_REMOVED lines=12> */
.L_x_5816:
[----:B------:R-:W-:-:S07]  /*1b40*/  IMAD.MOV.U32 R6, RZ, RZ, R48 ;  /* 0x000000ffff067224 */ /* 0x000fce00078e0030 */
.L_x_5817:
[----:B------:R-:W-:Y:S05]  /*1b50*/  BSYNC B3 ;  /* 0x0000000000037941 */ /* 0x000fea0003800000 */
.L_x_5815:
        /* <DEDUP_REMOVED lines=16> */
.L_x_5821:
[----:B------:R-:W-:Y:S05]  /*1c60*/  BSYNC B4 ;  /* 0x0000000000047941 */ /* 0x000fea0003800000 */
.L_x_5820:
        /* <DEDUP_REMOVED lines=43> */
.L_x_5819:
[----:B------:R-:W-:Y:S05]  /*1f20*/  BSYNC B3 ;  /* 0x0000000000037941 */ /* 0x000fea0003800000 */
.L_x_5818:
        /* <DEDUP_REMOVED lines=8> */
[----:B------:R-:W-:-:S05]  /*1fb0*/  FSEL R30, R15, RZ, !P1 ;  /* 0x000000ff0f1e7208 */ /* 0x000fca0004800000 */
[----:B------:R-:W-:-:S07]  /*1fc0*/  @P0 FADD.FTZ R30, R18, R30 ;  /* 0x0000001e121e0221 */ /* 0x000fce0000010000 */
.L_x_5814:
[----:B------:R-:W-:Y:S05]  /*1fd0*/  BSYNC B2 ;  /* 0x0000000000027941 */ /* 0x000fea0003800000 */
.L_x_5813:
        /* <DEDUP_REMOVED lines=18> */
.L_x_5825:
[----:B------:R-:W-:-:S07]  /*2100*/  MOV R5, R48 ;  /* 0x0000003000057202 */ /* 0x000fce0000000f00 */
.L_x_5826:
[----:B------:R-:W-:Y:S05]  /*2110*/  BSYNC B3 ;  /* 0x0000000000037941 */ /* 0x000fea0003800000 */
.L_x_5824:
        /* <DEDUP_REMOVED lines=16> */
.L_x_5830:
[----:B------:R-:W-:Y:S05]  /*2220*/  BSYNC B4 ;  /* 0x0000000000047941 */ /* 0x000fea0003800000 */
.L_x_5829:
        /* <DEDUP_REMOVED lines=43> */
.L_x_5828:
[----:B------:R-:W-:Y:S05]  /*24e0*/  BSYNC B3 ;  /* 0x0000000000037941 */ /* 0x000fea0003800000 */
.L_x_5827:
[----:B-----5:R-:W-:Y:S01]  /*24f0*/  PRMT R31, R21, 0x7632, R31 ;  /* 0x00007632151f7816 */ /* 0x020fe2000000001f */
[----:B------:R-:W-:Y:S01]  /*2500*/  IMAD.MOV.U32 R32, RZ, RZ, 0x2f800000 ;  /* 0x2f800000ff207424 */ /* 0x000fe200078e00ff */
[----:B------:R-:W-:-:S03]  /*2510*/  I2FP.F32.U32 R5, R5 ;  /* 0x0000000500057245 */ /* 0x000fc60000201000 */
[----:B------:R-:W-:Y:S02]  /*2520*/  IMAD.U32 R31, R31, 0x10000, RZ ;  /* 0x000100001f1f7824 */ /* 0x000fe400078e00ff */
[----:B------:R-:W-:Y:S02]  /*2530*/  FFMA.FTZ R5, R5, R32, 1.1641532182693481445e-10 ;  /* 0x2f00000005057423 */ /* 0x000fe40000010020 */
[----:B------:R-:W-:-:S03]  /*2540*/  FMUL.FTZ R31, R31, UR11 ;  /* 0x0000000b1f1f7c20 */ /* 0x000fc60008410000 */
[----:B------:R-:W-:Y:S01]  /*2550*/  FSETP.GTU.FTZ.AND P1, PT, R5, UR9, PT ;  /* 0x0000000905007c0b */ /* 0x000fe2000bf3c000 */
[----:B------:R-:W-:-:S03]  /*2560*/  FMUL.FTZ R31, R31, UR10 ;  /* 0x0000000a1f1f7c20 */ /* 0x000fc60008410000 */
[----:B------:R-:W-:Y:S02]  /*2570*/  SEL R5, RZ, 0x1, P1 ;  /* 0x00000001ff057807 */ /* 0x000fe40000800000 */
[----:B------:R-:W-:-:S05]  /*2580*/  FSEL R31, R31, RZ, !P1 ;  /* 0x000000ff1f1f7208 */ /* 0x000fca0004800000 */
[----:B------:R-:W-:-:S07]  /*2590*/  @P0 FADD.FTZ R31, R19, R31 ;  /* 0x0000001f131f0221 */ /* 0x000fce0000010000 */
.L_x_5823:
[----:B------:R-:W-:Y:S05]  /*25a0*/  BSYNC B2 ;  /* 0x0000000000027941 */ /* 0x000fea0003800000 */
.L_x_5822:
[----:B------:R-:W-:Y:S01]  /*25b0*/  @!P5 ISETP.NE.U32.AND P1, PT, R44, RZ, PT ;  /* 0x000000ff2c00d20c */ /* 0x000fe20003f25070 */
[----:B------:R-:W-:Y:S01]  /*25c0*/  BSSY B2, `(.L_x_5831) ;  /* 0x000005a000027945 */ /* 0x000fe20003800000 */
[----:B------:R-:W-:Y:S02]  /*25d0*/  @!P5 MOV R34, R15 ;  /* 0x0000000f0022d202 */ /* 0x000fe40000000f00 */
[----:B------:R-:W-:-:S04]  /*25e0*/  @!P5 ISETP.NE.AND.EX P1, PT, R45, RZ, PT, P1 ;  /* 0x000000ff2d00d20c */ /* 0x000fc80003f25310 */
[----:B-----5:R-:W-:Y:S01]  /*25f0*/  @!P5 FSEL R32, R24, RZ, P1 ;  /* 0x000000ff1820d208 */ /* 0x020fe20000800000 */
        /* <DEDUP_REMOVED lines=13> */
.L_x_5834:
[----:B------:R-:W-:-:S07]  /*26d0*/  IMAD.MOV.U32 R4, RZ, RZ, R48 ;  /* 0x000000ffff047224 */ /* 0x000fce00078e0030 */
.L_x_5835:
[----:B------:R-:W-:Y:S05]  /*26e0*/  BSYNC B3 ;  /* 0x0000000000037941 */ /* 0x000fea0003800000 */
.L_x_5833:
        /* <DEDUP_REMOVED lines=16> */
.L_x_5839:
[----:B------:R-:W-:Y:S05]  /*27f0*/  BSYNC B4 ;  /* 0x0000000000047941 */ /* 0x000fea0003800000 */
.L_x_5838:
        /* <DEDUP_REMOVED lines=43> */
.L_x_5837:
[----:B------:R-:W-:Y:S05]  /*2ab0*/  BSYNC B3 ;  /* 0x0000000000037941 */ /* 0x000fea0003800000 */
.L_x_5836:
[----:B------:R-:W-:Y:S01]  /*2ac0*/  HFMA2.MMA R33, -RZ, RZ, 0.1171875, 0 ;  /* 0x2f800000ff217435 */ /* 0x000fe200000001ff */
[----:B------:R-:W-:Y:S01]  /*2ad0*/  I2FP.F32.U32 R4, R4 ;  /* 0x0000000400047245 */ /* 0x000fe20000201000 */
[----:B------:R-:W-:-:S04]  /*2ae0*/  IMAD.U32 R15, R22, 0x10000, RZ ;  /* 0x00010000160f7824 */ /* 0x000fc800078e00ff */
[----:B------:R-:W-:-:S04]  /*2af0*/  FMUL.FTZ R15, R15, UR11 ;  /* 0x0000000b0f0f7c20 */ /* 0x000fc80008410000 */
[----:B------:R-:W-:Y:S01]  /*2b00*/  FFMA.FTZ R4, R4, R33, 1.1641532182693481445e-10 ;  /* 0x2f00000004047423 */ /* 0x000fe20000010021 */
[----:B------:R-:W-:-:S04]  /*2b10*/  FMUL.FTZ R15, R15, UR10 ;  /* 0x0000000a0f0f7c20 */ /* 0x000fc80008410000 */
[----:B------:R-:W-:-:S04]  /*2b20*/  FSETP.GTU.FTZ.AND P1, PT, R4, UR9, PT ;  /* 0x0000000904007c0b */ /* 0x000fc8000bf3c000 */
[----:B------:R-:W-:Y:S02]  /*2b30*/  FSEL R32, R15, RZ, !P1 ;  /* 0x000000ff0f207208 */ /* 0x000fe40004800000 */
[----:B------:R-:W-:-:S03]  /*2b40*/  SEL R4, RZ, 0x1, P1 ;  /* 0x00000001ff047807 */ /* 0x000fc60000800000 */
[----:B------:R-:W-:-:S07]  /*2b50*/  @P0 FADD.FTZ R32, R24, R32 ;  /* 0x0000002018200221 */ /* 0x000fce0000010000 */
.L_x_5832:
[----:B------:R-:W-:Y:S05]  /*2b60*/  BSYNC B2 ;  /* 0x0000000000027941 */ /* 0x000fea0003800000 */
.L_x_5831:
        /* <DEDUP_REMOVED lines=18> */
.L_x_5843:
[----:B------:R-:W-:-:S07]  /*2c90*/  IMAD.MOV.U32 R3, RZ, RZ, R48 ;  /* 0x000000ffff037224 */ /* 0x000fce00078e0030 */
.L_x_5844:
[----:B------:R-:W-:Y:S05]  /*2ca0*/  BSYNC B3 ;  /* 0x0000000000037941 */ /* 0x000fea0003800000 */
.L_x_5842:
        /* <DEDUP_REMOVED lines=16> */
.L_x_5848:
[----:B------:R-:W-:Y:S05]  /*2db0*/  BSYNC B4 ;  /* 0x0000000000047941 */ /* 0x000fea0003800000 */
.L_x_5847:
        /* <DEDUP_REMOVED lines=43> */
.L_x_5846:
[----:B------:R-:W-:Y:S05]  /*3070*/  BSYNC B3 ;  /* 0x0000000000037941 */ /* 0x000fea0003800000 */
.L_x_5845:
[----:B------:R-:W-:Y:S01]  /*3080*/  PRMT R33, R22, 0x7632, R33 ;  /* 0x0000763216217816 */ /* 0x000fe20000000021 */
[----:B------:R-:W-:Y:S01]  /*3090*/  IMAD.MOV.U32 R34, RZ, RZ, 0x2f800000 ;  /* 0x2f800000ff227424 */ /* 0x000fe200078e00ff */
[----:B------:R-:W-:Y:S02]  /*30a0*/  I2FP.F32.U32 R3, R3 ;  /* 0x0000000300037245 */ /* 0x000fe40000201000 */
[----:B------:R-:W-:-:S03]  /*30b0*/  SHF.L.U32 R33, R33, 0x10, RZ ;  /* 0x0000001021217819 */ /* 0x000fc600000006ff */
[----:B------:R-:W-:Y:S02]  /*30c0*/  FFMA.FTZ R3, R3, R34, 1.1641532182693481445e-10 ;  /* 0x2f00000003037423 */ /* 0x000fe40000010022 */
[----:B------:R-:W-:-:S03]  /*30d0*/  FMUL.FTZ R33, R33, UR11 ;  /* 0x0000000b21217c20 */ /* 0x000fc60008410000 */
[----:B------:R-:W-:Y:S01]  /*30e0*/  FSETP.GTU.FTZ.AND P1, PT, R3, UR9, PT ;  /* 0x0000000903007c0b */ /* 0x000fe2000bf3c000 */
[----:B------:R-:W-:-:S03]  /*30f0*/  FMUL.FTZ R33, R33, UR10 ;  /* 0x0000000a21217c20 */ /* 0x000fc60008410000 */
[----:B------:R-:W-:Y:S02]  /*3100*/  SEL R3, RZ, 0x1, P1 ;  /* 0x00000001ff037807 */ /* 0x000fe40000800000 */
[----:B------:R-:W-:-:S05]  /*3110*/  FSEL R33, R33, RZ, !P1 ;  /* 0x000000ff21217208 */ /* 0x000fca0004800000 */
[----:B------:R-:W-:-:S07]  /*3120*/  @P0 FADD.FTZ R33, R25, R33 ;  /* 0x0000002119210221 */ /* 0x000fce0000010000 */
.L_x_5841:
[----:B------:R-:W-:Y:S05]  /*3130*/  BSYNC B2 ;  /* 0x0000000000027941 */ /* 0x000fea0003800000 */
.L_x_5840:
        /* <DEDUP_REMOVED lines=18> */
.L_x_5852:
[----:B------:R-:W-:-:S07]  /*3260*/  MOV R2, R48 ;  /* 0x0000003000027202 */ /* 0x000fce0000000f00 */
.L_x_5853:
[----:B------:R-:W-:Y:S05]  /*3270*/  BSYNC B3 ;  /* 0x0000000000037941 */ /* 0x000fea0003800000 */
.L_x_5851:
        /* <DEDUP_REMOVED lines=16> */
.L_x_5857:
[----:B------:R-:W-:Y:S05]  /*3380*/  BSYNC B4 ;  /* 0x0000000000047941 */ /* 0x000fea0003800000 */
.L_x_5856:
        /* <DEDUP_REMOVED lines=43> */
.L_x_5855:
[----:B------:R-:W-:Y:S05]  /*3640*/  BSYNC B3 ;  /* 0x0000000000037941 */ /* 0x000fea0003800000 */
.L_x_5854:
[----:B------:R-:W-:Y:S01]  /*3650*/  I2FP.F32.U32 R2, R2 ;  /* 0x0000000200027245 */ /* 0x000fe20000201000 */
[----:B------:R-:W-:Y:S01]  /*3660*/  IMAD.MOV.U32 R35, RZ, RZ, 0x2f800000 ;  /* 0x2f800000ff237424 */ /* 0x000fe200078e00ff */
        /* <DEDUP_REMOVED lines=8> */
.L_x_5850:
[----:B------:R-:W-:Y:S05]  /*36f0*/  BSYNC B2 ;  /* 0x0000000000027941 */ /* 0x000fea0003800000 */
.L_x_5849:
        /* <DEDUP_REMOVED lines=18> */
.L_x_5861:
[----:B------:R-:W-:-:S07]  /*3820*/  MOV R0, R48 ;  /* 0x0000003000007202 */ /* 0x000fce0000000f00 */
.L_x_5862:
[----:B------:R-:W-:Y:S05]  /*3830*/  BSYNC B3 ;  /* 0x0000000000037941 */ /* 0x000fea0003800000 */
.L_x_5860:
        /* <DEDUP_REMOVED lines=16> */
.L_x_5866:
[----:B------:R-:W-:Y:S05]  /*3940*/  BSYNC B4 ;  /* 0x0000000000047941 */ /* 0x000fea0003800000 */
.L_x_5865:
        /* <DEDUP_REMOVED lines=43> */
.L_x_5864:
[----:B------:R-:W-:Y:S05]  /*3c00*/  BSYNC B3 ;  /* 0x0000000000037941 */ /* 0x000fea0003800000 */
.L_x_5863:
[----:B------:R-:W-:Y:S01]  /*3c10*/  HFMA2.MMA R45, -RZ, RZ, 0.1171875, 0 ;  /* 0x2f800000ff2d7435 */ /* 0x000fe200000001ff */
[----:B------:R-:W-:Y:S02]  /*3c20*/  PRMT R35, R23, 0x7632, R35 ;  /* 0x0000763217237816 */ /* 0x000fe40000000023 */
        /* <DEDUP_REMOVED lines=9> */
.L_x_5859:
[----:B------:R-:W-:Y:S05]  /*3cc0*/  BSYNC B2 ;  /* 0x0000000000027941 */ /* 0x000fea0003800000 */
.L_x_5858:
[----:B------:R-:W0:Y:S01]  /*3cd0*/  LDC.64 R44, c[0x0][0x238] ;  /* 0x00008e00ff2c7b82 */ /* 0x000e220000000a00 */
[----:B------:R-:W-:Y:S01]  /*3ce0*/  BSSY B2, `(.L_x_5867) ;  /* 0x0000019000027945 */ /* 0x000fe20003800000 */
[----:B0-----:R-:W-:-:S05]  /*3cf0*/  IMAD.WIDE.U32 R44, R67, 0x20, R44 ;  /* 0x00000020432c7825 */ /* 0x001fca00078e002c */
[----:B------:R0:W-:Y:S04]  /*3d00*/  STG.E.128 desc[UR6][R44.64], R28 ;  /* 0x0000001c2c007986 */ /* 0x0001e8000c101d06 */
[----:B------:R0:W-:Y:S01]  /*3d10*/  STG.E.128 desc[UR6][R44.64+0x10], R32 ;  /* 0x000010202c007986 */ /* 0x0001e2000c101d06 */
[----:B------:R-:W-:Y:S05]  /*3d20*/  @!P4 BRA `(.L_x_5868) ;  /* 0x000000000050c947 */ /* 0x000fea0003800000 */
[----:B0-----:R-:W-:Y:S02]  /*3d30*/  SHF.L.U32 R44, R2, 0x10, RZ ;  /* 0x00000010022c7819 */ /* 0x001fe400000006ff */
        /* <DEDUP_REMOVED lines=19> */
.L_x_5868:
[----:B------:R-:W-:Y:S05]  /*3e70*/  BSYNC B2 ;  /* 0x0000000000027941 */ /* 0x000fea0003800000 */
.L_x_5867:
[----:B------:R-:W-:Y:S01]  /*3e80*/  VIADD R67, R67, 0x20 ;  /* 0x0000002043437836 */ /* 0x000fe20000000000 */
[----:B------:R-:W-:-:S07]  /*3e90*/  IADD3 R65, R65, 0x20, RZ ;  /* 0x0000002041417810 */ /* 0x000fce0007ffe0ff */
.L_x_5794:
[----:B------:R-:W-:Y:S05]  /*3ea0*/  BSYNC B1 ;  /* 0x0000000000017941 */ /* 0x000fea0003800000 */
.L_x_5793:
[----:B------:R-:W-:Y:S04]  /*3eb0*/  BSSY B1, `(.L_x_5869) ;  /* 0x000030a000017945 */ /* 0x000fe80003800000 */
[----:B------:R-:W-:Y:S05]  /*3ec0*/  @!P3 BRA `(.L_x_5870) ;  /* 0x000000300020b947 */ /* 0x000fea0003800000 */
[----:B01----:R-:W0:Y:S08]  /*3ed0*/  LDC.64 R44, c[0x0][0x230] ;  /* 0x00008c00ff2c7b82 */ /* 0x003e300000000a00 */
        /* <DEDUP_REMOVED lines=28> */
.L_x_5874:
[----:B------:R-:W-:-:S07]  /*40a0*/  MOV R8, R48 ;  /* 0x0000003000087202 */ /* 0x000fce0000000f00 */
.L_x_5875:
[----:B------:R-:W-:Y:S05]  /*40b0*/  BSYNC B3 ;  /* 0x0000000000037941 */ /* 0x000fea0003800000 */
.L_x_5873:
        /* <DEDUP_REMOVED lines=16> */
.L_x_5879:
[----:B------:R-:W-:Y:S05]  /*41c0*/  BSYNC B4 ;  /* 0x0000000000047941 */ /* 0x000fea0003800000 */
.L_x_5878:
        /* <DEDUP_REMOVED lines=43> */
.L_x_5877:
[----:B------:R-:W-:Y:S05]  /*4480*/  BSYNC B3 ;  /* 0x0000000000037941 */ /* 0x000fea0003800000 */
.L_x_5876:
        /* <DEDUP_REMOVED lines=8> */
[----:B------:R-:W-:-:S03]  /*4510*/  SEL R8, RZ, 0x1, P1 ;  /* 0x00000001ff087807 */ /* 0x000fc60000800000 */
[----:B------:R-:W-:-:S07]  /*4520*/  @P0 FADD.FTZ R36, R16, R36 ;  /* 0x0000002410240221 */ /* 0x000fce0000010000 */
.L_x_5872:
[----:B------:R-:W-:Y:S05]  /*4530*/  BSYNC B2 ;  /* 0x0000000000027941 */ /* 0x000fea0003800000 */
.L_x_5871:
        /* <DEDUP_REMOVED lines=18> */
.L_x_5883:
[----:B------:R-:W-:-:S07]  /*4660*/  IMAD.MOV.U32 R7, RZ, RZ, R48 ;  /* 0x000000ffff077224 */ /* 0x000fce00078e0030 */
.L_x_5884:
[----:B------:R-:W-:Y:S05]  /*4670*/  BSYNC B3 ;  /* 0x0000000000037941 */ /* 0x000fea0003800000 */
.L_x_5882:
        /* <DEDUP_REMOVED lines=16> */
.L_x_5888:
[----:B------:R-:W-:Y:S05]  /*4780*/  BSYNC B4 ;  /* 0x0000000000047941 */ /* 0x000fea0003800000 */
.L_x_5887:
        /* <DEDUP_REMOVED lines=43> */
.L_x_5886:
[----:B------:R-:W-:Y:S05]  /*4a40*/  BSYNC B3 ;  /* 0x0000000000037941 */ /* 0x000fea0003800000 */
.L_x_5885:
[----:B-----5:R-:W-:Y:S01]  /*4a50*/  PRMT R37, R20, 0x7632, R37 ;  /* 0x0000763214257816 */ /* 0x020fe20000000025 */
        /* <DEDUP_REMOVED lines=10> */
.L_x_5881:
[----:B------:R-:W-:Y:S05]  /*4b00*/  BSYNC B2 ;  /* 0x0000000000027941 */ /* 0x000fea0003800000 */
.L_x_5880:
        /* <DEDUP_REMOVED lines=18> */
.L_x_5892:
[----:B------:R-:W-:-:S07]  /*4c30*/  MOV R6, R48 ;  /* 0x0000003000067202 */ /* 0x000fce0000000f00 */
.L_x_5893:
[----:B------:R-:W-:Y:S05]  /*4c40*/  BSYNC B3 ;  /* 0x0000000000037941 */ /* 0x000fea0003800000 */
.L_x_5891:
        /* <DEDUP_REMOVED lines=16> */
.L_x_5897:
[----:B------:R-:W-:Y:S05]  /*4d50*/  BSYNC B4 ;  /* 0x0000000000047941 */ /* 0x000fea0003800000 */
.L_x_5896:
        /* <DEDUP_REMOVED lines=43> */
.L_x_5895:
[----:B------:R-:W-:Y:S05]  /*5010*/  BSYNC B3 ;  /* 0x0000000000037941 */ /* 0x000fea0003800000 */
.L_x_5894:
        /* <DEDUP_REMOVED lines=10> */
.L_x_5890:
[----:B------:R-:W-:Y:S05]  /*50c0*/  BSYNC B2 ;  /* 0x0000000000027941 */ /* 0x000fea0003800000 */
.L_x_5889:
        /* <DEDUP_REMOVED lines=18> */
.L_x_5901:
[----:B------:R-:W-:-:S07]  /*51f0*/  IMAD.MOV.U32 R5, RZ, RZ, R48 ;  /* 0x000000ffff057224 */ /* 0x000fce00078e0030 */
.L_x_5902:
[----:B------:R-:W-:Y:S05]  /*5200*/  BSYNC B3 ;  /* 0x0000000000037941 */ /* 0x000fea0003800000 */
.L_x_5900:
        /* <DEDUP_REMOVED lines=16> */
.L_x_5906:
[----:B------:R-:W-:Y:S05]  /*5310*/  BSYNC B4 ;  /* 0x0000000000047941 */ /* 0x000fea0003800000 */
.L_x_5905:
        /* <DEDUP_REMOVED lines=43> */
.L_x_5904:
[----:B------:R-:W-:Y:S05]  /*55d0*/  BSYNC B3 ;  /* 0x0000000000037941 */ /* 0x000fea0003800000 */
.L_x_5903:
        /* <DEDUP_REMOVED lines=11> */
.L_x_5899:
[----:B------:R-:W-:Y:S05]  /*5690*/  BSYNC B2 ;  /* 0x0000000000027941 */ /* 0x000fea0003800000 */
.L_x_5898:
[----:B------:R-:W-:Y:S01]  /*56a0*/  @!P5 ISETP.NE.U32.AND P1, PT, R44, RZ, PT ;  /* 0x000000ff2c00d20c */ /* 0x000fe20003f25070 */
[----:B------:R-:W-:Y:S01]  /*56b0*/  BSSY B2, `(.L_x_5907) ;  /* 0x000005a000027945 */ /* 0x000fe20003800000 */
[----:B------:R-:W-:Y:S02]  /*56c0*/  @!P5 IMAD.MOV.U32 R42, RZ, RZ, R15 ;  /* 0x000000ffff2ad224 */ /* 0x000fe400078e000f */
[----:B------:R-:W-:-:S04]  /*56d0*/  @!P5 ISETP.NE.AND.EX P1, PT, R45, RZ, PT, P1 ;  /* 0x000000ff2d00d20c */ /* 0x000fc80003f25310 */
[----:B-----5:R-:W-:Y:S01]  /*56e0*/  @!P5 FSEL R40, R24, RZ, P1 ;  /* 0x000000ff1828d208 */ /* 0x020fe20000800000 */
        /* <DEDUP_REMOVED lines=13> */
.L_x_5910:
[----:B------:R-:W-:-:S07]  /*57c0*/  MOV R4, R48 ;  /* 0x0000003000047202 */ /* 0x000fce0000000f00 */
.L_x_5911:
[----:B------:R-:W-:Y:S05]  /*57d0*/  BSYNC B3 ;  /* 0x0000000000037941 */ /* 0x000fea0003800000 */
.L_x_5909:
        /* <DEDUP_REMOVED lines=16> */
.L_x_5915:
[----:B------:R-:W-:Y:S05]  /*58e0*/  BSYNC B4 ;  /* 0x0000000000047941 */ /* 0x000fea0003800000 */
.L_x_5914:
        /* <DEDUP_REMOVED lines=43> */
.L_x_5913:
[----:B------:R-:W-:Y:S05]  /*5ba0*/  BSYNC B3 ;  /* 0x0000000000037941 */ /* 0x000fea0003800000 */
.L_x_5912:
        /* <DEDUP_REMOVED lines=10> */
.L_x_5908:
[----:B------:R-:W-:Y:S05]  /*5c50*/  BSYNC B2 ;  /* 0x0000000000027941 */ /* 0x000fea0003800000 */
.L_x_5907:
        /* <DEDUP_REMOVED lines=18> */
.L_x_5919:
[----:B------:R-:W-:-:S07]  /*5d80*/  IMAD.MOV.U32 R3, RZ, RZ, R48 ;  /* 0x000000ffff037224 */ /* 0x000fce00078e0030 */
.L_x_5920:
[----:B------:R-:W-:Y:S05]  /*5d90*/  BSYNC B3 ;  /* 0x0000000000037941 */ /* 0x000fea0003800000 */
.L_x_5918:
        /* <DEDUP_REMOVED lines=16> */
.L_x_5924:
[----:B------:R-:W-:Y:S05]  /*5ea0*/  BSYNC B4 ;  /* 0x0000000000047941 */ /* 0x000fea0003800000 */
.L_x_5923:
        /* <DEDUP_REMOVED lines=43> */
.L_x_5922:
[----:B------:R-:W-:Y:S05]  /*6160*/  BSYNC B3 ;  /* 0x0000000000037941 */ /* 0x000fea0003800000 */
.L_x_5921:
        /* <DEDUP_REMOVED lines=11> */
.L_x_5917:
[----:B------:R-:W-:Y:S05]  /*6220*/  BSYNC B2 ;  /* 0x0000000000027941 */ /* 0x000fea0003800000 */
.L_x_5916:
        /* <DEDUP_REMOVED lines=18> */
.L_x_5928:
[----:B------:R-:W-:-:S07]  /*6350*/  MOV R2, R48 ;  /* 0x0000003000027202 */ /* 0x000fce0000000f00 */
.L_x_5929:
[----:B------:R-:W-:Y:S05]  /*6360*/  BSYNC B3 ;  /* 0x0000000000037941 */ /* 0x000fea0003800000 */
.L_x_5927:
        /* <DEDUP_REMOVED lines=16> */
.L_x_5933:
[----:B------:R-:W-:Y:S05]  /*6470*/  BSYNC B4 ;  /* 0x0000000000047941 */ /* 0x000fea0003800000 */
.L_x_5932:
        /* <DEDUP_REMOVED lines=43> */
.L_x_5931:
[----:B------:R-:W-:Y:S05]  /*6730*/  BSYNC B3 ;  /* 0x0000000000037941 */ /* 0x000fea0003800000 */
.L_x_5930:
        /* <DEDUP_REMOVED lines=10> */
.L_x_5926:
[----:B------:R-:W-:Y:S05]  /*67e0*/  BSYNC B2 ;  /* 0x0000000000027941 */ /* 0x000fea0003800000 */
.L_x_5925:
        /* <DEDUP_REMOVED lines=18> */
.L_x_5937:
[----:B------:R-:W-:-:S07]  /*6910*/  IMAD.MOV.U32 R0, RZ, RZ, R48 ;  /* 0x000000ffff007224 */ /* 0x000fce00078e0030 */
.L_x_5938:
[----:B------:R-:W-:Y:S05]  /*6920*/  BSYNC B3 ;  /* 0x0000000000037941 */ /* 0x000fea0003800000 */
.L_x_5936:
        /* <DEDUP_REMOVED lines=16> */
.L_x_5942:
[----:B------:R-:W-:Y:S05]  /*6a30*/  BSYNC B4 ;  /* 0x0000000000047941 */ /* 0x000fea0003800000 */
.L_x_5941:
        /* <DEDUP_REMOVED lines=43> */
.L_x_5940:
[----:B------:R-:W-:Y:S05]  /*6cf0*/  BSYNC B3 ;  /* 0x0000000000037941 */ /* 0x000fea0003800000 */
.L_x_5939:
        /* <DEDUP_REMOVED lines=11> */
.L_x_5935:
[----:B------:R-:W-:Y:S05]  /*6db0*/  BSYNC B2 ;  /* 0x0000000000027941 */ /* 0x000fea0003800000 */
.L_x_5934:
[----:B------:R-:W0:Y:S02]  /*6dc0*/  LDC.64 R44, c[0x0][0x238] ;  /* 0x00008e00ff2c7b82 */ /* 0x000e240000000a00 */
[----:B0-----:R-:W-:-:S05]  /*6dd0*/  IMAD.WIDE.U32 R44, R67, 0x20, R44 ;  /* 0x00000020432c7825 */ /* 0x001fca00078e002c */
[----:B------:R2:W-:Y:S04]  /*6de0*/  STG.E.128 desc[UR6][R44.64], R36 ;  /* 0x000000242c007986 */ /* 0x0005e8000c101d06 */
        /* <DEDUP_REMOVED lines=9> */
[----:B------:R-:W-:Y:S01]  /*6e80*/  LOP3.LUT R44, R5, 0xff, RZ, 0xc0, !PT ;  /* 0x000000ff052c7812 */ /* 0x000fe200078ec0ff */
[----:B------:R-:W-:Y:S01]  /*6e90*/  IMAD.WIDE.U32 R46, R46, 0x10000, RZ ;  /* 0x000100002e2e7825 */ /* 0x000fe200078e00ff */
[----:B------:R-:W-:Y:S02]  /*6ea0*/  LOP3.LUT R62, R7, 0xff, RZ, 0xc0, !PT ;  /* 0x000000ff073e7812 */ /* 0x000fe400078ec0ff */
[----:B------:R-:W-:Y:S01]  /*6eb0*/  LOP3.LUT R92, R45, 0xff00, R92, 0xf8, !PT ;  /* 0x0000ff002d5c7812 */ /* 0x000fe200078ef85c */
[----:B------:R-:W-:-:S03]  /*6ec0*/  IMAD.WIDE.U32 R44, R44, 0x1000000, RZ ;  /* 0x010000002c2c7825 */ /* 0x000fc600078e00ff */
[----:B------:R-:W-:Y:S01]  /*6ed0*/  LOP3.LUT R92, R92, 0xff, R4, 0xf8, !PT ;  /* 0x000000ff5c5c7812 */ /* 0x000fe200078ef804 */
[----:B------:R-:W-:-:S03]  /*6ee0*/  IMAD.WIDE.U32 R62, R62, 0x100, RZ ;  /* 0x000001003e3e7825 */ /* 0x000fc600078e00ff */
[----:B------:R-:W-:Y:S02]  /*6ef0*/  LOP3.LUT R45, R47, R92, R45, 0xfe, !PT ;  /* 0x0000005c2f2d7212 */ /* 0x000fe400078efe2d */
[----:B------:R-:W-:Y:S01]  /*6f00*/  LOP3.LUT R44, R62, R44, R46, 0xfe, !PT ;  /* 0x0000002c3e2c7212 */ /* 0x000fe200078efe2e */
[----:B0-----:R-:W-:Y:S01]  /*6f10*/  IMAD.WIDE.U32 R46, R65, 0x8, R66 ;  /* 0x00000008412e7825 */ /* 0x001fe200078e0042 */
[----:B------:R-:W-:Y:S02]  /*6f20*/  LOP3.LUT R45, R45, R63, RZ, 0xfc, !PT ;  /* 0x0000003f2d2d7212 */ /* 0x000fe400078efcff */
[----:B------:R-:W-:-:S05]  /*6f30*/  LOP3.LUT R44, R44, 0xff, R8, 0xf8, !PT ;  /* 0x000000ff2c2c7812 */ /* 0x000fca00078ef808 */
[----:B------:R3:W-:Y:S02]  /*6f40*/  STG.E.64 desc[UR6][R46.64], R44 ;  /* 0x0000002c2e007986 */ /* 0x0007e4000c101b06 */
.L_x_5870:
[----:B------:R-:W-:Y:S05]  /*6f50*/  BSYNC B1 ;  /* 0x0000000000017941 */ /* 0x000fea0003800000 */
.L_x_5869:
[----:B0123--:R-:W-:Y:S01]  /*6f60*/  FADD.FTZ R44, RZ, R28 ;  /* 0x0000001cff2c7221 */ /* 0x00ffe20000010000 */
[----:B------:R-:W0:Y:S01]  /*6f70*/  S2R R46, SR_TID.X ;  /* 0x00000000002e7919 */ /* 0x000e220000002100 */
[----:B------:R-:W-:Y:S01]  /*6f80*/  ISETP.GT.U32.AND P1, PT, R59, 0x3f, PT ;  /* 0x0000003f3b00780c */ /* 0x000fe20003f24070 */
[----:B------:R-:W-:Y:S01]  /*6f90*/  UMOV UR30, 0xffffffff ;  /* 0xffffffff001e7882 */ /* 0x000fe20000000000 */
[----:B------:R-:W-:-:S04]  /*6fa0*/  FADD.FTZ R45, R29, R44 ;  /* 0x0000002c1d2d7221 */ /* 0x000fc80000010000 */
[----:B------:R-:W-:-:S04]  /*6fb0*/  FADD.FTZ R44, R30, R45 ;  /* 0x0000002d1e2c7221 */ /* 0x000fc80000010000 */
[----:B------:R-:W-:-:S04]  /*6fc0*/  FADD.FTZ R45, R31, R44 ;  /* 0x0000002c1f2d7221 */ /* 0x000fc80000010000 */
[----:B------:R-:W-:-:S04]  /*6fd0*/  FADD.FTZ R44, R32, R45 ;  /* 0x0000002d202c7221 */ /* 0x000fc80000010000 */
[----:B------:R-:W-:-:S04]  /*6fe0*/  FADD.FTZ R45, R33, R44 ;  /* 0x0000002c212d7221 */ /* 0x000fc80000010000 */
[----:B------:R-:W-:-:S04]  /*6ff0*/  FADD.FTZ R44, R34, R45 ;  /* 0x0000002d222c7221 */ /* 0x000fc80000010000 */
[----:B------:R-:W-:-:S05]  /*7000*/  FADD.FTZ R44, R35, R44 ;  /* 0x0000002c232c7221 */ /* 0x000fca0000010000 */
[----:B------:R-:W-:Y:S02]  /*7010*/  FSEL R45, R44, RZ, P2 ;  /* 0x000000ff2c2d7208 */ /* 0x000fe40001000000 */
[----:B0-----:R-:W-:-:S03]  /*7020*/  LOP3.LUT P0, RZ, R46, 0x1f, RZ, 0xc0, !PT ;  /* 0x0000001f2eff7812 */ /* 0x001fc6000780c0ff */
        /* <DEDUP_REMOVED lines=38> */
[----:B------:R-:W-:-:S05]  /*7290*/  FFMA.FTZ R44, R45, R45, R44 ;  /* 0x0000002d2d2c7223 */ /* 0x000fca000001002c */
[----:B------:R-:W-:Y:S01]  /*72a0*/  FSEL R45, R44, RZ, P2 ;  /* 0x000000ff2c2d7208 */ /* 0x000fe20001000000 */
[----:B------:R-:W-:-:S04]  /*72b0*/  FADD.FTZ R44, R36, -R62 ;  /* 0x8000003e242c7221 */ /* 0x000fc80000010000 */
        /* <DEDUP_REMOVED lines=22> */
.L_x_5960:
        /* <DEDUP_REMOVED lines=9> */
[----:B0-----:R-:W0:Y:S01]  /*74b0*/  MUFU.RSQ R65, R63 ;  /* 0x0000003f00417308 */ /* 0x001e220000001400 */
[----:B--2---:R-:W-:-:S04]  /*74c0*/  @!P0 LEA R44, P1, R58, R44, 0x2 ;  /* 0x0000002c3a2c8211 */ /* 0x004fc800078210ff */
[C---:B------:R-:W-:Y:S02]  /*74d0*/  @!P0 LEA.HI.X R45, R58.reuse, R45, R61, 0x2, P1 ;  /* 0x0000002d3a2d8211 */ /* 0x040fe400008f143d */
[----:B-1----:R-:W-:-:S03]  /*74e0*/  @!P0 LEA R46, P4, R58, R46, 0x2 ;  /* 0x0000002e3a2e8211 */ /* 0x002fc600078810ff */
[----:B------:R1:W-:Y:S01]  /*74f0*/  @!P0 STG.E desc[UR6][R44.64], R62 ;  /* 0x0000003e2c008986 */ /* 0x0003e2000c101906 */
[----:B------:R-:W-:-:S05]  /*7500*/  @!P0 LEA.HI.X R47, R58, R47, R61, 0x2, P4 ;  /* 0x0000002f3a2f8211 */ /* 0x000fca00020f143d */
[----:B0-----:R1:W-:Y:S01]  /*7510*/  @!P0 STG.E desc[UR6][R46.64], R65 ;  /* 0x000000412e008986 */ /* 0x0013e2000c101906 */
[----:B-----5:R-:W-:-:S13]  /*7520*/  ISETP.GE.AND P0, PT, R64, 0x1, PT ;  /* 0x000000014000780c */ /* 0x020fda0003f06270 */
[----:B-1----:R-:W-:Y:S05]  /*7530*/  @!P0 BRA `(.L_x_5945) ;  /* 0x0000000400308947 */ /* 0x002fea0003800000 */
[----:B------:R-:W0:Y:S01]  /*7540*/  S2R R67, SR_TID.X ;  /* 0x0000000000437919 */ /* 0x000e220000002100 */
[----:B------:R-:W-:Y:S01]  /*7550*/  IADD3 R64, R64, -0x1, RZ ;  /* 0xffffffff40407810 */ /* 0x000fe20007ffe0ff */
[----:B------:R-:W-:Y:S01]  /*7560*/  BSSY B2, `(.L_x_5946) ;  /* 0x0000029000027945 */ /* 0x000fe20003800000 */
[----:B------:R-:W-:-:S03]  /*7570*/  PLOP3.LUT P0, PT, PT, PT, UP0, 0x40, 0x0 ;  /* 0x000000000000781c */ /* 0x000fc60003f0e808 */
[----:B------:R-:W-:Y:S01]  /*7580*/  IMAD R64, R64, R93, RZ ;  /* 0x0000005d40407224 */ /* 0x000fe200078e02ff */
[----:B------:R-:W-:-:S04]  /*7590*/  FSEL R61, R62, RZ, P0 ;  /* 0x000000ff3e3d7208 */ /* 0x000fc80000000000 */
[----:B------:R-:W-:-:S04]  /*75a0*/  SHF.R.S32.HI R45, RZ, 0x1f, R64 ;  /* 0x0000001fff2d7819 */ /* 0x000fc80000011440 */
[----:B------:R-:W-:Y:S02]  /*75b0*/  LEA.HI R45, R45, R64, RZ, 0x3 ;  /* 0x000000402d2d7211 */ /* 0x000fe400078f18ff */
[----:B0-----:R-:W-:-:S04]  /*75c0*/  LOP3.LUT R60, R67, 0x1f, RZ, 0xc0, !PT ;  /* 0x0000001f433c7812 */ /* 0x001fc800078ec0ff */
        /* <DEDUP_REMOVED lines=34> */
.L_x_5947:
[----:B------:R-:W-:Y:S05]  /*77f0*/  BSYNC B2 ;  /* 0x0000000000027941 */ /* 0x000fea0003800000 */
.L_x_5946:
        /* <DEDUP_REMOVED lines=32> */
.L_x_5945:
[----:B------:R-:W-:Y:S05]  /*7a00*/  BSYNC B1 ;  /* 0x0000000000017941 */ /* 0x000fea0003800000 */
.L_x_5944:
[----:B01----:R-:W0:Y:S02]  /*7a10*/  LDC.64 R44, c[0x0][0x210] ;  /* 0x00008400ff2c7b82 */ /* 0x003e240000000a00 */
[----:B0-----:R-:W-:-:S04]  /*7a20*/  LEA R58, R44, R58, 0x2 ;  /* 0x0000003a2c3a7211 */ /* 0x001fc800078e10ff */
[----:B------:R-:W-:-:S13]  /*7a30*/  ISETP.GE.AND P0, PT, R58, R45, PT ;  /* 0x0000002d3a00720c */ /* 0x000fda0003f06270 */
[----:B------:R-:W-:Y:S05]  /*7a40*/  @!P0 BRA `(.L_x_5948) ;  /* 0xffffff9000888947 */ /* 0x000fea000383ffff */
[----:B------:R-:W-:Y:S05]  /*7a50*/  BSYNC B0 ;  /* 0x0000000000007941 */ /* 0x000fea0003800000 */
.L_x_5792:
[----:B------:R-:W-:Y:S05]  /*7a60*/  EXIT ;  /* 0x000000000000794d */ /* 0x000fea0003800000 */
.L_x_5943:
[----:B------:R-:W-:Y:S01]  /*7a70*/  HFMA2.MMA R47, -RZ, RZ, 0, 1.847743988037109375e-06 ;  /* 0x0000001fff2f7435 */ /* 0x000fe200000001ff */
[----:B------:R-:W-:Y:S01]  /*7a80*/  BSSY B1, `(.L_x_5949) ;  /* 0x0000006000017945 */ /* 0x000fe20003800000 */
[----:B------:R-:W-:Y:S02]  /*7a90*/  IMAD.MOV.U32 R66, RZ, RZ, 0x1 ;  /* 0x00000001ff427424 */ /* 0x000fe400078e00ff */
[----:B------:R-:W-:-:S07]  /*7aa0*/  IMAD.MOV.U32 R46, RZ, RZ, -0x1 ;  /* 0xffffffffff2e7424 */ /* 0x000fce00078e00ff */
[----:B-----5:R-:W-:Y:S05]  /*7ab0*/  WARPSYNC.COLLECTIVE R46, `(.L_x_5950) ;  /* 0x000000002e087348 */ /* 0x020fea0003c00000 */
[----:B------:R0:W1:Y:S02]  /*7ac0*/  SHFL.BFLY P4, R44, R45, R66, R47 ;  /* 0x0c0000422d2c7389 */ /* 0x000064000008002f */
[----:B01---5:R-:W-:Y:S01]  /*7ad0*/  ENDCOLLECTIVE ;  /* 0x000000000000791b */ /* 0x023fe20003800000 */
.L_x_5950:
[----:B------:R-:W-:Y:S05]  /*7ae0*/  BSYNC B1 ;  /* 0x0000000000017941 */ /* 0x000fea0003800000 */
.L_x_5949:
        /* <DEDUP_REMOVED lines=9> */
.L_x_5951:
[----:B------:R-:W-:Y:S02]  /*7b80*/  IMAD.MOV.U32 R66, RZ, RZ, 0x4 ;  /* 0x00000004ff427424 */ /* 0x000fe400078e00ff */
[----:B------:R-:W-:-:S05]  /*7b90*/  FADD.FTZ R67, R65, R44 ;  /* 0x0000002c41437221 */ /* 0x000fca0000010000 */
[----:B------:R-:W-:-:S07]  /*7ba0*/  MOV R45, R67 ;  /* 0x00000043002d7202 */ /* 0x000fce0000000f00 */
[----:B------:R-:W-:Y:S05]  /*7bb0*/  WARPSYNC.COLLECTIVE R46, `(.L_x_5952) ;  /* 0x000000002e087348 */ /* 0x000fea0003c00000 */
[----:B------:R0:W1:Y:S02]  /*7bc0*/  SHFL.BFLY P4, R44, R45, R66, R47 ;  /* 0x0c0000422d2c7389 */ /* 0x000064000008002f */
[----:B01----:R-:W-:Y:S01]  /*7bd0*/  ENDCOLLECTIVE ;  /* 0x000000000000791b */ /* 0x003fe20003800000 */
.L_x_5952:
[----:B------:R-:W-:Y:S02]  /*7be0*/  IMAD.MOV.U32 R66, RZ, RZ, 0x8 ;  /* 0x00000008ff427424 */ /* 0x000fe400078e00ff */
[----:B------:R-:W-:-:S05]  /*7bf0*/  FADD.FTZ R92, R67, R44 ;  /* 0x0000002c435c7221 */ /* 0x000fca0000010000 */
[----:B------:R-:W-:-:S07]  /*7c00*/  MOV R45, R92 ;  /* 0x0000005c002d7202 */ /* 0x000fce0000000f00 */
[----:B------:R-:W-:Y:S05]  /*7c10*/  WARPSYNC.COLLECTIVE R46, `(.L_x_5953) ;  /* 0x000000002e087348 */ /* 0x000fea0003c00000 */
[----:B------:R0:W1:Y:S02]  /*7c20*/  SHFL.BFLY P4, R44, R45, R66, R47 ;  /* 0x0c0000422d2c7389 */ /* 0x000064000008002f */
[----:B01----:R-:W-:Y:S01]  /*7c30*/  ENDCOLLECTIVE ;  /* 0x000000000000791b */ /* 0x003fe20003800000 */
.L_x_5953:
[----:B------:R-:W-:Y:S02]  /*7c40*/  IMAD.MOV.U32 R66, RZ, RZ, 0x10 ;  /* 0x00000010ff427424 */ /* 0x000fe400078e00ff */
[----:B------:R-:W-:-:S05]  /*7c50*/  FADD.FTZ R92, R92, R44 ;  /* 0x0000002c5c5c7221 */ /* 0x000fca0000010000 */
[----:B------:R-:W-:-:S07]  /*7c60*/  MOV R45, R92 ;  /* 0x0000005c002d7202 */ /* 0x000fce0000000f00 */
[----:B------:R-:W-:Y:S05]  /*7c70*/  WARPSYNC.COLLECTIVE R46, `(.L_x_5954) ;  /* 0x000000002e087348 */ /* 0x000fea0003c00000 */
[----:B------:R0:W1:Y:S02]  /*7c80*/  SHFL.BFLY P4, R44, R45, R66, R47 ;  /* 0x0c0000422d2c7389 */ /* 0x000064000008002f */
[----:B01----:R-:W-:Y:S01]  /*7c90*/  ENDCOLLECTIVE ;  /* 0x000000000000791b */ /* 0x003fe20003800000 */
.L_x_5954:
        /* <DEDUP_REMOVED lines=35> */
[----:B------:R-:W-:Y:S01]  /*7ed0*/  @P1 FFMA.FTZ R45, R47, R47, R44 ;  /* 0x0000002f2f2d1223 */ /* 0x000fe2000001002c */
[----:B------:R-:W-:-:S07]  /*7ee0*/  IMAD.MOV.U32 R47, RZ, RZ, 0x1f ;  /* 0x0000001fff2f7424 */ /* 0x000fce00078e00ff */
[----:B------:R-:W-:Y:S05]  /*7ef0*/  WARPSYNC.COLLECTIVE R46, `(.L_x_5955) ;  /* 0x000000002e087348 */ /* 0x000fea0003c00000 */
[----:B------:R0:W1:Y:S02]  /*7f00*/  SHFL.BFLY P4, R44, R45, R66, R47 ;  /* 0x0c0000422d2c7389 */ /* 0x000064000008002f */
[----:B01----:R-:W-:Y:S01]  /*7f10*/  ENDCOLLECTIVE ;  /* 0x000000000000791b */ /* 0x003fe20003800000 */
.L_x_5955:
[----:B------:R-:W-:Y:S02]  /*7f20*/  IMAD.MOV.U32 R66, RZ, RZ, 0x2 ;  /* 0x00000002ff427424 */ /* 0x000fe400078e00ff */
[----:B------:R-:W-:-:S05]  /*7f30*/  FADD.FTZ R67, R45, R44 ;  /* 0x0000002c2d437221 */ /* 0x000fca0000010000 */
[----:B------:R-:W-:-:S07]  /*7f40*/  MOV R45, R67 ;  /* 0x00000043002d7202 */ /* 0x000fce0000000f00 */
[----:B------:R-:W-:Y:S05]  /*7f50*/  WARPSYNC.COLLECTIVE R46, `(.L_x_5956) ;  /* 0x000000002e087348 */ /* 0x000fea0003c00000 */
[----:B------:R0:W1:Y:S02]  /*7f60*/  SHFL.BFLY P4, R44, R45, R66, R47 ;  /* 0x0c0000422d2c7389 */ /* 0x000064000008002f */
[----:B01----:R-:W-:Y:S01]  /*7f70*/  ENDCOLLECTIVE ;  /* 0x000000000000791b */ /* 0x003fe20003800000 */
.L_x_5956:
[----:B------:R-:W-:Y:S02]  /*7f80*/  IMAD.MOV.U32 R66, RZ, RZ, 0x4 ;  /* 0x00000004ff427424 */ /* 0x000fe400078e00ff */
[----:B------:R-:W-:-:S05]  /*7f90*/  FADD.FTZ R92, R67, R44 ;  /* 0x0000002c435c7221 */ /* 0x000fca0000010000 */
[----:B------:R-:W-:-:S07]  /*7fa0*/  MOV R45, R92 ;  /* 0x0000005c002d7202 */ /* 0x000fce0000000f00 */
[----:B------:R-:W-:Y:S05]  /*7fb0*/  WARPSYNC.COLLECTIVE R46, `(.L_x_5957) ;  /* 0x000000002e087348 */ /* 0x000fea0003c00000 */
[----:B------:R0:W1:Y:S02]  /*7fc0*/  SHFL.BFLY P4, R44, R45, R66, R47 ;  /* 0x0c0000422d2c7389 */ /* 0x000064000008002f */
[----:B01----:R-:W-:Y:S01]  /*7fd0*/  ENDCOLLECTIVE ;  /* 0x000000000000791b */ /* 0x003fe20003800000 */
.L_x_5957:
[----:B------:R-:W-:Y:S02]  /*7fe0*/  IMAD.MOV.U32 R66, RZ, RZ, 0x8 ;  /* 0x00000008ff427424 */ /* 0x000fe400078e00ff */
[----:B------:R-:W-:-:S05]  /*7ff0*/  FADD.FTZ R65, R92, R44 ;  /* 0x0000002c5c417221 */ /* 0x000fca0000010000 */
[----:B------:R-:W-:-:S07]  /*8000*/  MOV R45, R65 ;  /* 0x00000041002d7202 */ /* 0x000fce0000000f00 */
[----:B------:R-:W-:Y:S05]  /*8010*/  WARPSYNC.COLLECTIVE R46, `(.L_x_5958) ;  /* 0x000000002e087348 */ /* 0x000fea0003c00000 */
[----:B------:R0:W1:Y:S02]  /*8020*/  SHFL.BFLY P4, R44, R45, R66, R47 ;  /* 0x0c0000422d2c7389 */ /* 0x000064000008002f */
[----:B01----:R-:W-:Y:S01]  /*8030*/  ENDCOLLECTIVE ;  /* 0x000000000000791b */ /* 0x003fe20003800000 */
.L_x_5958:
[----:B------:R-:W-:Y:S02]  /*8040*/  IMAD.MOV.U32 R66, RZ, RZ, 0x10 ;  /* 0x00000010ff427424 */ /* 0x000fe400078e00ff */
[----:B------:R-:W-:-:S05]  /*8050*/  FADD.FTZ R65, R65, R44 ;  /* 0x0000002c41417221 */ /* 0x000fca0000010000 */
[----:B------:R-:W-:-:S07]  /*8060*/  MOV R45, R65 ;  /* 0x00000041002d7202 */ /* 0x000fce0000000f00 */
[----:B------:R-:W-:Y:S05]  /*8070*/  WARPSYNC.COLLECTIVE R46, `(.L_x_5959) ;  /* 0x000000002e087348 */ /* 0x000fea0003c00000 */
[----:B------:R0:W1:Y:S02]  /*8080*/  SHFL.BFLY P4, R44, R45, R66, R47 ;  /* 0x0c0000422d2c7389 */ /* 0x000064000008002f */
[----:B01----:R-:W-:Y:S01]  /*8090*/  ENDCOLLECTIVE ;  /* 0x000000000000791b */ /* 0x003fe20003800000 */
.L_x_5959:
[----:B------:R-:W-:Y:S01]  /*80a0*/  MOV R92, R44 ;  /* 0x0000002c005c7202 */ /* 0x000fe20000000f00 */
[----:B------:R-:W-:Y:S06]  /*80b0*/  BRA `(.L_x_5960) ;  /* 0xfffffff000d87947 */ /* 0x000fec000383ffff */
.L_x_5961:
        /* <DEDUP_REMOVED lines=12> */
.L_x_16530:


//--------------------- .text._ZN10layer_norm13ln_fwd_kernelINS_13Kernel_traitsI13__nv_bfloat16S2_fS2_fjLj512ELj1ELj4ELj1ELj16ENS_18Kernel_traits_baseILj512ES2_S2_fS2_fjLj128EEEEELb1ELb0ELb1ELb1EEEvNS_9FwdParamsE --------------------------
	.section	.text._ZN10layer_norm13ln_fwd_kernelINS_13Kernel_traitsI13__nv_bfloat16S2_fS2_fjLj512ELj1ELj4ELj1ELj16ENS_18Kernel_traits_baseILj512ES2_S2_fS2_fjLj128EEEEELb1ELb0ELb1ELb1EEEvNS_9FwdParamsE,"ax",@progbits
	.align	128
        .global         _ZN10layer_norm13ln_fwd_kernelINS_13Kernel_traitsI13__nv_bfloat16S2_fS2_fjLj512ELj1ELj4ELj1ELj16ENS_18Kernel_traits_baseILj512ES2_S2_fS2_fjLj128EEEEELb1ELb0ELb1ELb1EEEvNS_9FwdParamsE
        .type           _ZN10layer_norm13ln_fwd_kernelINS_13Kernel_traitsI13__nv_bfloat16S2_fS2_fjLj512ELj1ELj4ELj1ELj16ENS_18Kernel_traits_baseILj512ES2_S2_fS2_fjLj128EEEEELb1ELb0ELb1ELb1EEEvNS_9FwdParamsE,@function
        .size           _ZN10layer_norm13ln_fwd_kernelINS_13Kernel_traitsI13__nv_bfloat16S2_fS2_fjLj512ELj1ELj4ELj1ELj16ENS_18Kernel_traits_baseILj512ES2_S2_fS2_fjLj128EEEEELb1ELb0ELb1ELb1EEEvNS_9FwdParamsE,(.L_x_16531 - _ZN10layer_norm13ln_fwd_kernelINS_13Kernel_traitsI13__nv_bfloat16S2_fS2_fjLj512ELj1ELj4ELj1ELj16ENS_18Kernel_traits_baseILj512ES2_S2_fS2_fjLj128EEEEELb1ELb0ELb1ELb1EEEvNS_9FwdParamsE)
        .other          _ZN10layer_norm13ln_fwd_kernelINS_13Kernel_traitsI13__nv_bfloat16S2_fS2_fjLj512ELj1ELj4ELj1ELj16ENS_18Kernel_traits_baseILj512ES2_S2_fS2_fjLj128EEEEELb1ELb0ELb1ELb1EEEvNS_9FwdParamsE,@"STO_CUDA_ENTRY STV_DEFAULT"
_ZN10layer_norm13ln_fwd_kernelINS_13Kernel_traitsI13__nv_bfloat16S2_fS2_fjLj512ELj1ELj4ELj1ELj16ENS_18Kernel_traits_baseILj512ES2_S2_fS2_fjLj128EEEEELb1ELb0ELb1ELb1EEEvNS_9FwdParamsE:
.text._ZN10layer_norm13ln_fwd_kernelINS_13Kernel_traitsI13__nv_bfloat16S2_fS2_fjLj512ELj1ELj4ELj1ELj16ENS_18Kernel_traits_baseILj512ES2_S2_fS2_fjLj128EEEEELb1ELb0ELb1ELb1EEEvNS_9FwdParamsE:
        /* <DEDUP_REMOVED lines=35> */
[----:B------:R-:W5:Y:S01]  /*0230*/  LDG.E.128 R20, desc[UR6][R26.64] ;  /* 0x000000061a147981 */ /* 0x000f62000c1e1d00 */
[----:B------:R-:W-:-:S03]  /*0240*/  UIADD3 UR13, UR5, -0x4498517b, URZ ;  /* 0xbb67ae85050d7890 */ /* 0x000fc6000fffe03f */
[----:B------:R1:W5:Y:S01]  /*0250*/  LDG.E.128 R16, desc[UR6][R26.64+0x200] ;  /* 0x000200061a107981 */ /* 0x000362000c1e1d00 */
[----:B------:R-:W-:Y:S01]  /*0260*/  UIADD3 UR12, UR4, -0x61c88647, URZ ;  /* 0x9e3779b9040c7890 */ /* 0x000fe2000fffe03f */
[----:B-----5:R-:W-:Y:S01]  /*0270*/  @!P0 CS2R R8, SRZ ;  /* 0x0000000000088805 */ /* 0x020fe2000001ff00 */
[----:B------:R-:W-:Y:S01]  /*0280*/  UIADD3 UR14, UR4, 0x3c6ef372, URZ ;  /* 0x3c6ef372040e7890 */ /* 0x000fe2000fffe03f */
[----:B------:R-:W-:Y:S01]  /*0290*/  @!P0 CS2R R10, SRZ ;  /* 0x00000000000a8805 */ /* 0x000fe2000001ff00 */
[----:B------:R-:W-:Y:S01]  /*02a0*/  UIADD3 UR15, UR5, 0x76cf5d0a, URZ ;  /* 0x76cf5d0a050f7890 */ /* 0x000fe2000fffe03f */
[----:B------:R-:W-:Y:S01]  /*02b0*/  @!P0 CS2R R12, SRZ ;  /* 0x00000000000c8805 */ /* 0x000fe2000001ff00 */
[----:B------:R-:W-:Y:S01]  /*02c0*/  UIADD3 UR17, UR5, 0x32370b8f, URZ ;  /* 0x32370b8f05117890 */ /* 0x000fe2000fffe03f */
[----:B------:R-:W-:Y:S01]  /*02d0*/  @!P0 CS2R R14, SRZ ;  /* 0x00000000000e8805 */ /* 0x000fe2000001ff00 */
[----:B------:R-:W-:Y:S01]  /*02e0*/  UIADD3 UR16, UR4, -0x255992d5, URZ ;  /* 0xdaa66d2b04107890 */ /* 0x000fe2000fffe03f */
[----:B------:R-:W-:Y:S01]  /*02f0*/  PRMT R56, R8, 0x7632, R56 ;  /* 0x0000763208387816 */ /* 0x000fe20000000038 */
[----:B------:R-:W-:Y:S01]  /*0300*/  UIADD3 UR18, UR4, 0x78dde6e4, URZ ;  /* 0x78dde6e404127890 */ /* 0x000fe2000fffe03f */
[----:B------:R-:W-:Y:S01]  /*0310*/  PRMT R57, R9, 0x7632, R57 ;  /* 0x0000763209397816 */ /* 0x000fe20000000039 */
[----:B------:R-:W-:Y:S01]  /*0320*/  UIADD3 UR19, UR5, -0x126145ec, URZ ;  /* 0xed9eba1405137890 */ /* 0x000fe2000fffe03f */
[----:B------:R-:W-:Y:S01]  /*0330*/  PRMT R58, R10, 0x7632, R58 ;  /* 0x000076320a3a7816 */ /* 0x000fe2000000003a */
[----:B------:R-:W-:Y:S01]  /*0340*/  UIADD3 UR21, UR5, -0x56f99767, URZ ;  /* 0xa906689905157890 */ /* 0x000fe2000fffe03f */
[----:B------:R-:W-:Y:S01]  /*0350*/  PRMT R59, R11, 0x7632, R59 ;  /* 0x000076320b3b7816 */ /* 0x000fe2000000003b */
[----:B------:R-:W-:Y:S01]  /*0360*/  UIADD3 UR20, UR4, 0x1715609d, URZ ;  /* 0x1715609d04147890 */ /* 0x000fe2000fffe03f */
[----:B------:R-:W-:Y:S01]  /*0370*/  PRMT R61, R13, 0x7632, R61 ;  /* 0x000076320d3d7816 */ /* 0x000fe2000000003d */
[----:B------:R-:W-:Y:S01]  /*0380*/  UIADD3 UR22, UR4, -0x4ab325aa, URZ ;  /* 0xb54cda5604167890 */ /* 0x000fe2000fffe03f */
[----:B0-----:R-:W-:Y:S01]  /*0390*/  @P1 IADD3 R24, P2, R6, R5, RZ ;  /* 0x0000000506181210 */ /* 0x001fe20007f5e0ff */
[----:B------:R-:W-:Y:S01]  /*03a0*/  UIADD3 UR23, UR5, 0x646e171e, URZ ;  /* 0x646e171e05177890 */ /* 0x000fe2000fffe03f */
[----:B------:R-:W-:Y:S01]  /*03b0*/  PRMT R62, R14, 0x7632, R62 ;  /* 0x000076320e3e7816 */ /* 0x000fe2000000003e */
[----:B------:R-:W-:Y:S01]  /*03c0*/  UIADD3 UR25, UR5, 0x1fd5c5a3, URZ ;  /* 0x1fd5c5a305197890 */ /* 0x000fe2000fffe03f */
[----:B------:R-:W-:Y:S01]  /*03d0*/  PRMT R60, R12, 0x7632, R60 ;  /* 0x000076320c3c7816 */ /* 0x000fe2000000003c */
[----:B------:R-:W-:Y:S01]  /*03e0*/  @P1 IMAD.X R25, RZ, RZ, R7, P2 ;  /* 0x000000ffff191224 */ /* 0x000fe200010e0607 */
[----:B------:R-:W-:Y:S01]  /*03f0*/  UIADD3 UR24, UR4, 0x5384540f, URZ ;  /* 0x5384540f04187890 */ /* 0x000fe2000fffe03f */
[----:B------:R-:W-:Y:S01]  /*0400*/  IMAD.HI.U32 R7, R3, -0x326172a9, RZ ;  /* 0xcd9e8d5703077827 */ /* 0x000fe200078e00ff */
[----:B------:R-:W-:Y:S01]  /*0410*/  UIADD3 UR27, UR5, -0x24c28bd8, URZ ;  /* 0xdb3d7428051b7890 */ /* 0x000fe2000fffe03f */
[----:B------:R-:W-:Y:S01]  /*0420*/  PRMT R63, R15, 0x7632, R63 ;  /* 0x000076320f3f7816 */ /* 0x000fe2000000003f */
[----:B------:R-:W-:Y:S01]  /*0430*/  UIADD3 UR26, UR4, -0xe443238, URZ ;  /* 0xf1bbcdc8041a7890 */ /* 0x000fe2000fffe03f */
[--C-:B------:R-:W-:Y:S01]  /*0440*/  SHF.R.U32.HI R4, RZ, 0x2, R25.reuse ;  /* 0x00000002ff047819 */ /* 0x100fe20000011619 */
[----:B------:R-:W-:Y:S01]  /*0450*/  UIADD3 UR28, UR4, -0x700cb87f, URZ ;  /* 0x8ff34781041c7890 */ /* 0x000fe2000fffe03f */
[----:B------:R-:W-:Y:S01]  /*0460*/  SHF.R.U64 R5, R24, 0x2, R25 ;  /* 0x0000000218057819 */ /* 0x000fe20000001219 */
[----:B------:R-:W-:Y:S01]  /*0470*/  UIADD3 UR29, UR5, -0x695add53, URZ ;  /* 0x96a522ad051d7890 */ /* 0x000fe2000fffe03f */
[----:B------:R-:W-:Y:S01]  /*0480*/  LOP3.LUT R7, R7, UR4, R4, 0x96, !PT ;  /* 0x0000000407077c12 */ /* 0x000fe2000f8e9604 */
[----:B------:R-:W-:Y:S01]  /*0490*/  BSSY B0, `(.L_x_5962) ;  /* 0x000072f000007945 */ /* 0x000fe20003800000 */
[----:B------:R-:W-:Y:S01]  /*04a0*/  ULDC.U8 UR8, c[0x0][0x2a0] ;  /* 0x0000a80000087ab9 */ /* 0x000fe20000000000 */
[----:B------:R-:W-:Y:S01]  /*04b0*/  IMAD.HI.U32 R6, R5, -0x2daee0ad, RZ ;  /* 0xd2511f5305067827 */ /* 0x000fe200078e00ff */
[----:B------:R-:W-:Y:S01]  /*04c0*/  LOP3.LUT R55, R0, 0x1f, RZ, 0xc0, !PT ;  /* 0x0000001f00377812 */ /* 0x000fe200078ec0ff */
[----:B------:R-:W-:Y:S01]  /*04d0*/  ULDC UR9, c[0x0][0x294] ;  /* 0x0000a50000097ab9 */ /* 0x000fe20000000800 */
[----:B------:R-:W-:Y:S01]  /*04e0*/  SHF.L.U32 R57, R57, 0x10, RZ ;  /* 0x0000001039397819 */ /* 0x000fe200000006ff */
[----:B------:R-:W-:Y:S01]  /*04f0*/  IMAD R25, R5, -0x2daee0ad, RZ ;  /* 0xd2511f5305197824 */ /* 0x000fe200078e02ff */
[----:B------:R-:W-:Y:S01]  /*0500*/  LOP3.LUT R6, R6, UR5, RZ, 0x3c, !PT ;  /* 0x0000000506067c12 */ /* 0x000fe2000f8e3cff */
[----:B-1----:R-:W-:Y:S01]  /*0510*/  IMAD.HI.U32 R26, R7, -0x2daee0ad, RZ ;  /* 0xd2511f53071a7827 */ /* 0x002fe200078e00ff */
[----:B------:R-:W-:Y:S01]  /*0520*/  SHF.L.U32 R60, R60, 0x10, RZ ;  /* 0x000000103c3c7819 */ /* 0x000fe200000006ff */
[----:B------:R-:W-:Y:S01]  /*0530*/  ULDC.64 UR10, c[0x0][0x298] ;  /* 0x0000a600000a7ab9 */ /* 0x000fe20000000a00 */
[----:B------:R-:W-:Y:S01]  /*0540*/  SHF.L.U32 R63, R63, 0x10, RZ ;  /* 0x000000103f3f7819 */ /* 0x000fe200000006ff */
[----:B------:R-:W-:Y:S01]  /*0550*/  IMAD R7, R7, -0x2daee0ad, RZ ;  /* 0xd2511f5307077824 */ /* 0x000fe200078e02ff */
[----:B------:R-:W-:Y:S01]  /*0560*/  LOP3.LUT R27, R26, UR13, R25, 0x96, !PT ;  /* 0x0000000d1a1b7c12 */ /* 0x000fe2000f8e9619 */
[----:B------:R-:W-:Y:S01]  /*0570*/  IMAD R25, R3, -0x326172a9, RZ ;  /* 0xcd9e8d5703197824 */ /* 0x000fe200078e02ff */
[----:B------:R-:W-:Y:S01]  /*0580*/  ISETP.NE.AND P2, PT, RZ, UR8, PT ;  /* 0x00000008ff007c0c */ /* 0x000fe2000bf45270 */
[----:B------:R-:W-:Y:S01]  /*0590*/  IMAD.HI.U32 R26, R6, -0x326172a9, RZ ;  /* 0xcd9e8d57061a7827 */ /* 0x000fe200078e00ff */
[----:B------:R-:W-:-:S03]  /*05a0*/  ULDC UR8, c[0x0][0x2d8] ;  /* 0x0000b60000087ab9 */ /* 0x000fc60000000800 */
        /* <DEDUP_REMOVED lines=41> */
[----:B------:R-:W-:-:S03]  /*0840*/  LOP3.LUT R25, R28, UR26, R25, 0x96, !PT ;  /* 0x0000001a1c197c12 */ /* 0x000fc6000f8e9619 */
[----:B------:R-:W-:Y:S01]  /*0850*/  IMAD R31, R31, -0x326172a9, RZ ;  /* 0xcd9e8d571f1f7824 */ /* 0x000fe200078e02ff */
[----:B------:R-:W-:Y:S01]  /*0860*/  LOP3.LUT R29, R27, UR27, R29, 0x96, !PT ;  /* 0x0000001b1b1d7c12 */ /* 0x000fe2000f8e961d */
[----:B------:R-:W-:-:S04]  /*0870*/  IMAD.HI.U32 R27, R25, -0x2daee0ad, RZ ;  /* 0xd2511f53191b7827 */ /* 0x000fc800078e00ff */
[----:B------:R-:W-:-:S04]  /*0880*/  IMAD.WIDE.U32 R52, R29, -0x326172a9, RZ ;  /* 0xcd9e8d571d347825 */ /* 0x000fc800078e00ff */
[----:B------:R-:W-:Y:S02]  /*0890*/  IMAD.U32 R6, R8, 0x10000, RZ ;  /* 0x0001000008067824 */ /* 0x000fe400078e00ff */
[----:B------:R-:W-:Y:S02]  /*08a0*/  IMAD.U32 R9, R11, 0x10000, RZ ;  /* 0x000100000b097824 */ /* 0x000fe400078e00ff */
[----:B------:R-:W-:Y:S01]  /*08b0*/  IMAD.U32 R8, R10, 0x10000, RZ ;  /* 0x000100000a087824 */ /* 0x000fe200078e00ff */
[----:B------:R-:W-:Y:S01]  /*08c0*/  SHF.L.U32 R10, R12, 0x10, RZ ;  /* 0x000000100c0a7819 */ /* 0x000fe200000006ff */
[----:B------:R-:W-:Y:S01]  /*08d0*/  IMAD.U32 R11, R13, 0x10000, RZ ;  /* 0x000100000d0b7824 */ /* 0x000fe200078e00ff */
[----:B------:R-:W-:Y:S01]  /*08e0*/  SHF.L.U32 R13, R15, 0x10, RZ ;  /* 0x000000100f0d7819 */ /* 0x000fe200000006ff */
[----:B------:R-:W-:Y:S01]  /*08f0*/  IMAD.U32 R12, R14, 0x10000, RZ ;  /* 0x000100000e0c7824 */ /* 0x000fe200078e00ff */
[----:B------:R-:W-:Y:S01]  /*0900*/  LOP3.LUT R15, R53, UR28, R31, 0x96, !PT ;  /* 0x0000001c350f7c12 */ /* 0x000fe2000f8e961f */
[----:B------:R-:W-:Y:S01]  /*0910*/  IMAD.MOV.U32 R54, RZ, RZ, RZ ;  /* 0x000000ffff367224 */ /* 0x000fe200078e00ff */
[----:B------:R-:W-:Y:S01]  /*0920*/  LOP3.LUT R14, R27, UR29, R26, 0x96, !PT ;  /* 0x0000001d1b0e7c12 */ /* 0x000fe2000f8e961a */
[----:B------:R-:W-:Y:S01]  /*0930*/  IMAD.U32 R56, R56, 0x10000, RZ ;  /* 0x0001000038387824 */ /* 0x000fe200078e00ff */
[----:B------:R-:W-:Y:S01]  /*0940*/  LOP3.LUT R53, R24, 0x3, RZ, 0xc0, !PT ;  /* 0x0000000318357812 */ /* 0x000fe200078ec0ff */
[----:B------:R-:W-:-:S02]  /*0950*/  IMAD.U32 R58, R58, 0x10000, RZ ;  /* 0x000100003a3a7824 */ /* 0x000fc400078e00ff */
[----:B------:R-:W-:Y:S02]  /*0960*/  IMAD.U32 R59, R59, 0x10000, RZ ;  /* 0x000100003b3b7824 */ /* 0x000fe400078e00ff */
[----:B------:R-:W-:Y:S02]  /*0970*/  IMAD.U32 R61, R61, 0x10000, RZ ;  /* 0x000100003d3d7824 */ /* 0x000fe400078e00ff */
[----:B------:R-:W-:Y:S02]  /*0980*/  IMAD.U32 R62, R62, 0x10000, RZ ;  /* 0x000100003e3e7824 */ /* 0x000fe400078e00ff */
[----:B------:R-:W-:-:S07]  /*0990*/  IMAD R68, R25, -0x2daee0ad, RZ ;  /* 0xd2511f5319447824 */ /* 0x000fce00078e02ff */
.L_x_6114:
[----:B0-----:R-:W0:Y:S08]  /*09a0*/  LDC.64 R36, c[0x0][0x280] ;  /* 0x0000a000ff247b82 */ /* 0x001e300000000a00 */
[----:B------:R-:W1:Y:S08]  /*09b0*/  LDC.64 R64, c[0x0][0x230] ;  /* 0x00008c00ff407b82 */ /* 0x000e700000000a00 */
[----:B------:R-:W2:Y:S01]  /*09c0*/  LDC R83, c[0x0][0x218] ;  /* 0x00008600ff537b82 */ /* 0x000ea20000000800 */
[----:B0-----:R-:W-:-:S07]  /*09d0*/  IMAD.WIDE R36, R2, 0x4, R36 ;  /* 0x0000000402247825 */ /* 0x001fce00078e0224 */
[----:B------:R-:W0:Y:S01]  /*09e0*/  LDC.64 R42, c[0x0][0x288] ;  /* 0x0000a200ff2a7b82 */ /* 0x000e220000000a00 */
[----:B------:R3:W4:Y:S01]  /*09f0*/  LDG.E R36, desc[UR6][R36.64] ;  /* 0x0000000624247981 */ /* 0x000722000c1e1900 */
[----:B------:R-:W-:Y:S01]  /*0a00*/  IMAD.MOV.U32 R89, RZ, RZ, RZ ;  /* 0x000000ffff597224 */ /* 0x000fe200078e00ff */
[----:B-1----:R-:W-:-:S04]  /*0a10*/  ISETP.NE.U32.AND P0, PT, R64, RZ, PT ;  /* 0x000000ff4000720c */ /* 0x002fc80003f05070 */
[----:B------:R-:W-:Y:S01]  /*0a20*/  ISETP.NE.AND.EX P0, PT, R65, RZ, PT, P0 ;  /* 0x000000ff4100720c */ /* 0x000fe20003f05300 */
[----:B--2---:R-:W-:-:S05]  /*0a30*/  IMAD R44, R2, R83, RZ ;  /* 0x00000053022c7224 */ /* 0x004fca00078e02ff */
[----:B---3--:R-:W-:-:S07]  /*0a40*/  SHF.R.S32.HI R37, RZ, 0x1f, R44 ;  /* 0x0000001fff257819 */ /* 0x008fce000001142c */
[----:B------:R-:W1:Y:S01]  /*0a50*/  @P0 LDC.64 R38, c[0x0][0x230] ;  /* 0x00008c00ff260b82 */ /* 0x000e620000000a00 */
[----:B------:R-:W-:Y:S01]  /*0a60*/  LEA.HI R44, R37, R44, RZ, 0x3 ;  /* 0x0000002c252c7211 */ /* 0x000fe200078f18ff */
[----:B0-----:R-:W-:-:S03]  /*0a70*/  IMAD.WIDE R42, R2, 0x4, R42 ;  /* 0x00000004022a7825 */ /* 0x001fc600078e022a */
[----:B------:R-:W-:Y:S02]  /*0a80*/  LEA.HI.SX32 R51, R44, R55, 0x1d ;  /* 0x000000372c337211 */ /* 0x000fe400078feaff */
[----:B------:R0:W5:Y:S03]  /*0a90*/  LDG.E R82, desc[UR6][R42.64] ;  /* 0x000000062a527981 */ /* 0x000166000c1e1900 */
[----:B-1----:R-:W-:-:S05]  /*0aa0*/  @P0 IMAD.WIDE.U32 R38, R51, 0x20, R38 ;  /* 0x0000002033260825 */ /* 0x002fca00078e0026 */
[----:B------:R-:W2:Y:S04]  /*0ab0*/  @P0 LDG.E.128 R24, desc[UR6][R38.64] ;  /* 0x0000000626180981 */ /* 0x000ea8000c1e1d00 */
[----:B------:R0:W5:Y:S01]  /*0ac0*/  @P0 LDG.E.128 R32, desc[UR6][R38.64+0x10] ;  /* 0x0000100626200981 */ /* 0x000162000c1e1d00 */
[----:B----4-:R-:W-:-:S13]  /*0ad0*/  ISETP.GE.AND P3, PT, R36, 0x1, PT ;  /* 0x000000012400780c */ /* 0x010fda0003f66270 */
[----:B------:R-:W1:Y:S01]  /*0ae0*/  @P3 LDC.64 R40, c[0x0][0x220] ;  /* 0x00008800ff283b82 */ /* 0x000e620000000a00 */
[----:B------:R-:W-:Y:S01]  /*0af0*/  @P3 VIADD R46, R36, 0xffffffff ;  /* 0xffffffff242e3836 */ /* 0x000fe20000000000 */
[----:B------:R-:W-:-:S03]  /*0b00*/  @P3 LOP3.LUT R55, R0, 0x1f, RZ, 0xc0, !PT ;  /* 0x0000001f00373812 */ /* 0x000fc600078ec0ff */
[----:B------:R-:W-:-:S05]  /*0b10*/  @P3 IMAD R46, R46, R83, RZ ;  /* 0x000000532e2e3224 */ /* 0x000fca00078e02ff */
[----:B------:R-:W-:-:S04]  /*0b20*/  @P3 SHF.R.S32.HI R45, RZ, 0x1f, R46 ;  /* 0x0000001fff2d3819 */ /* 0x000fc8000001142e */
[----:B------:R-:W-:-:S04]  /*0b30*/  @P3 LEA.HI R46, R45, R46, RZ, 0x3 ;  /* 0x0000002e2d2e3211 */ /* 0x000fc800078f18ff */
[----:B------:R-:W-:-:S05]  /*0b40*/  @P3 LEA.HI.SX32 R89, R46, R55, 0x1d ;  /* 0x000000372e593211 */ /* 0x000fca00078feaff */
[----:B-1----:R-:W-:-:S05]  /*0b50*/  @P3 IMAD.WIDE.U32 R40, R89, 0x10, R40 ;  /* 0x0000001059283825 */ /* 0x002fca00078e0028 */
[----:B------:R0:W5:Y:S01]  /*0b60*/  @P3 LDG.E.128 R28, desc[UR6][R40.64] ;  /* 0x00000006281c3981 */ /* 0x000162000c1e1d00 */
[----:B------:R-:W-:Y:S01]  /*0b70*/  ISETP.GT.AND P4, PT, R36, RZ, PT ;  /* 0x000000ff2400720c */ /* 0x000fe20003f84270 */
[----:B------:R-:W-:Y:S01]  /*0b80*/  BSSY B1, `(.L_x_5963) ;  /* 0x000005b000017945 */ /* 0x000fe20003800000 */
[----:B------:R-:W-:-:S11]  /*0b90*/  SHF.R.S32.HI R77, RZ, 0x1f, R2 ;  /* 0x0000001fff4d7819 */ /* 0x000fd60000011402 */
[----:B------:R-:W-:-:S04]  /*0ba0*/  @!P4 ISETP.NE.U32.AND P1, PT, R64, RZ, PT ;  /* 0x000000ff4000c20c */ /* 0x000fc80003f25070 */
[----:B------:R-:W-:Y:S02]  /*0bb0*/  @!P4 ISETP.NE.AND.EX P1, PT, R65, RZ, PT, P1 ;  /* 0x000000ff4100c20c */ /* 0x000fe40003f25310 */
[----:B------:R-:W-:Y:S02]  /*0bc0*/  @!P4 MOV R44, R53 ;  /* 0x00000035002cc202 */ /* 0x000fe40000000f00 */
[----:B--2---:R-:W-:Y:S01]  /*0bd0*/  @!P4 FSEL R36, R24, RZ, P1 ;  /* 0x000000ff1824c208 */ /* 0x004fe20000800000 */
[----:B0-----:R-:W-:Y:S08]  /*0be0*/  @!P4 BRA `(.L_x_5964) ;  /* 0x000000040050c947 */ /* 0x001ff00003800000 */
        /* <DEDUP_REMOVED lines=12> */
.L_x_5966:
[----:B------:R-:W-:-:S07]  /*0cb0*/  IMAD.MOV.U32 R42, RZ, RZ, R52 ;  /* 0x000000ffff2a7224 */ /* 0x000fce00078e0034 */
.L_x_5967:
[----:B------:R-:W-:Y:S05]  /*0cc0*/  BSYNC B2 ;  /* 0x0000000000027941 */ /* 0x000fea0003800000 */
.L_x_5965:
        /* <DEDUP_REMOVED lines=16> */
.L_x_5971:
[----:B------:R-:W-:Y:S05]  /*0dd0*/  BSYNC B3 ;  /* 0x0000000000037941 */ /* 0x000fea0003800000 */
.L_x_5970:
[----:B------:R-:W-:Y:S01]  /*0de0*/  IMAD.HI.U32 R15, R3, -0x326172a9, RZ ;  /* 0xcd9e8d57030f7827 */ /* 0x000fe200078e00ff */
[----:B------:R-:W-:-:S03]  /*0df0*/  LOP3.LUT R38, R37, UR5, R54, 0x96, !PT ;  /* 0x0000000525267c12 */ /* 0x000fc6000f8e9636 */
[----:B------:R-:W-:Y:S01]  /*0e00*/  IMAD R37, R5, -0x2daee0ad, RZ ;  /* 0xd2511f5305257824 */ /* 0x000fe200078e02ff */
[----:B------:R-:W-:Y:S01]  /*0e10*/  LOP3.LUT R40, R15, UR4, R4, 0x96, !PT ;  /* 0x000000040f287c12 */ /* 0x000fe2000f8e9604 */
[----:B------:R-:W-:Y:S02]  /*0e20*/  IMAD R15, R3, -0x326172a9, RZ ;  /* 0xcd9e8d57030f7824 */ /* 0x000fe400078e02ff */
        /* <DEDUP_REMOVED lines=37> */
.L_x_5969:
[----:B------:R-:W-:Y:S05]  /*1080*/  BSYNC B2 ;  /* 0x0000000000027941 */ /* 0x000fea0003800000 */
.L_x_5968:
        /* <DEDUP_REMOVED lines=10> */
.L_x_5964:
[----:B------:R-:W-:Y:S05]  /*1130*/  BSYNC B1 ;  /* 0x0000000000017941 */ /* 0x000fea0003800000 */
.L_x_5963:
        /* <DEDUP_REMOVED lines=18> */
.L_x_5975:
[----:B------:R-:W-:-:S07]  /*1260*/  MOV R37, R52 ;  /* 0x0000003400257202 */ /* 0x000fce0000000f00 */
.L_x_5976:
[----:B------:R-:W-:Y:S05]  /*1270*/  BSYNC B2 ;  /* 0x0000000000027941 */ /* 0x000fea0003800000 */
.L_x_5974:
        /* <DEDUP_REMOVED lines=16> */
.L_x_5980:
[----:B------:R-:W-:Y:S05]  /*1380*/  BSYNC B3 ;  /* 0x0000000000037941 */ /* 0x000fea0003800000 */
.L_x_5979:
        /* <DEDUP_REMOVED lines=43> */
.L_x_5978:
[----:B------:R-:W-:Y:S05]  /*1640*/  BSYNC B2 ;  /* 0x0000000000027941 */ /* 0x000fea0003800000 */
.L_x_5977:
        /* <DEDUP_REMOVED lines=11> */
.L_x_5973:
[----:B------:R-:W-:Y:S05]  /*1700*/  BSYNC B1 ;  /* 0x0000000000017941 */ /* 0x000fea0003800000 */
.L_x_5972:
        /* <DEDUP_REMOVED lines=18> */
.L_x_5984:
[----:B------:R-:W-:-:S07]  /*1830*/  IMAD.MOV.U32 R44, RZ, RZ, R52 ;  /* 0x000000ffff2c7224 */ /* 0x000fce00078e0034 */
.L_x_5985:
[----:B------:R-:W-:Y:S05]  /*1840*/  BSYNC B2 ;  /* 0x0000000000027941 */ /* 0x000fea0003800000 */
.L_x_5983:
        /* <DEDUP_REMOVED lines=16> */
.L_x_5989:
[----:B------:R-:W-:Y:S05]  /*1950*/  BSYNC B3 ;  /* 0x0000000000037941 */ /* 0x000fea0003800000 */
.L_x_5988:
        /* <DEDUP_REMOVED lines=43> */
.L_x_5987:
[----:B------:R-:W-:Y:S05]  /*1c10*/  BSYNC B2 ;  /* 0x0000000000027941 */ /* 0x000fea0003800000 */
.L_x_5986:
        /* <DEDUP_REMOVED lines=10> */
.L_x_5982:
[----:B------:R-:W-:Y:S05]  /*1cc0*/  BSYNC B1 ;  /* 0x0000000000017941 */ /* 0x000fea0003800000 */
.L_x_5981:
        /* <DEDUP_REMOVED lines=18> */
.L_x_5993:
[----:B------:R-:W-:-:S07]  /*1df0*/  IMAD.MOV.U32 R39, RZ, RZ, R52 ;  /* 0x000000ffff277224 */ /* 0x000fce00078e0034 */
.L_x_5994:
[----:B------:R-:W-:Y:S05]  /*1e00*/  BSYNC B2 ;  /* 0x0000000000027941 */ /* 0x000fea0003800000 */
.L_x_5992:
        /* <DEDUP_REMOVED lines=16> */
.L_x_5998:
[----:B------:R-:W-:Y:S05]  /*1f10*/  BSYNC B3 ;  /* 0x0000000000037941 */ /* 0x000fea0003800000 */
.L_x_5997:
        /* <DEDUP_REMOVED lines=43> */
.L_x_5996:
[----:B------:R-:W-:Y:S05]  /*21d0*/  BSYNC B2 ;  /* 0x0000000000027941 */ /* 0x000fea0003800000 */
.L_x_5995:
        /* <DEDUP_REMOVED lines=11> */
.L_x_5991:
[----:B------:R-:W-:Y:S05]  /*2290*/  BSYNC B1 ;  /* 0x0000000000017941 */ /* 0x000fea0003800000 */
.L_x_5990:
        /* <DEDUP_REMOVED lines=18> */
.L_x_6002:
[----:B------:R-:W-:-:S07]  /*23c0*/  MOV R46, R52 ;  /* 0x00000034002e7202 */ /* 0x000fce0000000f00 */
.L_x_6003:
[----:B------:R-:W-:Y:S05]  /*23d0*/  BSYNC B2 ;  /* 0x0000000000027941 */ /* 0x000fea0003800000 */
.L_x_6001:
        /* <DEDUP_REMOVED lines=16> */
.L_x_6007:
[----:B------:R-:W-:Y:S05]  /*24e0*/  BSYNC B3 ;  /* 0x0000000000037941 */ /* 0x000fea0003800000 */
.L_x_6006:
        /* <DEDUP_REMOVED lines=43> */
.L_x_6005:
[----:B------:R-:W-:Y:S05]  /*27a0*/  BSYNC B2 ;  /* 0x0000000000027941 */ /* 0x000fea0003800000 */
.L_x_6004:
        /* <DEDUP_REMOVED lines=10> */
.L_x_6000:
[----:B------:R-:W-:Y:S05]  /*2850*/  BSYNC B1 ;  /* 0x0000000000017941 */ /* 0x000fea0003800000 */
.L_x_5999:
        /* <DEDUP_REMOVED lines=18> */
.L_x_6011:
[----:B------:R-:W-:-:S07]  /*2980*/  MOV R41, R52 ;  /* 0x0000003400297202 */ /* 0x000fce0000000f00 */
.L_x_6012:
[----:B------:R-:W-:Y:S05]  /*2990*/  BSYNC B2 ;  /* 0x0000000000027941 */ /* 0x000fea0003800000 */
.L_x_6010:
        /* <DEDUP_REMOVED lines=16> */
.L_x_6016:
[----:B------:R-:W-:Y:S05]  /*2aa0*/  BSYNC B3 ;  /* 0x0000000000037941 */ /* 0x000fea0003800000 */
.L_x_6015:
        /* <DEDUP_REMOVED lines=43> */
.L_x_6014:
[----:B------:R-:W-:Y:S05]  /*2d60*/  BSYNC B2 ;  /* 0x0000000000027941 */ /* 0x000fea0003800000 */
.L_x_6013:
        /* <DEDUP_REMOVED lines=11> */
.L_x_6009:
[----:B------:R-:W-:Y:S05]  /*2e20*/  BSYNC B1 ;  /* 0x0000000000017941 */ /* 0x000fea0003800000 */
.L_x_6008:
        /* <DEDUP_REMOVED lines=18> */
.L_x_6020:
[----:B------:R-:W-:-:S07]  /*2f50*/  IMAD.MOV.U32 R48, RZ, RZ, R52 ;  /* 0x000000ffff307224 */ /* 0x000fce00078e0034 */
.L_x_6021:
[----:B------:R-:W-:Y:S05]  /*2f60*/  BSYNC B2 ;  /* 0x0000000000027941 */ /* 0x000fea0003800000 */
.L_x_6019:
        /* <DEDUP_REMOVED lines=16> */
.L_x_6025:
[----:B------:R-:W-:Y:S05]  /*3070*/  BSYNC B3 ;  /* 0x0000000000037941 */ /* 0x000fea0003800000 */
.L_x_6024:
        /* <DEDUP_REMOVED lines=43> */
.L_x_6023:
[----:B------:R-:W-:Y:S05]  /*3330*/  BSYNC B2 ;  /* 0x0000000000027941 */ /* 0x000fea0003800000 */
.L_x_6022:
        /* <DEDUP_REMOVED lines=10> */
.L_x_6018:
[----:B------:R-:W-:Y:S05]  /*33e0*/  BSYNC B1 ;  /* 0x0000000000017941 */ /* 0x000fea0003800000 */
.L_x_6017:
        /* <DEDUP_REMOVED lines=18> */
.L_x_6029:
[----:B------:R-:W-:-:S07]  /*3510*/  MOV R43, R52 ;  /* 0x00000034002b7202 */ /* 0x000fce0000000f00 */
.L_x_6030:
[----:B------:R-:W-:Y:S05]  /*3520*/  BSYNC B2 ;  /* 0x0000000000027941 */ /* 0x000fea0003800000 */
.L_x_6028:
        /* <DEDUP_REMOVED lines=16> */
.L_x_6034:
[----:B------:R-:W-:Y:S05]  /*3630*/  BSYNC B3 ;  /* 0x0000000000037941 */ /* 0x000fea0003800000 */
.L_x_6033:
        /* <DEDUP_REMOVED lines=43> */
.L_x_6032:
[----:B------:R-:W-:Y:S05]  /*38f0*/  BSYNC B2 ;  /* 0x0000000000027941 */ /* 0x000fea0003800000 */
.L_x_6031:
        /* <DEDUP_REMOVED lines=11> */
.L_x_6027:
[----:B------:R-:W-:Y:S05]  /*39b0*/  BSYNC B1 ;  /* 0x0000000000017941 */ /* 0x000fea0003800000 */
.L_x_6026:
[----:B------:R-:W0:Y:S01]  /*39c0*/  LDC.64 R66, c[0x0][0x238] ;  /* 0x00008e00ff427b82 */ /* 0x000e220000000a00 */
[----:B------:R-:W-:Y:S01]  /*39d0*/  IADD3 R87, R51, 0x20, RZ ;  /* 0x0000002033577810 */ /* 0x000fe20007ffe0ff */
[----:B------:R-:W-:Y:S01]  /*39e0*/  BSSY B1, `(.L_x_6035) ;  /* 0x000001d000017945 */ /* 0x000fe20003800000 */
[----:B------:R-:W-:-:S05]  /*39f0*/  VIADD R85, R89, 0x20 ;  /* 0x0000002059557836 */ /* 0x000fca0000000000 */
[----:B------:R-:W1:Y:S08]  /*3a00*/  @P0 LDC.64 R48, c[0x0][0x230] ;  /* 0x00008c00ff300b82 */ /* 0x000e700000000a00 */
[----:B------:R-:W2:Y:S01]  /*3a10*/  @P3 LDC.64 R44, c[0x0][0x220] ;  /* 0x00008800ff2c3b82 */ /* 0x000ea20000000a00 */
[----:B0-----:R-:W-:-:S05]  /*3a20*/  IMAD.WIDE.U32 R46, R51, 0x20, R66 ;  /* 0x00000020332e7825 */ /* 0x001fca00078e0042 */
[----:B------:R0:W-:Y:S01]  /*3a30*/  STG.E.128 desc[UR6][R46.64], R36 ;  /* 0x000000242e007986 */ /* 0x0001e2000c101d06 */
[----:B-1----:R-:W-:-:S03]  /*3a40*/  @P0 IMAD.WIDE.U32 R48, R87, 0x20, R48 ;  /* 0x0000002057300825 */ /* 0x002fc600078e0030 */
[----:B------:R0:W-:Y:S01]  /*3a50*/  STG.E.128 desc[UR6][R46.64+0x10], R40 ;  /* 0x000010282e007986 */ /* 0x0001e2000c101d06 */
[----:B------:R-:W-:Y:S05]  /*3a60*/  @!P3 BRA `(.L_x_6036) ;  /* 0x000000000050b947 */ /* 0x000fea0003800000 */
[----:B0-----:R-:W-:Y:S02]  /*3a70*/  SHF.L.U32 R46, R75, 0x10, RZ ;  /* 0x000000104b2e7819 */ /* 0x001fe400000006ff */
[----:B------:R-:W-:Y:S02]  /*3a80*/  LOP3.LUT R50, R76, 0xffff, RZ, 0xc0, !PT ;  /* 0x0000ffff4c327812 */ /* 0x000fe400078ec0ff */
[----:B------:R-:W-:Y:S02]  /*3a90*/  LOP3.LUT R79, R46, 0xff0000, RZ, 0xc0, !PT ;  /* 0x00ff00002e4f7812 */ /* 0x000fe400078ec0ff */
[----:B------:R-:W0:Y:S01]  /*3aa0*/  LDC.64 R46, c[0x0][0x240] ;  /* 0x00009000ff2e7b82 */ /* 0x000e220000000a00 */
[----:B------:R-:W-:Y:S02]  /*3ab0*/  PRMT R51, R74, 0x7104, RZ ;  /* 0x000071044a337816 */ /* 0x000fe400000000ff */
[----:B------:R-:W-:Y:S02]  /*3ac0*/  PRMT R50, R79, 0x4210, R50 ;  /* 0x000042104f327816 */ /* 0x000fe40000000032 */
[----:B------:R-:W-:-:S02]  /*3ad0*/  LOP3.LUT R80, R72, 0xff, RZ, 0xc0, !PT ;  /* 0x000000ff48507812 */ /* 0x000fc400078ec0ff */
[----:B------:R-:W-:Y:S02]  /*3ae0*/  LOP3.LUT R84, R50, 0xff00, R51, 0xf8, !PT ;  /* 0x0000ff0032547812 */ /* 0x000fe400078ef833 */
[----:B------:R-:W-:Y:S01]  /*3af0*/  LOP3.LUT R78, R71, 0xff, RZ, 0xc0, !PT ;  /* 0x000000ff474e7812 */ /* 0x000fe200078ec0ff */
[----:B------:R-:W-:Y:S01]  /*3b00*/  IMAD.WIDE.U32 R80, R80, 0x1000000, RZ ;  /* 0x0100000050507825 */ /* 0x000fe200078e00ff */
[----:B------:R-:W-:Y:S02]  /*3b10*/  LOP3.LUT R50, R70, 0xff, RZ, 0xc0, !PT ;  /* 0x000000ff46327812 */ /* 0x000fe400078ec0ff */
[----:B------:R-:W-:Y:S01]  /*3b20*/  LOP3.LUT R91, R84, 0xff, R73, 0xf8, !PT ;  /* 0x000000ff545b7812 */ /* 0x000fe200078ef849 */
[----:B------:R-:W-:-:S04]  /*3b30*/  IMAD.WIDE.U32 R78, R78, 0x10000, RZ ;  /* 0x000100004e4e7825 */ /* 0x000fc800078e00ff */
[----:B------:R-:W-:Y:S01]  /*3b40*/  IMAD.WIDE.U32 R50, R50, 0x100, RZ ;  /* 0x0000010032327825 */ /* 0x000fe200078e00ff */
[----:B------:R-:W-:Y:S02]  /*3b50*/  LOP3.LUT R79, R79, R91, R81, 0xfe, !PT ;  /* 0x0000005b4f4f7212 */ /* 0x000fe400078efe51 */
[----:B------:R-:W-:Y:S01]  /*3b60*/  LOP3.LUT R78, R50, R80, R78, 0xfe, !PT ;  /* 0x00000050324e7212 */ /* 0x000fe200078efe4e */
[----:B0-----:R-:W-:Y:S01]  /*3b70*/  IMAD.WIDE.U32 R46, R89, 0x8, R46 ;  /* 0x00000008592e7825 */ /* 0x001fe200078e002e */
[----:B------:R-:W-:Y:S02]  /*3b80*/  LOP3.LUT R51, R79, R51, RZ, 0xfc, !PT ;  /* 0x000000334f337212 */ /* 0x000fe400078efcff */
[----:B------:R-:W-:-:S05]  /*3b90*/  LOP3.LUT R50, R78, 0xff, R69, 0xf8, !PT ;  /* 0x000000ff4e327812 */ /* 0x000fca00078ef845 */
[----:B------:R1:W-:Y:S02]  /*3ba0*/  STG.E.64 desc[UR6][R46.64], R50 ;  /* 0x000000322e007986 */ /* 0x0003e4000c101b06 */
.L_x_6036:
[----:B------:R-:W-:Y:S05]  /*3bb0*/  BSYNC B1 ;  /* 0x0000000000017941 */ /* 0x000fea0003800000 */
.L_x_6035:
[----:B012---:R-:W-:Y:S01]  /*3bc0*/  @P3 IMAD.WIDE.U32 R46, R85, 0x10, R44 ;  /* 0x00000010552e3825 */ /* 0x007fe200078e002c */
[----:B------:R-:W2:Y:S04]  /*3bd0*/  @P0 LDG.E.128 R24, desc[UR6][R48.64] ;  /* 0x0000000630180981 */ /* 0x000ea8000c1e1d00 */
[----:B------:R0:W5:Y:S04]  /*3be0*/  @P3 LDG.E.128 R28, desc[UR6][R46.64] ;  /* 0x000000062e1c3981 */ /* 0x000168000c1e1d00 */
[----:B------:R0:W5:Y:S01]  /*3bf0*/  @P0 LDG.E.128 R32, desc[UR6][R48.64+0x10] ;  /* 0x0000100630200981 */ /* 0x000162000c1e1d00 */
[----:B------:R-:W-:Y:S01]  /*3c00*/  @!P4 ISETP.NE.U32.AND P1, PT, R64, RZ, PT ;  /* 0x000000ff4000c20c */ /* 0x000fe20003f25070 */
[----:B------:R-:W-:Y:S01]  /*3c10*/  BSSY B1, `(.L_x_6037) ;  /* 0x0000059000017945 */ /* 0x000fe20003800000 */
[----:B------:R-:W-:-:S02]  /*3c20*/  @!P4 IMAD.MOV.U32 R51, RZ, RZ, R53 ;  /* 0x000000ffff33c224 */ /* 0x000fc400078e0035 */
[----:B------:R-:W-:-:S04]  /*3c30*/  @!P4 ISETP.NE.AND.EX P1, PT, R65, RZ, PT, P1 ;  /* 0x000000ff4100c20c */ /* 0x000fc80003f25310 */
[----:B--2---:R-:W-:Y:S01]  /*3c40*/  @!P4 FSEL R44, R24, RZ, P1 ;  /* 0x000000ff182cc208 */ /* 0x004fe20000800000 */
[----:B0-----:R-:W-:Y:S08]  /*3c50*/  @!P4 BRA `(.L_x_6038) ;  /* 0x000000040050c947 */ /* 0x001ff00003800000 */
        /* <DEDUP_REMOVED lines=12> */
.L_x_6040:
[----:B------:R-:W-:-:S07]  /*3d20*/  MOV R50, R52 ;  /* 0x0000003400327202 */ /* 0x000fce0000000f00 */
.L_x_6041:
[----:B------:R-:W-:Y:S05]  /*3d30*/  BSYNC B2 ;  /* 0x0000000000027941 */ /* 0x000fea0003800000 */
.L_x_6039:
        /* <DEDUP_REMOVED lines=16> */
.L_x_6045:
[----:B------:R-:W-:Y:S05]  /*3e40*/  BSYNC B3 ;  /* 0x0000000000037941 */ /* 0x000fea0003800000 */
.L_x_6044:
        /* <DEDUP_REMOVED lines=42> */
.L_x_6043:
[----:B------:R-:W-:Y:S05]  /*40f0*/  BSYNC B2 ;  /* 0x0000000000027941 */ /* 0x000fea0003800000 */
.L_x_6042:
        /* <DEDUP_REMOVED lines=10> */
.L_x_6038:
[----:B------:R-:W-:Y:S05]  /*41a0*/  BSYNC B1 ;  /* 0x0000000000017941 */ /* 0x000fea0003800000 */
.L_x_6037:
        /* <DEDUP_REMOVED lines=18> */
.L_x_6049:
[----:B------:R-:W-:-:S07]  /*42d0*/  MOV R45, R52 ;  /* 0x00000034002d7202 */ /* 0x000fce0000000f00 */
.L_x_6050:
[----:B------:R-:W-:Y:S05]  /*42e0*/  BSYNC B2 ;  /* 0x0000000000027941 */ /* 0x000fea0003800000 */
.L_x_6048:
        /* <DEDUP_REMOVED lines=16> */
.L_x_6054:
[----:B------:R-:W-:Y:S05]  /*43f0*/  BSYNC B3 ;  /* 0x0000000000037941 */ /* 0x000fea0003800000 */
.L_x_6053:
        /* <DEDUP_REMOVED lines=43> */
.L_x_6052:
[----:B------:R-:W-:Y:S05]  /*46b0*/  BSYNC B2 ;  /* 0x0000000000027941 */ /* 0x000fea0003800000 */
.L_x_6051:
        /* <DEDUP_REMOVED lines=11> */
.L_x_6047:
[----:B------:R-:W-:Y:S05]  /*4770*/  BSYNC B1 ;  /* 0x0000000000017941 */ /* 0x000fea0003800000 */
.L_x_6046:
        /* <DEDUP_REMOVED lines=18> */
.L_x_6058:
[----:B------:R-:W-:-:S07]  /*48a0*/  IMAD.MOV.U32 R71, RZ, RZ, R52 ;  /* 0x000000ffff477224 */ /* 0x000fce00078e0034 */
.L_x_6059:
[----:B------:R-:W-:Y:S05]  /*48b0*/  BSYNC B2 ;  /* 0x0000000000027941 */ /* 0x000fea0003800000 */
.L_x_6057:
        /* <DEDUP_REMOVED lines=16> */
.L_x_6063:
[----:B------:R-:W-:Y:S05]  /*49c0*/  BSYNC B3 ;  /* 0x0000000000037941 */ /* 0x000fea0003800000 */
.L_x_6062:
        /* <DEDUP_REMOVED lines=43> */
.L_x_6061:
[----:B------:R-:W-:Y:S05]  /*4c80*/  BSYNC B2 ;  /* 0x0000000000027941 */ /* 0x000fea0003800000 */
.L_x_6060:
        /* <DEDUP_REMOVED lines=10> */
.L_x_6056:
[----:B------:R-:W-:Y:S05]  /*4d30*/  BSYNC B1 ;  /* 0x0000000000017941 */ /* 0x000fea0003800000 */
.L_x_6055:
        /* <DEDUP_REMOVED lines=18> */
.L_x_6067:
[----:B------:R-:W-:-:S07]  /*4e60*/  MOV R47, R52 ;  /* 0x00000034002f7202 */ /* 0x000fce0000000f00 */
.L_x_6068:
[----:B------:R-:W-:Y:S05]  /*4e70*/  BSYNC B2 ;  /* 0x0000000000027941 */ /* 0x000fea0003800000 */
.L_x_6066:
        /* <DEDUP_REMOVED lines=16> */
.L_x_6072:
[----:B------:R-:W-:Y:S05]  /*4f80*/  BSYNC B3 ;  /* 0x0000000000037941 */ /* 0x000fea0003800000 */
.L_x_6071:
        /* <DEDUP_REMOVED lines=43> */
.L_x_6070:
[----:B------:R-:W-:Y:S05]  /*5240*/  BSYNC B2 ;  /* 0x0000000000027941 */ /* 0x000fea0003800000 */
.L_x_6069:
        /* <DEDUP_REMOVED lines=11> */
.L_x_6065:
[----:B------:R-:W-:Y:S05]  /*5300*/  BSYNC B1 ;  /* 0x0000000000017941 */ /* 0x000fea0003800000 */
.L_x_6064:
        /* <DEDUP_REMOVED lines=18> */
.L_x_6076:
[----:B------:R-:W-:-:S07]  /*5430*/  IMAD.MOV.U32 R73, RZ, RZ, R52 ;  /* 0x000000ffff497224 */ /* 0x000fce00078e0034 */
.L_x_6077:
[----:B------:R-:W-:Y:S05]  /*5440*/  BSYNC B2 ;  /* 0x0000000000027941 */ /* 0x000fea0003800000 */
.L_x_6075:
        /* <DEDUP_REMOVED lines=16> */
.L_x_6081:
[----:B------:R-:W-:Y:S05]  /*5550*/  BSYNC B3 ;  /* 0x0000000000037941 */ /* 0x000fea0003800000 */
.L_x_6080:
        /* <DEDUP_REMOVED lines=43> */
.L_x_6079:
[----:B------:R-:W-:Y:S05]  /*5810*/  BSYNC B2 ;  /* 0x0000000000027941 */ /* 0x000fea0003800000 */
.L_x_6078:
        /* <DEDUP_REMOVED lines=10> */
.L_x_6074:
[----:B------:R-:W-:Y:S05]  /*58c0*/  BSYNC B1 ;  /* 0x0000000000017941 */ /* 0x000fea0003800000 */
.L_x_6073:
        /* <DEDUP_REMOVED lines=18> */
.L_x_6085:
[----:B------:R-:W-:-:S07]  /*59f0*/  MOV R49, R52 ;  /* 0x0000003400317202 */ /* 0x000fce0000000f00 */
.L_x_6086:
[----:B------:R-:W-:Y:S05]  /*5a00*/  BSYNC B2 ;  /* 0x0000000000027941 */ /* 0x000fea0003800000 */
.L_x_6084:
        /* <DEDUP_REMOVED lines=16> */
.L_x_6090:
[----:B------:R-:W-:Y:S05]  /*5b10*/  BSYNC B3 ;  /* 0x0000000000037941 */ /* 0x000fea0003800000 */
.L_x_6089:
        /* <DEDUP_REMOVED lines=43> */
.L_x_6088:
[----:B------:R-:W-:Y:S05]  /*5dd0*/  BSYNC B2 ;  /* 0x0000000000027941 */ /* 0x000fea0003800000 */
.L_x_6087:
        /* <DEDUP_REMOVED lines=11> */
.L_x_6083:
[----:B------:R-:W-:Y:S05]  /*5e90*/  BSYNC B1 ;  /* 0x0000000000017941 */ /* 0x000fea0003800000 */
.L_x_6082:
        /* <DEDUP_REMOVED lines=18> */
.L_x_6094:
[----:B------:R-:W-:-:S07]  /*5fc0*/  IMAD.MOV.U32 R75, RZ, RZ, R52 ;  /* 0x000000ffff4b7224 */ /* 0x000fce00078e0034 */
.L_x_6095:
[----:B------:R-:W-:Y:S05]  /*5fd0*/  BSYNC B2 ;  /* 0x0000000000027941 */ /* 0x000fea0003800000 */
.L_x_6093:
        /* <DEDUP_REMOVED lines=16> */
.L_x_6099:
[----:B------:R-:W-:Y:S05]  /*60e0*/  BSYNC B3 ;  /* 0x0000000000037941 */ /* 0x000fea0003800000 */
.L_x_6098:
        /* <DEDUP_REMOVED lines=43> */
.L_x_6097:
[----:B------:R-:W-:Y:S05]  /*63a0*/  BSYNC B2 ;  /* 0x0000000000027941 */ /* 0x000fea0003800000 */
.L_x_6096:
        /* <DEDUP_REMOVED lines=10> */
.L_x_6092:
[----:B------:R-:W-:Y:S05]  /*6450*/  BSYNC B1 ;  /* 0x0000000000017941 */ /* 0x000fea0003800000 */
.L_x_6091:
        /* <DEDUP_REMOVED lines=18> */
.L_x_6103:
[----:B------:R-:W-:-:S07]  /*6580*/  MOV R51, R52 ;  /* 0x0000003400337202 */ /* 0x000fce0000000f00 */
.L_x_6104:
[----:B------:R-:W-:Y:S05]  /*6590*/  BSYNC B2 ;  /* 0x0000000000027941 */ /* 0x000fea0003800000 */
.L_x_6102:
        /* <DEDUP_REMOVED lines=16> */
.L_x_6108:
[----:B------:R-:W-:Y:S05]  /*66a0*/  BSYNC B3 ;  /* 0x0000000000037941 */ /* 0x000fea0003800000 */
.L_x_6107:
        /* <DEDUP_REMOVED lines=43> */
.L_x_6106:
[----:B------:R-:W-:Y:S05]  /*6960*/  BSYNC B2 ;  /* 0x0000000000027941 */ /* 0x000fea0003800000 */
.L_x_6105:
        /* <DEDUP_REMOVED lines=11> */
.L_x_6101:
[----:B------:R-:W-:Y:S05]  /*6a20*/  BSYNC B1 ;  /* 0x0000000000017941 */ /* 0x000fea0003800000 */
.L_x_6100:
[----:B------:R-:W-:Y:S01]  /*6a30*/  FADD.FTZ R64, RZ, R36 ;  /* 0x00000024ff407221 */ /* 0x000fe20000010000 */
[----:B------:R-:W-:Y:S01]  /*6a40*/  IMAD.WIDE.U32 R66, R87, 0x20, R66 ;  /* 0x0000002057427825 */ /* 0x000fe200078e0042 */
[----:B------:R-:W-:Y:S01]  /*6a50*/  BSSY B1, `(.L_x_6109) ;  /* 0x0000027000017945 */ /* 0x000fe20003800000 */
[----:B------:R-:W-:Y:S02]  /*6a60*/  LOP3.LUT P0, RZ, R0, 0x1f, RZ, 0xc0, !PT ;  /* 0x0000001f00ff7812 */ /* 0x000fe4000780c0ff */
[----:B------:R-:W-:Y:S01]  /*6a70*/  FADD.FTZ R65, R64, R37 ;  /* 0x0000002540417221 */ /* 0x000fe20000010000 */
[----:B------:R0:W-:Y:S03]  /*6a80*/  STG.E.128 desc[UR6][R66.64], R44 ;  /* 0x0000002c42007986 */ /* 0x0001e6000c101d06 */
        /* <DEDUP_REMOVED lines=14> */
[----:B0-----:R-:W-:Y:S06]  /*6b70*/  @!P3 BRA `(.L_x_6110) ;  /* 0x000000000050b947 */ /* 0x001fec0003800000 */
[----:B------:R-:W-:Y:S02]  /*6b80*/  SHF.L.U32 R64, R75, 0x10, RZ ;  /* 0x000000104b407819 */ /* 0x000fe400000006ff */
        /* <DEDUP_REMOVED lines=19> */
.L_x_6110:
[----:B------:R-:W-:Y:S05]  /*6cc0*/  BSYNC B1 ;  /* 0x0000000000017941 */ /* 0x000fea0003800000 */
.L_x_6109:
        /* <DEDUP_REMOVED lines=56> */
.L_x_6126:
        /* <DEDUP_REMOVED lines=18> */
[----:B------:R-:W-:Y:S01]  /*7170*/  VIADD R82, R82, 0xffffffff ;  /* 0xffffffff52527836 */ /* 0x000fe20000000000 */
[----:B------:R-:W-:Y:S01]  /*7180*/  SHF.L.U32 R77, R18, 0x10, RZ ;  /* 0x00000010124d7819 */ /* 0x000fe200000006ff */
[----:B------:R-:W-:Y:S02]  /*7190*/  IMAD.U32 R55, R22, 0x10000, RZ ;  /* 0x0001000016377824 */ /* 0x000fe400078e00ff */
[C---:B------:R-:W-:Y:S01]  /*71a0*/  FADD.FTZ R40, -R81.reuse, R40 ;  /* 0x0000002851287221 */ /* 0x040fe20000010100 */
[C---:B------:R-:W-:Y:S01]  /*71b0*/  FADD.FTZ R36, -R81.reuse, R36 ;  /* 0x0000002451247221 */ /* 0x040fe20000010100 */
[C---:B------:R-:W-:Y:S01]  /*71c0*/  FADD.FTZ R64, -R81.reuse, R37 ;  /* 0x0000002551407221 */ /* 0x040fe20000010100 */
[C---:B------:R-:W-:Y:S01]  /*71d0*/  FADD.FTZ R38, -R81.reuse, R38 ;  /* 0x0000002651267221 */ /* 0x040fe20000010100 */
[C---:B------:R-:W-:Y:S01]  /*71e0*/  FADD.FTZ R66, -R81.reuse, R39 ;  /* 0x0000002751427221 */ /* 0x040fe20000010100 */
[----:B------:R-:W-:Y:S01]  /*71f0*/  FADD.FTZ R42, -R81, R42 ;  /* 0x0000002a512a7221 */ /* 0x000fe20000010100 */
[----:B------:R-:W-:Y:S01]  /*7200*/  PRMT R37, R23, 0x7632, R37 ;  /* 0x0000763217257816 */ /* 0x000fe20000000025 */
[----:B0-----:R-:W-:Y:S01]  /*7210*/  FADD.FTZ R80, -R81, R43 ;  /* 0x0000002b51507221 */ /* 0x001fe20000010100 */
[----:B------:R-:W-:Y:S01]  /*7220*/  FMUL.FTZ R65, R79, R40 ;  /* 0x000000284f417220 */ /* 0x000fe20000410000 */
[----:B------:R-:W-:-:S02]  /*7230*/  IMAD R83, R82, R83, RZ ;  /* 0x0000005352537224 */ /* 0x000fc400078e02ff */
[C---:B------:R-:W-:Y:S01]  /*7240*/  FADD.FTZ R84, -R81.reuse, R45 ;  /* 0x0000002d51547221 */ /* 0x040fe20000010100 */
[C---:B------:R-:W-:Y:S01]  /*7250*/  FADD.FTZ R82, -R81.reuse, R44 ;  /* 0x0000002c51527221 */ /* 0x040fe20000010100 */
[----:B------:R-:W-:Y:S01]  /*7260*/  FADD.FTZ R88, -R81, R48 ;  /* 0x0000003051587221 */ /* 0x000fe20000010100 */
[----:B------:R-:W-:Y:S01]  /*7270*/  SHF.L.U32 R39, R23, 0x10, RZ ;  /* 0x0000001017277819 */ /* 0x000fe200000006ff */
[----:B------:R-:W-:Y:S01]  /*7280*/  FMUL.FTZ R45, R79, R36 ;  /* 0x000000244f2d7220 */ /* 0x000fe20000410000 */
[----:B------:R-:W-:Y:S01]  /*7290*/  FADD.FTZ R92, -R81, R51 ;  /* 0x00000033515c7221 */ /* 0x000fe20000010100 */
[----:B------:R-:W-:Y:S01]  /*72a0*/  SHF.L.U32 R67, R37, 0x10, RZ ;  /* 0x0000001025437819 */ /* 0x000fe200000006ff */
[C---:B------:R-:W-:Y:S01]  /*72b0*/  FMUL.FTZ R48, R79.reuse, R38 ;  /* 0x000000264f307220 */ /* 0x040fe20000410000 */
[C---:B------:R-:W-:Y:S01]  /*72c0*/  FMUL.FTZ R44, R79.reuse, R66 ;  /* 0x000000424f2c7220 */ /* 0x040fe20000410000 */
[C---:B------:R-:W-:Y:S01]  /*72d0*/  FMUL.FTZ R36, R79.reuse, R42 ;  /* 0x0000002a4f247220 */ /* 0x040fe20000410000 */
[C---:B------:R-:W-:Y:S01]  /*72e0*/  FMUL.FTZ R51, R79.reuse, R64 ;  /* 0x000000404f337220 */ /* 0x040fe20000410000 */
[----:B------:R-:W-:Y:S01]  /*72f0*/  FMUL.FTZ R80, R79, R80 ;  /* 0x000000504f507220 */ /* 0x000fe20000410000 */
[----:B------:R-:W-:Y:S01]  /*7300*/  PRMT R66, R22, 0x7632, R66 ;  /* 0x0000763216427816 */ /* 0x000fe20000000042 */
[----:B------:R-:W-:Y:S01]  /*7310*/  FFMA.FTZ R38, R65, R55, R8 ;  /* 0x0000003741267223 */ /* 0x000fe20000010008 */
[----:B------:R-:W-:Y:S01]  /*7320*/  FADD.FTZ R78, -R81, R41 ;  /* 0x00000029514e7221 */ /* 0x000fe20000010100 */
[----:B------:R-:W-:Y:S01]  /*7330*/  PRMT R64, R21, 0x7632, R64 ;  /* 0x0000763215407816 */ /* 0x000fe20000000040 */
[----:B------:R-:W-:Y:S01]  /*7340*/  FFMA.FTZ R39, R36, R39, R9 ;  /* 0x0000002724277223 */ /* 0x000fe20000010009 */
[----:B------:R-:W-:Y:S01]  /*7350*/  PRMT R55, R20, 0x7632, R55 ;  /* 0x0000763214377816 */ /* 0x000fe20000000037 */
[----:B------:R-:W-:Y:S01]  /*7360*/  FFMA.FTZ R36, R80, R67, R59 ;  /* 0x0000004350247223 */ /* 0x000fe2000001003b */
[----:B------:R-:W-:Y:S01]  /*7370*/  FMUL.FTZ R43, R79, R78 ;  /* 0x0000004e4f2b7220 */ /* 0x000fe20000410000 */
[----:B------:R-:W-:Y:S01]  /*7380*/  IMAD.U32 R67, R66, 0x10000, RZ ;  /* 0x0001000042437824 */ /* 0x000fe200078e00ff */
[----:B------:R-:W-:Y:S01]  /*7390*/  SHF.L.U32 R65, R21, 0x10, RZ ;  /* 0x0000001015417819 */ /* 0x000fe200000006ff */
[----:B------:R-:W-:Y:S01]  /*73a0*/  IMAD.U32 R66, R64, 0x10000, RZ ;  /* 0x0001000040427824 */ /* 0x000fe200078e00ff */
[----:B------:R-:W-:Y:S01]  /*73b0*/  SHF.L.U32 R64, R20, 0x10, RZ ;  /* 0x0000001014407819 */ /* 0x000fe200000006ff */
[----:B------:R-:W-:-:S02]  /*73c0*/  IMAD.U32 R55, R55, 0x10000, RZ ;  /* 0x0001000037377824 */ /* 0x000fc400078e00ff */
[----:B------:R-:W-:Y:S01]  /*73d0*/  FADD.FTZ R46, -R81, R46 ;  /* 0x0000002e512e7221 */ /* 0x000fe20000010100 */
[----:B------:R-:W-:Y:S01]  /*73e0*/  FFMA.FTZ R43, R43, R67, R58 ;  /* 0x000000432b2b7223 */ /* 0x000fe2000001003a */
[----:B------:R-:W-:Y:S01]  /*73f0*/  FADD.FTZ R50, -R81, R50 ;  /* 0x0000003251327221 */ /* 0x000fe20000010100 */
[----:B------:R-:W-:Y:S01]  /*7400*/  FFMA.FTZ R51, R51, R55, R56 ;  /* 0x0000003733337223 */ /* 0x000fe20000010038 */
[----:B------:R-:W-:Y:S01]  /*7410*/  PRMT R67, R19, 0x7632, R67 ;  /* 0x0000763213437816 */ /* 0x000fe20000000043 */
[----:B------:R-:W-:Y:S01]  /*7420*/  FFMA.FTZ R48, R48, R65, R7 ;  /* 0x0000004130307223 */ /* 0x000fe20000010007 */
[----:B------:R-:W-:Y:S01]  /*7430*/  PRMT R55, R18, 0x7632, R55 ;  /* 0x0000763212377816 */ /* 0x000fe20000000037 */
[----:B------:R-:W-:Y:S01]  /*7440*/  FADD.FTZ R90, -R81, R49 ;  /* 0x00000031515a7221 */ /* 0x000fe20000010100 */
[----:B------:R-:W-:Y:S01]  /*7450*/  FFMA.FTZ R65, R44, R66, R57 ;  /* 0x000000422c417223 */ /* 0x000fe20000010039 */
[----:B------:R-:W-:Y:S01]  /*7460*/  FFMA.FTZ R64, R45, R64, R6 ;  /* 0x000000402d407223 */ /* 0x000fe20000010006 */
[----:B------:R-:W-:Y:S01]  /*7470*/  FADD.FTZ R86, -R81, R47 ;  /* 0x0000002f51567221 */ /* 0x000fe20000010100 */
[C---:B------:R-:W-:Y:S01]  /*7480*/  FMUL.FTZ R40, R79.reuse, R46 ;  /* 0x0000002e4f287220 */ /* 0x040fe20000410000 */
[----:B------:R-:W0:Y:S01]  /*7490*/  LDC.64 R44, c[0x0][0x2b8] ;  /* 0x0000ae00ff2c7b82 */ /* 0x000e220000000a00 */
[C---:B------:R-:W-:Y:S01]  /*74a0*/  FMUL.FTZ R46, R79.reuse, R50 ;  /* 0x000000324f2e7220 */ /* 0x040fe20000410000 */
[----:B------:R-:W-:Y:S01]  /*74b0*/  FMUL.FTZ R50, R79, R92 ;  /* 0x0000005c4f327220 */ /* 0x000fe20000410000 */
[----:B------:R-:W-:-:S02]  /*74c0*/  IMAD.U32 R67, R67, 0x10000, RZ ;  /* 0x0001000043437824 */ /* 0x000fc400078e00ff */
[----:B------:R-:W-:Y:S01]  /*74d0*/  FMUL.FTZ R47, R79, R90 ;  /* 0x0000005a4f2f7220 */ /* 0x000fe20000410000 */
[----:B------:R-:W-:Y:S02]  /*74e0*/  IMAD.U32 R55, R55, 0x10000, RZ ;  /* 0x0001000037377824 */ /* 0x000fe400078e00ff */
[C---:B------:R-:W-:Y:S01]  /*74f0*/  FMUL.FTZ R41, R79.reuse, R82 ;  /* 0x000000524f297220 */ /* 0x040fe20000410000 */
[C---:B------:R-:W-:Y:S01]  /*7500*/  FMUL.FTZ R37, R79.reuse, R84 ;  /* 0x000000544f257220 */ /* 0x040fe20000410000 */
[C---:B------:R-:W-:Y:S01]  /*7510*/  FMUL.FTZ R42, R79.reuse, R86 ;  /* 0x000000564f2a7220 */ /* 0x040fe20000410000 */
[----:B------:R-:W-:Y:S01]  /*7520*/  FMUL.FTZ R49, R79, R88 ;  /* 0x000000584f317220 */ /* 0x000fe20000410000 */
[----:B------:R-:W-:Y:S01]  /*7530*/  SHF.L.U32 R79, R19, 0x10, RZ ;  /* 0x00000010134f7819 */ /* 0x000fe200000006ff */
[----:B------:R-:W-:Y:S01]  /*7540*/  FFMA.FTZ R67, R50, R67, R63 ;  /* 0x0000004332437223 */ /* 0x000fe2000001003f */
[----:B------:R-:W-:Y:S01]  /*7550*/  SHF.R.S32.HI R66, RZ, 0x1f, R83 ;  /* 0x0000001fff427819 */ /* 0x000fe20000011453 */
[----:B------:R-:W-:Y:S01]  /*7560*/  FFMA.FTZ R50, R47, R55, R62 ;  /* 0x000000372f327223 */ /* 0x000fe2000001003e */
[----:B------:R-:W-:Y:S01]  /*7570*/  PRMT R47, R17, 0x7632, R47 ;  /* 0x00007632112f7816 */ /* 0x000fe2000000002f */
[----:B------:R-:W-:Y:S01]  /*7580*/  FFMA.FTZ R49, R49, R77, R12 ;  /* 0x0000004d31317223 */ /* 0x000fe2000001000c */
[----:B------:R-:W-:Y:S01]  /*7590*/  LEA.HI R78, R66, R83, RZ, 0x3 ;  /* 0x00000053424e7211 */ /* 0x000fe200078f18ff */
[----:B------:R-:W-:Y:S01]  /*75a0*/  FFMA.FTZ R66, R46, R79, R13 ;  /* 0x0000004f2e427223 */ /* 0x000fe2000001000d */
[----:B------:R-:W-:Y:S01]  /*75b0*/  LOP3.LUT R55, R0, 0x1f, RZ, 0xc0, !PT ;  /* 0x0000001f00377812 */ /* 0x000fe200078ec0ff */
[----:B------:R-:W-:Y:S01]  /*75c0*/  IMAD.U32 R79, R47, 0x10000, RZ ;  /* 0x000100002f4f7824 */ /* 0x000fe200078e00ff */
[----:B------:R-:W-:-:S02]  /*75d0*/  PRMT R46, R16, 0x7632, R46 ;  /* 0x00007632102e7816 */ /* 0x000fc4000000002e */
        /* <DEDUP_REMOVED lines=8> */
[----:B------:R-:W-:Y:S01]  /*7660*/  F2FP.BF16.F32.PACK_AB R39, R36, R39 ;  /* 0x000000272427723e */ /* 0x000fe200000010ff */
[----:B------:R-:W-:Y:S01]  /*7670*/  FFMA.FTZ R40, R41, R78, R10 ;  /* 0x0000004e29287223 */ /* 0x000fe2000001000a */
[----:B0-----:R-:W-:Y:S01]  /*7680*/  IMAD.WIDE.U32 R46, R47, 0x10, R44 ;  /* 0x000000102f2e7825 */ /* 0x001fe200078e002c */
[----:B------:R-:W-:-:S02]  /*7690*/  F2FP.BF16.F32.PACK_AB R38, R43, R38 ;  /* 0x000000262b26723e */ /* 0x000fc400000010ff */
[----:B------:R-:W-:Y:S01]  /*76a0*/  F2FP.BF16.F32.PACK_AB R37, R65, R48 ;  /* 0x000000304125723e */ /* 0x000fe200000010ff */
[----:B------:R-:W-:Y:S01]  /*76b0*/  IMAD.WIDE.U32 R44, R77, 0x10, R44 ;  /* 0x000000104d2c7825 */ /* 0x000fe200078e002c */
[----:B------:R-:W-:Y:S02]  /*76c0*/  F2FP.BF16.F32.PACK_AB R36, R51, R64 ;  /* 0x000000403324723e */ /* 0x000fe400000010ff */
[----:B------:R-:W-:Y:S02]  /*76d0*/  F2FP.BF16.F32.PACK_AB R43, R67, R66 ;  /* 0x00000042432b723e */ /* 0x000fe400000010ff */
[----:B------:R-:W-:Y:S01]  /*76e0*/  F2FP.BF16.F32.PACK_AB R42, R50, R49 ;  /* 0x00000031322a723e */ /* 0x000fe200000010ff */
[----:B------:R1:W-:Y:S01]  /*76f0*/  STG.E.128 desc[UR6][R46.64], R36 ;  /* 0x000000242e007986 */ /* 0x0003e2000c101d06 */
[----:B------:R-:W-:Y:S02]  /*7700*/  F2FP.BF16.F32.PACK_AB R41, R81, R80 ;  /* 0x000000505129723e */ /* 0x000fe400000010ff */
[----:B------:R-:W-:-:S05]  /*7710*/  F2FP.BF16.F32.PACK_AB R40, R79, R40 ;  /* 0x000000284f28723e */ /* 0x000fca00000010ff */
[----:B------:R1:W-:Y:S02]  /*7720*/  STG.E.128 desc[UR6][R44.64], R40 ;  /* 0x000000282c007986 */ /* 0x0003e4000c101d06 */
.L_x_6113:
[----:B------:R-:W-:Y:S05]  /*7730*/  BSYNC B1 ;  /* 0x0000000000017941 */ /* 0x000fea0003800000 */
.L_x_6112:
[----:B-1----:R-:W1:Y:S02]  /*7740*/  LDC.64 R36, c[0x0][0x210] ;  /* 0x00008400ff247b82 */ /* 0x002e640000000a00 */
[----:B-1----:R-:W-:-:S05]  /*7750*/  IMAD R2, R36, 0x4, R2 ;  /* 0x0000000424027824 */ /* 0x002fca00078e0202 */
[----:B------:R-:W-:-:S13]  /*7760*/  ISETP.GE.AND P0, PT, R2, R37, PT ;  /* 0x000000250200720c */ /* 0x000fda0003f06270 */
[----:B------:R-:W-:Y:S05]  /*7770*/  @!P0 BRA `(.L_x_6114) ;  /* 0xffffff9000888947 */ /* 0x000fea000383ffff */
[----:B------:R-:W-:Y:S05]  /*7780*/  BSYNC B0 ;  /* 0x0000000000007941 */ /* 0x000fea0003800000 */
.L_x_5962:
[----:B------:R-:W-:Y:S05]  /*7790*/  EXIT ;  /* 0x000000000000794d */ /* 0x000fea0003800000 */
.L_x_6111:
[----:B------:R-:W-:Y:S01]  /*77a0*/  HFMA2.MMA R87, -RZ, RZ, 0, 5.9604644775390625e-08 ;  /* 0x00000001ff577435 */ /* 0x000fe200000001ff */
[----:B------:R-:W-:Y:S01]  /*77b0*/  BSSY B1, `(.L_x_6115) ;  /* 0x0000006000017945 */ /* 0x000fe20003800000 */
[----:B------:R-:W-:Y:S01]  /*77c0*/  IMAD.MOV.U32 R88, RZ, RZ, 0x1f ;  /* 0x0000001fff587424 */ /* 0x000fe200078e00ff */
[----:B------:R-:W-:-:S08]  /*77d0*/  MOV R85, 0xffffffff ;  /* 0xffffffff00557802 */ /* 0x000fd00000000f00 */
[----:B0-----:R-:W-:Y:S05]  /*77e0*/  WARPSYNC.COLLECTIVE R85, `(.L_x_6116) ;  /* 0x0000000055087348 */ /* 0x001fea0003c00000 */
[----:B------:R1:W2:Y:S02]  /*77f0*/  SHFL.BFLY P1, R86, R84, R87, R88 ;  /* 0x0c00005754567389 */ /* 0x0002a40000020058 */
[----:B012---:R-:W-:Y:S01]  /*7800*/  ENDCOLLECTIVE ;  /* 0x000000000000791b */ /* 0x007fe20003800000 */
.L_x_6116:
[----:B------:R-:W-:Y:S05]  /*7810*/  BSYNC B1 ;  /* 0x0000000000017941 */ /* 0x000fea0003800000 */
.L_x_6115:
        /* <DEDUP_REMOVED lines=10> */
.L_x_6117:
[----:B------:R-:W-:Y:S01]  /*78c0*/  HFMA2.MMA R87, -RZ, RZ, 0, 2.384185791015625e-07 ;  /* 0x00000004ff577435 */ /* 0x000fe200000001ff */
[----:B------:R-:W-:-:S05]  /*78d0*/  MOV R64, R86 ;  /* 0x0000005600407202 */ /* 0x000fca0000000f00 */
[----:B------:R-:W-:-:S04]  /*78e0*/  FADD.FTZ R66, R65, R64 ;  /* 0x0000004041427221 */ /* 0x000fc80000010000 */
[----:B------:R-:W-:-:S07]  /*78f0*/  IMAD.MOV.U32 R84, RZ, RZ, R66 ;  /* 0x000000ffff547224 */ /* 0x000fce00078e0042 */
[----:B------:R-:W-:Y:S05]  /*7900*/  WARPSYNC.COLLECTIVE R85, `(.L_x_6118) ;  /* 0x0000000055087348 */ /* 0x000fea0003c00000 */
[----:B------:R0:W1:Y:S02]  /*7910*/  SHFL.BFLY P1, R86, R84, R87, R88 ;  /* 0x0c00005754567389 */ /* 0x0000640000020058 */
[----:B01----:R-:W-:Y:S01]  /*7920*/  ENDCOLLECTIVE ;  /* 0x000000000000791b */ /* 0x003fe20003800000 */
.L_x_6118:
[----:B------:R-:W-:Y:S02]  /*7930*/  IMAD.MOV.U32 R87, RZ, RZ, 0x8 ;  /* 0x00000008ff577424 */ /* 0x000fe400078e00ff */
[----:B------:R-:W-:-:S04]  /*7940*/  IMAD.MOV.U32 R67, RZ, RZ, R86 ;  /* 0x000000ffff437224 */ /* 0x000fc800078e0056 */
[----:B------:R-:W-:-:S05]  /*7950*/  FADD.FTZ R67, R66, R67 ;  /* 0x0000004342437221 */ /* 0x000fca0000010000 */
[----:B------:R-:W-:-:S07]  /*7960*/  MOV R84, R67 ;  /* 0x0000004300547202 */ /* 0x000fce0000000f00 */
[----:B------:R-:W-:Y:S05]  /*7970*/  WARPSYNC.COLLECTIVE R85, `(.L_x_6119) ;  /* 0x0000000055087348 */ /* 0x000fea0003c00000 */
[----:B------:R0:W1:Y:S02]  /*7980*/  SHFL.BFLY P1, R86, R84, R87, R88 ;  /* 0x0c00005754567389 */ /* 0x0000640000020058 */
[----:B01----:R-:W-:Y:S01]  /*7990*/  ENDCOLLECTIVE ;  /* 0x000000000000791b */ /* 0x003fe20003800000 */
.L_x_6119:
[----:B------:R-:W-:Y:S01]  /*79a0*/  HFMA2.MMA R87, -RZ, RZ, 0, 9.5367431640625e-07 ;  /* 0x00000010ff577435 */ /* 0x000fe200000001ff */
[----:B------:R-:W-:-:S05]  /*79b0*/  MOV R64, R86 ;  /* 0x0000005600407202 */ /* 0x000fca0000000f00 */
[----:B------:R-:W-:-:S04]  /*79c0*/  FADD.FTZ R79, R67, R64 ;  /* 0x00000040434f7221 */ /* 0x000fc80000010000 */
[----:B------:R-:W-:-:S07]  /*79d0*/  IMAD.MOV.U32 R84, RZ, RZ, R79 ;  /* 0x000000ffff547224 */ /* 0x000fce00078e004f */
[----:B------:R-:W-:Y:S05]  /*79e0*/  WARPSYNC.COLLECTIVE R85, `(.L_x_6120) ;  /* 0x0000000055087348 */ /* 0x000fea0003c00000 */
[----:B------:R0:W1:Y:S02]  /*79f0*/  SHFL.BFLY P1, R86, R84, R87, R88 ;  /* 0x0c00005754567389 */ /* 0x0000640000020058 */
[----:B01----:R-:W-:Y:S01]  /*7a00*/  ENDCOLLECTIVE ;  /* 0x000000000000791b */ /* 0x003fe20003800000 */
.L_x_6120:
[----:B------:R-:W-:Y:S02]  /*7a10*/  IMAD.MOV.U32 R87, RZ, RZ, 0x1 ;  /* 0x00000001ff577424 */ /* 0x000fe400078e00ff */
        /* <DEDUP_REMOVED lines=39> */
.L_x_6121:
[----:B------:R-:W-:Y:S01]  /*7c90*/  HFMA2.MMA R87, -RZ, RZ, 0, 1.1920928955078125e-07 ;  /* 0x00000002ff577435 */ /* 0x000fe200000001ff */
[----:B------:R-:W-:-:S05]  /*7ca0*/  MOV R65, R86 ;  /* 0x0000005600417202 */ /* 0x000fca0000000f00 */
[----:B------:R-:W-:-:S04]  /*7cb0*/  FADD.FTZ R65, R64, R65 ;  /* 0x0000004140417221 */ /* 0x000fc80000010000 */
[----:B------:R-:W-:-:S07]  /*7cc0*/  IMAD.MOV.U32 R84, RZ, RZ, R65 ;  /* 0x000000ffff547224 */ /* 0x000fce00078e0041 */
[----:B------:R-:W-:Y:S05]  /*7cd0*/  WARPSYNC.COLLECTIVE R85, `(.L_x_6122) ;  /* 0x0000000055087348 */ /* 0x000fea0003c00000 */
[----:B------:R0:W1:Y:S02]  /*7ce0*/  SHFL.BFLY P1, R86, R84, R87, R88 ;  /* 0x0c00005754567389 */ /* 0x0000640000020058 */
[----:B01----:R-:W-:Y:S01]  /*7cf0*/  ENDCOLLECTIVE ;  /* 0x000000000000791b */ /* 0x003fe20003800000 */
.L_x_6122:
[----:B------:R-:W-:Y:S02]  /*7d00*/  IMAD.MOV.U32 R87, RZ, RZ, 0x4 ;  /* 0x00000004ff577424 */ /* 0x000fe400078e00ff */
[----:B------:R-:W-:-:S04]  /*7d10*/  IMAD.MOV.U32 R66, RZ, RZ, R86 ;  /* 0x000000ffff427224 */ /* 0x000fc800078e0056 */
[----:B------:R-:W-:-:S05]  /*7d20*/  FADD.FTZ R66, R65, R66 ;  /* 0x0000004241427221 */ /* 0x000fca0000010000 */
[----:B------:R-:W-:-:S07]  /*7d30*/  MOV R84, R66 ;  /* 0x0000004200547202 */ /* 0x000fce0000000f00 */
[----:B------:R-:W-:Y:S05]  /*7d40*/  WARPSYNC.COLLECTIVE R85, `(.L_x_6123) ;  /* 0x0000000055087348 */ /* 0x000fea0003c00000 */
[----:B------:R0:W1:Y:S02]  /*7d50*/  SHFL.BFLY P1, R86, R84, R87, R88 ;  /* 0x0c00005754567389 */ /* 0x0000640000020058 */
[----:B01----:R-:W-:Y:S01]  /*7d60*/  ENDCOLLECTIVE ;  /* 0x000000000000791b */ /* 0x003fe20003800000 */
.L_x_6123:
[----:B------:R-:W-:Y:S01]  /*7d70*/  HFMA2.MMA R87, -RZ, RZ, 0, 4.76837158203125e-07 ;  /* 0x00000008ff577435 */ /* 0x000fe200000001ff */
[----:B------:R-:W-:-:S05]  /*7d80*/  MOV R67, R86 ;  /* 0x0000005600437202 */ /* 0x000fca0000000f00 */
[----:B------:R-:W-:-:S04]  /*7d90*/  FADD.FTZ R67, R66, R67 ;  /* 0x0000004342437221 */ /* 0x000fc80000010000 */
[----:B------:R-:W-:-:S07]  /*7da0*/  IMAD.MOV.U32 R84, RZ, RZ, R67 ;  /* 0x000000ffff547224 */ /* 0x000fce00078e0043 */
[----:B------:R-:W-:Y:S05]  /*7db0*/  WARPSYNC.COLLECTIVE R85, `(.L_x_6124) ;  /* 0x0000000055087348 */ /* 0x000fea0003c00000 */
[----:B------:R0:W1:Y:S02]  /*7dc0*/  SHFL.BFLY P1, R86, R84, R87, R88 ;  /* 0x0c00005754567389 */ /* 0x0000640000020058 */
[----:B01----:R-:W-:Y:S01]  /*7dd0*/  ENDCOLLECTIVE ;  /* 0x000000000000791b */ /* 0x003fe20003800000 */
.L_x_6124:
[----:B------:R-:W-:Y:S02]  /*7de0*/  IMAD.MOV.U32 R87, RZ, RZ, 0x10 ;  /* 0x00000010ff577424 */ /* 0x000fe400078e00ff */
[----:B------:R-:W-:-:S04]  /*7df0*/  IMAD.MOV.U32 R80, RZ, RZ, R86 ;  /* 0x000000ffff507224 */ /* 0x000fc800078e0056 */
[----:B------:R-:W-:-:S05]  /*7e00*/  FADD.FTZ R80, R67, R80 ;  /* 0x0000005043507221 */ /* 0x000fca0000010000 */
[----:B------:R-:W-:-:S07]  /*7e10*/  MOV R84, R80 ;  /* 0x0000005000547202 */ /* 0x000fce0000000f00 */
[----:B------:R-:W-:Y:S05]  /*7e20*/  WARPSYNC.COLLECTIVE R85, `(.L_x_6125) ;  /* 0x0000000055087348 */ /* 0x000fea0003c00000 */
[----:B------:R0:W1:Y:S02]  /*7e30*/  SHFL.BFLY P1, R86, R84, R87, R88 ;  /* 0x0c00005754567389 */ /* 0x0000640000020058 */
[----:B01----:R-:W-:Y:S01]  /*7e40*/  ENDCOLLECTIVE ;  /* 0x000000000000791b */ /* 0x003fe20003800000 */
.L_x_6125:
[----:B------:R-:W-:Y:S01]  /*7e50*/  MOV R79, R86 ;  /* 0x00000056004f7202 */ /* 0x000fe20000000f00 */
[----:B------:R-:W-:Y:S06]  /*7e60*/  BRA `(.L_x_6126) ;  /* 0xfffffff000787947 */ /* 0x000fec000383ffff */
.L_x_6127:
        /* <DEDUP_REMOVED lines=9> */
.L_x_16531:


//--------------------- .text._ZN10layer_norm13ln_fwd_kernelINS_13Kernel_traitsI13__nv_bfloat16S2_fS2_fjLj512ELj1ELj4ELj1ELj16ENS_18Kernel_traits_baseILj512ES2_S2_fS2_fjLj128EEEEELb1ELb1ELb0ELb0EEEvNS_9FwdParamsE --------------------------
	.section	.text._ZN10layer_norm13ln_fwd_kernelINS_13Kernel_traitsI13__nv_bfloat16S2_fS2_fjLj512ELj1ELj4ELj1ELj16ENS_18Kernel_traits_baseILj512ES2_S2_fS2_fjLj128EEEEELb1ELb1ELb0ELb0EEEvNS_9FwdParamsE,"ax",@progbits
	.align	128
        .global         _ZN10layer_norm13ln_fwd_kernelINS_13Kernel_traitsI13__nv_bfloat16S2_fS2_fjLj512ELj1ELj4ELj1ELj16ENS_18Kernel_traits_baseILj512ES2_S2_fS2_fjLj128EEEEELb1ELb1ELb0ELb0EEEvNS_9FwdParamsE
        .type           _ZN10layer_norm13ln_fwd_kernelINS_13Kernel_traitsI13__nv_bfloat16S2_fS2_fjLj512ELj1ELj4ELj1ELj16ENS_18Kernel_traits_baseILj512ES2_S2_fS2_fjLj128EEEEELb1ELb1ELb0ELb0EEEvNS_9FwdParamsE,@function
        .size           _ZN10layer_norm13ln_fwd_kernelINS_13Kernel_traitsI13__nv_bfloat16S2_fS2_fjLj512ELj1ELj4ELj1ELj16ENS_18Kernel_traits_baseILj512ES2_S2_fS2_fjLj128EEEEELb1ELb1ELb0ELb0EEEvNS_9FwdParamsE,(.L_x_16532 - _ZN10layer_norm13ln_fwd_kernelINS_13Kernel_traitsI13__nv_bfloat16S2_fS2_fjLj512ELj1ELj4ELj1ELj16ENS_18Kernel_traits_baseILj512ES2_S2_fS2_fjLj128EEEEELb1ELb1ELb0ELb0EEEvNS_9FwdParamsE)
        .other          _ZN10layer_norm13ln_fwd_kernelINS_13Kernel_traitsI13__nv_bfloat16S2_fS2_fjLj512ELj1ELj4ELj1ELj16ENS_18Kernel_traits_baseILj512ES2_S2_fS2_fjLj128EEEEELb1ELb1ELb0ELb0EEEvNS_9FwdParamsE,@"STO_CUDA_ENTRY STV_DEFAULT"
_ZN10layer_norm13ln_fwd_kernelINS_13Kernel_traitsI13__nv_bfloat16S2_fS2_fjLj512ELj1ELj4ELj1ELj16ENS_18Kernel_traits_baseILj512ES2_S2_fS2_fjLj128EEEEELb1ELb1ELb0ELb0EEEvNS_9FwdParamsE:
.text._ZN10layer_norm13ln_fwd_kernelINS_13Kernel_traitsI13__nv_bfloat16S2_fS2_fjLj512ELj1ELj4ELj1ELj16ENS_18Kernel_traits_baseILj512ES2_S2_fS2_fjLj128EEEEELb1ELb1ELb0ELb0EEEvNS_9FwdParamsE:
        /* <DEDUP_REMOVED lines=19> */
[----:B-1----:R-:W-:-:S05]  /*0130*/  SHF.R.U32.HI R52, RZ, 0x5, R23 ;  /* 0x00000005ff347819 */ /* 0x002fca0000011617 */
[C---:B----4-:R-:W-:Y:S01]  /*0140*/  IMAD R52, R6.reuse, 0x4, R52 ;  /* 0x0000000406347824 */ /* 0x050fe200078e0234 */
[----:B--2---:R-:W-:Y:S02]  /*0150*/  @P0 R2UR UR7, R3 ;  /* 0x00000000030702ca */ /* 0x004fe400000e0000 */
[----:B------:R-:W-:Y:S01]  /*0160*/  LOP3.LUT R3, R23, 0x1f, RZ, 0xc0, !PT ;  /* 0x0000001f17037812 */ /* 0x000fe200078ec0ff */
[----:B------:R-:W-:Y:S01]  /*0170*/  IMAD R23, R6, UR8, R23 ;  /* 0x0000000806177c24 */ /* 0x000fe2000f8e0217 */
[----:B------:R-:W-:Y:S02]  /*0180*/  @P0 R2UR UR6, R2 ;  /* 0x00000000020602ca */ /* 0x000fe400000e0000 */
[----:B------:R-:W-:-:S04]  /*0190*/  LOP3.LUT R53, R3, 0x1f, RZ, 0x3c, !PT ;  /* 0x0000001f03357812 */ /* 0x000fc800078e3cff */
[----:B------:R-:W-:-:S03]  /*01a0*/  LEA.HI.SX32 R53, R0, R53, 0x1d ;  /* 0x0000003500357211 */ /* 0x000fc600078feaff */
        /* <DEDUP_REMOVED lines=48> */
.L_x_6129:
[----:B------:R-:W-:Y:S05]  /*04b0*/  BSYNC B0 ;  /* 0x0000000000007941 */ /* 0x000fea0003800000 */
.L_x_6128:
        /* <DEDUP_REMOVED lines=25> */
.L_x_6131:
[----:B------:R-:W-:Y:S05]  /*0650*/  BSYNC B0 ;  /* 0x0000000000007941 */ /* 0x000fea0003800000 */
.L_x_6130:
        /* <DEDUP_REMOVED lines=11> */
[----:B------:R-:W-:Y:S01]  /*0710*/  HFMA2.MMA R78, -RZ, RZ, 0, 0 ;  /* 0x00000000ff4e7435 */ /* 0x000fe200000001ff */
[----:B------:R-:W-:Y:S01]  /*0720*/  PRMT R80, R29, 0x7632, R80 ;  /* 0x000076321d507816 */ /* 0x000fe20000000050 */
[----:B------:R-:W-:Y:S01]  /*0730*/  IMAD R17, R22, -0x2daee0ad, RZ ;  /* 0xd2511f5316117824 */ /* 0x000fe200078e02ff */
[----:B------:R-:W-:Y:S01]  /*0740*/  LOP3.LUT R2, R2, UR7, RZ, 0x3c, !PT ;  /* 0x0000000702027c12 */ /* 0x000fe2000f8e3cff */
[----:B------:R-:W-:Y:S01]  /*0750*/  IMAD.HI.U32 R18, R0, -0x2daee0ad, RZ ;  /* 0xd2511f5300127827 */ /* 0x000fe200078e00ff */
[----:B------:R-:W-:Y:S01]  /*0760*/  PRMT R81, R30, 0x7632, R81 ;  /* 0x000076321e517816 */ /* 0x000fe20000000051 */
[----:B------:R-:W-:Y:S01]  /*0770*/  BSSY B0, `(.L_x_6132) ;  /* 0x00006ca000007945 */ /* 0x000fe20003800000 */
[----:B------:R-:W-:Y:S01]  /*0780*/  PRMT R83, R24, 0x7632, R83 ;  /* 0x0000763218537816 */ /* 0x000fe20000000053 */
[----:B------:R-:W-:Y:S01]  /*0790*/  IMAD R3, R23, -0x326172a9, RZ ;  /* 0xcd9e8d5717037824 */ /* 0x000fe200078e02ff */
[----:B------:R-:W-:Y:S01]  /*07a0*/  LOP3.LUT R17, R18, UR16, R17, 0x96, !PT ;  /* 0x0000001012117c12 */ /* 0x000fe2000f8e9611 */
[----:B------:R-:W-:Y:S01]  /*07b0*/  IMAD.HI.U32 R16, R2, -0x326172a9, RZ ;  /* 0xcd9e8d5702107827 */ /* 0x000fe200078e00ff */
[----:B------:R-:W-:Y:S01]  /*07c0*/  PRMT R85, R26, 0x7632, R85 ;  /* 0x000076321a557816 */ /* 0x000fe20000000055 */
        /* <DEDUP_REMOVED lines=10> */
[C---:B------:R-:W-:Y:S01]  /*0870*/  IMAD.HI.U32 R37, R3.reuse, -0x2daee0ad, RZ ;  /* 0xd2511f5303257827 */ /* 0x040fe200078e00ff */
[----:B------:R-:W-:Y:S01]  /*0880*/  SHF.L.U32 R59, R26, 0x10, RZ ;  /* 0x000000101a3b7819 */ /* 0x000fe200000006ff */
[----:B------:R-:W-:Y:S01]  /*0890*/  UISETP.NE.AND.EX UP0, UPT, UR9, URZ, UPT, UP0 ;  /* 0x0000003f0900728c */ /* 0x000fe2000bf05300 */
[----:B------:R-:W-:Y:S01]  /*08a0*/  LOP3.LUT R97, R36, 0x3, RZ, 0xc0, !PT ;  /* 0x0000000324617812 */ /* 0x000fe200078ec0ff */
        /* <DEDUP_REMOVED lines=8> */
[C---:B------:R-:W-:Y:S01]  /*0930*/  IMAD.HI.U32 R16, R0.reuse, -0x326172a9, RZ ;  /* 0xcd9e8d5700107827 */ /* 0x040fe200078e00ff */
[----:B------:R-:W-:Y:S01]  /*0940*/  SHF.L.U32 R19, R13, 0x10, RZ ;  /* 0x000000100d137819 */ /* 0x000fe200000006ff */
[----:B------:R-:W-:Y:S01]  /*0950*/  ULDC UR14, c[0x0][0x2d8] ;  /* 0x0000b600000e7ab9 */ /* 0x000fe20000000800 */
        /* <DEDUP_REMOVED lines=38> */
[----:B------:R-:W-:Y:S01]  /*0bc0*/  IMAD.U32 R8, R32, 0x10000, RZ ;  /* 0x0001000020087824 */ /* 0x000fe200078e00ff */
[----:B------:R-:W-:Y:S01]  /*0bd0*/  LOP3.LUT R32, R2, UR27, R3, 0x96, !PT ;  /* 0x0000001b02207c12 */ /* 0x000fe2000f8e9603 */
[----:B------:R-:W-:Y:S02]  /*0be0*/  IMAD.U32 R3, R29, 0x10000, RZ ;  /* 0x000100001d037824 */ /* 0x000fe400078e00ff */
[----:B------:R-:W-:Y:S01]  /*0bf0*/  IMAD R28, R0, -0x326172a9, RZ ;  /* 0xcd9e8d57001c7824 */ /* 0x000fe200078e02ff */
[----:B------:R-:W-:Y:S01]  /*0c00*/  SHF.L.U32 R0, R31, 0x10, RZ ;  /* 0x000000101f007819 */ /* 0x000fe200000006ff */
[----:B------:R-:W-:-:S04]  /*0c10*/  IMAD.HI.U32 R29, R37, -0x326172a9, RZ ;  /* 0xcd9e8d57251d7827 */ /* 0x000fc800078e00ff */
[----:B------:R-:W-:Y:S01]  /*0c20*/  IMAD R39, R39, -0x2daee0ad, RZ ;  /* 0xd2511f5327277824 */ /* 0x000fe200078e02ff */
[----:B------:R-:W-:Y:S01]  /*0c30*/  LOP3.LUT R96, R29, UR29, R28, 0x96, !PT ;  /* 0x0000001d1d607c12 */ /* 0x000fe2000f8e961c */
[----:B------:R-:W-:-:S04]  /*0c40*/  IMAD.WIDE.U32 R28, R32, -0x2daee0ad, RZ ;  /* 0xd2511f53201c7825 */ /* 0x000fc800078e00ff */
[----:B------:R-:W-:Y:S01]  /*0c50*/  IMAD R37, R37, -0x326172a9, RZ ;  /* 0xcd9e8d5725257824 */ /* 0x000fe200078e02ff */
[----:B------:R-:W-:Y:S01]  /*0c60*/  LOP3.LUT R39, R29, UR30, R39, 0x96, !PT ;  /* 0x0000001e1d277c12 */ /* 0x000fe2000f8e9627 */
[----:B------:R-:W-:-:S04]  /*0c70*/  IMAD.HI.U32 R77, R96, -0x2daee0ad, RZ ;  /* 0xd2511f53604d7827 */ /* 0x000fc800078e00ff */
[----:B------:R-:W-:Y:S01]  /*0c80*/  IMAD.WIDE.U32 R100, R39, -0x326172a9, RZ ;  /* 0xcd9e8d5727647825 */ /* 0x000fe200078e00ff */
[----:B------:R-:W-:-:S03]  /*0c90*/  LOP3.LUT R77, R77, UR32, R28, 0x96, !PT ;  /* 0x000000204d4d7c12 */ /* 0x000fc6000f8e961c */
[----:B------:R-:W-:Y:S01]  /*0ca0*/  IMAD.U32 R20, R12, 0x10000, RZ ;  /* 0x000100000c147824 */ /* 0x000fe200078e00ff */
[----:B------:R-:W-:Y:S01]  /*0cb0*/  SHF.L.U32 R12, R11, 0x10, RZ ;  /* 0x000000100b0c7819 */ /* 0x000fe200000006ff */
[----:B------:R-:W-:Y:S01]  /*0cc0*/  IMAD.U32 R18, R14, 0x10000, RZ ;  /* 0x000100000e127824 */ /* 0x000fe200078e00ff */
[----:B------:R-:W-:Y:S01]  /*0cd0*/  SHF.L.U32 R11, R6, 0x10, RZ ;  /* 0x00000010060b7819 */ /* 0x000fe200000006ff */
[----:B------:R-:W-:Y:S01]  /*0ce0*/  IMAD.U32 R17, R15, 0x10000, RZ ;  /* 0x000100000f117824 */ /* 0x000fe200078e00ff */
[----:B------:R-:W-:Y:S01]  /*0cf0*/  LOP3.LUT R76, R101, UR31, R37, 0x96, !PT ;  /* 0x0000001f654c7c12 */ /* 0x000fe2000f8e9625 */
        /* <DEDUP_REMOVED lines=25> */
[----:B------:R-:W-:-:S07]  /*0e90*/  IMAD R96, R96, -0x2daee0ad, RZ ;  /* 0xd2511f5360607824 */ /* 0x000fce00078e02ff */
.L_x_6254:
        /* <DEDUP_REMOVED lines=10> */
[----:B------:R-:W0:Y:S01]  /*0f40*/  S2R R88, SR_TID.X ;  /* 0x0000000000587919 */ /* 0x000e220000002100 */
[----:B------:R-:W-:Y:S02]  /*0f50*/  MOV R89, 0x3f800000 ;  /* 0x3f80000000597802 */ /* 0x000fe40000000f00 */
[----:B------:R-:W-:-:S04]  /*0f60*/  SHF.R.S32.HI R51, RZ, 0x1f, R50 ;  /* 0x0000001fff337819 */ /* 0x000fc80000011432 */
[----:B------:R-:W-:Y:S02]  /*0f70*/  LEA.HI R51, R51, R50, RZ, 0x3 ;  /* 0x0000003233337211 */ /* 0x000fe400078f18ff */
[----:B0-----:R-:W-:-:S04]  /*0f80*/  LOP3.LUT R88, R88, 0x1f, RZ, 0xc0, !PT ;  /* 0x0000001f58587812 */ /* 0x001fc800078ec0ff */
[----:B------:R-:W-:-:S04]  /*0f90*/  LEA.HI.SX32 R87, R51, R88, 0x1d ;  /* 0x0000005833577211 */ /* 0x000fc800078feaff */
[----:B------:R-:W-:Y:S01]  /*0fa0*/  MOV R90, R87 ;  /* 0x00000057005a7202 */ /* 0x000fe20000000f00 */
        /* <DEDUP_REMOVED lines=24> */
.L_x_6136:
[----:B------:R-:W-:-:S07]  /*1130*/  IMAD.MOV.U32 R92, RZ, RZ, R100 ;  /* 0x000000ffff5c7224 */ /* 0x000fce00078e0064 */
.L_x_6137:
[----:B------:R-:W-:Y:S05]  /*1140*/  BSYNC B2 ;  /* 0x0000000000027941 */ /* 0x000fea0003800000 */
.L_x_6135:
        /* <DEDUP_REMOVED lines=16> */
.L_x_6141:
[----:B------:R-:W-:Y:S05]  /*1250*/  BSYNC B3 ;  /* 0x0000000000037941 */ /* 0x000fea0003800000 */
.L_x_6140:
        /* <DEDUP_REMOVED lines=42> */
.L_x_6139:
[----:B------:R-:W-:Y:S05]  /*1500*/  BSYNC B2 ;  /* 0x0000000000027941 */ /* 0x000fea0003800000 */
.L_x_6138:
[----:B------:R-:W0:Y:S01]  /*1510*/  LDC R90, c[0x0][0x298] ;  /* 0x0000a600ff5a7b82 */ /* 0x000e220000000800 */
[----:B------:R-:W-:Y:S01]  /*1520*/  HFMA2.MMA R93, -RZ, RZ, 0.1171875, 0 ;  /* 0x2f800000ff5d7435 */ /* 0x000fe200000001ff */
[----:B------:R-:W-:Y:S01]  /*1530*/  ISETP.NE.U32.AND P0, PT, R32, RZ, PT ;  /* 0x000000ff2000720c */ /* 0x000fe20003f05070 */
[----:B-----5:R-:W-:Y:S01]  /*1540*/  IMAD.U32 R34, R36, 0x10000, RZ ;  /* 0x0001000024227824 */ /* 0x020fe200078e00ff */
[----:B------:R-:W-:Y:S01]  /*1550*/  I2FP.F32.U32 R32, R92 ;  /* 0x0000005c00207245 */ /* 0x000fe20000201000 */
[----:B------:R-:W-:Y:S01]  /*1560*/  BSSY B2, `(.L_x_6142) ;  /* 0x0000018000027945 */ /* 0x000fe20003800000 */
[----:B------:R-:W-:Y:S01]  /*1570*/  ISETP.NE.AND.EX P0, PT, R33, RZ, PT, P0 ;  /* 0x000000ff2100720c */ /* 0x000fe20003f05300 */
[----:B------:R-:W-:Y:S01]  /*1580*/  FMUL.FTZ R33, R34, R89 ;  /* 0x0000005922217220 */ /* 0x000fe20000410000 */
[----:B------:R-:W1:Y:S01]  /*1590*/  LDC R91, c[0x0][0x294] ;  /* 0x0000a500ff5b7b82 */ /* 0x000e620000000800 */
[----:B------:R-:W-:Y:S02]  /*15a0*/  PRMT R36, R36, 0x7632, R36 ;  /* 0x0000763224247816 */ /* 0x000fe40000000024 */
[----:B------:R-:W-:Y:S01]  /*15b0*/  FFMA.FTZ R32, R32, R93, 1.1641532182693481445e-10 ;  /* 0x2f00000020207423 */ /* 0x000fe2000001005d */
[----:B------:R-:W-:Y:S01]  /*15c0*/  IADD3 R35, R50, 0x1, RZ ;  /* 0x0000000132237810 */ /* 0x000fe20007ffe0ff */
        /* <DEDUP_REMOVED lines=16> */
.L_x_6143:
[----:B------:R-:W-:-:S07]  /*16d0*/  MOV R33, R100 ;  /* 0x0000006400217202 */ /* 0x000fce0000000f00 */
.L_x_6144:
[----:B------:R-:W-:Y:S05]  /*16e0*/  BSYNC B2 ;  /* 0x0000000000027941 */ /* 0x000fea0003800000 */
.L_x_6142:
        /* <DEDUP_REMOVED lines=16> */
.L_x_6148:
[----:B------:R-:W-:Y:S05]  /*17f0*/  BSYNC B3 ;  /* 0x0000000000037941 */ /* 0x000fea0003800000 */
.L_x_6147:
        /* <DEDUP_REMOVED lines=40> */
[----:B------:R-:W-:-:S05]  /*1a80*/  IMAD.WIDE.U32 R100, R100, -0x326172a9, RZ ;  /* 0xcd9e8d5764647825 */ /* 0x000fca00078e00ff */
[----:B------:R-:W-:-:S07]  /*1a90*/  LOP3.LUT R76, R101, UR31, R76, 0x96, !PT ;  /* 0x0000001f654c7c12 */ /* 0x000fce000f8e964c */
.L_x_6146:
[----:B------:R-:W-:Y:S05]  /*1aa0*/  BSYNC B2 ;  /* 0x0000000000027941 */ /* 0x000fea0003800000 */
.L_x_6145:
[----:B------:R-:W-:Y:S01]  /*1ab0*/  I2FP.F32.U32 R34, R33 ;  /* 0x0000002100227245 */ /* 0x000fe20000201000 */
[----:B------:R-:W-:Y:S01]  /*1ac0*/  IMAD.U32 R36, R36, 0x10000, RZ ;  /* 0x0001000024247824 */ /* 0x000fe200078e00ff */
[----:B------:R-:W-:Y:S01]  /*1ad0*/  BSSY B2, `(.L_x_6149) ;  /* 0x0000015000027945 */ /* 0x000fe20003800000 */
[----:B------:R-:W-:Y:S02]  /*1ae0*/  IADD3 R48, R35, 0x1, RZ ;  /* 0x0000000123307810 */ /* 0x000fe40007ffe0ff */
[----:B------:R-:W-:Y:S01]  /*1af0*/  FFMA.FTZ R34, R34, R93, 1.1641532182693481445e-10 ;  /* 0x2f00000022227423 */ /* 0x000fe2000001005d */
[----:B------:R-:W-:-:S04]  /*1b00*/  FMUL.FTZ R33, R36, R89 ;  /* 0x0000005924217220 */ /* 0x000fc80000410000 */
        /* <DEDUP_REMOVED lines=16> */
.L_x_6150:
[----:B------:R-:W-:-:S07]  /*1c10*/  MOV R36, R100 ;  /* 0x0000006400247202 */ /* 0x000fce0000000f00 */
.L_x_6151:
[----:B------:R-:W-:Y:S05]  /*1c20*/  BSYNC B2 ;  /* 0x0000000000027941 */ /* 0x000fea0003800000 */
.L_x_6149:
        /* <DEDUP_REMOVED lines=16> */
.L_x_6155:
[----:B------:R-:W-:Y:S05]  /*1d30*/  BSYNC B3 ;  /* 0x0000000000037941 */ /* 0x000fea0003800000 */
.L_x_6154:
        /* <DEDUP_REMOVED lines=39> */
[----:B------:R-:W-:Y:S01]  /*1fb0*/  LOP3.LUT R77, R97, UR32, R34, 0x96, !PT ;  /* 0x00000020614d7c12 */ /* 0x000fe2000f8e9622 */
[----:B------:R-:W-:-:S05]  /*1fc0*/  IMAD.WIDE.U32 R100, R100, -0x326172a9, RZ ;  /* 0xcd9e8d5764647825 */ /* 0x000fca00078e00ff */
[----:B------:R-:W-:-:S07]  /*1fd0*/  LOP3.LUT R76, R101, UR31, R76, 0x96, !PT ;  /* 0x0000001f654c7c12 */ /* 0x000fce000f8e964c */
.L_x_6153:
[----:B------:R-:W-:Y:S05]  /*1fe0*/  BSYNC B2 ;  /* 0x0000000000027941 */ /* 0x000fea0003800000 */
.L_x_6152:
[----:B------:R-:W-:Y:S01]  /*1ff0*/  I2FP.F32.U32 R34, R36 ;  /* 0x0000002400227245 */ /* 0x000fe20000201000 */
[----:B------:R-:W-:Y:S01]  /*2000*/  IMAD.U32 R36, R37, 0x10000, RZ ;  /* 0x0001000025247824 */ /* 0x000fe200078e00ff */
[----:B------:R-:W-:Y:S01]  /*2010*/  ISETP.NE.AND P2, PT, R48, 0x1, PT ;  /* 0x000000013000780c */ /* 0x000fe20003f45270 */
[----:B------:R-:W-:Y:S02]  /*2020*/  BSSY B2, `(.L_x_6156) ;  /* 0x0000014000027945 */ /* 0x000fe40003800000 */
[----:B------:R-:W-:Y:S01]  /*2030*/  FFMA.FTZ R34, R34, R93, 1.1641532182693481445e-10 ;  /* 0x2f00000022227423 */ /* 0x000fe2000001005d */
[----:B------:R-:W-:-:S04]  /*2040*/  FMUL.FTZ R35, R36, R89 ;  /* 0x0000005924237220 */ /* 0x000fc80000410000 */
[----:B------:R-:W-:Y:S01]  /*2050*/  FMUL.FTZ R35, R35, R90 ;  /* 0x0000005a23237220 */ /* 0x000fe20000410000 */
[----:B------:R-:W-:-:S04]  /*2060*/  FSETP.GTU.FTZ.AND P1, PT, R34, R91, PT ;  /* 0x0000005b2200720b */ /* 0x000fc80003f3c000 */
        /* <DEDUP_REMOVED lines=14> */
.L_x_6157:
[----:B------:R-:W-:-:S07]  /*2150*/  MOV R95, R100 ;  /* 0x00000064005f7202 */ /* 0x000fce0000000f00 */
.L_x_6158:
[----:B------:R-:W-:Y:S05]  /*2160*/  BSYNC B2 ;  /* 0x0000000000027941 */ /* 0x000fea0003800000 */
.L_x_6156:
        /* <DEDUP_REMOVED lines=16> */
.L_x_6162:
[----:B------:R-:W-:Y:S05]  /*2270*/  BSYNC B3 ;  /* 0x0000000000037941 */ /* 0x000fea0003800000 */
.L_x_6161:
        /* <DEDUP_REMOVED lines=42> */
.L_x_6160:
[----:B------:R-:W-:Y:S05]  /*2520*/  BSYNC B2 ;  /* 0x0000000000027941 */ /* 0x000fea0003800000 */
.L_x_6159:
        /* <DEDUP_REMOVED lines=21> */
.L_x_6164:
[----:B------:R-:W-:-:S07]  /*2680*/  MOV R95, R100 ;  /* 0x00000064005f7202 */ /* 0x000fce0000000f00 */
.L_x_6165:
[----:B------:R-:W-:Y:S05]  /*2690*/  BSYNC B2 ;  /* 0x0000000000027941 */ /* 0x000fea0003800000 */
.L_x_6163:
        /* <DEDUP_REMOVED lines=16> */
.L_x_6169:
[----:B------:R-:W-:Y:S05]  /*27a0*/  BSYNC B3 ;  /* 0x0000000000037941 */ /* 0x000fea0003800000 */
.L_x_6168:
        /* <DEDUP_REMOVED lines=40> */
[----:B------:R-:W-:-:S05]  /*2a30*/  IMAD.WIDE.U32 R100, R100, -0x326172a9, RZ ;  /* 0xcd9e8d5764647825 */ /* 0x000fca00078e00ff */
[----:B------:R-:W-:-:S07]  /*2a40*/  LOP3.LUT R76, R101, UR31, R76, 0x96, !PT ;  /* 0x0000001f654c7c12 */ /* 0x000fce000f8e964c */
.L_x_6167:
[----:B------:R-:W-:Y:S05]  /*2a50*/  BSYNC B2 ;  /* 0x0000000000027941 */ /* 0x000fea0003800000 */
.L_x_6166:
[----:B------:R-:W-:Y:S01]  /*2a60*/  I2FP.F32.U32 R36, R95 ;  /* 0x0000005f00247245 */ /* 0x000fe20000201000 */
[C---:B------:R-:W-:Y:S01]  /*2a70*/  IMAD.U32 R48, R38.reuse, 0x10000, RZ ;  /* 0x0001000026307824 */ /* 0x040fe200078e00ff */
[C---:B------:R-:W-:Y:S01]  /*2a80*/  ISETP.NE.AND P4, PT, R49.reuse, 0x1, PT ;  /* 0x000000013100780c */ /* 0x040fe20003f85270 */
        /* <DEDUP_REMOVED lines=19> */
.L_x_6171:
[----:B------:R-:W-:-:S07]  /*2bc0*/  MOV R37, R100 ;  /* 0x0000006400257202 */ /* 0x000fce0000000f00 */
.L_x_6172:
[----:B------:R-:W-:Y:S05]  /*2bd0*/  BSYNC B2 ;  /* 0x0000000000027941 */ /* 0x000fea0003800000 */
.L_x_6170:
        /* <DEDUP_REMOVED lines=16> */
.L_x_6176:
[----:B------:R-:W-:Y:S05]  /*2ce0*/  BSYNC B3 ;  /* 0x0000000000037941 */ /* 0x000fea0003800000 */
.L_x_6175:
        /* <DEDUP_REMOVED lines=40> */
[----:B------:R-:W-:-:S05]  /*2f70*/  IMAD.WIDE.U32 R48, R49, -0x326172a9, RZ ;  /* 0xcd9e8d5731307825 */ /* 0x000fca00078e00ff */
[----:B------:R-:W-:Y:S02]  /*2f80*/  LOP3.LUT R76, R49, UR31, R76, 0x96, !PT ;  /* 0x0000001f314c7c12 */ /* 0x000fe4000f8e964c */
[----:B------:R-:W-:-:S07]  /*2f90*/  MOV R100, R48 ;  /* 0x0000003000647202 */ /* 0x000fce0000000f00 */
.L_x_6174:
[----:B------:R-:W-:Y:S05]  /*2fa0*/  BSYNC B2 ;  /* 0x0000000000027941 */ /* 0x000fea0003800000 */
.L_x_6173:
        /* <DEDUP_REMOVED lines=21> */
.L_x_6178:
[----:B------:R-:W-:-:S07]  /*3100*/  IMAD.MOV.U32 R38, RZ, RZ, R100 ;  /* 0x000000ffff267224 */ /* 0x000fce00078e0064 */
.L_x_6179:
[----:B------:R-:W-:Y:S05]  /*3110*/  BSYNC B2 ;  /* 0x0000000000027941 */ /* 0x000fea0003800000 */
.L_x_6177:
        /* <DEDUP_REMOVED lines=16> */
.L_x_6183:
[----:B------:R-:W-:Y:S05]  /*3220*/  BSYNC B3 ;  /* 0x0000000000037941 */ /* 0x000fea0003800000 */
.L_x_6182:
        /* <DEDUP_REMOVED lines=42> */
.L_x_6181:
[----:B------:R-:W-:Y:S05]  /*34d0*/  BSYNC B2 ;  /* 0x0000000000027941 */ /* 0x000fea0003800000 */
.L_x_6180:
        /* <DEDUP_REMOVED lines=22> */
.L_x_6185:
[----:B------:R-:W-:-:S07]  /*3640*/  IMAD.MOV.U32 R93, RZ, RZ, R100 ;  /* 0x000000ffff5d7224 */ /* 0x000fce00078e0064 */
.L_x_6186:
[----:B------:R-:W-:Y:S05]  /*3650*/  BSYNC B2 ;  /* 0x0000000000027941 */ /* 0x000fea0003800000 */
.L_x_6184:
        /* <DEDUP_REMOVED lines=18> */
.L_x_6190:
[----:B------:R-:W-:Y:S05]  /*3780*/  BSYNC B3 ;  /* 0x0000000000037941 */ /* 0x000fea0003800000 */
.L_x_6189:
        /* <DEDUP_REMOVED lines=42> */
.L_x_6188:
[----:B------:R-:W-:Y:S05]  /*3a30*/  BSYNC B2 ;  /* 0x0000000000027941 */ /* 0x000fea0003800000 */
.L_x_6187:
[----:B------:R-:W-:Y:S01]  /*3a40*/  HFMA2.MMA R49, -RZ, RZ, 0.1171875, 0 ;  /* 0x2f800000ff317435 */ /* 0x000fe200000001ff */
[----:B------:R-:W-:Y:S02]  /*3a50*/  I2FP.F32.U32 R48, R93 ;  /* 0x0000005d00307245 */ /* 0x000fe40000201000 */
[----:B------:R-:W-:Y:S02]  /*3a60*/  SEL R50, RZ, 0x100, P4 ;  /* 0x00000100ff327807 */ /* 0x000fe40002000000 */
[----:B------:R-:W-:-:S05]  /*3a70*/  ISETP.NE.AND P4, PT, R94, RZ, PT ;  /* 0x000000ff5e00720c */ /* 0x000fca0003f85270 */
[----:B------:R-:W-:Y:S01]  /*3a80*/  FFMA.FTZ R48, R48, R49, 1.1641532182693481445e-10 ;  /* 0x2f00000030307423 */ /* 0x000fe20000010031 */
[----:B------:R-:W-:Y:S02]  /*3a90*/  SEL R49, RZ, 0x10000, P5 ;  /* 0x00010000ff317807 */ /* 0x000fe40002800000 */
[----:B------:R-:W-:Y:S02]  /*3aa0*/  ISETP.NE.AND P5, PT, R92, RZ, PT ;  /* 0x000000ff5c00720c */ /* 0x000fe40003fa5270 */
[----:B------:R-:W-:Y:S02]  /*3ab0*/  FSETP.GTU.FTZ.AND P6, PT, R48, R91, PT ;  /* 0x0000005b3000720b */ /* 0x000fe40003fdc000 */
[----:B------:R-:W-:Y:S02]  /*3ac0*/  SEL R91, RZ, 0x1, P2 ;  /* 0x00000001ff5b7807 */ /* 0x000fe40001000000 */
[----:B------:R-:W-:-:S04]  /*3ad0*/  SEL R48, RZ, 0x1000000, P6 ;  /* 0x01000000ff307807 */ /* 0x000fc80003000000 */
[----:B------:R-:W-:Y:S01]  /*3ae0*/  LOP3.LUT R50, R50, R48, R49, 0xfe, !PT ;  /* 0x0000003032327212 */ /* 0x000fe200078efe31 */
[----:B------:R-:W-:Y:S01]  /*3af0*/  IMAD.U32 R48, R39, 0x10000, RZ ;  /* 0x0001000027307824 */ /* 0x000fe200078e00ff */
[----:B------:R-:W-:-:S03]  /*3b00*/  SEL R49, RZ, 0x1, P3 ;  /* 0x00000001ff317807 */ /* 0x000fc60001800000 */
[----:B------:R-:W-:Y:S01]  /*3b10*/  FMUL.FTZ R39, R48, R89 ;  /* 0x0000005930277220 */ /* 0x000fe20000410000 */
[----:B------:R-:W-:-:S03]  /*3b20*/  SEL R48, RZ, 0x1, P4 ;  /* 0x00000001ff307807 */ /* 0x000fc60002000000 */
[----:B------:R-:W-:Y:S01]  /*3b30*/  FMUL.FTZ R39, R39, R90 ;  /* 0x0000005a27277220 */ /* 0x000fe20000410000 */
[----:B------:R-:W-:-:S05]  /*3b40*/  IMAD.WIDE.U32 R90, R91, 0x1000000, RZ ;  /* 0x010000005b5a7825 */ /* 0x000fca00078e00ff */
[----:B------:R-:W-:Y:S01]  /*3b50*/  LOP3.LUT R91, R91, R50, R49, 0xfe, !PT ;  /* 0x000000325b5b7212 */ /* 0x000fe200078efe31 */
[----:B------:R-:W-:Y:S01]  /*3b60*/  IMAD.WIDE.U32 R48, R48, 0x100, RZ ;  /* 0x0000010030307825 */ /* 0x000fe200078e00ff */
[----:B------:R-:W-:Y:S02]  /*3b70*/  SEL R50, RZ, 0x1, P1 ;  /* 0x00000001ff327807 */ /* 0x000fe40000800000 */
[----:B------:R-:W-:-:S03]  /*3b80*/  LEA R92, P1, R87, UR10, 0x5 ;  /* 0x0000000a575c7c11 */ /* 0x000fc6000f8228ff */
[----:B------:R-:W-:Y:S01]  /*3b90*/  IMAD.WIDE.U32 R50, R50, 0x10000, RZ ;  /* 0x0001000032327825 */ /* 0x000fe200078e00ff */
[----:B------:R-:W-:Y:S02]  /*3ba0*/  LEA.HI.X R93, R87, UR11, RZ, 0x5, P1 ;  /* 0x0000000b575d7c11 */ /* 0x000fe400088f2cff */
[----:B------:R-:W-:-:S03]  /*3bb0*/  LOP3.LUT R90, R48, R90, R50, 0xfe, !PT ;  /* 0x0000005a305a7212 */ /* 0x000fc600078efe32 */
[----:B------:R0:W-:Y:S01]  /*3bc0*/  STG.E.128 desc[UR4][R92.64], R32 ;  /* 0x000000205c007986 */ /* 0x0001e2000c101d04 */
[----:B------:R-:W-:Y:S02]  /*3bd0*/  FSEL R48, R39, RZ, !P6 ;  /* 0x000000ff27307208 */ /* 0x000fe40007000000 */
[----:B------:R-:W-:Y:S02]  /*3be0*/  LOP3.LUT R51, R49, R91, R51, 0xfe, !PT ;  /* 0x0000005b31337212 */ /* 0x000fe400078efe33 */
[----:B------:R-:W-:Y:S01]  /*3bf0*/  SEL R49, RZ, 0x1, P5 ;  /* 0x00000001ff317807 */ /* 0x000fe20002800000 */
[----:B------:R-:W-:-:S03]  /*3c00*/  FMUL.FTZ R39, R63, R48 ;  /* 0x000000303f277220 */ /* 0x000fc60000410000 */
[----:B------:R-:W-:Y:S01]  /*3c10*/  LOP3.LUT R50, R90, R49, RZ, 0xfc, !PT ;  /* 0x000000315a327212 */ /* 0x000fe200078efcff */
[----:B------:R-:W-:Y:S01]  /*3c20*/  @P0 FADD.FTZ R39, R31, R39 ;  /* 0x000000271f270221 */ /* 0x000fe20000010000 */
[C---:B------:R-:W-:Y:S02]  /*3c30*/  LEA R48, P0, R87.reuse, UR12, 0x3 ;  /* 0x0000000c57307c11 */ /* 0x040fe4000f8018ff */
[C---:B------:R-:W-:Y:S02]  /*3c40*/  IADD3 R90, R87.reuse, 0x20, RZ ;  /* 0x00000020575a7810 */ /* 0x040fe40007ffe0ff */
[----:B------:R-:W-:Y:S01]  /*3c50*/  LEA.HI.X R49, R87, UR13, RZ, 0x3, P0 ;  /* 0x0000000d57317c11 */ /* 0x000fe200080f1cff */
[----:B------:R0:W-:Y:S04]  /*3c60*/  STG.E.128 desc[UR4][R92.64+0x10], R36 ;  /* 0x000010245c007986 */ /* 0x0001e8000c101d04 */
[----:B------:R0:W-:Y:S04]  /*3c70*/  STG.E.64 desc[UR4][R48.64], R50 ;  /* 0x0000003230007986 */ /* 0x0001e8000c101b04 */
.L_x_6134:
[----:B------:R-:W-:Y:S05]  /*3c80*/  BSYNC B1 ;  /* 0x0000000000017941 */ /* 0x000fea0003800000 */
.L_x_6133:
        /* <DEDUP_REMOVED lines=15> */
[----:B------:R-:W-:-:S11]  /*3d80*/  VIADD R50, R97, 0x1 ;  /* 0x0000000161327836 */ /* 0x000fd60000000000 */
        /* <DEDUP_REMOVED lines=9> */
.L_x_6194:
[----:B------:R-:W-:-:S07]  /*3e20*/  IMAD.MOV.U32 R93, RZ, RZ, R100 ;  /* 0x000000ffff5d7224 */ /* 0x000fce00078e0064 */
.L_x_6195:
[----:B------:R-:W-:Y:S05]  /*3e30*/  BSYNC B2 ;  /* 0x0000000000027941 */ /* 0x000fea0003800000 */
.L_x_6193:
        /* <DEDUP_REMOVED lines=16> */
.L_x_6199:
[----:B------:R-:W-:Y:S05]  /*3f40*/  BSYNC B3 ;  /* 0x0000000000037941 */ /* 0x000fea0003800000 */
.L_x_6198:
        /* <DEDUP_REMOVED lines=42> */
.L_x_6197:
[----:B------:R-:W-:Y:S05]  /*41f0*/  BSYNC B2 ;  /* 0x0000000000027941 */ /* 0x000fea0003800000 */
.L_x_6196:
[----:B------:R-:W0:Y:S01]  /*4200*/  LDC R91, c[0x0][0x298] ;  /* 0x0000a600ff5b7b82 */ /* 0x000e220000000800 */
[----:B------:R-:W-:Y:S01]  /*4210*/  ISETP.NE.U32.AND P0, PT, R40, RZ, PT ;  /* 0x000000ff2800720c */ /* 0x000fe20003f05070 */
[----:B------:R-:W-:Y:S01]  /*4220*/  HFMA2.MMA R94, -RZ, RZ, 0.1171875, 0 ;  /* 0x2f800000ff5e7435 */ /* 0x000fe200000001ff */
[----:B-----5:R-:W-:Y:S01]  /*4230*/  IMAD.U32 R40, R44, 0x10000, RZ ;  /* 0x000100002c287824 */ /* 0x020fe200078e00ff */
[----:B------:R-:W-:Y:S01]  /*4240*/  BSSY B2, `(.L_x_6200) ;  /* 0x0000019000027945 */ /* 0x000fe20003800000 */
[----:B------:R-:W-:Y:S02]  /*4250*/  ISETP.NE.AND.EX P0, PT, R41, RZ, PT, P0 ;  /* 0x000000ff2900720c */ /* 0x000fe40003f05300 */
[----:B------:R-:W-:Y:S01]  /*4260*/  I2FP.F32.U32 R41, R93 ;  /* 0x0000005d00297245 */ /* 0x000fe20000201000 */
[----:B------:R-:W1:Y:S01]  /*4270*/  LDC R92, c[0x0][0x294] ;  /* 0x0000a500ff5c7b82 */ /* 0x000e620000000800 */
[----:B------:R-:W-:Y:S01]  /*4280*/  FMUL.FTZ R40, R40, R89 ;  /* 0x0000005928287220 */ /* 0x000fe20000410000 */
[----:B------:R-:W-:-:S02]  /*4290*/  PRMT R44, R44, 0x7632, R44 ;  /* 0x000076322c2c7816 */ /* 0x000fc4000000002c */
        /* <DEDUP_REMOVED lines=18> */
.L_x_6201:
[----:B------:R-:W-:-:S07]  /*43c0*/  MOV R41, R100 ;  /* 0x0000006400297202 */ /* 0x000fce0000000f00 */
.L_x_6202:
[----:B------:R-:W-:Y:S05]  /*43d0*/  BSYNC B2 ;  /* 0x0000000000027941 */ /* 0x000fea0003800000 */
.L_x_6200:
        /* <DEDUP_REMOVED lines=16> */
.L_x_6206:
[----:B------:R-:W-:Y:S05]  /*44e0*/  BSYNC B3 ;  /* 0x0000000000037941 */ /* 0x000fea0003800000 */
.L_x_6205:
        /* <DEDUP_REMOVED lines=40> */
[----:B------:R-:W-:-:S04]  /*4770*/  HFMA2.MMA R42, -RZ, RZ, 0, 0 ;  /* 0x00000000ff2a7435 */ /* 0x000fc800000001ff */
[----:B------:R-:W-:-:S07]  /*4780*/  LOP3.LUT R76, R101, UR31, R76, 0x96, !PT ;  /* 0x0000001f654c7c12 */ /* 0x000fce000f8e964c */
.L_x_6204:
[----:B------:R-:W-:Y:S05]  /*4790*/  BSYNC B2 ;  /* 0x0000000000027941 */ /* 0x000fea0003800000 */
.L_x_6203:
        /* <DEDUP_REMOVED lines=22> */
.L_x_6208:
[----:B------:R-:W-:-:S07]  /*4900*/  MOV R44, R100 ;  /* 0x00000064002c7202 */ /* 0x000fce0000000f00 */
.L_x_6209:
[----:B------:R-:W-:Y:S05]  /*4910*/  BSYNC B2 ;  /* 0x0000000000027941 */ /* 0x000fea0003800000 */
.L_x_6207:
        /* <DEDUP_REMOVED lines=16> */
.L_x_6213:
[----:B------:R-:W-:Y:S05]  /*4a20*/  BSYNC B3 ;  /* 0x0000000000037941 */ /* 0x000fea0003800000 */
.L_x_6212:
        /* <DEDUP_REMOVED lines=42> */
.L_x_6211:
[----:B------:R-:W-:Y:S05]  /*4cd0*/  BSYNC B2 ;  /* 0x0000000000027941 */ /* 0x000fea0003800000 */
.L_x_6210:
        /* <DEDUP_REMOVED lines=8> */
[----:B------:R-:W-:Y:S02]  /*4d60*/  FSETP.GTU.FTZ.AND P1, PT, R43, R92, PT ;  /* 0x0000005c2b00720b */ /* 0x000fe40003f3c000 */
[----:B------:R-:W-:Y:S02]  /*4d70*/  PRMT R43, R45, 0x7632, R43 ;  /* 0x000076322d2b7816 */ /* 0x000fe4000000002b */
        /* <DEDUP_REMOVED lines=12> */
.L_x_6215:
[----:B------:R-:W-:-:S07]  /*4e40*/  MOV R98, R100 ;  /* 0x0000006400627202 */ /* 0x000fce0000000f00 */
.L_x_6216:
[----:B------:R-:W-:Y:S05]  /*4e50*/  BSYNC B2 ;  /* 0x0000000000027941 */ /* 0x000fea0003800000 */
.L_x_6214:
        /* <DEDUP_REMOVED lines=16> */
.L_x_6220:
[----:B------:R-:W-:Y:S05]  /*4f60*/  BSYNC B3 ;  /* 0x0000000000037941 */ /* 0x000fea0003800000 */
.L_x_6219:
        /* <DEDUP_REMOVED lines=43> */
.L_x_6218:
[----:B------:R-:W-:Y:S05]  /*5220*/  BSYNC B2 ;  /* 0x0000000000027941 */ /* 0x000fea0003800000 */
.L_x_6217:
        /* <DEDUP_REMOVED lines=21> */
.L_x_6222:
[----:B------:R-:W-:-:S07]  /*5380*/  IMAD.MOV.U32 R98, RZ, RZ, R100 ;  /* 0x000000ffff627224 */ /* 0x000fce00078e0064 */
.L_x_6223:
[----:B------:R-:W-:Y:S05]  /*5390*/  BSYNC B2 ;  /* 0x0000000000027941 */ /* 0x000fea0003800000 */
.L_x_6221:
        /* <DEDUP_REMOVED lines=16> */
.L_x_6227:
[----:B------:R-:W-:Y:S05]  /*54a0*/  BSYNC B3 ;  /* 0x0000000000037941 */ /* 0x000fea0003800000 */
.L_x_6226:
        /* <DEDUP_REMOVED lines=40> */
[----:B------:R-:W-:-:S05]  /*5730*/  IMAD.WIDE.U32 R100, R100, -0x326172a9, RZ ;  /* 0xcd9e8d5764647825 */ /* 0x000fca00078e00ff */
[----:B------:R-:W-:-:S07]  /*5740*/  LOP3.LUT R76, R101, UR31, R76, 0x96, !PT ;  /* 0x0000001f654c7c12 */ /* 0x000fce000f8e964c */
.L_x_6225:
[----:B------:R-:W-:Y:S05]  /*5750*/  BSYNC B2 ;  /* 0x0000000000027941 */ /* 0x000fea0003800000 */
.L_x_6224:
        /* <DEDUP_REMOVED lines=22> */
.L_x_6229:
[----:B------:R-:W-:-:S07]  /*58c0*/  IMAD.MOV.U32 R45, RZ, RZ, R100 ;  /* 0x000000ffff2d7224 */ /* 0x000fce00078e0064 */
.L_x_6230:
[----:B------:R-:W-:Y:S05]  /*58d0*/  BSYNC B2 ;  /* 0x0000000000027941 */ /* 0x000fea0003800000 */
.L_x_6228:
        /* <DEDUP_REMOVED lines=16> */
.L_x_6234:
[----:B------:R-:W-:Y:S05]  /*59e0*/  BSYNC B3 ;  /* 0x0000000000037941 */ /* 0x000fea0003800000 */
.L_x_6233:
        /* <DEDUP_REMOVED lines=44> */
.L_x_6232:
[----:B------:R-:W-:Y:S05]  /*5cb0*/  BSYNC B2 ;  /* 0x0000000000027941 */ /* 0x000fea0003800000 */
.L_x_6231:
        /* <DEDUP_REMOVED lines=21> */
.L_x_6236:
[----:B------:R-:W-:-:S07]  /*5e10*/  IMAD.MOV.U32 R46, RZ, RZ, R100 ;  /* 0x000000ffff2e7224 */ /* 0x000fce00078e0064 */
.L_x_6237:
[----:B------:R-:W-:Y:S05]  /*5e20*/  BSYNC B2 ;  /* 0x0000000000027941 */ /* 0x000fea0003800000 */
.L_x_6235:
        /* <DEDUP_REMOVED lines=16> */
.L_x_6241:
[----:B------:R-:W-:Y:S05]  /*5f30*/  BSYNC B3 ;  /* 0x0000000000037941 */ /* 0x000fea0003800000 */
.L_x_6240:
        /* <DEDUP_REMOVED lines=40> */
[----:B------:R-:W-:Y:S01]  /*61c0*/  IMAD.MOV.U32 R100, RZ, RZ, R48 ;  /* 0x000000ffff647224 */ /* 0x000fe200078e0030 */
[----:B------:R-:W-:Y:S01]  /*61d0*/  HFMA2.MMA R48, -RZ, RZ, 0, 0 ;  /* 0x00000000ff307435 */ /* 0x000fe200000001ff */
[----:B------:R-:W-:-:S10]  /*61e0*/  LOP3.LUT R76, R49, UR31, R50, 0x96, !PT ;  /* 0x0000001f314c7c12 */ /* 0x000fd4000f8e9632 */
.L_x_6239:
[----:B------:R-:W-:Y:S05]  /*61f0*/  BSYNC B2 ;  /* 0x0000000000027941 */ /* 0x000fea0003800000 */
.L_x_6238:
        /* <DEDUP_REMOVED lines=22> */
.L_x_6243:
[----:B------:R-:W-:-:S07]  /*6360*/  MOV R94, R100 ;  /* 0x00000064005e7202 */ /* 0x000fce0000000f00 */
.L_x_6244:
[----:B------:R-:W-:Y:S05]  /*6370*/  BSYNC B2 ;  /* 0x0000000000027941 */ /* 0x000fea0003800000 */
.L_x_6242:
        /* <DEDUP_REMOVED lines=18> */
.L_x_6248:
[----:B------:R-:W-:Y:S05]  /*64a0*/  BSYNC B3 ;  /* 0x0000000000037941 */ /* 0x000fea0003800000 */
.L_x_6247:
        /* <DEDUP_REMOVED lines=41> */
[----:B------:R-:W-:-:S03]  /*6740*/  HFMA2.MMA R97, -RZ, RZ, 0, 0 ;  /* 0x00000000ff617435 */ /* 0x000fc600000001ff */
[----:B------:R-:W-:Y:S01]  /*6750*/  IMAD.MOV.U32 R100, RZ, RZ, R48 ;  /* 0x000000ffff647224 */ /* 0x000fe200078e0030 */
[----:B------:R-:W-:-:S07]  /*6760*/  LOP3.LUT R76, R49, UR31, R50, 0x96, !PT ;  /* 0x0000001f314c7c12 */ /* 0x000fce000f8e9632 */
.L_x_6246:
[----:B------:R-:W-:Y:S05]  /*6770*/  BSYNC B2 ;  /* 0x0000000000027941 */ /* 0x000fea0003800000 */
.L_x_6245:
[----:B------:R-:W-:Y:S01]  /*6780*/  I2FP.F32.U32 R48, R94 ;  /* 0x0000005e00307245 */ /* 0x000fe20000201000 */
[----:B------:R-:W-:Y:S01]  /*6790*/  IMAD.MOV.U32 R49, RZ, RZ, 0x2f800000 ;  /* 0x2f800000ff317424 */ /* 0x000fe200078e00ff */
[----:B------:R-:W-:Y:S02]  /*67a0*/  SEL R50, RZ, 0x10000, P5 ;  /* 0x00010000ff327807 */ /* 0x000fe40002800000 */
[----:B------:R-:W-:Y:S01]  /*67b0*/  ISETP.NE.AND P5, PT, R93, RZ, PT ;  /* 0x000000ff5d00720c */ /* 0x000fe20003fa5270 */
[----:B------:R-:W-:Y:S01]  /*67c0*/  FFMA.FTZ R49, R48, R49, 1.1641532182693481445e-10 ;  /* 0x2f00000030317423 */ /* 0x000fe20000010031 */
[----:B------:R-:W-:-:S04]  /*67d0*/  SHF.L.U32 R48, R47, 0x10, RZ ;  /* 0x000000102f307819 */ /* 0x000fc800000006ff */
[----:B------:R-:W-:Y:S01]  /*67e0*/  FSETP.GTU.FTZ.AND P6, PT, R49, R92, PT ;  /* 0x0000005c3100720b */ /* 0x000fe20003fdc000 */
[----:B------:R-:W-:Y:S01]  /*67f0*/  FMUL.FTZ R48, R48, R89 ;  /* 0x0000005930307220 */ /* 0x000fe20000410000 */
[----:B------:R-:W-:Y:S02]  /*6800*/  SEL R92, RZ, 0x1, P2 ;  /* 0x00000001ff5c7807 */ /* 0x000fe40001000000 */
[----:B------:R-:W-:Y:S01]  /*6810*/  SEL R49, RZ, 0x100, P4 ;  /* 0x00000100ff317807 */ /* 0x000fe20002000000 */
[----:B------:R-:W-:Y:S01]  /*6820*/  FMUL.FTZ R91, R48, R91 ;  /* 0x0000005b305b7220 */ /* 0x000fe20000410000 */
[----:B------:R-:W-:Y:S01]  /*6830*/  SEL R47, RZ, 0x1000000, P6 ;  /* 0x01000000ff2f7807 */ /* 0x000fe20003000000 */
[----:B------:R-:W-:Y:S01]  /*6840*/  IMAD.WIDE.U32 R92, R92, 0x1000000, RZ ;  /* 0x010000005c5c7825 */ /* 0x000fe200078e00ff */
[----:B------:R-:W-:Y:S02]  /*6850*/  ISETP.NE.AND P4, PT, R95, RZ, PT ;  /* 0x000000ff5f00720c */ /* 0x000fe40003f85270 */
[----:B------:R-:W-:-:S02]  /*6860*/  LOP3.LUT R49, R49, R47, R50, 0xfe, !PT ;  /* 0x0000002f31317212 */ /* 0x000fc400078efe32 */
[----:B------:R-:W-:Y:S02]  /*6870*/  SEL R47, RZ, 0x1, P3 ;  /* 0x00000001ff2f7807 */ /* 0x000fe40001800000 */
[----:B------:R-:W-:Y:S02]  /*6880*/  SEL R50, RZ, 0x1, P1 ;  /* 0x00000001ff327807 */ /* 0x000fe40000800000 */
[----:B------:R-:W-:Y:S02]  /*6890*/  SEL R48, RZ, 0x1, P4 ;  /* 0x00000001ff307807 */ /* 0x000fe40002000000 */
[----:B------:R-:W-:Y:S01]  /*68a0*/  LOP3.LUT R47, R93, R49, R47, 0xfe, !PT ;  /* 0x000000315d2f7212 */ /* 0x000fe200078efe2f */
[----:B------:R-:W-:-:S04]  /*68b0*/  IMAD.WIDE.U32 R50, R50, 0x10000, RZ ;  /* 0x0001000032327825 */ /* 0x000fc800078e00ff */
[----:B------:R-:W-:-:S03]  /*68c0*/  IMAD.WIDE.U32 R48, R48, 0x100, RZ ;  /* 0x0000010030307825 */ /* 0x000fc600078e00ff */
[----:B------:R-:W-:Y:S02]  /*68d0*/  LOP3.LUT R50, R48, R92, R50, 0xfe, !PT ;  /* 0x0000005c30327212 */ /* 0x000fe400078efe32 */
[----:B------:R-:W-:Y:S02]  /*68e0*/  FSEL R48, R91, RZ, !P6 ;  /* 0x000000ff5b307208 */ /* 0x000fe40007000000 */
[----:B------:R-:W-:Y:S02]  /*68f0*/  LOP3.LUT R51, R49, R47, R51, 0xfe, !PT ;  /* 0x0000002f31337212 */ /* 0x000fe400078efe33 */
[C---:B------:R-:W-:Y:S01]  /*6900*/  LEA R92, P1, R90.reuse, UR10, 0x5 ;  /* 0x0000000a5a5c7c11 */ /* 0x040fe2000f8228ff */
[----:B------:R-:W-:Y:S01]  /*6910*/  FMUL.FTZ R47, R67, R48 ;  /* 0x00000030432f7220 */ /* 0x000fe20000410000 */
[----:B------:R-:W-:Y:S02]  /*6920*/  SEL R49, RZ, 0x1, P5 ;  /* 0x00000001ff317807 */ /* 0x000fe40002800000 */
[C---:B------:R-:W-:Y:S01]  /*6930*/  LEA.HI.X R93, R90.reuse, UR11, RZ, 0x5, P1 ;  /* 0x0000000b5a5d7c11 */ /* 0x040fe200088f2cff */
[----:B------:R-:W-:Y:S01]  /*6940*/  @P0 FADD.FTZ R47, R31, R47 ;  /* 0x0000002f1f2f0221 */ /* 0x000fe20000010000 */
[----:B------:R-:W-:-:S02]  /*6950*/  LEA R48, P0, R90, UR12, 0x3 ;  /* 0x0000000c5a307c11 */ /* 0x000fc4000f8018ff */
[----:B------:R-:W-:Y:S01]  /*6960*/  LOP3.LUT R50, R50, R49, RZ, 0xfc, !PT ;  /* 0x0000003132327212 */ /* 0x000fe200078efcff */
[----:B------:R1:W-:Y:S01]  /*6970*/  STG.E.128 desc[UR4][R92.64], R40 ;  /* 0x000000285c007986 */ /* 0x0003e2000c101d04 */
[----:B------:R-:W-:-:S03]  /*6980*/  LEA.HI.X R49, R90, UR13, RZ, 0x3, P0 ;  /* 0x0000000d5a317c11 */ /* 0x000fc600080f1cff */
[----:B------:R1:W-:Y:S04]  /*6990*/  STG.E.128 desc[UR4][R92.64+0x10], R44 ;  /* 0x0000102c5c007986 */ /* 0x0003e8000c101d04 */
[----:B------:R1:W-:Y:S02]  /*69a0*/  STG.E.64 desc[UR4][R48.64], R50 ;  /* 0x0000003230007986 */ /* 0x0003e4000c101b04 */
.L_x_6192:
[----:B------:R-:W-:Y:S05]  /*69b0*/  BSYNC B1 ;  /* 0x0000000000017941 */ /* 0x000fea0003800000 */
.L_x_6191:
        /* <DEDUP_REMOVED lines=76> */
.L_x_6266:
        /* <DEDUP_REMOVED lines=11> */
[----:B------:R-:W-:-:S02]  /*6f30*/  FADD.FTZ R91, R88, R91 ;  /* 0x0000005b585b7221 */ /* 0x000fc40000010000 */
[----:B0-----:R-:W-:-:S04]  /*6f40*/  FSEL R90, R89, RZ, P0 ;  /* 0x000000ff595a7208 */ /* 0x001fc80000000000 */
[----:B------:R-:W0:Y:S01]  /*6f50*/  MUFU.RSQ R91, R91 ;  /* 0x0000005b005b7308 */ /* 0x000e220000001400 */
[----:B--2---:R-:W-:-:S05]  /*6f60*/  @!P1 IMAD.WIDE R48, R52, 0x4, R48 ;  /* 0x0000000434309825 */ /* 0x004fca00078e0230 */
[----:B0-----:R1:W-:Y:S01]  /*6f70*/  @!P1 STG.E desc[UR4][R48.64], R91 ;  /* 0x0000005b30009986 */ /* 0x0013e2000c101904 */
        /* <DEDUP_REMOVED lines=33> */
.L_x_6251:
[----:B------:R-:W-:Y:S05]  /*7190*/  BSYNC B1 ;  /* 0x0000000000017941 */ /* 0x000fea0003800000 */
.L_x_6250:
[----:B------:R-:W-:Y:S01]  /*71a0*/  ISETP.NE.AND P0, PT, R55, RZ, PT ;  /* 0x000000ff3700720c */ /* 0x000fe20003f05270 */
[----:B------:R-:W-:-:S12]  /*71b0*/  BSSY B1, `(.L_x_6252) ;  /* 0x0000021000017945 */ /* 0x000fd80003800000 */
[----:B------:R-:W-:Y:S05]  /*71c0*/  @!P0 BRA `(.L_x_6253) ;  /* 0x00000000007c8947 */ /* 0x000fea0003800000 */
[--C-:B01----:R-:W-:Y:S01]  /*71d0*/  FADD.FTZ R48, R40, -R90.reuse ;  /* 0x8000005a28307221 */ /* 0x103fe20000010000 */
[--C-:B------:R-:W-:Y:S01]  /*71e0*/  FADD.FTZ R50, R41, -R90.reuse ;  /* 0x8000005a29327221 */ /* 0x100fe20000010000 */
        /* <DEDUP_REMOVED lines=8> */
[----:B------:R-:W-:Y:S01]  /*7270*/  FFMA.FTZ R49, R7, R88, R56 ;  /* 0x0000005807317223 */ /* 0x000fe20000010038 */
[--C-:B------:R-:W-:Y:S01]  /*7280*/  FADD.FTZ R98, R45, -R90.reuse ;  /* 0x8000005a2d627221 */ /* 0x100fe20000010000 */
[--C-:B------:R-:W-:Y:S01]  /*7290*/  FADD.FTZ R102, R46, -R90.reuse ;  /* 0x8000005a2e667221 */ /* 0x100fe20000010000 */
[----:B------:R-:W-:Y:S01]  /*72a0*/  FADD.FTZ R90, R47, -R90 ;  /* 0x8000005a2f5a7221 */ /* 0x000fe20000010000 */
[----:B------:R-:W-:Y:S01]  /*72b0*/  F2FP.BF16.F32.PACK_AB R48, R89, R48 ;  /* 0x000000305930723e */ /* 0x000fe200000010ff */
[C---:B------:R-:W-:Y:S01]  /*72c0*/  FMUL.FTZ R92, R91.reuse, R92 ;  /* 0x0000005c5b5c7220 */ /* 0x040fe20000410000 */
[----:B------:R-:W0:Y:S01]  /*72d0*/  LDC.64 R88, c[0x0][0x2b8] ;  /* 0x0000ae00ff587b82 */ /* 0x000e220000000a00 */
        /* <DEDUP_REMOVED lines=14> */
.L_x_6253:
[----:B------:R-:W-:Y:S05]  /*73c0*/  BSYNC B1 ;  /* 0x0000000000017941 */ /* 0x000fea0003800000 */
.L_x_6252:
[----:B012---:R-:W0:Y:S02]  /*73d0*/  LDC.64 R48, c[0x0][0x210] ;  /* 0x00008400ff307b82 */ /* 0x007e240000000a00 */
[----:B0-----:R-:W-:-:S04]  /*73e0*/  LEA R52, R48, R52, 0x2 ;  /* 0x0000003430347211 */ /* 0x001fc800078e10ff */
[----:B------:R-:W-:-:S13]  /*73f0*/  ISETP.GE.AND P0, PT, R52, R49, PT ;  /* 0x000000313400720c */ /* 0x000fda0003f06270 */
[----:B------:R-:W-:Y:S05]  /*7400*/  @!P0 BRA `(.L_x_6254) ;  /* 0xffffff9800a48947 */ /* 0x000fea000383ffff */
[----:B------:R-:W-:Y:S05]  /*7410*/  BSYNC B0 ;  /* 0x0000000000007941 */ /* 0x000fea0003800000 */
.L_x_6132:
[----:B------:R-:W-:Y:S05]  /*7420*/  EXIT ;  /* 0x000000000000794d */ /* 0x000fea0003800000 */
.L_x_6249:
        /* <DEDUP_REMOVED lines=8> */
.L_x_6256:
[----:B------:R-:W-:Y:S05]  /*74b0*/  BSYNC B1 ;  /* 0x0000000000017941 */ /* 0x000fea0003800000 */
.L_x_6255:
        /* <DEDUP_REMOVED lines=10> */
.L_x_6257:
[----:B------:R-:W-:Y:S01]  /*7560*/  HFMA2.MMA R94, -RZ, RZ, 0, 2.384185791015625e-07 ;  /* 0x00000004ff5e7435 */ /* 0x000fe200000001ff */
[----:B------:R-:W-:-:S05]  /*7570*/  MOV R51, R93 ;  /* 0x0000005d00337202 */ /* 0x000fca0000000f00 */
[----:B------:R-:W-:-:S04]  /*7580*/  FADD.FTZ R51, R50, R51 ;  /* 0x0000003332337221 */ /* 0x000fc80000010000 */
[----:B------:R-:W-:-:S07]  /*7590*/  IMAD.MOV.U32 R95, RZ, RZ, R51 ;  /* 0x000000ffff5f7224 */ /* 0x000fce00078e0033 */
[----:B------:R-:W-:Y:S05]  /*75a0*/  WARPSYNC.COLLECTIVE R92, `(.L_x_6258) ;  /* 0x000000005c087348 */ /* 0x000fea0003c00000 */
[----:B------:R0:W1:Y:S02]  /*75b0*/  SHFL.BFLY P2, R93, R95, R94, R99 ;  /* 0x0c00005e5f5d7389 */ /* 0x0000640000040063 */
[----:B01----:R-:W-:Y:S01]  /*75c0*/  ENDCOLLECTIVE ;  /* 0x000000000000791b */ /* 0x003fe20003800000 */
.L_x_6258:
[----:B------:R-:W-:Y:S02]  /*75d0*/  IMAD.MOV.U32 R94, RZ, RZ, 0x8 ;  /* 0x00000008ff5e7424 */ /* 0x000fe400078e00ff */
[----:B------:R-:W-:-:S04]  /*75e0*/  IMAD.MOV.U32 R48, RZ, RZ, R93 ;  /* 0x000000ffff307224 */ /* 0x000fc800078e005d */
[----:B------:R-:W-:-:S05]  /*75f0*/  FADD.FTZ R90, R51, R48 ;  /* 0x00000030335a7221 */ /* 0x000fca0000010000 */
[----:B------:R-:W-:-:S07]  /*7600*/  MOV R95, R90 ;  /* 0x0000005a005f7202 */ /* 0x000fce0000000f00 */
[----:B------:R-:W-:Y:S05]  /*7610*/  WARPSYNC.COLLECTIVE R92, `(.L_x_6259) ;  /* 0x000000005c087348 */ /* 0x000fea0003c00000 */
[----:B------:R0:W1:Y:S02]  /*7620*/  SHFL.BFLY P2, R93, R95, R94, R99 ;  /* 0x0c00005e5f5d7389 */ /* 0x0000640000040063 */
[----:B01----:R-:W-:Y:S01]  /*7630*/  ENDCOLLECTIVE ;  /* 0x000000000000791b */ /* 0x003fe20003800000 */
.L_x_6259:
[----:B------:R-:W-:Y:S01]  /*7640*/  HFMA2.MMA R94, -RZ, RZ, 0, 9.5367431640625e-07 ;  /* 0x00000010ff5e7435 */ /* 0x000fe200000001ff */
[----:B------:R-:W-:-:S05]  /*7650*/  MOV R89, R93 ;  /* 0x0000005d00597202 */ /* 0x000fca0000000f00 */
[----:B------:R-:W-:-:S04]  /*7660*/  FADD.FTZ R91, R90, R89 ;  /* 0x000000595a5b7221 */ /* 0x000fc80000010000 */
[----:B------:R-:W-:-:S07]  /*7670*/  IMAD.MOV.U32 R95, RZ, RZ, R91 ;  /* 0x000000ffff5f7224 */ /* 0x000fce00078e005b */
[----:B------:R-:W-:Y:S05]  /*7680*/  WARPSYNC.COLLECTIVE R92, `(.L_x_6260) ;  /* 0x000000005c087348 */ /* 0x000fea0003c00000 */
[----:B------:R0:W1:Y:S02]  /*7690*/  SHFL.BFLY P2, R93, R95, R94, R99 ;  /* 0x0c00005e5f5d7389 */ /* 0x0000640000040063 */
[----:B01----:R-:W-:Y:S01]  /*76a0*/  ENDCOLLECTIVE ;  /* 0x000000000000791b */ /* 0x003fe20003800000 */
.L_x_6260:
        /* <DEDUP_REMOVED lines=41> */
.L_x_6261:
[----:B------:R-:W-:Y:S01]  /*7940*/  HFMA2.MMA R94, -RZ, RZ, 0, 1.1920928955078125e-07 ;  /* 0x00000002ff5e7435 */ /* 0x000fe200000001ff */
[----:B------:R-:W-:-:S05]  /*7950*/  MOV R49, R93 ;  /* 0x0000005d00317202 */ /* 0x000fca0000000f00 */
[----:B------:R-:W-:-:S04]  /*7960*/  FADD.FTZ R49, R48, R49 ;  /* 0x0000003130317221 */ /* 0x000fc80000010000 */
[----:B------:R-:W-:-:S07]  /*7970*/  IMAD.MOV.U32 R95, RZ, RZ, R49 ;  /* 0x000000ffff5f7224 */ /* 0x000fce00078e0031 */
[----:B------:R-:W-:Y:S05]  /*7980*/  WARPSYNC.COLLECTIVE R92, `(.L_x_6262) ;  /* 0x000000005c087348 */ /* 0x000fea0003c00000 */
[----:B------:R0:W1:Y:S02]  /*7990*/  SHFL.BFLY P2, R93, R95, R94, R99 ;  /* 0x0c00005e5f5d7389 */ /* 0x0000640000040063 */
[----:B01----:R-:W-:Y:S01]  /*79a0*/  ENDCOLLECTIVE ;  /* 0x000000000000791b */ /* 0x003fe20003800000 */
.L_x_6262:
[----:B------:R-:W-:Y:S02]  /*79b0*/  IMAD.MOV.U32 R94, RZ, RZ, 0x4 ;  /* 0x00000004ff5e7424 */ /* 0x000fe400078e00ff */
[----:B------:R-:W-:-:S04]  /*79c0*/  IMAD.MOV.U32 R50, RZ, RZ, R93 ;  /* 0x000000ffff327224 */ /* 0x000fc800078e005d */
[----:B------:R-:W-:-:S05]  /*79d0*/  FADD.FTZ R50, R49, R50 ;  /* 0x0000003231327221 */ /* 0x000fca0000010000 */
[----:B------:R-:W-:-:S07]  /*79e0*/  MOV R95, R50 ;  /* 0x00000032005f7202 */ /* 0x000fce0000000f00 */
[----:B------:R-:W-:Y:S05]  /*79f0*/  WARPSYNC.COLLECTIVE R92, `(.L_x_6263) ;  /* 0x000000005c087348 */ /* 0x000fea0003c00000 */
[----:B------:R0:W1:Y:S02]  /*7a00*/  SHFL.BFLY P2, R93, R95, R94, R99 ;  /* 0x0c00005e5f5d7389 */ /* 0x0000640000040063 */
[----:B01----:R-:W-:Y:S01]  /*7a10*/  ENDCOLLECTIVE ;  /* 0x000000000000791b */ /* 0x003fe20003800000 */
.L_x_6263:
[----:B------:R-:W-:Y:S01]  /*7a20*/  HFMA2.MMA R94, -RZ, RZ, 0, 4.76837158203125e-07 ;  /* 0x00000008ff5e7435 */ /* 0x000fe200000001ff */
[----:B------:R-:W-:-:S05]  /*7a30*/  MOV R51, R93 ;  /* 0x0000005d00337202 */ /* 0x000fca0000000f00 */
[----:B------:R-:W-:-:S04]  /*7a40*/  FADD.FTZ R51, R50, R51 ;  /* 0x0000003332337221 */ /* 0x000fc80000010000 */
[----:B------:R-:W-:-:S07]  /*7a50*/  IMAD.MOV.U32 R95, RZ, RZ, R51 ;  /* 0x000000ffff5f7224 */ /* 0x000fce00078e0033 */
[----:B------:R-:W-:Y:S05]  /*7a60*/  WARPSYNC.COLLECTIVE R92, `(.L_x_6264) ;  /* 0x000000005c087348 */ /* 0x000fea0003c00000 */
[----:B------:R0:W1:Y:S02]  /*7a70*/  SHFL.BFLY P2, R93, R95, R94, R99 ;  /* 0x0c00005e5f5d7389 */ /* 0x0000640000040063 */
[----:B01----:R-:W-:Y:S01]  /*7a80*/  ENDCOLLECTIVE ;  /* 0x000000000000791b */ /* 0x003fe20003800000 */
.L_x_6264:
[----:B------:R-:W-:Y:S02]  /*7a90*/  IMAD.MOV.U32 R94, RZ, RZ, 0x10 ;  /* 0x00000010ff5e7424 */ /* 0x000fe400078e00ff */
[----:B------:R-:W-:-:S04]  /*7aa0*/  IMAD.MOV.U32 R90, RZ, RZ, R93 ;  /* 0x000000ffff5a7224 */ /* 0x000fc800078e005d */
[----:B------:R-:W-:-:S05]  /*7ab0*/  FADD.FTZ R90, R51, R90 ;  /* 0x0000005a335a7221 */ /* 0x000fca0000010000 */
[----:B------:R-:W-:-:S07]  /*7ac0*/  MOV R95, R90 ;  /* 0x0000005a005f7202 */ /* 0x000fce0000000f00 */
[----:B------:R-:W-:Y:S05]  /*7ad0*/  WARPSYNC.COLLECTIVE R92, `(.L_x_6265) ;  /* 0x000000005c087348 */ /* 0x000fea0003c00000 */
[----:B------:R0:W1:Y:S02]  /*7ae0*/  SHFL.BFLY P2, R93, R95, R94, R99 ;  /* 0x0c00005e5f5d7389 */ /* 0x0000640000040063 */
[----:B01----:R-:W-:Y:S01]  /*7af0*/  ENDCOLLECTIVE ;  /* 0x000000000000791b */ /* 0x003fe20003800000 */
.L_x_6265:
[----:B------:R-:W-:Y:S01]  /*7b00*/  MOV R91, R93 ;  /* 0x0000005d005b7202 */ /* 0x000fe20000000f00 */
[----:B------:R-:W-:Y:S06]  /*7b10*/  BRA `(.L_x_6266) ;  /* 0xfffffff000d87947 */ /* 0x000fec000383ffff */
.L_x_6267:
        /* <DEDUP_REMOVED lines=14> */
.L_x_16532:


//--------------------- .text._ZN10layer_norm13ln_fwd_kernelINS_13Kernel_traitsI13__nv_bfloat16S2_fS2_fjLj512ELj1ELj4ELj1ELj16ENS_18Kernel_traits_baseILj512ES2_S2_fS2_fjLj128EEEEELb1ELb1ELb0ELb1EEEvNS_9FwdParamsE --------------------------
	.section	.text._ZN10layer_norm13ln_fwd_kernelINS_13Kernel_traitsI13__nv_bfloat16S2_fS2_fjLj512ELj1ELj4ELj1ELj16ENS_18Kernel_traits_baseILj512ES2_S2_fS2_fjLj128EEEEELb1ELb1ELb0ELb1EEEvNS_9FwdParamsE,"ax",@progbits
	.align	128
        .global         _ZN10layer_norm13ln_fwd_kernelINS_13Kernel_traitsI13__nv_bfloat16S2_fS2_fjLj512ELj1ELj4ELj1ELj16ENS_18Kernel_traits_baseILj512ES2_S2_fS2_fjLj128EEEEELb1ELb1ELb0ELb1EEEvNS_9FwdParamsE
        .type           _ZN10layer_norm13ln_fwd_kernelINS_13Kernel_traitsI13__nv_bfloat16S2_fS2_fjLj512ELj1ELj4ELj1ELj16ENS_18Kernel_traits_baseILj512ES2_S2_fS2_fjLj128EEEEELb1ELb1ELb0ELb1EEEvNS_9FwdParamsE,@function
        .size           _ZN10layer_norm13ln_fwd_kernelINS_13Kernel_traitsI13__nv_bfloat16S2_fS2_fjLj512ELj1ELj4ELj1ELj16ENS_18Kernel_traits_baseILj512ES2_S2_fS2_fjLj128EEEEELb1ELb1ELb0ELb1EEEvNS_9FwdParamsE,(.L_x_16533 - _ZN10layer_norm13ln_fwd_kernelINS_13Kernel_traitsI13__nv_bfloat16S2_fS2_fjLj512ELj1ELj4ELj1ELj16ENS_18Kernel_traits_baseILj512ES2_S2_fS2_fjLj128EEEEELb1ELb1ELb0ELb1EEEvNS_9FwdParamsE)
        .other          _ZN10layer_norm13ln_fwd_kernelINS_13Kernel_traitsI13__nv_bfloat16S2_fS2_fjLj512ELj1ELj4ELj1ELj16ENS_18Kernel_traits_baseILj512ES2_S2_fS2_fjLj128EEEEELb1ELb1ELb0ELb1EEEvNS_9FwdParamsE,@"STO_CUDA_ENTRY STV_DEFAULT"
_ZN10layer_norm13ln_fwd_kernelINS_13Kernel_traitsI13__nv_bfloat16S2_fS2_fjLj512ELj1ELj4ELj1ELj16ENS_18Kernel_traits_baseILj512ES2_S2_fS2_fjLj128EEEEELb1ELb1ELb0ELb1EEEvNS_9FwdParamsE:
.text._ZN10layer_norm13ln_fwd_kernelINS_13Kernel_traitsI13__nv_bfloat16S2_fS2_fjLj512ELj1ELj4ELj1ELj16ENS_18Kernel_traits_baseILj512ES2_S2_fS2_fjLj128EEEEELb1ELb1ELb0ELb1EEEvNS_9FwdParamsE:
        /* <DEDUP_REMOVED lines=9> */
[----:B------:R-:W-:Y:S01]  /*0090*/  IMAD.U32 R3, RZ, RZ, UR7 ;  /* 0x00000007ff037e24 */ /* 0x000fe2000f8e00ff */
[----:B------:R-:W-:Y:S01]  /*00a0*/  MOV R2, UR6 ;  /* 0x0000000600027c02 */ /* 0x000fe20008000f00 */
[----:B------:R-:W-:Y:S01]  /*00b0*/  ULDC.64 UR4, c[0x0][0x208] ;  /* 0x0000820000047ab9 */ /* 0x000fe20000000a00 */
[----:B------:R-:W-:Y:S01]  /*00c0*/  ISETP.NE.AND.EX P0, PT, RZ, UR9, PT, P0 ;  /* 0x00000009ff007c0c */ /* 0x000fe2000bf05300 */
[----:B------:R-:W2:Y:S01]  /*00d0*/  S2R R7, SR_CTAID.X ;  /* 0x0000000000077919 */ /* 0x000ea20000002500 */
[----:B------:R-:W-:Y:S02]  /*00e0*/  ULDC.64 UR10, c[0x0][0x260] ;  /* 0x00009800000a7ab9 */ /* 0x000fe40000000a00 */
[----:B------:R-:W3:Y:S01]  /*00f0*/  @P1 LDG.E.64 R2, desc[UR4][R2.64] ;  /* 0x0000000402021981 */ /* 0x000ee2000c1e1b00 */
[----:B0-----:R-:W-:-:S03]  /*0100*/  SHF.L.U32 R0, R22, 0x4, RZ ;  /* 0x0000000416007819 */ /* 0x001fc600000006ff */
[----:B-1----:R0:W5:Y:S01]  /*0110*/  @P1 LDG.E.64 R4, desc[UR4][R66.64] ;  /* 0x0000000442041981 */ /* 0x002162000c1e1b00 */
[----:B------:R-:W-:-:S04]  /*0120*/  LOP3.LUT R6, R0, 0x1f0, RZ, 0xc0, !PT ;  /* 0x000001f000067812 */ /* 0x000fc800078ec0ff */
[----:B------:R-:W-:-:S05]  /*0130*/  IADD3 R16, P2, R6, UR8, RZ ;  /* 0x0000000806107c10 */ /* 0x000fca000ff5e0ff */
[----:B------:R-:W-:Y:S01]  /*0140*/  IMAD.X R17, RZ, RZ, UR9, P2 ;  /* 0x00000009ff117e24 */ /* 0x000fe200090e06ff */
[----:B------:R-:W-:Y:S01]  /*0150*/  LOP3.LUT R18, R22, 0x1f, RZ, 0xc0, !PT ;  /* 0x0000001f16127812 */ /* 0x000fe200078ec0ff */
[----:B------:R-:W-:-:S03]  /*0160*/  ULDC.64 UR8, c[0x0][0x278] ;  /* 0x00009e0000087ab9 */ /* 0x000fc60000000a00 */
[----:B------:R0:W5:Y:S04]  /*0170*/  @P0 LDG.E.128 R8, desc[UR4][R16.64] ;  /* 0x0000000410080981 */ /* 0x000168000c1e1d00 */
[----:B------:R0:W5:Y:S01]  /*0180*/  @P0 LDG.E.128 R12, desc[UR4][R16.64+0x200] ;  /* 0x00020004100c0981 */ /* 0x000162000c1e1d00 */
[----:B------:R-:W-:Y:S02]  /*0190*/  SHF.R.U32.HI R0, RZ, 0x5, R22 ;  /* 0x00000005ff007819 */ /* 0x000fe40000011616 */
[----:B------:R-:W-:Y:S01]  /*01a0*/  LEA R20, P2, R18, UR8, 0x4 ;  /* 0x0000000812147c11 */ /* 0x000fe2000f8420ff */
[----:B------:R-:W-:Y:S01]  /*01b0*/  ULDC UR8, c[0x0][0x214] ;  /* 0x0000850000087ab9 */ /* 0x000fe20000000800 */
[----:B--2---:R-:W-:Y:S02]  /*01c0*/  LEA R0, R7, R0, 0x2 ;  /* 0x0000000007007211 */ /* 0x004fe400078e10ff */
[----:B------:R-:W-:Y:S01]  /*01d0*/  IADD3 R6, P3, R6, UR10, RZ ;  /* 0x0000000a06067c10 */ /* 0x000fe2000ff7e0ff */
[----:B------:R-:W-:Y:S01]  /*01e0*/  IMAD.X R21, RZ, RZ, UR9, P2 ;  /* 0x00000009ff157e24 */ /* 0x000fe200090e06ff */
[----:B------:R-:W-:Y:S01]  /*01f0*/  ISETP.GE.AND P2, PT, R0, UR8, PT ;  /* 0x0000000800007c0c */ /* 0x000fe2000bf46270 */
[----:B------:R-:W-:-:S02]  /*0200*/  ULDC UR8, c[0x0][0x0] ;  /* 0x0000000000087ab9 */ /* 0x000fc40000000800 */
[----:B------:R-:W-:Y:S01]  /*0210*/  IMAD R22, R7, UR8, R22 ;  /* 0x0000000807167c24 */ /* 0x000fe2000f8e0216 */
[----:B------:R-:W-:Y:S02]  /*0220*/  IADD3.X R7, RZ, UR11, RZ, P3, !PT ;  /* 0x0000000bff077c10 */ /* 0x000fe40009ffe4ff */
[----:B---3--:R-:W-:Y:S02]  /*0230*/  @P1 R2UR UR6, R2 ;  /* 0x00000000020612ca */ /* 0x008fe400000e0000 */
[----:B------:R-:W-:-:S05]  /*0240*/  @P1 R2UR UR7, R3 ;  /* 0x00000000030712ca */ /* 0x000fca00000e0000 */
[----:B0-----:R-:W-:Y:S10]  /*0250*/  @P2 EXIT ;  /* 0x000000000000294d */ /* 0x001ff40003800000 */
[----:B------:R-:W2:Y:S01]  /*0260*/  LDG.E.128 R80, desc[UR4][R20.64+0x200] ;  /* 0x0002000414507981 */ /* 0x000ea2000c1e1d00 */
[----:B------:R-:W0:Y:S03]  /*0270*/  @P1 LDC R3, c[0x0][0x2f0] ;  /* 0x0000bc00ff031b82 */ /* 0x000e260000000800 */
[----:B------:R-:W3:Y:S04]  /*0280*/  LDG.E.128 R72, desc[UR4][R6.64] ;  /* 0x0000000406487981 */ /* 0x000ee8000c1e1d00 */
[----:B------:R1:W4:Y:S01]  /*0290*/  LDG.E.128 R16, desc[UR4][R6.64+0x200] ;  /* 0x0002000406107981 */ /* 0x000322000c1e1d00 */
[----:B------:R-:W-:Y:S01]  /*02a0*/  IMAD.MOV.U32 R2, RZ, RZ, R22 ;  /* 0x000000ffff027224 */ /* 0x000fe200078e0016 */
[----:B------:R-:W-:-:S02]  /*02b0*/  UIADD3 UR15, UR7, -0x4498517b, URZ ;  /* 0xbb67ae85070f7890 */ /* 0x000fc4000fffe03f */
[----:B------:R1:W5:Y:S01]  /*02c0*/  LDG.E.128 R36, desc[UR4][R20.64] ;  /* 0x0000000414247981 */ /* 0x000362000c1e1d00 */
[----:B------:R-:W-:Y:S01]  /*02d0*/  IMAD.HI.U32 R22, R2, -0x326172a9, RZ ;  /* 0xcd9e8d5702167827 */ /* 0x000fe200078e00ff */
[----:B------:R-:W-:Y:S01]  /*02e0*/  UIADD3 UR14, UR6, -0x61c88647, URZ ;  /* 0x9e3779b9060e7890 */ /* 0x000fe2000fffe03f */
[----:B-----5:R-:W-:Y:S01]  /*02f0*/  @!P0 CS2R R8, SRZ ;  /* 0x0000000000088805 */ /* 0x020fe2000001ff00 */
[----:B------:R-:W-:Y:S01]  /*0300*/  UIADD3 UR16, UR6, 0x3c6ef372, URZ ;  /* 0x3c6ef37206107890 */ /* 0x000fe2000fffe03f */
[----:B------:R-:W-:Y:S01]  /*0310*/  @!P0 CS2R R10, SRZ ;  /* 0x00000000000a8805 */ /* 0x000fe2000001ff00 */
[----:B------:R-:W-:Y:S01]  /*0320*/  UIADD3 UR17, UR7, 0x76cf5d0a, URZ ;  /* 0x76cf5d0a07117890 */ /* 0x000fe2000fffe03f */
[----:B------:R-:W-:Y:S01]  /*0330*/  @!P0 CS2R R12, SRZ ;  /* 0x00000000000c8805 */ /* 0x000fe2000001ff00 */
[----:B------:R-:W-:Y:S01]  /*0340*/  UIADD3 UR19, UR7, 0x32370b8f, URZ ;  /* 0x32370b8f07137890 */ /* 0x000fe2000fffe03f */
[----:B------:R-:W-:Y:S01]  /*0350*/  PRMT R44, R9, 0x7632, R44 ;  /* 0x00007632092c7816 */ /* 0x000fe2000000002c */
[----:B------:R-:W-:Y:S01]  /*0360*/  UIADD3 UR18, UR6, -0x255992d5, URZ ;  /* 0xdaa66d2b06127890 */ /* 0x000fe2000fffe03f */
[----:B------:R-:W-:Y:S01]  /*0370*/  PRMT R25, R8, 0x7632, R25 ;  /* 0x0000763208197816 */ /* 0x000fe20000000019 */
[----:B------:R-:W-:Y:S01]  /*0380*/  UIADD3 UR20, UR6, 0x78dde6e4, URZ ;  /* 0x78dde6e406147890 */ /* 0x000fe2000fffe03f */
[----:B0-----:R-:W-:Y:S01]  /*0390*/  @P1 IADD3 R66, P2, R4, R3, RZ ;  /* 0x0000000304421210 */ /* 0x001fe20007f5e0ff */
[----:B------:R-:W-:Y:S01]  /*03a0*/  UIADD3 UR21, UR7, -0x126145ec, URZ ;  /* 0xed9eba1407157890 */ /* 0x000fe2000fffe03f */
[----:B------:R-:W-:Y:S01]  /*03b0*/  PRMT R46, R11, 0x7632, R46 ;  /* 0x000076320b2e7816 */ /* 0x000fe2000000002e */
[----:B------:R-:W-:Y:S01]  /*03c0*/  UIADD3 UR23, UR7, -0x56f99767, URZ ;  /* 0xa906689907177890 */ /* 0x000fe2000fffe03f */
[----:B------:R-:W-:Y:S01]  /*03d0*/  @P1 IADD3.X R67, RZ, R5, RZ, P2, !PT ;  /* 0x00000005ff431210 */ /* 0x000fe200017fe4ff */
[----:B------:R-:W-:Y:S01]  /*03e0*/  UIADD3 UR22, UR6, 0x1715609d, URZ ;  /* 0x1715609d06167890 */ /* 0x000fe2000fffe03f */
[----:B------:R-:W-:Y:S01]  /*03f0*/  PRMT R45, R10, 0x7632, R45 ;  /* 0x000076320a2d7816 */ /* 0x000fe2000000002d */
[----:B------:R-:W-:Y:S01]  /*0400*/  UIADD3 UR24, UR6, -0x4ab325aa, URZ ;  /* 0xb54cda5606187890 */ /* 0x000fe2000fffe03f */
[--C-:B------:R-:W-:Y:S01]  /*0410*/  SHF.R.U32.HI R3, RZ, 0x2, R67.reuse ;  /* 0x00000002ff037819 */ /* 0x100fe20000011643 */
[----:B------:R-:W-:Y:S01]  /*0420*/  UIADD3 UR25, UR7, 0x646e171e, URZ ;  /* 0x646e171e07197890 */ /* 0x000fe2000fffe03f */
[----:B------:R-:W-:Y:S01]  /*0430*/  SHF.R.U64 R4, R66, 0x2, R67 ;  /* 0x0000000242047819 */ /* 0x000fe20000001243 */
[----:B------:R-:W-:Y:S01]  /*0440*/  UIADD3 UR27, UR7, 0x1fd5c5a3, URZ ;  /* 0x1fd5c5a3071b7890 */ /* 0x000fe2000fffe03f */
[----:B------:R-:W-:Y:S01]  /*0450*/  LOP3.LUT R22, R22, UR6, R3, 0x96, !PT ;  /* 0x0000000616167c12 */ /* 0x000fe2000f8e9603 */
[----:B------:R-:W-:Y:S01]  /*0460*/  UIADD3 UR26, UR6, 0x5384540f, URZ ;  /* 0x5384540f061a7890 */ /* 0x000fe2000fffe03f */
[----:B------:R-:W-:Y:S01]  /*0470*/  @!P0 CS2R R14, SRZ ;  /* 0x00000000000e8805 */ /* 0x000fe2000001ff00 */
[C---:B------:R-:W-:Y:S01]  /*0480*/  IMAD.HI.U32 R5, R4.reuse, -0x2daee0ad, RZ ;  /* 0xd2511f5304057827 */ /* 0x040fe200078e00ff */
[----:B------:R-:W-:Y:S01]  /*0490*/  UIADD3 UR28, UR6, -0xe443238, URZ ;  /* 0xf1bbcdc8061c7890 */ /* 0x000fe2000fffe03f */
[----:B------:R-:W-:Y:S01]  /*04a0*/  PRMT R48, R13, 0x7632, R48 ;  /* 0x000076320d307816 */ /* 0x000fe20000000030 */
[----:B------:R-:W-:Y:S01]  /*04b0*/  UIADD3 UR29, UR7, -0x24c28bd8, URZ ;  /* 0xdb3d7428071d7890 */ /* 0x000fe2000fffe03f */
[----:B-1----:R-:W-:Y:S01]  /*04c0*/  IMAD R6, R4, -0x2daee0ad, RZ ;  /* 0xd2511f5304067824 */ /* 0x002fe200078e02ff */
[----:B------:R-:W-:Y:S01]  /*04d0*/  LOP3.LUT R5, R5, UR7, RZ, 0x3c, !PT ;  /* 0x0000000705057c12 */ /* 0x000fe2000f8e3cff */
[C---:B------:R-:W-:Y:S01]  /*04e0*/  IMAD.HI.U32 R7, R22.reuse, -0x2daee0ad, RZ ;  /* 0xd2511f5316077827 */ /* 0x040fe200078e00ff */
[----:B------:R-:W-:Y:S01]  /*04f0*/  UIADD3 UR31, UR7, -0x695add53, URZ ;  /* 0x96a522ad071f7890 */ /* 0x000fe2000fffe03f */
[----:B------:R-:W-:Y:S01]  /*0500*/  PRMT R50, R15, 0x7632, R50 ;  /* 0x000076320f327816 */ /* 0x000fe20000000032 */
[----:B------:R-:W-:Y:S01]  /*0510*/  UIADD3 UR30, UR6, -0x700cb87f, URZ ;  /* 0x8ff34781061e7890 */ /* 0x000fe2000fffe03f */
[----:B------:R-:W-:Y:S01]  /*0520*/  IMAD R22, R22, -0x2daee0ad, RZ ;  /* 0xd2511f5316167824 */ /* 0x000fe200078e02ff */
[----:B------:R-:W-:Y:S01]  /*0530*/  LOP3.LUT R20, R7, UR15, R6, 0x96, !PT ;  /* 0x0000000f07147c12 */ /* 0x000fe2000f8e9606 */
[----:B------:R-:W-:Y:S01]  /*0540*/  IMAD R6, R2, -0x326172a9, RZ ;  /* 0xcd9e8d5702067824 */ /* 0x000fe200078e02ff */
[----:B------:R-:W-:Y:S01]  /*0550*/  PRMT R47, R12, 0x7632, R47 ;  /* 0x000076320c2f7816 */ /* 0x000fe2000000002f */
[C---:B------:R-:W-:Y:S01]  /*0560*/  IMAD.HI.U32 R7, R5.reuse, -0x326172a9, RZ ;  /* 0xcd9e8d5705077827 */ /* 0x040fe200078e00ff */
[----:B------:R-:W-:Y:S01]  /*0570*/  PRMT R49, R14, 0x7632, R49 ;  /* 0x000076320e317816 */ /* 0x000fe20000000031 */
[----:B------:R-:W-:Y:S01]  /*0580*/  ULDC.64 UR8, c[0x0][0x270] ;  /* 0x00009c0000087ab9 */ /* 0x000fe20000000a00 */
[----:B------:R-:W-:Y:S01]  /*0590*/  BSSY B0, `(.L_x_6268) ;  /* 0x00006be000007945 */ /* 0x000fe20003800000 */
[----:B------:R-:W-:Y:S01]  /*05a0*/  IMAD R5, R5, -0x326172a9, RZ ;  /* 0xcd9e8d5705057824 */ /* 0x000fe200078e02ff */
[----:B------:R-:W-:Y:S01]  /*05b0*/  LOP3.LUT R6, R7, UR14, R6, 0x96, !PT ;  /* 0x0000000e07067c12 */ /* 0x000fe2000f8e9606 */
[----:B------:R-:W-:Y:S01]  /*05c0*/  IMAD.HI.U32 R24, R20, -0x326172a9, RZ ;  /* 0xcd9e8d5714187827 */ /* 0x000fe200078e00ff */
[----:B------:R-:W-:Y:S01]  /*05d0*/  UISETP.NE.U32.AND UP0, UPT, UR8, URZ, UPT ;  /* 0x0000003f0800728c */ /* 0x000fe2000bf05070 */
[----:B------:R-:W-:Y:S01]  /*05e0*/  LOP3.LUT R66, R66, 0x3, RZ, 0xc0, !PT ;  /* 0x0000000342427812 */ /* 0x000fe200078ec0ff */
[----:B------:R-:W-:Y:S01]  /*05f0*/  ULDC UR10, c[0x0][0x218] ;  /* 0x00008600000a7ab9 */ /* 0x000fe20000000800 */
[----:B------:R-:W-:Y:S01]  /*0600*/  IMAD.HI.U32 R7, R6, -0x2daee0ad, RZ ;  /* 0xd2511f5306077827 */ /* 0x000fe200078e00ff */
[----:B------:R-:W-:Y:S01]  /*0610*/  LOP3.LUT R5, R24, UR16, R5, 0x96, !PT ;  /* 0x0000001018057c12 */ /* 0x000fe2000f8e9605 */
[----:B------:R-:W-:Y:S01]  /*0620*/  ULDC.U8 UR8, c[0x0][0x2a0] ;  /* 0x0000a80000087ab9 */ /* 0x000fe20000000000 */
[----:B------:R-:W-:Y:S01]  /*0630*/  SHF.L.U32 R45, R45, 0x10, RZ ;  /* 0x000000102d2d7819 */ /* 0x000fe200000006ff */
[----:B------:R-:W-:Y:S01]  /*0640*/  IMAD R6, R6, -0x2daee0ad, RZ ;  /* 0xd2511f5306067824 */ /* 0x000fe200078e02ff */
[----:B------:R-:W-:Y:S01]  /*0650*/  LOP3.LUT R7, R7, UR17, R22, 0x96, !PT ;  /* 0x0000001107077c12 */ /* 0x000fe2000f8e9616 */
[----:B------:R-:W-:Y:S01]  /*0660*/  IMAD.HI.U32 R21, R5, -0x2daee0ad, RZ ;  /* 0xd2511f5305157827 */ /* 0x000fe200078e00ff */
[----:B------:R-:W-:Y:S01]  /*0670*/  SHF.L.U32 R47, R47, 0x10, RZ ;  /* 0x000000102f2f7819 */ /* 0x000fe200000006ff */
[----:B------:R-:W-:Y:S01]  /*0680*/  UISETP.NE.AND.EX UP0, UPT, UR9, URZ, UPT, UP0 ;  /* 0x0000003f0900728c */ /* 0x000fe2000bf05300 */
[----:B------:R-:W-:Y:S01]  /*0690*/  SHF.L.U32 R49, R49, 0x10, RZ ;  /* 0x0000001031317819 */ /* 0x000fe200000006ff */
[----:B------:R-:W-:Y:S01]  /*06a0*/  IMAD R20, R20, -0x326172a9, RZ ;  /* 0xcd9e8d5714147824 */ /* 0x000fe200078e02ff */
[----:B------:R-:W-:Y:S01]  /*06b0*/  LOP3.LUT R6, R21, UR19, R6, 0x96, !PT ;  /* 0x0000001315067c12 */ /* 0x000fe2000f8e9606 */
[----:B------:R-:W-:Y:S01]  /*06c0*/  IMAD.HI.U32 R21, R7, -0x326172a9, RZ ;  /* 0xcd9e8d5707157827 */ /* 0x000fe200078e00ff */
[----:B------:R-:W-:Y:S01]  /*06d0*/  UISETP.NE.AND UP1, UPT, UR8, URZ, UPT ;  /* 0x0000003f0800728c */ /* 0x000fe2000bf25270 */
[----:B------:R-:W-:-:S02]  /*06e0*/  ULDC UR11, c[0x0][0x2d8] ;  /* 0x0000b600000b7ab9 */ /* 0x000fc40000000800 */
        /* <DEDUP_REMOVED lines=24> */
[----:B------:R-:W-:Y:S01]  /*0870*/  IMAD R61, R7, -0x326172a9, RZ ;  /* 0xcd9e8d57073d7824 */ /* 0x000fe200078e02ff */
[----:B------:R-:W-:Y:S01]  /*0880*/  SHF.L.U32 R6, R9, 0x10, RZ ;  /* 0x0000001009067819 */ /* 0x000fe200000006ff */
[----:B------:R-:W-:-:S04]  /*0890*/  IMAD.HI.U32 R9, R7, -0x326172a9, RZ ;  /* 0xcd9e8d5707097827 */ /* 0x000fc800078e00ff */
[----:B------:R-:W-:Y:S01]  /*08a0*/  IMAD.HI.U32 R24, R23, -0x326172a9, RZ ;  /* 0xcd9e8d5717187827 */ /* 0x000fe200078e00ff */
[----:B------:R-:W-:-:S03]  /*08b0*/  LOP3.LUT R20, R9, UR26, R20, 0x96, !PT ;  /* 0x0000001a09147c12 */ /* 0x000fc6000f8e9614 */
[----:B------:R-:W-:Y:S01]  /*08c0*/  IMAD.U32 R5, R8, 0x10000, RZ ;  /* 0x0001000008057824 */ /* 0x000fe200078e00ff */
[----:B------:R-:W-:Y:S01]  /*08d0*/  SHF.L.U32 R8, R11, 0x10, RZ ;  /* 0x000000100b087819 */ /* 0x000fe200000006ff */
[----:B------:R-:W-:Y:S01]  /*08e0*/  IMAD R11, R22, -0x2daee0ad, RZ ;  /* 0xd2511f53160b7824 */ /* 0x000fe200078e02ff */
[----:B------:R-:W-:Y:S01]  /*08f0*/  LOP3.LUT R61, R24, UR28, R61, 0x96, !PT ;  /* 0x0000001c183d7c12 */ /* 0x000fe2000f8e963d */
[----:B------:R-:W-:-:S04]  /*0900*/  IMAD.WIDE.U32 R20, R20, -0x2daee0ad, RZ ;  /* 0xd2511f5314147825 */ /* 0x000fc800078e00ff */
[----:B------:R-:W-:Y:S01]  /*0910*/  IMAD.U32 R7, R10, 0x10000, RZ ;  /* 0x000100000a077824 */ /* 0x000fe200078e00ff */
[----:B------:R-:W-:Y:S01]  /*0920*/  SHF.L.U32 R10, R13, 0x10, RZ ;  /* 0x000000100d0a7819 */ /* 0x000fe200000006ff */
[----:B------:R-:W-:Y:S01]  /*0930*/  IMAD.HI.U32 R13, R61, -0x2daee0ad, RZ ;  /* 0xd2511f533d0d7827 */ /* 0x000fe200078e00ff */
[----:B------:R-:W-:-:S03]  /*0940*/  LOP3.LUT R11, R21, UR29, R11, 0x96, !PT ;  /* 0x0000001d150b7c12 */ /* 0x000fc6000f8e960b */
[----:B------:R-:W-:Y:S01]  /*0950*/  IMAD R23, R23, -0x326172a9, RZ ;  /* 0xcd9e8d5717177824 */ /* 0x000fe200078e02ff */
[----:B------:R-:W-:Y:S01]  /*0960*/  LOP3.LUT R60, R13, UR31, R20, 0x96, !PT ;  /* 0x0000001f0d3c7c12 */ /* 0x000fe2000f8e9614 */
[----:B------:R-:W-:-:S04]  /*0970*/  IMAD.WIDE.U32 R58, R11, -0x326172a9, RZ ;  /* 0xcd9e8d570b3a7825 */ /* 0x000fc800078e00ff */
[----:B------:R-:W-:Y:S01]  /*0980*/  IMAD.U32 R9, R12, 0x10000, RZ ;  /* 0x000100000c097824 */ /* 0x000fe200078e00ff */
[----:B------:R-:W-:Y:S01]  /*0990*/  SHF.L.U32 R12, R15, 0x10, RZ ;  /* 0x000000100f0c7819 */ /* 0x000fe200000006ff */
[----:B------:R-:W-:Y:S01]  /*09a0*/  IMAD.U32 R11, R14, 0x10000, RZ ;  /* 0x000100000e0b7824 */ /* 0x000fe200078e00ff */
[----:B------:R-:W-:Y:S01]  /*09b0*/  LOP3.LUT R59, R59, UR30, R23, 0x96, !PT ;  /* 0x0000001e3b3b7c12 */ /* 0x000fe2000f8e9617 */
[----:B------:R-:W-:Y:S01]  /*09c0*/  IMAD.MOV.U32 R14, RZ, RZ, RZ ;  /* 0x000000ffff0e7224 */ /* 0x000fe200078e00ff */
[----:B------:R-:W-:Y:S01]  /*09d0*/  SHF.L.U32 R15, R25, 0x10, RZ ;  /* 0x00000010190f7819 */ /* 0x000fe200000006ff */
[----:B------:R-:W-:Y:S02]  /*09e0*/  IMAD.U32 R44, R44, 0x10000, RZ ;  /* 0x000100002c2c7824 */ /* 0x000fe400078e00ff */
[----:B------:R-:W-:Y:S02]  /*09f0*/  IMAD.U32 R46, R46, 0x10000, RZ ;  /* 0x000100002e2e7824 */ /* 0x000fe400078e00ff */
[----:B------:R-:W-:-:S02]  /*0a00*/  IMAD.U32 R48, R48, 0x10000, RZ ;  /* 0x0001000030307824 */ /* 0x000fc400078e00ff */
[----:B------:R-:W-:Y:S02]  /*0a10*/  IMAD.U32 R50, R50, 0x10000, RZ ;  /* 0x0001000032327824 */ /* 0x000fe400078e00ff */
[----:B------:R-:W-:Y:S01]  /*0a20*/  IMAD R61, R61, -0x2daee0ad, RZ ;  /* 0xd2511f533d3d7824 */ /* 0x000fe200078e02ff */
[C---:B--2---:R-:W-:Y:S01]  /*0a30*/  PRMT R79, R81.reuse, 0x7632, R79 ;  /* 0x00007632514f7816 */ /* 0x044fe2000000004f */
[----:B------:R-:W-:Y:S01]  /*0a40*/  IMAD.U32 R84, R82, 0x10000, RZ ;  /* 0x0001000052547824 */ /* 0x000fe200078e00ff */
[----:B------:R-:W-:Y:S01]  /*0a50*/  SHF.L.U32 R85, R81, 0x10, RZ ;  /* 0x0000001051557819 */ /* 0x000fe200000006ff */
[----:B------:R-:W-:Y:S01]  /*0a60*/  IMAD.U32 R86, R80, 0x10000, RZ ;  /* 0x0001000050567824 */ /* 0x000fe200078e00ff */
[----:B------:R-:W-:Y:S01]  /*0a70*/  PRMT R77, R83, 0x7632, R77 ;  /* 0x00007632534d7816 */ /* 0x000fe2000000004d */
[----:B------:R-:W-:Y:S01]  /*0a80*/  IMAD.U32 R79, R79, 0x10000, RZ ;  /* 0x000100004f4f7824 */ /* 0x000fe200078e00ff */
[C---:B---3--:R-:W-:Y:S02]  /*0a90*/  PRMT R21, R73.reuse, 0x7632, R21 ;  /* 0x0000763249157816 */ /* 0x048fe40000000015 */
[----:B------:R-:W-:Y:S01]  /*0aa0*/  SHF.L.U32 R81, R73, 0x10, RZ ;  /* 0x0000001049517819 */ /* 0x000fe200000006ff */
[----:B----4-:R-:W-:Y:S01]  /*0ab0*/  IMAD.U32 R70, R16, 0x10000, RZ ;  /* 0x0001000010467824 */ /* 0x010fe200078e00ff */
        /* <DEDUP_REMOVED lines=9> */
[C---:B------:R-:W-:Y:S01]  /*0b50*/  IMAD.U32 R82, R72.reuse, 0x10000, RZ ;  /* 0x0001000048527824 */ /* 0x040fe200078e00ff */
[----:B------:R-:W-:Y:S01]  /*0b60*/  PRMT R76, R72, 0x7632, R76 ;  /* 0x00007632484c7816 */ /* 0x000fe2000000004c */
[----:B------:R-:W-:Y:S01]  /*0b70*/  IMAD.U32 R51, R51, 0x10000, RZ ;  /* 0x0001000033337824 */ /* 0x000fe200078e00ff */
[C---:B------:R-:W-:Y:S01]  /*0b80*/  PRMT R73, R74.reuse, 0x7632, R73 ;  /* 0x000076324a497816 */ /* 0x040fe20000000049 */
[----:B------:R-:W-:Y:S01]  /*0b90*/  IMAD.U32 R74, R74, 0x10000, RZ ;  /* 0x000100004a4a7824 */ /* 0x000fe200078e00ff */
[----:B------:R-:W-:-:S02]  /*0ba0*/  PRMT R69, R16, 0x7632, R69 ;  /* 0x0000763210457816 */ /* 0x000fc40000000045 */
[----:B------:R-:W-:Y:S02]  /*0bb0*/  PRMT R64, R18, 0x7632, R64 ;  /* 0x0000763212407816 */ /* 0x000fe40000000040 */
        /* <DEDUP_REMOVED lines=11> */
.L_x_6382:
[----:B0-----:R-:W0:Y:S01]  /*0c70*/  LDC.64 R20, c[0x0][0x230] ;  /* 0x00008c00ff147b82 */ /* 0x001e220000000a00 */
[----:B------:R-:W1:Y:S01]  /*0c80*/  S2R R22, SR_TID.X ;  /* 0x0000000000167919 */ /* 0x000e620000002100 */
[----:B------:R-:W-:Y:S01]  /*0c90*/  PLOP3.LUT P0, PT, PT, PT, UP0, 0x80, 0x0 ;  /* 0x000000000000781c */ /* 0x000fe20003f0f008 */
[----:B------:R-:W-:Y:S01]  /*0ca0*/  IMAD R18, R0, UR10, RZ ;  /* 0x0000000a00127c24 */ /* 0x000fe2000f8e02ff */
[----:B------:R-:W-:Y:S01]  /*0cb0*/  HFMA2.MMA R23, -RZ, RZ, 0, 1.1920928955078125e-07 ;  /* 0x00000002ff177435 */ /* 0x000fe200000001ff */
[----:B------:R-:W-:Y:S01]  /*0cc0*/  PLOP3.LUT P2, PT, PT, PT, UP0, 0x80, 0x0 ;  /* 0x000000000000781c */ /* 0x000fe20003f4f008 */
[----:B------:R-:W-:Y:S02]  /*0cd0*/  @UP0 ULDC.64 UR8, c[0x0][0x270] ;  /* 0x00009c0000080ab9 */ /* 0x000fe40000000a00 */
[----:B------:R-:W2:Y:S01]  /*0ce0*/  LDC.64 R62, c[0x0][0x220] ;  /* 0x00008800ff3e7b82 */ /* 0x000ea20000000a00 */
[----:B------:R-:W-:-:S04]  /*0cf0*/  SHF.R.S32.HI R19, RZ, 0x1f, R18 ;  /* 0x0000001fff137819 */ /* 0x000fc80000011412 */
[----:B------:R-:W-:Y:S02]  /*0d00*/  LEA.HI R52, R19, R18, RZ, 0x3 ;  /* 0x0000001213347211 */ /* 0x000fe400078f18ff */
[----:B------:R-:W-:Y:S01]  /*0d10*/  @P0 IMAD.WIDE R18, R0, R23, UR8 ;  /* 0x0000000800120e25 */ /* 0x000fe2000f8e0217 */
[----:B0-----:R-:W-:-:S04]  /*0d20*/  ISETP.NE.U32.AND P1, PT, R20, RZ, PT ;  /* 0x000000ff1400720c */ /* 0x001fc80003f25070 */
[----:B------:R-:W-:Y:S02]  /*0d30*/  ISETP.NE.AND.EX P1, PT, R21, RZ, PT, P1 ;  /* 0x000000ff1500720c */ /* 0x000fe40003f25310 */
[----:B-1----:R-:W-:-:S04]  /*0d40*/  LOP3.LUT R22, R22, 0x1f, RZ, 0xc0, !PT ;  /* 0x0000001f16167812 */ /* 0x002fc800078ec0ff */
[----:B------:R-:W-:Y:S02]  /*0d50*/  LEA.HI.SX32 R52, R52, R22, 0x1d ;  /* 0x0000001634347211 */ /* 0x000fe400078feaff */
[----:B------:R2:W3:Y:S05]  /*0d60*/  @P2 LDG.E.U16 R22, desc[UR4][R18.64] ;  /* 0x0000000412162981 */ /* 0x0004ea000c1e1500 */
[----:B------:R-:W0:Y:S01]  /*0d70*/  @P1 LDC.64 R16, c[0x0][0x230] ;  /* 0x00008c00ff101b82 */ /* 0x000e220000000a00 */
[----:B--2---:R-:W-:-:S04]  /*0d80*/  IMAD.WIDE.U32 R18, R52, 0x10, R62 ;  /* 0x0000001034127825 */ /* 0x004fc800078e003e */
[----:B0-----:R-:W-:-:S05]  /*0d90*/  @P1 IMAD.WIDE.U32 R16, R52, 0x20, R16 ;  /* 0x0000002034101825 */ /* 0x001fca00078e0010 */
[----:B------:R0:W5:Y:S04]  /*0da0*/  @P1 LDG.E.128 R32, desc[UR4][R16.64] ;  /* 0x0000000410201981 */ /* 0x000168000c1e1d00 */
[----:B------:R0:W5:Y:S04]  /*0db0*/  @P1 LDG.E.128 R28, desc[UR4][R16.64+0x10] ;  /* 0x00001004101c1981 */ /* 0x000168000c1e1d00 */
[----:B------:R-:W5:Y:S01]  /*0dc0*/  LDG.E.128 R16, desc[UR4][R18.64] ;  /* 0x0000000412107981 */ /* 0x000f62000c1e1d00 */
[----:B------:R-:W-:Y:S02]  /*0dd0*/  ISETP.NE.AND P0, PT, R66, 0x1, PT ;  /* 0x000000014200780c */ /* 0x000fe40003f05270 */
[----:B------:R-:W-:Y:S01]  /*0de0*/  PLOP3.LUT P2, PT, PT, PT, UP0, 0x80, 0x0 ;  /* 0x000000000000781c */ /* 0x000fe20003f4f008 */
[----:B------:R-:W-:Y:S01]  /*0df0*/  BSSY B1, `(.L_x_6269) ;  /* 0x000000e000017945 */ /* 0x000fe20003800000 */
[----:B------:R-:W-:-:S02]  /*0e00*/  IMAD.MOV.U32 R54, RZ, RZ, 0x3f800000 ;  /* 0x3f800000ff367424 */ /* 0x000fc400078e00ff */
[----:B------:R-:W-:-:S09]  /*0e10*/  VIADD R25, R66, 0x1 ;  /* 0x0000000142197836 */ /* 0x000fd20000000000 */
[----:B---3--:R-:W-:Y:S01]  /*0e20*/  @P2 SHF.L.U32 R54, R22, 0x10, RZ ;  /* 0x0000001016362819 */ /* 0x008fe200000006ff */
        /* <DEDUP_REMOVED lines=9> */
.L_x_6270:
[----:B------:R-:W-:-:S07]  /*0ec0*/  IMAD.MOV.U32 R42, RZ, RZ, R58 ;  /* 0x000000ffff2a7224 */ /* 0x000fce00078e003a */
.L_x_6271:
[----:B------:R-:W-:Y:S05]  /*0ed0*/  BSYNC B1 ;  /* 0x0000000000017941 */ /* 0x000fea0003800000 */
.L_x_6269:
        /* <DEDUP_REMOVED lines=16> */
.L_x_6275:
[----:B------:R-:W-:Y:S05]  /*0fe0*/  BSYNC B2 ;  /* 0x0000000000027941 */ /* 0x000fea0003800000 */
.L_x_6274:
        /* <DEDUP_REMOVED lines=43> */
.L_x_6273:
[----:B------:R-:W-:Y:S05]  /*12a0*/  BSYNC B1 ;  /* 0x0000000000017941 */ /* 0x000fea0003800000 */
.L_x_6272:
[----:B------:R-:W0:Y:S01]  /*12b0*/  LDC R88, c[0x0][0x298] ;  /* 0x0000a600ff587b82 */ /* 0x000e220000000800 */
[----:B------:R-:W-:Y:S01]  /*12c0*/  I2FP.F32.U32 R22, R42 ;  /* 0x0000002a00167245 */ /* 0x000fe20000201000 */
[----:B------:R-:W-:Y:S01]  /*12d0*/  IMAD.MOV.U32 R87, RZ, RZ, 0x2f800000 ;  /* 0x2f800000ff577424 */ /* 0x000fe200078e00ff */
[----:B-----5:R-:W-:Y:S01]  /*12e0*/  SHF.L.U32 R23, R16, 0x10, RZ ;  /* 0x0000001010177819 */ /* 0x020fe200000006ff */
[----:B------:R-:W-:Y:S01]  /*12f0*/  BSSY B1, `(.L_x_6276) ;  /* 0x000001a000017945 */ /* 0x000fe20003800000 */
[----:B------:R-:W-:Y:S01]  /*1300*/  ISETP.NE.U32.AND P0, PT, R20, RZ, PT ;  /* 0x000000ff1400720c */ /* 0x000fe20003f05070 */
[----:B------:R-:W-:Y:S01]  /*1310*/  FFMA.FTZ R22, R22, R87, 1.1641532182693481445e-10 ;  /* 0x2f00000016167423 */ /* 0x000fe20000010057 */
[----:B------:R-:W-:Y:S01]  /*1320*/  PRMT R16, R16, 0x7632, R16 ;  /* 0x0000763210107816 */ /* 0x000fe20000000010 */
[----:B------:R-:W1:Y:S01]  /*1330*/  LDC R89, c[0x0][0x294] ;  /* 0x0000a500ff597b82 */ /* 0x000e620000000800 */
[----:B------:R-:W-:Y:S01]  /*1340*/  FMUL.FTZ R23, R23, R54 ;  /* 0x0000003617177220 */ /* 0x000fe20000410000 */
[----:B------:R-:W-:Y:S01]  /*1350*/  ISETP.NE.AND.EX P0, PT, R21, RZ, PT, P0 ;  /* 0x000000ff1500720c */ /* 0x000fe20003f05300 */
[----:B------:R-:W-:Y:S01]  /*1360*/  IMAD.U32 R21, R36, 0x10000, RZ ;  /* 0x0001000024157824 */ /* 0x000fe200078e00ff */
[----:B------:R-:W-:Y:S01]  /*1370*/  IADD3 R26, R25, 0x1, RZ ;  /* 0x00000001191a7810 */ /* 0x000fe20007ffe0ff */
[----:B0-----:R-:W-:Y:S01]  /*1380*/  FMUL.FTZ R20, R23, R88 ;  /* 0x0000005817147220 */ /* 0x001fe20000410000 */
        /* <DEDUP_REMOVED lines=15> */
.L_x_6277:
[----:B------:R-:W-:-:S07]  /*1480*/  MOV R22, R58 ;  /* 0x0000003a00167202 */ /* 0x000fce0000000f00 */
.L_x_6278:
[----:B------:R-:W-:Y:S05]  /*1490*/  BSYNC B1 ;  /* 0x0000000000017941 */ /* 0x000fea0003800000 */
.L_x_6276:
        /* <DEDUP_REMOVED lines=16> */
.L_x_6282:
[----:B------:R-:W-:Y:S05]  /*15a0*/  BSYNC B2 ;  /* 0x0000000000027941 */ /* 0x000fea0003800000 */
.L_x_6281:
        /* <DEDUP_REMOVED lines=43> */
.L_x_6280:
[----:B------:R-:W-:Y:S05]  /*1860*/  BSYNC B1 ;  /* 0x0000000000017941 */ /* 0x000fea0003800000 */
.L_x_6279:
[----:B------:R-:W-:Y:S01]  /*1870*/  I2FP.F32.U32 R20, R22 ;  /* 0x0000001600147245 */ /* 0x000fe20000201000 */
[----:B------:R-:W-:Y:S01]  /*1880*/  BSSY B1, `(.L_x_6283) ;  /* 0x0000018000017945 */ /* 0x000fe20003800000 */
[----:B------:R-:W-:Y:S02]  /*1890*/  SHF.L.U32 R21, R16, 0x10, RZ ;  /* 0x0000001010157819 */ /* 0x000fe400000006ff */
[----:B------:R-:W-:Y:S01]  /*18a0*/  PRMT R16, R36, 0x7632, R16 ;  /* 0x0000763224107816 */ /* 0x000fe20000000010 */
[----:B------:R-:W-:Y:S01]  /*18b0*/  FFMA.FTZ R20, R20, R87, 1.1641532182693481445e-10 ;  /* 0x2f00000014147423 */ /* 0x000fe20000010057 */
[----:B------:R-:W-:Y:S01]  /*18c0*/  IADD3 R27, R26, 0x1, RZ ;  /* 0x000000011a1b7810 */ /* 0x000fe20007ffe0ff */
[----:B------:R-:W-:-:S03]  /*18d0*/  FMUL.FTZ R21, R21, R54 ;  /* 0x0000003615157220 */ /* 0x000fc60000410000 */
[----:B------:R-:W-:Y:S01]  /*18e0*/  FSETP.GTU.FTZ.AND P2, PT, R20, R89, PT ;  /* 0x000000591400720b */ /* 0x000fe20003f5c000 */
[----:B------:R-:W-:Y:S01]  /*18f0*/  FMUL.FTZ R21, R21, R88 ;  /* 0x0000005815157220 */ /* 0x000fe20000410000 */
[----:B------:R-:W-:Y:S02]  /*1900*/  IMAD.U32 R20, R16, 0x10000, RZ ;  /* 0x0001000010147824 */ /* 0x000fe400078e00ff */
        /* <DEDUP_REMOVED lines=14> */
.L_x_6284:
[----:B------:R-:W-:-:S07]  /*19f0*/  MOV R22, R58 ;  /* 0x0000003a00167202 */ /* 0x000fce0000000f00 */
.L_x_6285:
[----:B------:R-:W-:Y:S05]  /*1a00*/  BSYNC B1 ;  /* 0x0000000000017941 */ /* 0x000fea0003800000 */
.L_x_6283:
        /* <DEDUP_REMOVED lines=16> */
.L_x_6289:
[----:B------:R-:W-:Y:S05]  /*1b10*/  BSYNC B2 ;  /* 0x0000000000027941 */ /* 0x000fea0003800000 */
.L_x_6288:
        /* <DEDUP_REMOVED lines=43> */
.L_x_6287:
[----:B------:R-:W-:Y:S05]  /*1dd0*/  BSYNC B1 ;  /* 0x0000000000017941 */ /* 0x000fea0003800000 */
.L_x_6286:
[----:B------:R-:W-:Y:S01]  /*1de0*/  I2FP.F32.U32 R20, R22 ;  /* 0x0000001600147245 */ /* 0x000fe20000201000 */
[----:B------:R-:W-:Y:S01]  /*1df0*/  IMAD.U32 R26, R37, 0x10000, RZ ;  /* 0x00010000251a7824 */ /* 0x000fe200078e00ff */
[C---:B------:R-:W-:Y:S01]  /*1e00*/  SHF.L.U32 R21, R17.reuse, 0x10, RZ ;  /* 0x0000001011157819 */ /* 0x040fe200000006ff */
[----:B------:R-:W-:Y:S01]  /*1e10*/  BSSY B1, `(.L_x_6290) ;  /* 0x0000016000017945 */ /* 0x000fe20003800000 */
[----:B------:R-:W-:Y:S01]  /*1e20*/  PRMT R17, R17, 0x7632, R17 ;  /* 0x0000763211117816 */ /* 0x000fe20000000011 */
[----:B------:R-:W-:Y:S01]  /*1e30*/  FFMA.FTZ R20, R20, R87, 1.1641532182693481445e-10 ;  /* 0x2f00000014147423 */ /* 0x000fe20000010057 */
[----:B------:R-:W-:Y:S01]  /*1e40*/  IADD3 R41, R27, 0x1, RZ ;  /* 0x000000011b297810 */ /* 0x000fe20007ffe0ff */
[----:B------:R-:W-:-:S03]  /*1e50*/  FMUL.FTZ R21, R21, R54 ;  /* 0x0000003615157220 */ /* 0x000fc60000410000 */
[----:B------:R-:W-:Y:S01]  /*1e60*/  FSETP.GTU.FTZ.AND P2, PT, R20, R89, PT ;  /* 0x000000591400720b */ /* 0x000fe20003f5c000 */
[----:B------:R-:W-:-:S03]  /*1e70*/  FMUL.FTZ R21, R21, R88 ;  /* 0x0000005815157220 */ /* 0x000fc60000410000 */
        /* <DEDUP_REMOVED lines=14> */
.L_x_6291:
[----:B------:R-:W-:-:S07]  /*1f60*/  MOV R22, R58 ;  /* 0x0000003a00167202 */ /* 0x000fce0000000f00 */
.L_x_6292:
[----:B------:R-:W-:Y:S05]  /*1f70*/  BSYNC B1 ;  /* 0x0000000000017941 */ /* 0x000fea0003800000 */
.L_x_6290:
        /* <DEDUP_REMOVED lines=16> */
.L_x_6296:
[----:B------:R-:W-:Y:S05]  /*2080*/  BSYNC B2 ;  /* 0x0000000000027941 */ /* 0x000fea0003800000 */
.L_x_6295:
        /* <DEDUP_REMOVED lines=43> */
.L_x_6294:
[----:B------:R-:W-:Y:S05]  /*2340*/  BSYNC B1 ;  /* 0x0000000000017941 */ /* 0x000fea0003800000 */
.L_x_6293:
        /* <DEDUP_REMOVED lines=9> */
[----:B------:R-:W-:Y:S01]  /*23e0*/  IMAD.U32 R20, R21, 0x10000, RZ ;  /* 0x0001000015147824 */ /* 0x000fe200078e00ff */
[----:B------:R-:W-:-:S03]  /*23f0*/  IADD3 R21, R41, 0x1, RZ ;  /* 0x0000000129157810 */ /* 0x000fc60007ffe0ff */
        /* <DEDUP_REMOVED lines=12> */
.L_x_6298:
[----:B------:R-:W-:-:S07]  /*24c0*/  MOV R17, R58 ;  /* 0x0000003a00117202 */ /* 0x000fce0000000f00 */
.L_x_6299:
[----:B------:R-:W-:Y:S05]  /*24d0*/  BSYNC B1 ;  /* 0x0000000000017941 */ /* 0x000fea0003800000 */
.L_x_6297:
        /* <DEDUP_REMOVED lines=16> */
.L_x_6303:
[----:B------:R-:W-:Y:S05]  /*25e0*/  BSYNC B2 ;  /* 0x0000000000027941 */ /* 0x000fea0003800000 */
.L_x_6302:
        /* <DEDUP_REMOVED lines=43> */
.L_x_6301:
[----:B------:R-:W-:Y:S05]  /*28a0*/  BSYNC B1 ;  /* 0x0000000000017941 */ /* 0x000fea0003800000 */
.L_x_6300:
        /* <DEDUP_REMOVED lines=9> */
[----:B------:R-:W-:Y:S01]  /*2940*/  FMUL.FTZ R17, R17, R88 ;  /* 0x0000005811117220 */ /* 0x000fe20000410000 */
[----:B------:R-:W-:-:S04]  /*2950*/  IMAD.U32 R20, R38, 0x10000, RZ ;  /* 0x0001000026147824 */ /* 0x000fc800078e00ff */
        /* <DEDUP_REMOVED lines=12> */
.L_x_6305:
[----:B------:R-:W-:-:S07]  /*2a20*/  MOV R17, R58 ;  /* 0x0000003a00117202 */ /* 0x000fce0000000f00 */
.L_x_6306:
[----:B------:R-:W-:Y:S05]  /*2a30*/  BSYNC B1 ;  /* 0x0000000000017941 */ /* 0x000fea0003800000 */
.L_x_6304:
        /* <DEDUP_REMOVED lines=16> */
.L_x_6310:
[----:B------:R-:W-:Y:S05]  /*2b40*/  BSYNC B2 ;  /* 0x0000000000027941 */ /* 0x000fea0003800000 */
.L_x_6309:
        /* <DEDUP_REMOVED lines=43> */
.L_x_6308:
[----:B------:R-:W-:Y:S05]  /*2e00*/  BSYNC B1 ;  /* 0x0000000000017941 */ /* 0x000fea0003800000 */
.L_x_6307:
        /* <DEDUP_REMOVED lines=23> */
.L_x_6312:
[----:B------:R-:W-:-:S07]  /*2f80*/  MOV R17, R58 ;  /* 0x0000003a00117202 */ /* 0x000fce0000000f00 */
.L_x_6313:
[----:B------:R-:W-:Y:S05]  /*2f90*/  BSYNC B1 ;  /* 0x0000000000017941 */ /* 0x000fea0003800000 */
.L_x_6311:
        /* <DEDUP_REMOVED lines=16> */
.L_x_6317:
[----:B------:R-:W-:Y:S05]  /*30a0*/  BSYNC B2 ;  /* 0x0000000000027941 */ /* 0x000fea0003800000 */
.L_x_6316:
        /* <DEDUP_REMOVED lines=43> */
.L_x_6315:
[----:B------:R-:W-:Y:S05]  /*3360*/  BSYNC B1 ;  /* 0x0000000000017941 */ /* 0x000fea0003800000 */
.L_x_6314:
[----:B------:R-:W-:Y:S01]  /*3370*/  I2FP.F32.U32 R18, R17 ;  /* 0x0000001100127245 */ /* 0x000fe20000201000 */
[----:B------:R-:W-:Y:S01]  /*3380*/  IMAD.U32 R22, R39, 0x10000, RZ ;  /* 0x0001000027167824 */ /* 0x000fe200078e00ff */
[C---:B------:R-:W-:Y:S01]  /*3390*/  SHF.L.U32 R17, R19.reuse, 0x10, RZ ;  /* 0x0000001013117819 */ /* 0x040fe200000006ff */
[----:B------:R-:W-:Y:S01]  /*33a0*/  BSSY B1, `(.L_x_6318) ;  /* 0x0000015000017945 */ /* 0x000fe20003800000 */
[----:B------:R-:W-:Y:S01]  /*33b0*/  ISETP.NE.AND P6, PT, R42, 0x1, PT ;  /* 0x000000012a00780c */ /* 0x000fe20003fc5270 */
[----:B------:R-:W-:Y:S01]  /*33c0*/  FFMA.FTZ R18, R18, R87, 1.1641532182693481445e-10 ;  /* 0x2f00000012127423 */ /* 0x000fe20000010057 */
[----:B------:R-:W-:Y:S01]  /*33d0*/  PRMT R19, R19, 0x7632, R19 ;  /* 0x0000763213137816 */ /* 0x000fe20000000013 */
[----:B------:R-:W-:Y:S01]  /*33e0*/  FMUL.FTZ R17, R17, R54 ;  /* 0x0000003611117220 */ /* 0x000fe20000410000 */
[----:B------:R-:W-:Y:S02]  /*33f0*/  IADD3 R55, R42, 0x1, RZ ;  /* 0x000000012a377810 */ /* 0x000fe40007ffe0ff */
[----:B------:R-:W-:Y:S01]  /*3400*/  FSETP.GTU.FTZ.AND P5, PT, R18, R89, PT ;  /* 0x000000591200720b */ /* 0x000fe20003fbc000 */
[----:B------:R-:W-:-:S05]  /*3410*/  FMUL.FTZ R17, R17, R88 ;  /* 0x0000005811117220 */ /* 0x000fca0000410000 */
        /* <DEDUP_REMOVED lines=12> */
.L_x_6319:
[----:B------:R-:W-:-:S07]  /*34e0*/  MOV R17, R58 ;  /* 0x0000003a00117202 */ /* 0x000fce0000000f00 */
.L_x_6320:
[----:B------:R-:W-:Y:S05]  /*34f0*/  BSYNC B1 ;  /* 0x0000000000017941 */ /* 0x000fea0003800000 */
.L_x_6318:
        /* <DEDUP_REMOVED lines=18> */
.L_x_6324:
[----:B------:R-:W-:Y:S05]  /*3620*/  BSYNC B2 ;  /* 0x0000000000027941 */ /* 0x000fea0003800000 */
.L_x_6323:
        /* <DEDUP_REMOVED lines=43> */
.L_x_6322:
[----:B------:R-:W-:Y:S05]  /*38e0*/  BSYNC B1 ;  /* 0x0000000000017941 */ /* 0x000fea0003800000 */
.L_x_6321:
[----:B------:R-:W-:Y:S01]  /*38f0*/  SEL R41, RZ, 0x10000, P5 ;  /* 0x00010000ff297807 */ /* 0x000fe20002800000 */
[----:B------:R-:W0:Y:S01]  /*3900*/  LDC.64 R90, c[0x0][0x238] ;  /* 0x00008e00ff5a7b82 */ /* 0x000e220000000a00 */
[----:B------:R-:W-:Y:S02]  /*3910*/  ISETP.NE.AND P5, PT, R16, RZ, PT ;  /* 0x000000ff1000720c */ /* 0x000fe40003fa5270 */
[----:B------:R-:W-:Y:S02]  /*3920*/  I2FP.F32.U32 R16, R17 ;  /* 0x0000001100107245 */ /* 0x000fe40000201000 */
[----:B------:R-:W-:Y:S02]  /*3930*/  ISETP.NE.AND P6, PT, R23, RZ, PT ;  /* 0x000000ff1700720c */ /* 0x000fe40003fc5270 */
[----:B------:R-:W-:Y:S01]  /*3940*/  SEL R23, RZ, 0x1, P3 ;  /* 0x00000001ff177807 */ /* 0x000fe20001800000 */
[----:B------:R-:W-:Y:S01]  /*3950*/  FFMA.FTZ R16, R16, R87, 1.1641532182693481445e-10 ;  /* 0x2f00000010107423 */ /* 0x000fe20000010057 */
[----:B------:R-:W-:Y:S01]  /*3960*/  SEL R18, RZ, 0x100, P4 ;  /* 0x00000100ff127807 */ /* 0x000fe20002000000 */
[----:B------:R-:W1:Y:S01]  /*3970*/  LDC.64 R92, c[0x0][0x240] ;  /* 0x00009000ff5c7b82 */ /* 0x000e620000000a00 */
[----:B------:R-:W-:-:S02]  /*3980*/  ISETP.NE.AND P4, PT, R40, RZ, PT ;  /* 0x000000ff2800720c */ /* 0x000fc40003f85270 */
[----:B------:R-:W-:Y:S02]  /*3990*/  FSETP.GTU.FTZ.AND P3, PT, R16, R89, PT ;  /* 0x000000591000720b */ /* 0x000fe40003f7c000 */
[----:B------:R-:W-:Y:S02]  /*39a0*/  SEL R16, RZ, 0x1, P2 ;  /* 0x00000001ff107807 */ /* 0x000fe40001000000 */
[----:B------:R-:W-:Y:S02]  /*39b0*/  SEL R17, RZ, 0x1000000, P3 ;  /* 0x01000000ff117807 */ /* 0x000fe40001800000 */
[----:B------:R-:W-:Y:S02]  /*39c0*/  SEL R40, RZ, 0x1, P4 ;  /* 0x00000001ff287807 */ /* 0x000fe40002000000 */
[----:B------:R-:W-:Y:S02]  /*39d0*/  SEL R42, RZ, 0x1, P5 ;  /* 0x00000001ff2a7807 */ /* 0x000fe40002800000 */
[----:B------:R-:W-:-:S02]  /*39e0*/  SHF.L.U32 R19, R19, 0x10, RZ ;  /* 0x0000001013137819 */ /* 0x000fc400000006ff */
[----:B------:R-:W-:Y:S01]  /*39f0*/  LOP3.LUT R18, R18, R17, R41, 0xfe, !PT ;  /* 0x0000001112127212 */ /* 0x000fe200078efe29 */
[----:B------:R-:W-:Y:S01]  /*3a00*/  IMAD.WIDE.U32 R16, R16, 0x1000000, RZ ;  /* 0x0100000010107825 */ /* 0x000fe200078e00ff */
[----:B------:R-:W-:-:S03]  /*3a10*/  IADD3 R53, R52, 0x20, RZ ;  /* 0x0000002034357810 */ /* 0x000fc60007ffe0ff */
[----:B------:R-:W-:Y:S01]  /*3a20*/  FMUL.FTZ R19, R19, R54 ;  /* 0x0000003613137220 */ /* 0x000fe20000410000 */
[----:B------:R-:W-:Y:S01]  /*3a30*/  IMAD.WIDE.U32 R40, R40, 0x10000, RZ ;  /* 0x0001000028287825 */ /* 0x000fe200078e00ff */
[----:B------:R-:W-:-:S03]  /*3a40*/  LOP3.LUT R17, R17, R18, R23, 0xfe, !PT ;  /* 0x0000001211117212 */ /* 0x000fc600078efe17 */
[----:B------:R-:W-:Y:S01]  /*3a50*/  FMUL.FTZ R19, R19, R88 ;  /* 0x0000005813137220 */ /* 0x000fe20000410000 */
[----:B------:R-:W-:-:S04]  /*3a60*/  IMAD.WIDE.U32 R42, R42, 0x100, RZ ;  /* 0x000001002a2a7825 */ /* 0x000fc800078e00ff */
[----:B------:R-:W-:Y:S02]  /*3a70*/  FSEL R19, R19, RZ, !P3 ;  /* 0x000000ff13137208 */ /* 0x000fe40005800000 */
[----:B------:R-:W-:Y:S02]  /*3a80*/  LOP3.LUT R18, R42, R16, R40, 0xfe, !PT ;  /* 0x000000102a127212 */ /* 0x000fe400078efe28 */
[----:B------:R-:W-:Y:S02]  /*3a90*/  PRMT R16, R39, 0x7632, R16 ;  /* 0x0000763227107816 */ /* 0x000fe40000000010 */
[----:B------:R-:W-:-:S03]  /*3aa0*/  LOP3.LUT R41, R43, R17, R41, 0xfe, !PT ;  /* 0x000000112b297212 */ /* 0x000fc600078efe29 */
[----:B------:R-:W-:-:S04]  /*3ab0*/  IMAD.U32 R16, R16, 0x10000, RZ ;  /* 0x0001000010107824 */ /* 0x000fc800078e00ff */
[----:B------:R-:W-:Y:S01]  /*3ac0*/  FMUL.FTZ R23, R19, R16 ;  /* 0x0000001013177220 */ /* 0x000fe20000410000 */
[----:B------:R-:W-:Y:S01]  /*3ad0*/  SEL R19, RZ, 0x1, P6 ;  /* 0x00000001ff137807 */ /* 0x000fe20003000000 */
[----:B0-----:R-:W-:-:S04]  /*3ae0*/  IMAD.WIDE.U32 R16, R52, 0x20, R90 ;  /* 0x0000002034107825 */ /* 0x001fc800078e005a */
[----:B------:R-:W-:Y:S01]  /*3af0*/  @P0 FADD.FTZ R23, R31, R23 ;  /* 0x000000171f170221 */ /* 0x000fe20000010000 */
[----:B------:R-:W-:Y:S01]  /*3b00*/  LOP3.LUT R40, R18, R19, RZ, 0xfc, !PT ;  /* 0x0000001312287212 */ /* 0x000fe200078efcff */
[----:B-1----:R-:W-:Y:S01]  /*3b10*/  IMAD.WIDE.U32 R18, R52, 0x8, R92 ;  /* 0x0000000834127825 */ /* 0x002fe200078e005c */
[----:B------:R-:W-:Y:S04]  /*3b20*/  STG.E.128 desc[UR4][R16.64], R24 ;  /* 0x0000001810007986 */ /* 0x000fe8000c101d04 */
[----:B------:R-:W-:Y:S04]  /*3b30*/  STG.E.128 desc[UR4][R16.64+0x10], R20 ;  /* 0x0000101410007986 */ /* 0x000fe8000c101d04 */
[----:B------:R0:W-:Y:S02]  /*3b40*/  STG.E.64 desc[UR4][R18.64], R40 ;  /* 0x0000002812007986 */ /* 0x0001e4000c101b04 */
[C---:B0-----:R-:W-:Y:S01]  /*3b50*/  IMAD.WIDE.U32 R40, R53.reuse, 0x10, R62 ;  /* 0x0000001035287825 */ /* 0x041fe200078e003e */
[----:B------:R-:W0:Y:S05]  /*3b60*/  @P1 LDC.64 R16, c[0x0][0x230] ;  /* 0x00008c00ff101b82 */ /* 0x000e2a0000000a00 */
[----:B------:R-:W5:Y:S01]  /*3b70*/  LDG.E.128 R40, desc[UR4][R40.64] ;  /* 0x0000000428287981 */ /* 0x000f62000c1e1d00 */
[----:B------:R-:W-:Y:S01]  /*3b80*/  BSSY B1, `(.L_x_6325) ;  /* 0x0000010000017945 */ /* 0x000fe20003800000 */
[----:B0-----:R-:W-:-:S05]  /*3b90*/  @P1 IMAD.WIDE.U32 R16, R53, 0x20, R16 ;  /* 0x0000002035101825 */ /* 0x001fca00078e0010 */
[----:B------:R0:W5:Y:S04]  /*3ba0*/  @P1 LDG.E.128 R32, desc[UR4][R16.64] ;  /* 0x0000000410201981 */ /* 0x000168000c1e1d00 */
[----:B------:R0:W5:Y:S01]  /*3bb0*/  @P1 LDG.E.128 R28, desc[UR4][R16.64+0x10] ;  /* 0x00001004101c1981 */ /* 0x000162000c1e1d00 */
[C---:B------:R-:W-:Y:S01]  /*3bc0*/  ISETP.NE.AND P1, PT, R55.reuse, 0x1, PT ;  /* 0x000000013700780c */ /* 0x040fe20003f25270 */
[----:B------:R-:W-:-:S12]  /*3bd0*/  VIADD R56, R55, 0x1 ;  /* 0x0000000137387836 */ /* 0x000fd80000000000 */
        /* <DEDUP_REMOVED lines=9> */
.L_x_6326:
[----:B------:R-:W-:-:S07]  /*3c70*/  IMAD.MOV.U32 R18, RZ, RZ, R58 ;  /* 0x000000ffff127224 */ /* 0x000fce00078e003a */
.L_x_6327:
[----:B------:R-:W-:Y:S05]  /*3c80*/  BSYNC B1 ;  /* 0x0000000000017941 */ /* 0x000fea0003800000 */
.L_x_6325:
        /* <DEDUP_REMOVED lines=16> */
.L_x_6331:
[----:B------:R-:W-:Y:S05]  /*3d90*/  BSYNC B2 ;  /* 0x0000000000027941 */ /* 0x000fea0003800000 */
.L_x_6330:
        /* <DEDUP_REMOVED lines=41> */
[----:B------:R-:W-:Y:S01]  /*4030*/  IMAD.MOV.U32 R61, RZ, RZ, R16 ;  /* 0x000000ffff3d7224 */ /* 0x000fe200078e0010 */
[----:B------:R-:W-:-:S07]  /*4040*/  LOP3.LUT R60, R17, UR31, R60, 0x96, !PT ;  /* 0x0000001f113c7c12 */ /* 0x000fce000f8e963c */
.L_x_6329:
[----:B------:R-:W-:Y:S05]  /*4050*/  BSYNC B1 ;  /* 0x0000000000017941 */ /* 0x000fea0003800000 */
.L_x_6328:
[----:B------:R-:W-:Y:S01]  /*4060*/  I2FP.F32.U32 R16, R18 ;  /* 0x0000001200107245 */ /* 0x000fe20000201000 */
[C---:B-----5:R-:W-:Y:S01]  /*4070*/  IMAD.U32 R17, R40.reuse, 0x10000, RZ ;  /* 0x0001000028117824 */ /* 0x060fe200078e00ff */
[----:B------:R-:W-:Y:S01]  /*4080*/  BSSY B1, `(.L_x_6332) ;  /* 0x0000016000017945 */ /* 0x000fe20003800000 */
[----:B------:R-:W-:Y:S02]  /*4090*/  PRMT R40, R40, 0x7632, R40 ;  /* 0x0000763228287816 */ /* 0x000fe40000000028 */
[----:B------:R-:W-:Y:S01]  /*40a0*/  FFMA.FTZ R16, R16, R87, 1.1641532182693481445e-10 ;  /* 0x2f00000010107423 */ /* 0x000fe20000010057 */
[----:B------:R-:W-:Y:S01]  /*40b0*/  FMUL.FTZ R17, R17, R54 ;  /* 0x0000003611117220 */ /* 0x000fe20000410000 */
[----:B------:R-:W-:-:S03]  /*40c0*/  IADD3 R18, R56, 0x1, RZ ;  /* 0x0000000138127810 */ /* 0x000fc60007ffe0ff */
        /* <DEDUP_REMOVED lines=16> */
.L_x_6333:
[----:B------:R-:W-:-:S07]  /*41d0*/  MOV R17, R58 ;  /* 0x0000003a00117202 */ /* 0x000fce0000000f00 */
.L_x_6334:
[----:B------:R-:W-:Y:S05]  /*41e0*/  BSYNC B1 ;  /* 0x0000000000017941 */ /* 0x000fea0003800000 */
.L_x_6332:
        /* <DEDUP_REMOVED lines=16> */
.L_x_6338:
[----:B------:R-:W-:Y:S05]  /*42f0*/  BSYNC B2 ;  /* 0x0000000000027941 */ /* 0x000fea0003800000 */
.L_x_6337:
        /* <DEDUP_REMOVED lines=39> */
[----:B------:R-:W-:-:S03]  /*4570*/  IMAD.WIDE.U32 R18, R18, -0x2daee0ad, RZ ;  /* 0xd2511f5312127825 */ /* 0x000fc600078e00ff */
[----:B------:R-:W-:Y:S01]  /*4580*/  MOV R61, R18 ;  /* 0x00000012003d7202 */ /* 0x000fe20000000f00 */
[----:B------:R-:W-:Y:S01]  /*4590*/  IMAD.MOV.U32 R18, RZ, RZ, RZ ;  /* 0x000000ffff127224 */ /* 0x000fe200078e00ff */
[----:B------:R-:W-:-:S07]  /*45a0*/  LOP3.LUT R60, R19, UR31, R60, 0x96, !PT ;  /* 0x0000001f133c7c12 */ /* 0x000fce000f8e963c */
.L_x_6336:
[----:B------:R-:W-:Y:S05]  /*45b0*/  BSYNC B1 ;  /* 0x0000000000017941 */ /* 0x000fea0003800000 */
.L_x_6335:
[----:B------:R-:W-:Y:S01]  /*45c0*/  I2FP.F32.U32 R56, R17 ;  /* 0x0000001100387245 */ /* 0x000fe20000201000 */
[----:B------:R-:W-:Y:S01]  /*45d0*/  BSSY B1, `(.L_x_6339) ;  /* 0x0000016000017945 */ /* 0x000fe20003800000 */
[----:B------:R-:W-:Y:S01]  /*45e0*/  SHF.L.U32 R17, R40, 0x10, RZ ;  /* 0x0000001028117819 */ /* 0x000fe200000006ff */
[----:B------:R-:W-:Y:S02]  /*45f0*/  VIADD R57, R18, 0x1 ;  /* 0x0000000112397836 */ /* 0x000fe40000000000 */
[----:B------:R-:W-:Y:S02]  /*4600*/  FFMA.FTZ R56, R56, R87, 1.1641532182693481445e-10 ;  /* 0x2f00000038387423 */ /* 0x000fe40000010057 */
        /* <DEDUP_REMOVED lines=17> */
.L_x_6340:
[----:B------:R-:W-:-:S07]  /*4720*/  IMAD.MOV.U32 R40, RZ, RZ, R58 ;  /* 0x000000ffff287224 */ /* 0x000fce00078e003a */
.L_x_6341:
[----:B------:R-:W-:Y:S05]  /*4730*/  BSYNC B1 ;  /* 0x0000000000017941 */ /* 0x000fea0003800000 */
.L_x_6339:
        /* <DEDUP_REMOVED lines=16> */
.L_x_6345:
[----:B------:R-:W-:Y:S05]  /*4840*/  BSYNC B2 ;  /* 0x0000000000027941 */ /* 0x000fea0003800000 */
.L_x_6344:
        /* <DEDUP_REMOVED lines=8> */
[----:B------:R-:W-:Y:S01]  /*48d0*/  IMAD.WIDE.U32 R60, R57, -0x2daee0ad, RZ ;  /* 0xd2511f53393c7825 */ /* 0x000fe200078e00ff */
[----:B------:R-:W-:Y:S02]  /*48e0*/  HFMA2.MMA R57, -RZ, RZ, 0, 0 ;  /* 0x00000000ff397435 */ /* 0x000fe400000001ff */
        /* <DEDUP_REMOVED lines=32> */
[----:B------:R-:W-:-:S07]  /*4af0*/  LOP3.LUT R59, R59, UR30, R62, 0x96, !PT ;  /* 0x0000001e3b3b7c12 */ /* 0x000fce000f8e963e */
.L_x_6343:
[----:B------:R-:W-:Y:S05]  /*4b00*/  BSYNC B1 ;  /* 0x0000000000017941 */ /* 0x000fea0003800000 */
.L_x_6342:
        /* <DEDUP_REMOVED lines=22> */
.L_x_6347:
[----:B------:R-:W-:-:S07]  /*4c70*/  MOV R19, R58 ;  /* 0x0000003a00137202 */ /* 0x000fce0000000f00 */
.L_x_6348:
[----:B------:R-:W-:Y:S05]  /*4c80*/  BSYNC B1 ;  /* 0x0000000000017941 */ /* 0x000fea0003800000 */
.L_x_6346:
        /* <DEDUP_REMOVED lines=16> */
.L_x_6352:
[----:B------:R-:W-:Y:S05]  /*4d90*/  BSYNC B2 ;  /* 0x0000000000027941 */ /* 0x000fea0003800000 */
.L_x_6351:
        /* <DEDUP_REMOVED lines=42> */
[----:B------:R-:W-:Y:S01]  /*5040*/  LOP3.LUT R59, R63, UR30, R58, 0x96, !PT ;  /* 0x0000001e3f3b7c12 */ /* 0x000fe2000f8e963a */
[----:B------:R-:W-:-:S07]  /*5050*/  IMAD.MOV.U32 R58, RZ, RZ, R62 ;  /* 0x000000ffff3a7224 */ /* 0x000fce00078e003e */
.L_x_6350:
[----:B------:R-:W-:Y:S05]  /*5060*/  BSYNC B1 ;  /* 0x0000000000017941 */ /* 0x000fea0003800000 */
.L_x_6349:
        /* <DEDUP_REMOVED lines=21> */
.L_x_6354:
[----:B------:R-:W-:-:S07]  /*51c0*/  MOV R57, R58 ;  /* 0x0000003a00397202 */ /* 0x000fce0000000f00 */
.L_x_6355:
[----:B------:R-:W-:Y:S05]  /*51d0*/  BSYNC B1 ;  /* 0x0000000000017941 */ /* 0x000fea0003800000 */
.L_x_6353:
        /* <DEDUP_REMOVED lines=16> */
.L_x_6359:
[----:B------:R-:W-:Y:S05]  /*52e0*/  BSYNC B2 ;  /* 0x0000000000027941 */ /* 0x000fea0003800000 */
.L_x_6358:
        /* <DEDUP_REMOVED lines=41> */
[----:B------:R-:W-:Y:S01]  /*5580*/  IMAD.MOV.U32 R62, RZ, RZ, RZ ;  /* 0x000000ffff3e7224 */ /* 0x000fe200078e00ff */
[----:B------:R-:W-:-:S07]  /*5590*/  LOP3.LUT R59, R59, UR30, R40, 0x96, !PT ;  /* 0x0000001e3b3b7c12 */ /* 0x000fce000f8e9628 */
.L_x_6357:
[----:B------:R-:W-:Y:S05]  /*55a0*/  BSYNC B1 ;  /* 0x0000000000017941 */ /* 0x000fea0003800000 */
.L_x_6356:
        /* <DEDUP_REMOVED lines=22> */
.L_x_6361:
[----:B------:R-:W-:-:S07]  /*5710*/  IMAD.MOV.U32 R41, RZ, RZ, R58 ;  /* 0x000000ffff297224 */ /* 0x000fce00078e003a */
.L_x_6362:
[----:B------:R-:W-:Y:S05]  /*5720*/  BSYNC B1 ;  /* 0x0000000000017941 */ /* 0x000fea0003800000 */
.L_x_6360:
        /* <DEDUP_REMOVED lines=16> */
.L_x_6366:
[----:B------:R-:W-:Y:S05]  /*5830*/  BSYNC B2 ;  /* 0x0000000000027941 */ /* 0x000fea0003800000 */
.L_x_6365:
        /* <DEDUP_REMOVED lines=43> */
.L_x_6364:
[----:B------:R-:W-:Y:S05]  /*5af0*/  BSYNC B1 ;  /* 0x0000000000017941 */ /* 0x000fea0003800000 */
.L_x_6363:
        /* <DEDUP_REMOVED lines=21> */
.L_x_6368:
[----:B------:R-:W-:-:S07]  /*5c50*/  MOV R42, R58 ;  /* 0x0000003a002a7202 */ /* 0x000fce0000000f00 */
.L_x_6369:
[----:B------:R-:W-:Y:S05]  /*5c60*/  BSYNC B1 ;  /* 0x0000000000017941 */ /* 0x000fea0003800000 */
.L_x_6367:
        /* <DEDUP_REMOVED lines=16> */
.L_x_6373:
[----:B------:R-:W-:Y:S05]  /*5d70*/  BSYNC B2 ;  /* 0x0000000000027941 */ /* 0x000fea0003800000 */
.L_x_6372:
        /* <DEDUP_REMOVED lines=42> */
[----:B------:R-:W-:Y:S01]  /*6020*/  MOV R58, R62 ;  /* 0x0000003e003a7202 */ /* 0x000fe20000000f00 */
[----:B------:R-:W-:-:S07]  /*6030*/  IMAD.MOV.U32 R62, RZ, RZ, RZ ;  /* 0x000000ffff3e7224 */ /* 0x000fce00078e00ff */
.L_x_6371:
[----:B------:R-:W-:Y:S05]  /*6040*/  BSYNC B1 ;  /* 0x0000000000017941 */ /* 0x000fea0003800000 */
.L_x_6370:
        /* <DEDUP_REMOVED lines=22> */
.L_x_6375:
[----:B------:R-:W-:-:S07]  /*61b0*/  IMAD.MOV.U32 R57, RZ, RZ, R58 ;  /* 0x000000ffff397224 */ /* 0x000fce00078e003a */
.L_x_6376:
[----:B------:R-:W-:Y:S05]  /*61c0*/  BSYNC B1 ;  /* 0x0000000000017941 */ /* 0x000fea0003800000 */
.L_x_6374:
        /* <DEDUP_REMOVED lines=18> */
.L_x_6380:
[----:B------:R-:W-:Y:S05]  /*62f0*/  BSYNC B2 ;  /* 0x0000000000027941 */ /* 0x000fea0003800000 */
.L_x_6379:
        /* <DEDUP_REMOVED lines=43> */
.L_x_6378:
[----:B------:R-:W-:Y:S05]  /*65b0*/  BSYNC B1 ;  /* 0x0000000000017941 */ /* 0x000fea0003800000 */
.L_x_6377:
[----:B------:R-:W-:Y:S01]  /*65c0*/  I2FP.F32.U32 R62, R57 ;  /* 0x00000039003e7245 */ /* 0x000fe20000201000 */
[----:B------:R-:W-:Y:S01]  /*65d0*/  UMOV UR8, 0xffffffff ;  /* 0xffffffff00087882 */ /* 0x000fe20000000000 */
[----:B------:R-:W-:Y:S02]  /*65e0*/  SHF.L.U32 R43, R43, 0x10, RZ ;  /* 0x000000102b2b7819 */ /* 0x000fe400000006ff */
[----:B------:R-:W-:Y:S01]  /*65f0*/  SEL R57, RZ, 0x100, P4 ;  /* 0x00000100ff397807 */ /* 0x000fe20002000000 */
[----:B------:R-:W-:Y:S01]  /*6600*/  FFMA.FTZ R62, R62, R87, 1.1641532182693481445e-10 ;  /* 0x2f0000003e3e7423 */ /* 0x000fe20000010057 */
[----:B------:R-:W-:Y:S01]  /*6610*/  SEL R87, RZ, 0x1, P3 ;  /* 0x00000001ff577807 */ /* 0x000fe20001800000 */
[----:B------:R-:W-:-:S03]  /*6620*/  FMUL.FTZ R43, R43, R54 ;  /* 0x000000362b2b7220 */ /* 0x000fc60000410000 */
[----:B------:R-:W-:Y:S01]  /*6630*/  FSETP.GTU.FTZ.AND P6, PT, R62, R89, PT ;  /* 0x000000593e00720b */ /* 0x000fe20003fdc000 */
[----:B------:R-:W-:Y:S01]  /*6640*/  FMUL.FTZ R43, R43, R88 ;  /* 0x000000582b2b7220 */ /* 0x000fe20000410000 */
[----:B------:R-:W-:Y:S01]  /*6650*/  SEL R62, RZ, 0x10000, P5 ;  /* 0x00010000ff3e7807 */ /* 0x000fe20002800000 */
[----:B------:R-:W0:Y:S01]  /*6660*/  S2R R88, SR_TID.X ;  /* 0x0000000000587919 */ /* 0x000e220000002100 */
[----:B------:R-:W-:Y:S02]  /*6670*/  ISETP.NE.AND P5, PT, R56, RZ, PT ;  /* 0x000000ff3800720c */ /* 0x000fe40003fa5270 */
[----:B------:R-:W-:Y:S02]  /*6680*/  FSEL R54, R43, RZ, !P6 ;  /* 0x000000ff2b367208 */ /* 0x000fe40007000000 */
[----:B------:R-:W-:-:S03]  /*6690*/  SEL R56, RZ, 0x1000000, P6 ;  /* 0x01000000ff387807 */ /* 0x000fc60003000000 */
[----:B------:R-:W-:Y:S01]  /*66a0*/  FMUL.FTZ R43, R77, R54 ;  /* 0x000000364d2b7220 */ /* 0x000fe20000410000 */
[----:B------:R-:W-:Y:S02]  /*66b0*/  LOP3.LUT R57, R57, R56, R62, 0xfe, !PT ;  /* 0x0000003839397212 */ /* 0x000fe400078efe3e */
[----:B------:R-:W-:Y:S01]  /*66c0*/  SEL R56, RZ, 0x1, P2 ;  /* 0x00000001ff387807 */ /* 0x000fe20001000000 */
[----:B------:R-:W-:Y:S01]  /*66d0*/  @P0 FADD.FTZ R43, R31, R43 ;  /* 0x0000002b1f2b0221 */ /* 0x000fe20000010000 */
[----:B------:R-:W-:Y:S01]  /*66e0*/  ISETP.NE.AND P0, PT, R55, RZ, PT ;  /* 0x000000ff3700720c */ /* 0x000fe20003f05270 */
[----:B------:R-:W-:Y:S01]  /*66f0*/  IMAD.WIDE.U32 R54, R53, 0x20, R90 ;  /* 0x0000002035367825 */ /* 0x000fe200078e005a */
[----:B------:R-:W-:-:S04]  /*6700*/  SEL R62, RZ, 0x1, P5 ;  /* 0x00000001ff3e7807 */ /* 0x000fc80002800000 */
[----:B------:R-:W-:Y:S01]  /*6710*/  STG.E.128 desc[UR4][R54.64], R16 ;  /* 0x0000001036007986 */ /* 0x000fe2000c101d04 */
[----:B------:R-:W-:-:S03]  /*6720*/  IMAD.WIDE.U32 R62, R62, 0x100, RZ ;  /* 0x000001003e3e7825 */ /* 0x000fc600078e00ff */
[----:B------:R1:W-:Y:S01]  /*6730*/  STG.E.128 desc[UR4][R54.64+0x10], R40 ;  /* 0x0000102836007986 */ /* 0x0003e2000c101d04 */
[----:B0-----:R-:W-:Y:S01]  /*6740*/  LOP3.LUT R88, R88, 0x1f, RZ, 0xc0, !PT ;  /* 0x0000001f58587812 */ /* 0x001fe200078ec0ff */
[----:B-1----:R-:W-:Y:S01]  /*6750*/  IMAD.WIDE.U32 R54, R56, 0x1000000, RZ ;  /* 0x0100000038367825 */ /* 0x002fe200078e00ff */
[----:B------:R-:W-:-:S04]  /*6760*/  SEL R56, RZ, 0x1, P1 ;  /* 0x00000001ff387807 */ /* 0x000fc80000800000 */
[----:B------:R-:W-:Y:S01]  /*6770*/  LOP3.LUT R87, R55, R57, R87, 0xfe, !PT ;  /* 0x0000003937577212 */ /* 0x000fe200078efe57 */
[----:B------:R-:W-:Y:S01]  /*6780*/  IMAD.WIDE.U32 R56, R56, 0x10000, RZ ;  /* 0x0001000038387825 */ /* 0x000fe200078e00ff */
[----:B------:R-:W-:Y:S02]  /*6790*/  SEL R55, RZ, 0x1, P0 ;  /* 0x00000001ff377807 */ /* 0x000fe40000000000 */
[----:B------:R-:W-:Y:S02]  /*67a0*/  ISETP.NE.AND P0, PT, R88, RZ, PT ;  /* 0x000000ff5800720c */ /* 0x000fe40003f05270 */
[----:B------:R-:W-:Y:S01]  /*67b0*/  LOP3.LUT R54, R62, R54, R56, 0xfe, !PT ;  /* 0x000000363e367212 */ /* 0x000fe200078efe38 */
[----:B------:R-:W-:Y:S01]  /*67c0*/  FADD.FTZ R62, RZ, R24 ;  /* 0x00000018ff3e7221 */ /* 0x000fe20000010000 */
[----:B------:R-:W-:Y:S02]  /*67d0*/  LOP3.LUT R57, R63, R87, R57, 0xfe, !PT ;  /* 0x000000573f397212 */ /* 0x000fe400078efe39 */
[----:B------:R-:W-:Y:S01]  /*67e0*/  LOP3.LUT R56, R54, R55, RZ, 0xfc, !PT ;  /* 0x0000003736387212 */ /* 0x000fe200078efcff */
[----:B------:R-:W-:Y:S01]  /*67f0*/  FADD.FTZ R63, R25, R62 ;  /* 0x0000003e193f7221 */ /* 0x000fe20000010000 */
[----:B------:R-:W-:-:S04]  /*6800*/  IMAD.WIDE.U32 R54, R53, 0x8, R92 ;  /* 0x0000000835367825 */ /* 0x000fc800078e005c */
        /* <DEDUP_REMOVED lines=69> */
.L_x_6394:
[----:B------:R-:W2:Y:S01]  /*6c60*/  @!P0 LDC.64 R54, c[0x0][0x250] ;  /* 0x00009400ff368b82 */ /* 0x000ea20000000a00 */
[----:B------:R-:W-:Y:S01]  /*6c70*/  FMUL.FTZ R57, R63, R63 ;  /* 0x0000003f3f397220 */ /* 0x000fe20000410000 */
[----:B------:R-:W-:Y:S01]  /*6c80*/  PLOP3.LUT P1, PT, PT, PT, UP1, 0x40, 0x0 ;  /* 0x000000000000781c */ /* 0x000fe20003f2e818 */
[----:B01----:R-:W-:-:S03]  /*6c90*/  FADD.FTZ R91, R91, R92 ;  /* 0x0000005c5b5b7221 */ /* 0x003fc60000010000 */
[----:B------:R-:W-:Y:S01]  /*6ca0*/  FSEL R57, R57, RZ, !P1 ;  /* 0x000000ff39397208 */ /* 0x000fe20004800000 */
[----:B------:R-:W-:Y:S01]  /*6cb0*/  FFMA.FTZ R56, R91, R56, UR11 ;  /* 0x0000000b5b387e23 */ /* 0x000fe20008010038 */
[----:B------:R-:W-:-:S03]  /*6cc0*/  PLOP3.LUT P1, PT, PT, PT, UP1, 0x40, 0x0 ;  /* 0x000000000000781c */ /* 0x000fc60003f2e818 */
[----:B------:R-:W-:Y:S01]  /*6cd0*/  FADD.FTZ R62, R56, R57 ;  /* 0x00000039383e7221 */ /* 0x000fe20000010000 */
[----:B------:R-:W-:-:S05]  /*6ce0*/  FSEL R56, R63, RZ, P1 ;  /* 0x000000ff3f387208 */ /* 0x000fca0000800000 */
[--C-:B------:R-:W-:Y:S01]  /*6cf0*/  FADD.FTZ R89, R27, -R56.reuse ;  /* 0x800000381b597221 */ /* 0x100fe20000010000 */
[--C-:B------:R-:W-:Y:S01]  /*6d00*/  FADD.FTZ R27, R22, -R56.reuse ;  /* 0x80000038161b7221 */ /* 0x100fe20000010000 */
[--C-:B------:R-:W-:Y:S01]  /*6d10*/  FADD.FTZ R23, R23, -R56.reuse ;  /* 0x8000003817177221 */ /* 0x100fe20000010000 */
[--C-:B------:R-:W-:Y:S01]  /*6d20*/  FADD.FTZ R93, R21, -R56.reuse ;  /* 0x80000038155d7221 */ /* 0x100fe20000010000 */
[--C-:B------:R-:W-:Y:S01]  /*6d30*/  FADD.FTZ R21, R16, -R56.reuse ;  /* 0x8000003810157221 */ /* 0x100fe20000010000 */
[--C-:B------:R-:W-:Y:S01]  /*6d40*/  FADD.FTZ R91, R20, -R56.reuse ;  /* 0x80000038145b7221 */ /* 0x100fe20000010000 */
[----:B------:R-:W-:Y:S01]  /*6d50*/  FADD.FTZ R57, R24, -R56 ;  /* 0x8000003818397221 */ /* 0x000fe20000010000 */
[----:B--2---:R-:W-:-:S04]  /*6d60*/  @!P0 IMAD.WIDE R54, R0, 0x4, R54 ;  /* 0x0000000400368825 */ /* 0x004fc800078e0236 */
[--C-:B------:R-:W-:Y:S01]  /*6d70*/  FADD.FTZ R41, R41, -R56.reuse ;  /* 0x8000003829297221 */ /* 0x100fe20000010000 */
[--C-:B------:R-:W-:Y:S01]  /*6d80*/  FADD.FTZ R87, R26, -R56.reuse ;  /* 0x800000381a577221 */ /* 0x100fe20000010000 */
[----:B------:R0:W-:Y:S02]  /*6d90*/  @!P0 STG.E desc[UR4][R54.64], R63 ;  /* 0x0000003f36008986 */ /* 0x0001e4000c101904 */
[----:B0-----:R-:W0:Y:S01]  /*6da0*/  MUFU.RSQ R54, R62 ;  /* 0x0000003e00367308 */ /* 0x001e220000001400 */
[--C-:B------:R-:W-:Y:S01]  /*6db0*/  FADD.FTZ R63, R25, -R56.reuse ;  /* 0x80000038193f7221 */ /* 0x100fe20000010000 */
[--C-:B------:R-:W-:Y:S01]  /*6dc0*/  FADD.FTZ R25, R17, -R56.reuse ;  /* 0x8000003811197221 */ /* 0x100fe20000010000 */
[--C-:B------:R-:W-:Y:S01]  /*6dd0*/  FADD.FTZ R55, R19, -R56.reuse ;  /* 0x8000003813377221 */ /* 0x100fe20000010000 */
[C---:B0-----:R-:W-:Y:S01]  /*6de0*/  FMUL.FTZ R17, R54.reuse, R27 ;  /* 0x0000001b36117220 */ /* 0x041fe20000410000 */
[----:B------:R-:W-:Y:S01]  /*6df0*/  FMUL.FTZ R23, R54, R23 ;  /* 0x0000001736177220 */ /* 0x000fe20000410000 */
[----:B------:R-:W-:Y:S01]  /*6e00*/  FADD.FTZ R27, R18, -R56 ;  /* 0x80000038121b7221 */ /* 0x000fe20000010000 */
[----:B------:R-:W-:Y:S01]  /*6e10*/  FMUL.FTZ R22, R54, R91 ;  /* 0x0000005b36167220 */ /* 0x000fe20000410000 */
[----:B------:R-:W-:Y:S01]  /*6e20*/  FFMA.FTZ R19, R17, R72, R8 ;  /* 0x0000004811137223 */ /* 0x000fe20000010008 */
[----:B------:R-:W-:Y:S01]  /*6e30*/  FFMA.FTZ R16, R23, R71, R46 ;  /* 0x0000004717107223 */ /* 0x000fe2000001002e */
[--C-:B------:R-:W-:Y:S01]  /*6e40*/  FADD.FTZ R23, R42, -R56.reuse ;  /* 0x800000382a177221 */ /* 0x100fe20000010000 */
[--C-:B------:R-:W-:Y:S01]  /*6e50*/  FADD.FTZ R17, R40, -R56.reuse ;  /* 0x8000003828117221 */ /* 0x100fe20000010000 */
[----:B------:R-:W-:Y:S01]  /*6e60*/  FMUL.FTZ R24, R54, R93 ;  /* 0x0000005d36187220 */ /* 0x000fe20000410000 */
[----:B------:R-:W-:Y:S01]  /*6e70*/  FADD.FTZ R56, R43, -R56 ;  /* 0x800000382b387221 */ /* 0x000fe20000010000 */
[----:B------:R-:W-:Y:S01]  /*6e80*/  F2FP.BF16.F32.PACK_AB R19, R16, R19 ;  /* 0x000000131013723e */ /* 0x000fe200000010ff */
[----:B------:R-:W0:Y:S01]  /*6e90*/  @!P0 LDC.64 R42, c[0x0][0x258] ;  /* 0x00009600ff2a8b82 */ /* 0x000e220000000a00 */
[C---:B------:R-:W-:Y:S01]  /*6ea0*/  FMUL.FTZ R16, R54.reuse, R57 ;  /* 0x0000003936107220 */ /* 0x040fe20000410000 */
[C---:B------:R-:W-:Y:S01]  /*6eb0*/  FMUL.FTZ R18, R54.reuse, R41 ;  /* 0x0000002936127220 */ /* 0x040fe20000410000 */
[----:B------:R-:W-:Y:S01]  /*6ec0*/  FMUL.FTZ R57, R54, R23 ;  /* 0x0000001736397220 */ /* 0x000fe20000410000 */
[----:B------:R-:W-:Y:S01]  /*6ed0*/  FFMA.FTZ R22, R22, R74, R7 ;  /* 0x0000004a16167223 */ /* 0x000fe20000010007 */
[----:B------:R-:W-:Y:S01]  /*6ee0*/  FFMA.FTZ R41, R24, R73, R45 ;  /* 0x0000004918297223 */ /* 0x000fe2000001002d */
[----:B------:R-:W-:Y:S01]  /*6ef0*/  FMUL.FTZ R20, R54, R63 ;  /* 0x0000003f36147220 */ /* 0x000fe20000410000 */
[----:B------:R-:W-:Y:S01]  /*6f00*/  FFMA.FTZ R24, R57, R13, R12 ;  /* 0x0000000d39187223 */ /* 0x000fe2000001000c */
[----:B------:R-:W-:Y:S01]  /*6f10*/  FFMA.FTZ R57, R18, R64, R49 ;  /* 0x0000004012397223 */ /* 0x000fe20000010031 */
[C---:B------:R-:W-:Y:S01]  /*6f20*/  FMUL.FTZ R87, R54.reuse, R87 ;  /* 0x0000005736577220 */ /* 0x040fe20000410000 */
        /* <DEDUP_REMOVED lines=9> */
[----:B------:R-:W-:Y:S01]  /*6fc0*/  FFMA.FTZ R63, R63, R51, R50 ;  /* 0x000000333f3f7223 */ /* 0x000fe20000010032 */
[----:B------:R-:W-:Y:S01]  /*6fd0*/  FFMA.FTZ R26, R26, R65, R11 ;  /* 0x000000411a1a7223 */ /* 0x000fe2000001000b */
[----:B------:R-:W-:Y:S01]  /*6fe0*/  FMUL.FTZ R55, R54, R55 ;  /* 0x0000003736377220 */ /* 0x000fe20000410000 */
[----:B------:R-:W-:Y:S01]  /*6ff0*/  F2FP.BF16.F32.PACK_AB R17, R20, R17 ;  /* 0x000000111411723e */ /* 0x000fe200000010ff */
[C---:B------:R-:W-:Y:S01]  /*7000*/  FMUL.FTZ R27, R54.reuse, R27 ;  /* 0x0000001b361b7220 */ /* 0x040fe20000410000 */
[C---:B------:R-:W-:Y:S01]  /*7010*/  FMUL.FTZ R20, R54.reuse, R21 ;  /* 0x0000001536147220 */ /* 0x040fe20000410000 */
[----:B------:R-:W-:Y:S01]  /*7020*/  FMUL.FTZ R56, R54, R25 ;  /* 0x0000001936387220 */ /* 0x000fe20000410000 */
[----:B------:R-:W-:Y:S01]  /*7030*/  F2FP.BF16.F32.PACK_AB R16, R23, R16 ;  /* 0x000000101710723e */ /* 0x000fe200000010ff */
[----:B------:R-:W-:Y:S01]  /*7040*/  FFMA.FTZ R62, R55, R67, R48 ;  /* 0x00000043373e7223 */ /* 0x000fe20000010030 */
[----:B------:R-:W-:Y:S01]  /*7050*/  F2FP.BF16.F32.PACK_AB R23, R63, R24 ;  /* 0x000000183f17723e */ /* 0x000fe200000010ff */
[----:B------:R-:W-:Y:S01]  /*7060*/  FFMA.FTZ R21, R27, R68, R10 ;  /* 0x000000441b157223 */ /* 0x000fe2000001000a */
[----:B------:R-:W-:Y:S01]  /*7070*/  F2FP.BF16.F32.PACK_AB R22, R57, R26 ;  /* 0x0000001a3916723e */ /* 0x000fe200000010ff */
[----:B------:R-:W-:Y:S01]  /*7080*/  FFMA.FTZ R20, R20, R70, R9 ;  /* 0x0000004614147223 */ /* 0x000fe20000010009 */
[----:B------:R-:W-:Y:S01]  /*7090*/  LEA R24, P1, R52, UR12, 0x4 ;  /* 0x0000000c34187c11 */ /* 0x000fe2000f8220ff */
[----:B------:R-:W-:Y:S01]  /*70a0*/  FFMA.FTZ R55, R56, R69, R47 ;  /* 0x0000004538377223 */ /* 0x000fe2000001002f */
[----:B------:R-:W-:Y:S01]  /*70b0*/  LEA R26, P2, R53, UR12, 0x4 ;  /* 0x0000000c351a7c11 */ /* 0x000fe2000f8420ff */
[----:B0-----:R-:W-:Y:S01]  /*70c0*/  @!P0 IMAD.WIDE R42, R0, 0x4, R42 ;  /* 0x00000004002a8825 */ /* 0x001fe200078e022a */
[----:B------:R-:W-:-:S02]  /*70d0*/  LEA.HI.X R25, R52, UR13, RZ, 0x4, P1 ;  /* 0x0000000d34197c11 */ /* 0x000fc400088f24ff */
[----:B------:R-:W-:Y:S02]  /*70e0*/  F2FP.BF16.F32.PACK_AB R21, R62, R21 ;  /* 0x000000153e15723e */ /* 0x000fe400000010ff */
[----:B------:R-:W-:Y:S01]  /*70f0*/  LEA.HI.X R27, R53, UR13, RZ, 0x4, P2 ;  /* 0x0000000d351b7c11 */ /* 0x000fe200090f24ff */
[----:B------:R0:W-:Y:S01]  /*7100*/  @!P0 STG.E desc[UR4][R42.64], R54 ;  /* 0x000000362a008986 */ /* 0x0001e2000c101904 */
[----:B------:R-:W-:Y:S02]  /*7110*/  F2FP.BF16.F32.PACK_AB R20, R55, R20 ;  /* 0x000000143714723e */ /* 0x000fe400000010ff */
[----:B-1----:R-:W-:Y:S01]  /*7120*/  LEA R0, R40, R0, 0x2 ;  /* 0x0000000028007211 */ /* 0x002fe200078e10ff */
[----:B------:R0:W-:Y:S03]  /*7130*/  STG.E.128 desc[UR4][R24.64], R16 ;  /* 0x0000001018007986 */ /* 0x0001e6000c101d04 */
[----:B------:R-:W-:Y:S01]  /*7140*/  ISETP.GE.AND P0, PT, R0, R41, PT ;  /* 0x000000290000720c */ /* 0x000fe20003f06270 */
[----:B------:R0:W-:-:S12]  /*7150*/  STG.E.128 desc[UR4][R26.64], R20 ;  /* 0x000000141a007986 */ /* 0x0001d8000c101d04 */
[----:B------:R-:W-:Y:S05]  /*7160*/  @!P0 BRA `(.L_x_6382) ;  /* 0xffffff9800c08947 */ /* 0x000fea000383ffff */
[----:B------:R-:W-:Y:S05]  /*7170*/  BSYNC B0 ;  /* 0x0000000000007941 */ /* 0x000fea0003800000 */
.L_x_6268:
[----:B------:R-:W-:Y:S05]  /*7180*/  EXIT ;  /* 0x000000000000794d */ /* 0x000fea0003800000 */
.L_x_6381:
        /* <DEDUP_REMOVED lines=8> */
.L_x_6384:
[----:B------:R-:W-:Y:S05]  /*7210*/  BSYNC B1 ;  /* 0x0000000000017941 */ /* 0x000fea0003800000 */
.L_x_6383:
        /* <DEDUP_REMOVED lines=9> */
.L_x_6385:
[----:B------:R-:W-:Y:S01]  /*72b0*/  HFMA2.MMA R57, -RZ, RZ, 0, 2.384185791015625e-07 ;  /* 0x00000004ff397435 */ /* 0x000fe200000001ff */
[----:B------:R-:W-:-:S10]  /*72c0*/  FADD.FTZ R88, R87, R54 ;  /* 0x0000003657587221 */ /* 0x000fd40000010000 */
[----:B------:R-:W-:Y:S05]  /*72d0*/  WARPSYNC.COLLECTIVE R55, `(.L_x_6386) ;  /* 0x0000000037087348 */ /* 0x000fea0003c00000 */
[----:B------:R0:W1:Y:S02]  /*72e0*/  SHFL.BFLY P1, R54, R88, R57, R62 ;  /* 0x0c00003958367389 */ /* 0x000064000002003e */
[----:B01----:R-:W-:Y:S01]  /*72f0*/  ENDCOLLECTIVE ;  /* 0x000000000000791b */ /* 0x003fe20003800000 */
.L_x_6386:
[----:B------:R-:W-:Y:S01]  /*7300*/  MOV R57, 0x8 ;  /* 0x0000000800397802 */ /* 0x000fe20000000f00 */
[----:B------:R-:W-:-:S04]  /*7310*/  FADD.FTZ R89, R88, R54 ;  /* 0x0000003658597221 */ /* 0x000fc80000010000 */
[----:B------:R-:W-:-:S07]  /*7320*/  IMAD.MOV.U32 R88, RZ, RZ, R89 ;  /* 0x000000ffff587224 */ /* 0x000fce00078e0059 */
[----:B------:R-:W-:Y:S05]  /*7330*/  WARPSYNC.COLLECTIVE R55, `(.L_x_6387) ;  /* 0x0000000037087348 */ /* 0x000fea0003c00000 */
[----:B------:R0:W1:Y:S02]  /*7340*/  SHFL.BFLY P1, R54, R88, R57, R62 ;  /* 0x0c00003958367389 */ /* 0x000064000002003e */
[----:B01----:R-:W-:Y:S01]  /*7350*/  ENDCOLLECTIVE ;  /* 0x000000000000791b */ /* 0x003fe20003800000 */
.L_x_6387:
[----:B------:R-:W-:Y:S02]  /*7360*/  IMAD.MOV.U32 R57, RZ, RZ, 0x10 ;  /* 0x00000010ff397424 */ /* 0x000fe400078e00ff */
[----:B------:R-:W-:-:S05]  /*7370*/  FADD.FTZ R90, R89, R54 ;  /* 0x00000036595a7221 */ /* 0x000fca0000010000 */
[----:B------:R-:W-:-:S07]  /*7380*/  MOV R88, R90 ;  /* 0x0000005a00587202 */ /* 0x000fce0000000f00 */
[----:B------:R-:W-:Y:S05]  /*7390*/  WARPSYNC.COLLECTIVE R55, `(.L_x_6388) ;  /* 0x0000000037087348 */ /* 0x000fea0003c00000 */
[----:B------:R0:W1:Y:S02]  /*73a0*/  SHFL.BFLY P1, R54, R88, R57, R62 ;  /* 0x0c00003958367389 */ /* 0x000064000002003e */
[----:B01----:R-:W-:Y:S01]  /*73b0*/  ENDCOLLECTIVE ;  /* 0x000000000000791b */ /* 0x003fe20003800000 */
.L_x_6388:
        /* <DEDUP_REMOVED lines=34> */
[----:B------:R-:W-:-:S03]  /*75e0*/  IMAD.MOV.U32 R55, RZ, RZ, -0x1 ;  /* 0xffffffffff377424 */ /* 0x000fc600078e00ff */
[----:B------:R-:W-:-:S05]  /*75f0*/  FFMA.FTZ R87, R87, R87, R54 ;  /* 0x0000005757577223 */ /* 0x000fca0000010036 */
[----:B------:R-:W-:-:S07]  /*7600*/  MOV R88, R87 ;  /* 0x0000005700587202 */ /* 0x000fce0000000f00 */
[----:B------:R-:W-:Y:S05]  /*7610*/  WARPSYNC.COLLECTIVE R55, `(.L_x_6389) ;  /* 0x0000000037087348 */ /* 0x000fea0003c00000 */
[----:B------:R0:W1:Y:S02]  /*7620*/  SHFL.BFLY P1, R54, R88, R57, R62 ;  /* 0x0c00003958367389 */ /* 0x000064000002003e */
[----:B01----:R-:W-:Y:S01]  /*7630*/  ENDCOLLECTIVE ;  /* 0x000000000000791b */ /* 0x003fe20003800000 */
.L_x_6389:
[----:B------:R-:W-:Y:S01]  /*7640*/  MOV R57, 0x2 ;  /* 0x0000000200397802 */ /* 0x000fe20000000f00 */
[----:B------:R-:W-:-:S07]  /*7650*/  FADD.FTZ R88, R87, R54 ;  /* 0x0000003657587221 */ /* 0x000fce0000010000 */
[----:B------:R-:W-:Y:S05]  /*7660*/  WARPSYNC.COLLECTIVE R55, `(.L_x_6390) ;  /* 0x0000000037087348 */ /* 0x000fea0003c00000 */
[----:B------:R0:W1:Y:S02]  /*7670*/  SHFL.BFLY P1, R54, R88, R57, R62 ;  /* 0x0c00003958367389 */ /* 0x000064000002003e */
[----:B01----:R-:W-:Y:S01]  /*7680*/  ENDCOLLECTIVE ;  /* 0x000000000000791b */ /* 0x003fe20003800000 */
.L_x_6390:
[----:B------:R-:W-:Y:S02]  /*7690*/  IMAD.MOV.U32 R57, RZ, RZ, 0x4 ;  /* 0x00000004ff397424 */ /* 0x000fe400078e00ff */
[----:B------:R-:W-:-:S05]  /*76a0*/  FADD.FTZ R89, R88, R54 ;  /* 0x0000003658597221 */ /* 0x000fca0000010000 */
[----:B------:R-:W-:-:S07]  /*76b0*/  MOV R88, R89 ;  /* 0x0000005900587202 */ /* 0x000fce0000000f00 */
[----:B------:R-:W-:Y:S05]  /*76c0*/  WARPSYNC.COLLECTIVE R55, `(.L_x_6391) ;  /* 0x0000000037087348 */ /* 0x000fea0003c00000 */
[----:B------:R0:W1:Y:S02]  /*76d0*/  SHFL.BFLY P1, R54, R88, R57, R62 ;  /* 0x0c00003958367389 */ /* 0x000064000002003e */
[----:B01----:R-:W-:Y:S01]  /*76e0*/  ENDCOLLECTIVE ;  /* 0x000000000000791b */ /* 0x003fe20003800000 */
.L_x_6391:
[----:B------:R-:W-:Y:S01]  /*76f0*/  HFMA2.MMA R57, -RZ, RZ, 0, 4.76837158203125e-07 ;  /* 0x00000008ff397435 */ /* 0x000fe200000001ff */
[----:B------:R-:W-:-:S05]  /*7700*/  FADD.FTZ R90, R89, R54 ;  /* 0x00000036595a7221 */ /* 0x000fca0000010000 */
[----:B------:R-:W-:-:S07]  /*7710*/  MOV R88, R90 ;  /* 0x0000005a00587202 */ /* 0x000fce0000000f00 */
[----:B------:R-:W-:Y:S05]  /*7720*/  WARPSYNC.COLLECTIVE R55, `(.L_x_6392) ;  /* 0x0000000037087348 */ /* 0x000fea0003c00000 */
[----:B------:R0:W1:Y:S02]  /*7730*/  SHFL.BFLY P1, R54, R88, R57, R62 ;  /* 0x0c00003958367389 */ /* 0x000064000002003e */
[----:B01----:R-:W-:Y:S01]  /*7740*/  ENDCOLLECTIVE ;  /* 0x000000000000791b */ /* 0x003fe20003800000 */
.L_x_6392:
[----:B------:R-:W-:Y:S01]  /*7750*/  MOV R57, 0x10 ;  /* 0x0000001000397802 */ /* 0x000fe20000000f00 */
[----:B------:R-:W-:-:S04]  /*7760*/  FADD.FTZ R91, R90, R54 ;  /* 0x000000365a5b7221 */ /* 0x000fc80000010000 */
[----:B------:R-:W-:-:S07]  /*7770*/  IMAD.MOV.U32 R88, RZ, RZ, R91 ;  /* 0x000000ffff587224 */ /* 0x000fce00078e005b */
[----:B------:R-:W-:Y:S05]  /*7780*/  WARPSYNC.COLLECTIVE R55, `(.L_x_6393) ;  /* 0x0000000037087348 */ /* 0x000fea0003c00000 */
[----:B------:R0:W1:Y:S02]  /*7790*/  SHFL.BFLY P1, R54, R88, R57, R62 ;  /* 0x0c00003958367389 */ /* 0x000064000002003e */
[----:B01----:R-:W-:Y:S01]  /*77a0*/  ENDCOLLECTIVE ;  /* 0x000000000000791b */ /* 0x003fe20003800000 */
.L_x_6393:
[----:B------:R-:W-:Y:S01]  /*77b0*/  MOV R92, R54 ;  /* 0x00000036005c7202 */ /* 0x000fe20000000f00 */
[----:B------:R-:W-:Y:S06]  /*77c0*/  BRA `(.L_x_6394) ;  /* 0xfffffff400247947 */ /* 0x000fec000383ffff */
.L_x_6395:
        /* <DEDUP_REMOVED lines=11> */
.L_x_16533:


//--------------------- .text._ZN10layer_norm13ln_fwd_kernelINS_13Kernel_traitsI13__nv_bfloat16S2_fS2_fjLj512ELj1ELj4ELj1ELj16ENS_18Kernel_traits_baseILj512ES2_S2_fS2_fjLj128EEEEELb1ELb1ELb1ELb0EEEvNS_9FwdParamsE --------------------------
	.section	.text._ZN10layer_norm13ln_fwd_kernelINS_13Kernel_traitsI13__nv_bfloat16S2_fS2_fjLj512ELj1ELj4ELj1ELj16ENS_18Kernel_traits_baseILj512ES2_S2_fS2_fjLj128EEEEELb1ELb1ELb1ELb0EEEvNS_9FwdParamsE,"ax",@progbits
	.align	128
        .global         _ZN10layer_norm13ln_fwd_kernelINS_13Kernel_traitsI13__nv_bfloat16S2_fS2_fjLj512ELj1ELj4ELj1ELj16ENS_18Kernel_traits_baseILj512ES2_S2_fS2_fjLj128EEEEELb1ELb1ELb1ELb0EEEvNS_9FwdParamsE
        .type           _ZN10layer_norm13ln_fwd_kernelINS_13Kernel_traitsI13__nv_bfloat16S2_fS2_fjLj512ELj1ELj4ELj1ELj16ENS_18Kernel_traits_baseILj512ES2_S2_fS2_fjLj128EEEEELb1ELb1ELb1ELb0EEEvNS_9FwdParamsE,@function
        .size           _ZN10layer_norm13ln_fwd_kernelINS_13Kernel_traitsI13__nv_bfloat16S2_fS2_fjLj512ELj1ELj4ELj1ELj16ENS_18Kernel_traits_baseILj512ES2_S2_fS2_fjLj128EEEEELb1ELb1ELb1ELb0EEEvNS_9FwdParamsE,(.L_x_16534 - _ZN10layer_norm13ln_fwd_kernelINS_13Kernel_traitsI13__nv_bfloat16S2_fS2_fjLj512ELj1ELj4ELj1ELj16ENS_18Kernel_traits_baseILj512ES2_S2_fS2_fjLj128EEEEELb1ELb1ELb1ELb0EEEvNS_9FwdParamsE)
        .other          _ZN10layer_norm13ln_fwd_kernelINS_13Kernel_traitsI13__nv_bfloat16S2_fS2_fjLj512ELj1ELj4ELj1ELj16ENS_18Kernel_traits_baseILj512ES2_S2_fS2_fjLj128EEEEELb1ELb1ELb1ELb0EEEvNS_9FwdParamsE,@"STO_CUDA_ENTRY STV_DEFAULT"
_ZN10layer_norm13ln_fwd_kernelINS_13Kernel_traitsI13__nv_bfloat16S2_fS2_fjLj512ELj1ELj4ELj1ELj16ENS_18Kernel_traits_baseILj512ES2_S2_fS2_fjLj128EEEEELb1ELb1ELb1ELb0EEEvNS_9FwdParamsE:
.text._ZN10layer_norm13ln_fwd_kernelINS_13Kernel_traitsI13__nv_bfloat16S2_fS2_fjLj512ELj1ELj4ELj1ELj16ENS_18Kernel_traits_baseILj512ES2_S2_fS2_fjLj128EEEEELb1ELb1ELb1ELb0EEEvNS_9FwdParamsE:
[----:B------:R-:W-:Y:S01]  /*0000*/  LDC R1, c[0x0][0x28] ;  /* 0x00000a00ff017b82 */ /* 0x000fe20000000800 */
[----:B------:R-:W-:Y:S01]  /*0010*/  ULDC.U8 UR4, c[0x0][0x2f4] ;  /* 0x0000bd0000047ab9 */ /* 0x000fe20000000000 */
[----:B------:R-:W-:Y:S01]  /*0020*/  ULDC.64 UR6, c[0x0][0x208] ;  /* 0x0000820000067ab9 */ /* 0x000fe20000000a00 */
[----:B------:R-:W-:Y:S01]  /*0030*/  ISETP.NE.AND P0, PT, RZ, UR4, PT ;  /* 0x00000004ff007c0c */ /* 0x000fe2000bf05270 */
[----:B------:R-:W-:-:S04]  /*0040*/  ULDC.64 UR4, c[0x0][0x2e0] ;  /* 0x0000b80000047ab9 */ /* 0x000fc80000000a00 */
[----:B------:R-:W0:Y:S01]  /*0050*/  LDC R28, c[0x0][0x2e8] ;  /* 0x0000ba00ff1c7b82 */ /* 0x000e220000000800 */
[----:B------:R-:W-:Y:S02]  /*0060*/  IMAD.U32 R2, RZ, RZ, UR4 ;  /* 0x00000004ff027e24 */ /* 0x000fe4000f8e00ff */
[----:B------:R-:W-:-:S05]  /*0070*/  IMAD.U32 R3, RZ, RZ, UR5 ;  /* 0x00000005ff037e24 */ /* 0x000fca000f8e00ff */
        /* <DEDUP_REMOVED lines=9> */
[----:B-1----:R-:W-:-:S02]  /*0110*/  LOP3.LUT R59, R0, 0x1f, RZ, 0xc0, !PT ;  /* 0x0000001f003b7812 */ /* 0x002fc400078ec0ff */
[----:B------:R-:W-:-:S05]  /*0120*/  SHF.R.U32.HI R58, RZ, 0x5, R0 ;  /* 0x00000005ff3a7819 */ /* 0x000fca0000011600 */
[C---:B----4-:R-:W-:Y:S02]  /*0130*/  IMAD R58, R57.reuse, 0x4, R58 ;  /* 0x00000004393a7824 */ /* 0x050fe400078e023a */
[----:B------:R-:W-:Y:S01]  /*0140*/  IMAD R57, R57, UR8, R0 ;  /* 0x0000000839397c24 */ /* 0x000fe2000f8e0200 */
[----:B--2---:R-:W-:Y:S02]  /*0150*/  @P0 R2UR UR4, R2 ;  /* 0x00000000020402ca */ /* 0x004fe400000e0000 */
[----:B------:R-:W-:Y:S02]  /*0160*/  @P0 R2UR UR5, R3 ;  /* 0x00000000030502ca */ /* 0x000fe400000e0000 */
[----:B---3--:R-:W-:Y:S02]  /*0170*/  SHF.R.S32.HI R2, RZ, 0x1f, R7 ;  /* 0x0000001fff027819 */ /* 0x008fe40000011407 */
[----:B------:R-:W-:Y:S02]  /*0180*/  MOV R3, R59 ;  /* 0x0000003b00037202 */ /* 0x000fe40000000f00 */
[----:B------:R-:W-:-:S02]  /*0190*/  LEA.HI R2, R2, R7, RZ, 0x3 ;  /* 0x0000000702027211 */ /* 0x000fc400078f18ff */
[----:B------:R-:W-:-:S03]  /*01a0*/  LOP3.LUT R7, R3, 0x1f, RZ, 0x3c, !PT ;  /* 0x0000001f03077812 */ /* 0x000fc600078e3cff */
[----:B------:R-:W-:Y:S01]  /*01b0*/  UIADD3 UR12, UR4, -0x61c88647, URZ ;  /* 0x9e3779b9040c7890 */ /* 0x000fe2000fffe03f */
[----:B------:R-:W-:Y:S01]  /*01c0*/  LEA.HI.SX32 R2, R2, R7, 0x1d ;  /* 0x0000000702027211 */ /* 0x000fe200078feaff */
[----:B------:R-:W-:Y:S02]  /*01d0*/  UIADD3 UR13, UR5, -0x4498517b, URZ ;  /* 0xbb67ae85050d7890 */ /* 0x000fe4000fffe03f */
[----:B------:R-:W-:Y:S01]  /*01e0*/  UIADD3 UR14, UR4, 0x3c6ef372, URZ ;  /* 0x3c6ef372040e7890 */ /* 0x000fe2000fffe03f */
[C---:B------:R-:W-:Y:S01]  /*01f0*/  LOP3.LUT P2, RZ, R2.reuse, 0xffffffe0, RZ, 0xc0, !PT ;  /* 0xffffffe002ff7812 */ /* 0x040fe2000784c0ff */
[----:B------:R-:W-:Y:S01]  /*0200*/  UIADD3 UR15, UR5, 0x76cf5d0a, URZ ;  /* 0x76cf5d0a050f7890 */ /* 0x000fe2000fffe03f */
[----:B------:R-:W-:Y:S01]  /*0210*/  ISETP.GE.U32.AND P3, PT, R2, 0x40, PT ;  /* 0x000000400200780c */ /* 0x000fe20003f66070 */
[----:B------:R-:W-:Y:S01]  /*0220*/  UIADD3 UR16, UR4, -0x255992d5, URZ ;  /* 0xdaa66d2b04107890 */ /* 0x000fe2000fffe03f */
[----:B-----5:R-:W-:Y:S01]  /*0230*/  @P0 IADD3 R28, P1, R4, R9, RZ ;  /* 0x00000009041c0210 */ /* 0x020fe20007f3e0ff */
[----:B------:R-:W-:-:S02]  /*0240*/  UIADD3 UR17, UR5, 0x32370b8f, URZ ;  /* 0x32370b8f05117890 */ /* 0x000fc4000fffe03f */
[----:B------:R-:W-:Y:S02]  /*0250*/  UIADD3 UR18, UR4, 0x78dde6e4, URZ ;  /* 0x78dde6e404127890 */ /* 0x000fe4000fffe03f */
[----:B------:R-:W-:Y:S01]  /*0260*/  UIADD3 UR19, UR5, -0x126145ec, URZ ;  /* 0xed9eba1405137890 */ /* 0x000fe2000fffe03f */
[----:B------:R-:W-:Y:S01]  /*0270*/  @P0 IMAD.X R29, RZ, RZ, R5, P1 ;  /* 0x000000ffff1d0224 */ /* 0x000fe200008e0605 */
        /* <DEDUP_REMOVED lines=34> */
.L_x_6397:
[----:B------:R-:W-:Y:S05]  /*04a0*/  BSYNC B0 ;  /* 0x0000000000007941 */ /* 0x000fea0003800000 */
.L_x_6396:
        /* <DEDUP_REMOVED lines=25> */
.L_x_6399:
[----:B------:R-:W-:Y:S05]  /*0640*/  BSYNC B0 ;  /* 0x0000000000007941 */ /* 0x000fea0003800000 */
.L_x_6398:
        /* <DEDUP_REMOVED lines=80> */
[----:B------:R-:W-:Y:S01]  /*0b50*/  IMAD.U32 R7, R8, 0x10000, RZ ;  /* 0x0001000008077824 */ /* 0x000fe200078e00ff */
[----:B------:R-:W-:Y:S01]  /*0b60*/  SHF.L.U32 R22, R26, 0x10, RZ ;  /* 0x000000101a167819 */ /* 0x000fe200000006ff */
[----:B------:R-:W-:Y:S01]  /*0b70*/  IMAD.U32 R8, R9, 0x10000, RZ ;  /* 0x0001000009087824 */ /* 0x000fe200078e00ff */
[----:B------:R-:W-:Y:S01]  /*0b80*/  SHF.L.U32 R9, R10, 0x10, RZ ;  /* 0x000000100a097819 */ /* 0x000fe200000006ff */
[----:B------:R-:W-:Y:S02]  /*0b90*/  IMAD.U32 R20, R24, 0x10000, RZ ;  /* 0x0001000018147824 */ /* 0x000fe400078e00ff */
[----:B------:R-:W-:-:S02]  /*0ba0*/  IMAD R31, R31, -0x2daee0ad, RZ ;  /* 0xd2511f531f1f7824 */ /* 0x000fc400078e02ff */
[----:B------:R-:W-:-:S04]  /*0bb0*/  IMAD.WIDE.U32 R64, R29, -0x2daee0ad, RZ ;  /* 0xd2511f531d407825 */ /* 0x000fc800078e00ff */
[----:B------:R-:W-:Y:S01]  /*0bc0*/  IMAD.U32 R10, R11, 0x10000, RZ ;  /* 0x000100000b0a7824 */ /* 0x000fe200078e00ff */
[----:B------:R-:W-:Y:S01]  /*0bd0*/  LOP3.LUT R31, R65, UR27, R31, 0x96, !PT ;  /* 0x0000001b411f7c12 */ /* 0x000fe2000f8e961f */
[----:B------:R-:W-:Y:S02]  /*0be0*/  IMAD R33, R33, -0x326172a9, RZ ;  /* 0xcd9e8d5721217824 */ /* 0x000fe400078e02ff */
[----:B------:R-:W-:-:S04]  /*0bf0*/  IMAD.HI.U32 R24, R30, -0x326172a9, RZ ;  /* 0xcd9e8d571e187827 */ /* 0x000fc800078e00ff */
[----:B------:R-:W-:Y:S01]  /*0c00*/  IMAD.U32 R11, R12, 0x10000, RZ ;  /* 0x000100000c0b7824 */ /* 0x000fe200078e00ff */
[----:B------:R-:W-:Y:S01]  /*0c10*/  SHF.L.U32 R12, R13, 0x10, RZ ;  /* 0x000000100d0c7819 */ /* 0x000fe200000006ff */
[----:B------:R-:W-:Y:S01]  /*0c20*/  IMAD.U32 R13, R14, 0x10000, RZ ;  /* 0x000100000e0d7824 */ /* 0x000fe200078e00ff */
[----:B------:R-:W-:Y:S01]  /*0c30*/  LOP3.LUT R24, R24, UR26, R33, 0x96, !PT ;  /* 0x0000001a18187c12 */ /* 0x000fe2000f8e9621 */
[----:B------:R-:W-:Y:S01]  /*0c40*/  IMAD.U32 R14, R15, 0x10000, RZ ;  /* 0x000100000f0e7824 */ /* 0x000fe200078e00ff */
[----:B------:R-:W-:Y:S01]  /*0c50*/  SHF.L.U32 R15, R16, 0x10, RZ ;  /* 0x00000010100f7819 */ /* 0x000fe200000006ff */
[----:B------:R-:W-:Y:S02]  /*0c60*/  IMAD.U32 R16, R17, 0x10000, RZ ;  /* 0x0001000011107824 */ /* 0x000fe400078e00ff */
[----:B------:R-:W-:Y:S01]  /*0c70*/  IMAD.U32 R17, R18, 0x10000, RZ ;  /* 0x0001000012117824 */ /* 0x000fe200078e00ff */
[----:B------:R-:W-:Y:S01]  /*0c80*/  SHF.L.U32 R18, R19, 0x10, RZ ;  /* 0x0000001013127819 */ /* 0x000fe200000006ff */
[----:B------:R-:W-:-:S02]  /*0c90*/  IMAD.U32 R19, R25, 0x10000, RZ ;  /* 0x0001000019137824 */ /* 0x000fc400078e00ff */
[----:B------:R-:W-:Y:S02]  /*0ca0*/  IMAD R65, R30, -0x326172a9, RZ ;  /* 0xcd9e8d571e417824 */ /* 0x000fe400078e02ff */
[----:B------:R-:W-:-:S04]  /*0cb0*/  IMAD.WIDE.U32 R66, R31, -0x326172a9, RZ ;  /* 0xcd9e8d571f427825 */ /* 0x000fc800078e00ff */
[----:B------:R-:W-:Y:S01]  /*0cc0*/  IMAD.HI.U32 R25, R24, -0x2daee0ad, RZ ;  /* 0xd2511f5318197827 */ /* 0x000fe200078e00ff */
[----:B------:R-:W-:Y:S02]  /*0cd0*/  LOP3.LUT R65, R67, UR28, R65, 0x96, !PT ;  /* 0x0000001c43417c12 */ /* 0x000fe4000f8e9641 */
[----:B------:R-:W-:Y:S01]  /*0ce0*/  LOP3.LUT R67, R28, 0x3, RZ, 0xc0, !PT ;  /* 0x000000031c437812 */ /* 0x000fe200078ec0ff */
[----:B------:R-:W-:Y:S01]  /*0cf0*/  IMAD.U32 R21, R27, 0x10000, RZ ;  /* 0x000100001b157824 */ /* 0x000fe200078e00ff */
[----:B------:R-:W-:Y:S01]  /*0d00*/  LOP3.LUT R64, R25, UR29, R64, 0x96, !PT ;  /* 0x0000001d19407c12 */ /* 0x000fe2000f8e9640 */
        /* <DEDUP_REMOVED lines=20> */
.L_x_6556:
        /* <DEDUP_REMOVED lines=8> */
[----:B------:R-:W-:Y:S01]  /*0ed0*/  BSSY B1, `(.L_x_6401) ;  /* 0x0000321000017945 */ /* 0x000fe20003800000 */
[----:B------:R-:W-:Y:S01]  /*0ee0*/  IMAD.MOV.U32 R109, RZ, RZ, RZ ;  /* 0x000000ffff6d7224 */ /* 0x000fe200078e00ff */
        /* <DEDUP_REMOVED lines=12> */
[----:B------:R-:W0:Y:S08]  /*0fb0*/  LDC.64 R52, c[0x0][0x230] ;  /* 0x00008c00ff347b82 */ /* 0x000e300000000a00 */
[----:B------:R-:W1:Y:S01]  /*0fc0*/  @P4 LDC.64 R38, c[0x0][0x220] ;  /* 0x00008800ff264b82 */ /* 0x000e620000000a00 */
[----:B0-----:R-:W-:-:S04]  /*0fd0*/  ISETP.NE.U32.AND P0, PT, R52, RZ, PT ;  /* 0x000000ff3400720c */ /* 0x001fc80003f05070 */
[----:B------:R-:W-:-:S13]  /*0fe0*/  ISETP.NE.AND.EX P0, PT, R53, RZ, PT, P0 ;  /* 0x000000ff3500720c */ /* 0x000fda0003f05300 */
[----:B------:R-:W0:Y:S01]  /*0ff0*/  @P0 LDC.64 R36, c[0x0][0x230] ;  /* 0x00008c00ff240b82 */ /* 0x000e220000000a00 */
[----:B-1----:R-:W-:-:S05]  /*1000*/  @P4 IMAD.WIDE.U32 R38, R109, 0x10, R38 ;  /* 0x000000106d264825 */ /* 0x002fca00078e0026 */
[----:B------:R1:W5:Y:S01]  /*1010*/  @P4 LDG.E.128 R28, desc[UR6][R38.64] ;  /* 0x00000006261c4981 */ /* 0x000362000c1e1d00 */
[----:B0-----:R-:W-:-:S05]  /*1020*/  @P0 IMAD.WIDE.U32 R40, R111, 0x20, R36 ;  /* 0x000000206f280825 */ /* 0x001fca00078e0024 */
[----:B------:R-:W2:Y:S04]  /*1030*/  @P0 LDG.E.128 R24, desc[UR6][R40.64] ;  /* 0x0000000628180981 */ /* 0x000ea8000c1e1d00 */
[----:B------:R1:W5:Y:S01]  /*1040*/  @P0 LDG.E.128 R32, desc[UR6][R40.64+0x10] ;  /* 0x0000100628200981 */ /* 0x000362000c1e1d00 */
[----:B------:R-:W-:Y:S01]  /*1050*/  ISETP.GT.AND P5, PT, R110, RZ, PT ;  /* 0x000000ff6e00720c */ /* 0x000fe20003fa4270 */
[----:B------:R-:W-:-:S12]  /*1060*/  BSSY B2, `(.L_x_6403) ;  /* 0x000005c000027945 */ /* 0x000fd80003800000 */
[----:B------:R-:W-:-:S04]  /*1070*/  @!P5 ISETP.NE.U32.AND P1, PT, R52, RZ, PT ;  /* 0x000000ff3400d20c */ /* 0x000fc80003f25070 */
[----:B------:R-:W-:Y:S02]  /*1080*/  @!P5 ISETP.NE.AND.EX P1, PT, R53, RZ, PT, P1 ;  /* 0x000000ff3500d20c */ /* 0x000fe40003f25310 */
[----:B------:R-:W-:Y:S02]  /*1090*/  @!P5 MOV R42, R67 ;  /* 0x00000043002ad202 */ /* 0x000fe40000000f00 */
[----:B--2---:R-:W-:Y:S01]  /*10a0*/  @!P5 FSEL R36, R24, RZ, P1 ;  /* 0x000000ff1824d208 */ /* 0x004fe20000800000 */
[----:B-1----:R-:W-:Y:S08]  /*10b0*/  @!P5 BRA `(.L_x_6404) ;  /* 0x000000040058d947 */ /* 0x002ff00003800000 */
        /* <DEDUP_REMOVED lines=12> */
.L_x_6406:
[----:B------:R-:W-:-:S07]  /*1180*/  IMAD.MOV.U32 R54, RZ, RZ, R66 ;  /* 0x000000ffff367224 */ /* 0x000fce00078e0042 */
.L_x_6407:
[----:B------:R-:W-:Y:S05]  /*1190*/  BSYNC B3 ;  /* 0x0000000000037941 */ /* 0x000fea0003800000 */
.L_x_6405:
        /* <DEDUP_REMOVED lines=16> */
.L_x_6411:
[----:B------:R-:W-:Y:S05]  /*12a0*/  BSYNC B4 ;  /* 0x0000000000047941 */ /* 0x000fea0003800000 */
.L_x_6410:
        /* <DEDUP_REMOVED lines=42> */
[----:B------:R-:W-:-:S07]  /*1550*/  LOP3.LUT R64, R37, UR29, R64, 0x96, !PT ;  /* 0x0000001d25407c12 */ /* 0x000fce000f8e9640 */
.L_x_6409:
[----:B------:R-:W-:Y:S05]  /*1560*/  BSYNC B3 ;  /* 0x0000000000037941 */ /* 0x000fea0003800000 */
.L_x_6408:
        /* <DEDUP_REMOVED lines=11> */
.L_x_6404:
[----:B------:R-:W-:Y:S05]  /*1620*/  BSYNC B2 ;  /* 0x0000000000027941 */ /* 0x000fea0003800000 */
.L_x_6403:
        /* <DEDUP_REMOVED lines=18> */
.L_x_6415:
[----:B------:R-:W-:-:S07]  /*1750*/  IMAD.MOV.U32 R37, RZ, RZ, R66 ;  /* 0x000000ffff257224 */ /* 0x000fce00078e0042 */
.L_x_6416:
[----:B------:R-:W-:Y:S05]  /*1760*/  BSYNC B3 ;  /* 0x0000000000037941 */ /* 0x000fea0003800000 */
.L_x_6414:
        /* <DEDUP_REMOVED lines=16> */
.L_x_6420:
[----:B------:R-:W-:Y:S05]  /*1870*/  BSYNC B4 ;  /* 0x0000000000047941 */ /* 0x000fea0003800000 */
.L_x_6419:
        /* <DEDUP_REMOVED lines=41> */
[----:B------:R-:W-:-:S07]  /*1b10*/  LOP3.LUT R64, R99, UR29, R64, 0x96, !PT ;  /* 0x0000001d63407c12 */ /* 0x000fce000f8e9640 */
.L_x_6418:
[----:B------:R-:W-:Y:S05]  /*1b20*/  BSYNC B3 ;  /* 0x0000000000037941 */ /* 0x000fea0003800000 */
.L_x_6417:
        /* <DEDUP_REMOVED lines=12> */
.L_x_6413:
[----:B------:R-:W-:Y:S05]  /*1bf0*/  BSYNC B2 ;  /* 0x0000000000027941 */ /* 0x000fea0003800000 */
.L_x_6412:
        /* <DEDUP_REMOVED lines=18> */
.L_x_6424:
[----:B------:R-:W-:-:S07]  /*1d20*/  IMAD.MOV.U32 R78, RZ, RZ, R66 ;  /* 0x000000ffff4e7224 */ /* 0x000fce00078e0042 */
.L_x_6425:
[----:B------:R-:W-:Y:S05]  /*1d30*/  BSYNC B3 ;  /* 0x0000000000037941 */ /* 0x000fea0003800000 */
.L_x_6423:
        /* <DEDUP_REMOVED lines=16> */
.L_x_6429:
[----:B------:R-:W-:Y:S05]  /*1e40*/  BSYNC B4 ;  /* 0x0000000000047941 */ /* 0x000fea0003800000 */
.L_x_6428:
        /* <DEDUP_REMOVED lines=43> */
.L_x_6427:
[----:B------:R-:W-:Y:S05]  /*2100*/  BSYNC B3 ;  /* 0x0000000000037941 */ /* 0x000fea0003800000 */
.L_x_6426:
        /* <DEDUP_REMOVED lines=11> */
.L_x_6422:
[----:B------:R-:W-:Y:S05]  /*21c0*/  BSYNC B2 ;  /* 0x0000000000027941 */ /* 0x000fea0003800000 */
.L_x_6421:
        /* <DEDUP_REMOVED lines=18> */
.L_x_6433:
[----:B------:R-:W-:-:S07]  /*22f0*/  IMAD.MOV.U32 R39, RZ, RZ, R66 ;  /* 0x000000ffff277224 */ /* 0x000fce00078e0042 */
.L_x_6434:
[----:B------:R-:W-:Y:S05]  /*2300*/  BSYNC B3 ;  /* 0x0000000000037941 */ /* 0x000fea0003800000 */
.L_x_6432:
        /* <DEDUP_REMOVED lines=16> */
.L_x_6438:
[----:B------:R-:W-:Y:S05]  /*2410*/  BSYNC B4 ;  /* 0x0000000000047941 */ /* 0x000fea0003800000 */
.L_x_6437:
        /* <DEDUP_REMOVED lines=43> */
.L_x_6436:
[----:B------:R-:W-:Y:S05]  /*26d0*/  BSYNC B3 ;  /* 0x0000000000037941 */ /* 0x000fea0003800000 */
.L_x_6435:
        /* <DEDUP_REMOVED lines=12> */
.L_x_6431:
[----:B------:R-:W-:Y:S05]  /*27a0*/  BSYNC B2 ;  /* 0x0000000000027941 */ /* 0x000fea0003800000 */
.L_x_6430:
        /* <DEDUP_REMOVED lines=18> */
.L_x_6442:
[----:B------:R-:W-:-:S07]  /*28d0*/  MOV R78, R66 ;  /* 0x00000042004e7202 */ /* 0x000fce0000000f00 */
.L_x_6443:
[----:B------:R-:W-:Y:S05]  /*28e0*/  BSYNC B3 ;  /* 0x0000000000037941 */ /* 0x000fea0003800000 */
.L_x_6441:
        /* <DEDUP_REMOVED lines=16> */
.L_x_6447:
[----:B------:R-:W-:Y:S05]  /*29f0*/  BSYNC B4 ;  /* 0x0000000000047941 */ /* 0x000fea0003800000 */
.L_x_6446:
        /* <DEDUP_REMOVED lines=43> */
.L_x_6445:
[----:B------:R-:W-:Y:S05]  /*2cb0*/  BSYNC B3 ;  /* 0x0000000000037941 */ /* 0x000fea0003800000 */
.L_x_6444:
[----:B------:R-:W-:Y:S01]  /*2cc0*/  I2FP.F32.U32 R40, R78 ;  /* 0x0000004e00287245 */ /* 0x000fe20000201000 */
[----:B------:R-:W-:Y:S02]  /*2cd0*/  IMAD.MOV.U32 R43, RZ, RZ, 0x2f800000 ;  /* 0x2f800000ff2b7424 */ /* 0x000fe400078e00ff */
        /* <DEDUP_REMOVED lines=9> */
.L_x_6440:
[----:B------:R-:W-:Y:S05]  /*2d70*/  BSYNC B2 ;  /* 0x0000000000027941 */ /* 0x000fea0003800000 */
.L_x_6439:
        /* <DEDUP_REMOVED lines=18> */
.L_x_6451:
[----:B------:R-:W-:-:S07]  /*2ea0*/  IMAD.MOV.U32 R41, RZ, RZ, R66 ;  /* 0x000000ffff297224 */ /* 0x000fce00078e0042 */
.L_x_6452:
[----:B------:R-:W-:Y:S05]  /*2eb0*/  BSYNC B3 ;  /* 0x0000000000037941 */ /* 0x000fea0003800000 */
.L_x_6450:
        /* <DEDUP_REMOVED lines=16> */
.L_x_6456:
[----:B------:R-:W-:Y:S05]  /*2fc0*/  BSYNC B4 ;  /* 0x0000000000047941 */ /* 0x000fea0003800000 */
.L_x_6455:
        /* <DEDUP_REMOVED lines=43> */
.L_x_6454:
[----:B------:R-:W-:Y:S05]  /*3280*/  BSYNC B3 ;  /* 0x0000000000037941 */ /* 0x000fea0003800000 */
.L_x_6453:
        /* <DEDUP_REMOVED lines=12> */
.L_x_6449:
[----:B------:R-:W-:Y:S05]  /*3350*/  BSYNC B2 ;  /* 0x0000000000027941 */ /* 0x000fea0003800000 */
.L_x_6448:
        /* <DEDUP_REMOVED lines=18> */
.L_x_6460:
[----:B------:R-:W-:-:S07]  /*3480*/  MOV R78, R66 ;  /* 0x00000042004e7202 */ /* 0x000fce0000000f00 */
.L_x_6461:
[----:B------:R-:W-:Y:S05]  /*3490*/  BSYNC B3 ;  /* 0x0000000000037941 */ /* 0x000fea0003800000 */
.L_x_6459:
        /* <DEDUP_REMOVED lines=16> */
.L_x_6465:
[----:B------:R-:W-:Y:S05]  /*35a0*/  BSYNC B4 ;  /* 0x0000000000047941 */ /* 0x000fea0003800000 */
.L_x_6464:
        /* <DEDUP_REMOVED lines=43> */
.L_x_6463:
[----:B------:R-:W-:Y:S05]  /*3860*/  BSYNC B3 ;  /* 0x0000000000037941 */ /* 0x000fea0003800000 */
.L_x_6462:
        /* <DEDUP_REMOVED lines=11> */
.L_x_6458:
[----:B------:R-:W-:Y:S05]  /*3920*/  BSYNC B2 ;  /* 0x0000000000027941 */ /* 0x000fea0003800000 */
.L_x_6457:
        /* <DEDUP_REMOVED lines=18> */
.L_x_6469:
[----:B------:R-:W-:-:S07]  /*3a50*/  IMAD.MOV.U32 R43, RZ, RZ, R66 ;  /* 0x000000ffff2b7224 */ /* 0x000fce00078e0042 */
.L_x_6470:
[----:B------:R-:W-:Y:S05]  /*3a60*/  BSYNC B3 ;  /* 0x0000000000037941 */ /* 0x000fea0003800000 */
.L_x_6468:
        /* <DEDUP_REMOVED lines=16> */
.L_x_6474:
[----:B------:R-:W-:Y:S05]  /*3b70*/  BSYNC B4 ;  /* 0x0000000000047941 */ /* 0x000fea0003800000 */
.L_x_6473:
        /* <DEDUP_REMOVED lines=43> */
.L_x_6472:
[----:B------:R-:W-:Y:S05]  /*3e30*/  BSYNC B3 ;  /* 0x0000000000037941 */ /* 0x000fea0003800000 */
.L_x_6471:
        /* <DEDUP_REMOVED lines=12> */
.L_x_6467:
[----:B------:R-:W-:Y:S05]  /*3f00*/  BSYNC B2 ;  /* 0x0000000000027941 */ /* 0x000fea0003800000 */
.L_x_6466:
[----:B------:R-:W0:Y:S01]  /*3f10*/  LDC.64 R52, c[0x0][0x238] ;  /* 0x00008e00ff347b82 */ /* 0x000e220000000a00 */
[----:B------:R-:W-:Y:S01]  /*3f20*/  BSSY B2, `(.L_x_6475) ;  /* 0x0000019000027945 */ /* 0x000fe20003800000 */
[----:B0-----:R-:W-:-:S05]  /*3f30*/  IMAD.WIDE.U32 R52, R111, 0x20, R52 ;  /* 0x000000206f347825 */ /* 0x001fca00078e0034 */
[----:B------:R0:W-:Y:S04]  /*3f40*/  STG.E.128 desc[UR6][R52.64], R36 ;  /* 0x0000002434007986 */ /* 0x0001e8000c101d06 */
[----:B------:R0:W-:Y:S01]  /*3f50*/  STG.E.128 desc[UR6][R52.64+0x10], R40 ;  /* 0x0000102834007986 */ /* 0x0001e2000c101d06 */
[----:B------:R-:W-:Y:S05]  /*3f60*/  @!P4 BRA `(.L_x_6476) ;  /* 0x000000000050c947 */ /* 0x000fea0003800000 */
[----:B------:R-:W-:Y:S01]  /*3f70*/  IMAD.U32 R55, R104, 0x10000, RZ ;  /* 0x0001000068377824 */ /* 0x000fe200078e00ff */
[----:B0-----:R-:W0:Y:S01]  /*3f80*/  LDC.64 R52, c[0x0][0x240] ;  /* 0x00009000ff347b82 */ /* 0x001e220000000a00 */
        /* <DEDUP_REMOVED lines=18> */
.L_x_6476:
[----:B------:R-:W-:Y:S05]  /*40b0*/  BSYNC B2 ;  /* 0x0000000000027941 */ /* 0x000fea0003800000 */
.L_x_6475:
[----:B------:R-:W-:Y:S01]  /*40c0*/  IADD3 R111, R111, 0x20, RZ ;  /* 0x000000206f6f7810 */ /* 0x000fe20007ffe0ff */
[----:B------:R-:W-:-:S07]  /*40d0*/  VIADD R109, R109, 0x20 ;  /* 0x000000206d6d7836 */ /* 0x000fce0000000000 */
.L_x_6402:
[----:B------:R-:W-:Y:S05]  /*40e0*/  BSYNC B1 ;  /* 0x0000000000017941 */ /* 0x000fea0003800000 */
.L_x_6401:
[----:B------:R-:W-:Y:S04]  /*40f0*/  BSSY B1, `(.L_x_6477) ;  /* 0x0000311000017945 */ /* 0x000fe80003800000 */
[----:B------:R-:W-:Y:S05]  /*4100*/  @!P3 BRA `(.L_x_6478) ;  /* 0x00000030003cb947 */ /* 0x000fea0003800000 */
[----:B01----:R-:W0:Y:S08]  /*4110*/  LDC.64 R52, c[0x0][0x230] ;  /* 0x00008c00ff347b82 */ /* 0x003e300000000a00 */
        /* <DEDUP_REMOVED lines=28> */
.L_x_6482:
[----:B------:R-:W-:-:S07]  /*42e0*/  IMAD.MOV.U32 R54, RZ, RZ, R66 ;  /* 0x000000ffff367224 */ /* 0x000fce00078e0042 */
.L_x_6483:
[----:B------:R-:W-:Y:S05]  /*42f0*/  BSYNC B3 ;  /* 0x0000000000037941 */ /* 0x000fea0003800000 */
.L_x_6481:
        /* <DEDUP_REMOVED lines=16> */
.L_x_6487:
[----:B------:R-:W-:Y:S05]  /*4400*/  BSYNC B4 ;  /* 0x0000000000047941 */ /* 0x000fea0003800000 */
.L_x_6486:
        /* <DEDUP_REMOVED lines=43> */
.L_x_6485:
[----:B------:R-:W-:Y:S05]  /*46c0*/  BSYNC B3 ;  /* 0x0000000000037941 */ /* 0x000fea0003800000 */
.L_x_6484:
        /* <DEDUP_REMOVED lines=11> */
.L_x_6480:
[----:B------:R-:W-:Y:S05]  /*4780*/  BSYNC B2 ;  /* 0x0000000000027941 */ /* 0x000fea0003800000 */
.L_x_6479:
        /* <DEDUP_REMOVED lines=18> */
.L_x_6491:
[----:B------:R-:W-:-:S07]  /*48b0*/  MOV R45, R66 ;  /* 0x00000042002d7202 */ /* 0x000fce0000000f00 */
.L_x_6492:
[----:B------:R-:W-:Y:S05]  /*48c0*/  BSYNC B3 ;  /* 0x0000000000037941 */ /* 0x000fea0003800000 */
.L_x_6490:
        /* <DEDUP_REMOVED lines=16> */
.L_x_6496:
[----:B------:R-:W-:Y:S05]  /*49d0*/  BSYNC B4 ;  /* 0x0000000000047941 */ /* 0x000fea0003800000 */
.L_x_6495:
        /* <DEDUP_REMOVED lines=42> */
.L_x_6494:
[----:B------:R-:W-:Y:S05]  /*4c80*/  BSYNC B3 ;  /* 0x0000000000037941 */ /* 0x000fea0003800000 */
.L_x_6493:
        /* <DEDUP_REMOVED lines=12> */
.L_x_6489:
[----:B------:R-:W-:Y:S05]  /*4d50*/  BSYNC B2 ;  /* 0x0000000000027941 */ /* 0x000fea0003800000 */
.L_x_6488:
        /* <DEDUP_REMOVED lines=18> */
.L_x_6500:
[----:B------:R-:W-:-:S07]  /*4e80*/  MOV R78, R66 ;  /* 0x00000042004e7202 */ /* 0x000fce0000000f00 */
.L_x_6501:
[----:B------:R-:W-:Y:S05]  /*4e90*/  BSYNC B3 ;  /* 0x0000000000037941 */ /* 0x000fea0003800000 */
.L_x_6499:
        /* <DEDUP_REMOVED lines=16> */
.L_x_6505:
[----:B------:R-:W-:Y:S05]  /*4fa0*/  BSYNC B4 ;  /* 0x0000000000047941 */ /* 0x000fea0003800000 */
.L_x_6504:
        /* <DEDUP_REMOVED lines=43> */
.L_x_6503:
[----:B------:R-:W-:Y:S05]  /*5260*/  BSYNC B3 ;  /* 0x0000000000037941 */ /* 0x000fea0003800000 */
.L_x_6502:
        /* <DEDUP_REMOVED lines=11> */
.L_x_6498:
[----:B------:R-:W-:Y:S05]  /*5320*/  BSYNC B2 ;  /* 0x0000000000027941 */ /* 0x000fea0003800000 */
.L_x_6497:
        /* <DEDUP_REMOVED lines=18> */
.L_x_6509:
[----:B------:R-:W-:-:S07]  /*5450*/  IMAD.MOV.U32 R47, RZ, RZ, R66 ;  /* 0x000000ffff2f7224 */ /* 0x000fce00078e0042 */
.L_x_6510:
[----:B------:R-:W-:Y:S05]  /*5460*/  BSYNC B3 ;  /* 0x0000000000037941 */ /* 0x000fea0003800000 */
.L_x_6508:
        /* <DEDUP_REMOVED lines=16> */
.L_x_6514:
[----:B------:R-:W-:Y:S05]  /*5570*/  BSYNC B4 ;  /* 0x0000000000047941 */ /* 0x000fea0003800000 */
.L_x_6513:
        /* <DEDUP_REMOVED lines=43> */
.L_x_6512:
[----:B------:R-:W-:Y:S05]  /*5830*/  BSYNC B3 ;  /* 0x0000000000037941 */ /* 0x000fea0003800000 */
.L_x_6511:
        /* <DEDUP_REMOVED lines=12> */
.L_x_6507:
[----:B------:R-:W-:Y:S05]  /*5900*/  BSYNC B2 ;  /* 0x0000000000027941 */ /* 0x000fea0003800000 */
.L_x_6506:
        /* <DEDUP_REMOVED lines=18> */
.L_x_6518:
[----:B------:R-:W-:-:S07]  /*5a30*/  MOV R78, R66 ;  /* 0x00000042004e7202 */ /* 0x000fce0000000f00 */
.L_x_6519:
[----:B------:R-:W-:Y:S05]  /*5a40*/  BSYNC B3 ;  /* 0x0000000000037941 */ /* 0x000fea0003800000 */
.L_x_6517:
        /* <DEDUP_REMOVED lines=16> */
.L_x_6523:
[----:B------:R-:W-:Y:S05]  /*5b50*/  BSYNC B4 ;  /* 0x0000000000047941 */ /* 0x000fea0003800000 */
.L_x_6522:
        /* <DEDUP_REMOVED lines=43> */
.L_x_6521:
[----:B------:R-:W-:Y:S05]  /*5e10*/  BSYNC B3 ;  /* 0x0000000000037941 */ /* 0x000fea0003800000 */
.L_x_6520:
        /* <DEDUP_REMOVED lines=11> */
.L_x_6516:
[----:B------:R-:W-:Y:S05]  /*5ed0*/  BSYNC B2 ;  /* 0x0000000000027941 */ /* 0x000fea0003800000 */
.L_x_6515:
        /* <DEDUP_REMOVED lines=18> */
.L_x_6527:
[----:B------:R-:W-:-:S07]  /*6000*/  IMAD.MOV.U32 R49, RZ, RZ, R66 ;  /* 0x000000ffff317224 */ /* 0x000fce00078e0042 */
.L_x_6528:
[----:B------:R-:W-:Y:S05]  /*6010*/  BSYNC B3 ;  /* 0x0000000000037941 */ /* 0x000fea0003800000 */
.L_x_6526:
        /* <DEDUP_REMOVED lines=16> */
.L_x_6532:
[----:B------:R-:W-:Y:S05]  /*6120*/  BSYNC B4 ;  /* 0x0000000000047941 */ /* 0x000fea0003800000 */
.L_x_6531:
        /* <DEDUP_REMOVED lines=43> */
.L_x_6530:
[----:B------:R-:W-:Y:S05]  /*63e0*/  BSYNC B3 ;  /* 0x0000000000037941 */ /* 0x000fea0003800000 */
.L_x_6529:
        /* <DEDUP_REMOVED lines=12> */
.L_x_6525:
[----:B------:R-:W-:Y:S05]  /*64b0*/  BSYNC B2 ;  /* 0x0000000000027941 */ /* 0x000fea0003800000 */
.L_x_6524:
        /* <DEDUP_REMOVED lines=18> */
.L_x_6536:
[----:B------:R-:W-:-:S07]  /*65e0*/  MOV R78, R66 ;  /* 0x00000042004e7202 */ /* 0x000fce0000000f00 */
.L_x_6537:
[----:B------:R-:W-:Y:S05]  /*65f0*/  BSYNC B3 ;  /* 0x0000000000037941 */ /* 0x000fea0003800000 */
.L_x_6535:
        /* <DEDUP_REMOVED lines=16> */
.L_x_6541:
[----:B------:R-:W-:Y:S05]  /*6700*/  BSYNC B4 ;  /* 0x0000000000047941 */ /* 0x000fea0003800000 */
.L_x_6540:
        /* <DEDUP_REMOVED lines=43> */
.L_x_6539:
[----:B------:R-:W-:Y:S05]  /*69c0*/  BSYNC B3 ;  /* 0x0000000000037941 */ /* 0x000fea0003800000 */
.L_x_6538:
        /* <DEDUP_REMOVED lines=11> */
.L_x_6534:
[----:B------:R-:W-:Y:S05]  /*6a80*/  BSYNC B2 ;  /* 0x0000000000027941 */ /* 0x000fea0003800000 */
.L_x_6533:
        /* <DEDUP_REMOVED lines=18> */
.L_x_6545:
[----:B------:R-:W-:-:S07]  /*6bb0*/  IMAD.MOV.U32 R51, RZ, RZ, R66 ;  /* 0x000000ffff337224 */ /* 0x000fce00078e0042 */
.L_x_6546:
[----:B------:R-:W-:Y:S05]  /*6bc0*/  BSYNC B3 ;  /* 0x0000000000037941 */ /* 0x000fea0003800000 */
.L_x_6544:
        /* <DEDUP_REMOVED lines=16> */
.L_x_6550:
[----:B------:R-:W-:Y:S05]  /*6cd0*/  BSYNC B4 ;  /* 0x0000000000047941 */ /* 0x000fea0003800000 */
.L_x_6549:
        /* <DEDUP_REMOVED lines=43> */
.L_x_6548:
[----:B------:R-:W-:Y:S05]  /*6f90*/  BSYNC B3 ;  /* 0x0000000000037941 */ /* 0x000fea0003800000 */
.L_x_6547:
        /* <DEDUP_REMOVED lines=12> */
.L_x_6543:
[----:B------:R-:W-:Y:S05]  /*7060*/  BSYNC B2 ;  /* 0x0000000000027941 */ /* 0x000fea0003800000 */
.L_x_6542:
[----:B------:R-:W0:Y:S02]  /*7070*/  LDC.64 R52, c[0x0][0x238] ;  /* 0x00008e00ff347b82 */ /* 0x000e240000000a00 */
[----:B0-----:R-:W-:-:S05]  /*7080*/  IMAD.WIDE.U32 R52, R111, 0x20, R52 ;  /* 0x000000206f347825 */ /* 0x001fca00078e0034 */
[----:B------:R2:W-:Y:S04]  /*7090*/  STG.E.128 desc[UR6][R52.64], R44 ;  /* 0x0000002c34007986 */ /* 0x0005e8000c101d06 */
[----:B------:R2:W-:Y:S01]  /*70a0*/  STG.E.128 desc[UR6][R52.64+0x10], R48 ;  /* 0x0000103034007986 */ /* 0x0005e2000c101d06 */
[----:B------:R-:W-:Y:S05]  /*70b0*/  @!P4 BRA `(.L_x_6478) ;  /* 0x000000000050c947 */ /* 0x000fea0003800000 */
[----:B------:R-:W-:Y:S01]  /*70c0*/  IMAD.U32 R55, R104, 0x10000, RZ ;  /* 0x0001000068377824 */ /* 0x000fe200078e00ff */
[----:B--2---:R-:W0:Y:S01]  /*70d0*/  LDC.64 R52, c[0x0][0x240] ;  /* 0x00009000ff347b82 */ /* 0x004e220000000a00 */
        /* <DEDUP_REMOVED lines=18> */
.L_x_6478:
[----:B------:R-:W-:Y:S05]  /*7200*/  BSYNC B1 ;  /* 0x0000000000017941 */ /* 0x000fea0003800000 */
.L_x_6477:
        /* <DEDUP_REMOVED lines=75> */
.L_x_6568:
        /* <DEDUP_REMOVED lines=60> */
.L_x_6555:
[----:B------:R-:W-:Y:S05]  /*7a80*/  BSYNC B2 ;  /* 0x0000000000027941 */ /* 0x000fea0003800000 */
.L_x_6554:
        /* <DEDUP_REMOVED lines=32> */
.L_x_6553:
[----:B------:R-:W-:Y:S05]  /*7c90*/  BSYNC B1 ;  /* 0x0000000000017941 */ /* 0x000fea0003800000 */
.L_x_6552:
[----:B01----:R-:W0:Y:S02]  /*7ca0*/  LDC.64 R52, c[0x0][0x210] ;  /* 0x00008400ff347b82 */ /* 0x003e240000000a00 */
[----:B0-----:R-:W-:-:S04]  /*7cb0*/  LEA R58, R52, R58, 0x2 ;  /* 0x0000003a343a7211 */ /* 0x001fc800078e10ff */
[----:B------:R-:W-:-:S13]  /*7cc0*/  ISETP.GE.AND P0, PT, R58, R53, PT ;  /* 0x000000353a00720c */ /* 0x000fda0003f06270 */
[----:B------:R-:W-:Y:S05]  /*7cd0*/  @!P0 BRA `(.L_x_6556) ;  /* 0xffffff90005c8947 */ /* 0x000fea000383ffff */
[----:B------:R-:W-:Y:S05]  /*7ce0*/  BSYNC B0 ;  /* 0x0000000000007941 */ /* 0x000fea0003800000 */
.L_x_6400:
[----:B------:R-:W-:Y:S05]  /*7cf0*/  EXIT ;  /* 0x000000000000794d */ /* 0x000fea0003800000 */
.L_x_6551:
        /* <DEDUP_REMOVED lines=8> */
.L_x_6558:
[----:B------:R-:W-:Y:S05]  /*7d80*/  BSYNC B1 ;  /* 0x0000000000017941 */ /* 0x000fea0003800000 */
.L_x_6557:
        /* <DEDUP_REMOVED lines=10> */
.L_x_6559:
[----:B------:R-:W-:Y:S01]  /*7e30*/  HFMA2.MMA R111, -RZ, RZ, 0, 2.384185791015625e-07 ;  /* 0x00000004ff6f7435 */ /* 0x000fe200000001ff */
[----:B------:R-:W-:-:S05]  /*7e40*/  MOV R55, R110 ;  /* 0x0000006e00377202 */ /* 0x000fca0000000f00 */
[----:B------:R-:W-:-:S04]  /*7e50*/  FADD.FTZ R55, R54, R55 ;  /* 0x0000003736377221 */ /* 0x000fc80000010000 */
[----:B------:R-:W-:-:S07]  /*7e60*/  IMAD.MOV.U32 R112, RZ, RZ, R55 ;  /* 0x000000ffff707224 */ /* 0x000fce00078e0037 */
[----:B------:R-:W-:Y:S05]  /*7e70*/  WARPSYNC.COLLECTIVE R109, `(.L_x_6560) ;  /* 0x000000006d087348 */ /* 0x000fea0003c00000 */
[----:B------:R0:W1:Y:S02]  /*7e80*/  SHFL.BFLY P4, R110, R112, R111, R114 ;  /* 0x0c00006f706e7389 */ /* 0x0000640000080072 */
[----:B01----:R-:W-:Y:S01]  /*7e90*/  ENDCOLLECTIVE ;  /* 0x000000000000791b */ /* 0x003fe20003800000 */
.L_x_6560:
[----:B------:R-:W-:Y:S02]  /*7ea0*/  IMAD.MOV.U32 R111, RZ, RZ, 0x8 ;  /* 0x00000008ff6f7424 */ /* 0x000fe400078e00ff */
[----:B------:R-:W-:-:S04]  /*7eb0*/  IMAD.MOV.U32 R52, RZ, RZ, R110 ;  /* 0x000000ffff347224 */ /* 0x000fc800078e006e */
[----:B------:R-:W-:-:S05]  /*7ec0*/  FADD.FTZ R80, R55, R52 ;  /* 0x0000003437507221 */ /* 0x000fca0000010000 */
[----:B------:R-:W-:-:S07]  /*7ed0*/  MOV R112, R80 ;  /* 0x0000005000707202 */ /* 0x000fce0000000f00 */
[----:B------:R-:W-:Y:S05]  /*7ee0*/  WARPSYNC.COLLECTIVE R109, `(.L_x_6561) ;  /* 0x000000006d087348 */ /* 0x000fea0003c00000 */
[----:B------:R0:W1:Y:S02]  /*7ef0*/  SHFL.BFLY P4, R110, R112, R111, R114 ;  /* 0x0c00006f706e7389 */ /* 0x0000640000080072 */
[----:B01----:R-:W-:Y:S01]  /*7f00*/  ENDCOLLECTIVE ;  /* 0x000000000000791b */ /* 0x003fe20003800000 */
.L_x_6561:
[----:B------:R-:W-:Y:S01]  /*7f10*/  HFMA2.MMA R111, -RZ, RZ, 0, 9.5367431640625e-07 ;  /* 0x00000010ff6f7435 */ /* 0x000fe200000001ff */
[----:B------:R-:W-:-:S05]  /*7f20*/  MOV R79, R110 ;  /* 0x0000006e004f7202 */ /* 0x000fca0000000f00 */
[----:B------:R-:W-:-:S04]  /*7f30*/  FADD.FTZ R81, R80, R79 ;  /* 0x0000004f50517221 */ /* 0x000fc80000010000 */
[----:B------:R-:W-:-:S07]  /*7f40*/  IMAD.MOV.U32 R112, RZ, RZ, R81 ;  /* 0x000000ffff707224 */ /* 0x000fce00078e0051 */
[----:B------:R-:W-:Y:S05]  /*7f50*/  WARPSYNC.COLLECTIVE R109, `(.L_x_6562) ;  /* 0x000000006d087348 */ /* 0x000fea0003c00000 */
[----:B------:R0:W1:Y:S02]  /*7f60*/  SHFL.BFLY P4, R110, R112, R111, R114 ;  /* 0x0c00006f706e7389 */ /* 0x0000640000080072 */
[----:B01----:R-:W-:Y:S01]  /*7f70*/  ENDCOLLECTIVE ;  /* 0x000000000000791b */ /* 0x003fe20003800000 */
.L_x_6562:
        /* <DEDUP_REMOVED lines=41> */
.L_x_6563:
[----:B------:R-:W-:Y:S01]  /*8210*/  HFMA2.MMA R111, -RZ, RZ, 0, 1.1920928955078125e-07 ;  /* 0x00000002ff6f7435 */ /* 0x000fe200000001ff */
[----:B------:R-:W-:-:S05]  /*8220*/  MOV R53, R110 ;  /* 0x0000006e00357202 */ /* 0x000fca0000000f00 */
[----:B------:R-:W-:-:S04]  /*8230*/  FADD.FTZ R53, R52, R53 ;  /* 0x0000003534357221 */ /* 0x000fc80000010000 */
[----:B------:R-:W-:-:S07]  /*8240*/  IMAD.MOV.U32 R112, RZ, RZ, R53 ;  /* 0x000000ffff707224 */ /* 0x000fce00078e0035 */
[----:B------:R-:W-:Y:S05]  /*8250*/  WARPSYNC.COLLECTIVE R109, `(.L_x_6564) ;  /* 0x000000006d087348 */ /* 0x000fea0003c00000 */
[----:B------:R0:W1:Y:S02]  /*8260*/  SHFL.BFLY P4, R110, R112, R111, R114 ;  /* 0x0c00006f706e7389 */ /* 0x0000640000080072 */
[----:B01----:R-:W-:Y:S01]  /*8270*/  ENDCOLLECTIVE ;  /* 0x000000000000791b */ /* 0x003fe20003800000 */
.L_x_6564:
[----:B------:R-:W-:Y:S02]  /*8280*/  IMAD.MOV.U32 R111, RZ, RZ, 0x4 ;  /* 0x00000004ff6f7424 */ /* 0x000fe400078e00ff */
[----:B------:R-:W-:-:S04]  /*8290*/  IMAD.MOV.U32 R54, RZ, RZ, R110 ;  /* 0x000000ffff367224 */ /* 0x000fc800078e006e */
[----:B------:R-:W-:-:S05]  /*82a0*/  FADD.FTZ R54, R53, R54 ;  /* 0x0000003635367221 */ /* 0x000fca0000010000 */
[----:B------:R-:W-:-:S07]  /*82b0*/  MOV R112, R54 ;  /* 0x0000003600707202 */ /* 0x000fce0000000f00 */
[----:B------:R-:W-:Y:S05]  /*82c0*/  WARPSYNC.COLLECTIVE R109, `(.L_x_6565) ;  /* 0x000000006d087348 */ /* 0x000fea0003c00000 */
[----:B------:R0:W1:Y:S02]  /*82d0*/  SHFL.BFLY P4, R110, R112, R111, R114 ;  /* 0x0c00006f706e7389 */ /* 0x0000640000080072 */
[----:B01----:R-:W-:Y:S01]  /*82e0*/  ENDCOLLECTIVE ;  /* 0x000000000000791b */ /* 0x003fe20003800000 */
.L_x_6565:
[----:B------:R-:W-:Y:S01]  /*82f0*/  HFMA2.MMA R111, -RZ, RZ, 0, 4.76837158203125e-07 ;  /* 0x00000008ff6f7435 */ /* 0x000fe200000001ff */
[----:B------:R-:W-:-:S05]  /*8300*/  MOV R55, R110 ;  /* 0x0000006e00377202 */ /* 0x000fca0000000f00 */
[----:B------:R-:W-:-:S04]  /*8310*/  FADD.FTZ R55, R54, R55 ;  /* 0x0000003736377221 */ /* 0x000fc80000010000 */
[----:B------:R-:W-:-:S07]  /*8320*/  IMAD.MOV.U32 R112, RZ, RZ, R55 ;  /* 0x000000ffff707224 */ /* 0x000fce00078e0037 */
[----:B------:R-:W-:Y:S05]  /*8330*/  WARPSYNC.COLLECTIVE R109, `(.L_x_6566) ;  /* 0x000000006d087348 */ /* 0x000fea0003c00000 */
[----:B------:R0:W1:Y:S02]  /*8340*/  SHFL.BFLY P4, R110, R112, R111, R114 ;  /* 0x0c00006f706e7389 */ /* 0x0000640000080072 */
[----:B01----:R-:W-:Y:S01]  /*8350*/  ENDCOLLECTIVE ;  /* 0x000000000000791b */ /* 0x003fe20003800000 */
.L_x_6566:
[----:B------:R-:W-:Y:S02]  /*8360*/  IMAD.MOV.U32 R111, RZ, RZ, 0x10 ;  /* 0x00000010ff6f7424 */ /* 0x000fe400078e00ff */
[----:B------:R-:W-:-:S04]  /*8370*/  IMAD.MOV.U32 R80, RZ, RZ, R110 ;  /* 0x000000ffff507224 */ /* 0x000fc800078e006e */
[----:B------:R-:W-:-:S05]  /*8380*/  FADD.FTZ R80, R55, R80 ;  /* 0x0000005037507221 */ /* 0x000fca0000010000 */
[----:B------:R-:W-:-:S07]  /*8390*/  MOV R112, R80 ;  /* 0x0000005000707202 */ /* 0x000fce0000000f00 */
[----:B------:R-:W-:Y:S05]  /*83a0*/  WARPSYNC.COLLECTIVE R109, `(.L_x_6567) ;  /* 0x000000006d087348 */ /* 0x000fea0003c00000 */
[----:B------:R0:W1:Y:S02]  /*83b0*/  SHFL.BFLY P4, R110, R112, R111, R114 ;  /* 0x0c00006f706e7389 */ /* 0x0000640000080072 */
[----:B01----:R-:W-:Y:S01]  /*83c0*/  ENDCOLLECTIVE ;  /* 0x000000000000791b */ /* 0x003fe20003800000 */
.L_x_6567:
[----:B------:R-:W-:Y:S01]  /*83d0*/  MOV R81, R110 ;  /* 0x0000006e00517202 */ /* 0x000fe20000000f00 */
[----:B------:R-:W-:Y:S06]  /*83e0*/  BRA `(.L_x_6568) ;  /* 0xfffffff000b47947 */ /* 0x000fec000383ffff */
.L_x_6569:
        /* <DEDUP_REMOVED lines=9> */
.L_x_16534:


//--------------------- .text._ZN10layer_norm13ln_fwd_kernelINS_13Kernel_traitsI13__nv_bfloat16S2_fS2_fjLj512ELj1ELj4ELj1ELj16ENS_18Kernel_traits_baseILj512ES2_S2_fS2_fjLj128EEEEELb1ELb1ELb1ELb1EEEvNS_9FwdParamsE --------------------------
	.section	.text._ZN10layer_norm13ln_fwd_kernelINS_13Kernel_traitsI13__nv_bfloat16S2_fS2_fjLj512ELj1ELj4ELj1ELj16ENS_18Kernel_traits_baseILj512ES2_S2_fS2_fjLj128EEEEELb1ELb1ELb1ELb1EEEvNS_9FwdParamsE,"ax",@progbits
	.align	128
        .global         _ZN10layer_norm13ln_fwd_kernelINS_13Kernel_traitsI13__nv_bfloat16S2_fS2_fjLj512ELj1ELj4ELj1ELj16ENS_18Kernel_traits_baseILj512ES2_S2_fS2_fjLj128EEEEELb1ELb1ELb1ELb1EEEvNS_9FwdParamsE
        .type           _ZN10layer_norm13ln_fwd_kernelINS_13Kernel_traitsI13__nv_bfloat16S2_fS2_fjLj512ELj1ELj4ELj1ELj16ENS_18Kernel_traits_baseILj512ES2_S2_fS2_fjLj128EEEEELb1ELb1ELb1ELb1EEEvNS_9FwdParamsE,@function
        .size           _ZN10layer_norm13ln_fwd_kernelINS_13Kernel_traitsI13__nv_bfloat16S2_fS2_fjLj512ELj1ELj4ELj1ELj16ENS_18Kernel_traits_baseILj512ES2_S2_fS2_fjLj128EEEEELb1ELb1ELb1ELb1EEEvNS_9FwdParamsE,(.L_x_16535 - _ZN10layer_norm13ln_fwd_kernelINS_13Kernel_traitsI13__nv_bfloat16S2_fS2_fjLj512ELj1ELj4ELj1ELj16ENS_18Kernel_traits_baseILj512ES2_S2_fS2_fjLj128EEEEELb1ELb1ELb1ELb1EEEvNS_9FwdParamsE)
        .other          _ZN10layer_norm13ln_fwd_kernelINS_13Kernel_traitsI13__nv_bfloat16S2_fS2_fjLj512ELj1ELj4ELj1ELj16ENS_18Kernel_traits_baseILj512ES2_S2_fS2_fjLj128EEEEELb1ELb1ELb1ELb1EEEvNS_9FwdParamsE,@"STO_CUDA_ENTRY STV_DEFAULT"
_ZN10layer_norm13ln_fwd_kernelINS_13Kernel_traitsI13__nv_bfloat16S2_fS2_fjLj512ELj1ELj4ELj1ELj16ENS_18Kernel_traits_baseILj512ES2_S2_fS2_fjLj128EEEEELb1ELb1ELb1ELb1EEEvNS_9FwdParamsE:
.text._ZN10layer_norm13ln_fwd_kernelINS_13Kernel_traitsI13__nv_bfloat16S2_fS2_fjLj512ELj1ELj4ELj1ELj16ENS_18Kernel_traits_baseILj512ES2_S2_fS2_fjLj128EEEEELb1ELb1ELb1ELb1EEEvNS_9FwdParamsE:
        /* <DEDUP_REMOVED lines=11> */
[----:B------:R-:W-:Y:S01]  /*00b0*/  ULDC UR12, c[0x0][0x214] ;  /* 0x00008500000c7ab9 */ /* 0x000fe20000000800 */
[----:B------:R-:W-:Y:S01]  /*00c0*/  IMAD.U32 R3, RZ, RZ, UR5 ;  /* 0x00000005ff037e24 */ /* 0x000fe2000f8e00ff */
[----:B------:R-:W-:Y:S01]  /*00d0*/  ISETP.NE.AND.EX P0, PT, RZ, UR9, PT, P0 ;  /* 0x00000009ff007c0c */ /* 0x000fe2000bf05300 */
[----:B------:R-:W-:-:S04]  /*00e0*/  ULDC.64 UR10, c[0x0][0x278] ;  /* 0x00009e00000a7ab9 */ /* 0x000fc80000000a00 */
[----:B------:R-:W3:Y:S01]  /*00f0*/  @P1 LDG.E.64 R2, desc[UR6][R2.64] ;  /* 0x0000000602021981 */ /* 0x000ee2000c1e1b00 */
[----:B-1----:R-:W-:Y:S01]  /*0100*/  @P1 MOV R29, R37 ;  /* 0x00000025001d1202 */ /* 0x002fe20000000f00 */
[----:B0-----:R-:W-:-:S04]  /*0110*/  IMAD.SHL.U32 R0, R14, 0x10, RZ ;  /* 0x000000100e007824 */ /* 0x001fc800078e00ff */
[----:B--2---:R0:W5:Y:S01]  /*0120*/  @P1 LDG.E.64 R30, desc[UR6][R28.64] ;  /* 0x000000061c1e1981 */ /* 0x004162000c1e1b00 */
[----:B------:R-:W-:-:S04]  /*0130*/  LOP3.LUT R32, R0, 0x1f0, RZ, 0xc0, !PT ;  /* 0x000001f000207812 */ /* 0x000fc800078ec0ff */
[----:B------:R-:W-:-:S05]  /*0140*/  IADD3 R12, P2, R32, UR8, RZ ;  /* 0x00000008200c7c10 */ /* 0x000fca000ff5e0ff */
[----:B------:R-:W-:Y:S01]  /*0150*/  IMAD.X R13, RZ, RZ, UR9, P2 ;  /* 0x00000009ff0d7e24 */ /* 0x000fe200090e06ff */
        /* <DEDUP_REMOVED lines=8> */
[----:B------:R-:W-:-:S03]  /*01e0*/  LEA R34, P4, R82, UR10, 0x4 ;  /* 0x0000000a52227c11 */ /* 0x000fc6000f8820ff */
[----:B------:R-:W-:Y:S02]  /*01f0*/  IMAD.X R33, RZ, RZ, UR9, P3 ;  /* 0x00000009ff217e24 */ /* 0x000fe400098e06ff */
[----:B------:R-:W-:Y:S01]  /*0200*/  IMAD.X R35, RZ, RZ, UR11, P4 ;  /* 0x0000000bff237e24 */ /* 0x000fe2000a0e06ff */
[C---:B-1----:R-:W-:Y:S01]  /*0210*/  LEA R83, R0.reuse, R83, 0x2 ;  /* 0x0000005300537211 */ /* 0x042fe200078e10ff */
[----:B------:R-:W-:-:S03]  /*0220*/  IMAD R0, R0, UR8, R14 ;  /* 0x0000000800007c24 */ /* 0x000fc6000f8e020e */
[----:B------:R-:W-:Y:S02]  /*0230*/  ISETP.GE.AND P2, PT, R83, UR12, PT ;  /* 0x0000000c53007c0c */ /* 0x000fe4000bf46270 */
[----:B---3--:R-:W-:Y:S02]  /*0240*/  @P1 R2UR UR4, R2 ;  /* 0x00000000020412ca */ /* 0x008fe400000e0000 */
[----:B------:R-:W-:-:S09]  /*0250*/  @P1 R2UR UR5, R3 ;  /* 0x00000000030512ca */ /* 0x000fd200000e0000 */
[----:B0-----:R-:W-:Y:S06]  /*0260*/  @P2 EXIT ;  /* 0x000000000000294d */ /* 0x001fec0003800000 */
[----:B------:R-:W0:Y:S01]  /*0270*/  @P1 LDC R3, c[0x0][0x2f0] ;  /* 0x0000bc00ff031b82 */ /* 0x000e220000000800 */
[----:B------:R-:W-:Y:S01]  /*0280*/  IMAD.HI.U32 R29, R0, -0x326172a9, RZ ;  /* 0xcd9e8d57001d7827 */ /* 0x000fe200078e00ff */
[----:B------:R-:W5:Y:S01]  /*0290*/  LDG.E.128 R24, desc[UR6][R32.64] ;  /* 0x0000000620187981 */ /* 0x000f62000c1e1d00 */
[----:B------:R-:W-:-:S03]  /*02a0*/  UIADD3 UR13, UR5, -0x4498517b, URZ ;  /* 0xbb67ae85050d7890 */ /* 0x000fc6000fffe03f */
[----:B------:R1:W5:Y:S01]  /*02b0*/  LDG.E.128 R20, desc[UR6][R32.64+0x200] ;  /* 0x0002000620147981 */ /* 0x000362000c1e1d00 */
[----:B------:R-:W-:Y:S02]  /*02c0*/  UIADD3 UR12, UR4, -0x61c88647, URZ ;  /* 0x9e3779b9040c7890 */ /* 0x000fe4000fffe03f */
[----:B------:R-:W-:Y:S01]  /*02d0*/  UIADD3 UR14, UR4, 0x3c6ef372, URZ ;  /* 0x3c6ef372040e7890 */ /* 0x000fe2000fffe03f */
[----:B------:R-:W5:Y:S04]  /*02e0*/  LDG.E.128 R16, desc[UR6][R34.64] ;  /* 0x0000000622107981 */ /* 0x000f68000c1e1d00 */
        /* <DEDUP_REMOVED lines=10> */
[----:B0-----:R-:W-:Y:S01]  /*0390*/  @P1 IADD3 R28, P2, R30, R3, RZ ;  /* 0x000000031e1c1210 */ /* 0x001fe20007f5e0ff */
[----:B------:R-:W-:Y:S01]  /*03a0*/  UIADD3 UR21, UR5, -0x56f99767, URZ ;  /* 0xa906689905157890 */ /* 0x000fe2000fffe03f */
[----:B------:R-:W-:Y:S01]  /*03b0*/  PRMT R61, R4, 0x7632, R61 ;  /* 0x00007632043d7816 */ /* 0x000fe2000000003d */
[----:B------:R-:W-:Y:S01]  /*03c0*/  UIADD3 UR20, UR4, 0x1715609d, URZ ;  /* 0x1715609d04147890 */ /* 0x000fe2000fffe03f */
        /* <DEDUP_REMOVED lines=9> */
[----:B------:R-:W-:Y:S01]  /*0460*/  UIADD3 UR27, UR5, -0x24c28bd8, URZ ;  /* 0xdb3d7428051b7890 */ /* 0x000fe2000fffe03f */
[----:B------:R-:W-:Y:S01]  /*0470*/  PRMT R64, R7, 0x7632, R64 ;  /* 0x0000763207407816 */ /* 0x000fe20000000040 */
[C---:B------:R-:W-:Y:S01]  /*0480*/  IMAD.HI.U32 R30, R3.reuse, -0x2daee0ad, RZ ;  /* 0xd2511f53031e7827 */ /* 0x040fe200078e00ff */
[----:B------:R-:W-:Y:S01]  /*0490*/  UIADD3 UR26, UR4, -0xe443238, URZ ;  /* 0xf1bbcdc8041a7890 */ /* 0x000fe2000fffe03f */
[----:B------:R-:W-:Y:S01]  /*04a0*/  PRMT R65, R8, 0x7632, R65 ;  /* 0x0000763208417816 */ /* 0x000fe20000000041 */
[----:B------:R-:W-:Y:S01]  /*04b0*/  UIADD3 UR28, UR4, -0x700cb87f, URZ ;  /* 0x8ff34781041c7890 */ /* 0x000fe2000fffe03f */
[----:B------:R-:W-:Y:S01]  /*04c0*/  IMAD R31, R3, -0x2daee0ad, RZ ;  /* 0xd2511f53031f7824 */ /* 0x000fe200078e02ff */
[----:B------:R-:W-:Y:S01]  /*04d0*/  LOP3.LUT R30, R30, UR5, RZ, 0x3c, !PT ;  /* 0x000000051e1e7c12 */ /* 0x000fe2000f8e3cff */
[C---:B-1----:R-:W-:Y:S01]  /*04e0*/  IMAD.HI.U32 R32, R29.reuse, -0x2daee0ad, RZ ;  /* 0xd2511f531d207827 */ /* 0x042fe200078e00ff */
[----:B------:R-:W-:Y:S01]  /*04f0*/  UIADD3 UR29, UR5, -0x695add53, URZ ;  /* 0x96a522ad051d7890 */ /* 0x000fe2000fffe03f */
[----:B------:R-:W-:Y:S01]  /*0500*/  PRMT R67, R10, 0x7632, R67 ;  /* 0x000076320a437816 */ /* 0x000fe20000000043 */
[----:B------:R-:W-:Y:S01]  /*0510*/  HFMA2.MMA R60, -RZ, RZ, 0, 0 ;  /* 0x00000000ff3c7435 */ /* 0x000fe200000001ff */
[----:B------:R-:W-:Y:S01]  /*0520*/  IMAD R29, R29, -0x2daee0ad, RZ ;  /* 0xd2511f531d1d7824 */ /* 0x000fe200078e02ff */
[----:B------:R-:W-:Y:S01]  /*0530*/  LOP3.LUT R33, R32, UR13, R31, 0x96, !PT ;  /* 0x0000000d20217c12 */ /* 0x000fe2000f8e961f */
[----:B------:R-:W-:Y:S01]  /*0540*/  IMAD R31, R0, -0x326172a9, RZ ;  /* 0xcd9e8d57001f7824 */ /* 0x000fe200078e02ff */
[----:B------:R-:W-:Y:S01]  /*0550*/  PRMT R72, R11, 0x7632, R72 ;  /* 0x000076320b487816 */ /* 0x000fe20000000048 */
[----:B------:R-:W-:Y:S01]  /*0560*/  IMAD.HI.U32 R32, R30, -0x326172a9, RZ ;  /* 0xcd9e8d571e207827 */ /* 0x000fe200078e00ff */
[----:B------:R-:W-:Y:S01]  /*0570*/  PRMT R63, R6, 0x7632, R63 ;  /* 0x00007632063f7816 */ /* 0x000fe2000000003f */
[----:B------:R-:W-:Y:S01]  /*0580*/  BSSY B0, `(.L_x_6570) ;  /* 0x000074c000007945 */ /* 0x000fe20003800000 */
[----:B------:R-:W-:Y:S01]  /*0590*/  PRMT R66, R9, 0x7632, R66 ;  /* 0x0000763209427816 */ /* 0x000fe20000000042 */
[----:B------:R-:W-:Y:S01]  /*05a0*/  IMAD R30, R30, -0x326172a9, RZ ;  /* 0xcd9e8d571e1e7824 */ /* 0x000fe200078e02ff */
[----:B------:R-:W-:Y:S01]  /*05b0*/  LOP3.LUT R31, R32, UR12, R31, 0x96, !PT ;  /* 0x0000000c201f7c12 */ /* 0x000fe2000f8e961f */
[----:B--2---:R-:W-:Y:S01]  /*05c0*/  IMAD.HI.U32 R35, R33, -0x326172a9, RZ ;  /* 0xcd9e8d5721237827 */ /* 0x004fe200078e00ff */
[----:B------:R-:W-:Y:S01]  /*05d0*/  SHF.L.U32 R6, R6, 0x10, RZ ;  /* 0x0000001006067819 */ /* 0x000fe200000006ff */
[----:B------:R-:W-:Y:S01]  /*05e0*/  ULDC.U8 UR8, c[0x0][0x2a0] ;  /* 0x0000a80000087ab9 */ /* 0x000fe20000000000 */
[----:B------:R-:W-:Y:S01]  /*05f0*/  SHF.L.U32 R9, R9, 0x10, RZ ;  /* 0x0000001009097819 */ /* 0x000fe200000006ff */
[----:B------:R-:W-:Y:S01]  /*0600*/  IMAD.HI.U32 R32, R31, -0x2daee0ad, RZ ;  /* 0xd2511f531f207827 */ /* 0x000fe200078e00ff */
[----:B------:R-:W-:Y:S01]  /*0610*/  LOP3.LUT R30, R35, UR14, R30, 0x96, !PT ;  /* 0x0000000e231e7c12 */ /* 0x000fe2000f8e961e */
[----:B------:R-:W-:Y:S01]  /*0620*/  ULDC UR9, c[0x0][0x294] ;  /* 0x0000a50000097ab9 */ /* 0x000fe20000000800 */
[----:B------:R-:W-:Y:S01]  /*0630*/  SHF.L.U32 R63, R63, 0x10, RZ ;  /* 0x000000103f3f7819 */ /* 0x000fe200000006ff */
[----:B------:R-:W-:Y:S01]  /*0640*/  IMAD R31, R31, -0x2daee0ad, RZ ;  /* 0xd2511f531f1f7824 */ /* 0x000fe200078e02ff */
[----:B------:R-:W-:Y:S01]  /*0650*/  LOP3.LUT R29, R32, UR15, R29, 0x96, !PT ;  /* 0x0000000f201d7c12 */ /* 0x000fe2000f8e961d */
[----:B------:R-:W-:Y:S01]  /*0660*/  IMAD.HI.U32 R34, R30, -0x2daee0ad, RZ ;  /* 0xd2511f531e227827 */ /* 0x000fe200078e00ff */
[----:B------:R-:W-:Y:S01]  /*0670*/  SHF.L.U32 R66, R66, 0x10, RZ ;  /* 0x0000001042427819 */ /* 0x000fe200000006ff */
[----:B------:R-:W-:Y:S01]  /*0680*/  ULDC.64 UR10, c[0x0][0x298] ;  /* 0x0000a600000a7ab9 */ /* 0x000fe20000000a00 */
[----:B------:R-:W-:Y:S01]  /*0690*/  ISETP.NE.AND P2, PT, RZ, UR8, PT ;  /* 0x00000008ff007c0c */ /* 0x000fe2000bf45270 */
[----:B------:R-:W-:Y:S01]  /*06a0*/  IMAD R33, R33, -0x326172a9, RZ ;  /* 0xcd9e8d5721217824 */ /* 0x000fe200078e02ff */
[----:B------:R-:W-:Y:S01]  /*06b0*/  LOP3.LUT R31, R34, UR17, R31, 0x96, !PT ;  /* 0x00000011221f7c12 */ /* 0x000fe2000f8e961f */
[----:B------:R-:W-:Y:S01]  /*06c0*/  IMAD.HI.U32 R32, R29, -0x326172a9, RZ ;  /* 0xcd9e8d571d207827 */ /* 0x000fe200078e00ff */
[----:B------:R-:W-:-:S03]  /*06d0*/  ULDC UR8, c[0x0][0x2d8] ;  /* 0x0000b60000087ab9 */ /* 0x000fc60000000800 */
        /* <DEDUP_REMOVED lines=28> */
[----:B------:R-:W-:Y:S01]  /*08a0*/  IMAD.WIDE.U32 R56, R32, -0x2daee0ad, RZ ;  /* 0xd2511f5320387825 */ /* 0x000fe200078e00ff */
[----:B------:R-:W-:-:S03]  /*08b0*/  LOP3.LUT R29, R34, UR26, R29, 0x96, !PT ;  /* 0x0000001a221d7c12 */ /* 0x000fc6000f8e961d */
[----:B------:R-:W-:Y:S01]  /*08c0*/  IMAD.U32 R4, R4, 0x10000, RZ ;  /* 0x0001000004047824 */ /* 0x000fe200078e00ff */
[----:B------:R-:W-:Y:S01]  /*08d0*/  LOP3.LUT R33, R57, UR27, R33, 0x96, !PT ;  /* 0x0000001b39217c12 */ /* 0x000fe2000f8e9621 */
[----:B------:R-:W-:Y:S02]  /*08e0*/  IMAD R57, R31, -0x326172a9, RZ ;  /* 0xcd9e8d571f397824 */ /* 0x000fe400078e02ff */
[----:B------:R-:W-:-:S04]  /*08f0*/  IMAD.HI.U32 R31, R29, -0x2daee0ad, RZ ;  /* 0xd2511f531d1f7827 */ /* 0x000fc800078e00ff */
[----:B------:R-:W-:Y:S01]  /*0900*/  IMAD.WIDE.U32 R58, R33, -0x326172a9, RZ ;  /* 0xcd9e8d57213a7825 */ /* 0x000fe200078e00ff */
[----:B------:R-:W-:-:S03]  /*0910*/  LOP3.LUT R56, R31, UR29, R56, 0x96, !PT ;  /* 0x0000001d1f387c12 */ /* 0x000fc6000f8e9638 */
[----:B------:R-:W-:Y:S01]  /*0920*/  IMAD.U32 R5, R5, 0x10000, RZ ;  /* 0x0001000005057824 */ /* 0x000fe200078e00ff */
[----:B------:R-:W-:Y:S01]  /*0930*/  LOP3.LUT R57, R59, UR28, R57, 0x96, !PT ;  /* 0x0000001c3b397c12 */ /* 0x000fe2000f8e9639 */
[----:B------:R-:W-:Y:S01]  /*0940*/  IMAD.U32 R7, R7, 0x10000, RZ ;  /* 0x0001000007077824 */ /* 0x000fe200078e00ff */
[----:B------:R-:W-:Y:S01]  /*0950*/  LOP3.LUT R59, R28, 0x3, RZ, 0xc0, !PT ;  /* 0x000000031c3b7812 */ /* 0x000fe200078ec0ff */
        /* <DEDUP_REMOVED lines=9> */
[----:B------:R-:W-:-:S07]  /*09f0*/  IMAD R74, R29, -0x2daee0ad, RZ ;  /* 0xd2511f531d4a7824 */ /* 0x000fce00078e02ff */
.L_x_6722:
        /* <DEDUP_REMOVED lines=21> */
[----:B------:R-:W-:-:S05]  /*0b50*/  @P3 IADD3 R49, R50, -0x1, RZ ;  /* 0xffffffff32313810 */ /* 0x000fca0007ffe0ff */
        /* <DEDUP_REMOVED lines=10> */
[----:B------:R-:W-:Y:S01]  /*0c00*/  @!P4 ISETP.NE.AND.EX P1, PT, R69, RZ, PT, P1 ;  /* 0x000000ff4500c20c */ /* 0x000fe20003f25310 */
[----:B------:R-:W-:-:S03]  /*0c10*/  @!P4 IMAD.MOV.U32 R49, RZ, RZ, R59 ;  /* 0x000000ffff31c224 */ /* 0x000fc600078e003b */
        /* <DEDUP_REMOVED lines=14> */
.L_x_6574:
[----:B------:R-:W-:-:S07]  /*0d00*/  IMAD.MOV.U32 R48, RZ, RZ, R58 ;  /* 0x000000ffff307224 */ /* 0x000fce00078e003a */
.L_x_6575:
[----:B------:R-:W-:Y:S05]  /*0d10*/  BSYNC B2 ;  /* 0x0000000000027941 */ /* 0x000fea0003800000 */
.L_x_6573:
        /* <DEDUP_REMOVED lines=16> */
.L_x_6579:
[----:B------:R-:W-:Y:S05]  /*0e20*/  BSYNC B3 ;  /* 0x0000000000037941 */ /* 0x000fea0003800000 */
.L_x_6578:
        /* <DEDUP_REMOVED lines=43> */
.L_x_6577:
[----:B------:R-:W-:Y:S05]  /*10e0*/  BSYNC B2 ;  /* 0x0000000000027941 */ /* 0x000fea0003800000 */
.L_x_6576:
[----:B------:R-:W-:Y:S01]  /*10f0*/  I2FP.F32.U32 R40, R48 ;  /* 0x0000003000287245 */ /* 0x000fe20000201000 */
[----:B------:R-:W-:Y:S01]  /*1100*/  IMAD.MOV.U32 R43, RZ, RZ, 0x2f800000 ;  /* 0x2f800000ff2b7424 */ /* 0x000fe200078e00ff */
[----:B-----5:R-:W-:-:S03]  /*1110*/  SHF.L.U32 R41, R32, 0x10, RZ ;  /* 0x0000001020297819 */ /* 0x020fc600000006ff */
[----:B------:R-:W-:Y:S02]  /*1120*/  FFMA.FTZ R40, R40, R43, 1.1641532182693481445e-10 ;  /* 0x2f00000028287423 */ /* 0x000fe4000001002b */
[----:B------:R-:W-:-:S03]  /*1130*/  FMUL.FTZ R41, R41, UR11 ;  /* 0x0000000b29297c20 */ /* 0x000fc60008410000 */
[----:B------:R-:W-:Y:S01]  /*1140*/  FSETP.GTU.FTZ.AND P1, PT, R40, UR9, PT ;  /* 0x0000000928007c0b */ /* 0x000fe2000bf3c000 */
[----:B------:R-:W-:Y:S01]  /*1150*/  FMUL.FTZ R41, R41, UR10 ;  /* 0x0000000a29297c20 */ /* 0x000fe20008410000 */
[----:B------:R-:W-:Y:S02]  /*1160*/  IMAD.U32 R40, R16, 0x10000, RZ ;  /* 0x0001000010287824 */ /* 0x000fe400078e00ff */
[----:B------:R-:W-:Y:S02]  /*1170*/  SEL R73, RZ, 0x1, P1 ;  /* 0x00000001ff497807 */ /* 0x000fe40000800000 */
[----:B------:R-:W-:-:S05]  /*1180*/  FSEL R41, R41, RZ, !P1 ;  /* 0x000000ff29297208 */ /* 0x000fca0004800000 */
[----:B------:R-:W-:-:S04]  /*1190*/  FMUL.FTZ R40, R41, R40 ;  /* 0x0000002829287220 */ /* 0x000fc80000410000 */
[----:B------:R-:W-:-:S07]  /*11a0*/  @P0 FADD.FTZ R40, R28, R40 ;  /* 0x000000281c280221 */ /* 0x000fce0000010000 */
.L_x_6572:
[----:B------:R-:W-:Y:S05]  /*11b0*/  BSYNC B1 ;  /* 0x0000000000017941 */ /* 0x000fea0003800000 */
.L_x_6571:
        /* <DEDUP_REMOVED lines=18> */
.L_x_6583:
[----:B------:R-:W-:-:S07]  /*12e0*/  IMAD.MOV.U32 R41, RZ, RZ, R58 ;  /* 0x000000ffff297224 */ /* 0x000fce00078e003a */
.L_x_6584:
[----:B------:R-:W-:Y:S05]  /*12f0*/  BSYNC B2 ;  /* 0x0000000000027941 */ /* 0x000fea0003800000 */
.L_x_6582:
        /* <DEDUP_REMOVED lines=16> */
.L_x_6588:
[----:B------:R-:W-:Y:S05]  /*1400*/  BSYNC B3 ;  /* 0x0000000000037941 */ /* 0x000fea0003800000 */
.L_x_6587:
        /* <DEDUP_REMOVED lines=42> */
.L_x_6586:
[----:B------:R-:W-:Y:S05]  /*16b0*/  BSYNC B2 ;  /* 0x0000000000027941 */ /* 0x000fea0003800000 */
.L_x_6585:
[----:B-----5:R-:W-:Y:S01]  /*16c0*/  PRMT R42, R32, 0x7632, R42 ;  /* 0x00007632202a7816 */ /* 0x020fe2000000002a */
[----:B------:R-:W-:Y:S01]  /*16d0*/  IMAD.MOV.U32 R44, RZ, RZ, 0x2f800000 ;  /* 0x2f800000ff2c7424 */ /* 0x000fe200078e00ff */
[----:B------:R-:W-:-:S03]  /*16e0*/  I2FP.F32.U32 R41, R41 ;  /* 0x0000002900297245 */ /* 0x000fc60000201000 */
[----:B------:R-:W-:Y:S02]  /*16f0*/  IMAD.U32 R42, R42, 0x10000, RZ ;  /* 0x000100002a2a7824 */ /* 0x000fe400078e00ff */
[----:B------:R-:W-:Y:S01]  /*1700*/  FFMA.FTZ R41, R41, R44, 1.1641532182693481445e-10 ;  /* 0x2f00000029297423 */ /* 0x000fe2000001002c */
[----:B------:R-:W-:Y:S01]  /*1710*/  PRMT R44, R16, 0x7632, R44 ;  /* 0x00007632102c7816 */ /* 0x000fe2000000002c */
[----:B------:R-:W-:-:S03]  /*1720*/  FMUL.FTZ R42, R42, UR11 ;  /* 0x0000000b2a2a7c20 */ /* 0x000fc60008410000 */
[----:B------:R-:W-:Y:S01]  /*1730*/  FSETP.GTU.FTZ.AND P1, PT, R41, UR9, PT ;  /* 0x0000000929007c0b */ /* 0x000fe2000bf3c000 */
[----:B------:R-:W-:Y:S01]  /*1740*/  FMUL.FTZ R42, R42, UR10 ;  /* 0x0000000a2a2a7c20 */ /* 0x000fe20008410000 */
[----:B------:R-:W-:Y:S02]  /*1750*/  SHF.L.U32 R41, R44, 0x10, RZ ;  /* 0x000000102c297819 */ /* 0x000fe400000006ff */
[----:B------:R-:W-:Y:S02]  /*1760*/  SEL R75, RZ, 0x1, P1 ;  /* 0x00000001ff4b7807 */ /* 0x000fe40000800000 */
[----:B------:R-:W-:-:S05]  /*1770*/  FSEL R42, R42, RZ, !P1 ;  /* 0x000000ff2a2a7208 */ /* 0x000fca0004800000 */
[----:B------:R-:W-:-:S04]  /*1780*/  FMUL.FTZ R41, R42, R41 ;  /* 0x000000292a297220 */ /* 0x000fc80000410000 */
[----:B------:R-:W-:-:S07]  /*1790*/  @P0 FADD.FTZ R41, R29, R41 ;  /* 0x000000291d290221 */ /* 0x000fce0000010000 */
.L_x_6581:
[----:B------:R-:W-:Y:S05]  /*17a0*/  BSYNC B1 ;  /* 0x0000000000017941 */ /* 0x000fea0003800000 */
.L_x_6580:
        /* <DEDUP_REMOVED lines=18> */
.L_x_6592:
[----:B------:R-:W-:-:S07]  /*18d0*/  MOV R50, R58 ;  /* 0x0000003a00327202 */ /* 0x000fce0000000f00 */
.L_x_6593:
[----:B------:R-:W-:Y:S05]  /*18e0*/  BSYNC B2 ;  /* 0x0000000000027941 */ /* 0x000fea0003800000 */
.L_x_6591:
        /* <DEDUP_REMOVED lines=16> */
.L_x_6597:
[----:B------:R-:W-:Y:S05]  /*19f0*/  BSYNC B3 ;  /* 0x0000000000037941 */ /* 0x000fea0003800000 */
.L_x_6596:
        /* <DEDUP_REMOVED lines=43> */
.L_x_6595:
[----:B------:R-:W-:Y:S05]  /*1cb0*/  BSYNC B2 ;  /* 0x0000000000027941 */ /* 0x000fea0003800000 */
.L_x_6594:
[----:B------:R-:W-:Y:S01]  /*1cc0*/  I2FP.F32.U32 R42, R50 ;  /* 0x00000032002a7245 */ /* 0x000fe20000201000 */
[----:B------:R-:W-:Y:S02]  /*1cd0*/  IMAD.MOV.U32 R45, RZ, RZ, 0x2f800000 ;  /* 0x2f800000ff2d7424 */ /* 0x000fe400078e00ff */
[----:B-----5:R-:W-:Y:S02]  /*1ce0*/  IMAD.U32 R43, R33, 0x10000, RZ ;  /* 0x00010000212b7824 */ /* 0x020fe400078e00ff */
[----:B------:R-:W-:Y:S02]  /*1cf0*/  FFMA.FTZ R42, R42, R45, 1.1641532182693481445e-10 ;  /* 0x2f0000002a2a7423 */ /* 0x000fe4000001002d */
        /* <DEDUP_REMOVED lines=8> */
.L_x_6590:
[----:B------:R-:W-:Y:S05]  /*1d80*/  BSYNC B1 ;  /* 0x0000000000017941 */ /* 0x000fea0003800000 */
.L_x_6589:
        /* <DEDUP_REMOVED lines=18> */
.L_x_6601:
[----:B------:R-:W-:-:S07]  /*1eb0*/  IMAD.MOV.U32 R43, RZ, RZ, R58 ;  /* 0x000000ffff2b7224 */ /* 0x000fce00078e003a */
.L_x_6602:
[----:B------:R-:W-:Y:S05]  /*1ec0*/  BSYNC B2 ;  /* 0x0000000000027941 */ /* 0x000fea0003800000 */
.L_x_6600:
        /* <DEDUP_REMOVED lines=16> */
.L_x_6606:
[----:B------:R-:W-:Y:S05]  /*1fd0*/  BSYNC B3 ;  /* 0x0000000000037941 */ /* 0x000fea0003800000 */
.L_x_6605:
        /* <DEDUP_REMOVED lines=43> */
.L_x_6604:
[----:B------:R-:W-:Y:S05]  /*2290*/  BSYNC B2 ;  /* 0x0000000000027941 */ /* 0x000fea0003800000 */
.L_x_6603:
        /* <DEDUP_REMOVED lines=14> */
.L_x_6599:
[----:B------:R-:W-:Y:S05]  /*2380*/  BSYNC B1 ;  /* 0x0000000000017941 */ /* 0x000fea0003800000 */
.L_x_6598:
        /* <DEDUP_REMOVED lines=18> */
.L_x_6610:
[----:B------:R-:W-:-:S07]  /*24b0*/  IMAD.MOV.U32 R52, RZ, RZ, R58 ;  /* 0x000000ffff347224 */ /* 0x000fce00078e003a */
.L_x_6611:
[----:B------:R-:W-:Y:S05]  /*24c0*/  BSYNC B2 ;  /* 0x0000000000027941 */ /* 0x000fea0003800000 */
.L_x_6609:
        /* <DEDUP_REMOVED lines=16> */
.L_x_6615:
[----:B------:R-:W-:Y:S05]  /*25d0*/  BSYNC B3 ;  /* 0x0000000000037941 */ /* 0x000fea0003800000 */
.L_x_6614:
        /* <DEDUP_REMOVED lines=43> */
.L_x_6613:
[----:B------:R-:W-:Y:S05]  /*2890*/  BSYNC B2 ;  /* 0x0000000000027941 */ /* 0x000fea0003800000 */
.L_x_6612:
[----:B------:R-:W-:Y:S01]  /*28a0*/  I2FP.F32.U32 R44, R52 ;  /* 0x00000034002c7245 */ /* 0x000fe20000201000 */
[----:B------:R-:W-:Y:S01]  /*28b0*/  IMAD.MOV.U32 R47, RZ, RZ, 0x2f800000 ;  /* 0x2f800000ff2f7424 */ /* 0x000fe200078e00ff */
[----:B------:R-:W-:-:S03]  /*28c0*/  SHF.L.U32 R45, R34, 0x10, RZ ;  /* 0x00000010222d7819 */ /* 0x000fc600000006ff */
        /* <DEDUP_REMOVED lines=9> */
.L_x_6608:
[----:B------:R-:W-:Y:S05]  /*2960*/  BSYNC B1 ;  /* 0x0000000000017941 */ /* 0x000fea0003800000 */
.L_x_6607:
        /* <DEDUP_REMOVED lines=18> */
.L_x_6619:
[----:B------:R-:W-:-:S07]  /*2a90*/  IMAD.MOV.U32 R45, RZ, RZ, R58 ;  /* 0x000000ffff2d7224 */ /* 0x000fce00078e003a */
.L_x_6620:
[----:B------:R-:W-:Y:S05]  /*2aa0*/  BSYNC B2 ;  /* 0x0000000000027941 */ /* 0x000fea0003800000 */
.L_x_6618:
        /* <DEDUP_REMOVED lines=16> */
.L_x_6624:
[----:B------:R-:W-:Y:S05]  /*2bb0*/  BSYNC B3 ;  /* 0x0000000000037941 */ /* 0x000fea0003800000 */
.L_x_6623:
        /* <DEDUP_REMOVED lines=43> */
.L_x_6622:
[----:B------:R-:W-:Y:S05]  /*2e70*/  BSYNC B2 ;  /* 0x0000000000027941 */ /* 0x000fea0003800000 */
.L_x_6621:
[----:B------:R-:W-:Y:S01]  /*2e80*/  PRMT R46, R34, 0x7632, R46 ;  /* 0x00007632222e7816 */ /* 0x000fe2000000002e */
        /* <DEDUP_REMOVED lines=13> */
.L_x_6617:
[----:B------:R-:W-:Y:S05]  /*2f60*/  BSYNC B1 ;  /* 0x0000000000017941 */ /* 0x000fea0003800000 */
.L_x_6616:
        /* <DEDUP_REMOVED lines=18> */
.L_x_6628:
[----:B------:R-:W-:-:S07]  /*3090*/  IMAD.MOV.U32 R54, RZ, RZ, R58 ;  /* 0x000000ffff367224 */ /* 0x000fce00078e003a */
.L_x_6629:
[----:B------:R-:W-:Y:S05]  /*30a0*/  BSYNC B2 ;  /* 0x0000000000027941 */ /* 0x000fea0003800000 */
.L_x_6627:
        /* <DEDUP_REMOVED lines=16> */
.L_x_6633:
[----:B------:R-:W-:Y:S05]  /*31b0*/  BSYNC B3 ;  /* 0x0000000000037941 */ /* 0x000fea0003800000 */
.L_x_6632:
        /* <DEDUP_REMOVED lines=43> */
.L_x_6631:
[----:B------:R-:W-:Y:S05]  /*3470*/  BSYNC B2 ;  /* 0x0000000000027941 */ /* 0x000fea0003800000 */
.L_x_6630:
        /* <DEDUP_REMOVED lines=12> */
.L_x_6626:
[----:B------:R-:W-:Y:S05]  /*3540*/  BSYNC B1 ;  /* 0x0000000000017941 */ /* 0x000fea0003800000 */
.L_x_6625:
        /* <DEDUP_REMOVED lines=18> */
.L_x_6637:
[----:B------:R-:W-:-:S07]  /*3670*/  IMAD.MOV.U32 R47, RZ, RZ, R58 ;  /* 0x000000ffff2f7224 */ /* 0x000fce00078e003a */
.L_x_6638:
[----:B------:R-:W-:Y:S05]  /*3680*/  BSYNC B2 ;  /* 0x0000000000027941 */ /* 0x000fea0003800000 */
.L_x_6636:
        /* <DEDUP_REMOVED lines=16> */
.L_x_6642:
[----:B------:R-:W-:Y:S05]  /*3790*/  BSYNC B3 ;  /* 0x0000000000037941 */ /* 0x000fea0003800000 */
.L_x_6641:
        /* <DEDUP_REMOVED lines=43> */
.L_x_6640:
[----:B------:R-:W-:Y:S05]  /*3a50*/  BSYNC B2 ;  /* 0x0000000000027941 */ /* 0x000fea0003800000 */
.L_x_6639:
[----:B------:R-:W-:Y:S01]  /*3a60*/  PRMT R48, R35, 0x7632, R48 ;  /* 0x0000763223307816 */ /* 0x000fe20000000030 */
        /* <DEDUP_REMOVED lines=8> */
[----:B------:R-:W-:-:S03]  /*3af0*/  FMUL.FTZ R48, R48, UR10 ;  /* 0x0000000a30307c20 */ /* 0x000fc60008410000 */
[----:B------:R-:W-:Y:S02]  /*3b00*/  SEL R81, RZ, 0x1, P1 ;  /* 0x00000001ff517807 */ /* 0x000fe40000800000 */
[----:B------:R-:W-:-:S05]  /*3b10*/  FSEL R48, R48, RZ, !P1 ;  /* 0x000000ff30307208 */ /* 0x000fca0004800000 */
[----:B------:R-:W-:-:S04]  /*3b20*/  FMUL.FTZ R47, R48, R49 ;  /* 0x00000031302f7220 */ /* 0x000fc80000410000 */
[----:B------:R-:W-:-:S07]  /*3b30*/  @P0 FADD.FTZ R47, R39, R47 ;  /* 0x0000002f272f0221 */ /* 0x000fce0000010000 */
.L_x_6635:
[----:B------:R-:W-:Y:S05]  /*3b40*/  BSYNC B1 ;  /* 0x0000000000017941 */ /* 0x000fea0003800000 */
.L_x_6634:
        /* <DEDUP_REMOVED lines=26> */
.L_x_6644:
[----:B------:R-:W-:Y:S05]  /*3cf0*/  BSYNC B1 ;  /* 0x0000000000017941 */ /* 0x000fea0003800000 */
.L_x_6643:
[----:B-1----:R-:W1:Y:S01]  /*3d00*/  @P0 LDC.64 R50, c[0x0][0x230] ;  /* 0x00008c00ff320b82 */ /* 0x002e620000000a00 */
[----:B------:R-:W-:Y:S01]  /*3d10*/  VIADD R89, R89, 0x20 ;  /* 0x0000002059597836 */ /* 0x000fe20000000000 */
[----:B------:R-:W-:-:S06]  /*3d20*/  IADD3 R87, R87, 0x20, RZ ;  /* 0x0000002057577810 */ /* 0x000fcc0007ffe0ff */
[----:B0-----:R-:W0:Y:S01]  /*3d30*/  @P3 LDC.64 R48, c[0x0][0x220] ;  /* 0x00008800ff303b82 */ /* 0x001e220000000a00 */
[----:B-1----:R-:W-:-:S05]  /*3d40*/  @P0 IMAD.WIDE.U32 R50, R89, 0x20, R50 ;  /* 0x0000002059320825 */ /* 0x002fca00078e0032 */
[----:B------:R-:W2:Y:S01]  /*3d50*/  @P0 LDG.E.128 R28, desc[UR6][R50.64] ;  /* 0x00000006321c0981 */ /* 0x000ea2000c1e1d00 */
[----:B0-----:R-:W-:-:S03]  /*3d60*/  @P3 IMAD.WIDE.U32 R52, R87, 0x10, R48 ;  /* 0x0000001057343825 */ /* 0x001fc600078e0030 */
[----:B------:R0:W5:Y:S04]  /*3d70*/  @P0 LDG.E.128 R36, desc[UR6][R50.64+0x10] ;  /* 0x0000100632240981 */ /* 0x000168000c1e1d00 */
[----:B------:R0:W5:Y:S01]  /*3d80*/  @P3 LDG.E.128 R32, desc[UR6][R52.64] ;  /* 0x0000000634203981 */ /* 0x000162000c1e1d00 */
[----:B------:R-:W-:Y:S01]  /*3d90*/  @!P4 ISETP.NE.U32.AND P1, PT, R68, RZ, PT ;  /* 0x000000ff4400c20c */ /* 0x000fe20003f25070 */
[----:B------:R-:W-:Y:S03]  /*3da0*/  BSSY B1, `(.L_x_6645) ;  /* 0x000005c000017945 */ /* 0x000fe60003800000 */
        /* <DEDUP_REMOVED lines=16> */
.L_x_6648:
[----:B------:R-:W-:-:S07]  /*3eb0*/  MOV R54, R58 ;  /* 0x0000003a00367202 */ /* 0x000fce0000000f00 */
.L_x_6649:
[----:B------:R-:W-:Y:S05]  /*3ec0*/  BSYNC B2 ;  /* 0x0000000000027941 */ /* 0x000fea0003800000 */
.L_x_6647:
        /* <DEDUP_REMOVED lines=16> */
.L_x_6653:
[----:B------:R-:W-:Y:S05]  /*3fd0*/  BSYNC B3 ;  /* 0x0000000000037941 */ /* 0x000fea0003800000 */
.L_x_6652:
        /* <DEDUP_REMOVED lines=43> */
.L_x_6651:
[----:B------:R-:W-:Y:S05]  /*4290*/  BSYNC B2 ;  /* 0x0000000000027941 */ /* 0x000fea0003800000 */
.L_x_6650:
[----:B------:R-:W-:Y:S01]  /*42a0*/  HFMA2.MMA R49, -RZ, RZ, 0.1171875, 0 ;  /* 0x2f800000ff317435 */ /* 0x000fe200000001ff */
[----:B------:R-:W-:Y:S01]  /*42b0*/  I2FP.F32.U32 R48, R54 ;  /* 0x0000003600307245 */ /* 0x000fe20000201000 */
[----:B-----5:R-:W-:-:S04]  /*42c0*/  IMAD.U32 R50, R32, 0x10000, RZ ;  /* 0x0001000020327824 */ /* 0x020fc800078e00ff */
        /* <DEDUP_REMOVED lines=9> */
.L_x_6646:
[----:B------:R-:W-:Y:S05]  /*4360*/  BSYNC B1 ;  /* 0x0000000000017941 */ /* 0x000fea0003800000 */
.L_x_6645:
        /* <DEDUP_REMOVED lines=18> */
.L_x_6657:
[----:B------:R-:W-:-:S07]  /*4490*/  MOV R49, R58 ;  /* 0x0000003a00317202 */ /* 0x000fce0000000f00 */
.L_x_6658:
[----:B------:R-:W-:Y:S05]  /*44a0*/  BSYNC B2 ;  /* 0x0000000000027941 */ /* 0x000fea0003800000 */
.L_x_6656:
        /* <DEDUP_REMOVED lines=16> */
.L_x_6662:
[----:B------:R-:W-:Y:S05]  /*45b0*/  BSYNC B3 ;  /* 0x0000000000037941 */ /* 0x000fea0003800000 */
.L_x_6661:
        /* <DEDUP_REMOVED lines=42> */
.L_x_6660:
[----:B------:R-:W-:Y:S05]  /*4860*/  BSYNC B2 ;  /* 0x0000000000027941 */ /* 0x000fea0003800000 */
.L_x_6659:
        /* <DEDUP_REMOVED lines=14> */
.L_x_6655:
[----:B------:R-:W-:Y:S05]  /*4950*/  BSYNC B1 ;  /* 0x0000000000017941 */ /* 0x000fea0003800000 */
.L_x_6654:
        /* <DEDUP_REMOVED lines=18> */
.L_x_6666:
[----:B------:R-:W-:-:S07]  /*4a80*/  IMAD.MOV.U32 R76, RZ, RZ, R58 ;  /* 0x000000ffff4c7224 */ /* 0x000fce00078e003a */
.L_x_6667:
[----:B------:R-:W-:Y:S05]  /*4a90*/  BSYNC B2 ;  /* 0x0000000000027941 */ /* 0x000fea0003800000 */
.L_x_6665:
        /* <DEDUP_REMOVED lines=16> */
.L_x_6671:
[----:B------:R-:W-:Y:S05]  /*4ba0*/  BSYNC B3 ;  /* 0x0000000000037941 */ /* 0x000fea0003800000 */
.L_x_6670:
        /* <DEDUP_REMOVED lines=43> */
.L_x_6669:
[----:B------:R-:W-:Y:S05]  /*4e60*/  BSYNC B2 ;  /* 0x0000000000027941 */ /* 0x000fea0003800000 */
.L_x_6668:
[----:B------:R-:W-:Y:S01]  /*4e70*/  I2FP.F32.U32 R50, R76 ;  /* 0x0000004c00327245 */ /* 0x000fe20000201000 */
[----:B------:R-:W-:Y:S01]  /*4e80*/  IMAD.MOV.U32 R51, RZ, RZ, 0x2f800000 ;  /* 0x2f800000ff337424 */ /* 0x000fe200078e00ff */
[----:B-----5:R-:W-:-:S03]  /*4e90*/  SHF.L.U32 R53, R33, 0x10, RZ ;  /* 0x0000001021357819 */ /* 0x020fc600000006ff */
[----:B------:R-:W-:Y:S01]  /*4ea0*/  FFMA.FTZ R50, R50, R51, 1.1641532182693481445e-10 ;  /* 0x2f00000032327423 */ /* 0x000fe20000010033 */
[----:B------:R-:W-:Y:S02]  /*4eb0*/  IMAD.U32 R51, R13, 0x10000, RZ ;  /* 0x000100000d337824 */ /* 0x000fe400078e00ff */
[----:B------:R-:W-:Y:S02]  /*4ec0*/  FMUL.FTZ R53, R53, UR11 ;  /* 0x0000000b35357c20 */ /* 0x000fe40008410000 */
[----:B------:R-:W-:Y:S02]  /*4ed0*/  FSETP.GTU.FTZ.AND P1, PT, R50, UR9, PT ;  /* 0x0000000932007c0b */ /* 0x000fe4000bf3c000 */
[----:B------:R-:W-:Y:S02]  /*4ee0*/  FMUL.FTZ R53, R53, UR10 ;  /* 0x0000000a35357c20 */ /* 0x000fe40008410000 */
[----:B------:R-:W-:-:S03]  /*4ef0*/  SEL R76, RZ, 0x1, P1 ;  /* 0x00000001ff4c7807 */ /* 0x000fc60000800000 */
[----:B------:R-:W-:-:S05]  /*4f00*/  FSEL R50, R53, RZ, !P1 ;  /* 0x000000ff35327208 */ /* 0x000fca0004800000 */
[----:B------:R-:W-:-:S04]  /*4f10*/  FMUL.FTZ R50, R50, R51 ;  /* 0x0000003332327220 */ /* 0x000fc80000410000 */
[----:B------:R-:W-:-:S07]  /*4f20*/  @P0 FADD.FTZ R50, R30, R50 ;  /* 0x000000321e320221 */ /* 0x000fce0000010000 */
.L_x_6664:
[----:B------:R-:W-:Y:S05]  /*4f30*/  BSYNC B1 ;  /* 0x0000000000017941 */ /* 0x000fea0003800000 */
.L_x_6663:
        /* <DEDUP_REMOVED lines=18> */
.L_x_6675:
[----:B------:R-:W-:-:S07]  /*5060*/  IMAD.MOV.U32 R51, RZ, RZ, R58 ;  /* 0x000000ffff337224 */ /* 0x000fce00078e003a */
.L_x_6676:
[----:B------:R-:W-:Y:S05]  /*5070*/  BSYNC B2 ;  /* 0x0000000000027941 */ /* 0x000fea0003800000 */
.L_x_6674:
        /* <DEDUP_REMOVED lines=16> */
.L_x_6680:
[----:B------:R-:W-:Y:S05]  /*5180*/  BSYNC B3 ;  /* 0x0000000000037941 */ /* 0x000fea0003800000 */
.L_x_6679:
        /* <DEDUP_REMOVED lines=40> */
[----:B------:R-:W-:Y:S01]  /*5410*/  IMAD.MOV.U32 R74, RZ, RZ, R52 ;  /* 0x000000ffff4a7224 */ /* 0x000fe200078e0034 */
[----:B------:R-:W-:Y:S01]  /*5420*/  LOP3.LUT R56, R53, UR29, R56, 0x96, !PT ;  /* 0x0000001d35387c12 */ /* 0x000fe2000f8e9638 */
[----:B------:R-:W-:-:S11]  /*5430*/  HFMA2.MMA R53, -RZ, RZ, 0, 0 ;  /* 0x00000000ff357435 */ /* 0x000fd600000001ff */
.L_x_6678:
[----:B------:R-:W-:Y:S05]  /*5440*/  BSYNC B2 ;  /* 0x0000000000027941 */ /* 0x000fea0003800000 */
.L_x_6677:
        /* <DEDUP_REMOVED lines=8> */
[----:B------:R-:W-:Y:S02]  /*54d0*/  PRMT R51, R13, 0x7632, R51 ;  /* 0x000076320d337816 */ /* 0x000fe40000000033 */
[----:B------:R-:W-:Y:S02]  /*54e0*/  SEL R77, RZ, 0x1, P1 ;  /* 0x00000001ff4d7807 */ /* 0x000fe40000800000 */
[----:B------:R-:W-:Y:S01]  /*54f0*/  FSEL R52, R52, RZ, !P1 ;  /* 0x000000ff34347208 */ /* 0x000fe20004800000 */
[----:B------:R-:W-:-:S04]  /*5500*/  IMAD.U32 R51, R51, 0x10000, RZ ;  /* 0x0001000033337824 */ /* 0x000fc800078e00ff */
[----:B------:R-:W-:-:S04]  /*5510*/  FMUL.FTZ R51, R52, R51 ;  /* 0x0000003334337220 */ /* 0x000fc80000410000 */
[----:B------:R-:W-:-:S07]  /*5520*/  @P0 FADD.FTZ R51, R31, R51 ;  /* 0x000000331f330221 */ /* 0x000fce0000010000 */
.L_x_6673:
[----:B------:R-:W-:Y:S05]  /*5530*/  BSYNC B1 ;  /* 0x0000000000017941 */ /* 0x000fea0003800000 */
.L_x_6672:
        /* <DEDUP_REMOVED lines=18> */
.L_x_6684:
[----:B------:R-:W-:-:S07]  /*5660*/  IMAD.MOV.U32 R78, RZ, RZ, R58 ;  /* 0x000000ffff4e7224 */ /* 0x000fce00078e003a */
.L_x_6685:
[----:B------:R-:W-:Y:S05]  /*5670*/  BSYNC B2 ;  /* 0x0000000000027941 */ /* 0x000fea0003800000 */
.L_x_6683:
        /* <DEDUP_REMOVED lines=16> */
.L_x_6689:
[----:B------:R-:W-:Y:S05]  /*5780*/  BSYNC B3 ;  /* 0x0000000000037941 */ /* 0x000fea0003800000 */
.L_x_6688:
        /* <DEDUP_REMOVED lines=43> */
.L_x_6687:
[----:B------:R-:W-:Y:S05]  /*5a40*/  BSYNC B2 ;  /* 0x0000000000027941 */ /* 0x000fea0003800000 */
.L_x_6686:
[----:B------:R-:W-:Y:S01]  /*5a50*/  I2FP.F32.U32 R52, R78 ;  /* 0x0000004e00347245 */ /* 0x000fe20000201000 */
[----:B------:R-:W-:-:S04]  /*5a60*/  IMAD.MOV.U32 R53, RZ, RZ, 0x2f800000 ;  /* 0x2f800000ff357424 */ /* 0x000fc800078e00ff */
[----:B------:R-:W-:Y:S01]  /*5a70*/  FFMA.FTZ R52, R52, R53, 1.1641532182693481445e-10 ;  /* 0x2f00000034347423 */ /* 0x000fe20000010035 */
[----:B------:R-:W-:-:S04]  /*5a80*/  SHF.L.U32 R53, R34, 0x10, RZ ;  /* 0x0000001022357819 */ /* 0x000fc800000006ff */
[----:B------:R-:W-:Y:S01]  /*5a90*/  FSETP.GTU.FTZ.AND P1, PT, R52, UR9, PT ;  /* 0x0000000934007c0b */ /* 0x000fe2000bf3c000 */
[----:B------:R-:W-:-:S03]  /*5aa0*/  FMUL.FTZ R53, R53, UR11 ;  /* 0x0000000b35357c20 */ /* 0x000fc60008410000 */
[----:B------:R-:W-:Y:S01]  /*5ab0*/  SEL R78, RZ, 0x1, P1 ;  /* 0x00000001ff4e7807 */ /* 0x000fe20000800000 */
[----:B------:R-:W-:Y:S01]  /*5ac0*/  FMUL.FTZ R52, R53, UR10 ;  /* 0x0000000a35347c20 */ /* 0x000fe20008410000 */
[----:B------:R-:W-:-:S04]  /*5ad0*/  IMAD.U32 R53, R14, 0x10000, RZ ;  /* 0x000100000e357824 */ /* 0x000fc800078e00ff */
[----:B------:R-:W-:-:S05]  /*5ae0*/  FSEL R52, R52, RZ, !P1 ;  /* 0x000000ff34347208 */ /* 0x000fca0004800000 */
[----:B------:R-:W-:-:S04]  /*5af0*/  FMUL.FTZ R52, R52, R53 ;  /* 0x0000003534347220 */ /* 0x000fc80000410000 */
[----:B------:R-:W-:-:S07]  /*5b00*/  @P0 FADD.FTZ R52, R36, R52 ;  /* 0x0000003424340221 */ /* 0x000fce0000010000 */
.L_x_6682:
[----:B------:R-:W-:Y:S05]  /*5b10*/  BSYNC B1 ;  /* 0x0000000000017941 */ /* 0x000fea0003800000 */
.L_x_6681:
        /* <DEDUP_REMOVED lines=18> */
.L_x_6693:
[----:B------:R-:W-:-:S07]  /*5c40*/  IMAD.MOV.U32 R53, RZ, RZ, R58 ;  /* 0x000000ffff357224 */ /* 0x000fce00078e003a */
.L_x_6694:
[----:B------:R-:W-:Y:S05]  /*5c50*/  BSYNC B2 ;  /* 0x0000000000027941 */ /* 0x000fea0003800000 */
.L_x_6692:
        /* <DEDUP_REMOVED lines=16> */
.L_x_6698:
[----:B------:R-:W-:Y:S05]  /*5d60*/  BSYNC B3 ;  /* 0x0000000000037941 */ /* 0x000fea0003800000 */
.L_x_6697:
        /* <DEDUP_REMOVED lines=43> */
.L_x_6696:
[----:B------:R-:W-:Y:S05]  /*6020*/  BSYNC B2 ;  /* 0x0000000000027941 */ /* 0x000fea0003800000 */
.L_x_6695:
[----:B------:R-:W-:Y:S01]  /*6030*/  PRMT R54, R34, 0x7632, R54 ;  /* 0x0000763222367816 */ /* 0x000fe20000000036 */
        /* <DEDUP_REMOVED lines=13> */
.L_x_6691:
[----:B------:R-:W-:Y:S05]  /*6110*/  BSYNC B1 ;  /* 0x0000000000017941 */ /* 0x000fea0003800000 */
.L_x_6690:
        /* <DEDUP_REMOVED lines=18> */
.L_x_6702:
[----:B------:R-:W-:-:S07]  /*6240*/  IMAD.MOV.U32 R80, RZ, RZ, R58 ;  /* 0x000000ffff507224 */ /* 0x000fce00078e003a */
.L_x_6703:
[----:B------:R-:W-:Y:S05]  /*6250*/  BSYNC B2 ;  /* 0x0000000000027941 */ /* 0x000fea0003800000 */
.L_x_6701:
        /* <DEDUP_REMOVED lines=16> */
.L_x_6707:
[----:B------:R-:W-:Y:S05]  /*6360*/  BSYNC B3 ;  /* 0x0000000000037941 */ /* 0x000fea0003800000 */
.L_x_6706:
        /* <DEDUP_REMOVED lines=42> */
[----:B------:R-:W-:-:S07]  /*6610*/  LOP3.LUT R56, R55, UR29, R56, 0x96, !PT ;  /* 0x0000001d37387c12 */ /* 0x000fce000f8e9638 */
.L_x_6705:
[----:B------:R-:W-:Y:S05]  /*6620*/  BSYNC B2 ;  /* 0x0000000000027941 */ /* 0x000fea0003800000 */
.L_x_6704:
        /* <DEDUP_REMOVED lines=12> */
.L_x_6700:
[----:B------:R-:W-:Y:S05]  /*66f0*/  BSYNC B1 ;  /* 0x0000000000017941 */ /* 0x000fea0003800000 */
.L_x_6699:
        /* <DEDUP_REMOVED lines=18> */
.L_x_6711:
[----:B------:R-:W-:-:S07]  /*6820*/  IMAD.MOV.U32 R55, RZ, RZ, R58 ;  /* 0x000000ffff377224 */ /* 0x000fce00078e003a */
.L_x_6712:
[----:B------:R-:W-:Y:S05]  /*6830*/  BSYNC B2 ;  /* 0x0000000000027941 */ /* 0x000fea0003800000 */
.L_x_6710:
        /* <DEDUP_REMOVED lines=16> */
.L_x_6716:
[----:B------:R-:W-:Y:S05]  /*6940*/  BSYNC B3 ;  /* 0x0000000000037941 */ /* 0x000fea0003800000 */
.L_x_6715:
        /* <DEDUP_REMOVED lines=40> */
[----:B------:R-:W-:-:S03]  /*6bd0*/  HFMA2.MMA R59, -RZ, RZ, 0, 0 ;  /* 0x00000000ff3b7435 */ /* 0x000fc600000001ff */
[----:B------:R-:W-:Y:S01]  /*6be0*/  IMAD.MOV.U32 R74, RZ, RZ, R68 ;  /* 0x000000ffff4a7224 */ /* 0x000fe200078e0044 */
[----:B------:R-:W-:-:S07]  /*6bf0*/  LOP3.LUT R56, R69, UR29, R56, 0x96, !PT ;  /* 0x0000001d45387c12 */ /* 0x000fce000f8e9638 */
.L_x_6714:
[----:B------:R-:W-:Y:S05]  /*6c00*/  BSYNC B2 ;  /* 0x0000000000027941 */ /* 0x000fea0003800000 */
.L_x_6713:
        /* <DEDUP_REMOVED lines=14> */
.L_x_6709:
[----:B------:R-:W-:Y:S05]  /*6cf0*/  BSYNC B1 ;  /* 0x0000000000017941 */ /* 0x000fea0003800000 */
.L_x_6708:
[----:B------:R-:W-:Y:S01]  /*6d00*/  IMAD.WIDE.U32 R70, R89, 0x20, R70 ;  /* 0x0000002059467825 */ /* 0x000fe200078e0046 */
[----:B------:R-:W-:Y:S04]  /*6d10*/  BSSY B1, `(.L_x_6717) ;  /* 0x0000018000017945 */ /* 0x000fe80003800000 */
[----:B------:R0:W-:Y:S04]  /*6d20*/  STG.E.128 desc[UR6][R70.64], R48 ;  /* 0x0000003046007986 */ /* 0x0001e8000c101d06 */
[----:B------:R0:W-:Y:S01]  /*6d30*/  STG.E.128 desc[UR6][R70.64+0x10], R52 ;  /* 0x0000103446007986 */ /* 0x0001e2000c101d06 */
[----:B------:R-:W-:Y:S05]  /*6d40*/  @!P3 BRA `(.L_x_6718) ;  /* 0x000000000050b947 */ /* 0x000fea0003800000 */
[----:B------:R-:W-:Y:S02]  /*6d50*/  SHF.L.U32 R68, R80, 0x10, RZ ;  /* 0x0000001050447819 */ /* 0x000fe400000006ff */
[----:B------:R-:W-:Y:S02]  /*6d60*/  LOP3.LUT R88, R77, 0xff, RZ, 0xc0, !PT ;  /* 0x000000ff4d587812 */ /* 0x000fe400078ec0ff */
[----:B------:R-:W-:Y:S02]  /*6d70*/  LOP3.LUT R69, R68, 0xff0000, RZ, 0xc0, !PT ;  /* 0x00ff000044457812 */ /* 0x000fe400078ec0ff */
[----:B------:R-:W-:Y:S01]  /*6d80*/  LOP3.LUT R68, R81, 0xffff, RZ, 0xc0, !PT ;  /* 0x0000ffff51447812 */ /* 0x000fe200078ec0ff */
[----:B------:R-:W-:Y:S01]  /*6d90*/  IMAD.WIDE.U32 R88, R88, 0x1000000, RZ ;  /* 0x0100000058587825 */ /* 0x000fe200078e00ff */
[----:B0-----:R-:W-:Y:S02]  /*6da0*/  LOP3.LUT R70, R76, 0xff, RZ, 0xc0, !PT ;  /* 0x000000ff4c467812 */ /* 0x001fe400078ec0ff */
        /* <DEDUP_REMOVED lines=14> */
.L_x_6718:
[----:B------:R-:W-:Y:S05]  /*6e90*/  BSYNC B1 ;  /* 0x0000000000017941 */ /* 0x000fea0003800000 */
.L_x_6717:
[----:B-1----:R-:W-:Y:S01]  /*6ea0*/  FADD.FTZ R68, RZ, R40 ;  /* 0x00000028ff447221 */ /* 0x002fe20000010000 */
[----:B------:R-:W-:Y:S01]  /*6eb0*/  UMOV UR30, 0xffffffff ;  /* 0xffffffff001e7882 */ /* 0x000fe20000000000 */
[----:B------:R-:W-:Y:S02]  /*6ec0*/  ISETP.NE.AND P0, PT, R82, RZ, PT ;  /* 0x000000ff5200720c */ /* 0x000fe40003f05270 */
        /* <DEDUP_REMOVED lines=16> */
[----:B------:R-:W1:Y:S01]  /*6fd0*/  SHFL.BFLY PT, R68, R87, 0x1, 0x1f ;  /* 0x0c201f0057447f89 */ /* 0x000e6200000e0000 */
[----:B------:R-:W2:Y:S01]  /*6fe0*/  LDC R69, c[0x0][0x290] ;  /* 0x0000a400ff457b82 */ /* 0x000ea20000000800 */
[----:B-1----:R-:W-:-:S05]  /*6ff0*/  FADD.FTZ R89, R87, R68 ;  /* 0x0000004457597221 */ /* 0x002fca0000010000 */
[----:B------:R-:W1:Y:S02]  /*7000*/  SHFL.BFLY PT, R68, R89, 0x2, 0x1f ;  /* 0x0c401f0059447f89 */ /* 0x000e6400000e0000 */
[----:B-1----:R-:W-:-:S05]  /*7010*/  FADD.FTZ R90, R89, R68 ;  /* 0x00000044595a7221 */ /* 0x002fca0000010000 */
[----:B------:R-:W1:Y:S02]  /*7020*/  SHFL.BFLY PT, R68, R90, 0x4, 0x1f ;  /* 0x0c801f005a447f89 */ /* 0x000e6400000e0000 */
[----:B-1----:R-:W-:-:S05]  /*7030*/  FADD.FTZ R91, R90, R68 ;  /* 0x000000445a5b7221 */ /* 0x002fca0000010000 */
[----:B------:R-:W1:Y:S02]  /*7040*/  SHFL.BFLY PT, R68, R91, 0x8, 0x1f ;  /* 0x0d001f005b447f89 */ /* 0x000e6400000e0000 */
[----:B-1----:R-:W-:-:S05]  /*7050*/  FADD.FTZ R92, R91, R68 ;  /* 0x000000445b5c7221 */ /* 0x002fca0000010000 */
[----:B------:R-:W1:Y:S02]  /*7060*/  SHFL.BFLY PT, R68, R92, 0x10, 0x1f ;  /* 0x0e001f005c447f89 */ /* 0x000e6400000e0000 */
[----:B-1----:R-:W-:-:S04]  /*7070*/  FADD.FTZ R68, R92, R68 ;  /* 0x000000445c447221 */ /* 0x002fc80000010000 */
[----:B--2---:R-:W-:-:S04]  /*7080*/  FMUL.FTZ R87, R68, R69 ;  /* 0x0000004544577220 */ /* 0x004fc80000410000 */
[C---:B------:R-:W-:Y:S01]  /*7090*/  FADD.FTZ R68, -R87.reuse, R40 ;  /* 0x0000002857447221 */ /* 0x040fe20000010100 */
[----:B0-----:R-:W-:-:S03]  /*70a0*/  FADD.FTZ R71, -R87, R41 ;  /* 0x0000002957477221 */ /* 0x001fc60000010100 */
        /* <DEDUP_REMOVED lines=39> */
.L_x_6734:
        /* <DEDUP_REMOVED lines=17> */
[----:B------:R-:W-:Y:S01]  /*7430*/  FSEL R87, R87, RZ, !P2 ;  /* 0x000000ff57577208 */ /* 0x000fe20005000000 */
[----:B------:R-:W-:-:S04]  /*7440*/  VIADD R85, R85, 0xffffffff ;  /* 0xffffffff55557836 */ /* 0x000fc80000000000 */
[--C-:B------:R-:W-:Y:S01]  /*7450*/  FADD.FTZ R88, -R87, R47.reuse ;  /* 0x0000002f57587221 */ /* 0x100fe20000010100 */
[----:B------:R-:W-:Y:S01]  /*7460*/  PRMT R47, R27, 0x7632, R47 ;  /* 0x000076321b2f7816 */ /* 0x000fe2000000002f */
[--C-:B------:R-:W-:Y:S01]  /*7470*/  FADD.FTZ R86, -R87, R45.reuse ;  /* 0x0000002d57567221 */ /* 0x100fe20000010100 */
[----:B------:R-:W-:Y:S02]  /*7480*/  IMAD R84, R85, R84, RZ ;  /* 0x0000005455547224 */ /* 0x000fe400078e02ff */
[----:B------:R-:W-:Y:S01]  /*7490*/  FADD.FTZ R52, -R87, R52 ;  /* 0x0000003457347221 */ /* 0x000fe20000010100 */
[----:B------:R-:W-:Y:S01]  /*74a0*/  PRMT R45, R26, 0x7632, R45 ;  /* 0x000076321a2d7816 */ /* 0x000fe2000000002d */
[----:B------:R-:W-:Y:S01]  /*74b0*/  FMUL.FTZ R85, R89, R88 ;  /* 0x0000005859557220 */ /* 0x000fe20000410000 */
[----:B------:R-:W-:Y:S01]  /*74c0*/  SHF.L.U32 R47, R47, 0x10, RZ ;  /* 0x000000102f2f7819 */ /* 0x000fe200000006ff */
        /* <DEDUP_REMOVED lines=16> */
[----:B------:R-:W-:Y:S01]  /*75d0*/  FFMA.FTZ R52, R85, R47, R64 ;  /* 0x0000002f55347223 */ /* 0x000fe20000010040 */
[C---:B------:R-:W-:Y:S01]  /*75e0*/  FMUL.FTZ R41, R89.reuse, R40 ;  /* 0x0000002859297220 */ /* 0x040fe20000410000 */
[C---:B------:R-:W-:Y:S01]  /*75f0*/  FMUL.FTZ R43, R89.reuse, R44 ;  /* 0x0000002c592b7220 */ /* 0x040fe20000410000 */
[----:B------:R-:W-:Y:S01]  /*7600*/  FMUL.FTZ R69, R89, R48 ;  /* 0x0000003059457220 */ /* 0x000fe20000410000 */
        /* <DEDUP_REMOVED lines=11> */
[----:B------:R-:W-:Y:S01]  /*76c0*/  FMUL.FTZ R89, R89, R55 ;  /* 0x0000003759597220 */ /* 0x000fe20000410000 */
[----:B------:R-:W-:Y:S01]  /*76d0*/  FFMA.FTZ R55, R86, R45, R63 ;  /* 0x0000002d56377223 */ /* 0x000fe2000001003f */
[----:B------:R-:W-:-:S02]  /*76e0*/  PRMT R45, R24, 0x7632, R45 ;  /* 0x00007632182d7816 */ /* 0x000fc4000000002d */
[----:B------:R-:W-:Y:S02]  /*76f0*/  SHF.L.U32 R47, R47, 0x10, RZ ;  /* 0x000000102f2f7819 */ /* 0x000fe400000006ff */
[----:B------:R-:W-:Y:S01]  /*7700*/  SHF.L.U32 R48, R48, 0x10, RZ ;  /* 0x0000001030307819 */ /* 0x000fe200000006ff */
[----:B------:R-:W-:Y:S01]  /*7710*/  IMAD.U32 R45, R45, 0x10000, RZ ;  /* 0x000100002d2d7824 */ /* 0x000fe200078e00ff */
[----:B------:R-:W-:Y:S01]  /*7720*/  PRMT R50, R22, 0x7632, R50 ;  /* 0x0000763216327816 */ /* 0x000fe20000000032 */
[----:B------:R-:W-:Y:S01]  /*7730*/  FFMA.FTZ R53, R49, R47, R62 ;  /* 0x0000002f31357223 */ /* 0x000fe2000001003e */
[----:B------:R-:W-:Y:S01]  /*7740*/  SHF.L.U32 R70, R26, 0x10, RZ ;  /* 0x000000101a467819 */ /* 0x000fe200000006ff */
[----:B------:R-:W-:Y:S01]  /*7750*/  FFMA.FTZ R47, R89, R48, R72 ;  /* 0x00000030592f7223 */ /* 0x000fe20000010048 */
[----:B------:R-:W-:Y:S01]  /*7760*/  FFMA.FTZ R68, R68, R45, R61 ;  /* 0x0000002d44447223 */ /* 0x000fe2000001003d */
[----:B------:R-:W1:Y:S01]  /*7770*/  LDC.64 R48, c[0x0][0x2b8] ;  /* 0x0000ae00ff307b82 */ /* 0x000e620000000a00 */
[----:B------:R-:W-:Y:S01]  /*7780*/  IMAD.U32 R50, R50, 0x10000, RZ ;  /* 0x0001000032327824 */ /* 0x000fe200078e00ff */
[----:B------:R-:W-:-:S03]  /*7790*/  PRMT R45, R21, 0x7632, R45 ;  /* 0x00007632152d7816 */ /* 0x000fc6000000002d */
[----:B------:R-:W-:Y:S01]  /*77a0*/  FFMA.FTZ R44, R44, R50, R67 ;  /* 0x000000322c2c7223 */ /* 0x000fe20000010043 */
[----:B------:R-:W-:Y:S02]  /*77b0*/  SHF.L.U32 R50, R45, 0x10, RZ ;  /* 0x000000102d327819 */ /* 0x000fe400000006ff */
[----:B------:R-:W-:-:S04]  /*77c0*/  SHF.R.S32.HI R45, RZ, 0x1f, R84 ;  /* 0x0000001fff2d7819 */ /* 0x000fc80000011454 */
[----:B------:R-:W-:Y:S01]  /*77d0*/  LEA.HI R85, R45, R84, RZ, 0x3 ;  /* 0x000000542d557211 */ /* 0x000fe200078f18ff */
[----:B------:R-:W-:Y:S01]  /*77e0*/  FFMA.FTZ R45, R51, R50, R66 ;  /* 0x00000032332d7223 */ /* 0x000fe20000010042 */
[----:B------:R-:W-:Y:S02]  /*77f0*/  PRMT R50, R20, 0x7632, R50 ;  /* 0x0000763214327816 */ /* 0x000fe40000000032 */
[----:B------:R-:W-:-:S03]  /*7800*/  LEA.HI.SX32 R85, R85, R82, 0x1d ;  /* 0x0000005255557211 */ /* 0x000fc600078feaff */
[----:B------:R-:W-:Y:S01]  /*7810*/  IMAD.U32 R50, R50, 0x10000, RZ ;  /* 0x0001000032327824 */ /* 0x000fe200078e00ff */
[----:B------:R-:W-:-:S03]  /*7820*/  IADD3 R87, R85, 0x20, RZ ;  /* 0x0000002055577810 */ /* 0x000fc60007ffe0ff */
[----:B------:R-:W-:Y:S01]  /*7830*/  FFMA.FTZ R90, R90, R50, R65 ;  /* 0x000000325a5a7223 */ /* 0x000fe20000010041 */
[----:B-1----:R-:W-:-:S04]  /*7840*/  IMAD.WIDE.U32 R50, R85, 0x10, R48 ;  /* 0x0000001055327825 */ /* 0x002fc800078e0030 */
[----:B------:R-:W-:Y:S02]  /*7850*/  IMAD.U32 R85, R27, 0x10000, RZ ;  /* 0x000100001b557824 */ /* 0x000fe400078e00ff */
[----:B------:R-:W-:Y:S01]  /*7860*/  IMAD.WIDE.U32 R48, R87, 0x10, R48 ;  /* 0x0000001057307825 */ /* 0x000fe200078e0030 */
[----:B------:R-:W-:-:S03]  /*7870*/  SHF.L.U32 R87, R24, 0x10, RZ ;  /* 0x0000001018577819 */ /* 0x000fc600000006ff */
[----:B------:R-:W-:Y:S01]  /*7880*/  FFMA.FTZ R85, R46, R85, R7 ;  /* 0x000000552e557223 */ /* 0x000fe20000010007 */
[----:B------:R-:W-:Y:S01]  /*7890*/  FFMA.FTZ R46, R43, R70, R6 ;  /* 0x000000462b2e7223 */ /* 0x000fe20000010006 */
[----:B------:R-:W-:Y:S02]  /*78a0*/  IMAD.U32 R70, R25, 0x10000, RZ ;  /* 0x0001000019467824 */ /* 0x000fe400078e00ff */
[----:B------:R-:W-:Y:S01]  /*78b0*/  FFMA.FTZ R87, R41, R87, R4 ;  /* 0x0000005729577223 */ /* 0x000fe20000010004 */
[----:B------:R-:W-:Y:S01]  /*78c0*/  SHF.L.U32 R41, R22, 0x10, RZ ;  /* 0x0000001016297819 */ /* 0x000fe200000006ff */
[----:B------:R-:W-:Y:S01]  /*78d0*/  FFMA.FTZ R70, R42, R70, R5 ;  /* 0x000000462a467223 */ /* 0x000fe20000010005 */
[----:B------:R-:W-:Y:S01]  /*78e0*/  IMAD.U32 R42, R23, 0x10000, RZ ;  /* 0x00010000172a7824 */ /* 0x000fe200078e00ff */
[----:B------:R-:W-:Y:S02]  /*78f0*/  F2FP.BF16.F32.PACK_AB R43, R52, R85 ;  /* 0x00000055342b723e */ /* 0x000fe400000010ff */
[----:B------:R-:W-:Y:S01]  /*7900*/  FFMA.FTZ R71, R71, R41, R10 ;  /* 0x0000002947477223 */ /* 0x000fe2000001000a */
[----:B------:R-:W-:Y:S01]  /*7910*/  FFMA.FTZ R84, R54, R42, R11 ;  /* 0x0000002a36547223 */ /* 0x000fe2000001000b */
[----:B------:R-:W-:Y:S01]  /*7920*/  SHF.L.U32 R41, R20, 0x10, RZ ;  /* 0x0000001014297819 */ /* 0x000fe200000006ff */
[----:B------:R-:W-:-:S03]  /*7930*/  IMAD.U32 R42, R21, 0x10000, RZ ;  /* 0x00010000152a7824 */ /* 0x000fc600078e00ff */
[----:B------:R-:W-:Y:S01]  /*7940*/  F2FP.BF16.F32.PACK_AB R47, R47, R84 ;  /* 0x000000542f2f723e */ /* 0x000fe200000010ff */
[----:B------:R-:W-:Y:S01]  /*7950*/  FFMA.FTZ R54, R40, R42, R9 ;  /* 0x0000002a28367223 */ /* 0x000fe20000010009 */
[----:B------:R-:W-:Y:S01]  /*7960*/  FFMA.FTZ R69, R69, R41, R8 ;  /* 0x0000002945457223 */ /* 0x000fe20000010008 */
[----:B------:R-:W-:Y:S02]  /*7970*/  F2FP.BF16.F32.PACK_AB R42, R55, R46 ;  /* 0x0000002e372a723e */ /* 0x000fe400000010ff */
[----:B------:R-:W-:Y:S02]  /*7980*/  F2FP.BF16.F32.PACK_AB R41, R53, R70 ;  /* 0x000000463529723e */ /* 0x000fe400000010ff */
[----:B------:R-:W-:Y:S02]  /*7990*/  F2FP.BF16.F32.PACK_AB R40, R68, R87 ;  /* 0x000000574428723e */ /* 0x000fe400000010ff */
[----:B------:R-:W-:Y:S02]  /*79a0*/  F2FP.BF16.F32.PACK_AB R46, R44, R71 ;  /* 0x000000472c2e723e */ /* 0x000fe400000010ff */
[----:B------:R-:W-:Y:S01]  /*79b0*/  F2FP.BF16.F32.PACK_AB R45, R45, R54 ;  /* 0x000000362d2d723e */ /* 0x000fe200000010ff */
[----:B------:R1:W-:Y:S01]  /*79c0*/  STG.E.128 desc[UR6][R50.64], R40 ;  /* 0x0000002832007986 */ /* 0x0003e2000c101d06 */
[----:B------:R-:W-:-:S05]  /*79d0*/  F2FP.BF16.F32.PACK_AB R44, R90, R69 ;  /* 0x000000455a2c723e */ /* 0x000fca00000010ff */
[----:B------:R1:W-:Y:S02]  /*79e0*/  STG.E.128 desc[UR6][R48.64], R44 ;  /* 0x0000002c30007986 */ /* 0x0003e4000c101d06 */
.L_x_6721:
[----:B------:R-:W-:Y:S05]  /*79f0*/  BSYNC B1 ;  /* 0x0000000000017941 */ /* 0x000fea0003800000 */
.L_x_6720:
[----:B-1----:R-:W1:Y:S02]  /*7a00*/  LDC.64 R40, c[0x0][0x210] ;  /* 0x00008400ff287b82 */ /* 0x002e640000000a00 */
[----:B-1----:R-:W-:-:S05]  /*7a10*/  IMAD R83, R40, 0x4, R83 ;  /* 0x0000000428537824 */ /* 0x002fca00078e0253 */
[----:B------:R-:W-:-:S13]  /*7a20*/  ISETP.GE.AND P0, PT, R83, R41, PT ;  /* 0x000000295300720c */ /* 0x000fda0003f06270 */
[----:B------:R-:W-:Y:S05]  /*7a30*/  @!P0 BRA `(.L_x_6722) ;  /* 0xffffff8c00f08947 */ /* 0x000fea000383ffff */
[----:B------:R-:W-:Y:S05]  /*7a40*/  BSYNC B0 ;  /* 0x0000000000007941 */ /* 0x000fea0003800000 */
.L_x_6570:
[----:B------:R-:W-:Y:S05]  /*7a50*/  EXIT ;  /* 0x000000000000794d */ /* 0x000fea0003800000 */
.L_x_6719:
[----:B0-----:R-:W-:Y:S01]  /*7a60*/  HFMA2.MMA R71, -RZ, RZ, 0, 1.847743988037109375e-06 ;  /* 0x0000001fff477435 */ /* 0x001fe200000001ff */
[----:B------:R-:W-:Y:S01]  /*7a70*/  BSSY B1, `(.L_x_6723) ;  /* 0x0000007000017945 */ /* 0x000fe20003800000 */
[----:B------:R-:W-:Y:S01]  /*7a80*/  MOV R89, R87 ;  /* 0x0000005700597202 */ /* 0x000fe20000000f00 */
[----:B------:R-:W-:Y:S02]  /*7a90*/  IMAD.MOV.U32 R88, RZ, RZ, 0x1 ;  /* 0x00000001ff587424 */ /* 0x000fe400078e00ff */
[----:B------:R-:W-:-:S07]  /*7aa0*/  IMAD.MOV.U32 R70, RZ, RZ, -0x1 ;  /* 0xffffffffff467424 */ /* 0x000fce00078e00ff */
[----:B------:R-:W-:Y:S05]  /*7ab0*/  WARPSYNC.COLLECTIVE R70, `(.L_x_6724) ;  /* 0x0000000046087348 */ /* 0x000fea0003c00000 */
[----:B------:R0:W1:Y:S02]  /*7ac0*/  SHFL.BFLY P1, R68, R89, R88, R71 ;  /* 0x0c00005859447389 */ /* 0x0000640000020047 */
[----:B01----:R-:W-:Y:S01]  /*7ad0*/  ENDCOLLECTIVE ;  /* 0x000000000000791b */ /* 0x003fe20003800000 */
.L_x_6724:
[----:B------:R-:W-:Y:S05]  /*7ae0*/  BSYNC B1 ;  /* 0x0000000000017941 */ /* 0x000fea0003800000 */
.L_x_6723:
[----:B------:R-:W-:Y:S01]  /*7af0*/  FADD.FTZ R89, R87, R68 ;  /* 0x0000004457597221 */ /* 0x000fe20000010000 */
[----:B------:R-:W-:Y:S01]  /*7b00*/  MOV R88, 0x2 ;  /* 0x0000000200587802 */ /* 0x000fe20000000f00 */
[----:B------:R-:W-:Y:S01]  /*7b10*/  IMAD.MOV.U32 R71, RZ, RZ, 0x1f ;  /* 0x0000001fff477424 */ /* 0x000fe200078e00ff */
[----:B------:R-:W-:Y:S01]  /*7b20*/  MOV R70, 0xffffffff ;  /* 0xffffffff00467802 */ /* 0x000fe20000000f00 */
[----:B------:R-:W0:Y:S06]  /*7b30*/  LDC R69, c[0x0][0x290] ;  /* 0x0000a400ff457b82 */ /* 0x000e2c0000000800 */
[----:B0-----:R-:W-:Y:S05]  /*7b40*/  WARPSYNC.COLLECTIVE R70, `(.L_x_6725) ;  /* 0x0000000046087348 */ /* 0x001fea0003c00000 */
[----:B------:R1:W2:Y:S02]  /*7b50*/  SHFL.BFLY P1, R68, R89, R88, R71 ;  /* 0x0c00005859447389 */ /* 0x0002a40000020047 */
[----:B012---:R-:W-:Y:S01]  /*7b60*/  ENDCOLLECTIVE ;  /* 0x000000000000791b */ /* 0x007fe20003800000 */
.L_x_6725:
[----:B------:R-:W-:Y:S01]  /*7b70*/  HFMA2.MMA R88, -RZ, RZ, 0, 2.384185791015625e-07 ;  /* 0x00000004ff587435 */ /* 0x000fe200000001ff */
[----:B------:R-:W-:-:S04]  /*7b80*/  FADD.FTZ R90, R89, R68 ;  /* 0x00000044595a7221 */ /* 0x000fc80000010000 */
[----:B------:R-:W-:-:S07]  /*7b90*/  IMAD.MOV.U32 R89, RZ, RZ, R90 ;  /* 0x000000ffff597224 */ /* 0x000fce00078e005a */
[----:B------:R-:W-:Y:S05]  /*7ba0*/  WARPSYNC.COLLECTIVE R70, `(.L_x_6726) ;  /* 0x0000000046087348 */ /* 0x000fea0003c00000 */
[----:B------:R0:W1:Y:S02]  /*7bb0*/  SHFL.BFLY P1, R68, R89, R88, R71 ;  /* 0x0c00005859447389 */ /* 0x0000640000020047 */
[----:B01----:R-:W-:Y:S01]  /*7bc0*/  ENDCOLLECTIVE ;  /* 0x000000000000791b */ /* 0x003fe20003800000 */
.L_x_6726:
[----:B------:R-:W-:Y:S01]  /*7bd0*/  MOV R88, 0x8 ;  /* 0x0000000800587802 */ /* 0x000fe20000000f00 */
[----:B------:R-:W-:-:S04]  /*7be0*/  FADD.FTZ R91, R90, R68 ;  /* 0x000000445a5b7221 */ /* 0x000fc80000010000 */
[----:B------:R-:W-:-:S07]  /*7bf0*/  IMAD.MOV.U32 R89, RZ, RZ, R91 ;  /* 0x000000ffff597224 */ /* 0x000fce00078e005b */
[----:B------:R-:W-:Y:S05]  /*7c00*/  WARPSYNC.COLLECTIVE R70, `(.L_x_6727) ;  /* 0x0000000046087348 */ /* 0x000fea0003c00000 */
[----:B------:R0:W1:Y:S02]  /*7c10*/  SHFL.BFLY P1, R68, R89, R88, R71 ;  /* 0x0c00005859447389 */ /* 0x0000640000020047 */
[----:B01----:R-:W-:Y:S01]  /*7c20*/  ENDCOLLECTIVE ;  /* 0x000000000000791b */ /* 0x003fe20003800000 */
.L_x_6727:
[----:B------:R-:W-:Y:S01]  /*7c30*/  HFMA2.MMA R88, -RZ, RZ, 0, 9.5367431640625e-07 ;  /* 0x00000010ff587435 */ /* 0x000fe200000001ff */
[----:B------:R-:W-:-:S04]  /*7c40*/  FADD.FTZ R92, R91, R68 ;  /* 0x000000445b5c7221 */ /* 0x000fc80000010000 */
[----:B------:R-:W-:-:S07]  /*7c50*/  IMAD.MOV.U32 R89, RZ, RZ, R92 ;  /* 0x000000ffff597224 */ /* 0x000fce00078e005c */
[----:B------:R-:W-:Y:S05]  /*7c60*/  WARPSYNC.COLLECTIVE R70, `(.L_x_6728) ;  /* 0x0000000046087348 */ /* 0x000fea0003c00000 */
[----:B------:R0:W1:Y:S02]  /*7c70*/  SHFL.BFLY P1, R68, R89, R88, R71 ;  /* 0x0c00005859447389 */ /* 0x0000640000020047 */
[----:B01----:R-:W-:Y:S01]  /*7c80*/  ENDCOLLECTIVE ;  /* 0x000000000000791b */ /* 0x003fe20003800000 */
.L_x_6728:
        /* <DEDUP_REMOVED lines=35> */
[----:B------:R-:W-:-:S07]  /*7ec0*/  FFMA.FTZ R89, R89, R89, R68 ;  /* 0x0000005959597223 */ /* 0x000fce0000010044 */
[----:B------:R-:W-:Y:S05]  /*7ed0*/  WARPSYNC.COLLECTIVE R70, `(.L_x_6729) ;  /* 0x0000000046087348 */ /* 0x000fea0003c00000 */
[----:B------:R0:W1:Y:S02]  /*7ee0*/  SHFL.BFLY P1, R68, R89, R88, R71 ;  /* 0x0c00005859447389 */ /* 0x0000640000020047 */
[----:B01----:R-:W-:Y:S01]  /*7ef0*/  ENDCOLLECTIVE ;  /* 0x000000000000791b */ /* 0x003fe20003800000 */
.L_x_6729:
[----:B------:R-:W-:Y:S01]  /*7f00*/  HFMA2.MMA R88, -RZ, RZ, 0, 1.1920928955078125e-07 ;  /* 0x00000002ff587435 */ /* 0x000fe200000001ff */
[----:B------:R-:W-:-:S04]  /*7f10*/  FADD.FTZ R90, R89, R68 ;  /* 0x00000044595a7221 */ /* 0x000fc80000010000 */
[----:B------:R-:W-:-:S07]  /*7f20*/  IMAD.MOV.U32 R89, RZ, RZ, R90 ;  /* 0x000000ffff597224 */ /* 0x000fce00078e005a */
[----:B------:R-:W-:Y:S05]  /*7f30*/  WARPSYNC.COLLECTIVE R70, `(.L_x_6730) ;  /* 0x0000000046087348 */ /* 0x000fea0003c00000 */
[----:B------:R0:W1:Y:S02]  /*7f40*/  SHFL.BFLY P1, R68, R89, R88, R71 ;  /* 0x0c00005859447389 */ /* 0x0000640000020047 */
[----:B01----:R-:W-:Y:S01]  /*7f50*/  ENDCOLLECTIVE ;  /* 0x000000000000791b */ /* 0x003fe20003800000 */
.L_x_6730:
[----:B------:R-:W-:Y:S01]  /*7f60*/  MOV R88, 0x4 ;  /* 0x0000000400587802 */ /* 0x000fe20000000f00 */
[----:B------:R-:W-:-:S04]  /*7f70*/  FADD.FTZ R91, R90, R68 ;  /* 0x000000445a5b7221 */ /* 0x000fc80000010000 */
[----:B------:R-:W-:-:S07]  /*7f80*/  IMAD.MOV.U32 R89, RZ, RZ, R91 ;  /* 0x000000ffff597224 */ /* 0x000fce00078e005b */
[----:B------:R-:W-:Y:S05]  /*7f90*/  WARPSYNC.COLLECTIVE R70, `(.L_x_6731) ;  /* 0x0000000046087348 */ /* 0x000fea0003c00000 */
[----:B------:R0:W1:Y:S02]  /*7fa0*/  SHFL.BFLY P1, R68, R89, R88, R71 ;  /* 0x0c00005859447389 */ /* 0x0000640000020047 */
[----:B01----:R-:W-:Y:S01]  /*7fb0*/  ENDCOLLECTIVE ;  /* 0x000000000000791b */ /* 0x003fe20003800000 */
.L_x_6731:
[----:B------:R-:W-:Y:S01]  /*7fc0*/  HFMA2.MMA R88, -RZ, RZ, 0, 4.76837158203125e-07 ;  /* 0x00000008ff587435 */ /* 0x000fe200000001ff */
[----:B------:R-:W-:-:S04]  /*7fd0*/  FADD.FTZ R92, R91, R68 ;  /* 0x000000445b5c7221 */ /* 0x000fc80000010000 */
[----:B------:R-:W-:-:S07]  /*7fe0*/  IMAD.MOV.U32 R89, RZ, RZ, R92 ;  /* 0x000000ffff597224 */ /* 0x000fce00078e005c */
[----:B------:R-:W-:Y:S05]  /*7ff0*/  WARPSYNC.COLLECTIVE R70, `(.L_x_6732) ;  /* 0x0000000046087348 */ /* 0x000fea0003c00000 */
[----:B------:R0:W1:Y:S02]  /*8000*/  SHFL.BFLY P1, R68, R89, R88, R71 ;  /* 0x0c00005859447389 */ /* 0x0000640000020047 */
[----:B01----:R-:W-:Y:S01]  /*8010*/  ENDCOLLECTIVE ;  /* 0x000000000000791b */ /* 0x003fe20003800000 */
.L_x_6732:
[----:B------:R-:W-:Y:S01]  /*8020*/  MOV R88, 0x10 ;  /* 0x0000001000587802 */ /* 0x000fe20000000f00 */
[----:B------:R-:W-:-:S04]  /*8030*/  FADD.FTZ R93, R92, R68 ;  /* 0x000000445c5d7221 */ /* 0x000fc80000010000 */
[----:B------:R-:W-:-:S07]  /*8040*/  IMAD.MOV.U32 R89, RZ, RZ, R93 ;  /* 0x000000ffff597224 */ /* 0x000fce00078e005d */
[----:B------:R-:W-:Y:S05]  /*8050*/  WARPSYNC.COLLECTIVE R70, `(.L_x_6733) ;  /* 0x0000000046087348 */ /* 0x000fea0003c00000 */
[----:B------:R0:W1:Y:S02]  /*8060*/  SHFL.BFLY P1, R68, R89, R88, R71 ;  /* 0x0c00005859447389 */ /* 0x0000640000020047 */
[----:B01----:R-:W-:Y:S01]  /*8070*/  ENDCOLLECTIVE ;  /* 0x000000000000791b */ /* 0x003fe20003800000 */
.L_x_6733:
[----:B------:R-:W-:Y:S05]  /*8080*/  BRA `(.L_x_6734) ;  /* 0xfffffff000a47947 */ /* 0x000fea000383ffff */
.L_x_6735:
        /* <DEDUP_REMOVED lines=15> */
.L_x_16535:


//--------------------- .text._ZN10layer_norm13ln_fwd_kernelINS_13Kernel_traitsIf13__nv_bfloat16fS2_fjLj512ELj1ELj4ELj1ELj16ENS_18Kernel_traits_baseILj512EfS2_fS2_fjLj128EEEEELb0ELb0ELb0ELb0EEEvNS_9FwdParamsE --------------------------
	.section	.text._ZN10layer_norm13ln_fwd_kernelINS_13Kernel_traitsIf13__nv_bfloat16fS2_fjLj512ELj1ELj4ELj1ELj16ENS_18Kernel_traits_baseILj512EfS2_fS2_fjLj128EEEEELb0ELb0ELb0ELb0EEEvNS_9FwdParamsE,"ax",@progbits
	.align	128
        .global         _ZN10layer_norm13ln_fwd_kernelINS_13Kernel_traitsIf13__nv_bfloat16fS2_fjLj512ELj1ELj4ELj1ELj16ENS_18Kernel_traits_baseILj512EfS2_fS2_fjLj128EEEEELb0ELb0ELb0ELb0EEEvNS_9FwdParamsE
        .type           _ZN10layer_norm13ln_fwd_kernelINS_13Kernel_traitsIf13__nv_bfloat16fS2_fjLj512ELj1ELj4ELj1ELj16ENS_18Kernel_traits_baseILj512EfS2_fS2_fjLj128EEEEELb0ELb0ELb0ELb0EEEvNS_9FwdParamsE,@function
        .size           _ZN10layer_norm13ln_fwd_kernelINS_13Kernel_traitsIf13__nv_bfloat16fS2_fjLj512ELj1ELj4ELj1ELj16ENS_18Kernel_traits_baseILj512EfS2_fS2_fjLj128EEEEELb0ELb0ELb0ELb0EEEvNS_9FwdParamsE,(.L_x_16536 - _ZN10layer_norm13ln_fwd_kernelINS_13Kernel_traitsIf13__nv_bfloat16fS2_fjLj512ELj1ELj4ELj1ELj16ENS_18Kernel_traits_baseILj512EfS2_fS2_fjLj128EEEEELb0ELb0ELb0ELb0EEEvNS_9FwdParamsE)
        .other          _ZN10layer_norm13ln_fwd_kernelINS_13Kernel_traitsIf13__nv_bfloat16fS2_fjLj512ELj1ELj4ELj1ELj16ENS_18Kernel_traits_baseILj512EfS2_fS2_fjLj128EEEEELb0ELb0ELb0ELb0EEEvNS_9FwdParamsE,@"STO_CUDA_ENTRY STV_DEFAULT"
_ZN10layer_norm13ln_fwd_kernelINS_13Kernel_traitsIf13__nv_bfloat16fS2_fjLj512ELj1ELj4ELj1ELj16ENS_18Kernel_traits_baseILj512EfS2_fS2_fjLj128EEEEELb0ELb0ELb0ELb0EEEvNS_9FwdParamsE:
.text._ZN10layer_norm13ln_fwd_kernelINS_13Kernel_traitsIf13__nv_bfloat16fS2_fjLj512ELj1ELj4ELj1ELj16ENS_18Kernel_traits_baseILj512EfS2_fS2_fjLj128EEEEELb0ELb0ELb0ELb0EEEvNS_9FwdParamsE:
        /* <DEDUP_REMOVED lines=8> */
[----:B0-----:R-:W-:-:S04]  /*0080*/  LOP3.LUT R3, R25, 0x1f, RZ, 0xc, !PT ;  /* 0x0000001f19037812 */ /* 0x001fc800078e0cff */
[----:B------:R-:W-:Y:S02]  /*0090*/  LEA.HI.SX32 R2, R0, R3, 0x1d ;  /* 0x0000000300027211 */ /* 0x000fe400078feaff */
[----:B------:R-:W-:Y:S02]  /*00a0*/  SHF.R.U32.HI R3, RZ, 0x5, R25 ;  /* 0x00000005ff037819 */ /* 0x000fe40000011619 */
[C---:B------:R-:W-:Y:S02]  /*00b0*/  LOP3.LUT P2, RZ, R2.reuse, 0xffffffe0, RZ, 0xc0, !PT ;  /* 0xffffffe002ff7812 */ /* 0x040fe4000784c0ff */
[----:B------:R-:W-:Y:S02]  /*00c0*/  ISETP.GE.U32.AND P3, PT, R2, 0x40, PT ;  /* 0x000000400200780c */ /* 0x000fe40003f66070 */
[----:B--2---:R-:W-:Y:S02]  /*00d0*/  LEA R3, R4, R3, 0x2 ;  /* 0x0000000304037211 */ /* 0x004fe400078e10ff */
[----:B------:R-:W-:-:S07]  /*00e0*/  LOP3.LUT R25, R25, 0x1f, RZ, 0xc0, !PT ;  /* 0x0000001f19197812 */ /* 0x000fce00078ec0ff */
        /* <DEDUP_REMOVED lines=17> */
.L_x_6737:
[----:B------:R-:W-:Y:S05]  /*0200*/  BSYNC B0 ;  /* 0x0000000000007941 */ /* 0x000fea0003800000 */
.L_x_6736:
[----:B------:R-:W-:Y:S04]  /*0210*/  BSSY B0, `(.L_x_6738) ;  /* 0x0000011000007945 */ /* 0x000fe80003800000 */
[----:B------:R-:W-:Y:S05]  /*0220*/  @!P3 BRA `(.L_x_6739) ;  /* 0x00000000003cb947 */ /* 0x000fea0003800000 */
[----:B------:R-:W1:Y:S01]  /*0230*/  LDC.64 R36, c[0x0][0x260] ;  /* 0x00009800ff247b82 */ /* 0x000e620000000a00 */
[----:B------:R-:W-:Y:S01]  /*0240*/  ULDC.64 UR6, c[0x0][0x2c8] ;  /* 0x0000b20000067ab9 */ /* 0x000fe20000000a00 */
[----:B0-----:R-:W-:Y:S02]  /*0250*/  CS2R R22, SRZ ;  /* 0x0000000000167805 */ /* 0x001fe4000001ff00 */
[----:B------:R-:W-:Y:S02]  /*0260*/  ISETP.NE.U32.AND P0, PT, RZ, UR6, PT ;  /* 0x00000006ff007c0c */ /* 0x000fe4000bf05070 */
[----:B------:R-:W-:Y:S02]  /*0270*/  CS2R R20, SRZ ;  /* 0x0000000000147805 */ /* 0x000fe4000001ff00 */
[----:B------:R-:W-:Y:S02]  /*0280*/  CS2R R26, SRZ ;  /* 0x00000000001a7805 */ /* 0x000fe4000001ff00 */
[----:B------:R-:W-:-:S13]  /*0290*/  ISETP.NE.AND.EX P0, PT, RZ, UR7, PT, P0 ;  /* 0x00000007ff007c0c */ /* 0x000fda000bf05300 */
[C---:B------:R-:W-:Y:S01]  /*02a0*/  @P0 LEA R38, P1, R25.reuse, UR6, 0x5 ;  /* 0x0000000619260c11 */ /* 0x040fe2000f8228ff */
[----:B-1----:R-:W-:-:S03]  /*02b0*/  IMAD.WIDE.U32 R36, R25, 0x20, R36 ;  /* 0x0000002019247825 */ /* 0x002fc600078e0024 */
[----:B------:R-:W-:Y:S02]  /*02c0*/  @P0 LEA.HI.X R39, R25, UR7, RZ, 0x5, P1 ;  /* 0x0000000719270c11 */ /* 0x000fe400088f2cff */
[----:B------:R-:W-:Y:S01]  /*02d0*/  CS2R R24, SRZ ;  /* 0x0000000000187805 */ /* 0x000fe2000001ff00 */
[----:B------:R1:W5:Y:S04]  /*02e0*/  LDG.E.128 R28, desc[UR4][R36.64] ;  /* 0x00000004241c7981 */ /* 0x000368000c1e1d00 */
[----:B------:R1:W5:Y:S04]  /*02f0*/  @P0 LDG.E.128 R20, desc[UR4][R38.64] ;  /* 0x0000000426140981 */ /* 0x000368000c1e1d00 */
[----:B------:R1:W5:Y:S04]  /*0300*/  @P0 LDG.E.128 R24, desc[UR4][R38.64+0x10] ;  /* 0x0000100426180981 */ /* 0x000368000c1e1d00 */
[----:B------:R1:W5:Y:S02]  /*0310*/  LDG.E.128 R32, desc[UR4][R36.64+0x10] ;  /* 0x0000100424207981 */ /* 0x000364000c1e1d00 */
.L_x_6739:
[----:B------:R-:W-:Y:S05]  /*0320*/  BSYNC B0 ;  /* 0x0000000000007941 */ /* 0x000fea0003800000 */
.L_x_6738:
        /* <DEDUP_REMOVED lines=12> */
.L_x_6749:
[----:B--2---:R-:W2:Y:S02]  /*03f0*/  @P0 LDC.64 R62, c[0x0][0x270] ;  /* 0x00009c00ff3e0b82 */ /* 0x004ea40000000a00 */
[----:B--2---:R-:W-:-:S06]  /*0400*/  @P0 IMAD.WIDE R62, R3, 0x2, R62 ;  /* 0x00000002033e0825 */ /* 0x004fcc00078e023e */
[----:B------:R-:W2:Y:S01]  /*0410*/  @P0 LDG.E.U16 R62, desc[UR4][R62.64] ;  /* 0x000000043e3e0981 */ /* 0x000ea2000c1e1500 */
[----:B------:R-:W-:Y:S01]  /*0420*/  IMAD R0, R3, UR11, RZ ;  /* 0x0000000b03007c24 */ /* 0x000fe2000f8e02ff */
[----:B------:R-:W-:Y:S01]  /*0430*/  BSSY B0, `(.L_x_6740) ;  /* 0x0000036000007945 */ /* 0x000fe20003800000 */
[----:B------:R-:W3:Y:S03]  /*0440*/  S2R R60, SR_TID.X ;  /* 0x00000000003c7919 */ /* 0x000ee60000002100 */
[----:B------:R-:W-:-:S04]  /*0450*/  SHF.R.S32.HI R61, RZ, 0x1f, R0 ;  /* 0x0000001fff3d7819 */ /* 0x000fc80000011400 */
[----:B------:R-:W-:Y:S01]  /*0460*/  LEA.HI R61, R61, R0, RZ, 0x3 ;  /* 0x000000003d3d7211 */ /* 0x000fe200078f18ff */
[----:B------:R-:W-:Y:S01]  /*0470*/  HFMA2.MMA R0, -RZ, RZ, 1.875, 0 ;  /* 0x3f800000ff007435 */ /* 0x000fe200000001ff */
[----:B---3--:R-:W-:-:S04]  /*0480*/  LOP3.LUT R60, R60, 0x1f, RZ, 0xc0, !PT ;  /* 0x0000001f3c3c7812 */ /* 0x008fc800078ec0ff */
[----:B------:R-:W-:-:S04]  /*0490*/  LEA.HI.SX32 R64, R61, R60, 0x1d ;  /* 0x0000003c3d407211 */ /* 0x000fc800078feaff */
[----:B------:R-:W-:Y:S02]  /*04a0*/  MOV R61, R64 ;  /* 0x00000040003d7202 */ /* 0x000fe40000000f00 */
[----:B--2---:R-:W-:Y:S01]  /*04b0*/  @P0 SHF.L.U32 R0, R62, 0x10, RZ ;  /* 0x000000103e000819 */ /* 0x004fe200000006ff */
[----:B------:R-:W-:Y:S06]  /*04c0*/  @!P2 BRA `(.L_x_6741) ;  /* 0x0000000000b0a947 */ /* 0x000fec0003800000 */
[----:B------:R-:W2:Y:S01]  /*04d0*/  LDC.64 R44, c[0x0][0x220] ;  /* 0x00008800ff2c7b82 */ /* 0x000ea20000000a00 */
[----:B------:R-:W-:-:S04]  /*04e0*/  ISETP.NE.U32.AND P1, PT, RZ, UR6, PT ;  /* 0x00000006ff007c0c */ /* 0x000fc8000bf25070 */
[----:B------:R-:W-:Y:S01]  /*04f0*/  ISETP.NE.AND.EX P1, PT, RZ, UR7, PT, P1 ;  /* 0x00000007ff007c0c */ /* 0x000fe2000bf25310 */
[----:B--2---:R-:W-:-:S12]  /*0500*/  IMAD.WIDE.U32 R44, R64, 0x10, R44 ;  /* 0x00000010402c7825 */ /* 0x004fd800078e002c */
[C---:B------:R-:W-:Y:S01]  /*0510*/  @P1 LEA R48, P5, R64.reuse, UR6, 0x5 ;  /* 0x0000000640301c11 */ /* 0x040fe2000f8a28ff */
[----:B------:R-:W2:Y:S03]  /*0520*/  LDG.E.128 R44, desc[UR4][R44.64] ;  /* 0x000000042c2c7981 */ /* 0x000ea6000c1e1d00 */
[----:B------:R-:W-:-:S05]  /*0530*/  @P1 LEA.HI.X R49, R64, UR7, RZ, 0x5, P5 ;  /* 0x0000000740311c11 */ /* 0x000fca000a8f2cff */
[----:B-1----:R-:W3:Y:S04]  /*0540*/  @P1 LDG.E.128 R36, desc[UR4][R48.64] ;  /* 0x0000000430241981 */ /* 0x002ee8000c1e1d00 */
        /* <DEDUP_REMOVED lines=13> */
[-C--:B------:R-:W-:Y:S01]  /*0620*/  FMUL.FTZ R50, R47, R0.reuse ;  /* 0x000000002f327220 */ /* 0x080fe20000410000 */
[----:B------:R-:W-:Y:S01]  /*0630*/  SHF.L.U32 R61, R61, 0x10, RZ ;  /* 0x000000103d3d7819 */ /* 0x000fe200000006ff */
[-C--:B-1----:R-:W-:Y:S01]  /*0640*/  FMUL.FTZ R48, R65, R0.reuse ;  /* 0x0000000041307220 */ /* 0x082fe20000410000 */
        /* <DEDUP_REMOVED lines=20> */
.L_x_6741:
[----:B------:R-:W-:Y:S05]  /*0790*/  BSYNC B0 ;  /* 0x0000000000007941 */ /* 0x000fea0003800000 */
.L_x_6740:
[----:B------:R-:W-:Y:S04]  /*07a0*/  BSSY B0, `(.L_x_6742) ;  /* 0x000002d000007945 */ /* 0x000fe80003800000 */
[----:B------:R-:W-:Y:S05]  /*07b0*/  @!P3 BRA `(.L_x_6743) ;  /* 0x0000000000acb947 */ /* 0x000fea0003800000 */
[----:B------:R-:W3:Y:S01]  /*07c0*/  LDC.64 R52, c[0x0][0x220] ;  /* 0x00008800ff347b82 */ /* 0x000ee20000000a00 */
[----:B------:R-:W-:-:S04]  /*07d0*/  ISETP.NE.U32.AND P1, PT, RZ, UR6, PT ;  /* 0x00000006ff007c0c */ /* 0x000fc8000bf25070 */
[----:B------:R-:W-:Y:S01]  /*07e0*/  ISETP.NE.AND.EX P1, PT, RZ, UR7, PT, P1 ;  /* 0x00000007ff007c0c */ /* 0x000fe2000bf25310 */
[----:B---3--:R-:W-:-:S06]  /*07f0*/  IMAD.WIDE.U32 R52, R61, 0x10, R52 ;  /* 0x000000103d347825 */ /* 0x008fcc00078e0034 */
[----:B------:R-:W3:Y:S06]  /*0800*/  LDG.E.128 R52, desc[UR4][R52.64] ;  /* 0x0000000434347981 */ /* 0x000eec000c1e1d00 */
[----:B------:R-:W-:-:S04]  /*0810*/  @P1 LEA R56, P5, R61, UR6, 0x5 ;  /* 0x000000063d381c11 */ /* 0x000fc8000f8a28ff */
[----:B------:R-:W-:-:S05]  /*0820*/  @P1 LEA.HI.X R57, R61, UR7, RZ, 0x5, P5 ;  /* 0x000000073d391c11 */ /* 0x000fca000a8f2cff */
[----:B-1----:R-:W4:Y:S04]  /*0830*/  @P1 LDG.E.128 R36, desc[UR4][R56.64] ;  /* 0x0000000438241981 */ /* 0x002f28000c1e1d00 */
[----:B------:R1:W4:Y:S01]  /*0840*/  @P1 LDG.E.128 R40, desc[UR4][R56.64+0x10] ;  /* 0x0000100438281981 */ /* 0x000322000c1e1d00 */
[----:B------:R-:W-:-:S04]  /*0850*/  ISETP.NE.U32.AND P1, PT, RZ, UR6, PT ;  /* 0x00000006ff007c0c */ /* 0x000fc8000bf25070 */
[----:B------:R-:W-:Y:S02]  /*0860*/  ISETP.NE.AND.EX P1, PT, RZ, UR7, PT, P1 ;  /* 0x00000007ff007c0c */ /* 0x000fe4000bf25310 */
[C---:B---3--:R-:W-:Y:S02]  /*0870*/  PRMT R58, R52.reuse, 0x7632, R58 ;  /* 0x00007632343a7816 */ /* 0x048fe4000000003a */
[----:B------:R-:W-:Y:S02]  /*0880*/  SHF.L.U32 R59, R52, 0x10, RZ ;  /* 0x00000010343b7819 */ /* 0x000fe400000006ff */
[C---:B------:R-:W-:Y:S02]  /*0890*/  PRMT R52, R54.reuse, 0x7632, R52 ;  /* 0x0000763236347816 */ /* 0x040fe40000000034 */
[----:B------:R-:W-:Y:S02]  /*08a0*/  SHF.L.U32 R65, R54, 0x10, RZ ;  /* 0x0000001036417819 */ /* 0x000fe400000006ff */
[----:B--2---:R-:W-:-:S02]  /*08b0*/  PRMT R62, R53, 0x7632, R62 ;  /* 0x00007632353e7816 */ /* 0x004fc4000000003e */
[----:B------:R-:W-:Y:S01]  /*08c0*/  PRMT R54, R55, 0x7632, R54 ;  /* 0x0000763237367816 */ /* 0x000fe20000000036 */
[-C--:B-1----:R-:W-:Y:S01]  /*08d0*/  FMUL.FTZ R56, R65, R0.reuse ;  /* 0x0000000041387220 */ /* 0x082fe20000410000 */
[----:B------:R-:W-:Y:S02]  /*08e0*/  SHF.L.U32 R63, R53, 0x10, RZ ;  /* 0x00000010353f7819 */ /* 0x000fe400000006ff */
[----:B------:R-:W-:Y:S01]  /*08f0*/  SHF.L.U32 R67, R55, 0x10, RZ ;  /* 0x0000001037437819 */ /* 0x000fe200000006ff */
[----:B----4-:R-:W-:Y:S01]  /*0900*/  @P1 FADD.FTZ R56, R40, R56 ;  /* 0x0000003828381221 */ /* 0x010fe20000010000 */
        /* <DEDUP_REMOVED lines=12> */
[----:B------:R-:W-:Y:S01]  /*09d0*/  @P1 FADD.FTZ R52, R36, R52 ;  /* 0x0000003424341221 */ /* 0x000fe20000010000 */
[----:B------:R-:W-:Y:S01]  /*09e0*/  @P1 FADD.FTZ R53, R37, R53 ;  /* 0x0000003525351221 */ /* 0x000fe20000010000 */
[----:B------:R-:W-:Y:S01]  /*09f0*/  @P1 FADD.FTZ R54, R38, R54 ;  /* 0x0000003626361221 */ /* 0x000fe20000010000 */
[----:B------:R-:W-:Y:S01]  /*0a00*/  LEA.HI.X R63, R61, UR9, RZ, 0x5, P5 ;  /* 0x000000093d3f7c11 */ /* 0x000fe2000a8f2cff */
[----:B------:R-:W-:Y:S01]  /*0a10*/  @P1 FADD.FTZ R55, R39, R55 ;  /* 0x0000003727371221 */ /* 0x000fe20000010000 */
[----:B------:R-:W-:Y:S01]  /*0a20*/  @P1 FADD.FTZ R57, R41, R57 ;  /* 0x0000003929391221 */ /* 0x000fe20000010000 */
[----:B------:R-:W-:Y:S01]  /*0a30*/  @P1 FADD.FTZ R58, R42, R58 ;  /* 0x0000003a2a3a1221 */ /* 0x000fe20000010000 */
[----:B------:R-:W-:-:S02]  /*0a40*/  @P1 FADD.FTZ R59, R43, R59 ;  /* 0x0000003b2b3b1221 */ /* 0x000fc40000010000 */
[----:B------:R3:W-:Y:S04]  /*0a50*/  STG.E.128 desc[UR4][R62.64], R52 ;  /* 0x000000343e007986 */ /* 0x0007e8000c101d04 */
[----:B------:R3:W-:Y:S02]  /*0a60*/  STG.E.128 desc[UR4][R62.64+0x10], R56 ;  /* 0x000010383e007986 */ /* 0x0007e4000c101d04 */
.L_x_6743:
[----:B------:R-:W-:Y:S05]  /*0a70*/  BSYNC B0 ;  /* 0x0000000000007941 */ /* 0x000fea0003800000 */
.L_x_6742:
[----:B------:R-:W-:Y:S01]  /*0a80*/  FADD.FTZ R0, RZ, R44 ;  /* 0x0000002cff007221 */ /* 0x000fe20000010000 */
        /* <DEDUP_REMOVED lines=12> */
[----:B--23--:R-:W-:-:S04]  /*0b50*/  FADD.FTZ R63, R53, R0 ;  /* 0x00000000353f7221 */ /* 0x00cfc80000010000 */
        /* <DEDUP_REMOVED lines=61> */
.L_x_6761:
[----:B------:R-:W-:Y:S01]  /*0f30*/  FMUL.FTZ R0, R67, R67 ;  /* 0x0000004343007220 */ /* 0x000fe20000410000 */
[----:B---3--:R-:W-:Y:S01]  /*0f40*/  FADD.FTZ R66, R69, R66 ;  /* 0x0000004245427221 */ /* 0x008fe20000010000 */
[----:B------:R-:W3:Y:S01]  /*0f50*/  @!P5 LDC.64 R62, c[0x0][0x250] ;  /* 0x00009400ff3edb82 */ /* 0x000ee20000000a00 */
[----:B------:R-:W-:Y:S02]  /*0f60*/  BSSY B0, `(.L_x_6745) ;  /* 0x000002c000007945 */ /* 0x000fe40003800000 */
[----:B------:R-:W-:Y:S01]  /*0f70*/  FSEL R0, R0, RZ, P4 ;  /* 0x000000ff00007208 */ /* 0x000fe20002000000 */
[----:B------:R-:W-:-:S04]  /*0f80*/  FFMA.FTZ R65, R66, R65, UR10 ;  /* 0x0000000a42417e23 */ /* 0x000fc80008010041 */
[----:B------:R-:W4:Y:S01]  /*0f90*/  @!P5 LDC.64 R60, c[0x0][0x258] ;  /* 0x00009600ff3cdb82 */ /* 0x000f220000000a00 */
[----:B------:R-:W-:Y:S01]  /*0fa0*/  FADD.FTZ R0, R65, R0 ;  /* 0x0000000041007221 */ /* 0x000fe20000010000 */
[----:B------:R-:W-:-:S05]  /*0fb0*/  FSEL R65, R67, RZ, !P4 ;  /* 0x000000ff43417208 */ /* 0x000fca0006000000 */
[----:B------:R-:W0:Y:S01]  /*0fc0*/  MUFU.RSQ R0, R0 ;  /* 0x0000000000007308 */ /* 0x000e220000001400 */
[----:B---3--:R-:W-:-:S05]  /*0fd0*/  @!P5 IMAD.WIDE R62, R3, 0x4, R62 ;  /* 0x00000004033ed825 */ /* 0x008fca00078e023e */
[----:B------:R3:W-:Y:S01]  /*0fe0*/  @!P5 STG.E desc[UR4][R62.64], R67 ;  /* 0x000000433e00d986 */ /* 0x0007e2000c101904 */
[----:B----4-:R-:W-:-:S05]  /*0ff0*/  @!P5 IMAD.WIDE R60, R3, 0x4, R60 ;  /* 0x00000004033cd825 */ /* 0x010fca00078e023c */
[----:B0-----:R3:W-:Y:S01]  /*1000*/  @!P5 STG.E desc[UR4][R60.64], R0 ;  /* 0x000000003c00d986 */ /* 0x0017e2000c101904 */
[----:B------:R-:W-:Y:S05]  /*1010*/  @!P2 BRA `(.L_x_6746) ;  /* 0x000000000080a947 */ /* 0x000fea0003800000 */
[--C-:B---3--:R-:W-:Y:S01]  /*1020*/  FADD.FTZ R61, R44, -R65.reuse ;  /* 0x800000412c3d7221 */ /* 0x108fe20000010000 */
[--C-:B------:R-:W-:Y:S01]  /*1030*/  FADD.FTZ R63, R45, -R65.reuse ;  /* 0x800000412d3f7221 */ /* 0x100fe20000010000 */
[--C-:B------:R-:W-:Y:S01]  /*1040*/  FADD.FTZ R67, R46, -R65.reuse ;  /* 0x800000412e437221 */ /* 0x100fe20000010000 */
[----:B--2---:R-:W-:Y:S01]  /*1050*/  FADD.FTZ R69, R47, -R65 ;  /* 0x800000412f457221 */ /* 0x004fe20000010000 */
        /* <DEDUP_REMOVED lines=8> */
[----:B------:R-:W-:-:S02]  /*10e0*/  FADD.FTZ R63, R48, -R65 ;  /* 0x80000041303f7221 */ /* 0x000fc40000010000 */
[----:B------:R-:W-:Y:S02]  /*10f0*/  F2FP.BF16.F32.PACK_AB R60, R61, R60 ;  /* 0x0000003c3d3c723e */ /* 0x000fe400000010ff */
[----:B------:R-:W-:Y:S01]  /*1100*/  F2FP.BF16.F32.PACK_AB R61, R66, R67 ;  /* 0x00000043423d723e */ /* 0x000fe200000010ff */
[----:B------:R-:W-:Y:S01]  /*1110*/  FADD.FTZ R67, R49, -R65 ;  /* 0x8000004131437221 */ /* 0x000fe20000010000 */
[----:B------:R-:W-:-:S03]  /*1120*/  FMUL.FTZ R63, R0, R63 ;  /* 0x0000003f003f7220 */ /* 0x000fc60000410000 */
[----:B------:R-:W-:Y:S01]  /*1130*/  FMUL.FTZ R66, R0, R67 ;  /* 0x0000004300427220 */ /* 0x000fe20000410000 */
[----:B------:R-:W-:Y:S01]  /*1140*/  FFMA.FTZ R62, R16, R63, R8 ;  /* 0x0000003f103e7223 */ /* 0x000fe20000010008 */
[----:B------:R-:W-:Y:S02]  /*1150*/  FADD.FTZ R67, R51, -R65 ;  /* 0x8000004133437221 */ /* 0x000fe40000010000 */
[----:B------:R-:W-:Y:S02]  /*1160*/  FFMA.FTZ R63, R17, R66, R9 ;  /* 0x00000042113f7223 */ /* 0x000fe40000010009 */
[----:B------:R-:W-:-:S03]  /*1170*/  FMUL.FTZ R66, R0, R67 ;  /* 0x0000004300427220 */ /* 0x000fc60000410000 */
[----:B------:R-:W-:Y:S01]  /*1180*/  F2FP.BF16.F32.PACK_AB R62, R63, R62 ;  /* 0x0000003e3f3e723e */ /* 0x000fe200000010ff */
[----:B------:R-:W-:Y:S01]  /*1190*/  FADD.FTZ R63, R50, -R65 ;  /* 0x80000041323f7221 */ /* 0x000fe20000010000 */
[----:B------:R-:W-:-:S03]  /*11a0*/  FFMA.FTZ R66, R19, R66, R11 ;  /* 0x0000004213427223 */ /* 0x000fc6000001000b */
[----:B------:R-:W-:-:S04]  /*11b0*/  FMUL.FTZ R63, R0, R63 ;  /* 0x0000003f003f7220 */ /* 0x000fc80000410000 */
[----:B------:R-:W-:-:S05]  /*11c0*/  FFMA.FTZ R63, R18, R63, R10 ;  /* 0x0000003f123f7223 */ /* 0x000fca000001000a */
[----:B------:R-:W-:Y:S02]  /*11d0*/  F2FP.BF16.F32.PACK_AB R63, R66, R63 ;  /* 0x0000003f423f723e */ /* 0x000fe400000010ff */
[----:B------:R-:W0:Y:S02]  /*11e0*/  LDC.64 R66, c[0x0][0x2b8] ;  /* 0x0000ae00ff427b82 */ /* 0x000e240000000a00 */
[C---:B0-----:R-:W-:Y:S01]  /*11f0*/  IMAD.WIDE.U32 R66, R64.reuse, 0x10, R66 ;  /* 0x0000001040427825 */ /* 0x041fe200078e0042 */
[----:B------:R-:W-:-:S04]  /*1200*/  IADD3 R64, R64, 0x20, RZ ;  /* 0x0000002040407810 */ /* 0x000fc80007ffe0ff */
[----:B------:R0:W-:Y:S03]  /*1210*/  STG.E.128 desc[UR4][R66.64], R60 ;  /* 0x0000003c42007986 */ /* 0x0001e6000c101d04 */
.L_x_6746:
[----:B------:R-:W-:Y:S05]  /*1220*/  BSYNC B0 ;  /* 0x0000000000007941 */ /* 0x000fea0003800000 */
.L_x_6745:
[----:B------:R-:W-:Y:S04]  /*1230*/  BSSY B0, `(.L_x_6747) ;  /* 0x0000021000007945 */ /* 0x000fe80003800000 */
[----:B------:R-:W-:Y:S05]  /*1240*/  @!P3 BRA `(.L_x_6748) ;  /* 0x00000000007cb947 */ /* 0x000fea0003800000 */
[--C-:B0--3--:R-:W-:Y:S01]  /*1250*/  FADD.FTZ R67, R58, -R65.reuse ;  /* 0x800000413a437221 */ /* 0x109fe20000010000 */
[--C-:B------:R-:W-:Y:S01]  /*1260*/  FADD.FTZ R66, R59, -R65.reuse ;  /* 0x800000413b427221 */ /* 0x100fe20000010000 */
[--C-:B------:R-:W-:Y:S01]  /*1270*/  FADD.FTZ R68, R52, -R65.reuse ;  /* 0x8000004134447221 */ /* 0x100fe20000010000 */
[--C-:B------:R-:W-:Y:S01]  /*1280*/  FADD.FTZ R63, R57, -R65.reuse ;  /* 0x80000041393f7221 */ /* 0x100fe20000010000 */
[C---:B------:R-:W-:Y:S01]  /*1290*/  FMUL.FTZ R67, R0.reuse, R67 ;  /* 0x0000004300437220 */ /* 0x040fe20000410000 */
[----:B------:R-:W-:Y:S01]  /*12a0*/  FMUL.FTZ R66, R0, R66 ;  /* 0x0000004200427220 */ /* 0x000fe20000410000 */
[--C-:B------:R-:W-:Y:S01]  /*12b0*/  FADD.FTZ R60, R53, -R65.reuse ;  /* 0x80000041353c7221 */ /* 0x100fe20000010000 */
[--C-:B--2---:R-:W-:Y:S01]  /*12c0*/  FADD.FTZ R69, R54, -R65.reuse ;  /* 0x8000004136457221 */ /* 0x104fe20000010000 */
[--C-:B------:R-:W-:Y:S01]  /*12d0*/  FADD.FTZ R62, R55, -R65.reuse ;  /* 0x80000041373e7221 */ /* 0x100fe20000010000 */
[----:B------:R-:W-:Y:S01]  /*12e0*/  FADD.FTZ R61, R56, -R65 ;  /* 0x80000041383d7221 */ /* 0x000fe20000010000 */
        /* <DEDUP_REMOVED lines=21> */
.L_x_6748:
[----:B------:R-:W-:Y:S05]  /*1440*/  BSYNC B0 ;  /* 0x0000000000007941 */ /* 0x000fea0003800000 */
.L_x_6747:
[----:B0--34-:R-:W0:Y:S02]  /*1450*/  LDC.64 R60, c[0x0][0x210] ;  /* 0x00008400ff3c7b82 */ /* 0x019e240000000a00 */
[----:B0-----:R-:W-:-:S04]  /*1460*/  LEA R3, R60, R3, 0x2 ;  /* 0x000000033c037211 */ /* 0x001fc800078e10ff */
[----:B------:R-:W-:-:S13]  /*1470*/  ISETP.GE.AND P1, PT, R3, R61, PT ;  /* 0x0000003d0300720c */ /* 0x000fda0003f26270 */
[----:B------:R-:W-:Y:S05]  /*1480*/  @!P1 BRA `(.L_x_6749) ;  /* 0xffffffec00d89947 */ /* 0x000fea000383ffff */
[----:B------:R-:W-:Y:S05]  /*1490*/  EXIT ;  /* 0x000000000000794d */ /* 0x000fea0003800000 */
.L_x_6744:
[----:B------:R-:W-:Y:S01]  /*14a0*/  HFMA2.MMA R62, -RZ, RZ, 0, 5.9604644775390625e-08 ;  /* 0x00000001ff3e7435 */ /* 0x000fe200000001ff */
[----:B------:R-:W-:Y:S01]  /*14b0*/  BSSY B0, `(.L_x_6750) ;  /* 0x0000006000007945 */ /* 0x000fe20003800000 */
[----:B------:R-:W-:Y:S02]  /*14c0*/  MOV R63, 0x1f ;  /* 0x0000001f003f7802 */ /* 0x000fe40000000f00 */
[----:B------:R-:W-:-:S07]  /*14d0*/  MOV R60, 0xffffffff ;  /* 0xffffffff003c7802 */ /* 0x000fce0000000f00 */
[----:B01---5:R-:W-:Y:S05]  /*14e0*/  WARPSYNC.COLLECTIVE R60, `(.L_x_6751) ;  /* 0x000000003c087348 */ /* 0x023fea0003c00000 */
[----:B------:R2:W3:Y:S02]  /*14f0*/  SHFL.BFLY P6, R66, R61, R62, R63 ;  /* 0x0c00003e3d427389 */ /* 0x0004e400000c003f */
[----:B0123-5:R-:W-:Y:S01]  /*1500*/  ENDCOLLECTIVE ;  /* 0x000000000000791b */ /* 0x02ffe20003800000 */
.L_x_6751:
[----:B------:R-:W-:Y:S05]  /*1510*/  BSYNC B0 ;  /* 0x0000000000007941 */ /* 0x000fea0003800000 */
.L_x_6750:
        /* <DEDUP_REMOVED lines=9> */
.L_x_6752:
[----:B------:R-:W-:Y:S01]  /*15b0*/  HFMA2.MMA R62, -RZ, RZ, 0, 2.384185791015625e-07 ;  /* 0x00000004ff3e7435 */ /* 0x000fe200000001ff */
[----:B------:R-:W-:-:S05]  /*15c0*/  FADD.FTZ R69, R68, R66 ;  /* 0x0000004244457221 */ /* 0x000fca0000010000 */
[----:B------:R-:W-:-:S07]  /*15d0*/  MOV R61, R69 ;  /* 0x00000045003d7202 */ /* 0x000fce0000000f00 */
[----:B------:R-:W-:Y:S05]  /*15e0*/  WARPSYNC.COLLECTIVE R60, `(.L_x_6753) ;  /* 0x000000003c087348 */ /* 0x000fea0003c00000 */
[----:B------:R0:W1:Y:S02]  /*15f0*/  SHFL.BFLY P6, R66, R61, R62, R63 ;  /* 0x0c00003e3d427389 */ /* 0x00006400000c003f */
[----:B01----:R-:W-:Y:S01]  /*1600*/  ENDCOLLECTIVE ;  /* 0x000000000000791b */ /* 0x003fe20003800000 */
.L_x_6753:
[----:B------:R-:W-:Y:S01]  /*1610*/  HFMA2.MMA R62, -RZ, RZ, 0, 4.76837158203125e-07 ;  /* 0x00000008ff3e7435 */ /* 0x000fe200000001ff */
[----:B------:R-:W-:-:S05]  /*1620*/  FADD.FTZ R69, R69, R66 ;  /* 0x0000004245457221 */ /* 0x000fca0000010000 */
[----:B------:R-:W-:-:S07]  /*1630*/  MOV R61, R69 ;  /* 0x00000045003d7202 */ /* 0x000fce0000000f00 */
[----:B------:R-:W-:Y:S05]  /*1640*/  WARPSYNC.COLLECTIVE R60, `(.L_x_6754) ;  /* 0x000000003c087348 */ /* 0x000fea0003c00000 */
[----:B------:R0:W1:Y:S02]  /*1650*/  SHFL.BFLY P6, R66, R61, R62, R63 ;  /* 0x0c00003e3d427389 */ /* 0x00006400000c003f */
[----:B01----:R-:W-:Y:S01]  /*1660*/  ENDCOLLECTIVE ;  /* 0x000000000000791b */ /* 0x003fe20003800000 */
.L_x_6754:
[----:B------:R-:W-:Y:S01]  /*1670*/  HFMA2.MMA R62, -RZ, RZ, 0, 9.5367431640625e-07 ;  /* 0x00000010ff3e7435 */ /* 0x000fe200000001ff */
[----:B------:R-:W-:-:S05]  /*1680*/  FADD.FTZ R0, R69, R66 ;  /* 0x0000004245007221 */ /* 0x000fca0000010000 */
[----:B------:R-:W-:-:S07]  /*1690*/  MOV R61, R0 ;  /* 0x00000000003d7202 */ /* 0x000fce0000000f00 */
[----:B------:R-:W-:Y:S05]  /*16a0*/  WARPSYNC.COLLECTIVE R60, `(.L_x_6755) ;  /* 0x000000003c087348 */ /* 0x000fea0003c00000 */
[----:B------:R0:W1:Y:S02]  /*16b0*/  SHFL.BFLY P6, R66, R61, R62, R63 ;  /* 0x0c00003e3d427389 */ /* 0x00006400000c003f */
[----:B01----:R-:W-:Y:S01]  /*16c0*/  ENDCOLLECTIVE ;  /* 0x000000000000791b */ /* 0x003fe20003800000 */
.L_x_6755:
        /* <DEDUP_REMOVED lines=41> */
.L_x_6756:
[----:B------:R-:W-:Y:S01]  /*1960*/  HFMA2.MMA R62, -RZ, RZ, 0, 1.1920928955078125e-07 ;  /* 0x00000002ff3e7435 */ /* 0x000fe200000001ff */
[----:B------:R-:W-:-:S10]  /*1970*/  FADD.FTZ R61, R0, R66 ;  /* 0x00000042003d7221 */ /* 0x000fd40000010000 */
[----:B------:R-:W-:Y:S05]  /*1980*/  WARPSYNC.COLLECTIVE R60, `(.L_x_6757) ;  /* 0x000000003c087348 */ /* 0x000fea0003c00000 */
[----:B------:R0:W1:Y:S02]  /*1990*/  SHFL.BFLY P6, R66, R61, R62, R63 ;  /* 0x0c00003e3d427389 */ /* 0x00006400000c003f */
[----:B01----:R-:W-:Y:S01]  /*19a0*/  ENDCOLLECTIVE ;  /* 0x000000000000791b */ /* 0x003fe20003800000 */
.L_x_6757:
[----:B------:R-:W-:Y:S01]  /*19b0*/  HFMA2.MMA R62, -RZ, RZ, 0, 2.384185791015625e-07 ;  /* 0x00000004ff3e7435 */ /* 0x000fe200000001ff */
[----:B------:R-:W-:-:S05]  /*19c0*/  FADD.FTZ R68, R61, R66 ;  /* 0x000000423d447221 */ /* 0x000fca0000010000 */
[----:B------:R-:W-:-:S07]  /*19d0*/  MOV R61, R68 ;  /* 0x00000044003d7202 */ /* 0x000fce0000000f00 */
[----:B------:R-:W-:Y:S05]  /*19e0*/  WARPSYNC.COLLECTIVE R60, `(.L_x_6758) ;  /* 0x000000003c087348 */ /* 0x000fea0003c00000 */
[----:B------:R0:W1:Y:S02]  /*19f0*/  SHFL.BFLY P6, R66, R61, R62, R63 ;  /* 0x0c00003e3d427389 */ /* 0x00006400000c003f */
[----:B01----:R-:W-:Y:S01]  /*1a00*/  ENDCOLLECTIVE ;  /* 0x000000000000791b */ /* 0x003fe20003800000 */
.L_x_6758:
[----:B------:R-:W-:Y:S01]  /*1a10*/  HFMA2.MMA R62, -RZ, RZ, 0, 4.76837158203125e-07 ;  /* 0x00000008ff3e7435 */ /* 0x000fe200000001ff */
[----:B------:R-:W-:-:S05]  /*1a20*/  FADD.FTZ R69, R68, R66 ;  /* 0x0000004244457221 */ /* 0x000fca0000010000 */
[----:B------:R-:W-:-:S07]  /*1a30*/  MOV R61, R69 ;  /* 0x00000045003d7202 */ /* 0x000fce0000000f00 */
[----:B------:R-:W-:Y:S05]  /*1a40*/  WARPSYNC.COLLECTIVE R60, `(.L_x_6759) ;  /* 0x000000003c087348 */ /* 0x000fea0003c00000 */
[----:B------:R0:W1:Y:S02]  /*1a50*/  SHFL.BFLY P6, R66, R61, R62, R63 ;  /* 0x0c00003e3d427389 */ /* 0x00006400000c003f */
[----:B01----:R-:W-:Y:S01]  /*1a60*/  ENDCOLLECTIVE ;  /* 0x000000000000791b */ /* 0x003fe20003800000 */
.L_x_6759:
[----:B------:R-:W-:Y:S01]  /*1a70*/  HFMA2.MMA R62, -RZ, RZ, 0, 9.5367431640625e-07 ;  /* 0x00000010ff3e7435 */ /* 0x000fe200000001ff */
[----:B------:R-:W-:-:S05]  /*1a80*/  FADD.FTZ R69, R69, R66 ;  /* 0x0000004245457221 */ /* 0x000fca0000010000 */
[----:B------:R-:W-:-:S07]  /*1a90*/  MOV R61, R69 ;  /* 0x00000045003d7202 */ /* 0x000fce0000000f00 */
[----:B------:R-:W-:Y:S05]  /*1aa0*/  WARPSYNC.COLLECTIVE R60, `(.L_x_6760) ;  /* 0x000000003c087348 */ /* 0x000fea0003c00000 */
[----:B------:R0:W1:Y:S02]  /*1ab0*/  SHFL.BFLY P6, R66, R61, R62, R63 ;  /* 0x0c00003e3d427389 */ /* 0x00006400000c003f */
[----:B01----:R-:W-:Y:S01]  /*1ac0*/  ENDCOLLECTIVE ;  /* 0x000000000000791b */ /* 0x003fe20003800000 */
.L_x_6760:
[----:B------:R-:W-:Y:S05]  /*1ad0*/  BRA `(.L_x_6761) ;  /* 0xfffffff400147947 */ /* 0x000fea000383ffff */
.L_x_6762:
        /* <DEDUP_REMOVED lines=10> */
.L_x_16536:


//--------------------- .text._ZN10layer_norm13ln_fwd_kernelINS_13Kernel_traitsIf13__nv_bfloat16fS2_fjLj512ELj1ELj4ELj1ELj16ENS_18Kernel_traits_baseILj512EfS2_fS2_fjLj128EEEEELb0ELb0ELb0ELb1EEEvNS_9FwdParamsE --------------------------
	.section	.text._ZN10layer_norm13ln_fwd_kernelINS_13Kernel_traitsIf13__nv_bfloat16fS2_fjLj512ELj1ELj4ELj1ELj16ENS_18Kernel_traits_baseILj512EfS2_fS2_fjLj128EEEEELb0ELb0ELb0ELb1EEEvNS_9FwdParamsE,"ax",@progbits
	.align	128
        .global         _ZN10layer_norm13ln_fwd_kernelINS_13Kernel_traitsIf13__nv_bfloat16fS2_fjLj512ELj1ELj4ELj1ELj16ENS_18Kernel_traits_baseILj512EfS2_fS2_fjLj128EEEEELb0ELb0ELb0ELb1EEEvNS_9FwdParamsE
        .type           _ZN10layer_norm13ln_fwd_kernelINS_13Kernel_traitsIf13__nv_bfloat16fS2_fjLj512ELj1ELj4ELj1ELj16ENS_18Kernel_traits_baseILj512EfS2_fS2_fjLj128EEEEELb0ELb0ELb0ELb1EEEvNS_9FwdParamsE,@function
        .size           _ZN10layer_norm13ln_fwd_kernelINS_13Kernel_traitsIf13__nv_bfloat16fS2_fjLj512ELj1ELj4ELj1ELj16ENS_18Kernel_traits_baseILj512EfS2_fS2_fjLj128EEEEELb0ELb0ELb0ELb1EEEvNS_9FwdParamsE,(.L_x_16537 - _ZN10layer_norm13ln_fwd_kernelINS_13Kernel_traitsIf13__nv_bfloat16fS2_fjLj512ELj1ELj4ELj1ELj16ENS_18Kernel_traits_baseILj512EfS2_fS2_fjLj128EEEEELb0ELb0ELb0ELb1EEEvNS_9FwdParamsE)
        .other          _ZN10layer_norm13ln_fwd_kernelINS_13Kernel_traitsIf13__nv_bfloat16fS2_fjLj512ELj1ELj4ELj1ELj16ENS_18Kernel_traits_baseILj512EfS2_fS2_fjLj128EEEEELb0ELb0ELb0ELb1EEEvNS_9FwdParamsE,@"STO_CUDA_ENTRY STV_DEFAULT"
_ZN10layer_norm13ln_fwd_kernelINS_13Kernel_traitsIf13__nv_bfloat16fS2_fjLj512ELj1ELj4ELj1ELj16ENS_18Kernel_traits_baseILj512EfS2_fS2_fjLj128EEEEELb0ELb0ELb0ELb1EEEvNS_9FwdParamsE:
.text._ZN10layer_norm13ln_fwd_kernelINS_13Kernel_traitsIf13__nv_bfloat16fS2_fjLj512ELj1ELj4ELj1ELj16ENS_18Kernel_traits_baseILj512EfS2_fS2_fjLj128EEEEELb0ELb0ELb0ELb1EEEvNS_9FwdParamsE:
[----:B------:R-:W-:Y:S01]  /*0000*/  LDC R1, c[0x0][0x28] ;  /* 0x00000a00ff017b82 */ /* 0x000fe20000000800 */
[----:B------:R-:W0:Y:S01]  /*0010*/  S2R R2, SR_TID.X ;  /* 0x0000000000027919 */ /* 0x000e220000002100 */
[----:B------:R-:W-:Y:S01]  /*0020*/  ULDC.64 UR4, c[0x0][0x2c8] ;  /* 0x0000b20000047ab9 */ /* 0x000fe20000000a00 */
[----:B------:R-:W-:Y:S01]  /*0030*/  ULDC.64 UR6, c[0x0][0x260] ;  /* 0x0000980000067ab9 */ /* 0x000fe20000000a00 */
        /* <DEDUP_REMOVED lines=8> */
[----:B------:R-:W-:Y:S02]  /*00c0*/  CS2R R20, SRZ ;  /* 0x0000000000147805 */ /* 0x000fe4000001ff00 */
[----:B------:R-:W-:Y:S01]  /*00d0*/  CS2R R22, SRZ ;  /* 0x0000000000167805 */ /* 0x000fe2000001ff00 */
[----:B------:R-:W1:Y:S01]  /*00e0*/  S2R R3, SR_CTAID.X ;  /* 0x0000000000037919 */ /* 0x000e620000002500 */
[----:B0-----:R-:W-:-:S04]  /*00f0*/  SHF.L.U32 R0, R2, 0x5, RZ ;  /* 0x0000000502007819 */ /* 0x001fc800000006ff */
[----:B------:R-:W-:Y:S02]  /*0100*/  LOP3.LUT R5, R0, 0x3e0, RZ, 0xc0, !PT ;  /* 0x000003e000057812 */ /* 0x000fe400078ec0ff */
[----:B------:R-:W-:Y:S02]  /*0110*/  SHF.R.U32.HI R0, RZ, 0x5, R2 ;  /* 0x00000005ff007819 */ /* 0x000fe40000011602 */
[C---:B------:R-:W-:Y:S02]  /*0120*/  IADD3 R4, P2, R5.reuse, UR4, RZ ;  /* 0x0000000405047c10 */ /* 0x040fe4000ff5e0ff */
[----:B------:R-:W-:Y:S01]  /*0130*/  IADD3 R2, P1, R5, UR6, RZ ;  /* 0x0000000605027c10 */ /* 0x000fe2000ff3e0ff */
[----:B------:R-:W-:Y:S01]  /*0140*/  ULDC UR6, c[0x0][0x214] ;  /* 0x0000850000067ab9 */ /* 0x000fe20000000800 */
[----:B------:R-:W-:Y:S01]  /*0150*/  IADD3.X R5, RZ, UR5, RZ, P2, !PT ;  /* 0x00000005ff057c10 */ /* 0x000fe200097fe4ff */
[----:B------:R-:W-:Y:S01]  /*0160*/  ULDC.64 UR4, c[0x0][0x208] ;  /* 0x0000820000047ab9 */ /* 0x000fe20000000a00 */
[----:B-1----:R-:W-:-:S02]  /*0170*/  LEA R0, R3, R0, 0x2 ;  /* 0x0000000003007211 */ /* 0x002fc400078e10ff */
        /* <DEDUP_REMOVED lines=8> */
[----:B------:R-:W-:Y:S01]  /*0200*/  ULDC.64 UR6, c[0x0][0x270] ;  /* 0x00009c0000067ab9 */ /* 0x000fe20000000a00 */
[----:B------:R-:W-:Y:S02]  /*0210*/  ULDC.64 UR8, c[0x0][0x230] ;  /* 0x00008c0000087ab9 */ /* 0x000fe40000000a00 */
[----:B------:R1:W5:Y:S04]  /*0220*/  LDG.E.128 R28, desc[UR4][R2.64+0x10] ;  /* 0x00001004021c7981 */ /* 0x000368000c1e1d00 */
[----:B------:R1:W5:Y:S04]  /*0230*/  LDG.E.128 R32, desc[UR4][R2.64+0x400] ;  /* 0x0004000402207981 */ /* 0x000368000c1e1d00 */
[----:B------:R1:W5:Y:S01]  /*0240*/  LDG.E.128 R36, desc[UR4][R2.64+0x410] ;  /* 0x0004100402247981 */ /* 0x000362000c1e1d00 */
[----:B------:R-:W-:Y:S01]  /*0250*/  ISETP.NE.U32.AND P0, PT, RZ, UR6, PT ;  /* 0x00000006ff007c0c */ /* 0x000fe2000bf05070 */
[----:B------:R-:W-:-:S02]  /*0260*/  ULDC.U8 UR6, c[0x0][0x2a0] ;  /* 0x0000a80000067ab9 */ /* 0x000fc40000000000 */
[----:B------:R-:W-:Y:S01]  /*0270*/  ISETP.NE.AND P3, PT, RZ, UR6, PT ;  /* 0x00000006ff007c0c */ /* 0x000fe2000bf65270 */
[----:B------:R-:W-:Y:S01]  /*0280*/  ULDC UR6, c[0x0][0x218] ;  /* 0x0000860000067ab9 */ /* 0x000fe20000000800 */
[----:B------:R-:W-:Y:S01]  /*0290*/  ISETP.NE.AND.EX P0, PT, RZ, UR7, PT, P0 ;  /* 0x00000007ff007c0c */ /* 0x000fe2000bf05300 */
[----:B------:R-:W-:-:S12]  /*02a0*/  ULDC UR7, c[0x0][0x2d8] ;  /* 0x0000b60000077ab9 */ /* 0x000fd80000000800 */
.L_x_6764:
[----:B---3--:R-:W2:Y:S01]  /*02b0*/  S2R R6, SR_TID.X ;  /* 0x0000000000067919 */ /* 0x008ea20000002100 */
[----:B------:R-:W-:Y:S01]  /*02c0*/  ISETP.NE.U32.AND P1, PT, RZ, UR8, PT ;  /* 0x00000008ff007c0c */ /* 0x000fe2000bf25070 */
[----:B------:R-:W3:Y:S01]  /*02d0*/  @P0 LDC.64 R52, c[0x0][0x270] ;  /* 0x00009c00ff340b82 */ /* 0x000ee20000000a00 */
[----:B-1----:R-:W-:Y:S02]  /*02e0*/  IMAD R2, R0, UR6, RZ ;  /* 0x0000000600027c24 */ /* 0x002fe4000f8e02ff */
[----:B------:R-:W-:-:S03]  /*02f0*/  ISETP.NE.AND.EX P1, PT, RZ, UR9, PT, P1 ;  /* 0x00000009ff007c0c */ /* 0x000fc6000bf25310 */
[----:B------:R-:W-:Y:S02]  /*0300*/  SHF.R.S32.HI R3, RZ, 0x1f, R2 ;  /* 0x0000001fff037819 */ /* 0x000fe40000011402 */
[----:B0-----:R-:W0:Y:S02]  /*0310*/  LDC.64 R4, c[0x0][0x220] ;  /* 0x00008800ff047b82 */ /* 0x001e240000000a00 */
[----:B------:R-:W-:-:S06]  /*0320*/  LEA.HI R3, R3, R2, RZ, 0x3 ;  /* 0x0000000203037211 */ /* 0x000fcc00078f18ff */
[----:B------:R-:W1:Y:S01]  /*0330*/  @P1 LDC.64 R54, c[0x0][0x230] ;  /* 0x00008c00ff361b82 */ /* 0x000e620000000a00 */
[----:B---3--:R-:W-:-:S07]  /*0340*/  @P0 IMAD.WIDE R52, R0, 0x2, R52 ;  /* 0x0000000200340825 */ /* 0x008fce00078e0234 */
[----:B------:R-:W3:Y:S01]  /*0350*/  LDC.64 R60, c[0x0][0x238] ;  /* 0x00008e00ff3c7b82 */ /* 0x000ee20000000a00 */
[----:B--2---:R-:W-:Y:S01]  /*0360*/  LOP3.LUT R6, R6, 0x1f, RZ, 0xc0, !PT ;  /* 0x0000001f06067812 */ /* 0x004fe200078ec0ff */
[----:B------:R-:W2:Y:S01]  /*0370*/  @P0 LDG.E.U16 R52, desc[UR4][R52.64] ;  /* 0x0000000434340981 */ /* 0x000ea2000c1e1500 */
[----:B------:R-:W-:-:S05]  /*0380*/  HFMA2.MMA R65, -RZ, RZ, 1.875, 0 ;  /* 0x3f800000ff417435 */ /* 0x000fca00000001ff */
[----:B------:R-:W4:Y:S01]  /*0390*/  @P1 LDC.64 R56, c[0x0][0x230] ;  /* 0x00008c00ff381b82 */ /* 0x000f220000000a00 */
[----:B------:R-:W-:-:S05]  /*03a0*/  LEA.HI.SX32 R2, R3, R6, 0x1d ;  /* 0x0000000603027211 */ /* 0x000fca00078feaff */
[----:B0-----:R-:W-:-:S06]  /*03b0*/  IMAD.WIDE.U32 R48, R2, 0x10, R4 ;  /* 0x0000001002307825 */ /* 0x001fcc00078e0004 */
[----:B------:R-:W4:Y:S01]  /*03c0*/  LDG.E.128 R48, desc[UR4][R48.64] ;  /* 0x0000000430307981 */ /* 0x000f22000c1e1d00 */
[----:B-1----:R-:W-:-:S05]  /*03d0*/  @P1 IMAD.WIDE.U32 R54, R2, 0x20, R54 ;  /* 0x0000002002361825 */ /* 0x002fca00078e0036 */
[----:B------:R-:W4:Y:S04]  /*03e0*/  @P1 LDG.E.128 R40, desc[UR4][R54.64] ;  /* 0x0000000436281981 */ /* 0x000f28000c1e1d00 */
[----:B------:R0:W4:Y:S01]  /*03f0*/  @P1 LDG.E.128 R44, desc[UR4][R54.64+0x10] ;  /* 0x00001004362c1981 */ /* 0x000122000c1e1d00 */
[----:B------:R-:W-:-:S04]  /*0400*/  ISETP.NE.U32.AND P2, PT, RZ, UR8, PT ;  /* 0x00000008ff007c0c */ /* 0x000fc8000bf45070 */
[----:B------:R-:W-:Y:S01]  /*0410*/  ISETP.NE.AND.EX P2, PT, RZ, UR9, PT, P2 ;  /* 0x00000009ff007c0c */ /* 0x000fe2000bf45320 */
[----:B---3--:R-:W-:Y:S01]  /*0420*/  IMAD.WIDE.U32 R58, R2, 0x20, R60 ;  /* 0x00000020023a7825 */ /* 0x008fe200078e003c */
[----:B------:R-:W-:Y:S02]  /*0430*/  ISETP.NE.AND P4, PT, R6, RZ, PT ;  /* 0x000000ff0600720c */ /* 0x000fe40003f85270 */
[----:B--2---:R-:W-:Y:S02]  /*0440*/  @P0 SHF.L.U32 R65, R52, 0x10, RZ ;  /* 0x0000001034410819 */ /* 0x004fe400000006ff */
[C---:B----4-:R-:W-:Y:S02]  /*0450*/  PRMT R3, R48.reuse, 0x7632, R3 ;  /* 0x0000763230037816 */ /* 0x050fe40000000003 */
[----:B------:R-:W-:Y:S02]  /*0460*/  SHF.L.U32 R52, R48, 0x10, RZ ;  /* 0x0000001030347819 */ /* 0x000fe400000006ff */
[----:B------:R-:W-:-:S02]  /*0470*/  PRMT R7, R49, 0x7632, R7 ;  /* 0x0000763231077816 */ /* 0x000fc40000000007 */
[----:B------:R-:W-:Y:S02]  /*0480*/  SHF.L.U32 R64, R49, 0x10, RZ ;  /* 0x0000001031407819 */ /* 0x000fe400000006ff */
[C---:B------:R-:W-:Y:S02]  /*0490*/  PRMT R48, R50.reuse, 0x7632, R48 ;  /* 0x0000763232307816 */ /* 0x040fe40000000030 */
[C---:B------:R-:W-:Y:S02]  /*04a0*/  PRMT R49, R51.reuse, 0x7632, R49 ;  /* 0x0000763233317816 */ /* 0x040fe40000000031 */
[----:B0-----:R-:W-:Y:S02]  /*04b0*/  SHF.L.U32 R54, R50, 0x10, RZ ;  /* 0x0000001032367819 */ /* 0x001fe400000006ff */
[----:B------:R-:W-:Y:S02]  /*04c0*/  SHF.L.U32 R51, R51, 0x10, RZ ;  /* 0x0000001033337819 */ /* 0x000fe400000006ff */
[----:B------:R-:W-:-:S02]  /*04d0*/  SHF.L.U32 R62, R3, 0x10, RZ ;  /* 0x00000010033e7819 */ /* 0x000fc400000006ff */
[----:B------:R-:W-:Y:S02]  /*04e0*/  SHF.L.U32 R66, R7, 0x10, RZ ;  /* 0x0000001007427819 */ /* 0x000fe400000006ff */
[----:B------:R-:W-:Y:S02]  /*04f0*/  SHF.L.U32 R68, R48, 0x10, RZ ;  /* 0x0000001030447819 */ /* 0x000fe400000006ff */
[----:B------:R-:W-:Y:S01]  /*0500*/  SHF.L.U32 R55, R49, 0x10, RZ ;  /* 0x0000001031377819 */ /* 0x000fe200000006ff */
[-C--:B------:R-:W-:Y:S01]  /*0510*/  FMUL.FTZ R48, R52, R65.reuse ;  /* 0x0000004134307220 */ /* 0x080fe20000410000 */
[-C--:B------:R-:W-:Y:S01]  /*0520*/  FMUL.FTZ R52, R54, R65.reuse ;  /* 0x0000004136347220 */ /* 0x080fe20000410000 */
[-C--:B------:R-:W-:Y:S01]  /*0530*/  FMUL.FTZ R54, R51, R65.reuse ;  /* 0x0000004133367220 */ /* 0x080fe20000410000 */
[-C--:B------:R-:W-:Y:S01]  /*0540*/  FMUL.FTZ R50, R64, R65.reuse ;  /* 0x0000004140327220 */ /* 0x080fe20000410000 */
[-C--:B------:R-:W-:Y:S01]  /*0550*/  FMUL.FTZ R49, R62, R65.reuse ;  /* 0x000000413e317220 */ /* 0x080fe20000410000 */
[-C--:B------:R-:W-:Y:S01]  /*0560*/  FMUL.FTZ R51, R66, R65.reuse ;  /* 0x0000004142337220 */ /* 0x080fe20000410000 */
[-C--:B------:R-:W-:Y:S01]  /*0570*/  FMUL.FTZ R53, R68, R65.reuse ;  /* 0x0000004144357220 */ /* 0x080fe20000410000 */
[----:B------:R-:W-:Y:S01]  /*0580*/  FMUL.FTZ R55, R55, R65 ;  /* 0x0000004137377220 */ /* 0x000fe20000410000 */
[----:B------:R-:W-:Y:S01]  /*0590*/  @P2 FADD.FTZ R48, R40, R48 ;  /* 0x0000003028302221 */ /* 0x000fe20000010000 */
[----:B------:R-:W-:Y:S01]  /*05a0*/  @P2 FADD.FTZ R50, R42, R50 ;  /* 0x000000322a322221 */ /* 0x000fe20000010000 */
[----:B------:R-:W-:Y:S01]  /*05b0*/  @P2 FADD.FTZ R52, R44, R52 ;  /* 0x000000342c342221 */ /* 0x000fe20000010000 */
[----:B------:R-:W-:Y:S01]  /*05c0*/  @P2 FADD.FTZ R54, R46, R54 ;  /* 0x000000362e362221 */ /* 0x000fe20000010000 */
[----:B------:R-:W-:Y:S01]  /*05d0*/  @P2 FADD.FTZ R49, R41, R49 ;  /* 0x0000003129312221 */ /* 0x000fe20000010000 */
[----:B------:R-:W-:Y:S01]  /*05e0*/  @P2 FADD.FTZ R51, R43, R51 ;  /* 0x000000332b332221 */ /* 0x000fe20000010000 */
[----:B------:R-:W-:Y:S01]  /*05f0*/  @P2 FADD.FTZ R53, R45, R53 ;  /* 0x000000352d352221 */ /* 0x000fe20000010000 */
[----:B------:R-:W-:Y:S01]  /*0600*/  @P2 FADD.FTZ R55, R47, R55 ;  /* 0x000000372f372221 */ /* 0x000fe20000010000 */
[----:B------:R-:W-:-:S02]  /*0610*/  IADD3 R3, R2, 0x20, RZ ;  /* 0x0000002002037810 */ /* 0x000fc40007ffe0ff */
[----:B------:R-:W-:Y:S03]  /*0620*/  STG.E.128 desc[UR4][R58.64], R48 ;  /* 0x000000303a007986 */ /* 0x000fe6000c101d04 */
[----:B------:R-:W-:Y:S01]  /*0630*/  @P1 IMAD.WIDE.U32 R56, R3, 0x20, R56 ;  /* 0x0000002003381825 */ /* 0x000fe200078e0038 */
[----:B------:R0:W-:Y:S01]  /*0640*/  STG.E.128 desc[UR4][R58.64+0x10], R52 ;  /* 0x000010343a007986 */ /* 0x0001e2000c101d04 */
[----:B------:R-:W-:Y:S02]  /*0650*/  MOV R69, R40 ;  /* 0x0000002800457202 */ /* 0x000fe40000000f00 */
[----:B------:R-:W-:Y:S02]  /*0660*/  MOV R6, R41 ;  /* 0x0000002900067202 */ /* 0x000fe40000000f00 */
[----:B------:R-:W-:Y:S02]  /*0670*/  MOV R7, R42 ;  /* 0x0000002a00077202 */ /* 0x000fe40000000f00 */
[----:B------:R-:W-:-:S02]  /*0680*/  MOV R66, R43 ;  /* 0x0000002b00427202 */ /* 0x000fc40000000f00 */
[----:B------:R-:W-:Y:S01]  /*0690*/  MOV R67, R44 ;  /* 0x0000002c00437202 */ /* 0x000fe20000000f00 */
[----:B------:R-:W2:Y:S01]  /*06a0*/  @P1 LDG.E.128 R40, desc[UR4][R56.64] ;  /* 0x0000000438281981 */ /* 0x000ea2000c1e1d00 */
[----:B------:R-:W-:Y:S02]  /*06b0*/  MOV R62, R45 ;  /* 0x0000002d003e7202 */ /* 0x000fe40000000f00 */
[----:B------:R-:W-:Y:S01]  /*06c0*/  MOV R63, R46 ;  /* 0x0000002e003f7202 */ /* 0x000fe20000000f00 */
[C---:B0-----:R-:W-:Y:S01]  /*06d0*/  IMAD.WIDE.U32 R58, R3.reuse, 0x10, R4 ;  /* 0x00000010033a7825 */ /* 0x041fe200078e0004 */
[----:B------:R-:W-:Y:S02]  /*06e0*/  MOV R64, R47 ;  /* 0x0000002f00407202 */ /* 0x000fe40000000f00 */
[----:B------:R0:W3:Y:S04]  /*06f0*/  @P1 LDG.E.128 R44, desc[UR4][R56.64+0x10] ;  /* 0x00001004382c1981 */ /* 0x0000e8000c1e1d00 */
[----:B------:R-:W4:Y:S01]  /*0700*/  LDG.E.128 R56, desc[UR4][R58.64] ;  /* 0x000000043a387981 */ /* 0x000f22000c1e1d00 */
[----:B------:R-:W-:Y:S01]  /*0710*/  IMAD.WIDE.U32 R60, R3, 0x20, R60 ;  /* 0x00000020033c7825 */ /* 0x000fe200078e003c */
[----:B------:R-:W-:Y:S01]  /*0720*/  UMOV UR10, 0xffffffff ;  /* 0xffffffff000a7882 */ /* 0x000fe20000000000 */
[----:B--2---:R-:W-:-:S02]  /*0730*/  @P1 MOV R6, R41 ;  /* 0x0000002900061202 */ /* 0x004fc40000000f00 */
[----:B------:R-:W-:Y:S02]  /*0740*/  @P1 MOV R7, R42 ;  /* 0x0000002a00071202 */ /* 0x000fe40000000f00 */
[----:B----4-:R-:W-:-:S04]  /*0750*/  PRMT R5, R56, 0x7632, R5 ;  /* 0x0000763238057816 */ /* 0x010fc80000000005 */
[----:B------:R-:W-:-:S05]  /*0760*/  SHF.L.U32 R68, R5, 0x10, RZ ;  /* 0x0000001005447819 */ /* 0x000fca00000006ff */
[----:B------:R-:W-:-:S04]  /*0770*/  FMUL.FTZ R5, R68, R65 ;  /* 0x0000004144057220 */ /* 0x000fc80000410000 */
[----:B------:R-:W-:Y:S01]  /*0780*/  @P2 FADD.FTZ R5, R5, R6 ;  /* 0x0000000605052221 */ /* 0x000fe20000010000 */
[C---:B------:R-:W-:Y:S02]  /*0790*/  SHF.L.U32 R6, R57.reuse, 0x10, RZ ;  /* 0x0000001039067819 */ /* 0x040fe400000006ff */
[----:B0-----:R-:W-:Y:S02]  /*07a0*/  PRMT R57, R57, 0x7632, R57 ;  /* 0x0000763239397816 */ /* 0x001fe40000000039 */
[----:B------:R-:W-:Y:S01]  /*07b0*/  SHF.L.U32 R4, R56, 0x10, RZ ;  /* 0x0000001038047819 */ /* 0x000fe200000006ff */
[----:B------:R-:W-:Y:S01]  /*07c0*/  FMUL.FTZ R6, R6, R65 ;  /* 0x0000004106067220 */ /* 0x000fe20000410000 */
[----:B------:R-:W-:Y:S02]  /*07d0*/  SHF.L.U32 R56, R57, 0x10, RZ ;  /* 0x0000001039387819 */ /* 0x000fe400000006ff */
[----:B------:R-:W-:Y:S01]  /*07e0*/  @P1 MOV R66, R43 ;  /* 0x0000002b00421202 */ /* 0x000fe20000000f00 */
[----:B------:R-:W-:-:S02]  /*07f0*/  @P2 FADD.FTZ R6, R6, R7 ;  /* 0x0000000706062221 */ /* 0x000fc40000010000 */
[-C--:B------:R-:W-:Y:S01]  /*0800*/  FMUL.FTZ R7, R56, R65.reuse ;  /* 0x0000004138077220 */ /* 0x080fe20000410000 */
[C---:B------:R-:W-:Y:S02]  /*0810*/  SHF.L.U32 R56, R58.reuse, 0x10, RZ ;  /* 0x000000103a387819 */ /* 0x040fe400000006ff */
[----:B------:R-:W-:Y:S01]  /*0820*/  PRMT R58, R58, 0x7632, R58 ;  /* 0x000076323a3a7816 */ /* 0x000fe2000000003a */
[----:B------:R-:W-:Y:S01]  /*0830*/  @P2 FADD.FTZ R7, R7, R66 ;  /* 0x0000004207072221 */ /* 0x000fe20000010000 */
[C---:B------:R-:W-:Y:S02]  /*0840*/  PRMT R57, R59.reuse, 0x7632, R57 ;  /* 0x000076323b397816 */ /* 0x040fe40000000039 */
[----:B------:R-:W-:Y:S02]  /*0850*/  SHF.L.U32 R66, R58, 0x10, RZ ;  /* 0x000000103a427819 */ /* 0x000fe400000006ff */
[----:B------:R-:W-:Y:S02]  /*0860*/  SHF.L.U32 R68, R59, 0x10, RZ ;  /* 0x000000103b447819 */ /* 0x000fe400000006ff */
[----:B------:R-:W-:Y:S01]  /*0870*/  SHF.L.U32 R59, R57, 0x10, RZ ;  /* 0x00000010393b7819 */ /* 0x000fe200000006ff */
[----:B------:R-:W-:Y:S01]  /*0880*/  FMUL.FTZ R57, R66, R65 ;  /* 0x0000004142397220 */ /* 0x000fe20000410000 */
[----:B---3--:R-:W-:Y:S01]  /*0890*/  @P1 MOV R62, R45 ;  /* 0x0000002d003e1202 */ /* 0x008fe20000000f00 */
[----:B------:R-:W-:Y:S01]  /*08a0*/  FMUL.FTZ R58, R68, R65 ;  /* 0x00000041443a7220 */ /* 0x000fe20000410000 */
[----:B------:R-:W-:-:S03]  /*08b0*/  @P1 MOV R63, R46 ;  /* 0x0000002e003f1202 */ /* 0x000fc60000000f00 */
[----:B------:R-:W-:Y:S01]  /*08c0*/  @P2 FADD.FTZ R57, R57, R62 ;  /* 0x0000003e39392221 */ /* 0x000fe20000010000 */
[----:B------:R-:W-:Y:S01]  /*08d0*/  FADD.FTZ R62, RZ, R48 ;  /* 0x00000030ff3e7221 */ /* 0x000fe20000010000 */
[----:B------:R-:W-:-:S03]  /*08e0*/  @P2 FADD.FTZ R58, R58, R63 ;  /* 0x0000003f3a3a2221 */ /* 0x000fc60000010000 */
[----:B------:R-:W-:-:S04]  /*08f0*/  FADD.FTZ R63, R49, R62 ;  /* 0x0000003e313f7221 */ /* 0x000fc80000010000 */
[----:B------:R-:W-:-:S04]  /*0900*/  FADD.FTZ R62, R50, R63 ;  /* 0x0000003f323e7221 */ /* 0x000fc80000010000 */
[----:B------:R-:W-:-:S04]  /*0910*/  FADD.FTZ R63, R51, R62 ;  /* 0x0000003e333f7221 */ /* 0x000fc80000010000 */
[----:B------:R-:W-:Y:S01]  /*0920*/  FADD.FTZ R62, R52, R63 ;  /* 0x0000003f343e7221 */ /* 0x000fe20000010000 */
[----:B------:R-:W-:-:S03]  /*0930*/  @P1 MOV R69, R40 ;  /* 0x0000002800451202 */ /* 0x000fc60000000f00 */
[----:B------:R-:W-:Y:S01]  /*0940*/  FADD.FTZ R63, R53, R62 ;  /* 0x0000003e353f7221 */ /* 0x000fe20000010000 */
[----:B------:R-:W-:-:S03]  /*0950*/  FMUL.FTZ R4, R4, R65 ;  /* 0x0000004104047220 */ /* 0x000fc60000410000 */
[----:B------:R-:W-:Y:S01]  /*0960*/  FADD.FTZ R62, R54, R63 ;  /* 0x0000003f363e7221 */ /* 0x000fe20000010000 */
[----:B------:R-:W-:Y:S01]  /*0970*/  @P2 FADD.FTZ R4, R4, R69 ;  /* 0x0000004504042221 */ /* 0x000fe20000010000 */
[----:B------:R-:W-:Y:S02]  /*0980*/  @P1 MOV R67, R44 ;  /* 0x0000002c00431202 */ /* 0x000fe40000000f00 */
[----:B------:R-:W-:Y:S01]  /*0990*/  FADD.FTZ R63, R55, R62 ;  /* 0x0000003e373f7221 */ /* 0x000fe20000010000 */
[----:B------:R-:W-:Y:S01]  /*09a0*/  @P1 MOV R64, R47 ;  /* 0x0000002f00401202 */ /* 0x000fe20000000f00 */
[-C--:B------:R-:W-:Y:S01]  /*09b0*/  FMUL.FTZ R56, R56, R65.reuse ;  /* 0x0000004138387220 */ /* 0x080fe20000410000 */
[----:B------:R-:W-:Y:S01]  /*09c0*/  FMUL.FTZ R59, R59, R65 ;  /* 0x000000413b3b7220 */ /* 0x000fe20000410000 */
[----:B------:R-:W-:Y:S02]  /*09d0*/  FADD.FTZ R62, R4, R63 ;  /* 0x0000003f043e7221 */ /* 0x000fe40000010000 */
[----:B------:R-:W-:Y:S01]  /*09e0*/  @P2 FADD.FTZ R56, R56, R67 ;  /* 0x0000004338382221 */ /* 0x000fe20000010000 */
[----:B------:R-:W-:Y:S01]  /*09f0*/  @P2 FADD.FTZ R59, R59, R64 ;  /* 0x000000403b3b2221 */ /* 0x000fe20000010000 */
[----:B------:R-:W-:Y:S01]  /*0a00*/  FADD.FTZ R63, R5, R62 ;  /* 0x0000003e053f7221 */ /* 0x000fe20000010000 */
[----:B------:R-:W-:Y:S04]  /*0a10*/  STG.E.128 desc[UR4][R60.64], R4 ;  /* 0x000000043c007986 */ /* 0x000fe8000c101d04 */
[----:B------:R0:W-:Y:S02]  /*0a20*/  STG.E.128 desc[UR4][R60.64+0x10], R56 ;  /* 0x000010383c007986 */ /* 0x0001e4000c101d04 */
        /* <DEDUP_REMOVED lines=60> */
.L_x_6776:
[----:B-1----:R-:W-:-:S04]  /*0df0*/  FADD.FTZ R61, R69, R61 ;  /* 0x0000003d453d7221 */ /* 0x002fc80000010000 */
[----:B------:R-:W-:Y:S01]  /*0e00*/  FFMA.FTZ R62, R61, R62, UR7 ;  /* 0x000000073d3e7e23 */ /* 0x000fe2000801003e */
[----:B------:R-:W-:-:S05]  /*0e10*/  FMUL.FTZ R61, R60, R60 ;  /* 0x0000003c3c3d7220 */ /* 0x000fca0000410000 */
[----:B------:R-:W-:-:S05]  /*0e20*/  FSEL R61, R61, RZ, P3 ;  /* 0x000000ff3d3d7208 */ /* 0x000fca0001800000 */
[----:B0-----:R-:W-:Y:S01]  /*0e30*/  FADD.FTZ R69, R62, R61 ;  /* 0x0000003d3e457221 */ /* 0x001fe20000010000 */
[----:B------:R-:W-:Y:S01]  /*0e40*/  FSEL R61, R60, RZ, !P3 ;  /* 0x000000ff3c3d7208 */ /* 0x000fe20005800000 */
[----:B------:R-:W0:Y:S04]  /*0e50*/  LDC.64 R62, c[0x0][0x2b8] ;  /* 0x0000ae00ff3e7b82 */ /* 0x000e280000000a00 */
        /* <DEDUP_REMOVED lines=17> */
[----:B-1----:R-:W-:Y:S01]  /*0f70*/  FMUL.FTZ R51, R49, R51 ;  /* 0x0000003331337220 */ /* 0x002fe20000410000 */
[----:B0-----:R-:W-:-:S04]  /*0f80*/  IMAD.WIDE.U32 R58, R2, 0x10, R62 ;  /* 0x00000010023a7825 */ /* 0x001fc800078e003e */
[C---:B------:R-:W-:Y:S01]  /*0f90*/  FMUL.FTZ R2, R49.reuse, R65 ;  /* 0x0000004131027220 */ /* 0x040fe20000410000 */
[----:B------:R-:W-:Y:S01]  /*0fa0*/  FMUL.FTZ R64, R49, R64 ;  /* 0x0000004031407220 */ /* 0x000fe20000410000 */
[----:B-----5:R-:W-:Y:S01]  /*0fb0*/  FFMA.FTZ R6, R28, R51, R12 ;  /* 0x000000331c067223 */ /* 0x020fe2000001000c */
[----:B------:R-:W-:-:S04]  /*0fc0*/  IMAD.WIDE.U32 R62, R3, 0x10, R62 ;  /* 0x00000010033e7825 */ /* 0x000fc800078e003e */
[C---:B------:R-:W-:Y:S01]  /*0fd0*/  FMUL.FTZ R3, R49.reuse, R54 ;  /* 0x0000003631037220 */ /* 0x040fe20000410000 */
[----:B------:R-:W-:Y:S01]  /*0fe0*/  FMUL.FTZ R51, R49, R4 ;  /* 0x0000000431337220 */ /* 0x000fe20000410000 */
[----:B------:R-:W-:Y:S01]  /*0ff0*/  FFMA.FTZ R4, R25, R64, R9 ;  /* 0x0000004019047223 */ /* 0x000fe20000010009 */
[----:B------:R-:W-:Y:S01]  /*1000*/  FMUL.FTZ R5, R49, R50 ;  /* 0x0000003231057220 */ /* 0x000fe20000410000 */
[----:B------:R-:W-:Y:S01]  /*1010*/  FFMA.FTZ R7, R30, R3, R14 ;  /* 0x000000031e077223 */ /* 0x000fe2000001000e */
[----:B------:R-:W-:Y:S01]  /*1020*/  FFMA.FTZ R3, R29, R2, R13 ;  /* 0x000000021d037223 */ /* 0x000fe2000001000d */
[C---:B------:R-:W-:Y:S01]  /*1030*/  FMUL.FTZ R2, R49.reuse, R61 ;  /* 0x0000003d31027220 */ /* 0x040fe20000410000 */
[C---:B------:R-:W-:Y:S01]  /*1040*/  FMUL.FTZ R50, R49.reuse, R55 ;  /* 0x0000003731327220 */ /* 0x040fe20000410000 */
[----:B------:R-:W-:Y:S01]  /*1050*/  FFMA.FTZ R51, R38, R51, R22 ;  /* 0x0000003326337223 */ /* 0x000fe20000010016 */
[----:B------:R-:W-:Y:S01]  /*1060*/  FMUL.FTZ R68, R49, R68 ;  /* 0x0000004431447220 */ /* 0x000fe20000410000 */
[----:B------:R-:W-:Y:S01]  /*1070*/  F2FP.BF16.F32.PACK_AB R6, R3, R6 ;  /* 0x000000060306723e */ /* 0x000fe200000010ff */
[----:B------:R-:W-:Y:S01]  /*1080*/  FMUL.FTZ R3, R49, R48 ;  /* 0x0000003031037220 */ /* 0x000fe20000410000 */
[----:B------:R-:W-:Y:S01]  /*1090*/  FFMA.FTZ R48, R39, R2, R23 ;  /* 0x0000000227307223 */ /* 0x000fe20000010017 */
[----:B------:R-:W-:Y:S01]  /*10a0*/  FMUL.FTZ R2, R49, R57 ;  /* 0x0000003931027220 */ /* 0x000fe20000410000 */
[----:B------:R-:W-:Y:S01]  /*10b0*/  FFMA.FTZ R50, R31, R50, R15 ;  /* 0x000000321f327223 */ /* 0x000fe2000001000f */
[----:B------:R-:W-:Y:S01]  /*10c0*/  FFMA.FTZ R3, R24, R3, R8 ;  /* 0x0000000318037223 */ /* 0x000fe20000010008 */
[----:B------:R-:W-:Y:S01]  /*10d0*/  FMUL.FTZ R66, R49, R66 ;  /* 0x0000004231427220 */ /* 0x000fe20000410000 */
[----:B------:R-:W-:Y:S01]  /*10e0*/  FFMA.FTZ R57, R37, R2, R21 ;  /* 0x0000000225397223 */ /* 0x000fe20000010015 */
[----:B------:R-:W-:Y:S01]  /*10f0*/  F2FP.BF16.F32.PACK_AB R55, R48, R51 ;  /* 0x000000333037723e */ /* 0x000fe200000010ff */
[C---:B------:R-:W-:Y:S01]  /*1100*/  FMUL.FTZ R53, R49.reuse, R53 ;  /* 0x0000003531357220 */ /* 0x040fe20000410000 */
[----:B------:R-:W-:Y:S01]  /*1110*/  F2FP.BF16.F32.PACK_AB R4, R4, R3 ;  /* 0x000000030404723e */ /* 0x000fe200000010ff */
[C---:B------:R-:W-:Y:S01]  /*1120*/  FMUL.FTZ R3, R49.reuse, R56 ;  /* 0x0000003831037220 */ /* 0x040fe20000410000 */
[----:B------:R-:W-:Y:S01]  /*1130*/  F2FP.BF16.F32.PACK_AB R7, R50, R7 ;  /* 0x000000073207723e */ /* 0x000fe200000010ff */
[----:B------:R-:W-:Y:S01]  /*1140*/  FMUL.FTZ R48, R49, R67 ;  /* 0x0000004331307220 */ /* 0x000fe20000410000 */
[----:B------:R-:W0:Y:S01]  /*1150*/  @!P4 LDC.64 R50, c[0x0][0x250] ;  /* 0x00009400ff32cb82 */ /* 0x000e220000000a00 */
[----:B------:R-:W-:Y:S01]  /*1160*/  FFMA.FTZ R54, R36, R3, R20 ;  /* 0x0000000324367223 */ /* 0x000fe20000010014 */
[----:B------:R-:W-:Y:S01]  /*1170*/  FFMA.FTZ R5, R26, R5, R10 ;  /* 0x000000051a057223 */ /* 0x000fe2000001000a */
[----:B------:R-:W-:Y:S01]  /*1180*/  FFMA.FTZ R68, R27, R68, R11 ;  /* 0x000000441b447223 */ /* 0x000fe2000001000b */
[----:B------:R-:W-:Y:S01]  /*1190*/  FFMA.FTZ R61, R33, R66, R17 ;  /* 0x00000042213d7223 */ /* 0x000fe20000010011 */
[----:B------:R-:W-:Y:S01]  /*11a0*/  FFMA.FTZ R53, R34, R53, R18 ;  /* 0x0000003522357223 */ /* 0x000fe20000010012 */
[----:B------:R-:W-:Y:S01]  /*11b0*/  F2FP.BF16.F32.PACK_AB R54, R57, R54 ;  /* 0x000000363936723e */ /* 0x000fe200000010ff */
[----:B------:R-:W-:Y:S01]  /*11c0*/  FMUL.FTZ R57, R49, R52 ;  /* 0x0000003431397220 */ /* 0x000fe20000410000 */
[----:B------:R-:W1:Y:S01]  /*11d0*/  @!P4 LDC.64 R2, c[0x0][0x258] ;  /* 0x00009600ff02cb82 */ /* 0x000e620000000a00 */
[----:B------:R-:W-:Y:S01]  /*11e0*/  FFMA.FTZ R48, R35, R48, R19 ;  /* 0x0000003023307223 */ /* 0x000fe20000010013 */
[----:B------:R-:W-:Y:S01]  /*11f0*/  F2FP.BF16.F32.PACK_AB R5, R68, R5 ;  /* 0x000000054405723e */ /* 0x000fe200000010ff */
[----:B------:R-:W-:-:S03]  /*1200*/  FFMA.FTZ R52, R32, R57, R16 ;  /* 0x0000003920347223 */ /* 0x000fc60000010010 */
[----:B------:R-:W-:Y:S02]  /*1210*/  F2FP.BF16.F32.PACK_AB R53, R48, R53 ;  /* 0x000000353035723e */ /* 0x000fe400000010ff */
[----:B------:R-:W2:Y:S01]  /*1220*/  LDC.64 R56, c[0x0][0x210] ;  /* 0x00008400ff387b82 */ /* 0x000ea20000000a00 */
[----:B------:R-:W-:Y:S01]  /*1230*/  F2FP.BF16.F32.PACK_AB R52, R61, R52 ;  /* 0x000000343d34723e */ /* 0x000fe200000010ff */
[----:B0-----:R-:W-:-:S05]  /*1240*/  @!P4 IMAD.WIDE R50, R0, 0x4, R50 ;  /* 0x000000040032c825 */ /* 0x001fca00078e0232 */
[----:B------:R3:W-:Y:S01]  /*1250*/  @!P4 STG.E desc[UR4][R50.64], R60 ;  /* 0x0000003c3200c986 */ /* 0x0007e2000c101904 */
[----:B-1----:R-:W-:-:S05]  /*1260*/  @!P4 IMAD.WIDE R2, R0, 0x4, R2 ;  /* 0x000000040002c825 */ /* 0x002fca00078e0202 */
[----:B------:R3:W-:Y:S01]  /*1270*/  @!P4 STG.E desc[UR4][R2.64], R49 ;  /* 0x000000310200c986 */ /* 0x0007e2000c101904 */
[----:B--2---:R-:W-:-:S03]  /*1280*/  LEA R0, R56, R0, 0x2 ;  /* 0x0000000038007211 */ /* 0x004fc600078e10ff */
[----:B------:R3:W-:Y:S01]  /*1290*/  STG.E.128 desc[UR4][R58.64], R4 ;  /* 0x000000043a007986 */ /* 0x0007e2000c101d04 */
[----:B------:R-:W-:-:S03]  /*12a0*/  ISETP.GE.AND P1, PT, R0, R57, PT ;  /* 0x000000390000720c */ /* 0x000fc60003f26270 */
[----:B------:R3:W-:Y:S10]  /*12b0*/  STG.E.128 desc[UR4][R62.64], R52 ;  /* 0x000000343e007986 */ /* 0x0007f4000c101d04 */
[----:B------:R-:W-:Y:S05]  /*12c0*/  @!P1 BRA `(.L_x_6764) ;  /* 0xffffffec00f89947 */ /* 0x000fea000383ffff */
[----:B------:R-:W-:Y:S05]  /*12d0*/  EXIT ;  /* 0x000000000000794d */ /* 0x000fea0003800000 */
.L_x_6763:
[----:B------:R-:W-:Y:S01]  /*12e0*/  BSSY B0, `(.L_x_6765) ;  /* 0x0000008000007945 */ /* 0x000fe20003800000 */
[----:B------:R-:W-:Y:S02]  /*12f0*/  MOV R66, R60 ;  /* 0x0000003c00427202 */ /* 0x000fe40000000f00 */
[----:B------:R-:W-:Y:S02]  /*1300*/  MOV R65, 0x1 ;  /* 0x0000000100417802 */ /* 0x000fe40000000f00 */
[----:B------:R-:W-:Y:S02]  /*1310*/  MOV R64, 0x1f ;  /* 0x0000001f00407802 */ /* 0x000fe40000000f00 */
[----:B------:R-:W-:-:S07]  /*1320*/  MOV R63, 0xffffffff ;  /* 0xffffffff003f7802 */ /* 0x000fce0000000f00 */
[----:B-----5:R-:W-:Y:S05]  /*1330*/  WARPSYNC.COLLECTIVE R63, `(.L_x_6766) ;  /* 0x000000003f087348 */ /* 0x020fea0003c00000 */
[----:B------:R0:W1:Y:S02]  /*1340*/  SHFL.BFLY P1, R61, R66, R65, R64 ;  /* 0x0c000041423d7389 */ /* 0x0000640000020040 */
[----:B01---5:R-:W-:Y:S01]  /*1350*/  ENDCOLLECTIVE ;  /* 0x000000000000791b */ /* 0x023fe20003800000 */
.L_x_6766:
[----:B------:R-:W-:Y:S05]  /*1360*/  BSYNC B0 ;  /* 0x0000000000007941 */ /* 0x000fea0003800000 */
.L_x_6765:
        /* <DEDUP_REMOVED lines=8> */
.L_x_6767:
[----:B------:R-:W-:Y:S01]  /*13f0*/  HFMA2.MMA R65, -RZ, RZ, 0, 2.384185791015625e-07 ;  /* 0x00000004ff417435 */ /* 0x000fe200000001ff */
[----:B------:R-:W-:-:S05]  /*1400*/  FADD.FTZ R67, R66, R61 ;  /* 0x0000003d42437221 */ /* 0x000fca0000010000 */
[----:B------:R-:W-:-:S07]  /*1410*/  MOV R66, R67 ;  /* 0x0000004300427202 */ /* 0x000fce0000000f00 */
[----:B------:R-:W-:Y:S05]  /*1420*/  WARPSYNC.COLLECTIVE R63, `(.L_x_6768) ;  /* 0x000000003f087348 */ /* 0x000fea0003c00000 */
[----:B------:R0:W1:Y:S02]  /*1430*/  SHFL.BFLY P1, R61, R66, R65, R64 ;  /* 0x0c000041423d7389 */ /* 0x0000640000020040 */
[----:B01----:R-:W-:Y:S01]  /*1440*/  ENDCOLLECTIVE ;  /* 0x000000000000791b */ /* 0x003fe20003800000 */
.L_x_6768:
[----:B------:R-:W-:Y:S01]  /*1450*/  HFMA2.MMA R65, -RZ, RZ, 0, 4.76837158203125e-07 ;  /* 0x00000008ff417435 */ /* 0x000fe200000001ff */
[----:B------:R-:W-:-:S05]  /*1460*/  FADD.FTZ R68, R67, R61 ;  /* 0x0000003d43447221 */ /* 0x000fca0000010000 */
[----:B------:R-:W-:-:S07]  /*1470*/  MOV R66, R68 ;  /* 0x0000004400427202 */ /* 0x000fce0000000f00 */
[----:B------:R-:W-:Y:S05]  /*1480*/  WARPSYNC.COLLECTIVE R63, `(.L_x_6769) ;  /* 0x000000003f087348 */ /* 0x000fea0003c00000 */
[----:B------:R0:W1:Y:S02]  /*1490*/  SHFL.BFLY P1, R61, R66, R65, R64 ;  /* 0x0c000041423d7389 */ /* 0x0000640000020040 */
[----:B01----:R-:W-:Y:S01]  /*14a0*/  ENDCOLLECTIVE ;  /* 0x000000000000791b */ /* 0x003fe20003800000 */
.L_x_6769:
[----:B------:R-:W-:Y:S01]  /*14b0*/  HFMA2.MMA R65, -RZ, RZ, 0, 9.5367431640625e-07 ;  /* 0x00000010ff417435 */ /* 0x000fe200000001ff */
[----:B------:R-:W-:-:S05]  /*14c0*/  FADD.FTZ R69, R68, R61 ;  /* 0x0000003d44457221 */ /* 0x000fca0000010000 */
[----:B------:R-:W-:-:S07]  /*14d0*/  MOV R66, R69 ;  /* 0x0000004500427202 */ /* 0x000fce0000000f00 */
[----:B------:R-:W-:Y:S05]  /*14e0*/  WARPSYNC.COLLECTIVE R63, `(.L_x_6770) ;  /* 0x000000003f087348 */ /* 0x000fea0003c00000 */
[----:B------:R0:W1:Y:S02]  /*14f0*/  SHFL.BFLY P1, R61, R66, R65, R64 ;  /* 0x0c000041423d7389 */ /* 0x0000640000020040 */
[----:B01----:R-:W-:Y:S01]  /*1500*/  ENDCOLLECTIVE ;  /* 0x000000000000791b */ /* 0x003fe20003800000 */
.L_x_6770:
        /* <DEDUP_REMOVED lines=34> */
[----:B------:R-:W-:-:S03]  /*1730*/  HFMA2.MMA R64, -RZ, RZ, 0, 1.847743988037109375e-06 ;  /* 0x0000001fff407435 */ /* 0x000fc600000001ff */
[----:B------:R-:W-:-:S08]  /*1740*/  FFMA.FTZ R66, R66, R66, R61 ;  /* 0x0000004242427223 */ /* 0x000fd0000001003d */
[----:B------:R-:W-:Y:S05]  /*1750*/  WARPSYNC.COLLECTIVE R63, `(.L_x_6771) ;  /* 0x000000003f087348 */ /* 0x000fea0003c00000 */
[----:B------:R0:W1:Y:S02]  /*1760*/  SHFL.BFLY P1, R61, R66, R65, R64 ;  /* 0x0c000041423d7389 */ /* 0x0000640000020040 */
[----:B01----:R-:W-:Y:S01]  /*1770*/  ENDCOLLECTIVE ;  /* 0x000000000000791b */ /* 0x003fe20003800000 */
.L_x_6771:
[----:B------:R-:W-:Y:S01]  /*1780*/  HFMA2.MMA R65, -RZ, RZ, 0, 1.1920928955078125e-07 ;  /* 0x00000002ff417435 */ /* 0x000fe200000001ff */
[----:B------:R-:W-:-:S05]  /*1790*/  FADD.FTZ R67, R66, R61 ;  /* 0x0000003d42437221 */ /* 0x000fca0000010000 */
[----:B------:R-:W-:-:S07]  /*17a0*/  MOV R66, R67 ;  /* 0x0000004300427202 */ /* 0x000fce0000000f00 */
[----:B------:R-:W-:Y:S05]  /*17b0*/  WARPSYNC.COLLECTIVE R63, `(.L_x_6772) ;  /* 0x000000003f087348 */ /* 0x000fea0003c00000 */
[----:B------:R0:W1:Y:S02]  /*17c0*/  SHFL.BFLY P1, R61, R66, R65, R64 ;  /* 0x0c000041423d7389 */ /* 0x0000640000020040 */
[----:B01----:R-:W-:Y:S01]  /*17d0*/  ENDCOLLECTIVE ;  /* 0x000000000000791b */ /* 0x003fe20003800000 */
.L_x_6772:
[----:B------:R-:W-:Y:S01]  /*17e0*/  HFMA2.MMA R65, -RZ, RZ, 0, 2.384185791015625e-07 ;  /* 0x00000004ff417435 */ /* 0x000fe200000001ff */
[----:B------:R-:W-:-:S05]  /*17f0*/  FADD.FTZ R68, R67, R61 ;  /* 0x0000003d43447221 */ /* 0x000fca0000010000 */
[----:B------:R-:W-:-:S07]  /*1800*/  MOV R66, R68 ;  /* 0x0000004400427202 */ /* 0x000fce0000000f00 */
[----:B------:R-:W-:Y:S05]  /*1810*/  WARPSYNC.COLLECTIVE R63, `(.L_x_6773) ;  /* 0x000000003f087348 */ /* 0x000fea0003c00000 */
[----:B------:R0:W1:Y:S02]  /*1820*/  SHFL.BFLY P1, R61, R66, R65, R64 ;  /* 0x0c000041423d7389 */ /* 0x0000640000020040 */
[----:B01----:R-:W-:Y:S01]  /*1830*/  ENDCOLLECTIVE ;  /* 0x000000000000791b */ /* 0x003fe20003800000 */
.L_x_6773:
[----:B------:R-:W-:Y:S01]  /*1840*/  HFMA2.MMA R65, -RZ, RZ, 0, 4.76837158203125e-07 ;  /* 0x00000008ff417435 */ /* 0x000fe200000001ff */
[----:B------:R-:W-:-:S05]  /*1850*/  FADD.FTZ R69, R68, R61 ;  /* 0x0000003d44457221 */ /* 0x000fca0000010000 */
[----:B------:R-:W-:-:S07]  /*1860*/  MOV R66, R69 ;  /* 0x0000004500427202 */ /* 0x000fce0000000f00 */
[----:B------:R-:W-:Y:S05]  /*1870*/  WARPSYNC.COLLECTIVE R63, `(.L_x_6774) ;  /* 0x000000003f087348 */ /* 0x000fea0003c00000 */
[----:B------:R0:W1:Y:S02]  /*1880*/  SHFL.BFLY P1, R61, R66, R65, R64 ;  /* 0x0c000041423d7389 */ /* 0x0000640000020040 */
[----:B01----:R-:W-:Y:S01]  /*1890*/  ENDCOLLECTIVE ;  /* 0x000000000000791b */ /* 0x003fe20003800000 */
.L_x_6774:
[----:B------:R-:W-:Y:S01]  /*18a0*/  HFMA2.MMA R65, -RZ, RZ, 0, 9.5367431640625e-07 ;  /* 0x00000010ff417435 */ /* 0x000fe200000001ff */
[----:B------:R-:W-:-:S05]  /*18b0*/  FADD.FTZ R69, R69, R61 ;  /* 0x0000003d45457221 */ /* 0x000fca0000010000 */
[----:B------:R-:W-:-:S07]  /*18c0*/  MOV R66, R69 ;  /* 0x0000004500427202 */ /* 0x000fce0000000f00 */
[----:B------:R-:W-:Y:S05]  /*18d0*/  WARPSYNC.COLLECTIVE R63, `(.L_x_6775) ;  /* 0x000000003f087348 */ /* 0x000fea0003c00000 */
[----:B------:R0:W1:Y:S02]  /*18e0*/  SHFL.BFLY P1, R61, R66, R65, R64 ;  /* 0x0c000041423d7389 */ /* 0x0000640000020040 */
[----:B01----:R-:W-:Y:S01]  /*18f0*/  ENDCOLLECTIVE ;  /* 0x000000000000791b */ /* 0x003fe20003800000 */
.L_x_6775:
[----:B------:R-:W-:Y:S05]  /*1900*/  BRA `(.L_x_6776) ;  /* 0xfffffff400387947 */ /* 0x000fea000383ffff */
.L_x_6777:
        /* <DEDUP_REMOVED lines=15> */
.L_x_16537:


//--------------------- .text._ZN10layer_norm13ln_fwd_kernelINS_13Kernel_traitsIf13__nv_bfloat16fS2_fjLj512ELj1ELj4ELj1ELj16ENS_18Kernel_traits_baseILj512EfS2_fS2_fjLj128EEEEELb0ELb0ELb1ELb0EEEvNS_9FwdParamsE --------------------------
	.section	.text._ZN10layer_norm13ln_fwd_kernelINS_13Kernel_traitsIf13__nv_bfloat16fS2_fjLj512ELj1ELj4ELj1ELj16ENS_18Kernel_traits_baseILj512EfS2_fS2_fjLj128EEEEELb0ELb0ELb1ELb0EEEvNS_9FwdParamsE,"ax",@progbits
	.align	128
        .global         _ZN10layer_norm13ln_fwd_kernelINS_13Kernel_traitsIf13__nv_bfloat16fS2_fjLj512ELj1ELj4ELj1ELj16ENS_18Kernel_traits_baseILj512EfS2_fS2_fjLj128EEEEELb0ELb0ELb1ELb0EEEvNS_9FwdParamsE
        .type           _ZN10layer_norm13ln_fwd_kernelINS_13Kernel_traitsIf13__nv_bfloat16fS2_fjLj512ELj1ELj4ELj1ELj16ENS_18Kernel_traits_baseILj512EfS2_fS2_fjLj128EEEEELb0ELb0ELb1ELb0EEEvNS_9FwdParamsE,@function
        .size           _ZN10layer_norm13ln_fwd_kernelINS_13Kernel_traitsIf13__nv_bfloat16fS2_fjLj512ELj1ELj4ELj1ELj16ENS_18Kernel_traits_baseILj512EfS2_fS2_fjLj128EEEEELb0ELb0ELb1ELb0EEEvNS_9FwdParamsE,(.L_x_16538 - _ZN10layer_norm13ln_fwd_kernelINS_13Kernel_traitsIf13__nv_bfloat16fS2_fjLj512ELj1ELj4ELj1ELj16ENS_18Kernel_traits_baseILj512EfS2_fS2_fjLj128EEEEELb0ELb0ELb1ELb0EEEvNS_9FwdParamsE)
        .other          _ZN10layer_norm13ln_fwd_kernelINS_13Kernel_traitsIf13__nv_bfloat16fS2_fjLj512ELj1ELj4ELj1ELj16ENS_18Kernel_traits_baseILj512EfS2_fS2_fjLj128EEEEELb0ELb0ELb1ELb0EEEvNS_9FwdParamsE,@"STO_CUDA_ENTRY STV_DEFAULT"
_ZN10layer_norm13ln_fwd_kernelINS_13Kernel_traitsIf13__nv_bfloat16fS2_fjLj512ELj1ELj4ELj1ELj16ENS_18Kernel_traits_baseILj512EfS2_fS2_fjLj128EEEEELb0ELb0ELb1ELb0EEEvNS_9FwdParamsE:
.text._ZN10layer_norm13ln_fwd_kernelINS_13Kernel_traitsIf13__nv_bfloat16fS2_fjLj512ELj1ELj4ELj1ELj16ENS_18Kernel_traits_baseILj512EfS2_fS2_fjLj128EEEEELb0ELb0ELb1ELb0EEEvNS_9FwdParamsE:
        /* <DEDUP_REMOVED lines=33> */
.L_x_6779:
[----:B------:R-:W-:Y:S05]  /*0210*/  BSYNC B0 ;  /* 0x0000000000007941 */ /* 0x000fea0003800000 */
.L_x_6778:
        /* <DEDUP_REMOVED lines=17> */
.L_x_6781:
[----:B------:R-:W-:Y:S05]  /*0330*/  BSYNC B0 ;  /* 0x0000000000007941 */ /* 0x000fea0003800000 */
.L_x_6780:
[----:B------:R-:W-:Y:S02]  /*0340*/  ULDC UR6, c[0x0][0x214] ;  /* 0x0000850000067ab9 */ /* 0x000fe40000000800 */
[----:B------:R-:W-:-:S13]  /*0350*/  ISETP.GE.AND P0, PT, R68, UR6, PT ;  /* 0x0000000644007c0c */ /* 0x000fda000bf06270 */
[----:B------:R-:W-:Y:S05]  /*0360*/  @P0 EXIT ;  /* 0x000000000000094d */ /* 0x000fea0003800000 */
[----:B------:R-:W-:Y:S01]  /*0370*/  ULDC.U8 UR6, c[0x0][0x2a0] ;  /* 0x0000a80000067ab9 */ /* 0x000fe20000000000 */
[----:B------:R-:W-:Y:S01]  /*0380*/  ULDC UR7, c[0x0][0x2d8] ;  /* 0x0000b60000077ab9 */ /* 0x000fe20000000800 */
[----:B------:R-:W-:Y:S01]  /*0390*/  ISETP.NE.AND P5, PT, RZ, UR6, PT ;  /* 0x00000006ff007c0c */ /* 0x000fe2000bfa5270 */
[----:B------:R-:W-:-:S12]  /*03a0*/  ULDC UR6, c[0x0][0x29c] ;  /* 0x0000a70000067ab9 */ /* 0x000fd80000000800 */
.L_x_6823:
[----:B--2---:R-:W2:Y:S08]  /*03b0*/  LDC.64 R74, c[0x0][0x280] ;  /* 0x0000a000ff4a7b82 */ /* 0x004eb00000000a00 */
[----:B------:R-:W3:Y:S08]  /*03c0*/  LDC.64 R64, c[0x0][0x288] ;  /* 0x0000a200ff407b82 */ /* 0x000ef00000000a00 */
[----:B------:R-:W4:Y:S01]  /*03d0*/  LDC R71, c[0x0][0x218] ;  /* 0x00008600ff477b82 */ /* 0x000f220000000800 */
[----:B--2---:R-:W-:-:S06]  /*03e0*/  IMAD.WIDE R74, R68, 0x4, R74 ;  /* 0x00000004444a7825 */ /* 0x004fcc00078e024a */
[----:B------:R-:W2:Y:S01]  /*03f0*/  LDG.E R74, desc[UR4][R74.64] ;  /* 0x000000044a4a7981 */ /* 0x000ea2000c1e1900 */
[----:B---3--:R-:W-:-:S05]  /*0400*/  IMAD.WIDE R64, R68, 0x4, R64 ;  /* 0x0000000444407825 */ /* 0x008fca00078e0240 */
[----:B-----5:R3:W5:Y:S01]  /*0410*/  LDG.E R70, desc[UR4][R64.64] ;  /* 0x0000000440467981 */ /* 0x020762000c1e1900 */
[----:B------:R-:W-:Y:S01]  /*0420*/  BSSY B0, `(.L_x_6782) ;  /* 0x000006c000007945 */ /* 0x000fe20003800000 */
[----:B----4-:R-:W-:-:S05]  /*0430*/  IMAD R66, R68, R71, RZ ;  /* 0x0000004744427224 */ /* 0x010fca00078e02ff */
[----:B------:R-:W-:-:S04]  /*0440*/  SHF.R.S32.HI R67, RZ, 0x1f, R66 ;  /* 0x0000001fff437819 */ /* 0x000fc80000011442 */
[----:B------:R-:W-:-:S04]  /*0450*/  LEA.HI R67, R67, R66, RZ, 0x3 ;  /* 0x0000004243437211 */ /* 0x000fc800078f18ff */
[----:B------:R-:W-:Y:S02]  /*0460*/  LEA.HI.SX32 R73, R67, R2, 0x1d ;  /* 0x0000000243497211 */ /* 0x000fe400078feaff */
[----:B--2---:R-:W-:-:S13]  /*0470*/  ISETP.GE.AND P2, PT, R74, 0x1, PT ;  /* 0x000000014a00780c */ /* 0x004fda0003f46270 */
[----:B------:R-:W-:Y:S02]  /*0480*/  @P2 IADD3 R72, R74, -0x1, RZ ;  /* 0xffffffff4a482810 */ /* 0x000fe40007ffe0ff */
[----:B------:R-:W-:-:S03]  /*0490*/  @P2 LOP3.LUT R2, R0, 0x1f, RZ, 0xc0, !PT ;  /* 0x0000001f00022812 */ /* 0x000fc600078ec0ff */
[----:B------:R-:W-:-:S05]  /*04a0*/  @P2 IMAD R72, R72, R71, RZ ;  /* 0x0000004748482224 */ /* 0x000fca00078e02ff */
[----:B------:R-:W-:-:S04]  /*04b0*/  @P2 SHF.R.S32.HI R69, RZ, 0x1f, R72 ;  /* 0x0000001fff452819 */ /* 0x000fc80000011448 */
[----:B------:R-:W-:Y:S01]  /*04c0*/  @P2 LEA.HI R75, R69, R72, RZ, 0x3 ;  /* 0x00000048454b2211 */ /* 0x000fe200078f18ff */
[----:B------:R-:W-:Y:S01]  /*04d0*/  HFMA2.MMA R69, -RZ, RZ, 0, 0 ;  /* 0x00000000ff457435 */ /* 0x000fe200000001ff */
[----:B------:R-:W-:-:S05]  /*04e0*/  SHF.R.S32.HI R72, RZ, 0x1f, R68 ;  /* 0x0000001fff487819 */ /* 0x000fca0000011444 */
[----:B------:R-:W-:Y:S01]  /*04f0*/  @P2 LEA.HI.SX32 R69, R75, R2, 0x1d ;  /* 0x000000024b452211 */ /* 0x000fe200078feaff */
[----:B---3--:R-:W-:Y:S06]  /*0500*/  @!P3 BRA `(.L_x_6783) ;  /* 0x000000040074b947 */ /* 0x008fec0003800000 */
[----:B------:R-:W2:Y:S01]  /*0510*/  LDC.64 R64, c[0x0][0x230] ;  /* 0x00008c00ff407b82 */ /* 0x000ea20000000a00 */
[----:B------:R-:W-:-:S07]  /*0520*/  ISETP.GT.AND P6, PT, R74, RZ, PT ;  /* 0x000000ff4a00720c */ /* 0x000fce0003fc4270 */
[----:B------:R-:W3:Y:S08]  /*0530*/  @P2 LDC.64 R52, c[0x0][0x220] ;  /* 0x00008800ff342b82 */ /* 0x000ef00000000a00 */
[----:B------:R-:W4:Y:S01]  /*0540*/  LDC.64 R66, c[0x0][0x238] ;  /* 0x00008e00ff427b82 */ /* 0x000f220000000a00 */
[----:B--2---:R-:W-:-:S04]  /*0550*/  ISETP.NE.U32.AND P0, PT, R64, RZ, PT ;  /* 0x000000ff4000720c */ /* 0x004fc80003f05070 */
[----:B------:R-:W-:-:S13]  /*0560*/  ISETP.NE.AND.EX P0, PT, R65, RZ, PT, P0 ;  /* 0x000000ff4100720c */ /* 0x000fda0003f05300 */
[----:B------:R-:W2:Y:S02]  /*0570*/  @P0 LDC.64 R50, c[0x0][0x230] ;  /* 0x00008c00ff320b82 */ /* 0x000ea40000000a00 */
[----:B--2---:R-:W-:-:S05]  /*0580*/  @P0 IMAD.WIDE.U32 R50, R73, 0x20, R50 ;  /* 0x0000002049320825 */ /* 0x004fca00078e0032 */
[----:B-1----:R-:W2:Y:S04]  /*0590*/  @P0 LDG.E.128 R36, desc[UR4][R50.64] ;  /* 0x0000000432240981 */ /* 0x002ea8000c1e1d00 */
[----:B------:R1:W2:Y:S01]  /*05a0*/  @P0 LDG.E.128 R40, desc[UR4][R50.64+0x10] ;  /* 0x0000100432280981 */ /* 0x0002a2000c1e1d00 */
[----:B------:R-:W-:Y:S01]  /*05b0*/  @!P6 ISETP.NE.U32.AND P1, PT, R64, RZ, PT ;  /* 0x000000ff4000e20c */ /* 0x000fe20003f25070 */
[----:B---3--:R-:W-:-:S03]  /*05c0*/  @P2 IMAD.WIDE.U32 R52, R69, 0x10, R52 ;  /* 0x0000001045342825 */ /* 0x008fc600078e0034 */
[----:B------:R-:W-:Y:S02]  /*05d0*/  @!P6 ISETP.NE.AND.EX P1, PT, R65, RZ, PT, P1 ;  /* 0x000000ff4100e20c */ /* 0x000fe40003f25310 */
[----:B------:R3:W5:Y:S01]  /*05e0*/  @P2 LDG.E.128 R44, desc[UR4][R52.64] ;  /* 0x00000004342c2981 */ /* 0x000762000c1e1d00 */
[----:B------:R-:W-:Y:S01]  /*05f0*/  BSSY B1, `(.L_x_6784) ;  /* 0x000001b000017945 */ /* 0x000fe20003800000 */
[----:B----4-:R-:W-:Y:S01]  /*0600*/  IMAD.WIDE.U32 R66, R73, 0x20, R66 ;  /* 0x0000002049427825 */ /* 0x010fe200078e0042 */
[----:B--2---:R-:W-:Y:S02]  /*0610*/  @!P6 FSEL R48, R36, RZ, P1 ;  /* 0x000000ff2430e208 */ /* 0x004fe40000800000 */
[----:B------:R-:W-:-:S04]  /*0620*/  @!P6 ISETP.NE.U32.AND P1, PT, R64, RZ, PT ;  /* 0x000000ff4000e20c */ /* 0x000fc80003f25070 */
[----:B------:R-:W-:-:S04]  /*0630*/  @!P6 ISETP.NE.AND.EX P1, PT, R65, RZ, PT, P1 ;  /* 0x000000ff4100e20c */ /* 0x000fc80003f25310 */
[----:B------:R-:W-:Y:S02]  /*0640*/  @!P6 FSEL R49, R37, RZ, P1 ;  /* 0x000000ff2531e208 */ /* 0x000fe40000800000 */
[----:B------:R-:W-:-:S04]  /*0650*/  @!P6 ISETP.NE.U32.AND P1, PT, R64, RZ, PT ;  /* 0x000000ff4000e20c */ /* 0x000fc80003f25070 */
[----:B------:R-:W-:-:S04]  /*0660*/  @!P6 ISETP.NE.AND.EX P1, PT, R65, RZ, PT, P1 ;  /* 0x000000ff4100e20c */ /* 0x000fc80003f25310 */
[----:B-1----:R-:W-:Y:S02]  /*0670*/  @!P6 FSEL R50, R38, RZ, P1 ;  /* 0x000000ff2632e208 */ /* 0x002fe40000800000 */
        /* <DEDUP_REMOVED lines=18> */
.L_x_6785:
[----:B------:R-:W-:Y:S05]  /*07a0*/  BSYNC B1 ;  /* 0x0000000000017941 */ /* 0x000fea0003800000 */
.L_x_6784:
[----:B------:R-:W-:Y:S04]  /*07b0*/  BSSY B1, `(.L_x_6786) ;  /* 0x0000006000017945 */ /* 0x000fe80003800000 */
[----:B------:R-:W-:Y:S05]  /*07c0*/  @!P6 BRA `(.L_x_6787) ;  /* 0x000000000010e947 */ /* 0x000fea0003800000 */
[----:B-----5:R-:W-:-:S04]  /*07d0*/  PRMT R49, R44, 0x7632, R49 ;  /* 0x000076322c317816 */ /* 0x020fc80000000031 */
[----:B------:R-:W-:-:S05]  /*07e0*/  SHF.L.U32 R49, R49, 0x10, RZ ;  /* 0x0000001031317819 */ /* 0x000fca00000006ff */
[----:B------:R-:W-:-:S04]  /*07f0*/  FMUL.FTZ R49, R49, UR6 ;  /* 0x0000000631317c20 */ /* 0x000fc80008410000 */
[----:B------:R-:W-:-:S07]  /*0800*/  @P0 FADD.FTZ R49, R37, R49 ;  /* 0x0000003125310221 */ /* 0x000fce0000010000 */
.L_x_6787:
[----:B------:R-:W-:Y:S05]  /*0810*/  BSYNC B1 ;  /* 0x0000000000017941 */ /* 0x000fea0003800000 */
.L_x_6786:
[----:B------:R-:W-:Y:S04]  /*0820*/  BSSY B1, `(.L_x_6788) ;  /* 0x0000005000017945 */ /* 0x000fe80003800000 */
[----:B------:R-:W-:Y:S05]  /*0830*/  @!P6 BRA `(.L_x_6789) ;  /* 0x00000000000ce947 */ /* 0x000fea0003800000 */
[----:B-----5:R-:W-:-:S05]  /*0840*/  SHF.L.U32 R50, R45, 0x10, RZ ;  /* 0x000000102d327819 */ /* 0x020fca00000006ff */
[----:B------:R-:W-:-:S04]  /*0850*/  FMUL.FTZ R50, R50, UR6 ;  /* 0x0000000632327c20 */ /* 0x000fc80008410000 */
[----:B------:R-:W-:-:S07]  /*0860*/  @P0 FADD.FTZ R50, R38, R50 ;  /* 0x0000003226320221 */ /* 0x000fce0000010000 */
.L_x_6789:
[----:B------:R-:W-:Y:S05]  /*0870*/  BSYNC B1 ;  /* 0x0000000000017941 */ /* 0x000fea0003800000 */
.L_x_6788:
[----:B------:R-:W-:Y:S04]  /*0880*/  BSSY B1, `(.L_x_6790) ;  /* 0x0000006000017945 */ /* 0x000fe80003800000 */
[----:B------:R-:W-:Y:S05]  /*0890*/  @!P6 BRA `(.L_x_6791) ;  /* 0x000000000010e947 */ /* 0x000fea0003800000 */
[----:B-----5:R-:W-:-:S04]  /*08a0*/  PRMT R51, R45, 0x7632, R51 ;  /* 0x000076322d337816 */ /* 0x020fc80000000033 */
[----:B------:R-:W-:-:S05]  /*08b0*/  SHF.L.U32 R51, R51, 0x10, RZ ;  /* 0x0000001033337819 */ /* 0x000fca00000006ff */
[----:B------:R-:W-:-:S04]  /*08c0*/  FMUL.FTZ R51, R51, UR6 ;  /* 0x0000000633337c20 */ /* 0x000fc80008410000 */
[----:B------:R-:W-:-:S07]  /*08d0*/  @P0 FADD.FTZ R51, R39, R51 ;  /* 0x0000003327330221 */ /* 0x000fce0000010000 */
.L_x_6791:
[----:B------:R-:W-:Y:S05]  /*08e0*/  BSYNC B1 ;  /* 0x0000000000017941 */ /* 0x000fea0003800000 */
.L_x_6790:
[----:B------:R-:W-:Y:S04]  /*08f0*/  BSSY B1, `(.L_x_6792) ;  /* 0x0000005000017945 */ /* 0x000fe80003800000 */
[----:B------:R-:W-:Y:S05]  /*0900*/  @!P6 BRA `(.L_x_6793) ;  /* 0x00000000000ce947 */ /* 0x000fea0003800000 */
[----:B-----5:R-:W-:-:S05]  /*0910*/  SHF.L.U32 R52, R46, 0x10, RZ ;  /* 0x000000102e347819 */ /* 0x020fca00000006ff */
[----:B------:R-:W-:-:S04]  /*0920*/  FMUL.FTZ R52, R52, UR6 ;  /* 0x0000000634347c20 */ /* 0x000fc80008410000 */
[----:B------:R-:W-:-:S07]  /*0930*/  @P0 FADD.FTZ R52, R40, R52 ;  /* 0x0000003428340221 */ /* 0x000fce0000010000 */
.L_x_6793:
[----:B------:R-:W-:Y:S05]  /*0940*/  BSYNC B1 ;  /* 0x0000000000017941 */ /* 0x000fea0003800000 */
.L_x_6792:
[----:B------:R-:W-:Y:S04]  /*0950*/  BSSY B1, `(.L_x_6794) ;  /* 0x0000006000017945 */ /* 0x000fe80003800000 */
[----:B------:R-:W-:Y:S05]  /*0960*/  @!P6 BRA `(.L_x_6795) ;  /* 0x000000000010e947 */ /* 0x000fea0003800000 */
[----:B-----5:R-:W-:-:S04]  /*0970*/  PRMT R53, R46, 0x7632, R53 ;  /* 0x000076322e357816 */ /* 0x020fc80000000035 */
[----:B------:R-:W-:-:S05]  /*0980*/  SHF.L.U32 R53, R53, 0x10, RZ ;  /* 0x0000001035357819 */ /* 0x000fca00000006ff */
[----:B------:R-:W-:-:S04]  /*0990*/  FMUL.FTZ R53, R53, UR6 ;  /* 0x0000000635357c20 */ /* 0x000fc80008410000 */
[----:B------:R-:W-:-:S07]  /*09a0*/  @P0 FADD.FTZ R53, R41, R53 ;  /* 0x0000003529350221 */ /* 0x000fce0000010000 */
.L_x_6795:
[----:B------:R-:W-:Y:S05]  /*09b0*/  BSYNC B1 ;  /* 0x0000000000017941 */ /* 0x000fea0003800000 */
.L_x_6794:
[----:B------:R-:W-:Y:S04]  /*09c0*/  BSSY B1, `(.L_x_6796) ;  /* 0x0000005000017945 */ /* 0x000fe80003800000 */
[----:B------:R-:W-:Y:S05]  /*09d0*/  @!P6 BRA `(.L_x_6797) ;  /* 0x00000000000ce947 */ /* 0x000fea0003800000 */
[----:B-----5:R-:W-:-:S05]  /*09e0*/  SHF.L.U32 R54, R47, 0x10, RZ ;  /* 0x000000102f367819 */ /* 0x020fca00000006ff */
[----:B------:R-:W-:-:S04]  /*09f0*/  FMUL.FTZ R54, R54, UR6 ;  /* 0x0000000636367c20 */ /* 0x000fc80008410000 */
[----:B------:R-:W-:-:S07]  /*0a00*/  @P0 FADD.FTZ R54, R42, R54 ;  /* 0x000000362a360221 */ /* 0x000fce0000010000 */
.L_x_6797:
[----:B------:R-:W-:Y:S05]  /*0a10*/  BSYNC B1 ;  /* 0x0000000000017941 */ /* 0x000fea0003800000 */
.L_x_6796:
[----:B------:R-:W-:Y:S01]  /*0a20*/  BSSY B1, `(.L_x_6798) ;  /* 0x0000007000017945 */ /* 0x000fe20003800000 */
[----:B------:R-:W-:-:S03]  /*0a30*/  @!P6 FSEL R55, R43, RZ, P1 ;  /* 0x000000ff2b37e208 */ /* 0x000fc60000800000 */
[----:B------:R-:W-:Y:S05]  /*0a40*/  @!P6 BRA `(.L_x_6799) ;  /* 0x000000000010e947 */ /* 0x000fea0003800000 */
[----:B-----5:R-:W-:-:S04]  /*0a50*/  PRMT R55, R47, 0x7632, R55 ;  /* 0x000076322f377816 */ /* 0x020fc80000000037 */
[----:B------:R-:W-:-:S05]  /*0a60*/  SHF.L.U32 R55, R55, 0x10, RZ ;  /* 0x0000001037377819 */ /* 0x000fca00000006ff */
[----:B------:R-:W-:-:S04]  /*0a70*/  FMUL.FTZ R55, R55, UR6 ;  /* 0x0000000637377c20 */ /* 0x000fc80008410000 */
[----:B------:R-:W-:-:S07]  /*0a80*/  @P0 FADD.FTZ R55, R43, R55 ;  /* 0x000000372b370221 */ /* 0x000fce0000010000 */
.L_x_6799:
[----:B------:R-:W-:Y:S05]  /*0a90*/  BSYNC B1 ;  /* 0x0000000000017941 */ /* 0x000fea0003800000 */
.L_x_6798:
[----:B------:R2:W-:Y:S01]  /*0aa0*/  STG.E.128 desc[UR4][R66.64], R48 ;  /* 0x0000003042007986 */ /* 0x0005e2000c101d04 */
[----:B------:R-:W-:Y:S02]  /*0ab0*/  IADD3 R69, R69, 0x20, RZ ;  /* 0x0000002045457810 */ /* 0x000fe40007ffe0ff */
[----:B------:R-:W-:Y:S01]  /*0ac0*/  IADD3 R73, R73, 0x20, RZ ;  /* 0x0000002049497810 */ /* 0x000fe20007ffe0ff */
[----:B------:R2:W-:Y:S06]  /*0ad0*/  STG.E.128 desc[UR4][R66.64+0x10], R52 ;  /* 0x0000103442007986 */ /* 0x0005ec000c101d04 */
.L_x_6783:
[----:B------:R-:W-:Y:S05]  /*0ae0*/  BSYNC B0 ;  /* 0x0000000000007941 */ /* 0x000fea0003800000 */
.L_x_6782:
[----:B------:R-:W-:Y:S04]  /*0af0*/  BSSY B0, `(.L_x_6800) ;  /* 0x000005d000007945 */ /* 0x000fe80003800000 */
[----:B------:R-:W-:Y:S05]  /*0b00*/  @!P4 BRA `(.L_x_6801) ;  /* 0x00000004006cc947 */ /* 0x000fea0003800000 */
[----:B------:R-:W3:Y:S08]  /*0b10*/  LDC.64 R62, c[0x0][0x230] ;  /* 0x00008c00ff3e7b82 */ /* 0x000ef00000000a00 */
[----:B------:R-:W4:Y:S01]  /*0b20*/  @P2 LDC.64 R58, c[0x0][0x220] ;  /* 0x00008800ff3a2b82 */ /* 0x000f220000000a00 */
[----:B------:R-:W-:-:S07]  /*0b30*/  ISETP.GT.AND P6, PT, R74, RZ, PT ;  /* 0x000000ff4a00720c */ /* 0x000fce0003fc4270 */
[----:B------:R-:W0:Y:S01]  /*0b40*/  LDC.64 R64, c[0x0][0x238] ;  /* 0x00008e00ff407b82 */ /* 0x000e220000000a00 */
[----:B---3--:R-:W-:-:S04]  /*0b50*/  ISETP.NE.U32.AND P0, PT, R62, RZ, PT ;  /* 0x000000ff3e00720c */ /* 0x008fc80003f05070 */
[----:B------:R-:W-:-:S13]  /*0b60*/  ISETP.NE.AND.EX P0, PT, R63, RZ, PT, P0 ;  /* 0x000000ff3f00720c */ /* 0x000fda0003f05300 */
[----:B------:R-:W3:Y:S02]  /*0b70*/  @P0 LDC.64 R60, c[0x0][0x230] ;  /* 0x00008c00ff3c0b82 */ /* 0x000ee40000000a00 */
[----:B---3--:R-:W-:-:S05]  /*0b80*/  @P0 IMAD.WIDE.U32 R60, R73, 0x20, R60 ;  /* 0x00000020493c0825 */ /* 0x008fca00078e003c */
[----:B-1----:R-:W3:Y:S04]  /*0b90*/  @P0 LDG.E.128 R36, desc[UR4][R60.64] ;  /* 0x000000043c240981 */ /* 0x002ee8000c1e1d00 */
[----:B------:R-:W2:Y:S01]  /*0ba0*/  @P0 LDG.E.128 R40, desc[UR4][R60.64+0x10] ;  /* 0x000010043c280981 */ /* 0x000ea2000c1e1d00 */
[----:B----4-:R-:W-:Y:S01]  /*0bb0*/  @P2 IMAD.WIDE.U32 R58, R69, 0x10, R58 ;  /* 0x00000010453a2825 */ /* 0x010fe200078e003a */
[----:B------:R-:W-:-:S04]  /*0bc0*/  @!P6 ISETP.NE.U32.AND P1, PT, R62, RZ, PT ;  /* 0x000000ff3e00e20c */ /* 0x000fc80003f25070 */
[----:B-----5:R1:W5:Y:S01]  /*0bd0*/  @P2 LDG.E.128 R44, desc[UR4][R58.64] ;  /* 0x000000043a2c2981 */ /* 0x020362000c1e1d00 */
[C---:B------:R-:W-:Y:S01]  /*0be0*/  @!P6 ISETP.NE.U32.AND P2, PT, R62.reuse, RZ, PT ;  /* 0x000000ff3e00e20c */ /* 0x040fe20003f45070 */
[----:B------:R-:W-:Y:S01]  /*0bf0*/  BSSY B1, `(.L_x_6802) ;  /* 0x000001b000017945 */ /* 0x000fe20003800000 */
[----:B------:R-:W-:Y:S01]  /*0c00*/  @!P6 ISETP.NE.AND.EX P1, PT, R63, RZ, PT, P1 ;  /* 0x000000ff3f00e20c */ /* 0x000fe20003f25310 */
[----:B0-----:R-:W-:Y:S01]  /*0c10*/  IMAD.WIDE.U32 R64, R73, 0x20, R64 ;  /* 0x0000002049407825 */ /* 0x001fe200078e0040 */
[----:B------:R-:W-:Y:S02]  /*0c20*/  @!P6 ISETP.NE.AND.EX P2, PT, R63, RZ, PT, P2 ;  /* 0x000000ff3f00e20c */ /* 0x000fe40003f45320 */
[----:B---3--:R-:W-:Y:S02]  /*0c30*/  @!P6 FSEL R57, R37, RZ, P1 ;  /* 0x000000ff2539e208 */ /* 0x008fe40000800000 */
        /* <DEDUP_REMOVED lines=8> */
[C---:B------:R-:W-:Y:S02]  /*0cc0*/  @!P6 ISETP.NE.U32.AND P2, PT, R62.reuse, RZ, PT ;  /* 0x000000ff3e00e20c */ /* 0x040fe40003f45070 */
[C---:B------:R-:W-:Y:S02]  /*0cd0*/  @!P6 ISETP.NE.AND.EX P1, PT, R63.reuse, RZ, PT, P1 ;  /* 0x000000ff3f00e20c */ /* 0x040fe40003f25310 */
[----:B------:R-:W-:Y:S02]  /*0ce0*/  @!P6 ISETP.NE.AND.EX P2, PT, R63, RZ, PT, P2 ;  /* 0x000000ff3f00e20c */ /* 0x000fe40003f45320 */
[----:B--2---:R-:W-:Y:S02]  /*0cf0*/  @!P6 FSEL R61, R41, RZ, P1 ;  /* 0x000000ff293de208 */ /* 0x004fe40000800000 */
        /* <DEDUP_REMOVED lines=10> */
.L_x_6803:
[----:B------:R-:W-:Y:S05]  /*0da0*/  BSYNC B1 ;  /* 0x0000000000017941 */ /* 0x000fea0003800000 */
.L_x_6802:
[----:B------:R-:W-:Y:S04]  /*0db0*/  BSSY B1, `(.L_x_6804) ;  /* 0x0000006000017945 */ /* 0x000fe80003800000 */
[----:B------:R-:W-:Y:S05]  /*0dc0*/  @!P6 BRA `(.L_x_6805) ;  /* 0x000000000010e947 */ /* 0x000fea0003800000 */
[----:B-----5:R-:W-:-:S04]  /*0dd0*/  PRMT R57, R44, 0x7632, R57 ;  /* 0x000076322c397816 */ /* 0x020fc80000000039 */
[----:B------:R-:W-:-:S05]  /*0de0*/  SHF.L.U32 R57, R57, 0x10, RZ ;  /* 0x0000001039397819 */ /* 0x000fca00000006ff */
[----:B------:R-:W-:-:S04]  /*0df0*/  FMUL.FTZ R57, R57, UR6 ;  /* 0x0000000639397c20 */ /* 0x000fc80008410000 */
[----:B------:R-:W-:-:S07]  /*0e00*/  @P0 FADD.FTZ R57, R37, R57 ;  /* 0x0000003925390221 */ /* 0x000fce0000010000 */
.L_x_6805:
[----:B------:R-:W-:Y:S05]  /*0e10*/  BSYNC B1 ;  /* 0x0000000000017941 */ /* 0x000fea0003800000 */
.L_x_6804:
[----:B------:R-:W-:Y:S04]  /*0e20*/  BSSY B1, `(.L_x_6806) ;  /* 0x0000005000017945 */ /* 0x000fe80003800000 */
[----:B------:R-:W-:Y:S05]  /*0e30*/  @!P6 BRA `(.L_x_6807) ;  /* 0x00000000000ce947 */ /* 0x000fea0003800000 */
[----:B-----5:R-:W-:-:S05]  /*0e40*/  SHF.L.U32 R58, R45, 0x10, RZ ;  /* 0x000000102d3a7819 */ /* 0x020fca00000006ff */
[----:B------:R-:W-:-:S04]  /*0e50*/  FMUL.FTZ R58, R58, UR6 ;  /* 0x000000063a3a7c20 */ /* 0x000fc80008410000 */
[----:B------:R-:W-:-:S07]  /*0e60*/  @P0 FADD.FTZ R58, R38, R58 ;  /* 0x0000003a263a0221 */ /* 0x000fce0000010000 */
.L_x_6807:
[----:B------:R-:W-:Y:S05]  /*0e70*/  BSYNC B1 ;  /* 0x0000000000017941 */ /* 0x000fea0003800000 */
.L_x_6806:
[----:B------:R-:W-:Y:S04]  /*0e80*/  BSSY B1, `(.L_x_6808) ;  /* 0x0000006000017945 */ /* 0x000fe80003800000 */
[----:B------:R-:W-:Y:S05]  /*0e90*/  @!P6 BRA `(.L_x_6809) ;  /* 0x000000000010e947 */ /* 0x000fea0003800000 */
[----:B-----5:R-:W-:-:S04]  /*0ea0*/  PRMT R59, R45, 0x7632, R59 ;  /* 0x000076322d3b7816 */ /* 0x020fc8000000003b */
[----:B------:R-:W-:-:S05]  /*0eb0*/  SHF.L.U32 R59, R59, 0x10, RZ ;  /* 0x000000103b3b7819 */ /* 0x000fca00000006ff */
[----:B------:R-:W-:-:S04]  /*0ec0*/  FMUL.FTZ R59, R59, UR6 ;  /* 0x000000063b3b7c20 */ /* 0x000fc80008410000 */
[----:B------:R-:W-:-:S07]  /*0ed0*/  @P0 FADD.FTZ R59, R39, R59 ;  /* 0x0000003b273b0221 */ /* 0x000fce0000010000 */
.L_x_6809:
[----:B------:R-:W-:Y:S05]  /*0ee0*/  BSYNC B1 ;  /* 0x0000000000017941 */ /* 0x000fea0003800000 */
.L_x_6808:
[----:B------:R-:W-:Y:S04]  /*0ef0*/  BSSY B1, `(.L_x_6810) ;  /* 0x0000005000017945 */ /* 0x000fe80003800000 */
[----:B------:R-:W-:Y:S05]  /*0f00*/  @!P6 BRA `(.L_x_6811) ;  /* 0x00000000000ce947 */ /* 0x000fea0003800000 */
[----:B-----5:R-:W-:-:S05]  /*0f10*/  SHF.L.U32 R60, R46, 0x10, RZ ;  /* 0x000000102e3c7819 */ /* 0x020fca00000006ff */
[----:B------:R-:W-:-:S04]  /*0f20*/  FMUL.FTZ R60, R60, UR6 ;  /* 0x000000063c3c7c20 */ /* 0x000fc80008410000 */
[----:B------:R-:W-:-:S07]  /*0f30*/  @P0 FADD.FTZ R60, R40, R60 ;  /* 0x0000003c283c0221 */ /* 0x000fce0000010000 */
.L_x_6811:
[----:B------:R-:W-:Y:S05]  /*0f40*/  BSYNC B1 ;  /* 0x0000000000017941 */ /* 0x000fea0003800000 */
.L_x_6810:
[----:B------:R-:W-:Y:S04]  /*0f50*/  BSSY B1, `(.L_x_6812) ;  /* 0x0000006000017945 */ /* 0x000fe80003800000 */
[----:B------:R-:W-:Y:S05]  /*0f60*/  @!P6 BRA `(.L_x_6813) ;  /* 0x000000000010e947 */ /* 0x000fea0003800000 */
[----:B-----5:R-:W-:-:S04]  /*0f70*/  PRMT R61, R46, 0x7632, R61 ;  /* 0x000076322e3d7816 */ /* 0x020fc8000000003d */
[----:B------:R-:W-:-:S05]  /*0f80*/  SHF.L.U32 R61, R61, 0x10, RZ ;  /* 0x000000103d3d7819 */ /* 0x000fca00000006ff */
[----:B------:R-:W-:-:S04]  /*0f90*/  FMUL.FTZ R61, R61, UR6 ;  /* 0x000000063d3d7c20 */ /* 0x000fc80008410000 */
[----:B------:R-:W-:-:S07]  /*0fa0*/  @P0 FADD.FTZ R61, R41, R61 ;  /* 0x0000003d293d0221 */ /* 0x000fce0000010000 */
.L_x_6813:
[----:B------:R-:W-:Y:S05]  /*0fb0*/  BSYNC B1 ;  /* 0x0000000000017941 */ /* 0x000fea0003800000 */
.L_x_6812:
[----:B------:R-:W-:Y:S04]  /*0fc0*/  BSSY B1, `(.L_x_6814) ;  /* 0x0000005000017945 */ /* 0x000fe80003800000 */
[----:B------:R-:W-:Y:S05]  /*0fd0*/  @!P6 BRA `(.L_x_6815) ;  /* 0x00000000000ce947 */ /* 0x000fea0003800000 */
[----:B-----5:R-:W-:-:S05]  /*0fe0*/  SHF.L.U32 R62, R47, 0x10, RZ ;  /* 0x000000102f3e7819 */ /* 0x020fca00000006ff */
[----:B------:R-:W-:-:S04]  /*0ff0*/  FMUL.FTZ R62, R62, UR6 ;  /* 0x000000063e3e7c20 */ /* 0x000fc80008410000 */
[----:B------:R-:W-:-:S07]  /*1000*/  @P0 FADD.FTZ R62, R42, R62 ;  /* 0x0000003e2a3e0221 */ /* 0x000fce0000010000 */
.L_x_6815:
[----:B------:R-:W-:Y:S05]  /*1010*/  BSYNC B1 ;  /* 0x0000000000017941 */ /* 0x000fea0003800000 */
.L_x_6814:
[----:B------:R-:W-:Y:S01]  /*1020*/  BSSY B1, `(.L_x_6816) ;  /* 0x0000007000017945 */ /* 0x000fe20003800000 */
[----:B------:R-:W-:-:S03]  /*1030*/  @!P6 FSEL R63, R43, RZ, P2 ;  /* 0x000000ff2b3fe208 */ /* 0x000fc60001000000 */
[----:B------:R-:W-:Y:S05]  /*1040*/  @!P6 BRA `(.L_x_6817) ;  /* 0x000000000010e947 */ /* 0x000fea0003800000 */
[----:B-----5:R-:W-:-:S04]  /*1050*/  PRMT R63, R47, 0x7632, R63 ;  /* 0x000076322f3f7816 */ /* 0x020fc8000000003f */
[----:B------:R-:W-:-:S05]  /*1060*/  SHF.L.U32 R63, R63, 0x10, RZ ;  /* 0x000000103f3f7819 */ /* 0x000fca00000006ff */
[----:B------:R-:W-:-:S04]  /*1070*/  FMUL.FTZ R63, R63, UR6 ;  /* 0x000000063f3f7c20 */ /* 0x000fc80008410000 */
[----:B------:R-:W-:-:S07]  /*1080*/  @P0 FADD.FTZ R63, R43, R63 ;  /* 0x0000003f2b3f0221 */ /* 0x000fce0000010000 */
.L_x_6817:
[----:B------:R-:W-:Y:S05]  /*1090*/  BSYNC B1 ;  /* 0x0000000000017941 */ /* 0x000fea0003800000 */
.L_x_6816:
[----:B------:R3:W-:Y:S04]  /*10a0*/  STG.E.128 desc[UR4][R64.64], R56 ;  /* 0x0000003840007986 */ /* 0x0007e8000c101d04 */
[----:B------:R3:W-:Y:S02]  /*10b0*/  STG.E.128 desc[UR4][R64.64+0x10], R60 ;  /* 0x0000103c40007986 */ /* 0x0007e4000c101d04 */
.L_x_6801:
[----:B------:R-:W-:Y:S05]  /*10c0*/  BSYNC B0 ;  /* 0x0000000000007941 */ /* 0x000fea0003800000 */
.L_x_6800:
[----:B---3--:R-:W-:Y:S01]  /*10d0*/  FADD.FTZ R64, RZ, R48 ;  /* 0x00000030ff407221 */ /* 0x008fe20000010000 */
        /* <DEDUP_REMOVED lines=12> */
[----:B--2---:R-:W-:-:S04]  /*11a0*/  FADD.FTZ R67, R57, R64 ;  /* 0x0000004039437221 */ /* 0x004fc80000010000 */
        /* <DEDUP_REMOVED lines=61> */
.L_x_6835:
[----:B------:R-:W-:Y:S01]  /*1580*/  FMUL.FTZ R64, R73, R73 ;  /* 0x0000004949407220 */ /* 0x000fe20000410000 */
[----:B---3--:R-:W-:Y:S01]  /*1590*/  FADD.FTZ R75, R77, R75 ;  /* 0x0000004b4d4b7221 */ /* 0x008fe20000010000 */
[----:B------:R-:W3:Y:S01]  /*15a0*/  @!P0 LDC.64 R66, c[0x0][0x258] ;  /* 0x00009600ff428b82 */ /* 0x000ee20000000a00 */
[----:B------:R-:W-:Y:S02]  /*15b0*/  BSSY B0, `(.L_x_6819) ;  /* 0x0000058000007945 */ /* 0x000fe40003800000 */
[----:B------:R-:W-:Y:S01]  /*15c0*/  FSEL R65, R64, RZ, P5 ;  /* 0x000000ff40417208 */ /* 0x000fe20002800000 */
[----:B------:R-:W-:-:S04]  /*15d0*/  FFMA.FTZ R74, R75, R74, UR7 ;  /* 0x000000074b4a7e23 */ /* 0x000fc8000801004a */
[----:B------:R-:W-:Y:S02]  /*15e0*/  FADD.FTZ R69, R74, R65 ;  /* 0x000000414a457221 */ /* 0x000fe40000010000 */
[----:B------:R-:W4:Y:S04]  /*15f0*/  @!P0 LDC.64 R64, c[0x0][0x250] ;  /* 0x00009400ff408b82 */ /* 0x000f280000000a00 */
        /* <DEDUP_REMOVED lines=21> */
[--C-:B------:R-:W-:Y:S01]  /*1750*/  FADD.FTZ R76, R55, -R72.reuse ;  /* 0x80000048374c7221 */ /* 0x100fe20000010000 */
[----:B------:R-:W-:Y:S01]  /*1760*/  FMUL.FTZ R65, R69, R64 ;  /* 0x0000004045417220 */ /* 0x000fe20000410000 */
        /* <DEDUP_REMOVED lines=9> */
[----:B------:R-:W-:Y:S01]  /*1800*/  FADD.FTZ R66, R52, -R72 ;  /* 0x8000004834427221 */ /* 0x000fe20000010000 */
[----:B------:R-:W-:-:S03]  /*1810*/  FFMA.FTZ R76, R19, R76, R11 ;  /* 0x0000004c134c7223 */ /* 0x000fc6000001000b */
[----:B------:R-:W-:Y:S02]  /*1820*/  F2FP.BF16.F32.PACK_AB R64, R65, R64 ;  /* 0x000000404140723e */ /* 0x000fe400000010ff */
[----:B------:R-:W-:Y:S01]  /*1830*/  F2FP.BF16.F32.PACK_AB R65, R74, R67 ;  /* 0x000000434a41723e */ /* 0x000fe200000010ff */
[----:B------:R-:W-:Y:S01]  /*1840*/  FMUL.FTZ R67, R69, R66 ;  /* 0x0000004245437220 */ /* 0x000fe20000410000 */
[--C-:B------:R-:W-:Y:S01]  /*1850*/  FADD.FTZ R66, R53, -R72.reuse ;  /* 0x8000004835427221 */ /* 0x100fe20000010000 */
[----:B------:R-:W-:-:S03]  /*1860*/  FADD.FTZ R74, R54, -R72 ;  /* 0x80000048364a7221 */ /* 0x000fc60000010000 */
[C---:B------:R-:W-:Y:S01]  /*1870*/  FMUL.FTZ R70, R69.reuse, R66 ;  /* 0x0000004245467220 */ /* 0x040fe20000410000 */
[----:B------:R-:W-:Y:S01]  /*1880*/  FMUL.FTZ R71, R69, R74 ;  /* 0x0000004a45477220 */ /* 0x000fe20000410000 */
[----:B------:R-:W-:Y:S02]  /*1890*/  FFMA.FTZ R66, R16, R67, R8 ;  /* 0x0000004310427223 */ /* 0x000fe40000010008 */
[----:B------:R-:W-:Y:S01]  /*18a0*/  FFMA.FTZ R67, R17, R70, R9 ;  /* 0x0000004611437223 */ /* 0x000fe20000010009 */
[----:B------:R-:W-:-:S04]  /*18b0*/  FFMA.FTZ R71, R18, R71, R10 ;  /* 0x0000004712477223 */ /* 0x000fc8000001000a */
[----:B------:R-:W-:Y:S02]  /*18c0*/  F2FP.BF16.F32.PACK_AB R66, R67, R66 ;  /* 0x000000424342723e */ /* 0x000fe400000010ff */
[----:B------:R-:W-:Y:S02]  /*18d0*/  F2FP.BF16.F32.PACK_AB R67, R76, R71 ;  /* 0x000000474c43723e */ /* 0x000fe400000010ff */
[----:B------:R-:W0:Y:S02]  /*18e0*/  LDC.64 R70, c[0x0][0x2b8] ;  /* 0x0000ae00ff467b82 */ /* 0x000e240000000a00 */
[C---:B0-----:R-:W-:Y:S01]  /*18f0*/  IMAD.WIDE.U32 R70, R73.reuse, 0x10, R70 ;  /* 0x0000001049467825 */ /* 0x041fe200078e0046 */
[----:B------:R-:W-:-:S04]  /*1900*/  IADD3 R73, R73, 0x20, RZ ;  /* 0x0000002049497810 */ /* 0x000fc80007ffe0ff */
[----:B------:R0:W-:Y:S03]  /*1910*/  STG.E.128 desc[UR4][R70.64], R64 ;  /* 0x0000004046007986 */ /* 0x0001e6000c101d04 */
.L_x_6822:
[----:B------:R-:W-:Y:S05]  /*1920*/  BSYNC B1 ;  /* 0x0000000000017941 */ /* 0x000fea0003800000 */
.L_x_6821:
[----:B------:R-:W-:Y:S05]  /*1930*/  @!P4 BRA `(.L_x_6820) ;  /* 0x00000000007cc947 */ /* 0x000fea0003800000 */
[--C-:B0-----:R-:W-:Y:S01]  /*1940*/  FADD.FTZ R64, R56, -R72.reuse ;  /* 0x8000004838407221 */ /* 0x101fe20000010000 */
        /* <DEDUP_REMOVED lines=14> */
[----:B------:R-:W-:Y:S01]  /*1a30*/  FFMA.FTZ R66, R32, R67, R24 ;  /* 0x0000004320427223 */ /* 0x000fe20000010018 */
[----:B------:R-:W-:Y:S01]  /*1a40*/  FFMA.FTZ R67, R34, R71, R26 ;  /* 0x0000004722437223 */ /* 0x000fe2000001001a */
[----:B------:R-:W-:Y:S01]  /*1a50*/  FMUL.FTZ R76, R69, R76 ;  /* 0x0000004c454c7220 */ /* 0x000fe20000410000 */
[----:B------:R-:W0:Y:S01]  /*1a60*/  LDC.64 R70, c[0x0][0x2b8] ;  /* 0x0000ae00ff467b82 */ /* 0x000e220000000a00 */
[----:B------:R-:W-:Y:S01]  /*1a70*/  FFMA.FTZ R69, R33, R74, R25 ;  /* 0x0000004a21457223 */ /* 0x000fe20000010019 */
[----:B------:R-:W-:Y:S01]  /*1a80*/  FFMA.FTZ R72, R31, R72, R23 ;  /* 0x000000481f487223 */ /* 0x000fe20000010017 */
[----:B------:R-:W-:Y:S01]  /*1a90*/  FFMA.FTZ R76, R35, R76, R27 ;  /* 0x0000004c234c7223 */ /* 0x000fe2000001001b */
[----:B------:R-:W-:-:S02]  /*1aa0*/  FFMA.FTZ R64, R29, R64, R21 ;  /* 0x000000401d407223 */ /* 0x000fc40000010015 */
[----:B------:R-:W-:Y:S01]  /*1ab0*/  F2FP.BF16.F32.PACK_AB R66, R69, R66 ;  /* 0x000000424542723e */ /* 0x000fe200000010ff */
[----:B------:R-:W-:Y:S01]  /*1ac0*/  FFMA.FTZ R69, R28, R65, R20 ;  /* 0x000000411c457223 */ /* 0x000fe20000010014 */
[----:B------:R-:W-:Y:S01]  /*1ad0*/  FFMA.FTZ R65, R30, R75, R22 ;  /* 0x0000004b1e417223 */ /* 0x000fe20000010016 */
[----:B------:R-:W-:-:S03]  /*1ae0*/  F2FP.BF16.F32.PACK_AB R67, R76, R67 ;  /* 0x000000434c43723e */ /* 0x000fc600000010ff */
[----:B------:R-:W-:Y:S02]  /*1af0*/  F2FP.BF16.F32.PACK_AB R64, R64, R69 ;  /* 0x000000454040723e */ /* 0x000fe400000010ff */
[----:B------:R-:W-:Y:S01]  /*1b00*/  F2FP.BF16.F32.PACK_AB R65, R72, R65 ;  /* 0x000000414841723e */ /* 0x000fe200000010ff */
[----:B0-----:R-:W-:-:S05]  /*1b10*/  IMAD.WIDE.U32 R70, R73, 0x10, R70 ;  /* 0x0000001049467825 */ /* 0x001fca00078e0046 */
[----:B------:R3:W-:Y:S02]  /*1b20*/  STG.E.128 desc[UR4][R70.64], R64 ;  /* 0x0000004046007986 */ /* 0x0007e4000c101d04 */
.L_x_6820:
[----:B------:R-:W-:Y:S05]  /*1b30*/  BSYNC B0 ;  /* 0x0000000000007941 */ /* 0x000fea0003800000 */
.L_x_6819:
[----:B0--3--:R-:W0:Y:S02]  /*1b40*/  LDC.64 R64, c[0x0][0x210] ;  /* 0x00008400ff407b82 */ /* 0x009e240000000a00 */
[----:B0-----:R-:W-:-:S04]  /*1b50*/  LEA R68, R64, R68, 0x2 ;  /* 0x0000004440447211 */ /* 0x001fc800078e10ff */
[----:B------:R-:W-:-:S13]  /*1b60*/  ISETP.GE.AND P0, PT, R68, R65, PT ;  /* 0x000000414400720c */ /* 0x000fda0003f06270 */
[----:B------:R-:W-:Y:S05]  /*1b70*/  @!P0 BRA `(.L_x_6823) ;  /* 0xffffffe8000c8947 */ /* 0x000fea000383ffff */
[----:B------:R-:W-:Y:S05]  /*1b80*/  EXIT ;  /* 0x000000000000794d */ /* 0x000fea0003800000 */
.L_x_6818:
        /* <DEDUP_REMOVED lines=8> */
.L_x_6825:
[----:B------:R-:W-:Y:S05]  /*1c10*/  BSYNC B0 ;  /* 0x0000000000007941 */ /* 0x000fea0003800000 */
.L_x_6824:
        /* <DEDUP_REMOVED lines=8> */
.L_x_6826:
[----:B------:R-:W-:Y:S01]  /*1ca0*/  HFMA2.MMA R69, -RZ, RZ, 0, 2.384185791015625e-07 ;  /* 0x00000004ff457435 */ /* 0x000fe200000001ff */
[----:B------:R-:W-:-:S05]  /*1cb0*/  FADD.FTZ R77, R76, R75 ;  /* 0x0000004b4c4d7221 */ /* 0x000fca0000010000 */
[----:B------:R-:W-:-:S07]  /*1cc0*/  MOV R76, R77 ;  /* 0x0000004d004c7202 */ /* 0x000fce0000000f00 */
[----:B------:R-:W-:Y:S05]  /*1cd0*/  WARPSYNC.COLLECTIVE R66, `(.L_x_6827) ;  /* 0x0000000042087348 */ /* 0x000fea0003c00000 */
[----:B------:R0:W1:Y:S02]  /*1ce0*/  SHFL.BFLY P2, R75, R76, R69, R67 ;  /* 0x0c0000454c4b7389 */ /* 0x0000640000040043 */
[----:B01----:R-:W-:Y:S01]  /*1cf0*/  ENDCOLLECTIVE ;  /* 0x000000000000791b */ /* 0x003fe20003800000 */
.L_x_6827:
[----:B------:R-:W-:Y:S01]  /*1d00*/  HFMA2.MMA R69, -RZ, RZ, 0, 4.76837158203125e-07 ;  /* 0x00000008ff457435 */ /* 0x000fe200000001ff */
[----:B------:R-:W-:-:S05]  /*1d10*/  FADD.FTZ R77, R77, R75 ;  /* 0x0000004b4d4d7221 */ /* 0x000fca0000010000 */
[----:B------:R-:W-:-:S07]  /*1d20*/  MOV R76, R77 ;  /* 0x0000004d004c7202 */ /* 0x000fce0000000f00 */
[----:B------:R-:W-:Y:S05]  /*1d30*/  WARPSYNC.COLLECTIVE R66, `(.L_x_6828) ;  /* 0x0000000042087348 */ /* 0x000fea0003c00000 */
[----:B------:R0:W1:Y:S02]  /*1d40*/  SHFL.BFLY P2, R75, R76, R69, R67 ;  /* 0x0c0000454c4b7389 */ /* 0x0000640000040043 */
[----:B01----:R-:W-:Y:S01]  /*1d50*/  ENDCOLLECTIVE ;  /* 0x000000000000791b */ /* 0x003fe20003800000 */
.L_x_6828:
[----:B------:R-:W-:Y:S01]  /*1d60*/  HFMA2.MMA R69, -RZ, RZ, 0, 9.5367431640625e-07 ;  /* 0x00000010ff457435 */ /* 0x000fe200000001ff */
[----:B------:R-:W-:-:S05]  /*1d70*/  FADD.FTZ R64, R77, R75 ;  /* 0x0000004b4d407221 */ /* 0x000fca0000010000 */
[----:B------:R-:W-:-:S07]  /*1d80*/  MOV R76, R64 ;  /* 0x00000040004c7202 */ /* 0x000fce0000000f00 */
[----:B------:R-:W-:Y:S05]  /*1d90*/  WARPSYNC.COLLECTIVE R66, `(.L_x_6829) ;  /* 0x0000000042087348 */ /* 0x000fea0003c00000 */
[----:B------:R0:W1:Y:S02]  /*1da0*/  SHFL.BFLY P2, R75, R76, R69, R67 ;  /* 0x0c0000454c4b7389 */ /* 0x0000640000040043 */
[----:B01----:R-:W-:Y:S01]  /*1db0*/  ENDCOLLECTIVE ;  /* 0x000000000000791b */ /* 0x003fe20003800000 */
.L_x_6829:
        /* <DEDUP_REMOVED lines=41> */
.L_x_6830:
[----:B------:R-:W-:Y:S01]  /*2050*/  HFMA2.MMA R69, -RZ, RZ, 0, 1.1920928955078125e-07 ;  /* 0x00000002ff457435 */ /* 0x000fe200000001ff */
[----:B------:R-:W-:-:S05]  /*2060*/  FADD.FTZ R65, R64, R75 ;  /* 0x0000004b40417221 */ /* 0x000fca0000010000 */
[----:B------:R-:W-:-:S07]  /*2070*/  MOV R76, R65 ;  /* 0x00000041004c7202 */ /* 0x000fce0000000f00 */
[----:B------:R-:W-:Y:S05]  /*2080*/  WARPSYNC.COLLECTIVE R66, `(.L_x_6831) ;  /* 0x0000000042087348 */ /* 0x000fea0003c00000 */
[----:B------:R0:W1:Y:S02]  /*2090*/  SHFL.BFLY P2, R75, R76, R69, R67 ;  /* 0x0c0000454c4b7389 */ /* 0x0000640000040043 */
[----:B01----:R-:W-:Y:S01]  /*20a0*/  ENDCOLLECTIVE ;  /* 0x000000000000791b */ /* 0x003fe20003800000 */
.L_x_6831:
[----:B------:R-:W-:Y:S01]  /*20b0*/  MOV R69, 0x4 ;  /* 0x0000000400457802 */ /* 0x000fe20000000f00 */
[----:B------:R-:W-:-:S07]  /*20c0*/  FADD.FTZ R76, R65, R75 ;  /* 0x0000004b414c7221 */ /* 0x000fce0000010000 */
[----:B------:R-:W-:Y:S05]  /*20d0*/  WARPSYNC.COLLECTIVE R66, `(.L_x_6832) ;  /* 0x0000000042087348 */ /* 0x000fea0003c00000 */
[----:B------:R0:W1:Y:S02]  /*20e0*/  SHFL.BFLY P2, R75, R76, R69, R67 ;  /* 0x0c0000454c4b7389 */ /* 0x0000640000040043 */
[----:B01----:R-:W-:Y:S01]  /*20f0*/  ENDCOLLECTIVE ;  /* 0x000000000000791b */ /* 0x003fe20003800000 */
.L_x_6832:
[----:B------:R-:W-:Y:S01]  /*2100*/  HFMA2.MMA R69, -RZ, RZ, 0, 4.76837158203125e-07 ;  /* 0x00000008ff457435 */ /* 0x000fe200000001ff */
[----:B------:R-:W-:-:S05]  /*2110*/  FADD.FTZ R77, R76, R75 ;  /* 0x0000004b4c4d7221 */ /* 0x000fca0000010000 */
[----:B------:R-:W-:-:S07]  /*2120*/  MOV R76, R77 ;  /* 0x0000004d004c7202 */ /* 0x000fce0000000f00 */
[----:B------:R-:W-:Y:S05]  /*2130*/  WARPSYNC.COLLECTIVE R66, `(.L_x_6833) ;  /* 0x0000000042087348 */ /* 0x000fea0003c00000 */
[----:B------:R0:W1:Y:S02]  /*2140*/  SHFL.BFLY P2, R75, R76, R69, R67 ;  /* 0x0c0000454c4b7389 */ /* 0x0000640000040043 */
[----:B01----:R-:W-:Y:S01]  /*2150*/  ENDCOLLECTIVE ;  /* 0x000000000000791b */ /* 0x003fe20003800000 */
.L_x_6833:
[----:B------:R-:W-:Y:S01]  /*2160*/  HFMA2.MMA R69, -RZ, RZ, 0, 9.5367431640625e-07 ;  /* 0x00000010ff457435 */ /* 0x000fe200000001ff */
[----:B------:R-:W-:-:S05]  /*2170*/  FADD.FTZ R77, R77, R75 ;  /* 0x0000004b4d4d7221 */ /* 0x000fca0000010000 */
[----:B------:R-:W-:-:S07]  /*2180*/  MOV R76, R77 ;  /* 0x0000004d004c7202 */ /* 0x000fce0000000f00 */
[----:B------:R-:W-:Y:S05]  /*2190*/  WARPSYNC.COLLECTIVE R66, `(.L_x_6834) ;  /* 0x0000000042087348 */ /* 0x000fea0003c00000 */
[----:B------:R0:W1:Y:S02]  /*21a0*/  SHFL.BFLY P2, R75, R76, R69, R67 ;  /* 0x0c0000454c4b7389 */ /* 0x0000640000040043 */
[----:B01----:R-:W-:Y:S01]  /*21b0*/  ENDCOLLECTIVE ;  /* 0x000000000000791b */ /* 0x003fe20003800000 */
.L_x_6834:
[----:B------:R-:W-:Y:S05]  /*21c0*/  BRA `(.L_x_6835) ;  /* 0xfffffff000ec7947 */ /* 0x000fea000383ffff */
.L_x_6836:
        /* <DEDUP_REMOVED lines=11> */
.L_x_16538:


//--------------------- .text._ZN10layer_norm13ln_fwd_kernelINS_13Kernel_traitsIf13__nv_bfloat16fS2_fjLj512ELj1ELj4ELj1ELj16ENS_18Kernel_traits_baseILj512EfS2_fS2_fjLj128EEEEELb0ELb0ELb1ELb1EEEvNS_9FwdParamsE --------------------------
	.section	.text._ZN10layer_norm13ln_fwd_kernelINS_13Kernel_traitsIf13__nv_bfloat16fS2_fjLj512ELj1ELj4ELj1ELj16ENS_18Kernel_traits_baseILj512EfS2_fS2_fjLj128EEEEELb0ELb0ELb1ELb1EEEvNS_9FwdParamsE,"ax",@progbits
	.align	128
        .global         _ZN10layer_norm13ln_fwd_kernelINS_13Kernel_traitsIf13__nv_bfloat16fS2_fjLj512ELj1ELj4ELj1ELj16ENS_18Kernel_traits_baseILj512EfS2_fS2_fjLj128EEEEELb0ELb0ELb1ELb1EEEvNS_9FwdParamsE
        .type           _ZN10layer_norm13ln_fwd_kernelINS_13Kernel_traitsIf13__nv_bfloat16fS2_fjLj512ELj1ELj4ELj1ELj16ENS_18Kernel_traits_baseILj512EfS2_fS2_fjLj128EEEEELb0ELb0ELb1ELb1EEEvNS_9FwdParamsE,@function
        .size           _ZN10layer_norm13ln_fwd_kernelINS_13Kernel_traitsIf13__nv_bfloat16fS2_fjLj512ELj1ELj4ELj1ELj16ENS_18Kernel_traits_baseILj512EfS2_fS2_fjLj128EEEEELb0ELb0ELb1ELb1EEEvNS_9FwdParamsE,(.L_x_16539 - _ZN10layer_norm13ln_fwd_kernelINS_13Kernel_traitsIf13__nv_bfloat16fS2_fjLj512ELj1ELj4ELj1ELj16ENS_18Kernel_traits_baseILj512EfS2_fS2_fjLj128EEEEELb0ELb0ELb1ELb1EEEvNS_9FwdParamsE)
        .other          _ZN10layer_norm13ln_fwd_kernelINS_13Kernel_traitsIf13__nv_bfloat16fS2_fjLj512ELj1ELj4ELj1ELj16ENS_18Kernel_traits_baseILj512EfS2_fS2_fjLj128EEEEELb0ELb0ELb1ELb1EEEvNS_9FwdParamsE,@"STO_CUDA_ENTRY STV_DEFAULT"
_ZN10layer_norm13ln_fwd_kernelINS_13Kernel_traitsIf13__nv_bfloat16fS2_fjLj512ELj1ELj4ELj1ELj16ENS_18Kernel_traits_baseILj512EfS2_fS2_fjLj128EEEEELb0ELb0ELb1ELb1EEEvNS_9FwdParamsE:
.text._ZN10layer_norm13ln_fwd_kernelINS_13Kernel_traitsIf13__nv_bfloat16fS2_fjLj512ELj1ELj4ELj1ELj16ENS_18Kernel_traits_baseILj512EfS2_fS2_fjLj128EEEEELb0ELb0ELb1ELb1EEEvNS_9FwdParamsE:
        /* <DEDUP_REMOVED lines=12> */
[----:B------:R-:W-:Y:S02]  /*00c0*/  CS2R R20, SRZ ;  /* 0x0000000000147805 */ /* 0x000fe4000001ff00 */
[----:B------:R-:W-:Y:S01]  /*00d0*/  CS2R R22, SRZ ;  /* 0x0000000000167805 */ /* 0x000fe2000001ff00 */
[----:B------:R-:W-:Y:S01]  /*00e0*/  ULDC.64 UR6, c[0x0][0x260] ;  /* 0x0000980000067ab9 */ /* 0x000fe20000000a00 */
[----:B0-----:R-:W-:-:S02]  /*00f0*/  SHF.L.U32 R0, R3, 0x5, RZ ;  /* 0x0000000503007819 */ /* 0x001fc400000006ff */
[----:B------:R-:W-:Y:S02]  /*0100*/  SHF.R.U32.HI R2, RZ, 0x5, R3 ;  /* 0x00000005ff027819 */ /* 0x000fe40000011603 */
[----:B------:R-:W-:Y:S02]  /*0110*/  LOP3.LUT R0, R0, 0x3e0, RZ, 0xc0, !PT ;  /* 0x000003e000007812 */ /* 0x000fe400078ec0ff */
[----:B-1----:R-:W-:Y:S02]  /*0120*/  LEA R2, R5, R2, 0x2 ;  /* 0x0000000205027211 */ /* 0x002fe400078e10ff */
[C---:B------:R-:W-:Y:S02]  /*0130*/  IADD3 R4, P2, R0.reuse, UR4, RZ ;  /* 0x0000000400047c10 */ /* 0x040fe4000ff5e0ff */
[----:B------:R-:W-:Y:S01]  /*0140*/  IADD3 R36, P1, R0, UR6, RZ ;  /* 0x0000000600247c10 */ /* 0x000fe2000ff3e0ff */
[----:B------:R-:W-:Y:S01]  /*0150*/  ULDC UR6, c[0x0][0x214] ;  /* 0x0000850000067ab9 */ /* 0x000fe20000000800 */
[----:B------:R-:W-:Y:S01]  /*0160*/  IADD3.X R5, RZ, UR5, RZ, P2, !PT ;  /* 0x00000005ff057c10 */ /* 0x000fe200097fe4ff */
[----:B------:R-:W-:Y:S01]  /*0170*/  ULDC.64 UR4, c[0x0][0x208] ;  /* 0x0000820000047ab9 */ /* 0x000fe20000000a00 */
[----:B------:R-:W-:-:S02]  /*0180*/  IADD3.X R37, RZ, UR7, RZ, P1, !PT ;  /* 0x00000007ff257c10 */ /* 0x000fc40008ffe4ff */
[----:B------:R-:W-:Y:S01]  /*0190*/  ISETP.GE.AND P1, PT, R2, UR6, PT ;  /* 0x0000000602007c0c */ /* 0x000fe2000bf26270 */
[----:B------:R0:W5:Y:S04]  /*01a0*/  @P0 LDG.E.128 R32, desc[UR4][R4.64] ;  /* 0x0000000404200981 */ /* 0x000168000c1e1d00 */
[----:B------:R0:W5:Y:S04]  /*01b0*/  @P0 LDG.E.128 R28, desc[UR4][R4.64+0x10] ;  /* 0x00001004041c0981 */ /* 0x000168000c1e1d00 */
[----:B------:R0:W5:Y:S04]  /*01c0*/  @P0 LDG.E.128 R24, desc[UR4][R4.64+0x400] ;  /* 0x0004000404180981 */ /* 0x000168000c1e1d00 */
[----:B------:R0:W5:Y:S01]  /*01d0*/  @P0 LDG.E.128 R20, desc[UR4][R4.64+0x410] ;  /* 0x0004100404140981 */ /* 0x000162000c1e1d00 */
[----:B------:R-:W-:Y:S05]  /*01e0*/  @P1 EXIT ;  /* 0x000000000000194d */ /* 0x000fea0003800000 */
[----:B------:R1:W5:Y:S01]  /*01f0*/  LDG.E.128 R16, desc[UR4][R36.64] ;  /* 0x0000000424107981 */ /* 0x000362000c1e1d00 */
[----:B------:R-:W-:-:S03]  /*0200*/  ULDC.U8 UR6, c[0x0][0x2a0] ;  /* 0x0000a80000067ab9 */ /* 0x000fc60000000000 */
[----:B------:R1:W5:Y:S04]  /*0210*/  LDG.E.128 R12, desc[UR4][R36.64+0x10] ;  /* 0x00001004240c7981 */ /* 0x000368000c1e1d00 */
[----:B------:R1:W5:Y:S04]  /*0220*/  LDG.E.128 R8, desc[UR4][R36.64+0x400] ;  /* 0x0004000424087981 */ /* 0x000368000c1e1d00 */
[----:B0-----:R1:W5:Y:S01]  /*0230*/  LDG.E.128 R4, desc[UR4][R36.64+0x410] ;  /* 0x0004100424047981 */ /* 0x001362000c1e1d00 */
[----:B------:R-:W-:Y:S01]  /*0240*/  LOP3.LUT R3, R3, 0x1f, RZ, 0xc0, !PT ;  /* 0x0000001f03037812 */ /* 0x000fe200078ec0ff */
[----:B------:R-:W-:Y:S01]  /*0250*/  ULDC UR7, c[0x0][0x2d8] ;  /* 0x0000b60000077ab9 */ /* 0x000fe20000000800 */
[----:B------:R-:W-:Y:S01]  /*0260*/  ISETP.NE.AND P4, PT, RZ, UR6, PT ;  /* 0x00000006ff007c0c */ /* 0x000fe2000bf85270 */
[----:B------:R-:W-:-:S12]  /*0270*/  ULDC UR6, c[0x0][0x29c] ;  /* 0x0000a70000067ab9 */ /* 0x000fd80000000800 */
.L_x_6872:
[----:B0-----:R-:W0:Y:S08]  /*0280*/  LDC.64 R48, c[0x0][0x280] ;  /* 0x0000a000ff307b82 */ /* 0x001e300000000a00 */
[----:B------:R-:W2:Y:S08]  /*0290*/  LDC.64 R58, c[0x0][0x230] ;  /* 0x00008c00ff3a7b82 */ /* 0x000eb00000000a00 */
[----:B------:R-:W3:Y:S01]  /*02a0*/  LDC R69, c[0x0][0x218] ;  /* 0x00008600ff457b82 */ /* 0x000ee20000000800 */
[----:B0-----:R-:W-:-:S07]  /*02b0*/  IMAD.WIDE R48, R2, 0x4, R48 ;  /* 0x0000000402307825 */ /* 0x001fce00078e0230 */
[----:B------:R-:W0:Y:S01]  /*02c0*/  LDC.64 R64, c[0x0][0x238] ;  /* 0x00008e00ff407b82 */ /* 0x000e220000000a00 */
[----:B------:R4:W3:Y:S01]  /*02d0*/  LDG.E R56, desc[UR4][R48.64] ;  /* 0x0000000430387981 */ /* 0x0008e2000c1e1900 */
[----:B--2---:R-:W-:-:S04]  /*02e0*/  ISETP.NE.U32.AND P0, PT, R58, RZ, PT ;  /* 0x000000ff3a00720c */ /* 0x004fc80003f05070 */
[----:B------:R-:W-:Y:S02]  /*02f0*/  ISETP.NE.AND.EX P0, PT, R59, RZ, PT, P0 ;  /* 0x000000ff3b00720c */ /* 0x000fe40003f05300 */
[----:B----4-:R-:W2:Y:S01]  /*0300*/  LDC.64 R48, c[0x0][0x288] ;  /* 0x0000a200ff307b82 */ /* 0x010ea20000000a00 */
[----:B---3--:R-:W-:-:S05]  /*0310*/  IMAD R0, R2, R69, RZ ;  /* 0x0000004502007224 */ /* 0x008fca00078e02ff */
[----:B------:R-:W-:-:S05]  /*0320*/  SHF.R.S32.HI R51, RZ, 0x1f, R0 ;  /* 0x0000001fff337819 */ /* 0x000fca0000011400 */
[----:B------:R-:W3:Y:S01]  /*0330*/  @P0 LDC.64 R52, c[0x0][0x230] ;  /* 0x00008c00ff340b82 */ /* 0x000ee20000000a00 */
[----:B------:R-:W-:-:S04]  /*0340*/  LEA.HI R0, R51, R0, RZ, 0x3 ;  /* 0x0000000033007211 */ /* 0x000fc800078f18ff */
[----:B------:R-:W-:-:S03]  /*0350*/  LEA.HI.SX32 R51, R0, R3, 0x1d ;  /* 0x0000000300337211 */ /* 0x000fc600078feaff */
[----:B------:R-:W4:Y:S02]  /*0360*/  @P0 LDC.64 R60, c[0x0][0x230] ;  /* 0x00008c00ff3c0b82 */ /* 0x000f240000000a00 */
[----:B---3--:R-:W-:-:S05]  /*0370*/  @P0 IMAD.WIDE.U32 R52, R51, 0x20, R52 ;  /* 0x0000002033340825 */ /* 0x008fca00078e0034 */
[----:B-1----:R-:W3:Y:S04]  /*0380*/  @P0 LDG.E.128 R36, desc[UR4][R52.64] ;  /* 0x0000000434240981 */ /* 0x002ee8000c1e1d00 */
[----:B------:R3:W3:Y:S01]  /*0390*/  @P0 LDG.E.128 R40, desc[UR4][R52.64+0x10] ;  /* 0x0000100434280981 */ /* 0x0006e2000c1e1d00 */
[----:B--2---:R-:W-:-:S05]  /*03a0*/  IMAD.WIDE R48, R2, 0x4, R48 ;  /* 0x0000000402307825 */ /* 0x004fca00078e0230 */
[----:B-----5:R-:W5:Y:S01]  /*03b0*/  LDG.E R68, desc[UR4][R48.64] ;  /* 0x0000000430447981 */ /* 0x020f62000c1e1900 */
[----:B------:R-:W-:Y:S01]  /*03c0*/  IADD3 R67, R51, 0x20, RZ ;  /* 0x0000002033437810 */ /* 0x000fe20007ffe0ff */
[----:B------:R-:W-:Y:S04]  /*03d0*/  BSSY B0, `(.L_x_6837) ;  /* 0x000002a000007945 */ /* 0x000fe80003800000 */
[----:B----4-:R-:W-:Y:S01]  /*03e0*/  @P0 IMAD.WIDE.U32 R60, R67, 0x20, R60 ;  /* 0x00000020433c0825 */ /* 0x010fe200078e003c */
[C---:B------:R-:W-:Y:S02]  /*03f0*/  ISETP.GE.AND P6, PT, R56.reuse, 0x1, PT ;  /* 0x000000013800780c */ /* 0x040fe40003fc6270 */
[----:B------:R-:W-:-:S11]  /*0400*/  ISETP.GT.AND P5, PT, R56, RZ, PT ;  /* 0x000000ff3800720c */ /* 0x000fd60003fa4270 */
[----:B------:R-:W-:Y:S01]  /*0410*/  @P6 IADD3 R0, R56, -0x1, RZ ;  /* 0xffffffff38006810 */ /* 0x000fe20007ffe0ff */
[----:B------:R-:W1:Y:S04]  /*0420*/  @P6 LDC.64 R54, c[0x0][0x220] ;  /* 0x00008800ff366b82 */ /* 0x000e680000000a00 */
[----:B------:R-:W-:-:S05]  /*0430*/  @P6 IMAD R0, R0, R69, RZ ;  /* 0x0000004500006224 */ /* 0x000fca00078e02ff */
[----:B------:R-:W-:-:S04]  /*0440*/  @P6 SHF.R.S32.HI R57, RZ, 0x1f, R0 ;  /* 0x0000001fff396819 */ /* 0x000fc80000011400 */
[----:B------:R-:W-:Y:S01]  /*0450*/  @P6 LEA.HI R50, R57, R0, RZ, 0x3 ;  /* 0x0000000039326211 */ /* 0x000fe200078f18ff */
[----:B------:R-:W-:Y:S01]  /*0460*/  HFMA2.MMA R0, -RZ, RZ, 0, 0 ;  /* 0x00000000ff007435 */ /* 0x000fe200000001ff */
[C---:B------:R-:W-:Y:S02]  /*0470*/  @!P5 ISETP.NE.U32.AND P2, PT, R58.reuse, RZ, PT ;  /* 0x000000ff3a00d20c */ /* 0x040fe40003f45070 */
[----:B------:R-:W-:-:S03]  /*0480*/  @!P5 ISETP.NE.U32.AND P3, PT, R58, RZ, PT ;  /* 0x000000ff3a00d20c */ /* 0x000fc60003f65070 */
[----:B------:R-:W-:Y:S02]  /*0490*/  @P6 LEA.HI.SX32 R0, R50, R3, 0x1d ;  /* 0x0000000332006211 */ /* 0x000fe400078feaff */
[----:B------:R-:W-:-:S03]  /*04a0*/  @!P5 ISETP.NE.AND.EX P2, PT, R59, RZ, PT, P2 ;  /* 0x000000ff3b00d20c */ /* 0x000fc60003f45320 */
[----:B-1----:R-:W-:Y:S01]  /*04b0*/  @P6 IMAD.WIDE.U32 R54, R0, 0x10, R54 ;  /* 0x0000001000366825 */ /* 0x002fe200078e0036 */
[----:B------:R-:W-:Y:S02]  /*04c0*/  @!P5 ISETP.NE.AND.EX P3, PT, R59, RZ, PT, P3 ;  /* 0x000000ff3b00d20c */ /* 0x000fe40003f65330 */
[C---:B------:R-:W-:Y:S02]  /*04d0*/  @!P5 ISETP.NE.U32.AND P1, PT, R58.reuse, RZ, PT ;  /* 0x000000ff3a00d20c */ /* 0x040fe40003f25070 */
[----:B------:R1:W5:Y:S01]  /*04e0*/  @P6 LDG.E.128 R44, desc[UR4][R54.64] ;  /* 0x00000004362c6981 */ /* 0x000362000c1e1d00 */
[----:B0-----:R-:W-:Y:S01]  /*04f0*/  IMAD.WIDE.U32 R56, R51, 0x20, R64 ;  /* 0x0000002033387825 */ /* 0x001fe200078e0040 */
[----:B------:R-:W-:Y:S02]  /*0500*/  @!P5 ISETP.NE.AND.EX P1, PT, R59, RZ, PT, P1 ;  /* 0x000000ff3b00d20c */ /* 0x000fe40003f25310 */
[----:B---3--:R-:W-:Y:S02]  /*0510*/  @!P5 FSEL R53, R37, RZ, P2 ;  /* 0x000000ff2535d208 */ /* 0x008fe40001000000 */
[----:B------:R-:W-:-:S02]  /*0520*/  @!P5 ISETP.NE.U32.AND P2, PT, R58, RZ, PT ;  /* 0x000000ff3a00d20c */ /* 0x000fc40003f45070 */
[----:B-1----:R-:W-:Y:S02]  /*0530*/  @!P5 FSEL R54, R38, RZ, P3 ;  /* 0x000000ff2636d208 */ /* 0x002fe40001800000 */
[----:B------:R-:W-:Y:S02]  /*0540*/  @!P5 ISETP.NE.U32.AND P3, PT, R58, RZ, PT ;  /* 0x000000ff3a00d20c */ /* 0x000fe40003f65070 */
[C---:B------:R-:W-:Y:S02]  /*0550*/  @!P5 ISETP.NE.AND.EX P2, PT, R59.reuse, RZ, PT, P2 ;  /* 0x000000ff3b00d20c */ /* 0x040fe40003f45320 */
[----:B------:R-:W-:Y:S02]  /*0560*/  @!P5 ISETP.NE.AND.EX P3, PT, R59, RZ, PT, P3 ;  /* 0x000000ff3b00d20c */ /* 0x000fe40003f65330 */
[----:B------:R-:W-:Y:S02]  /*0570*/  @!P5 FSEL R55, R39, RZ, P1 ;  /* 0x000000ff2737d208 */ /* 0x000fe40000800000 */
[----:B------:R-:W-:-:S02]  /*0580*/  @!P5 FSEL R48, R40, RZ, P2 ;  /* 0x000000ff2830d208 */ /* 0x000fc40001000000 */
[----:B------:R-:W-:Y:S02]  /*0590*/  @!P5 FSEL R49, R41, RZ, P3 ;  /* 0x000000ff2931d208 */ /* 0x000fe40001800000 */
[C---:B------:R-:W-:Y:S02]  /*05a0*/  @!P5 ISETP.NE.U32.AND P1, PT, R58.reuse, RZ, PT ;  /* 0x000000ff3a00d20c */ /* 0x040fe40003f25070 */
[C---:B------:R-:W-:Y:S02]  /*05b0*/  @!P5 ISETP.NE.U32.AND P2, PT, R58.reuse, RZ, PT ;  /* 0x000000ff3a00d20c */ /* 0x040fe40003f45070 */
[----:B------:R-:W-:Y:S02]  /*05c0*/  @!P5 ISETP.NE.U32.AND P3, PT, R58, RZ, PT ;  /* 0x000000ff3a00d20c */ /* 0x000fe40003f65070 */
[C---:B------:R-:W-:Y:S02]  /*05d0*/  @!P5 ISETP.NE.AND.EX P1, PT, R59.reuse, RZ, PT, P1 ;  /* 0x000000ff3b00d20c */ /* 0x040fe40003f25310 */
[----:B------:R-:W-:-:S02]  /*05e0*/  @!P5 ISETP.NE.AND.EX P2, PT, R59, RZ, PT, P2 ;  /* 0x000000ff3b00d20c */ /* 0x000fc40003f45320 */
[----:B------:R-:W-:Y:S02]  /*05f0*/  @!P5 ISETP.NE.AND.EX P3, PT, R59, RZ, PT, P3 ;  /* 0x000000ff3b00d20c */ /* 0x000fe40003f65330 */
[----:B------:R-:W-:Y:S02]  /*0600*/  @!P5 FSEL R50, R42, RZ, P2 ;  /* 0x000000ff2a32d208 */ /* 0x000fe40001000000 */
[----:B------:R-:W-:Y:S02]  /*0610*/  @!P5 FSEL R51, R43, RZ, P3 ;  /* 0x000000ff2b33d208 */ /* 0x000fe40001800000 */
[----:B------:R-:W-:Y:S01]  /*0620*/  @!P5 FSEL R52, R36, RZ, P1 ;  /* 0x000000ff2434d208 */ /* 0x000fe20000800000 */
[----:B------:R-:W-:Y:S06]  /*0630*/  @!P5 BRA `(.L_x_6838) ;  /* 0x00000000000cd947 */ /* 0x000fec0003800000 */
[----:B-----5:R-:W-:-:S05]  /*0640*/  SHF.L.U32 R52, R44, 0x10, RZ ;  /* 0x000000102c347819 */ /* 0x020fca00000006ff */
[----:B------:R-:W-:-:S04]  /*0650*/  FMUL.FTZ R52, R52, UR6 ;  /* 0x0000000634347c20 */ /* 0x000fc80008410000 */
[----:B------:R-:W-:-:S07]  /*0660*/  @P0 FADD.FTZ R52, R36, R52 ;  /* 0x0000003424340221 */ /* 0x000fce0000010000 */
.L_x_6838:
[----:B------:R-:W-:Y:S05]  /*0670*/  BSYNC B0 ;  /* 0x0000000000007941 */ /* 0x000fea0003800000 */
.L_x_6837:
[----:B------:R-:W-:Y:S04]  /*0680*/  BSSY B0, `(.L_x_6839) ;  /* 0x0000006000007945 */ /* 0x000fe80003800000 */
[----:B------:R-:W-:Y:S05]  /*0690*/  @!P5 BRA `(.L_x_6840) ;  /* 0x000000000010d947 */ /* 0x000fea0003800000 */
[----:B-----5:R-:W-:-:S04]  /*06a0*/  PRMT R53, R44, 0x7632, R53 ;  /* 0x000076322c357816 */ /* 0x020fc80000000035 */
[----:B------:R-:W-:-:S05]  /*06b0*/  SHF.L.U32 R53, R53, 0x10, RZ ;  /* 0x0000001035357819 */ /* 0x000fca00000006ff */
[----:B------:R-:W-:-:S04]  /*06c0*/  FMUL.FTZ R53, R53, UR6 ;  /* 0x0000000635357c20 */ /* 0x000fc80008410000 */
[----:B------:R-:W-:-:S07]  /*06d0*/  @P0 FADD.FTZ R53, R37, R53 ;  /* 0x0000003525350221 */ /* 0x000fce0000010000 */
.L_x_6840:
[----:B------:R-:W-:Y:S05]  /*06e0*/  BSYNC B0 ;  /* 0x0000000000007941 */ /* 0x000fea0003800000 */
.L_x_6839:
[----:B------:R-:W-:Y:S04]  /*06f0*/  BSSY B0, `(.L_x_6841) ;  /* 0x0000005000007945 */ /* 0x000fe80003800000 */
[----:B------:R-:W-:Y:S05]  /*0700*/  @!P5 BRA `(.L_x_6842) ;  /* 0x00000000000cd947 */ /* 0x000fea0003800000 */
[----:B-----5:R-:W-:-:S05]  /*0710*/  SHF.L.U32 R54, R45, 0x10, RZ ;  /* 0x000000102d367819 */ /* 0x020fca00000006ff */
[----:B------:R-:W-:-:S04]  /*0720*/  FMUL.FTZ R54, R54, UR6 ;  /* 0x0000000636367c20 */ /* 0x000fc80008410000 */
[----:B------:R-:W-:-:S07]  /*0730*/  @P0 FADD.FTZ R54, R38, R54 ;  /* 0x0000003626360221 */ /* 0x000fce0000010000 */
.L_x_6842:
[----:B------:R-:W-:Y:S05]  /*0740*/  BSYNC B0 ;  /* 0x0000000000007941 */ /* 0x000fea0003800000 */
.L_x_6841:
[----:B------:R-:W-:Y:S04]  /*0750*/  BSSY B0, `(.L_x_6843) ;  /* 0x0000006000007945 */ /* 0x000fe80003800000 */
[----:B------:R-:W-:Y:S05]  /*0760*/  @!P5 BRA `(.L_x_6844) ;  /* 0x000000000010d947 */ /* 0x000fea0003800000 */
[----:B-----5:R-:W-:-:S04]  /*0770*/  PRMT R55, R45, 0x7632, R55 ;  /* 0x000076322d377816 */ /* 0x020fc80000000037 */
[----:B------:R-:W-:-:S05]  /*0780*/  SHF.L.U32 R55, R55, 0x10, RZ ;  /* 0x0000001037377819 */ /* 0x000fca00000006ff */
[----:B------:R-:W-:-:S04]  /*0790*/  FMUL.FTZ R55, R55, UR6 ;  /* 0x0000000637377c20 */ /* 0x000fc80008410000 */
[----:B------:R-:W-:-:S07]  /*07a0*/  @P0 FADD.FTZ R55, R39, R55 ;  /* 0x0000003727370221 */ /* 0x000fce0000010000 */
.L_x_6844:
[----:B------:R-:W-:Y:S05]  /*07b0*/  BSYNC B0 ;  /* 0x0000000000007941 */ /* 0x000fea0003800000 */
.L_x_6843:
[----:B------:R-:W-:Y:S04]  /*07c0*/  BSSY B0, `(.L_x_6845) ;  /* 0x0000005000007945 */ /* 0x000fe80003800000 */
[----:B------:R-:W-:Y:S05]  /*07d0*/  @!P5 BRA `(.L_x_6846) ;  /* 0x00000000000cd947 */ /* 0x000fea0003800000 */
[----:B-----5:R-:W-:-:S05]  /*07e0*/  SHF.L.U32 R48, R46, 0x10, RZ ;  /* 0x000000102e307819 */ /* 0x020fca00000006ff */
[----:B------:R-:W-:-:S04]  /*07f0*/  FMUL.FTZ R48, R48, UR6 ;  /* 0x0000000630307c20 */ /* 0x000fc80008410000 */
[----:B------:R-:W-:-:S07]  /*0800*/  @P0 FADD.FTZ R48, R40, R48 ;  /* 0x0000003028300221 */ /* 0x000fce0000010000 */
.L_x_6846:
[----:B------:R-:W-:Y:S05]  /*0810*/  BSYNC B0 ;  /* 0x0000000000007941 */ /* 0x000fea0003800000 */
.L_x_6845:
[----:B------:R-:W-:Y:S04]  /*0820*/  BSSY B0, `(.L_x_6847) ;  /* 0x0000006000007945 */ /* 0x000fe80003800000 */
[----:B------:R-:W-:Y:S05]  /*0830*/  @!P5 BRA `(.L_x_6848) ;  /* 0x000000000010d947 */ /* 0x000fea0003800000 */
[----:B-----5:R-:W-:-:S04]  /*0840*/  PRMT R49, R46, 0x7632, R49 ;  /* 0x000076322e317816 */ /* 0x020fc80000000031 */
[----:B------:R-:W-:-:S05]  /*0850*/  SHF.L.U32 R49, R49, 0x10, RZ ;  /* 0x0000001031317819 */ /* 0x000fca00000006ff */
[----:B------:R-:W-:-:S04]  /*0860*/  FMUL.FTZ R49, R49, UR6 ;  /* 0x0000000631317c20 */ /* 0x000fc80008410000 */
[----:B------:R-:W-:-:S07]  /*0870*/  @P0 FADD.FTZ R49, R41, R49 ;  /* 0x0000003129310221 */ /* 0x000fce0000010000 */
.L_x_6848:
[----:B------:R-:W-:Y:S05]  /*0880*/  BSYNC B0 ;  /* 0x0000000000007941 */ /* 0x000fea0003800000 */
.L_x_6847:
[----:B------:R-:W-:Y:S04]  /*0890*/  BSSY B0, `(.L_x_6849) ;  /* 0x0000005000007945 */ /* 0x000fe80003800000 */
[----:B------:R-:W-:Y:S05]  /*08a0*/  @!P5 BRA `(.L_x_6850) ;  /* 0x00000000000cd947 */ /* 0x000fea0003800000 */
[----:B-----5:R-:W-:-:S05]  /*08b0*/  SHF.L.U32 R50, R47, 0x10, RZ ;  /* 0x000000102f327819 */ /* 0x020fca00000006ff */
[----:B------:R-:W-:-:S04]  /*08c0*/  FMUL.FTZ R50, R50, UR6 ;  /* 0x0000000632327c20 */ /* 0x000fc80008410000 */
[----:B------:R-:W-:-:S07]  /*08d0*/  @P0 FADD.FTZ R50, R42, R50 ;  /* 0x000000322a320221 */ /* 0x000fce0000010000 */
.L_x_6850:
[----:B------:R-:W-:Y:S05]  /*08e0*/  BSYNC B0 ;  /* 0x0000000000007941 */ /* 0x000fea0003800000 */
.L_x_6849:
[----:B------:R-:W-:Y:S04]  /*08f0*/  BSSY B0, `(.L_x_6851) ;  /* 0x0000006000007945 */ /* 0x000fe80003800000 */
[----:B------:R-:W-:Y:S05]  /*0900*/  @!P5 BRA `(.L_x_6852) ;  /* 0x000000000010d947 */ /* 0x000fea0003800000 */
[----:B-----5:R-:W-:-:S04]  /*0910*/  PRMT R51, R47, 0x7632, R51 ;  /* 0x000076322f337816 */ /* 0x020fc80000000033 */
[----:B------:R-:W-:-:S05]  /*0920*/  SHF.L.U32 R51, R51, 0x10, RZ ;  /* 0x0000001033337819 */ /* 0x000fca00000006ff */
[----:B------:R-:W-:-:S04]  /*0930*/  FMUL.FTZ R51, R51, UR6 ;  /* 0x0000000633337c20 */ /* 0x000fc80008410000 */
[----:B------:R-:W-:-:S07]  /*0940*/  @P0 FADD.FTZ R51, R43, R51 ;  /* 0x000000332b330221 */ /* 0x000fce0000010000 */
.L_x_6852:
[----:B------:R-:W-:Y:S05]  /*0950*/  BSYNC B0 ;  /* 0x0000000000007941 */ /* 0x000fea0003800000 */
.L_x_6851:
[----:B------:R-:W-:Y:S01]  /*0960*/  STG.E.128 desc[UR4][R56.64], R52 ;  /* 0x0000003438007986 */ /* 0x000fe2000c101d04 */
[----:B------:R-:W0:Y:S03]  /*0970*/  @P6 LDC.64 R62, c[0x0][0x220] ;  /* 0x00008800ff3e6b82 */ /* 0x000e260000000a00 */
[----:B------:R1:W-:Y:S04]  /*0980*/  STG.E.128 desc[UR4][R56.64+0x10], R48 ;  /* 0x0000103038007986 */ /* 0x0003e8000c101d04 */
[----:B------:R-:W2:Y:S04]  /*0990*/  @P0 LDG.E.128 R36, desc[UR4][R60.64] ;  /* 0x000000043c240981 */ /* 0x000ea8000c1e1d00 */
[----:B------:R2:W1:Y:S01]  /*09a0*/  @P0 LDG.E.128 R40, desc[UR4][R60.64+0x10] ;  /* 0x000010043c280981 */ /* 0x000462000c1e1d00 */
        /* <DEDUP_REMOVED lines=12> */
[----:B--2---:R-:W-:-:S02]  /*0a70*/  @!P5 FSEL R61, R37, RZ, P2 ;  /* 0x000000ff253dd208 */ /* 0x004fc40001000000 */
[----:B0-----:R-:W-:Y:S02]  /*0a80*/  @!P5 FSEL R62, R38, RZ, P1 ;  /* 0x000000ff263ed208 */ /* 0x001fe40000800000 */
[----:B------:R-:W-:Y:S02]  /*0a90*/  @!P5 FSEL R63, R39, RZ, P6 ;  /* 0x000000ff273fd208 */ /* 0x000fe40003000000 */
[----:B-1----:R-:W-:Y:S02]  /*0aa0*/  @!P5 FSEL R56, R40, RZ, P3 ;  /* 0x000000ff2838d208 */ /* 0x002fe40001800000 */
        /* <DEDUP_REMOVED lines=16> */
.L_x_6854:
[----:B------:R-:W-:Y:S05]  /*0bb0*/  BSYNC B0 ;  /* 0x0000000000007941 */ /* 0x000fea0003800000 */
.L_x_6853:
[----:B------:R-:W-:Y:S04]  /*0bc0*/  BSSY B0, `(.L_x_6855) ;  /* 0x0000006000007945 */ /* 0x000fe80003800000 */
[----:B------:R-:W-:Y:S05]  /*0bd0*/  @!P5 BRA `(.L_x_6856) ;  /* 0x000000000010d947 */ /* 0x000fea0003800000 */
[----:B-----5:R-:W-:-:S04]  /*0be0*/  PRMT R0, R44, 0x7632, R0 ;  /* 0x000076322c007816 */ /* 0x020fc80000000000 */
[----:B------:R-:W-:-:S05]  /*0bf0*/  SHF.L.U32 R0, R0, 0x10, RZ ;  /* 0x0000001000007819 */ /* 0x000fca00000006ff */
[----:B------:R-:W-:-:S04]  /*0c00*/  FMUL.FTZ R61, R0, UR6 ;  /* 0x00000006003d7c20 */ /* 0x000fc80008410000 */
[----:B------:R-:W-:-:S07]  /*0c10*/  @P0 FADD.FTZ R61, R37, R61 ;  /* 0x0000003d253d0221 */ /* 0x000fce0000010000 */
.L_x_6856:
[----:B------:R-:W-:Y:S05]  /*0c20*/  BSYNC B0 ;  /* 0x0000000000007941 */ /* 0x000fea0003800000 */
.L_x_6855:
[----:B------:R-:W-:Y:S04]  /*0c30*/  BSSY B0, `(.L_x_6857) ;  /* 0x0000005000007945 */ /* 0x000fe80003800000 */
[----:B------:R-:W-:Y:S05]  /*0c40*/  @!P5 BRA `(.L_x_6858) ;  /* 0x00000000000cd947 */ /* 0x000fea0003800000 */
[----:B-----5:R-:W-:-:S05]  /*0c50*/  SHF.L.U32 R62, R45, 0x10, RZ ;  /* 0x000000102d3e7819 */ /* 0x020fca00000006ff */
[----:B------:R-:W-:-:S04]  /*0c60*/  FMUL.FTZ R62, R62, UR6 ;  /* 0x000000063e3e7c20 */ /* 0x000fc80008410000 */
[----:B------:R-:W-:-:S07]  /*0c70*/  @P0 FADD.FTZ R62, R38, R62 ;  /* 0x0000003e263e0221 */ /* 0x000fce0000010000 */
.L_x_6858:
[----:B------:R-:W-:Y:S05]  /*0c80*/  BSYNC B0 ;  /* 0x0000000000007941 */ /* 0x000fea0003800000 */
.L_x_6857:
[----:B------:R-:W-:Y:S04]  /*0c90*/  BSSY B0, `(.L_x_6859) ;  /* 0x0000006000007945 */ /* 0x000fe80003800000 */
[----:B------:R-:W-:Y:S05]  /*0ca0*/  @!P5 BRA `(.L_x_6860) ;  /* 0x000000000010d947 */ /* 0x000fea0003800000 */
[----:B-----5:R-:W-:-:S04]  /*0cb0*/  PRMT R0, R45, 0x7632, R0 ;  /* 0x000076322d007816 */ /* 0x020fc80000000000 */
[----:B------:R-:W-:-:S05]  /*0cc0*/  SHF.L.U32 R0, R0, 0x10, RZ ;  /* 0x0000001000007819 */ /* 0x000fca00000006ff */
[----:B------:R-:W-:-:S04]  /*0cd0*/  FMUL.FTZ R63, R0, UR6 ;  /* 0x00000006003f7c20 */ /* 0x000fc80008410000 */
[----:B------:R-:W-:-:S07]  /*0ce0*/  @P0 FADD.FTZ R63, R39, R63 ;  /* 0x0000003f273f0221 */ /* 0x000fce0000010000 */
.L_x_6860:
[----:B------:R-:W-:Y:S05]  /*0cf0*/  BSYNC B0 ;  /* 0x0000000000007941 */ /* 0x000fea0003800000 */
.L_x_6859:
[----:B------:R-:W-:Y:S04]  /*0d00*/  BSSY B0, `(.L_x_6861) ;  /* 0x0000005000007945 */ /* 0x000fe80003800000 */
[----:B------:R-:W-:Y:S05]  /*0d10*/  @!P5 BRA `(.L_x_6862) ;  /* 0x00000000000cd947 */ /* 0x000fea0003800000 */
[----:B-----5:R-:W-:-:S05]  /*0d20*/  SHF.L.U32 R56, R46, 0x10, RZ ;  /* 0x000000102e387819 */ /* 0x020fca00000006ff */
[----:B------:R-:W-:-:S04]  /*0d30*/  FMUL.FTZ R56, R56, UR6 ;  /* 0x0000000638387c20 */ /* 0x000fc80008410000 */
[----:B------:R-:W-:-:S07]  /*0d40*/  @P0 FADD.FTZ R56, R40, R56 ;  /* 0x0000003828380221 */ /* 0x000fce0000010000 */
.L_x_6862:
[----:B------:R-:W-:Y:S05]  /*0d50*/  BSYNC B0 ;  /* 0x0000000000007941 */ /* 0x000fea0003800000 */
.L_x_6861:
[----:B------:R-:W-:Y:S04]  /*0d60*/  BSSY B0, `(.L_x_6863) ;  /* 0x0000006000007945 */ /* 0x000fe80003800000 */
[----:B------:R-:W-:Y:S05]  /*0d70*/  @!P5 BRA `(.L_x_6864) ;  /* 0x000000000010d947 */ /* 0x000fea0003800000 */
[----:B-----5:R-:W-:-:S04]  /*0d80*/  PRMT R0, R46, 0x7632, R0 ;  /* 0x000076322e007816 */ /* 0x020fc80000000000 */
[----:B------:R-:W-:-:S05]  /*0d90*/  SHF.L.U32 R0, R0, 0x10, RZ ;  /* 0x0000001000007819 */ /* 0x000fca00000006ff */
[----:B------:R-:W-:-:S04]  /*0da0*/  FMUL.FTZ R57, R0, UR6 ;  /* 0x0000000600397c20 */ /* 0x000fc80008410000 */
[----:B------:R-:W-:-:S07]  /*0db0*/  @P0 FADD.FTZ R57, R41, R57 ;  /* 0x0000003929390221 */ /* 0x000fce0000010000 */
.L_x_6864:
[----:B------:R-:W-:Y:S05]  /*0dc0*/  BSYNC B0 ;  /* 0x0000000000007941 */ /* 0x000fea0003800000 */
.L_x_6863:
[----:B------:R-:W-:Y:S04]  /*0dd0*/  BSSY B0, `(.L_x_6865) ;  /* 0x0000005000007945 */ /* 0x000fe80003800000 */
[----:B------:R-:W-:Y:S05]  /*0de0*/  @!P5 BRA `(.L_x_6866) ;  /* 0x00000000000cd947 */ /* 0x000fea0003800000 */
[----:B-----5:R-:W-:-:S05]  /*0df0*/  SHF.L.U32 R58, R47, 0x10, RZ ;  /* 0x000000102f3a7819 */ /* 0x020fca00000006ff */
[----:B------:R-:W-:-:S04]  /*0e00*/  FMUL.FTZ R58, R58, UR6 ;  /* 0x000000063a3a7c20 */ /* 0x000fc80008410000 */
[----:B------:R-:W-:-:S07]  /*0e10*/  @P0 FADD.FTZ R58, R42, R58 ;  /* 0x0000003a2a3a0221 */ /* 0x000fce0000010000 */
.L_x_6866:
[----:B------:R-:W-:Y:S05]  /*0e20*/  BSYNC B0 ;  /* 0x0000000000007941 */ /* 0x000fea0003800000 */
.L_x_6865:
[----:B------:R-:W-:Y:S04]  /*0e30*/  BSSY B0, `(.L_x_6867) ;  /* 0x0000006000007945 */ /* 0x000fe80003800000 */
[----:B------:R-:W-:Y:S05]  /*0e40*/  @!P5 BRA `(.L_x_6868) ;  /* 0x000000000010d947 */ /* 0x000fea0003800000 */
[----:B-----5:R-:W-:-:S04]  /*0e50*/  PRMT R0, R47, 0x7632, R0 ;  /* 0x000076322f007816 */ /* 0x020fc80000000000 */
[----:B------:R-:W-:-:S05]  /*0e60*/  SHF.L.U32 R0, R0, 0x10, RZ ;  /* 0x0000001000007819 */ /* 0x000fca00000006ff */
[----:B------:R-:W-:-:S04]  /*0e70*/  FMUL.FTZ R59, R0, UR6 ;  /* 0x00000006003b7c20 */ /* 0x000fc80008410000 */
[----:B------:R-:W-:-:S07]  /*0e80*/  @P0 FADD.FTZ R59, R43, R59 ;  /* 0x0000003b2b3b0221 */ /* 0x000fce0000010000 */
.L_x_6868:
[----:B------:R-:W-:Y:S05]  /*0e90*/  BSYNC B0 ;  /* 0x0000000000007941 */ /* 0x000fea0003800000 */
.L_x_6867:
        /* <DEDUP_REMOVED lines=76> */
.L_x_6884:
        /* <DEDUP_REMOVED lines=26> */
[----:B------:R-:W-:Y:S01]  /*1500*/  FMUL.FTZ R50, R0, R55 ;  /* 0x0000003700327220 */ /* 0x000fe20000410000 */
[----:B------:R-:W-:Y:S01]  /*1510*/  LEA.HI R66, R49, R66, RZ, 0x3 ;  /* 0x0000004231427211 */ /* 0x000fe200078f18ff */
[C---:B------:R-:W-:Y:S01]  /*1520*/  FADD.FTZ R53, -R64.reuse, R53 ;  /* 0x0000003540357221 */ /* 0x040fe20000010100 */
[----:B------:R-:W1:Y:S01]  /*1530*/  LDC.64 R48, c[0x0][0x2b8] ;  /* 0x0000ae00ff307b82 */ /* 0x000e620000000a00 */
[----:B------:R-:W-:Y:S01]  /*1540*/  FADD.FTZ R61, -R64, R61 ;  /* 0x0000003d403d7221 */ /* 0x000fe20000010100 */
        /* <DEDUP_REMOVED lines=54> */
.L_x_6871:
[----:B------:R-:W-:Y:S05]  /*18b0*/  BSYNC B0 ;  /* 0x0000000000007941 */ /* 0x000fea0003800000 */
.L_x_6870:
[----:B-1----:R-:W1:Y:S02]  /*18c0*/  LDC.64 R48, c[0x0][0x210] ;  /* 0x00008400ff307b82 */ /* 0x002e640000000a00 */
[----:B-1----:R-:W-:-:S04]  /*18d0*/  LEA R2, R48, R2, 0x2 ;  /* 0x0000000230027211 */ /* 0x002fc800078e10ff */
[----:B------:R-:W-:-:S13]  /*18e0*/  ISETP.GE.AND P0, PT, R2, R49, PT ;  /* 0x000000310200720c */ /* 0x000fda0003f06270 */
[----:B------:R-:W-:Y:S05]  /*18f0*/  @!P0 BRA `(.L_x_6872) ;  /* 0xffffffe800608947 */ /* 0x000fea000383ffff */
[----:B------:R-:W-:Y:S05]  /*1900*/  EXIT ;  /* 0x000000000000794d */ /* 0x000fea0003800000 */
.L_x_6869:
        /* <DEDUP_REMOVED lines=8> */
.L_x_6874:
[----:B------:R-:W-:Y:S05]  /*1990*/  BSYNC B0 ;  /* 0x0000000000007941 */ /* 0x000fea0003800000 */
.L_x_6873:
        /* <DEDUP_REMOVED lines=8> */
.L_x_6875:
[----:B------:R-:W-:Y:S01]  /*1a20*/  HFMA2.MMA R67, -RZ, RZ, 0, 2.384185791015625e-07 ;  /* 0x00000004ff437435 */ /* 0x000fe200000001ff */
[----:B------:R-:W-:-:S05]  /*1a30*/  FADD.FTZ R73, R72, R0 ;  /* 0x0000000048497221 */ /* 0x000fca0000010000 */
[----:B------:R-:W-:-:S07]  /*1a40*/  MOV R72, R73 ;  /* 0x0000004900487202 */ /* 0x000fce0000000f00 */
[----:B------:R-:W-:Y:S05]  /*1a50*/  WARPSYNC.COLLECTIVE R65, `(.L_x_6876) ;  /* 0x0000000041087348 */ /* 0x000fea0003c00000 */
[----:B------:R0:W1:Y:S02]  /*1a60*/  SHFL.BFLY P1, R0, R72, R67, R66 ;  /* 0x0c00004348007389 */ /* 0x0000640000020042 */
[----:B01----:R-:W-:Y:S01]  /*1a70*/  ENDCOLLECTIVE ;  /* 0x000000000000791b */ /* 0x003fe20003800000 */
.L_x_6876:
[----:B------:R-:W-:Y:S01]  /*1a80*/  HFMA2.MMA R67, -RZ, RZ, 0, 4.76837158203125e-07 ;  /* 0x00000008ff437435 */ /* 0x000fe200000001ff */
[----:B------:R-:W-:-:S05]  /*1a90*/  FADD.FTZ R74, R73, R0 ;  /* 0x00000000494a7221 */ /* 0x000fca0000010000 */
[----:B------:R-:W-:-:S07]  /*1aa0*/  MOV R72, R74 ;  /* 0x0000004a00487202 */ /* 0x000fce0000000f00 */
[----:B------:R-:W-:Y:S05]  /*1ab0*/  WARPSYNC.COLLECTIVE R65, `(.L_x_6877) ;  /* 0x0000000041087348 */ /* 0x000fea0003c00000 */
[----:B------:R0:W1:Y:S02]  /*1ac0*/  SHFL.BFLY P1, R0, R72, R67, R66 ;  /* 0x0c00004348007389 */ /* 0x0000640000020042 */
[----:B01----:R-:W-:Y:S01]  /*1ad0*/  ENDCOLLECTIVE ;  /* 0x000000000000791b */ /* 0x003fe20003800000 */
.L_x_6877:
[----:B------:R-:W-:Y:S01]  /*1ae0*/  HFMA2.MMA R67, -RZ, RZ, 0, 9.5367431640625e-07 ;  /* 0x00000010ff437435 */ /* 0x000fe200000001ff */
[----:B------:R-:W-:-:S05]  /*1af0*/  FADD.FTZ R75, R74, R0 ;  /* 0x000000004a4b7221 */ /* 0x000fca0000010000 */
[----:B------:R-:W-:-:S07]  /*1b00*/  MOV R72, R75 ;  /* 0x0000004b00487202 */ /* 0x000fce0000000f00 */
[----:B------:R-:W-:Y:S05]  /*1b10*/  WARPSYNC.COLLECTIVE R65, `(.L_x_6878) ;  /* 0x0000000041087348 */ /* 0x000fea0003c00000 */
[----:B------:R0:W1:Y:S02]  /*1b20*/  SHFL.BFLY P1, R0, R72, R67, R66 ;  /* 0x0c00004348007389 */ /* 0x0000640000020042 */
[----:B01----:R-:W-:Y:S01]  /*1b30*/  ENDCOLLECTIVE ;  /* 0x000000000000791b */ /* 0x003fe20003800000 */
.L_x_6878:
        /* <DEDUP_REMOVED lines=39> */
.L_x_6879:
[----:B------:R-:W-:Y:S01]  /*1db0*/  HFMA2.MMA R67, -RZ, RZ, 0, 1.1920928955078125e-07 ;  /* 0x00000002ff437435 */ /* 0x000fe200000001ff */
[----:B------:R-:W-:-:S05]  /*1dc0*/  FADD.FTZ R73, R72, R0 ;  /* 0x0000000048497221 */ /* 0x000fca0000010000 */
[----:B------:R-:W-:-:S07]  /*1dd0*/  MOV R72, R73 ;  /* 0x0000004900487202 */ /* 0x000fce0000000f00 */
[----:B------:R-:W-:Y:S05]  /*1de0*/  WARPSYNC.COLLECTIVE R65, `(.L_x_6880) ;  /* 0x0000000041087348 */ /* 0x000fea0003c00000 */
[----:B------:R0:W1:Y:S02]  /*1df0*/  SHFL.BFLY P1, R0, R72, R67, R66 ;  /* 0x0c00004348007389 */ /* 0x0000640000020042 */
[----:B01----:R-:W-:Y:S01]  /*1e00*/  ENDCOLLECTIVE ;  /* 0x000000000000791b */ /* 0x003fe20003800000 */
.L_x_6880:
[----:B------:R-:W-:Y:S01]  /*1e10*/  HFMA2.MMA R67, -RZ, RZ, 0, 2.384185791015625e-07 ;  /* 0x00000004ff437435 */ /* 0x000fe200000001ff */
[----:B------:R-:W-:-:S05]  /*1e20*/  FADD.FTZ R74, R73, R0 ;  /* 0x00000000494a7221 */ /* 0x000fca0000010000 */
[----:B------:R-:W-:-:S07]  /*1e30*/  MOV R72, R74 ;  /* 0x0000004a00487202 */ /* 0x000fce0000000f00 */
[----:B------:R-:W-:Y:S05]  /*1e40*/  WARPSYNC.COLLECTIVE R65, `(.L_x_6881) ;  /* 0x0000000041087348 */ /* 0x000fea0003c00000 */
[----:B------:R0:W1:Y:S02]  /*1e50*/  SHFL.BFLY P1, R0, R72, R67, R66 ;  /* 0x0c00004348007389 */ /* 0x0000640000020042 */
[----:B01----:R-:W-:Y:S01]  /*1e60*/  ENDCOLLECTIVE ;  /* 0x000000000000791b */ /* 0x003fe20003800000 */
.L_x_6881:
[----:B------:R-:W-:Y:S01]  /*1e70*/  HFMA2.MMA R67, -RZ, RZ, 0, 4.76837158203125e-07 ;  /* 0x00000008ff437435 */ /* 0x000fe200000001ff */
[----:B------:R-:W-:-:S05]  /*1e80*/  FADD.FTZ R75, R74, R0 ;  /* 0x000000004a4b7221 */ /* 0x000fca0000010000 */
[----:B------:R-:W-:-:S07]  /*1e90*/  MOV R72, R75 ;  /* 0x0000004b00487202 */ /* 0x000fce0000000f00 */
[----:B------:R-:W-:Y:S05]  /*1ea0*/  WARPSYNC.COLLECTIVE R65, `(.L_x_6882) ;  /* 0x0000000041087348 */ /* 0x000fea0003c00000 */
[----:B------:R0:W1:Y:S02]  /*1eb0*/  SHFL.BFLY P1, R0, R72, R67, R66 ;  /* 0x0c00004348007389 */ /* 0x0000640000020042 */
[----:B01----:R-:W-:Y:S01]  /*1ec0*/  ENDCOLLECTIVE ;  /* 0x000000000000791b */ /* 0x003fe20003800000 */
.L_x_6882:
[----:B------:R-:W-:Y:S01]  /*1ed0*/  HFMA2.MMA R67, -RZ, RZ, 0, 9.5367431640625e-07 ;  /* 0x00000010ff437435 */ /* 0x000fe200000001ff */
[----:B------:R-:W-:-:S05]  /*1ee0*/  FADD.FTZ R76, R75, R0 ;  /* 0x000000004b4c7221 */ /* 0x000fca0000010000 */
[----:B------:R-:W-:-:S07]  /*1ef0*/  MOV R72, R76 ;  /* 0x0000004c00487202 */ /* 0x000fce0000000f00 */
[----:B------:R-:W-:Y:S05]  /*1f00*/  WARPSYNC.COLLECTIVE R65, `(.L_x_6883) ;  /* 0x0000000041087348 */ /* 0x000fea0003c00000 */
[----:B------:R0:W1:Y:S02]  /*1f10*/  SHFL.BFLY P1, R0, R72, R67, R66 ;  /* 0x0c00004348007389 */ /* 0x0000640000020042 */
[----:B01----:R-:W-:Y:S01]  /*1f20*/  ENDCOLLECTIVE ;  /* 0x000000000000791b */ /* 0x003fe20003800000 */
.L_x_6883:
[----:B------:R-:W-:Y:S05]  /*1f30*/  BRA `(.L_x_6884) ;  /* 0xfffffff400087947 */ /* 0x000fea000383ffff */
.L_x_6885:
        /* <DEDUP_REMOVED lines=12> */
.L_x_16539:


//--------------------- .text._ZN10layer_norm13ln_fwd_kernelINS_13Kernel_traitsIf13__nv_bfloat16fS2_fjLj512ELj1ELj4ELj1ELj16ENS_18Kernel_traits_baseILj512EfS2_fS2_fjLj128EEEEELb0ELb1ELb0ELb0EEEvNS_9FwdParamsE --------------------------
	.section	.text._ZN10layer_norm13ln_fwd_kernelINS_13Kernel_traitsIf13__nv_bfloat16fS2_fjLj512ELj1ELj4ELj1ELj16ENS_18Kernel_traits_baseILj512EfS2_fS2_fjLj128EEEEELb0ELb1ELb0ELb0EEEvNS_9FwdParamsE,"ax",@progbits
	.align	128
        .global         _ZN10layer_norm13ln_fwd_kernelINS_13Kernel_traitsIf13__nv_bfloat16fS2_fjLj512ELj1ELj4ELj1ELj16ENS_18Kernel_traits_baseILj512EfS2_fS2_fjLj128EEEEELb0ELb1ELb0ELb0EEEvNS_9FwdParamsE
        .type           _ZN10layer_norm13ln_fwd_kernelINS_13Kernel_traitsIf13__nv_bfloat16fS2_fjLj512ELj1ELj4ELj1ELj16ENS_18Kernel_traits_baseILj512EfS2_fS2_fjLj128EEEEELb0ELb1ELb0ELb0EEEvNS_9FwdParamsE,@function
        .size           _ZN10layer_norm13ln_fwd_kernelINS_13Kernel_traitsIf13__nv_bfloat16fS2_fjLj512ELj1ELj4ELj1ELj16ENS_18Kernel_traits_baseILj512EfS2_fS2_fjLj128EEEEELb0ELb1ELb0ELb0EEEvNS_9FwdParamsE,(.L_x_16540 - _ZN10layer_norm13ln_fwd_kernelINS_13Kernel_traitsIf13__nv_bfloat16fS2_fjLj512ELj1ELj4ELj1ELj16ENS_18Kernel_traits_baseILj512EfS2_fS2_fjLj128EEEEELb0ELb1ELb0ELb0EEEvNS_9FwdParamsE)
        .other          _ZN10layer_norm13ln_fwd_kernelINS_13Kernel_traitsIf13__nv_bfloat16fS2_fjLj512ELj1ELj4ELj1ELj16ENS_18Kernel_traits_baseILj512EfS2_fS2_fjLj128EEEEELb0ELb1ELb0ELb0EEEvNS_9FwdParamsE,@"STO_CUDA_ENTRY STV_DEFAULT"
_ZN10layer_norm13ln_fwd_kernelINS_13Kernel_traitsIf13__nv_bfloat16fS2_fjLj512ELj1ELj4ELj1ELj16ENS_18Kernel_traits_baseILj512EfS2_fS2_fjLj128EEEEELb0ELb1ELb0ELb0EEEvNS_9FwdParamsE:
.text._ZN10layer_norm13ln_fwd_kernelINS_13Kernel_traitsIf13__nv_bfloat16fS2_fjLj512ELj1ELj4ELj1ELj16ENS_18Kernel_traits_baseILj512EfS2_fS2_fjLj128EEEEELb0ELb1ELb0ELb0EEEvNS_9FwdParamsE:
        /* <DEDUP_REMOVED lines=37> */
.L_x_6887:
[----:B------:R-:W-:Y:S05]  /*0250*/  BSYNC B0 ;  /* 0x0000000000007941 */ /* 0x000fea0003800000 */
.L_x_6886:
[----:B------:R-:W-:Y:S04]  /*0260*/  BSSY B0, `(.L_x_6888) ;  /* 0x0000016000007945 */ /* 0x000fe80003800000 */
[----:B------:R-:W-:Y:S05]  /*0270*/  @!P3 BRA `(.L_x_6889) ;  /* 0x000000000050b947 */ /* 0x000fea0003800000 */
[----:B------:R-:W-:Y:S01]  /*0280*/  ULDC.64 UR6, c[0x0][0x2c8] ;  /* 0x0000b20000067ab9 */ /* 0x000fe20000000a00 */
[----:B------:R-:W1:Y:S01]  /*0290*/  LDC.64 R52, c[0x0][0x260] ;  /* 0x00009800ff347b82 */ /* 0x000e620000000a00 */
[----:B------:R-:W-:Y:S01]  /*02a0*/  ISETP.NE.U32.AND P0, PT, RZ, UR6, PT ;  /* 0x00000006ff007c0c */ /* 0x000fe2000bf05070 */
[----:B------:R-:W-:Y:S01]  /*02b0*/  ULDC.64 UR8, c[0x0][0x278] ;  /* 0x00009e0000087ab9 */ /* 0x000fe20000000a00 */
[----:B0-----:R-:W-:Y:S02]  /*02c0*/  CS2R R30, SRZ ;  /* 0x00000000001e7805 */ /* 0x001fe4000001ff00 */
[----:B------:R-:W-:Y:S02]  /*02d0*/  CS2R R28, SRZ ;  /* 0x00000000001c7805 */ /* 0x000fe4000001ff00 */
[----:B------:R-:W-:Y:S02]  /*02e0*/  ISETP.NE.AND.EX P0, PT, RZ, UR7, PT, P0 ;  /* 0x00000007ff007c0c */ /* 0x000fe4000bf05300 */
[----:B------:R-:W-:-:S02]  /*02f0*/  CS2R R34, SRZ ;  /* 0x0000000000227805 */ /* 0x000fc4000001ff00 */
[----:B------:R-:W-:-:S09]  /*0300*/  CS2R R32, SRZ ;  /* 0x0000000000207805 */ /* 0x000fd2000001ff00 */
[----:B------:R-:W-:-:S04]  /*0310*/  @P0 LEA R54, P1, R37, UR6, 0x5 ;  /* 0x0000000625360c11 */ /* 0x000fc8000f8228ff */
[C---:B------:R-:W-:Y:S02]  /*0320*/  @P0 LEA.HI.X R55, R37.reuse, UR7, RZ, 0x5, P1 ;  /* 0x0000000725370c11 */ /* 0x040fe400088f2cff */
[C---:B------:R-:W-:Y:S01]  /*0330*/  LEA R56, P1, R37.reuse, UR8, 0x5 ;  /* 0x0000000825387c11 */ /* 0x040fe2000f8228ff */
[C---:B-1----:R-:W-:Y:S02]  /*0340*/  IMAD.WIDE.U32 R52, R37.reuse, 0x20, R52 ;  /* 0x0000002025347825 */ /* 0x042fe400078e0034 */
[----:B------:R1:W5:Y:S01]  /*0350*/  @P0 LDG.E.128 R28, desc[UR4][R54.64] ;  /* 0x00000004361c0981 */ /* 0x000362000c1e1d00 */
[----:B------:R-:W-:-:S03]  /*0360*/  LEA.HI.X R57, R37, UR9, RZ, 0x5, P1 ;  /* 0x0000000925397c11 */ /* 0x000fc600088f2cff */
[----:B------:R1:W5:Y:S04]  /*0370*/  @P0 LDG.E.128 R32, desc[UR4][R54.64+0x10] ;  /* 0x0000100436200981 */ /* 0x000368000c1e1d00 */
[----:B------:R1:W5:Y:S04]  /*0380*/  LDG.E.128 R36, desc[UR4][R52.64] ;  /* 0x0000000434247981 */ /* 0x000368000c1e1d00 */
[----:B------:R1:W5:Y:S04]  /*0390*/  LDG.E.128 R40, desc[UR4][R52.64+0x10] ;  /* 0x0000100434287981 */ /* 0x000368000c1e1d00 */
[----:B------:R1:W5:Y:S04]  /*03a0*/  LDG.E.128 R44, desc[UR4][R56.64] ;  /* 0x00000004382c7981 */ /* 0x000368000c1e1d00 */
[----:B------:R1:W5:Y:S02]  /*03b0*/  LDG.E.128 R48, desc[UR4][R56.64+0x10] ;  /* 0x0000100438307981 */ /* 0x000364000c1e1d00 */
.L_x_6889:
[----:B------:R-:W-:Y:S05]  /*03c0*/  BSYNC B0 ;  /* 0x0000000000007941 */ /* 0x000fea0003800000 */
.L_x_6888:
        /* <DEDUP_REMOVED lines=12> */
.L_x_6899:
[----:B------:R-:W2:Y:S02]  /*0490*/  @P0 LDC.64 R78, c[0x0][0x270] ;  /* 0x00009c00ff4e0b82 */ /* 0x000ea40000000a00 */
        /* <DEDUP_REMOVED lines=16> */
[----:B--2---:R-:W-:-:S06]  /*05a0*/  IMAD.WIDE.U32 R60, R80, 0x10, R60 ;  /* 0x00000010503c7825 */ /* 0x004fcc00078e003c */
[----:B------:R-:W2:Y:S06]  /*05b0*/  LDG.E.128 R60, desc[UR4][R60.64] ;  /* 0x000000043c3c7981 */ /* 0x000eac000c1e1d00 */
[----:B------:R-:W-:-:S04]  /*05c0*/  @P1 LEA R64, P5, R80, UR6, 0x5 ;  /* 0x0000000650401c11 */ /* 0x000fc8000f8a28ff */
[----:B------:R-:W-:-:S05]  /*05d0*/  @P1 LEA.HI.X R65, R80, UR7, RZ, 0x5, P5 ;  /* 0x0000000750411c11 */ /* 0x000fca000a8f2cff */
[----:B-1----:R-:W3:Y:S04]  /*05e0*/  @P1 LDG.E.128 R52, desc[UR4][R64.64] ;  /* 0x0000000440341981 */ /* 0x002ee8000c1e1d00 */
[----:B------:R1:W4:Y:S01]  /*05f0*/  @P1 LDG.E.128 R56, desc[UR4][R64.64+0x10] ;  /* 0x0000100440381981 */ /* 0x000322000c1e1d00 */
[----:B------:R-:W-:Y:S02]  /*0600*/  ISETP.NE.U32.AND P1, PT, RZ, UR6, PT ;  /* 0x00000006ff007c0c */ /* 0x000fe4000bf25070 */
[C---:B------:R-:W-:Y:S02]  /*0610*/  LEA R78, P5, R80.reuse, UR8, 0x5 ;  /* 0x00000008504e7c11 */ /* 0x040fe4000f8a28ff */
[----:B------:R-:W-:Y:S02]  /*0620*/  ISETP.NE.AND.EX P1, PT, RZ, UR7, PT, P1 ;  /* 0x00000007ff007c0c */ /* 0x000fe4000bf25310 */
[----:B------:R-:W-:-:S02]  /*0630*/  LEA.HI.X R79, R80, UR9, RZ, 0x5, P5 ;  /* 0x00000009504f7c11 */ /* 0x000fc4000a8f2cff */
[C---:B--2---:R-:W-:Y:S02]  /*0640*/  PRMT R66, R60.reuse, 0x7632, R66 ;  /* 0x000076323c427816 */ /* 0x044fe40000000042 */
[----:B------:R-:W-:Y:S02]  /*0650*/  SHF.L.U32 R67, R60, 0x10, RZ ;  /* 0x000000103c437819 */ /* 0x000fe400000006ff */
[C---:B------:R-:W-:Y:S02]  /*0660*/  PRMT R60, R62.reuse, 0x7632, R60 ;  /* 0x000076323e3c7816 */ /* 0x040fe4000000003c */
[----:B------:R-:W-:Y:S01]  /*0670*/  SHF.L.U32 R83, R62, 0x10, RZ ;  /* 0x000000103e537819 */ /* 0x000fe200000006ff */
[-C--:B------:R-:W-:Y:S01]  /*0680*/  FMUL.FTZ R67, R67, R76.reuse ;  /* 0x0000004c43437220 */ /* 0x080fe20000410000 */
[----:B------:R-:W-:Y:S02]  /*0690*/  PRMT R77, R61, 0x7632, R77 ;  /* 0x000076323d4d7816 */ /* 0x000fe4000000004d */
[----:B------:R-:W-:Y:S01]  /*06a0*/  PRMT R62, R63, 0x7632, R62 ;  /* 0x000076323f3e7816 */ /* 0x000fe2000000003e */
[----:B------:R-:W-:Y:S01]  /*06b0*/  FMUL.FTZ R83, R83, R76 ;  /* 0x0000004c53537220 */ /* 0x000fe20000410000 */
[----:B------:R-:W-:-:S02]  /*06c0*/  SHF.L.U32 R81, R61, 0x10, RZ ;  /* 0x000000103d517819 */ /* 0x000fc400000006ff */
[----:B------:R-:W-:Y:S01]  /*06d0*/  SHF.L.U32 R85, R63, 0x10, RZ ;  /* 0x000000103f557819 */ /* 0x000fe200000006ff */
[----:B-1---5:R-:W-:Y:S01]  /*06e0*/  FMUL.FTZ R64, R24, R83 ;  /* 0x0000005318407220 */ /* 0x022fe20000410000 */
        /* <DEDUP_REMOVED lines=28> */
.L_x_6891:
[----:B------:R-:W-:Y:S05]  /*08b0*/  BSYNC B0 ;  /* 0x0000000000007941 */ /* 0x000fea0003800000 */
.L_x_6890:
        /* <DEDUP_REMOVED lines=11> */
[----:B------:R-:W-:Y:S02]  /*0970*/  ISETP.NE.U32.AND P1, PT, RZ, UR6, PT ;  /* 0x00000006ff007c0c */ /* 0x000fe4000bf25070 */
[----:B--2---:R-:W-:Y:S02]  /*0980*/  LEA R78, P5, R77, UR8, 0x5 ;  /* 0x000000084d4e7c11 */ /* 0x004fe4000f8a28ff */
[----:B------:R-:W-:Y:S02]  /*0990*/  ISETP.NE.AND.EX P1, PT, RZ, UR7, PT, P1 ;  /* 0x00000007ff007c0c */ /* 0x000fe4000bf25310 */
[----:B---3--:R-:W-:-:S02]  /*09a0*/  PRMT R74, R68, 0x7632, R74 ;  /* 0x00007632444a7816 */ /* 0x008fc4000000004a */
[----:B------:R-:W-:Y:S02]  /*09b0*/  SHF.L.U32 R75, R68, 0x10, RZ ;  /* 0x00000010444b7819 */ /* 0x000fe400000006ff */
[----:B------:R-:W-:Y:S02]  /*09c0*/  PRMT R79, R69, 0x7632, R79 ;  /* 0x00007632454f7816 */ /* 0x000fe4000000004f */
[C---:B------:R-:W-:Y:S01]  /*09d0*/  PRMT R68, R70.reuse, 0x7632, R68 ;  /* 0x0000763246447816 */ /* 0x040fe20000000044 */
[-C--:B------:R-:W-:Y:S01]  /*09e0*/  FMUL.FTZ R75, R75, R76.reuse ;  /* 0x0000004c4b4b7220 */ /* 0x080fe20000410000 */
[----:B------:R-:W-:Y:S02]  /*09f0*/  SHF.L.U32 R83, R70, 0x10, RZ ;  /* 0x0000001046537819 */ /* 0x000fe400000006ff */
[----:B------:R-:W-:Y:S02]  /*0a00*/  PRMT R70, R71, 0x7632, R70 ;  /* 0x0000763247467816 */ /* 0x000fe40000000046 */
[----:B------:R-:W-:Y:S01]  /*0a10*/  SHF.L.U32 R81, R69, 0x10, RZ ;  /* 0x0000001045517819 */ /* 0x000fe200000006ff */
[----:B------:R-:W-:Y:S01]  /*0a20*/  FMUL.FTZ R83, R83, R76 ;  /* 0x0000004c53537220 */ /* 0x000fe20000410000 */
[----:B------:R-:W-:-:S02]  /*0a30*/  SHF.L.U32 R85, R71, 0x10, RZ ;  /* 0x0000001047557819 */ /* 0x000fc400000006ff */
[----:B------:R-:W-:Y:S01]  /*0a40*/  SHF.L.U32 R69, R74, 0x10, RZ ;  /* 0x000000104a457819 */ /* 0x000fe200000006ff */
[-C--:B------:R-:W-:Y:S01]  /*0a50*/  FMUL.FTZ R81, R81, R76.reuse ;  /* 0x0000004c51517220 */ /* 0x080fe20000410000 */
[----:B------:R-:W-:Y:S01]  /*0a60*/  SHF.L.U32 R79, R79, 0x10, RZ ;  /* 0x000000104f4f7819 */ /* 0x000fe200000006ff */
[-C--:B------:R-:W-:Y:S01]  /*0a70*/  FMUL.FTZ R85, R85, R76.reuse ;  /* 0x0000004c55557220 */ /* 0x080fe20000410000 */
[----:B------:R-:W-:Y:S01]  /*0a80*/  SHF.L.U32 R71, R68, 0x10, RZ ;  /* 0x0000001044477819 */ /* 0x000fe200000006ff */
[-C--:B------:R-:W-:Y:S01]  /*0a90*/  FMUL.FTZ R82, R69, R76.reuse ;  /* 0x0000004c45527220 */ /* 0x080fe20000410000 */
[----:B-1----:R-:W-:Y:S01]  /*0aa0*/  SHF.L.U32 R73, R70, 0x10, RZ ;  /* 0x0000001046497819 */ /* 0x002fe200000006ff */
[-C--:B------:R-:W-:Y:S01]  /*0ab0*/  FMUL.FTZ R84, R79, R76.reuse ;  /* 0x0000004c4f547220 */ /* 0x080fe20000410000 */
[----:B-----5:R-:W-:Y:S01]  /*0ac0*/  FMUL.FTZ R68, R44, R75 ;  /* 0x0000004b2c447220 */ /* 0x020fe20000410000 */
        /* <DEDUP_REMOVED lines=11> */
[----:B------:R-:W-:Y:S01]  /*0b80*/  @P1 FADD.FTZ R70, R54, R70 ;  /* 0x0000004636461221 */ /* 0x000fe20000010000 */
[----:B------:R-:W-:Y:S01]  /*0b90*/  @P1 FADD.FTZ R72, R56, R72 ;  /* 0x0000004838481221 */ /* 0x000fe20000010000 */
[----:B------:R-:W-:Y:S01]  /*0ba0*/  @P1 FADD.FTZ R74, R58, R74 ;  /* 0x0000004a3a4a1221 */ /* 0x000fe20000010000 */
[----:B------:R-:W-:Y:S01]  /*0bb0*/  @P1 FADD.FTZ R69, R53, R69 ;  /* 0x0000004535451221 */ /* 0x000fe20000010000 */
[----:B------:R-:W-:Y:S01]  /*0bc0*/  @P1 FADD.FTZ R71, R55, R71 ;  /* 0x0000004737471221 */ /* 0x000fe20000010000 */
[----:B------:R-:W-:Y:S01]  /*0bd0*/  @P1 FADD.FTZ R73, R57, R73 ;  /* 0x0000004939491221 */ /* 0x000fe20000010000 */
[----:B------:R-:W-:-:S03]  /*0be0*/  @P1 FADD.FTZ R75, R59, R75 ;  /* 0x0000004b3b4b1221 */ /* 0x000fc60000010000 */
[----:B------:R3:W-:Y:S04]  /*0bf0*/  STG.E.128 desc[UR4][R78.64], R68 ;  /* 0x000000444e007986 */ /* 0x0007e8000c101d04 */
[----:B------:R3:W-:Y:S02]  /*0c00*/  STG.E.128 desc[UR4][R78.64+0x10], R72 ;  /* 0x000010484e007986 */ /* 0x0007e4000c101d04 */
.L_x_6893:
[----:B------:R-:W-:Y:S05]  /*0c10*/  BSYNC B0 ;  /* 0x0000000000007941 */ /* 0x000fea0003800000 */
.L_x_6892:
        /* <DEDUP_REMOVED lines=11> */
[----:B--23--:R-:W-:-:S05]  /*0cd0*/  FSEL R79, R76, RZ, P2 ;  /* 0x000000ff4c4f7208 */ /* 0x00cfca0001000000 */
        /* <DEDUP_REMOVED lines=19> */
[----:B---3--:R-:W-:-:S04]  /*0e10*/  FADD.FTZ R0, R83, R0 ;  /* 0x0000000053007221 */ /* 0x008fc80000010000 */
[----:B--2---:R-:W-:-:S04]  /*0e20*/  FMUL.FTZ R76, R0, R77 ;  /* 0x0000004d004c7220 */ /* 0x004fc80000410000 */
        /* <DEDUP_REMOVED lines=42> */
.L_x_6911:
[----:B------:R-:W-:Y:S01]  /*10d0*/  FMUL.FTZ R0, R76, R76 ;  /* 0x0000004c4c007220 */ /* 0x000fe20000410000 */
[----:B---3--:R-:W-:Y:S01]  /*10e0*/  FADD.FTZ R84, R82, R83 ;  /* 0x0000005352547221 */ /* 0x008fe20000010000 */
[----:B------:R-:W3:Y:S01]  /*10f0*/  @!P5 LDC.64 R78, c[0x0][0x258] ;  /* 0x00009600ff4edb82 */ /* 0x000ee20000000a00 */
[----:B------:R-:W-:Y:S01]  /*1100*/  BSSY B0, `(.L_x_6895) ;  /* 0x000002c000007945 */ /* 0x000fe20003800000 */
[----:B------:R-:W-:Y:S01]  /*1110*/  FSEL R81, R76, RZ, !P4 ;  /* 0x000000ff4c517208 */ /* 0x000fe20006000000 */
[----:B------:R-:W-:Y:S01]  /*1120*/  FFMA.FTZ R77, R84, R77, UR10 ;  /* 0x0000000a544d7e23 */ /* 0x000fe2000801004d */
[----:B------:R-:W-:-:S04]  /*1130*/  FSEL R0, R0, RZ, P4 ;  /* 0x000000ff00007208 */ /* 0x000fc80002000000 */
[----:B--2---:R-:W2:Y:S01]  /*1140*/  @!P5 LDC.64 R82, c[0x0][0x250] ;  /* 0x00009400ff52db82 */ /* 0x004ea20000000a00 */
[----:B------:R-:W-:-:S06]  /*1150*/  FADD.FTZ R0, R77, R0 ;  /* 0x000000004d007221 */ /* 0x000fcc0000010000 */
[----:B------:R-:W4:Y:S01]  /*1160*/  MUFU.RSQ R0, R0 ;  /* 0x0000000000007308 */ /* 0x000f220000001400 */
[----:B---3--:R-:W-:-:S04]  /*1170*/  @!P5 IMAD.WIDE R78, R3, 0x4, R78 ;  /* 0x00000004034ed825 */ /* 0x008fc800078e024e */
[----:B--2---:R-:W-:-:S05]  /*1180*/  @!P5 IMAD.WIDE R82, R3, 0x4, R82 ;  /* 0x000000040352d825 */ /* 0x004fca00078e0252 */
[----:B------:R2:W-:Y:S04]  /*1190*/  @!P5 STG.E desc[UR4][R82.64], R76 ;  /* 0x0000004c5200d986 */ /* 0x0005e8000c101904 */
[----:B----4-:R2:W-:Y:S01]  /*11a0*/  @!P5 STG.E desc[UR4][R78.64], R0 ;  /* 0x000000004e00d986 */ /* 0x0105e2000c101904 */
[----:B------:R-:W-:Y:S05]  /*11b0*/  @!P2 BRA `(.L_x_6896) ;  /* 0x000000000080a947 */ /* 0x000fea0003800000 */
[--C-:B------:R-:W-:Y:S01]  /*11c0*/  FADD.FTZ R77, R60, -R81.reuse ;  /* 0x800000513c4d7221 */ /* 0x100fe20000010000 */
[--C-:B--2---:R-:W-:Y:S01]  /*11d0*/  FADD.FTZ R79, R61, -R81.reuse ;  /* 0x800000513d4f7221 */ /* 0x104fe20000010000 */
[----:B------:R-:W2:Y:S01]  /*11e0*/  LDC.64 R82, c[0x0][0x2b8] ;  /* 0x0000ae00ff527b82 */ /* 0x000ea20000000a00 */
[--C-:B------:R-:W-:Y:S01]  /*11f0*/  FADD.FTZ R85, R63, -R81.reuse ;  /* 0x800000513f557221 */ /* 0x100fe20000010000 */
[C---:B------:R-:W-:Y:S01]  /*1200*/  FMUL.FTZ R77, R0.reuse, R77 ;  /* 0x0000004d004d7220 */ /* 0x040fe20000410000 */
[----:B------:R-:W-:Y:S01]  /*1210*/  FMUL.FTZ R78, R0, R79 ;  /* 0x0000004f004e7220 */ /* 0x000fe20000410000 */
[--C-:B------:R-:W-:Y:S01]  /*1220*/  FADD.FTZ R79, R62, -R81.reuse ;  /* 0x800000513e4f7221 */ /* 0x100fe20000010000 */
[----:B------:R-:W-:Y:S01]  /*1230*/  FADD.FTZ R87, R66, -R81 ;  /* 0x8000005142577221 */ /* 0x000fe20000010000 */
[----:B-----5:R-:W-:Y:S01]  /*1240*/  FFMA.FTZ R76, R12, R77, R4 ;  /* 0x0000004d0c4c7223 */ /* 0x020fe20000010004 */
[----:B------:R-:W-:Y:S01]  /*1250*/  FFMA.FTZ R77, R13, R78, R5 ;  /* 0x0000004e0d4d7223 */ /* 0x000fe20000010005 */
[C---:B------:R-:W-:Y:S01]  /*1260*/  FMUL.FTZ R78, R0.reuse, R85 ;  /* 0x00000055004e7220 */ /* 0x040fe20000410000 */
[--C-:B------:R-:W-:Y:S01]  /*1270*/  FADD.FTZ R89, R67, -R81.reuse ;  /* 0x8000005143597221 */ /* 0x100fe20000010000 */
[C---:B------:R-:W-:Y:S01]  /*1280*/  FMUL.FTZ R79, R0.reuse, R79 ;  /* 0x0000004f004f7220 */ /* 0x040fe20000410000 */
[----:B------:R-:W-:Y:S01]  /*1290*/  FMUL.FTZ R87, R0, R87 ;  /* 0x0000005700577220 */ /* 0x000fe20000410000 */
[----:B------:R-:W-:Y:S01]  /*12a0*/  F2FP.BF16.F32.PACK_AB R76, R77, R76 ;  /* 0x0000004c4d4c723e */ /* 0x000fe200000010ff */
[----:B------:R-:W-:Y:S01]  /*12b0*/  FADD.FTZ R77, R64, -R81 ;  /* 0x80000051404d7221 */ /* 0x000fe20000010000 */
[----:B------:R-:W-:Y:S01]  /*12c0*/  FMUL.FTZ R86, R0, R89 ;  /* 0x0000005900567220 */ /* 0x000fe20000410000 */
[----:B------:R-:W-:-:S02]  /*12d0*/  FFMA.FTZ R78, R15, R78, R7 ;  /* 0x0000004e0f4e7223 */ /* 0x000fc40000010007 */
[----:B------:R-:W-:Y:S01]  /*12e0*/  FMUL.FTZ R85, R0, R77 ;  /* 0x0000004d00557220 */ /* 0x000fe20000410000 */
[----:B------:R-:W-:Y:S01]  /*12f0*/  FADD.FTZ R77, R65, -R81 ;  /* 0x80000051414d7221 */ /* 0x000fe20000010000 */
[----:B------:R-:W-:Y:S02]  /*1300*/  FFMA.FTZ R86, R19, R86, R11 ;  /* 0x0000005613567223 */ /* 0x000fe4000001000b */
[----:B------:R-:W-:Y:S01]  /*1310*/  FFMA.FTZ R85, R16, R85, R8 ;  /* 0x0000005510557223 */ /* 0x000fe20000010008 */
[----:B------:R-:W-:Y:S01]  /*1320*/  FMUL.FTZ R84, R0, R77 ;  /* 0x0000004d00547220 */ /* 0x000fe20000410000 */
[----:B------:R-:W-:Y:S01]  /*1330*/  FFMA.FTZ R77, R14, R79, R6 ;  /* 0x0000004f0e4d7223 */ /* 0x000fe20000010006 */
[----:B------:R-:W-:Y:S01]  /*1340*/  FFMA.FTZ R79, R18, R87, R10 ;  /* 0x00000057124f7223 */ /* 0x000fe2000001000a */
[----:B--2---:R-:W-:-:S04]  /*1350*/  IMAD.WIDE.U32 R82, R80, 0x10, R82 ;  /* 0x0000001050527825 */ /* 0x004fc800078e0052 */
[----:B------:R-:W-:Y:S01]  /*1360*/  FFMA.FTZ R84, R17, R84, R9 ;  /* 0x0000005411547223 */ /* 0x000fe20000010009 */
[----:B------:R-:W-:Y:S02]  /*1370*/  IADD3 R80, R80, 0x20, RZ ;  /* 0x0000002050507810 */ /* 0x000fe40007ffe0ff */
[----:B------:R-:W-:Y:S02]  /*1380*/  F2FP.BF16.F32.PACK_AB R77, R78, R77 ;  /* 0x0000004d4e4d723e */ /* 0x000fe400000010ff */
[----:B------:R-:W-:Y:S02]  /*1390*/  F2FP.BF16.F32.PACK_AB R78, R84, R85 ;  /* 0x00000055544e723e */ /* 0x000fe400000010ff */
[----:B------:R-:W-:-:S05]  /*13a0*/  F2FP.BF16.F32.PACK_AB R79, R86, R79 ;  /* 0x0000004f564f723e */ /* 0x000fca00000010ff */
[----:B------:R3:W-:Y:S02]  /*13b0*/  STG.E.128 desc[UR4][R82.64], R76 ;  /* 0x0000004c52007986 */ /* 0x0007e4000c101d04 */
.L_x_6896:
[----:B------:R-:W-:Y:S05]  /*13c0*/  BSYNC B0 ;  /* 0x0000000000007941 */ /* 0x000fea0003800000 */
.L_x_6895:
[----:B------:R-:W-:Y:S04]  /*13d0*/  BSSY B0, `(.L_x_6897) ;  /* 0x0000021000007945 */ /* 0x000fe80003800000 */
[----:B------:R-:W-:Y:S05]  /*13e0*/  @!P3 BRA `(.L_x_6898) ;  /* 0x00000000007cb947 */ /* 0x000fea0003800000 */
[----:B--23--:R-:W2:Y:S01]  /*13f0*/  LDC.64 R76, c[0x0][0x2b8] ;  /* 0x0000ae00ff4c7b82 */ /* 0x00cea20000000a00 */
        /* <DEDUP_REMOVED lines=10> */
[----:B-----5:R-:W-:Y:S01]  /*14a0*/  FFMA.FTZ R84, R43, R82, R35 ;  /* 0x000000522b547223 */ /* 0x020fe20000010023 */
        /* <DEDUP_REMOVED lines=14> */
[----:B--2---:R-:W-:-:S02]  /*1590*/  IMAD.WIDE.U32 R80, R80, 0x10, R76 ;  /* 0x0000001050507825 */ /* 0x004fc400078e004c */
[----:B------:R-:W-:Y:S02]  /*15a0*/  F2FP.BF16.F32.PACK_AB R78, R84, R85 ;  /* 0x00000055544e723e */ /* 0x000fe400000010ff */
[----:B------:R-:W-:Y:S02]  /*15b0*/  F2FP.BF16.F32.PACK_AB R77, R82, R89 ;  /* 0x00000059524d723e */ /* 0x000fe400000010ff */
[----:B------:R-:W-:-:S05]  /*15c0*/  F2FP.BF16.F32.PACK_AB R76, R0, R83 ;  /* 0x00000053004c723e */ /* 0x000fca00000010ff */
[----:B------:R4:W-:Y:S02]  /*15d0*/  STG.E.128 desc[UR4][R80.64], R76 ;  /* 0x0000004c50007986 */ /* 0x0009e4000c101d04 */
.L_x_6898:
[----:B------:R-:W-:Y:S05]  /*15e0*/  BSYNC B0 ;  /* 0x0000000000007941 */ /* 0x000fea0003800000 */
.L_x_6897:
[----:B--234-:R-:W2:Y:S02]  /*15f0*/  LDC.64 R76, c[0x0][0x210] ;  /* 0x00008400ff4c7b82 */ /* 0x01cea40000000a00 */
[----:B--2---:R-:W-:-:S04]  /*1600*/  LEA R3, R76, R3, 0x2 ;  /* 0x000000034c037211 */ /* 0x004fc800078e10ff */
[----:B------:R-:W-:-:S13]  /*1610*/  ISETP.GE.AND P1, PT, R3, R77, PT ;  /* 0x0000004d0300720c */ /* 0x000fda0003f26270 */
[----:B------:R-:W-:Y:S05]  /*1620*/  @!P1 BRA `(.L_x_6899) ;  /* 0xffffffec00989947 */ /* 0x000fea000383ffff */
[----:B------:R-:W-:Y:S05]  /*1630*/  EXIT ;  /* 0x000000000000794d */ /* 0x000fea0003800000 */
.L_x_6894:
        /* <DEDUP_REMOVED lines=8> */
.L_x_6901:
[----:B------:R-:W-:Y:S05]  /*16c0*/  BSYNC B0 ;  /* 0x0000000000007941 */ /* 0x000fea0003800000 */
.L_x_6900:
        /* <DEDUP_REMOVED lines=9> */
.L_x_6902:
[----:B------:R-:W-:Y:S01]  /*1760*/  HFMA2.MMA R86, -RZ, RZ, 0, 2.384185791015625e-07 ;  /* 0x00000004ff567435 */ /* 0x000fe200000001ff */
[----:B------:R-:W-:-:S05]  /*1770*/  MOV R77, R85 ;  /* 0x00000055004d7202 */ /* 0x000fca0000000f00 */
[----:B------:R-:W-:-:S05]  /*1780*/  FADD.FTZ R81, R78, R77 ;  /* 0x0000004d4e517221 */ /* 0x000fca0000010000 */
[----:B------:R-:W-:-:S07]  /*1790*/  MOV R87, R81 ;  /* 0x0000005100577202 */ /* 0x000fce0000000f00 */
[----:B------:R-:W-:Y:S05]  /*17a0*/  WARPSYNC.COLLECTIVE R84, `(.L_x_6903) ;  /* 0x0000000054087348 */ /* 0x000fea0003c00000 */
[----:B------:R0:W1:Y:S02]  /*17b0*/  SHFL.BFLY P6, R85, R87, R86, R89 ;  /* 0x0c00005657557389 */ /* 0x00006400000c0059 */
[----:B01----:R-:W-:Y:S01]  /*17c0*/  ENDCOLLECTIVE ;  /* 0x000000000000791b */ /* 0x003fe20003800000 */
.L_x_6903:
[----:B------:R-:W-:Y:S01]  /*17d0*/  HFMA2.MMA R86, -RZ, RZ, 0, 4.76837158203125e-07 ;  /* 0x00000008ff567435 */ /* 0x000fe200000001ff */
[----:B------:R-:W-:-:S05]  /*17e0*/  MOV R0, R85 ;  /* 0x0000005500007202 */ /* 0x000fca0000000f00 */
[----:B------:R-:W-:-:S05]  /*17f0*/  FADD.FTZ R82, R81, R0 ;  /* 0x0000000051527221 */ /* 0x000fca0000010000 */
[----:B------:R-:W-:-:S07]  /*1800*/  MOV R87, R82 ;  /* 0x0000005200577202 */ /* 0x000fce0000000f00 */
[----:B------:R-:W-:Y:S05]  /*1810*/  WARPSYNC.COLLECTIVE R84, `(.L_x_6904) ;  /* 0x0000000054087348 */ /* 0x000fea0003c00000 */
[----:B------:R0:W1:Y:S02]  /*1820*/  SHFL.BFLY P6, R85, R87, R86, R89 ;  /* 0x0c00005657557389 */ /* 0x00006400000c0059 */
[----:B01----:R-:W-:Y:S01]  /*1830*/  ENDCOLLECTIVE ;  /* 0x000000000000791b */ /* 0x003fe20003800000 */
.L_x_6904:
        /* <DEDUP_REMOVED lines=8> */
.L_x_6905:
        /* <DEDUP_REMOVED lines=41> */
.L_x_6906:
[----:B------:R-:W-:Y:S01]  /*1b50*/  HFMA2.MMA R86, -RZ, RZ, 0, 1.1920928955078125e-07 ;  /* 0x00000002ff567435 */ /* 0x000fe200000001ff */
[----:B------:R-:W-:-:S05]  /*1b60*/  MOV R79, R85 ;  /* 0x00000055004f7202 */ /* 0x000fca0000000f00 */
[----:B------:R-:W-:-:S05]  /*1b70*/  FADD.FTZ R79, R0, R79 ;  /* 0x0000004f004f7221 */ /* 0x000fca0000010000 */
[----:B------:R-:W-:-:S07]  /*1b80*/  MOV R87, R79 ;  /* 0x0000004f00577202 */ /* 0x000fce0000000f00 */
[----:B------:R-:W-:Y:S05]  /*1b90*/  WARPSYNC.COLLECTIVE R84, `(.L_x_6907) ;  /* 0x0000000054087348 */ /* 0x000fea0003c00000 */
[----:B------:R0:W1:Y:S02]  /*1ba0*/  SHFL.BFLY P6, R85, R87, R86, R89 ;  /* 0x0c00005657557389 */ /* 0x00006400000c0059 */
[----:B01----:R-:W-:Y:S01]  /*1bb0*/  ENDCOLLECTIVE ;  /* 0x000000000000791b */ /* 0x003fe20003800000 */
.L_x_6907:
[----:B------:R-:W-:Y:S01]  /*1bc0*/  HFMA2.MMA R86, -RZ, RZ, 0, 2.384185791015625e-07 ;  /* 0x00000004ff567435 */ /* 0x000fe200000001ff */
[----:B------:R-:W-:-:S05]  /*1bd0*/  MOV R78, R85 ;  /* 0x00000055004e7202 */ /* 0x000fca0000000f00 */
[----:B------:R-:W-:-:S05]  /*1be0*/  FADD.FTZ R78, R79, R78 ;  /* 0x0000004e4f4e7221 */ /* 0x000fca0000010000 */
[----:B------:R-:W-:-:S07]  /*1bf0*/  MOV R87, R78 ;  /* 0x0000004e00577202 */ /* 0x000fce0000000f00 */
[----:B------:R-:W-:Y:S05]  /*1c00*/  WARPSYNC.COLLECTIVE R84, `(.L_x_6908) ;  /* 0x0000000054087348 */ /* 0x000fea0003c00000 */
[----:B------:R0:W1:Y:S02]  /*1c10*/  SHFL.BFLY P6, R85, R87, R86, R89 ;  /* 0x0c00005657557389 */ /* 0x00006400000c0059 */
[----:B01----:R-:W-:Y:S01]  /*1c20*/  ENDCOLLECTIVE ;  /* 0x000000000000791b */ /* 0x003fe20003800000 */
.L_x_6908:
[----:B------:R-:W-:Y:S01]  /*1c30*/  HFMA2.MMA R86, -RZ, RZ, 0, 4.76837158203125e-07 ;  /* 0x00000008ff567435 */ /* 0x000fe200000001ff */
[----:B------:R-:W-:-:S05]  /*1c40*/  MOV R81, R85 ;  /* 0x0000005500517202 */ /* 0x000fca0000000f00 */
[----:B------:R-:W-:-:S05]  /*1c50*/  FADD.FTZ R81, R78, R81 ;  /* 0x000000514e517221 */ /* 0x000fca0000010000 */
[----:B------:R-:W-:-:S07]  /*1c60*/  MOV R87, R81 ;  /* 0x0000005100577202 */ /* 0x000fce0000000f00 */
[----:B------:R-:W-:Y:S05]  /*1c70*/  WARPSYNC.COLLECTIVE R84, `(.L_x_6909) ;  /* 0x0000000054087348 */ /* 0x000fea0003c00000 */
[----:B------:R0:W1:Y:S02]  /*1c80*/  SHFL.BFLY P6, R85, R87, R86, R89 ;  /* 0x0c00005657557389 */ /* 0x00006400000c0059 */
[----:B01----:R-:W-:Y:S01]  /*1c90*/  ENDCOLLECTIVE ;  /* 0x000000000000791b */ /* 0x003fe20003800000 */
.L_x_6909:
[----:B------:R-:W-:Y:S01]  /*1ca0*/  HFMA2.MMA R86, -RZ, RZ, 0, 9.5367431640625e-07 ;  /* 0x00000010ff567435 */ /* 0x000fe200000001ff */
[----:B------:R-:W-:-:S05]  /*1cb0*/  MOV R82, R85 ;  /* 0x0000005500527202 */ /* 0x000fca0000000f00 */
[----:B------:R-:W-:-:S05]  /*1cc0*/  FADD.FTZ R82, R81, R82 ;  /* 0x0000005251527221 */ /* 0x000fca0000010000 */
[----:B------:R-:W-:-:S07]  /*1cd0*/  MOV R87, R82 ;  /* 0x0000005200577202 */ /* 0x000fce0000000f00 */
[----:B------:R-:W-:Y:S05]  /*1ce0*/  WARPSYNC.COLLECTIVE R84, `(.L_x_6910) ;  /* 0x0000000054087348 */ /* 0x000fea0003c00000 */
[----:B------:R0:W1:Y:S02]  /*1cf0*/  SHFL.BFLY P6, R85, R87, R86, R89 ;  /* 0x0c00005657557389 */ /* 0x00006400000c0059 */
[----:B01----:R-:W-:Y:S01]  /*1d00*/  ENDCOLLECTIVE ;  /* 0x000000000000791b */ /* 0x003fe20003800000 */
.L_x_6910:
[----:B------:R-:W-:Y:S01]  /*1d10*/  MOV R83, R85 ;  /* 0x0000005500537202 */ /* 0x000fe20000000f00 */
[----:B------:R-:W-:Y:S06]  /*1d20*/  BRA `(.L_x_6911) ;  /* 0xfffffff000e87947 */ /* 0x000fec000383ffff */
.L_x_6912:
        /* <DEDUP_REMOVED lines=13> */
.L_x_16540:


//--------------------- .text._ZN10layer_norm13ln_fwd_kernelINS_13Kernel_traitsIf13__nv_bfloat16fS2_fjLj512ELj1ELj4ELj1ELj16ENS_18Kernel_traits_baseILj512EfS2_fS2_fjLj128EEEEELb0ELb1ELb0ELb1EEEvNS_9FwdParamsE --------------------------
	.section	.text._ZN10layer_norm13ln_fwd_kernelINS_13Kernel_traitsIf13__nv_bfloat16fS2_fjLj512ELj1ELj4ELj1ELj16ENS_18Kernel_traits_baseILj512EfS2_fS2_fjLj128EEEEELb0ELb1ELb0ELb1EEEvNS_9FwdParamsE,"ax",@progbits
	.align	128
        .global         _ZN10layer_norm13ln_fwd_kernelINS_13Kernel_traitsIf13__nv_bfloat16fS2_fjLj512ELj1ELj4ELj1ELj16ENS_18Kernel_traits_baseILj512EfS2_fS2_fjLj128EEEEELb0ELb1ELb0ELb1EEEvNS_9FwdParamsE
        .type           _ZN10layer_norm13ln_fwd_kernelINS_13Kernel_traitsIf13__nv_bfloat16fS2_fjLj512ELj1ELj4ELj1ELj16ENS_18Kernel_traits_baseILj512EfS2_fS2_fjLj128EEEEELb0ELb1ELb0ELb1EEEvNS_9FwdParamsE,@function
        .size           _ZN10layer_norm13ln_fwd_kernelINS_13Kernel_traitsIf13__nv_bfloat16fS2_fjLj512ELj1ELj4ELj1ELj16ENS_18Kernel_traits_baseILj512EfS2_fS2_fjLj128EEEEELb0ELb1ELb0ELb1EEEvNS_9FwdParamsE,(.L_x_16541 - _ZN10layer_norm13ln_fwd_kernelINS_13Kernel_traitsIf13__nv_bfloat16fS2_fjLj512ELj1ELj4ELj1ELj16ENS_18Kernel_traits_baseILj512EfS2_fS2_fjLj128EEEEELb0ELb1ELb0ELb1EEEvNS_9FwdParamsE)
        .other          _ZN10layer_norm13ln_fwd_kernelINS_13Kernel_traitsIf13__nv_bfloat16fS2_fjLj512ELj1ELj4ELj1ELj16ENS_18Kernel_traits_baseILj512EfS2_fS2_fjLj128EEEEELb0ELb1ELb0ELb1EEEvNS_9FwdParamsE,@"STO_CUDA_ENTRY STV_DEFAULT"
_ZN10layer_norm13ln_fwd_kernelINS_13Kernel_traitsIf13__nv_bfloat16fS2_fjLj512ELj1ELj4ELj1ELj16ENS_18Kernel_traits_baseILj512EfS2_fS2_fjLj128EEEEELb0ELb1ELb0ELb1EEEvNS_9FwdParamsE:
.text._ZN10layer_norm13ln_fwd_kernelINS_13Kernel_traitsIf13__nv_bfloat16fS2_fjLj512ELj1ELj4ELj1ELj16ENS_18Kernel_traits_baseILj512EfS2_fS2_fjLj128EEEEELb0ELb1ELb0ELb1EEEvNS_9FwdParamsE:
        /* <DEDUP_REMOVED lines=20> */
[----:B------:R-:W-:Y:S02]  /*0140*/  IADD3 R6, P2, R0, UR4, RZ ;  /* 0x0000000400067c10 */ /* 0x000fe4000ff5e0ff */
[----:B------:R-:W-:Y:S02]  /*0150*/  LEA R8, P3, R2, UR8, 0x5 ;  /* 0x0000000802087c11 */ /* 0x000fe4000f8628ff */
[----:B------:R-:W-:Y:S01]  /*0160*/  IADD3.X R7, RZ, UR5, RZ, P2, !PT ;  /* 0x00000005ff077c10 */ /* 0x000fe200097fe4ff */
[----:B------:R-:W-:Y:S01]  /*0170*/  ULDC.64 UR4, c[0x0][0x208] ;  /* 0x0000820000047ab9 */ /* 0x000fe20000000a00 */
[----:B-1----:R-:W-:-:S02]  /*0180*/  LEA R3, R4, R3, 0x2 ;  /* 0x0000000304037211 */ /* 0x002fc400078e10ff */
[----:B------:R-:W-:Y:S01]  /*0190*/  IADD3 R4, P1, R0, UR6, RZ ;  /* 0x0000000600047c10 */ /* 0x000fe2000ff3e0ff */
[----:B------:R0:W5:Y:S01]  /*01a0*/  @P0 LDG.E.128 R56, desc[UR4][R6.64] ;  /* 0x0000000406380981 */ /* 0x000162000c1e1d00 */
[----:B------:R-:W-:Y:S01]  /*01b0*/  ULDC UR6, c[0x0][0x214] ;  /* 0x0000850000067ab9 */ /* 0x000fe20000000800 */
[----:B------:R-:W-:Y:S02]  /*01c0*/  IADD3.X R9, RZ, UR9, RZ, P3, !PT ;  /* 0x00000009ff097c10 */ /* 0x000fe40009ffe4ff */
[----:B------:R0:W5:Y:S01]  /*01d0*/  @P0 LDG.E.128 R52, desc[UR4][R6.64+0x10] ;  /* 0x0000100406340981 */ /* 0x000162000c1e1d00 */
[----:B------:R-:W-:Y:S02]  /*01e0*/  IADD3.X R5, RZ, UR7, RZ, P1, !PT ;  /* 0x00000007ff057c10 */ /* 0x000fe40008ffe4ff */
[----:B------:R-:W-:Y:S01]  /*01f0*/  ISETP.GE.AND P1, PT, R3, UR6, PT ;  /* 0x0000000603007c0c */ /* 0x000fe2000bf26270 */
[----:B------:R0:W5:Y:S04]  /*0200*/  @P0 LDG.E.128 R48, desc[UR4][R6.64+0x400] ;  /* 0x0004000406300981 */ /* 0x000168000c1e1d00 */
[----:B------:R0:W5:Y:S08]  /*0210*/  @P0 LDG.E.128 R44, desc[UR4][R6.64+0x410] ;  /* 0x00041004062c0981 */ /* 0x000170000c1e1d00 */
[----:B------:R-:W-:Y:S05]  /*0220*/  @P1 EXIT ;  /* 0x000000000000194d */ /* 0x000fea0003800000 */
[----:B------:R1:W5:Y:S01]  /*0230*/  LDG.E.128 R40, desc[UR4][R4.64] ;  /* 0x0000000404287981 */ /* 0x000362000c1e1d00 */
        /* <DEDUP_REMOVED lines=17> */
.L_x_6914:
[----:B--2---:R-:W2:Y:S01]  /*0350*/  @P0 LDC.64 R64, c[0x0][0x270] ;  /* 0x00009c00ff400b82 */ /* 0x004ea20000000a00 */
[----:B------:R-:W-:-:S05]  /*0360*/  IMAD R0, R3, UR6, RZ ;  /* 0x0000000603007c24 */ /* 0x000fca000f8e02ff */
[----:B------:R-:W-:Y:S02]  /*0370*/  SHF.R.S32.HI R61, RZ, 0x1f, R0 ;  /* 0x0000001fff3d7819 */ /* 0x000fe40000011400 */
[----:B------:R-:W3:Y:S02]  /*0380*/  LDC.64 R68, c[0x0][0x220] ;  /* 0x00008800ff447b82 */ /* 0x000ee40000000a00 */
[----:B------:R-:W-:-:S04]  /*0390*/  LEA.HI R61, R61, R0, RZ, 0x3 ;  /* 0x000000003d3d7211 */ /* 0x000fc800078f18ff */
[----:B------:R-:W-:Y:S02]  /*03a0*/  LEA.HI.SX32 R77, R61, R2, 0x1d ;  /* 0x000000023d4d7211 */ /* 0x000fe400078feaff */
[----:B------:R-:W-:-:S04]  /*03b0*/  ISETP.NE.U32.AND P1, PT, RZ, UR8, PT ;  /* 0x00000008ff007c0c */ /* 0x000fc8000bf25070 */
[----:B------:R-:W-:Y:S01]  /*03c0*/  ISETP.NE.AND.EX P1, PT, RZ, UR9, PT, P1 ;  /* 0x00000009ff007c0c */ /* 0x000fe2000bf25310 */
[----:B--2---:R-:W-:-:S06]  /*03d0*/  @P0 IMAD.WIDE R64, R3, 0x2, R64 ;  /* 0x0000000203400825 */ /* 0x004fcc00078e0240 */
[----:B------:R-:W2:Y:S01]  /*03e0*/  @P0 LDG.E.U16 R64, desc[UR4][R64.64] ;  /* 0x0000000440400981 */ /* 0x000ea2000c1e1500 */
[----:B---3--:R-:W-:-:S06]  /*03f0*/  IMAD.WIDE.U32 R60, R77, 0x10, R68 ;  /* 0x000000104d3c7825 */ /* 0x008fcc00078e0044 */
[----:B------:R-:W3:Y:S01]  /*0400*/  LDG.E.128 R60, desc[UR4][R60.64] ;  /* 0x000000043c3c7981 */ /* 0x000ee2000c1e1d00 */
[----:B------:R-:W-:-:S04]  /*0410*/  @P1 LEA R66, P2, R77, UR8, 0x5 ;  /* 0x000000084d421c11 */ /* 0x000fc8000f8428ff */
[----:B------:R-:W-:-:S05]  /*0420*/  @P1 LEA.HI.X R67, R77, UR9, RZ, 0x5, P2 ;  /* 0x000000094d431c11 */ /* 0x000fca00090f2cff */
[----:B-1----:R-:W4:Y:S04]  /*0430*/  @P1 LDG.E.128 R8, desc[UR4][R66.64] ;  /* 0x0000000442081981 */ /* 0x002f28000c1e1d00 */
[----:B0-----:R0:W4:Y:S01]  /*0440*/  @P1 LDG.E.128 R4, desc[UR4][R66.64+0x10] ;  /* 0x0000100442041981 */ /* 0x001122000c1e1d00 */
[----:B------:R-:W-:Y:S01]  /*0450*/  HFMA2.MMA R0, -RZ, RZ, 1.875, 0 ;  /* 0x3f800000ff007435 */ /* 0x000fe200000001ff */
[----:B------:R-:W-:-:S04]  /*0460*/  ISETP.NE.U32.AND P2, PT, RZ, UR8, PT ;  /* 0x00000008ff007c0c */ /* 0x000fc8000bf45070 */
[----:B------:R-:W-:Y:S02]  /*0470*/  ISETP.NE.AND.EX P2, PT, RZ, UR9, PT, P2 ;  /* 0x00000009ff007c0c */ /* 0x000fe4000bf45320 */
[C---:B------:R-:W-:Y:S02]  /*0480*/  IADD3 R76, R77.reuse, 0x20, RZ ;  /* 0x000000204d4c7810 */ /* 0x040fe40007ffe0ff */
[----:B------:R-:W-:-:S03]  /*0490*/  LEA R74, P4, R77, UR10, 0x5 ;  /* 0x0000000a4d4a7c11 */ /* 0x000fc6000f8828ff */
[----:B------:R-:W-:Y:S01]  /*04a0*/  IMAD.WIDE.U32 R68, R76, 0x10, R68 ;  /* 0x000000104c447825 */ /* 0x000fe200078e0044 */
[----:B------:R-:W-:Y:S02]  /*04b0*/  LEA.HI.X R75, R77, UR11, RZ, 0x5, P4 ;  /* 0x0000000b4d4b7c11 */ /* 0x000fe4000a0f2cff */
[----:B--2---:R-:W-:Y:S02]  /*04c0*/  @P0 SHF.L.U32 R0, R64, 0x10, RZ ;  /* 0x0000001040000819 */ /* 0x004fe400000006ff */
[C---:B---3--:R-:W-:Y:S02]  /*04d0*/  PRMT R64, R60.reuse, 0x7632, R64 ;  /* 0x000076323c407816 */ /* 0x048fe40000000040 */
[----:B------:R-:W-:Y:S02]  /*04e0*/  SHF.L.U32 R65, R60, 0x10, RZ ;  /* 0x000000103c417819 */ /* 0x000fe400000006ff */
[C---:B------:R-:W-:Y:S02]  /*04f0*/  PRMT R70, R62.reuse, 0x7632, R70 ;  /* 0x000076323e467816 */ /* 0x040fe40000000046 */
[----:B------:R-:W-:-:S02]  /*0500*/  SHF.L.U32 R73, R62, 0x10, RZ ;  /* 0x000000103e497819 */ /* 0x000fc400000006ff */
[----:B------:R-:W-:Y:S02]  /*0510*/  PRMT R60, R61, 0x7632, R60 ;  /* 0x000076323d3c7816 */ /* 0x000fe4000000003c */
[----:B------:R-:W-:Y:S02]  /*0520*/  PRMT R62, R63, 0x7632, R62 ;  /* 0x000076323f3e7816 */ /* 0x000fe4000000003e */
[----:B------:R-:W-:Y:S02]  /*0530*/  SHF.L.U32 R71, R61, 0x10, RZ ;  /* 0x000000103d477819 */ /* 0x000fe400000006ff */
[----:B------:R-:W-:Y:S02]  /*0540*/  SHF.L.U32 R79, R63, 0x10, RZ ;  /* 0x000000103f4f7819 */ /* 0x000fe400000006ff */
[----:B------:R-:W-:Y:S02]  /*0550*/  SHF.L.U32 R61, R64, 0x10, RZ ;  /* 0x00000010403d7819 */ /* 0x000fe400000006ff */
[----:B------:R-:W-:-:S02]  /*0560*/  SHF.L.U32 R63, R60, 0x10, RZ ;  /* 0x000000103c3f7819 */ /* 0x000fc400000006ff */
[----:B0-----:R-:W-:Y:S02]  /*0570*/  SHF.L.U32 R67, R70, 0x10, RZ ;  /* 0x0000001046437819 */ /* 0x001fe400000006ff */
        /* <DEDUP_REMOVED lines=9> */
[----:B-----5:R-:W-:Y:S01]  /*0610*/  FMUL.FTZ R60, R24, R65 ;  /* 0x00000041183c7220 */ /* 0x020fe20000410000 */
[----:B------:R-:W-:Y:S01]  /*0620*/  FMUL.FTZ R62, R26, R71 ;  /* 0x000000471a3e7220 */ /* 0x000fe20000410000 */
[----:B------:R-:W-:Y:S01]  /*0630*/  FMUL.FTZ R64, R20, R73 ;  /* 0x0000004914407220 */ /* 0x000fe20000410000 */
[----:B------:R-:W-:Y:S01]  /*0640*/  FMUL.FTZ R66, R22, R79 ;  /* 0x0000004f16427220 */ /* 0x000fe20000410000 */
[----:B------:R-:W-:Y:S01]  /*0650*/  FMUL.FTZ R61, R25, R70 ;  /* 0x00000046193d7220 */ /* 0x000fe20000410000 */
[----:B------:R-:W-:Y:S01]  /*0660*/  FMUL.FTZ R63, R27, R72 ;  /* 0x000000481b3f7220 */ /* 0x000fe20000410000 */
[----:B------:R-:W-:Y:S01]  /*0670*/  FMUL.FTZ R65, R21, R78 ;  /* 0x0000004e15417220 */ /* 0x000fe20000410000 */
[----:B------:R-:W-:Y:S01]  /*0680*/  FMUL.FTZ R67, R23, R80 ;  /* 0x0000005017437220 */ /* 0x000fe20000410000 */
        /* <DEDUP_REMOVED lines=8> */
[----:B------:R-:W-:Y:S04]  /*0710*/  STG.E.128 desc[UR4][R74.64], R60 ;  /* 0x0000003c4a007986 */ /* 0x000fe8000c101d04 */
[----:B------:R0:W-:Y:S04]  /*0720*/  STG.E.128 desc[UR4][R74.64+0x10], R64 ;  /* 0x000010404a007986 */ /* 0x0001e8000c101d04 */
[----:B------:R-:W2:Y:S01]  /*0730*/  LDG.E.128 R68, desc[UR4][R68.64] ;  /* 0x0000000444447981 */ /* 0x000ea2000c1e1d00 */
[----:B------:R-:W-:-:S04]  /*0740*/  @P1 LEA R72, P4, R76, UR8, 0x5 ;  /* 0x000000084c481c11 */ /* 0x000fc8000f8828ff */
[----:B------:R-:W-:Y:S02]  /*0750*/  @P1 LEA.HI.X R73, R76, UR9, RZ, 0x5, P4 ;  /* 0x000000094c491c11 */ /* 0x000fe4000a0f2cff */
[----:B------:R-:W-:Y:S02]  /*0760*/  MOV R83, R8 ;  /* 0x0000000800537202 */ /* 0x000fe40000000f00 */
[----:B------:R-:W-:Y:S02]  /*0770*/  MOV R84, R9 ;  /* 0x0000000900547202 */ /* 0x000fe40000000f00 */
[----:B------:R-:W-:Y:S02]  /*0780*/  MOV R81, R10 ;  /* 0x0000000a00517202 */ /* 0x000fe40000000f00 */
[----:B------:R-:W-:Y:S02]  /*0790*/  MOV R82, R11 ;  /* 0x0000000b00527202 */ /* 0x000fe40000000f00 */
[----:B------:R-:W3:Y:S01]  /*07a0*/  @P1 LDG.E.128 R8, desc[UR4][R72.64] ;  /* 0x0000000448081981 */ /* 0x000ee2000c1e1d00 */
[----:B------:R-:W-:-:S02]  /*07b0*/  MOV R79, R4 ;  /* 0x00000004004f7202 */ /* 0x000fc40000000f00 */
[----:B------:R-:W-:Y:S02]  /*07c0*/  MOV R80, R5 ;  /* 0x0000000500507202 */ /* 0x000fe40000000f00 */
[----:B0-----:R-:W-:Y:S02]  /*07d0*/  MOV R75, R6 ;  /* 0x00000006004b7202 */ /* 0x001fe40000000f00 */
[----:B------:R-:W-:Y:S02]  /*07e0*/  MOV R78, R7 ;  /* 0x00000007004e7202 */ /* 0x000fe40000000f00 */
[----:B------:R0:W4:Y:S01]  /*07f0*/  @P1 LDG.E.128 R4, desc[UR4][R72.64+0x10] ;  /* 0x0000100448041981 */ /* 0x000122000c1e1d00 */
[----:B------:R-:W-:Y:S01]  /*0800*/  UMOV UR14, 0xffffffff ;  /* 0xffffffff000e7882 */ /* 0x000fe20000000000 */
[----:B--2---:R-:W-:Y:S02]  /*0810*/  SHF.L.U32 R89, R69, 0x10, RZ ;  /* 0x0000001045597819 */ /* 0x004fe400000006ff */
[----:B------:R-:W-:-:S02]  /*0820*/  SHF.L.U32 R91, R70, 0x10, RZ ;  /* 0x00000010465b7819 */ /* 0x000fc400000006ff */
[C---:B------:R-:W-:Y:S02]  /*0830*/  PRMT R74, R68.reuse, 0x7632, R74 ;  /* 0x00007632444a7816 */ /* 0x040fe4000000004a */
[----:B------:R-:W-:Y:S02]  /*0840*/  SHF.L.U32 R85, R68, 0x10, RZ ;  /* 0x0000001044557819 */ /* 0x000fe400000006ff */
[----:B------:R-:W-:Y:S02]  /*0850*/  PRMT R68, R69, 0x7632, R68 ;  /* 0x0000763245447816 */ /* 0x000fe40000000044 */
[----:B------:R-:W-:Y:S02]  /*0860*/  PRMT R86, R70, 0x7632, R86 ;  /* 0x0000763246567816 */ /* 0x000fe40000000056 */
[----:B------:R-:W-:Y:S01]  /*0870*/  PRMT R70, R71, 0x7632, R70 ;  /* 0x0000763247467816 */ /* 0x000fe20000000046 */
[-C--:B0-----:R-:W-:Y:S01]  /*0880*/  FMUL.FTZ R73, R91, R0.reuse ;  /* 0x000000005b497220 */ /* 0x081fe20000410000 */
[----:B------:R-:W-:Y:S01]  /*0890*/  SHF.L.U32 R93, R71, 0x10, RZ ;  /* 0x00000010475d7819 */ /* 0x000fe200000006ff */
[----:B------:R-:W-:Y:S01]  /*08a0*/  FMUL.FTZ R71, R89, R0 ;  /* 0x0000000059477220 */ /* 0x000fe20000410000 */
        /* <DEDUP_REMOVED lines=9> */
[----:B------:R-:W-:Y:S01]  /*0940*/  FMUL.FTZ R0, R70, R0 ;  /* 0x0000000046007220 */ /* 0x000fe20000410000 */
[----:B------:R-:W-:Y:S01]  /*0950*/  FADD.FTZ R70, RZ, R60 ;  /* 0x0000003cff467221 */ /* 0x000fe20000010000 */
[----:B------:R-:W-:-:S03]  /*0960*/  FMUL.FTZ R68, R16, R69 ;  /* 0x0000004510447220 */ /* 0x000fc60000410000 */
[----:B------:R-:W-:-:S04]  /*0970*/  FADD.FTZ R69, R61, R70 ;  /* 0x000000463d457221 */ /* 0x000fc80000010000 */
[----:B------:R-:W-:-:S04]  /*0980*/  FADD.FTZ R74, R62, R69 ;  /* 0x000000453e4a7221 */ /* 0x000fc80000010000 */
[----:B------:R-:W-:Y:S01]  /*0990*/  FADD.FTZ R69, R63, R74 ;  /* 0x0000004a3f457221 */ /* 0x000fe20000010000 */
[----:B------:R-:W-:-:S03]  /*09a0*/  FMUL.FTZ R72, R12, R73 ;  /* 0x000000490c487220 */ /* 0x000fc60000410000 */
[----:B------:R-:W-:Y:S01]  /*09b0*/  FADD.FTZ R74, R64, R69 ;  /* 0x00000045404a7221 */ /* 0x000fe20000010000 */
[----:B---3--:R-:W-:-:S03]  /*09c0*/  @P1 MOV R83, R8 ;  /* 0x0000000800531202 */ /* 0x008fc60000000f00 */
[----:B------:R-:W-:Y:S01]  /*09d0*/  FADD.FTZ R73, R65, R74 ;  /* 0x0000004a41497221 */ /* 0x000fe20000010000 */
[----:B------:R-:W-:Y:S01]  /*09e0*/  FMUL.FTZ R69, R17, R88 ;  /* 0x0000005811457220 */ /* 0x000fe20000410000 */
[----:B------:R-:W-:Y:S02]  /*09f0*/  @P1 MOV R84, R9 ;  /* 0x0000000900541202 */ /* 0x000fe40000000f00 */
[----:B------:R-:W-:Y:S01]  /*0a00*/  FADD.FTZ R88, R66, R73 ;  /* 0x0000004942587221 */ /* 0x000fe20000010000 */
[----:B------:R-:W-:Y:S01]  /*0a10*/  FMUL.FTZ R70, R18, R71 ;  /* 0x0000004712467220 */ /* 0x000fe20000410000 */
[----:B------:R-:W-:Y:S01]  /*0a20*/  @P1 MOV R82, R11 ;  /* 0x0000000b00521202 */ /* 0x000fe20000000f00 */
[----:B------:R-:W-:Y:S01]  /*0a30*/  @P2 FADD.FTZ R68, R68, R83 ;  /* 0x0000005344442221 */ /* 0x000fe20000010000 */
[----:B----4-:R-:W-:Y:S01]  /*0a40*/  @P1 MOV R75, R6 ;  /* 0x00000006004b1202 */ /* 0x010fe20000000f00 */
[----:B------:R-:W-:Y:S01]  /*0a50*/  FMUL.FTZ R74, R14, R85 ;  /* 0x000000550e4a7220 */ /* 0x000fe20000410000 */
[----:B------:R-:W-:Y:S01]  /*0a60*/  FMUL.FTZ R71, R19, R90 ;  /* 0x0000005a13477220 */ /* 0x000fe20000410000 */
[----:B------:R-:W-:Y:S01]  /*0a70*/  FADD.FTZ R73, R67, R88 ;  /* 0x0000005843497221 */ /* 0x000fe20000010000 */
[----:B------:R-:W-:Y:S01]  /*0a80*/  @P2 FADD.FTZ R69, R69, R84 ;  /* 0x0000005445452221 */ /* 0x000fe20000010000 */
[----:B------:R-:W-:Y:S01]  /*0a90*/  @P1 MOV R81, R10 ;  /* 0x0000000a00511202 */ /* 0x000fe20000000f00 */
[----:B------:R-:W-:Y:S01]  /*0aa0*/  @P2 FADD.FTZ R74, R74, R75 ;  /* 0x0000004b4a4a2221 */ /* 0x000fe20000010000 */
[----:B------:R-:W-:Y:S01]  /*0ab0*/  @P1 MOV R79, R4 ;  /* 0x00000004004f1202 */ /* 0x000fe20000000f00 */
[----:B------:R-:W-:Y:S01]  /*0ac0*/  @P2 FADD.FTZ R71, R71, R82 ;  /* 0x0000005247472221 */ /* 0x000fe20000010000 */
[----:B------:R-:W-:Y:S01]  /*0ad0*/  @P1 MOV R80, R5 ;  /* 0x0000000500501202 */ /* 0x000fe20000000f00 */
[----:B------:R-:W-:Y:S01]  /*0ae0*/  FADD.FTZ R84, R68, R73 ;  /* 0x0000004944547221 */ /* 0x000fe20000010000 */
[----:B------:R-:W-:Y:S01]  /*0af0*/  @P1 MOV R78, R7 ;  /* 0x00000007004e1202 */ /* 0x000fe20000000f00 */
[----:B------:R-:W-:Y:S01]  /*0b00*/  FMUL.FTZ R73, R13, R86 ;  /* 0x000000560d497220 */ /* 0x000fe20000410000 */
[----:B------:R-:W-:Y:S01]  /*0b10*/  LEA R82, P4, R76, UR10, 0x5 ;  /* 0x0000000a4c527c11 */ /* 0x000fe2000f8828ff */
[----:B------:R-:W-:Y:S01]  /*0b20*/  FMUL.FTZ R75, R15, R0 ;  /* 0x000000000f4b7220 */ /* 0x000fe20000410000 */
        /* <DEDUP_REMOVED lines=69> */
.L_x_6926:
[----:B------:R-:W-:Y:S01]  /*0f80*/  FMUL.FTZ R0, R80, R80 ;  /* 0x0000005050007220 */ /* 0x000fe20000410000 */
[----:B-1----:R-:W-:Y:S01]  /*0f90*/  FADD.FTZ R83, R84, R83 ;  /* 0x0000005354537221 */ /* 0x002fe20000010000 */
[----:B------:R-:W-:-:S03]  /*0fa0*/  FSEL R82, R80, RZ, !P3 ;  /* 0x000000ff50527208 */ /* 0x000fc60005800000 */
[----:B------:R-:W-:Y:S01]  /*0fb0*/  FSEL R81, R0, RZ, P3 ;  /* 0x000000ff00517208 */ /* 0x000fe20001800000 */
[----:B------:R-:W-:Y:S01]  /*0fc0*/  FFMA.FTZ R0, R83, R78, UR7 ;  /* 0x0000000753007e23 */ /* 0x000fe2000801004e */
[--C-:B------:R-:W-:Y:S01]  /*0fd0*/  FADD.FTZ R67, R67, -R82.reuse ;  /* 0x8000005243437221 */ /* 0x100fe20000010000 */
[----:B------:R-:W1:Y:S01]  /*0fe0*/  @!P1 LDC.64 R78, c[0x0][0x250] ;  /* 0x00009400ff4e9b82 */ /* 0x000e620000000a00 */
[--C-:B------:R-:W-:Y:S01]  /*0ff0*/  FADD.FTZ R61, R61, -R82.reuse ;  /* 0x800000523d3d7221 */ /* 0x100fe20000010000 */
[----:B------:R-:W-:Y:S01]  /*1000*/  FADD.FTZ R0, R0, R81 ;  /* 0x0000005100007221 */ /* 0x000fe20000010000 */
[--C-:B------:R-:W-:Y:S01]  /*1010*/  FADD.FTZ R81, R60, -R82.reuse ;  /* 0x800000523c517221 */ /* 0x100fe20000010000 */
[--C-:B------:R-:W-:Y:S01]  /*1020*/  FADD.FTZ R91, R64, -R82.reuse ;  /* 0x80000052405b7221 */ /* 0x100fe20000010000 */
[--C-:B------:R-:W-:Y:S01]  /*1030*/  FADD.FTZ R93, R65, -R82.reuse ;  /* 0x80000052415d7221 */ /* 0x100fe20000010000 */
[--C-:B------:R-:W-:Y:S01]  /*1040*/  FADD.FTZ R83, R62, -R82.reuse ;  /* 0x800000523e537221 */ /* 0x100fe20000010000 */
[--C-:B------:R-:W-:Y:S01]  /*1050*/  FADD.FTZ R89, R63, -R82.reuse ;  /* 0x800000523f597221 */ /* 0x100fe20000010000 */
[----:B------:R-:W2:Y:S01]  /*1060*/  MUFU.RSQ R0, R0 ;  /* 0x0000000000007308 */ /* 0x000ea20000001400 */
[--C-:B------:R-:W-:Y:S01]  /*1070*/  FADD.FTZ R85, R68, -R82.reuse ;  /* 0x8000005244557221 */ /* 0x100fe20000010000 */
[--C-:B------:R-:W-:Y:S01]  /*1080*/  FADD.FTZ R73, R73, -R82.reuse ;  /* 0x8000005249497221 */ /* 0x100fe20000010000 */
[--C-:B------:R-:W-:Y:S01]  /*1090*/  FADD.FTZ R63, R66, -R82.reuse ;  /* 0x80000052423f7221 */ /* 0x100fe20000010000 */
[--C-:B------:R-:W-:Y:S01]  /*10a0*/  FADD.FTZ R69, R69, -R82.reuse ;  /* 0x8000005245457221 */ /* 0x100fe20000010000 */
[--C-:B------:R-:W-:Y:S01]  /*10b0*/  FADD.FTZ R87, R70, -R82.reuse ;  /* 0x8000005246577221 */ /* 0x100fe20000010000 */
[--C-:B------:R-:W-:Y:S01]  /*10c0*/  FADD.FTZ R71, R71, -R82.reuse ;  /* 0x8000005247477221 */ /* 0x100fe20000010000 */
[----:B------:R-:W-:Y:S01]  /*10d0*/  FADD.FTZ R74, R74, -R82 ;  /* 0x800000524a4a7221 */ /* 0x000fe20000010000 */
[----:B------:R-:W3:Y:S01]  /*10e0*/  @!P1 LDC.64 R64, c[0x0][0x258] ;  /* 0x00009600ff409b82 */ /* 0x000ee20000000a00 */
[----:B-1----:R-:W-:-:S04]  /*10f0*/  @!P1 IMAD.WIDE R78, R3, 0x4, R78 ;  /* 0x00000004034e9825 */ /* 0x002fc800078e024e */
[----:B--2---:R-:W-:Y:S01]  /*1100*/  FMUL.FTZ R60, R0, R67 ;  /* 0x00000043003c7220 */ /* 0x004fe20000410000 */
[--C-:B------:R-:W-:Y:S01]  /*1110*/  FADD.FTZ R67, R72, -R82.reuse ;  /* 0x8000005248437221 */ /* 0x100fe20000010000 */
[C---:B------:R-:W-:Y:S01]  /*1120*/  FMUL.FTZ R62, R0.reuse, R61 ;  /* 0x0000003d003e7220 */ /* 0x040fe20000410000 */
[C---:B------:R-:W-:Y:S01]  /*1130*/  FMUL.FTZ R91, R0.reuse, R91 ;  /* 0x0000005b005b7220 */ /* 0x040fe20000410000 */
[C---:B------:R-:W-:Y:S01]  /*1140*/  FMUL.FTZ R68, R0.reuse, R93 ;  /* 0x0000005d00447220 */ /* 0x040fe20000410000 */
[----:B------:R-:W-:Y:S01]  /*1150*/  FADD.FTZ R82, R75, -R82 ;  /* 0x800000524b527221 */ /* 0x000fe20000010000 */
        /* <DEDUP_REMOVED lines=11> */
[----:B------:R-:W1:Y:S01]  /*1210*/  LDC.64 R72, c[0x0][0x210] ;  /* 0x00008400ff487b82 */ /* 0x000e620000000a00 */
[----:B------:R-:W-:Y:S01]  /*1220*/  FFMA.FTZ R61, R42, R83, R58 ;  /* 0x000000532a3d7223 */ /* 0x000fe2000001003a */
[----:B------:R-:W-:Y:S01]  /*1230*/  FFMA.FTZ R66, R43, R66, R59 ;  /* 0x000000422b427223 */ /* 0x000fe2000001003b */
[----:B------:R2:W-:Y:S01]  /*1240*/  @!P1 STG.E desc[UR4][R78.64], R80 ;  /* 0x000000504e009986 */ /* 0x0005e2000c101904 */
        /* <DEDUP_REMOVED lines=11> */
[C---:B--2---:R-:W-:Y:S01]  /*1300*/  FMUL.FTZ R79, R0.reuse, R74 ;  /* 0x0000004a004f7220 */ /* 0x044fe20000410000 */
[C---:B------:R-:W-:Y:S01]  /*1310*/  FMUL.FTZ R78, R0.reuse, R71 ;  /* 0x00000047004e7220 */ /* 0x040fe20000410000 */
[----:B------:R-:W-:Y:S01]  /*1320*/  FMUL.FTZ R74, R0, R69 ;  /* 0x00000045004a7220 */ /* 0x000fe20000410000 */
[----:B------:R-:W-:Y:S01]  /*1330*/  LEA R70, P2, R77, UR12, 0x4 ;  /* 0x0000000c4d467c11 */ /* 0x000fe2000f8420ff */
[----:B------:R-:W-:Y:S01]  /*1340*/  FFMA.FTZ R79, R30, R79, R46 ;  /* 0x0000004f1e4f7223 */ /* 0x000fe2000001002e */
[----:B------:R-:W-:Y:S01]  /*1350*/  FFMA.FTZ R80, R35, R78, R51 ;  /* 0x0000004e23507223 */ /* 0x000fe20000010033 */
[----:B------:R-:W-:Y:S01]  /*1360*/  FFMA.FTZ R87, R34, R87, R50 ;  /* 0x0000005722577223 */ /* 0x000fe20000010032 */
[----:B------:R-:W-:Y:S01]  /*1370*/  FFMA.FTZ R85, R32, R85, R48 ;  /* 0x0000005520557223 */ /* 0x000fe20000010030 */
[----:B------:R-:W-:Y:S01]  /*1380*/  FFMA.FTZ R78, R33, R74, R49 ;  /* 0x0000004a214e7223 */ /* 0x000fe20000010031 */
[----:B------:R-:W-:Y:S01]  /*1390*/  LEA R68, P4, R76, UR12, 0x4 ;  /* 0x0000000c4c447c11 */ /* 0x000fe2000f8820ff */
[----:B---3--:R-:W-:Y:S01]  /*13a0*/  @!P1 IMAD.WIDE R74, R3, 0x4, R64 ;  /* 0x00000004034a9825 */ /* 0x008fe200078e0240 */
[----:B------:R-:W-:-:S02]  /*13b0*/  F2FP.BF16.F32.PACK_AB R60, R67, R60 ;  /* 0x0000003c433c723e */ /* 0x000fc400000010ff */
[----:B------:R-:W-:Y:S02]  /*13c0*/  LEA.HI.X R71, R77, UR13, RZ, 0x4, P2 ;  /* 0x0000000d4d477c11 */ /* 0x000fe400090f24ff */
[----:B------:R-:W-:Y:S01]  /*13d0*/  F2FP.BF16.F32.PACK_AB R67, R82, R79 ;  /* 0x0000004f5243723e */ /* 0x000fe200000010ff */
[----:B------:R2:W-:Y:S01]  /*13e0*/  @!P1 STG.E desc[UR4][R74.64], R0 ;  /* 0x000000004a009986 */ /* 0x0005e2000c101904 */
[----:B------:R-:W-:Y:S02]  /*13f0*/  F2FP.BF16.F32.PACK_AB R65, R80, R87 ;  /* 0x000000575041723e */ /* 0x000fe400000010ff */
[----:B------:R-:W-:Y:S01]  /*1400*/  LEA.HI.X R69, R76, UR13, RZ, 0x4, P4 ;  /* 0x0000000d4c457c11 */ /* 0x000fe2000a0f24ff */
[----:B------:R2:W-:Y:S01]  /*1410*/  STG.E.128 desc[UR4][R70.64], R60 ;  /* 0x0000003c46007986 */ /* 0x0005e2000c101d04 */
[----:B------:R-:W-:Y:S02]  /*1420*/  F2FP.BF16.F32.PACK_AB R64, R78, R85 ;  /* 0x000000554e40723e */ /* 0x000fe400000010ff */
[----:B-1----:R-:W-:-:S03]  /*1430*/  LEA R3, R72, R3, 0x2 ;  /* 0x0000000348037211 */ /* 0x002fc600078e10ff */
[----:B------:R2:W-:Y:S01]  /*1440*/  STG.E.128 desc[UR4][R68.64], R64 ;  /* 0x0000004044007986 */ /* 0x0005e2000c101d04 */
[----:B------:R-:W-:-:S13]  /*1450*/  ISETP.GE.AND P1, PT, R3, R73, PT ;  /* 0x000000490300720c */ /* 0x000fda0003f26270 */
[----:B------:R-:W-:Y:S05]  /*1460*/  @!P1 BRA `(.L_x_6914) ;  /* 0xffffffec00b89947 */ /* 0x000fea000383ffff */
[----:B------:R-:W-:Y:S05]  /*1470*/  EXIT ;  /* 0x000000000000794d */ /* 0x000fea0003800000 */
.L_x_6913:
        /* <DEDUP_REMOVED lines=8> */
.L_x_6916:
[----:B------:R-:W-:Y:S05]  /*1500*/  BSYNC B0 ;  /* 0x0000000000007941 */ /* 0x000fea0003800000 */
.L_x_6915:
        /* <DEDUP_REMOVED lines=9> */
.L_x_6917:
[----:B------:R-:W-:Y:S01]  /*15a0*/  HFMA2.MMA R87, -RZ, RZ, 0, 2.384185791015625e-07 ;  /* 0x00000004ff577435 */ /* 0x000fe200000001ff */
[----:B------:R-:W-:-:S05]  /*15b0*/  MOV R78, R86 ;  /* 0x00000056004e7202 */ /* 0x000fca0000000f00 */
[----:B------:R-:W-:-:S05]  /*15c0*/  FADD.FTZ R81, R79, R78 ;  /* 0x0000004e4f517221 */ /* 0x000fca0000010000 */
[----:B------:R-:W-:-:S07]  /*15d0*/  MOV R88, R81 ;  /* 0x0000005100587202 */ /* 0x000fce0000000f00 */
[----:B------:R-:W-:Y:S05]  /*15e0*/  WARPSYNC.COLLECTIVE R85, `(.L_x_6918) ;  /* 0x0000000055087348 */ /* 0x000fea0003c00000 */
[----:B------:R0:W1:Y:S02]  /*15f0*/  SHFL.BFLY P2, R86, R88, R87, R90 ;  /* 0x0c00005758567389 */ /* 0x000064000004005a */
[----:B01----:R-:W-:Y:S01]  /*1600*/  ENDCOLLECTIVE ;  /* 0x000000000000791b */ /* 0x003fe20003800000 */
.L_x_6918:
        /* <DEDUP_REMOVED lines=8> */
.L_x_6919:
[----:B------:R-:W-:Y:S01]  /*1690*/  HFMA2.MMA R87, -RZ, RZ, 0, 9.5367431640625e-07 ;  /* 0x00000010ff577435 */ /* 0x000fe200000001ff */
[----:B------:R-:W-:-:S05]  /*16a0*/  MOV R83, R86 ;  /* 0x0000005600537202 */ /* 0x000fca0000000f00 */
[----:B------:R-:W-:-:S05]  /*16b0*/  FADD.FTZ R83, R82, R83 ;  /* 0x0000005352537221 */ /* 0x000fca0000010000 */
[----:B------:R-:W-:-:S07]  /*16c0*/  MOV R88, R83 ;  /* 0x0000005300587202 */ /* 0x000fce0000000f00 */
[----:B------:R-:W-:Y:S05]  /*16d0*/  WARPSYNC.COLLECTIVE R85, `(.L_x_6920) ;  /* 0x0000000055087348 */ /* 0x000fea0003c00000 */
[----:B------:R0:W1:Y:S02]  /*16e0*/  SHFL.BFLY P2, R86, R88, R87, R90 ;  /* 0x0c00005758567389 */ /* 0x000064000004005a */
[----:B01----:R-:W-:Y:S01]  /*16f0*/  ENDCOLLECTIVE ;  /* 0x000000000000791b */ /* 0x003fe20003800000 */
.L_x_6920:
        /* <DEDUP_REMOVED lines=40> */
.L_x_6921:
[----:B------:R-:W-:Y:S01]  /*1980*/  HFMA2.MMA R87, -RZ, RZ, 0, 1.1920928955078125e-07 ;  /* 0x00000002ff577435 */ /* 0x000fe200000001ff */
[----:B------:R-:W-:-:S05]  /*1990*/  MOV R79, R86 ;  /* 0x00000056004f7202 */ /* 0x000fca0000000f00 */
[----:B------:R-:W-:-:S05]  /*19a0*/  FADD.FTZ R79, R0, R79 ;  /* 0x0000004f004f7221 */ /* 0x000fca0000010000 */
[----:B------:R-:W-:-:S07]  /*19b0*/  MOV R88, R79 ;  /* 0x0000004f00587202 */ /* 0x000fce0000000f00 */
[----:B------:R-:W-:Y:S05]  /*19c0*/  WARPSYNC.COLLECTIVE R85, `(.L_x_6922) ;  /* 0x0000000055087348 */ /* 0x000fea0003c00000 */
[----:B------:R0:W1:Y:S02]  /*19d0*/  SHFL.BFLY P2, R86, R88, R87, R90 ;  /* 0x0c00005758567389 */ /* 0x000064000004005a */
[----:B01----:R-:W-:Y:S01]  /*19e0*/  ENDCOLLECTIVE ;  /* 0x000000000000791b */ /* 0x003fe20003800000 */
.L_x_6922:
[----:B------:R-:W-:Y:S01]  /*19f0*/  HFMA2.MMA R87, -RZ, RZ, 0, 2.384185791015625e-07 ;  /* 0x00000004ff577435 */ /* 0x000fe200000001ff */
[----:B------:R-:W-:-:S05]  /*1a00*/  MOV R82, R86 ;  /* 0x0000005600527202 */ /* 0x000fca0000000f00 */
[----:B------:R-:W-:-:S05]  /*1a10*/  FADD.FTZ R82, R79, R82 ;  /* 0x000000524f527221 */ /* 0x000fca0000010000 */
[----:B------:R-:W-:-:S07]  /*1a20*/  MOV R88, R82 ;  /* 0x0000005200587202 */ /* 0x000fce0000000f00 */
[----:B------:R-:W-:Y:S05]  /*1a30*/  WARPSYNC.COLLECTIVE R85, `(.L_x_6923) ;  /* 0x0000000055087348 */ /* 0x000fea0003c00000 */
[----:B------:R0:W1:Y:S02]  /*1a40*/  SHFL.BFLY P2, R86, R88, R87, R90 ;  /* 0x0c00005758567389 */ /* 0x000064000004005a */
[----:B01----:R-:W-:Y:S01]  /*1a50*/  ENDCOLLECTIVE ;  /* 0x000000000000791b */ /* 0x003fe20003800000 */
.L_x_6923:
[----:B------:R-:W-:Y:S01]  /*1a60*/  HFMA2.MMA R87, -RZ, RZ, 0, 4.76837158203125e-07 ;  /* 0x00000008ff577435 */ /* 0x000fe200000001ff */
[----:B------:R-:W-:-:S05]  /*1a70*/  MOV R81, R86 ;  /* 0x0000005600517202 */ /* 0x000fca0000000f00 */
[----:B------:R-:W-:-:S05]  /*1a80*/  FADD.FTZ R81, R82, R81 ;  /* 0x0000005152517221 */ /* 0x000fca0000010000 */
[----:B------:R-:W-:-:S07]  /*1a90*/  MOV R88, R81 ;  /* 0x0000005100587202 */ /* 0x000fce0000000f00 */
[----:B------:R-:W-:Y:S05]  /*1aa0*/  WARPSYNC.COLLECTIVE R85, `(.L_x_6924) ;  /* 0x0000000055087348 */ /* 0x000fea0003c00000 */
[----:B------:R0:W1:Y:S02]  /*1ab0*/  SHFL.BFLY P2, R86, R88, R87, R90 ;  /* 0x0c00005758567389 */ /* 0x000064000004005a */
[----:B01----:R-:W-:Y:S01]  /*1ac0*/  ENDCOLLECTIVE ;  /* 0x000000000000791b */ /* 0x003fe20003800000 */
.L_x_6924:
[----:B------:R-:W-:Y:S01]  /*1ad0*/  HFMA2.MMA R87, -RZ, RZ, 0, 9.5367431640625e-07 ;  /* 0x00000010ff577435 */ /* 0x000fe200000001ff */
[----:B------:R-:W-:-:S05]  /*1ae0*/  MOV R84, R86 ;  /* 0x0000005600547202 */ /* 0x000fca0000000f00 */
[----:B------:R-:W-:-:S05]  /*1af0*/  FADD.FTZ R84, R81, R84 ;  /* 0x0000005451547221 */ /* 0x000fca0000010000 */
[----:B------:R-:W-:-:S07]  /*1b00*/  MOV R88, R84 ;  /* 0x0000005400587202 */ /* 0x000fce0000000f00 */
[----:B------:R-:W-:Y:S05]  /*1b10*/  WARPSYNC.COLLECTIVE R85, `(.L_x_6925) ;  /* 0x0000000055087348 */ /* 0x000fea0003c00000 */
[----:B------:R0:W1:Y:S02]  /*1b20*/  SHFL.BFLY P2, R86, R88, R87, R90 ;  /* 0x0c00005758567389 */ /* 0x000064000004005a */
[----:B01----:R-:W-:Y:S01]  /*1b30*/  ENDCOLLECTIVE ;  /* 0x000000000000791b */ /* 0x003fe20003800000 */
.L_x_6925:
[----:B------:R-:W-:Y:S01]  /*1b40*/  MOV R83, R86 ;  /* 0x0000005600537202 */ /* 0x000fe20000000f00 */
[----:B------:R-:W-:Y:S06]  /*1b50*/  BRA `(.L_x_6926) ;  /* 0xfffffff400087947 */ /* 0x000fec000383ffff */
.L_x_6927:
        /* <DEDUP_REMOVED lines=10> */
.L_x_16541:


//--------------------- .text._ZN10layer_norm13ln_fwd_kernelINS_13Kernel_traitsIf13__nv_bfloat16fS2_fjLj512ELj1ELj4ELj1ELj16ENS_18Kernel_traits_baseILj512EfS2_fS2_fjLj128EEEEELb0ELb1ELb1ELb0EEEvNS_9FwdParamsE --------------------------
	.section	.text._ZN10layer_norm13ln_fwd_kernelINS_13Kernel_traitsIf13__nv_bfloat16fS2_fjLj512ELj1ELj4ELj1ELj16ENS_18Kernel_traits_baseILj512EfS2_fS2_fjLj128EEEEELb0ELb1ELb1ELb0EEEvNS_9FwdParamsE,"ax",@progbits
	.align	128
        .global         _ZN10layer_norm13ln_fwd_kernelINS_13Kernel_traitsIf13__nv_bfloat16fS2_fjLj512ELj1ELj4ELj1ELj16ENS_18Kernel_traits_baseILj512EfS2_fS2_fjLj128EEEEELb0ELb1ELb1ELb0EEEvNS_9FwdParamsE
        .type           _ZN10layer_norm13ln_fwd_kernelINS_13Kernel_traitsIf13__nv_bfloat16fS2_fjLj512ELj1ELj4ELj1ELj16ENS_18Kernel_traits_baseILj512EfS2_fS2_fjLj128EEEEELb0ELb1ELb1ELb0EEEvNS_9FwdParamsE,@function
        .size           _ZN10layer_norm13ln_fwd_kernelINS_13Kernel_traitsIf13__nv_bfloat16fS2_fjLj512ELj1ELj4ELj1ELj16ENS_18Kernel_traits_baseILj512EfS2_fS2_fjLj128EEEEELb0ELb1ELb1ELb0EEEvNS_9FwdParamsE,(.L_x_16542 - _ZN10layer_norm13ln_fwd_kernelINS_13Kernel_traitsIf13__nv_bfloat16fS2_fjLj512ELj1ELj4ELj1ELj16ENS_18Kernel_traits_baseILj512EfS2_fS2_fjLj128EEEEELb0ELb1ELb1ELb0EEEvNS_9FwdParamsE)
        .other          _ZN10layer_norm13ln_fwd_kernelINS_13Kernel_traitsIf13__nv_bfloat16fS2_fjLj512ELj1ELj4ELj1ELj16ENS_18Kernel_traits_baseILj512EfS2_fS2_fjLj128EEEEELb0ELb1ELb1ELb0EEEvNS_9FwdParamsE,@"STO_CUDA_ENTRY STV_DEFAULT"
_ZN10layer_norm13ln_fwd_kernelINS_13Kernel_traitsIf13__nv_bfloat16fS2_fjLj512ELj1ELj4ELj1ELj16ENS_18Kernel_traits_baseILj512EfS2_fS2_fjLj128EEEEELb0ELb1ELb1ELb0EEEvNS_9FwdParamsE:
.text._ZN10layer_norm13ln_fwd_kernelINS_13Kernel_traitsIf13__nv_bfloat16fS2_fjLj512ELj1ELj4ELj1ELj16ENS_18Kernel_traits_baseILj512EfS2_fS2_fjLj128EEEEELb0ELb1ELb1ELb0EEEvNS_9FwdParamsE:
        /* <DEDUP_REMOVED lines=38> */
.L_x_6929:
[----:B------:R-:W-:Y:S05]  /*0260*/  BSYNC B0 ;  /* 0x0000000000007941 */ /* 0x000fea0003800000 */
.L_x_6928:
        /* <DEDUP_REMOVED lines=22> */
.L_x_6931:
[----:B------:R-:W-:Y:S05]  /*03d0*/  BSYNC B0 ;  /* 0x0000000000007941 */ /* 0x000fea0003800000 */
.L_x_6930:
[----:B------:R-:W-:Y:S02]  /*03e0*/  ULDC UR6, c[0x0][0x214] ;  /* 0x0000850000067ab9 */ /* 0x000fe40000000800 */
[----:B------:R-:W-:-:S13]  /*03f0*/  ISETP.GE.AND P0, PT, R84, UR6, PT ;  /* 0x0000000654007c0c */ /* 0x000fda000bf06270 */
[----:B------:R-:W-:Y:S05]  /*0400*/  @P0 EXIT ;  /* 0x000000000000094d */ /* 0x000fea0003800000 */
[----:B------:R-:W-:Y:S01]  /*0410*/  ULDC.U8 UR6, c[0x0][0x2a0] ;  /* 0x0000a80000067ab9 */ /* 0x000fe20000000000 */
[----:B------:R-:W-:Y:S01]  /*0420*/  ULDC UR7, c[0x0][0x2d8] ;  /* 0x0000b60000077ab9 */ /* 0x000fe20000000800 */
[----:B------:R-:W-:Y:S01]  /*0430*/  ISETP.NE.AND P5, PT, RZ, UR6, PT ;  /* 0x00000006ff007c0c */ /* 0x000fe2000bfa5270 */
[----:B------:R-:W-:-:S12]  /*0440*/  ULDC UR6, c[0x0][0x29c] ;  /* 0x0000a70000067ab9 */ /* 0x000fd80000000800 */
.L_x_6973:
        /* <DEDUP_REMOVED lines=64> */
.L_x_6935:
[----:B------:R-:W-:Y:S05]  /*0850*/  BSYNC B1 ;  /* 0x0000000000017941 */ /* 0x000fea0003800000 */
.L_x_6934:
[----:B------:R-:W-:Y:S04]  /*0860*/  BSSY B1, `(.L_x_6936) ;  /* 0x0000007000017945 */ /* 0x000fe80003800000 */
[----:B------:R-:W-:Y:S05]  /*0870*/  @!P6 BRA `(.L_x_6937) ;  /* 0x000000000014e947 */ /* 0x000fea0003800000 */
[----:B-----5:R-:W-:-:S04]  /*0880*/  PRMT R65, R60, 0x7632, R65 ;  /* 0x000076323c417816 */ /* 0x020fc80000000041 */
[----:B------:R-:W-:-:S05]  /*0890*/  SHF.L.U32 R65, R65, 0x10, RZ ;  /* 0x0000001041417819 */ /* 0x000fca00000006ff */
[----:B------:R-:W-:-:S04]  /*08a0*/  FMUL.FTZ R80, R65, UR6 ;  /* 0x0000000641507c20 */ /* 0x000fc80008410000 */
[----:B------:R-:W-:-:S04]  /*08b0*/  FMUL.FTZ R65, R25, R80 ;  /* 0x0000005019417220 */ /* 0x000fc80000410000 */
[----:B------:R-:W-:-:S07]  /*08c0*/  @P0 FADD.FTZ R65, R53, R65 ;  /* 0x0000004135410221 */ /* 0x000fce0000010000 */
.L_x_6937:
[----:B------:R-:W-:Y:S05]  /*08d0*/  BSYNC B1 ;  /* 0x0000000000017941 */ /* 0x000fea0003800000 */
.L_x_6936:
[----:B------:R-:W-:Y:S04]  /*08e0*/  BSSY B1, `(.L_x_6938) ;  /* 0x0000006000017945 */ /* 0x000fe80003800000 */
[----:B------:R-:W-:Y:S05]  /*08f0*/  @!P6 BRA `(.L_x_6939) ;  /* 0x000000000010e947 */ /* 0x000fea0003800000 */
[----:B-----5:R-:W-:-:S05]  /*0900*/  SHF.L.U32 R66, R61, 0x10, RZ ;  /* 0x000000103d427819 */ /* 0x020fca00000006ff */
[----:B------:R-:W-:-:S04]  /*0910*/  FMUL.FTZ R71, R66, UR6 ;  /* 0x0000000642477c20 */ /* 0x000fc80008410000 */
[----:B------:R-:W-:-:S04]  /*0920*/  FMUL.FTZ R66, R26, R71 ;  /* 0x000000471a427220 */ /* 0x000fc80000410000 */
[----:B------:R-:W-:-:S07]  /*0930*/  @P0 FADD.FTZ R66, R54, R66 ;  /* 0x0000004236420221 */ /* 0x000fce0000010000 */
.L_x_6939:
[----:B------:R-:W-:Y:S05]  /*0940*/  BSYNC B1 ;  /* 0x0000000000017941 */ /* 0x000fea0003800000 */
.L_x_6938:
[----:B------:R-:W-:Y:S04]  /*0950*/  BSSY B1, `(.L_x_6940) ;  /* 0x0000007000017945 */ /* 0x000fe80003800000 */
[----:B------:R-:W-:Y:S05]  /*0960*/  @!P6 BRA `(.L_x_6941) ;  /* 0x000000000014e947 */ /* 0x000fea0003800000 */
[----:B-----5:R-:W-:-:S04]  /*0970*/  PRMT R67, R61, 0x7632, R67 ;  /* 0x000076323d437816 */ /* 0x020fc80000000043 */
[----:B------:R-:W-:-:S05]  /*0980*/  SHF.L.U32 R67, R67, 0x10, RZ ;  /* 0x0000001043437819 */ /* 0x000fca00000006ff */
[----:B------:R-:W-:-:S04]  /*0990*/  FMUL.FTZ R80, R67, UR6 ;  /* 0x0000000643507c20 */ /* 0x000fc80008410000 */
[----:B------:R-:W-:-:S04]  /*09a0*/  FMUL.FTZ R67, R27, R80 ;  /* 0x000000501b437220 */ /* 0x000fc80000410000 */
[----:B------:R-:W-:-:S07]  /*09b0*/  @P0 FADD.FTZ R67, R55, R67 ;  /* 0x0000004337430221 */ /* 0x000fce0000010000 */
.L_x_6941:
[----:B------:R-:W-:Y:S05]  /*09c0*/  BSYNC B1 ;  /* 0x0000000000017941 */ /* 0x000fea0003800000 */
.L_x_6940:
[----:B------:R-:W-:Y:S04]  /*09d0*/  BSSY B1, `(.L_x_6942) ;  /* 0x0000006000017945 */ /* 0x000fe80003800000 */
[----:B------:R-:W-:Y:S05]  /*09e0*/  @!P6 BRA `(.L_x_6943) ;  /* 0x000000000010e947 */ /* 0x000fea0003800000 */
[----:B-----5:R-:W-:-:S05]  /*09f0*/  SHF.L.U32 R68, R62, 0x10, RZ ;  /* 0x000000103e447819 */ /* 0x020fca00000006ff */
[----:B------:R-:W-:-:S04]  /*0a00*/  FMUL.FTZ R71, R68, UR6 ;  /* 0x0000000644477c20 */ /* 0x000fc80008410000 */
[----:B------:R-:W-:-:S04]  /*0a10*/  FMUL.FTZ R68, R20, R71 ;  /* 0x0000004714447220 */ /* 0x000fc80000410000 */
[----:B------:R-:W-:-:S07]  /*0a20*/  @P0 FADD.FTZ R68, R56, R68 ;  /* 0x0000004438440221 */ /* 0x000fce0000010000 */
.L_x_6943:
[----:B------:R-:W-:Y:S05]  /*0a30*/  BSYNC B1 ;  /* 0x0000000000017941 */ /* 0x000fea0003800000 */
.L_x_6942:
[----:B------:R-:W-:Y:S04]  /*0a40*/  BSSY B1, `(.L_x_6944) ;  /* 0x0000007000017945 */ /* 0x000fe80003800000 */
[----:B------:R-:W-:Y:S05]  /*0a50*/  @!P6 BRA `(.L_x_6945) ;  /* 0x000000000014e947 */ /* 0x000fea0003800000 */
[----:B-----5:R-:W-:-:S04]  /*0a60*/  PRMT R69, R62, 0x7632, R69 ;  /* 0x000076323e457816 */ /* 0x020fc80000000045 */
[----:B------:R-:W-:-:S05]  /*0a70*/  SHF.L.U32 R69, R69, 0x10, RZ ;  /* 0x0000001045457819 */ /* 0x000fca00000006ff */
[----:B------:R-:W-:-:S04]  /*0a80*/  FMUL.FTZ R80, R69, UR6 ;  /* 0x0000000645507c20 */ /* 0x000fc80008410000 */
[----:B------:R-:W-:-:S04]  /*0a90*/  FMUL.FTZ R69, R21, R80 ;  /* 0x0000005015457220 */ /* 0x000fc80000410000 */
[----:B------:R-:W-:-:S07]  /*0aa0*/  @P0 FADD.FTZ R69, R57, R69 ;  /* 0x0000004539450221 */ /* 0x000fce0000010000 */
.L_x_6945:
[----:B------:R-:W-:Y:S05]  /*0ab0*/  BSYNC B1 ;  /* 0x0000000000017941 */ /* 0x000fea0003800000 */
.L_x_6944:
[----:B------:R-:W-:Y:S04]  /*0ac0*/  BSSY B1, `(.L_x_6946) ;  /* 0x0000006000017945 */ /* 0x000fe80003800000 */
[----:B------:R-:W-:Y:S05]  /*0ad0*/  @!P6 BRA `(.L_x_6947) ;  /* 0x000000000010e947 */ /* 0x000fea0003800000 */
[----:B-----5:R-:W-:-:S05]  /*0ae0*/  SHF.L.U32 R70, R63, 0x10, RZ ;  /* 0x000000103f467819 */ /* 0x020fca00000006ff */
[----:B------:R-:W-:-:S04]  /*0af0*/  FMUL.FTZ R71, R70, UR6 ;  /* 0x0000000646477c20 */ /* 0x000fc80008410000 */
[----:B------:R-:W-:-:S04]  /*0b00*/  FMUL.FTZ R70, R22, R71 ;  /* 0x0000004716467220 */ /* 0x000fc80000410000 */
[----:B------:R-:W-:-:S07]  /*0b10*/  @P0 FADD.FTZ R70, R58, R70 ;  /* 0x000000463a460221 */ /* 0x000fce0000010000 */
.L_x_6947:
[----:B------:R-:W-:Y:S05]  /*0b20*/  BSYNC B1 ;  /* 0x0000000000017941 */ /* 0x000fea0003800000 */
.L_x_6946:
        /* <DEDUP_REMOVED lines=8> */
.L_x_6949:
[----:B------:R-:W-:Y:S05]  /*0bb0*/  BSYNC B1 ;  /* 0x0000000000017941 */ /* 0x000fea0003800000 */
.L_x_6948:
[----:B------:R2:W-:Y:S01]  /*0bc0*/  STG.E.128 desc[UR4][R82.64], R64 ;  /* 0x0000004052007986 */ /* 0x0005e2000c101d04 */
[----:B------:R-:W-:Y:S02]  /*0bd0*/  IADD3 R85, R85, 0x20, RZ ;  /* 0x0000002055557810 */ /* 0x000fe40007ffe0ff */
[----:B------:R-:W-:Y:S01]  /*0be0*/  IADD3 R89, R89, 0x20, RZ ;  /* 0x0000002059597810 */ /* 0x000fe20007ffe0ff */
[----:B------:R2:W-:Y:S06]  /*0bf0*/  STG.E.128 desc[UR4][R82.64+0x10], R68 ;  /* 0x0000104452007986 */ /* 0x0005ec000c101d04 */
.L_x_6933:
[----:B------:R-:W-:Y:S05]  /*0c00*/  BSYNC B0 ;  /* 0x0000000000007941 */ /* 0x000fea0003800000 */
.L_x_6932:
        /* <DEDUP_REMOVED lines=15> */
[----:B------:R-:W-:Y:S01]  /*0d00*/  @!P6 ISETP.NE.U32.AND P2, PT, R78, RZ, PT ;  /* 0x000000ff4e00e20c */ /* 0x000fe20003f45070 */
[----:B------:R-:W-:Y:S01]  /*0d10*/  BSSY B1, `(.L_x_6952) ;  /* 0x000001b000017945 */ /* 0x000fe20003800000 */
[----:B------:R-:W-:Y:S01]  /*0d20*/  @!P6 ISETP.NE.AND.EX P1, PT, R79, RZ, PT, P1 ;  /* 0x000000ff4f00e20c */ /* 0x000fe20003f25310 */
[----:B0-----:R-:W-:Y:S01]  /*0d30*/  IMAD.WIDE.U32 R80, R89, 0x20, R80 ;  /* 0x0000002059507825 */ /* 0x001fe200078e0050 */
[----:B------:R-:W-:-:S04]  /*0d40*/  @!P6 ISETP.NE.AND.EX P2, PT, R79, RZ, PT, P2 ;  /* 0x000000ff4f00e20c */ /* 0x000fc80003f45320 */
[----:B---3--:R-:W-:Y:S02]  /*0d50*/  @!P6 FSEL R72, R52, RZ, P2 ;  /* 0x000000ff3448e208 */ /* 0x008fe40001000000 */
        /* <DEDUP_REMOVED lines=10> */
[----:B------:R-:W-:-:S02]  /*0e00*/  @!P6 ISETP.NE.AND.EX P1, PT, R79, RZ, PT, P1 ;  /* 0x000000ff4f00e20c */ /* 0x000fc40003f25310 */
[----:B--2---:R-:W-:Y:S02]  /*0e10*/  @!P6 FSEL R76, R56, RZ, P2 ;  /* 0x000000ff384ce208 */ /* 0x004fe40001000000 */
        /* <DEDUP_REMOVED lines=10> */
.L_x_6953:
[----:B------:R-:W-:Y:S05]  /*0ec0*/  BSYNC B1 ;  /* 0x0000000000017941 */ /* 0x000fea0003800000 */
.L_x_6952:
[----:B------:R-:W-:Y:S04]  /*0ed0*/  BSSY B1, `(.L_x_6954) ;  /* 0x0000007000017945 */ /* 0x000fe80003800000 */
[----:B------:R-:W-:Y:S05]  /*0ee0*/  @!P6 BRA `(.L_x_6955) ;  /* 0x000000000014e947 */ /* 0x000fea0003800000 */
[----:B-----5:R-:W-:-:S04]  /*0ef0*/  PRMT R73, R60, 0x7632, R73 ;  /* 0x000076323c497816 */ /* 0x020fc80000000049 */
[----:B------:R-:W-:-:S05]  /*0f00*/  SHF.L.U32 R73, R73, 0x10, RZ ;  /* 0x0000001049497819 */ /* 0x000fca00000006ff */
[----:B------:R-:W-:-:S04]  /*0f10*/  FMUL.FTZ R78, R73, UR6 ;  /* 0x00000006494e7c20 */ /* 0x000fc80008410000 */
[----:B------:R-:W-:-:S04]  /*0f20*/  FMUL.FTZ R73, R49, R78 ;  /* 0x0000004e31497220 */ /* 0x000fc80000410000 */
[----:B------:R-:W-:-:S07]  /*0f30*/  @P0 FADD.FTZ R73, R53, R73 ;  /* 0x0000004935490221 */ /* 0x000fce0000010000 */
.L_x_6955:
[----:B------:R-:W-:Y:S05]  /*0f40*/  BSYNC B1 ;  /* 0x0000000000017941 */ /* 0x000fea0003800000 */
.L_x_6954:
[----:B------:R-:W-:Y:S04]  /*0f50*/  BSSY B1, `(.L_x_6956) ;  /* 0x0000006000017945 */ /* 0x000fe80003800000 */
[----:B------:R-:W-:Y:S05]  /*0f60*/  @!P6 BRA `(.L_x_6957) ;  /* 0x000000000010e947 */ /* 0x000fea0003800000 */
[----:B-----5:R-:W-:-:S05]  /*0f70*/  SHF.L.U32 R74, R61, 0x10, RZ ;  /* 0x000000103d4a7819 */ /* 0x020fca00000006ff */
[----:B------:R-:W-:-:S04]  /*0f80*/  FMUL.FTZ R79, R74, UR6 ;  /* 0x000000064a4f7c20 */ /* 0x000fc80008410000 */
[----:B------:R-:W-:-:S04]  /*0f90*/  FMUL.FTZ R74, R50, R79 ;  /* 0x0000004f324a7220 */ /* 0x000fc80000410000 */
[----:B------:R-:W-:-:S07]  /*0fa0*/  @P0 FADD.FTZ R74, R54, R74 ;  /* 0x0000004a364a0221 */ /* 0x000fce0000010000 */
.L_x_6957:
[----:B------:R-:W-:Y:S05]  /*0fb0*/  BSYNC B1 ;  /* 0x0000000000017941 */ /* 0x000fea0003800000 */
.L_x_6956:
[----:B------:R-:W-:Y:S04]  /*0fc0*/  BSSY B1, `(.L_x_6958) ;  /* 0x0000007000017945 */ /* 0x000fe80003800000 */
[----:B------:R-:W-:Y:S05]  /*0fd0*/  @!P6 BRA `(.L_x_6959) ;  /* 0x000000000014e947 */ /* 0x000fea0003800000 */
[----:B-----5:R-:W-:-:S04]  /*0fe0*/  PRMT R75, R61, 0x7632, R75 ;  /* 0x000076323d4b7816 */ /* 0x020fc8000000004b */
[----:B------:R-:W-:-:S05]  /*0ff0*/  SHF.L.U32 R75, R75, 0x10, RZ ;  /* 0x000000104b4b7819 */ /* 0x000fca00000006ff */
[----:B------:R-:W-:-:S04]  /*1000*/  FMUL.FTZ R78, R75, UR6 ;  /* 0x000000064b4e7c20 */ /* 0x000fc80008410000 */
[----:B------:R-:W-:-:S04]  /*1010*/  FMUL.FTZ R75, R51, R78 ;  /* 0x0000004e334b7220 */ /* 0x000fc80000410000 */
[----:B------:R-:W-:-:S07]  /*1020*/  @P0 FADD.FTZ R75, R55, R75 ;  /* 0x0000004b374b0221 */ /* 0x000fce0000010000 */
.L_x_6959:
[----:B------:R-:W-:Y:S05]  /*1030*/  BSYNC B1 ;  /* 0x0000000000017941 */ /* 0x000fea0003800000 */
.L_x_6958:
[----:B------:R-:W-:Y:S04]  /*1040*/  BSSY B1, `(.L_x_6960) ;  /* 0x0000006000017945 */ /* 0x000fe80003800000 */
[----:B------:R-:W-:Y:S05]  /*1050*/  @!P6 BRA `(.L_x_6961) ;  /* 0x000000000010e947 */ /* 0x000fea0003800000 */
[----:B-----5:R-:W-:-:S05]  /*1060*/  SHF.L.U32 R76, R62, 0x10, RZ ;  /* 0x000000103e4c7819 */ /* 0x020fca00000006ff */
[----:B------:R-:W-:-:S04]  /*1070*/  FMUL.FTZ R79, R76, UR6 ;  /* 0x000000064c4f7c20 */ /* 0x000fc80008410000 */
[----:B------:R-:W-:-:S04]  /*1080*/  FMUL.FTZ R76, R44, R79 ;  /* 0x0000004f2c4c7220 */ /* 0x000fc80000410000 */
[----:B------:R-:W-:-:S07]  /*1090*/  @P0 FADD.FTZ R76, R56, R76 ;  /* 0x0000004c384c0221 */ /* 0x000fce0000010000 */
.L_x_6961:
[----:B------:R-:W-:Y:S05]  /*10a0*/  BSYNC B1 ;  /* 0x0000000000017941 */ /* 0x000fea0003800000 */
.L_x_6960:
[----:B------:R-:W-:Y:S04]  /*10b0*/  BSSY B1, `(.L_x_6962) ;  /* 0x0000007000017945 */ /* 0x000fe80003800000 */
[----:B------:R-:W-:Y:S05]  /*10c0*/  @!P6 BRA `(.L_x_6963) ;  /* 0x000000000014e947 */ /* 0x000fea0003800000 */
[----:B-----5:R-:W-:-:S04]  /*10d0*/  PRMT R77, R62, 0x7632, R77 ;  /* 0x000076323e4d7816 */ /* 0x020fc8000000004d */
[----:B------:R-:W-:-:S05]  /*10e0*/  SHF.L.U32 R77, R77, 0x10, RZ ;  /* 0x000000104d4d7819 */ /* 0x000fca00000006ff */
[----:B------:R-:W-:-:S04]  /*10f0*/  FMUL.FTZ R78, R77, UR6 ;  /* 0x000000064d4e7c20 */ /* 0x000fc80008410000 */
[----:B------:R-:W-:-:S04]  /*1100*/  FMUL.FTZ R77, R45, R78 ;  /* 0x0000004e2d4d7220 */ /* 0x000fc80000410000 */
[----:B------:R-:W-:-:S07]  /*1110*/  @P0 FADD.FTZ R77, R57, R77 ;  /* 0x0000004d394d0221 */ /* 0x000fce0000010000 */
.L_x_6963:
[----:B------:R-:W-:Y:S05]  /*1120*/  BSYNC B1 ;  /* 0x0000000000017941 */ /* 0x000fea0003800000 */
.L_x_6962:
[----:B------:R-:W-:Y:S01]  /*1130*/  BSSY B1, `(.L_x_6964) ;  /* 0x0000007000017945 */ /* 0x000fe20003800000 */
[----:B------:R-:W-:-:S03]  /*1140*/  @!P6 FSEL R78, R58, RZ, P2 ;  /* 0x000000ff3a4ee208 */ /* 0x000fc60001000000 */
[----:B------:R-:W-:Y:S05]  /*1150*/  @!P6 BRA `(.L_x_6965) ;  /* 0x000000000010e947 */ /* 0x000fea0003800000 */
[----:B-----5:R-:W-:-:S05]  /*1160*/  SHF.L.U32 R78, R63, 0x10, RZ ;  /* 0x000000103f4e7819 */ /* 0x020fca00000006ff */
[----:B------:R-:W-:-:S04]  /*1170*/  FMUL.FTZ R79, R78, UR6 ;  /* 0x000000064e4f7c20 */ /* 0x000fc80008410000 */
[----:B------:R-:W-:-:S04]  /*1180*/  FMUL.FTZ R78, R46, R79 ;  /* 0x0000004f2e4e7220 */ /* 0x000fc80000410000 */
[----:B------:R-:W-:-:S07]  /*1190*/  @P0 FADD.FTZ R78, R58, R78 ;  /* 0x0000004e3a4e0221 */ /* 0x000fce0000010000 */
.L_x_6965:
[----:B------:R-:W-:Y:S05]  /*11a0*/  BSYNC B1 ;  /* 0x0000000000017941 */ /* 0x000fea0003800000 */
.L_x_6964:
        /* <DEDUP_REMOVED lines=8> */
.L_x_6967:
[----:B------:R-:W-:Y:S05]  /*1230*/  BSYNC B1 ;  /* 0x0000000000017941 */ /* 0x000fea0003800000 */
.L_x_6966:
[----:B------:R3:W-:Y:S04]  /*1240*/  STG.E.128 desc[UR4][R80.64], R72 ;  /* 0x0000004850007986 */ /* 0x0007e8000c101d04 */
[----:B------:R3:W-:Y:S02]  /*1250*/  STG.E.128 desc[UR4][R80.64+0x10], R76 ;  /* 0x0000104c50007986 */ /* 0x0007e4000c101d04 */
.L_x_6951:
[----:B------:R-:W-:Y:S05]  /*1260*/  BSYNC B0 ;  /* 0x0000000000007941 */ /* 0x000fea0003800000 */
.L_x_6950:
        /* <DEDUP_REMOVED lines=75> */
.L_x_6985:
        /* <DEDUP_REMOVED lines=58> */
.L_x_6972:
[----:B------:R-:W-:Y:S05]  /*1ac0*/  BSYNC B1 ;  /* 0x0000000000017941 */ /* 0x000fea0003800000 */
.L_x_6971:
        /* <DEDUP_REMOVED lines=32> */
.L_x_6970:
[----:B------:R-:W-:Y:S05]  /*1cd0*/  BSYNC B0 ;  /* 0x0000000000007941 */ /* 0x000fea0003800000 */
.L_x_6969:
[----:B0--3--:R-:W0:Y:S02]  /*1ce0*/  LDC.64 R80, c[0x0][0x210] ;  /* 0x00008400ff507b82 */ /* 0x009e240000000a00 */
[----:B0-----:R-:W-:-:S04]  /*1cf0*/  LEA R84, R80, R84, 0x2 ;  /* 0x0000005450547211 */ /* 0x001fc800078e10ff */
[----:B------:R-:W-:-:S13]  /*1d00*/  ISETP.GE.AND P0, PT, R84, R81, PT ;  /* 0x000000515400720c */ /* 0x000fda0003f06270 */
[----:B------:R-:W-:Y:S05]  /*1d10*/  @!P0 BRA `(.L_x_6973) ;  /* 0xffffffe400cc8947 */ /* 0x000fea000383ffff */
[----:B------:R-:W-:Y:S05]  /*1d20*/  EXIT ;  /* 0x000000000000794d */ /* 0x000fea0003800000 */
.L_x_6968:
        /* <DEDUP_REMOVED lines=8> */
.L_x_6975:
[----:B------:R-:W-:Y:S05]  /*1db0*/  BSYNC B0 ;  /* 0x0000000000007941 */ /* 0x000fea0003800000 */
.L_x_6974:
        /* <DEDUP_REMOVED lines=8> */
.L_x_6976:
[----:B------:R-:W-:Y:S01]  /*1e40*/  HFMA2.MMA R85, -RZ, RZ, 0, 2.384185791015625e-07 ;  /* 0x00000004ff557435 */ /* 0x000fe200000001ff */
[----:B------:R-:W-:-:S05]  /*1e50*/  FADD.FTZ R93, R92, R91 ;  /* 0x0000005b5c5d7221 */ /* 0x000fca0000010000 */
[----:B------:R-:W-:-:S07]  /*1e60*/  MOV R92, R93 ;  /* 0x0000005d005c7202 */ /* 0x000fce0000000f00 */
[----:B------:R-:W-:Y:S05]  /*1e70*/  WARPSYNC.COLLECTIVE R82, `(.L_x_6977) ;  /* 0x0000000052087348 */ /* 0x000fea0003c00000 */
[----:B------:R0:W1:Y:S02]  /*1e80*/  SHFL.BFLY P2, R91, R92, R85, R83 ;  /* 0x0c0000555c5b7389 */ /* 0x0000640000040053 */
[----:B01----:R-:W-:Y:S01]  /*1e90*/  ENDCOLLECTIVE ;  /* 0x000000000000791b */ /* 0x003fe20003800000 */
.L_x_6977:
[----:B------:R-:W-:Y:S01]  /*1ea0*/  HFMA2.MMA R85, -RZ, RZ, 0, 4.76837158203125e-07 ;  /* 0x00000008ff557435 */ /* 0x000fe200000001ff */
[----:B------:R-:W-:-:S05]  /*1eb0*/  FADD.FTZ R93, R93, R91 ;  /* 0x0000005b5d5d7221 */ /* 0x000fca0000010000 */
[----:B------:R-:W-:-:S07]  /*1ec0*/  MOV R92, R93 ;  /* 0x0000005d005c7202 */ /* 0x000fce0000000f00 */
[----:B------:R-:W-:Y:S05]  /*1ed0*/  WARPSYNC.COLLECTIVE R82, `(.L_x_6978) ;  /* 0x0000000052087348 */ /* 0x000fea0003c00000 */
[----:B------:R0:W1:Y:S02]  /*1ee0*/  SHFL.BFLY P2, R91, R92, R85, R83 ;  /* 0x0c0000555c5b7389 */ /* 0x0000640000040053 */
[----:B01----:R-:W-:Y:S01]  /*1ef0*/  ENDCOLLECTIVE ;  /* 0x000000000000791b */ /* 0x003fe20003800000 */
.L_x_6978:
[----:B------:R-:W-:Y:S01]  /*1f00*/  HFMA2.MMA R85, -RZ, RZ, 0, 9.5367431640625e-07 ;  /* 0x00000010ff557435 */ /* 0x000fe200000001ff */
[----:B------:R-:W-:-:S05]  /*1f10*/  FADD.FTZ R80, R93, R91 ;  /* 0x0000005b5d507221 */ /* 0x000fca0000010000 */
[----:B------:R-:W-:-:S07]  /*1f20*/  MOV R92, R80 ;  /* 0x00000050005c7202 */ /* 0x000fce0000000f00 */
[----:B------:R-:W-:Y:S05]  /*1f30*/  WARPSYNC.COLLECTIVE R82, `(.L_x_6979) ;  /* 0x0000000052087348 */ /* 0x000fea0003c00000 */
[----:B------:R0:W1:Y:S02]  /*1f40*/  SHFL.BFLY P2, R91, R92, R85, R83 ;  /* 0x0c0000555c5b7389 */ /* 0x0000640000040053 */
[----:B01----:R-:W-:Y:S01]  /*1f50*/  ENDCOLLECTIVE ;  /* 0x000000000000791b */ /* 0x003fe20003800000 */
.L_x_6979:
        /* <DEDUP_REMOVED lines=41> */
.L_x_6980:
[----:B------:R-:W-:Y:S01]  /*21f0*/  HFMA2.MMA R85, -RZ, RZ, 0, 1.1920928955078125e-07 ;  /* 0x00000002ff557435 */ /* 0x000fe200000001ff */
[----:B------:R-:W-:-:S05]  /*2200*/  FADD.FTZ R81, R80, R91 ;  /* 0x0000005b50517221 */ /* 0x000fca0000010000 */
[----:B------:R-:W-:-:S07]  /*2210*/  MOV R92, R81 ;  /* 0x00000051005c7202 */ /* 0x000fce0000000f00 */
[----:B------:R-:W-:Y:S05]  /*2220*/  WARPSYNC.COLLECTIVE R82, `(.L_x_6981) ;  /* 0x0000000052087348 */ /* 0x000fea0003c00000 */
[----:B------:R0:W1:Y:S02]  /*2230*/  SHFL.BFLY P2, R91, R92, R85, R83 ;  /* 0x0c0000555c5b7389 */ /* 0x0000640000040053 */
[----:B01----:R-:W-:Y:S01]  /*2240*/  ENDCOLLECTIVE ;  /* 0x000000000000791b */ /* 0x003fe20003800000 */
.L_x_6981:
[----:B------:R-:W-:Y:S01]  /*2250*/  MOV R85, 0x4 ;  /* 0x0000000400557802 */ /* 0x000fe20000000f00 */
[----:B------:R-:W-:-:S07]  /*2260*/  FADD.FTZ R92, R81, R91 ;  /* 0x0000005b515c7221 */ /* 0x000fce0000010000 */
[----:B------:R-:W-:Y:S05]  /*2270*/  WARPSYNC.COLLECTIVE R82, `(.L_x_6982) ;  /* 0x0000000052087348 */ /* 0x000fea0003c00000 */
[----:B------:R0:W1:Y:S02]  /*2280*/  SHFL.BFLY P2, R91, R92, R85, R83 ;  /* 0x0c0000555c5b7389 */ /* 0x0000640000040053 */
[----:B01----:R-:W-:Y:S01]  /*2290*/  ENDCOLLECTIVE ;  /* 0x000000000000791b */ /* 0x003fe20003800000 */
.L_x_6982:
[----:B------:R-:W-:Y:S01]  /*22a0*/  HFMA2.MMA R85, -RZ, RZ, 0, 4.76837158203125e-07 ;  /* 0x00000008ff557435 */ /* 0x000fe200000001ff */
[----:B------:R-:W-:-:S05]  /*22b0*/  FADD.FTZ R93, R92, R91 ;  /* 0x0000005b5c5d7221 */ /* 0x000fca0000010000 */
[----:B------:R-:W-:-:S07]  /*22c0*/  MOV R92, R93 ;  /* 0x0000005d005c7202 */ /* 0x000fce0000000f00 */
[----:B------:R-:W-:Y:S05]  /*22d0*/  WARPSYNC.COLLECTIVE R82, `(.L_x_6983) ;  /* 0x0000000052087348 */ /* 0x000fea0003c00000 */
[----:B------:R0:W1:Y:S02]  /*22e0*/  SHFL.BFLY P2, R91, R92, R85, R83 ;  /* 0x0c0000555c5b7389 */ /* 0x0000640000040053 */
[----:B01----:R-:W-:Y:S01]  /*22f0*/  ENDCOLLECTIVE ;  /* 0x000000000000791b */ /* 0x003fe20003800000 */
.L_x_6983:
[----:B------:R-:W-:Y:S01]  /*2300*/  HFMA2.MMA R85, -RZ, RZ, 0, 9.5367431640625e-07 ;  /* 0x00000010ff557435 */ /* 0x000fe200000001ff */
[----:B------:R-:W-:-:S05]  /*2310*/  FADD.FTZ R93, R93, R91 ;  /* 0x0000005b5d5d7221 */ /* 0x000fca0000010000 */
[----:B------:R-:W-:-:S07]  /*2320*/  MOV R92, R93 ;  /* 0x0000005d005c7202 */ /* 0x000fce0000000f00 */
[----:B------:R-:W-:Y:S05]  /*2330*/  WARPSYNC.COLLECTIVE R82, `(.L_x_6984) ;  /* 0x0000000052087348 */ /* 0x000fea0003c00000 */
[----:B------:R0:W1:Y:S02]  /*2340*/  SHFL.BFLY P2, R91, R92, R85, R83 ;  /* 0x0c0000555c5b7389 */ /* 0x0000640000040053 */
[----:B01----:R-:W-:Y:S01]  /*2350*/  ENDCOLLECTIVE ;  /* 0x000000000000791b */ /* 0x003fe20003800000 */
.L_x_6984:
[----:B------:R-:W-:Y:S05]  /*2360*/  BRA `(.L_x_6985) ;  /* 0xfffffff000ec7947 */ /* 0x000fea000383ffff */
.L_x_6986:
        /* <DEDUP_REMOVED lines=9> */
.L_x_16542:


//--------------------- .text._ZN10layer_norm13ln_fwd_kernelINS_13Kernel_traitsIf13__nv_bfloat16fS2_fjLj512ELj1ELj4ELj1ELj16ENS_18Kernel_traits_baseILj512EfS2_fS2_fjLj128EEEEELb0ELb1ELb1ELb1EEEvNS_9FwdParamsE --------------------------
	.section	.text._ZN10layer_norm13ln_fwd_kernelINS_13Kernel_traitsIf13__nv_bfloat16fS2_fjLj512ELj1ELj4ELj1ELj16ENS_18Kernel_traits_baseILj512EfS2_fS2_fjLj128EEEEELb0ELb1ELb1ELb1EEEvNS_9FwdParamsE,"ax",@progbits
	.align	128
        .global         _ZN10layer_norm13ln_fwd_kernelINS_13Kernel_traitsIf13__nv_bfloat16fS2_fjLj512ELj1ELj4ELj1ELj16ENS_18Kernel_traits_baseILj512EfS2_fS2_fjLj128EEEEELb0ELb1ELb1ELb1EEEvNS_9FwdParamsE
        .type           _ZN10layer_norm13ln_fwd_kernelINS_13Kernel_traitsIf13__nv_bfloat16fS2_fjLj512ELj1ELj4ELj1ELj16ENS_18Kernel_traits_baseILj512EfS2_fS2_fjLj128EEEEELb0ELb1ELb1ELb1EEEvNS_9FwdParamsE,@function
        .size           _ZN10layer_norm13ln_fwd_kernelINS_13Kernel_traitsIf13__nv_bfloat16fS2_fjLj512ELj1ELj4ELj1ELj16ENS_18Kernel_traits_baseILj512EfS2_fS2_fjLj128EEEEELb0ELb1ELb1ELb1EEEvNS_9FwdParamsE,(.L_x_16543 - _ZN10layer_norm13ln_fwd_kernelINS_13Kernel_traitsIf13__nv_bfloat16fS2_fjLj512ELj1ELj4ELj1ELj16ENS_18Kernel_traits_baseILj512EfS2_fS2_fjLj128EEEEELb0ELb1ELb1ELb1EEEvNS_9FwdParamsE)
        .other          _ZN10layer_norm13ln_fwd_kernelINS_13Kernel_traitsIf13__nv_bfloat16fS2_fjLj512ELj1ELj4ELj1ELj16ENS_18Kernel_traits_baseILj512EfS2_fS2_fjLj128EEEEELb0ELb1ELb1ELb1EEEvNS_9FwdParamsE,@"STO_CUDA_ENTRY STV_DEFAULT"
_ZN10layer_norm13ln_fwd_kernelINS_13Kernel_traitsIf13__nv_bfloat16fS2_fjLj512ELj1ELj4ELj1ELj16ENS_18Kernel_traits_baseILj512EfS2_fS2_fjLj128EEEEELb0ELb1ELb1ELb1EEEvNS_9FwdParamsE:
.text._ZN10layer_norm13ln_fwd_kernelINS_13Kernel_traitsIf13__nv_bfloat16fS2_fjLj512ELj1ELj4ELj1ELj16ENS_18Kernel_traits_baseILj512EfS2_fS2_fjLj128EEEEELb0ELb1ELb1ELb1EEEvNS_9FwdParamsE:
        /* <DEDUP_REMOVED lines=46> */
[----:B------:R-:W-:-:S12]  /*02e0*/  ULDC UR6, c[0x0][0x29c] ;  /* 0x0000a70000067ab9 */ /* 0x000fd80000000800 */
.L_x_7022:
[----:B------:R-:W1:Y:S08]  /*02f0*/  LDC.64 R64, c[0x0][0x280] ;  /* 0x0000a000ff407b82 */ /* 0x000e700000000a00 */
[----:B------:R-:W2:Y:S08]  /*0300*/  LDC.64 R74, c[0x0][0x230] ;  /* 0x00008c00ff4a7b82 */ /* 0x000eb00000000a00 */
[----:B------:R-:W3:Y:S01]  /*0310*/  LDC R85, c[0x0][0x218] ;  /* 0x00008600ff557b82 */ /* 0x000ee20000000800 */
[----:B-1----:R-:W-:-:S07]  /*0320*/  IMAD.WIDE R64, R2, 0x4, R64 ;  /* 0x0000000402407825 */ /* 0x002fce00078e0240 */
[----:B------:R-:W1:Y:S01]  /*0330*/  LDC.64 R80, c[0x0][0x238] ;  /* 0x00008e00ff507b82 */ /* 0x000e620000000a00 */
        /* <DEDUP_REMOVED lines=11> */
[----:B0-----:R-:W3:Y:S04]  /*03f0*/  @P0 LDG.E.128 R52, desc[UR4][R68.64] ;  /* 0x0000000444340981 */ /* 0x001ee8000c1e1d00 */
        /* <DEDUP_REMOVED lines=9> */
[----:B------:R-:W0:Y:S04]  /*0490*/  @P6 LDC.64 R70, c[0x0][0x220] ;  /* 0x00008800ff466b82 */ /* 0x000e280000000a00 */
        /* <DEDUP_REMOVED lines=8> */
[----:B0-----:R-:W-:Y:S01]  /*0520*/  @P6 IMAD.WIDE.U32 R70, R0, 0x10, R70 ;  /* 0x0000001000466825 */ /* 0x001fe200078e0046 */
[----:B------:R-:W-:Y:S02]  /*0530*/  @!P5 ISETP.NE.AND.EX P3, PT, R75, RZ, PT, P3 ;  /* 0x000000ff4b00d20c */ /* 0x000fe40003f65330 */
[C---:B------:R-:W-:Y:S02]  /*0540*/  @!P5 ISETP.NE.U32.AND P1, PT, R74.reuse, RZ, PT ;  /* 0x000000ff4a00d20c */ /* 0x040fe40003f25070 */
[----:B------:R0:W5:Y:S01]  /*0550*/  @P6 LDG.E.128 R60, desc[UR4][R70.64] ;  /* 0x00000004463c6981 */ /* 0x000162000c1e1d00 */
[----:B-1----:R-:W-:Y:S01]  /*0560*/  IMAD.WIDE.U32 R72, R67, 0x20, R80 ;  /* 0x0000002043487825 */ /* 0x002fe200078e0050 */
[----:B------:R-:W-:Y:S02]  /*0570*/  @!P5 ISETP.NE.AND.EX P1, PT, R75, RZ, PT, P1 ;  /* 0x000000ff4b00d20c */ /* 0x000fe40003f25310 */
[----:B---3--:R-:W-:Y:S02]  /*0580*/  @!P5 FSEL R69, R53, RZ, P2 ;  /* 0x000000ff3545d208 */ /* 0x008fe40001000000 */
[----:B------:R-:W-:-:S02]  /*0590*/  @!P5 ISETP.NE.U32.AND P2, PT, R74, RZ, PT ;  /* 0x000000ff4a00d20c */ /* 0x000fc40003f45070 */
[----:B0-----:R-:W-:Y:S02]  /*05a0*/  @!P5 FSEL R70, R54, RZ, P3 ;  /* 0x000000ff3646d208 */ /* 0x001fe40001800000 */
        /* <DEDUP_REMOVED lines=20> */
.L_x_6988:
[----:B------:R-:W-:Y:S05]  /*06f0*/  BSYNC B0 ;  /* 0x0000000000007941 */ /* 0x000fea0003800000 */
.L_x_6987:
[----:B------:R-:W-:Y:S04]  /*0700*/  BSSY B0, `(.L_x_6989) ;  /* 0x0000007000007945 */ /* 0x000fe80003800000 */
[----:B------:R-:W-:Y:S05]  /*0710*/  @!P5 BRA `(.L_x_6990) ;  /* 0x000000000014d947 */ /* 0x000fea0003800000 */
[----:B-----5:R-:W-:-:S04]  /*0720*/  PRMT R69, R60, 0x7632, R69 ;  /* 0x000076323c457816 */ /* 0x020fc80000000045 */
[----:B------:R-:W-:-:S05]  /*0730*/  SHF.L.U32 R69, R69, 0x10, RZ ;  /* 0x0000001045457819 */ /* 0x000fca00000006ff */
[----:B------:R-:W-:-:S04]  /*0740*/  FMUL.FTZ R78, R69, UR6 ;  /* 0x00000006454e7c20 */ /* 0x000fc80008410000 */
[----:B------:R-:W-:-:S04]  /*0750*/  FMUL.FTZ R69, R37, R78 ;  /* 0x0000004e25457220 */ /* 0x000fc80000410000 */
[----:B------:R-:W-:-:S07]  /*0760*/  @P0 FADD.FTZ R69, R53, R69 ;  /* 0x0000004535450221 */ /* 0x000fce0000010000 */
.L_x_6990:
[----:B------:R-:W-:Y:S05]  /*0770*/  BSYNC B0 ;  /* 0x0000000000007941 */ /* 0x000fea0003800000 */
.L_x_6989:
[----:B------:R-:W-:Y:S04]  /*0780*/  BSSY B0, `(.L_x_6991) ;  /* 0x0000006000007945 */ /* 0x000fe80003800000 */
[----:B------:R-:W-:Y:S05]  /*0790*/  @!P5 BRA `(.L_x_6992) ;  /* 0x000000000010d947 */ /* 0x000fea0003800000 */
[----:B-----5:R-:W-:-:S05]  /*07a0*/  SHF.L.U32 R70, R61, 0x10, RZ ;  /* 0x000000103d467819 */ /* 0x020fca00000006ff */
[----:B------:R-:W-:-:S04]  /*07b0*/  FMUL.FTZ R79, R70, UR6 ;  /* 0x00000006464f7c20 */ /* 0x000fc80008410000 */
[----:B------:R-:W-:-:S04]  /*07c0*/  FMUL.FTZ R70, R38, R79 ;  /* 0x0000004f26467220 */ /* 0x000fc80000410000 */
[----:B------:R-:W-:-:S07]  /*07d0*/  @P0 FADD.FTZ R70, R54, R70 ;  /* 0x0000004636460221 */ /* 0x000fce0000010000 */
.L_x_6992:
[----:B------:R-:W-:Y:S05]  /*07e0*/  BSYNC B0 ;  /* 0x0000000000007941 */ /* 0x000fea0003800000 */
.L_x_6991:
[----:B------:R-:W-:Y:S04]  /*07f0*/  BSSY B0, `(.L_x_6993) ;  /* 0x0000007000007945 */ /* 0x000fe80003800000 */
[----:B------:R-:W-:Y:S05]  /*0800*/  @!P5 BRA `(.L_x_6994) ;  /* 0x000000000014d947 */ /* 0x000fea0003800000 */
[----:B-----5:R-:W-:-:S04]  /*0810*/  PRMT R71, R61, 0x7632, R71 ;  /* 0x000076323d477816 */ /* 0x020fc80000000047 */
[----:B------:R-:W-:-:S05]  /*0820*/  SHF.L.U32 R71, R71, 0x10, RZ ;  /* 0x0000001047477819 */ /* 0x000fca00000006ff */
[----:B------:R-:W-:-:S04]  /*0830*/  FMUL.FTZ R78, R71, UR6 ;  /* 0x00000006474e7c20 */ /* 0x000fc80008410000 */
[----:B------:R-:W-:-:S04]  /*0840*/  FMUL.FTZ R71, R39, R78 ;  /* 0x0000004e27477220 */ /* 0x000fc80000410000 */
[----:B------:R-:W-:-:S07]  /*0850*/  @P0 FADD.FTZ R71, R55, R71 ;  /* 0x0000004737470221 */ /* 0x000fce0000010000 */
.L_x_6994:
[----:B------:R-:W-:Y:S05]  /*0860*/  BSYNC B0 ;  /* 0x0000000000007941 */ /* 0x000fea0003800000 */
.L_x_6993:
[----:B------:R-:W-:Y:S04]  /*0870*/  BSSY B0, `(.L_x_6995) ;  /* 0x0000006000007945 */ /* 0x000fe80003800000 */
[----:B------:R-:W-:Y:S05]  /*0880*/  @!P5 BRA `(.L_x_6996) ;  /* 0x000000000010d947 */ /* 0x000fea0003800000 */
[----:B-----5:R-:W-:-:S05]  /*0890*/  SHF.L.U32 R64, R62, 0x10, RZ ;  /* 0x000000103e407819 */ /* 0x020fca00000006ff */
[----:B------:R-:W-:-:S04]  /*08a0*/  FMUL.FTZ R79, R64, UR6 ;  /* 0x00000006404f7c20 */ /* 0x000fc80008410000 */
[----:B------:R-:W-:-:S04]  /*08b0*/  FMUL.FTZ R64, R40, R79 ;  /* 0x0000004f28407220 */ /* 0x000fc80000410000 */
[----:B------:R-:W-:-:S07]  /*08c0*/  @P0 FADD.FTZ R64, R56, R64 ;  /* 0x0000004038400221 */ /* 0x000fce0000010000 */
.L_x_6996:
[----:B------:R-:W-:Y:S05]  /*08d0*/  BSYNC B0 ;  /* 0x0000000000007941 */ /* 0x000fea0003800000 */
.L_x_6995:
[----:B------:R-:W-:Y:S04]  /*08e0*/  BSSY B0, `(.L_x_6997) ;  /* 0x0000007000007945 */ /* 0x000fe80003800000 */
[----:B------:R-:W-:Y:S05]  /*08f0*/  @!P5 BRA `(.L_x_6998) ;  /* 0x000000000014d947 */ /* 0x000fea0003800000 */
[----:B-----5:R-:W-:-:S04]  /*0900*/  PRMT R65, R62, 0x7632, R65 ;  /* 0x000076323e417816 */ /* 0x020fc80000000041 */
[----:B------:R-:W-:-:S05]  /*0910*/  SHF.L.U32 R65, R65, 0x10, RZ ;  /* 0x0000001041417819 */ /* 0x000fca00000006ff */
[----:B------:R-:W-:-:S04]  /*0920*/  FMUL.FTZ R78, R65, UR6 ;  /* 0x00000006414e7c20 */ /* 0x000fc80008410000 */
[----:B------:R-:W-:-:S04]  /*0930*/  FMUL.FTZ R65, R41, R78 ;  /* 0x0000004e29417220 */ /* 0x000fc80000410000 */
[----:B------:R-:W-:-:S07]  /*0940*/  @P0 FADD.FTZ R65, R57, R65 ;  /* 0x0000004139410221 */ /* 0x000fce0000010000 */
.L_x_6998:
[----:B------:R-:W-:Y:S05]  /*0950*/  BSYNC B0 ;  /* 0x0000000000007941 */ /* 0x000fea0003800000 */
.L_x_6997:
[----:B------:R-:W-:Y:S04]  /*0960*/  BSSY B0, `(.L_x_6999) ;  /* 0x0000006000007945 */ /* 0x000fe80003800000 */
[----:B------:R-:W-:Y:S05]  /*0970*/  @!P5 BRA `(.L_x_7000) ;  /* 0x000000000010d947 */ /* 0x000fea0003800000 */
[----:B-----5:R-:W-:-:S05]  /*0980*/  SHF.L.U32 R66, R63, 0x10, RZ ;  /* 0x000000103f427819 */ /* 0x020fca00000006ff */
[----:B------:R-:W-:-:S04]  /*0990*/  FMUL.FTZ R79, R66, UR6 ;  /* 0x00000006424f7c20 */ /* 0x000fc80008410000 */
[----:B------:R-:W-:-:S04]  /*09a0*/  FMUL.FTZ R66, R42, R79 ;  /* 0x0000004f2a427220 */ /* 0x000fc80000410000 */
[----:B------:R-:W-:-:S07]  /*09b0*/  @P0 FADD.FTZ R66, R58, R66 ;  /* 0x000000423a420221 */ /* 0x000fce0000010000 */
.L_x_7000:
[----:B------:R-:W-:Y:S05]  /*09c0*/  BSYNC B0 ;  /* 0x0000000000007941 */ /* 0x000fea0003800000 */
.L_x_6999:
[----:B------:R-:W-:Y:S04]  /*09d0*/  BSSY B0, `(.L_x_7001) ;  /* 0x0000007000007945 */ /* 0x000fe80003800000 */
[----:B------:R-:W-:Y:S05]  /*09e0*/  @!P5 BRA `(.L_x_7002) ;  /* 0x000000000014d947 */ /* 0x000fea0003800000 */
[----:B-----5:R-:W-:-:S04]  /*09f0*/  PRMT R67, R63, 0x7632, R67 ;  /* 0x000076323f437816 */ /* 0x020fc80000000043 */
[----:B------:R-:W-:-:S05]  /*0a00*/  SHF.L.U32 R67, R67, 0x10, RZ ;  /* 0x0000001043437819 */ /* 0x000fca00000006ff */
[----:B------:R-:W-:-:S04]  /*0a10*/  FMUL.FTZ R78, R67, UR6 ;  /* 0x00000006434e7c20 */ /* 0x000fc80008410000 */
[----:B------:R-:W-:-:S04]  /*0a20*/  FMUL.FTZ R67, R43, R78 ;  /* 0x0000004e2b437220 */ /* 0x000fc80000410000 */
[----:B------:R-:W-:-:S07]  /*0a30*/  @P0 FADD.FTZ R67, R59, R67 ;  /* 0x000000433b430221 */ /* 0x000fce0000010000 */
.L_x_7002:
[----:B------:R-:W-:Y:S05]  /*0a40*/  BSYNC B0 ;  /* 0x0000000000007941 */ /* 0x000fea0003800000 */
.L_x_7001:
        /* <DEDUP_REMOVED lines=38> */
.L_x_7004:
[----:B------:R-:W-:Y:S05]  /*0cb0*/  BSYNC B0 ;  /* 0x0000000000007941 */ /* 0x000fea0003800000 */
.L_x_7003:
[----:B------:R-:W-:Y:S04]  /*0cc0*/  BSSY B0, `(.L_x_7005) ;  /* 0x0000007000007945 */ /* 0x000fe80003800000 */
[----:B------:R-:W-:Y:S05]  /*0cd0*/  @!P5 BRA `(.L_x_7006) ;  /* 0x000000000014d947 */ /* 0x000fea0003800000 */
[----:B-----5:R-:W-:-:S04]  /*0ce0*/  PRMT R0, R60, 0x7632, R0 ;  /* 0x000076323c007816 */ /* 0x020fc80000000000 */
[----:B------:R-:W-:-:S05]  /*0cf0*/  SHF.L.U32 R0, R0, 0x10, RZ ;  /* 0x0000001000007819 */ /* 0x000fca00000006ff */
[----:B------:R-:W-:-:S04]  /*0d00*/  FMUL.FTZ R0, R0, UR6 ;  /* 0x0000000600007c20 */ /* 0x000fc80008410000 */
[----:B------:R-:W-:-:S04]  /*0d10*/  FMUL.FTZ R77, R45, R0 ;  /* 0x000000002d4d7220 */ /* 0x000fc80000410000 */
[----:B------:R-:W-:-:S07]  /*0d20*/  @P0 FADD.FTZ R77, R53, R77 ;  /* 0x0000004d354d0221 */ /* 0x000fce0000010000 */
.L_x_7006:
[----:B------:R-:W-:Y:S05]  /*0d30*/  BSYNC B0 ;  /* 0x0000000000007941 */ /* 0x000fea0003800000 */
.L_x_7005:
[----:B------:R-:W-:Y:S04]  /*0d40*/  BSSY B0, `(.L_x_7007) ;  /* 0x0000006000007945 */ /* 0x000fe80003800000 */
[----:B------:R-:W-:Y:S05]  /*0d50*/  @!P5 BRA `(.L_x_7008) ;  /* 0x000000000010d947 */ /* 0x000fea0003800000 */
[----:B-----5:R-:W-:-:S05]  /*0d60*/  SHF.L.U32 R0, R61, 0x10, RZ ;  /* 0x000000103d007819 */ /* 0x020fca00000006ff */
[----:B------:R-:W-:-:S04]  /*0d70*/  FMUL.FTZ R87, R0, UR6 ;  /* 0x0000000600577c20 */ /* 0x000fc80008410000 */
[----:B------:R-:W-:-:S04]  /*0d80*/  FMUL.FTZ R78, R46, R87 ;  /* 0x000000572e4e7220 */ /* 0x000fc80000410000 */
[----:B------:R-:W-:-:S07]  /*0d90*/  @P0 FADD.FTZ R78, R54, R78 ;  /* 0x0000004e364e0221 */ /* 0x000fce0000010000 */
.L_x_7008:
[----:B------:R-:W-:Y:S05]  /*0da0*/  BSYNC B0 ;  /* 0x0000000000007941 */ /* 0x000fea0003800000 */
.L_x_7007:
[----:B------:R-:W-:Y:S04]  /*0db0*/  BSSY B0, `(.L_x_7009) ;  /* 0x0000007000007945 */ /* 0x000fe80003800000 */
[----:B------:R-:W-:Y:S05]  /*0dc0*/  @!P5 BRA `(.L_x_7010) ;  /* 0x000000000014d947 */ /* 0x000fea0003800000 */
[----:B-----5:R-:W-:-:S04]  /*0dd0*/  PRMT R0, R61, 0x7632, R0 ;  /* 0x000076323d007816 */ /* 0x020fc80000000000 */
[----:B------:R-:W-:-:S05]  /*0de0*/  SHF.L.U32 R0, R0, 0x10, RZ ;  /* 0x0000001000007819 */ /* 0x000fca00000006ff */
[----:B------:R-:W-:-:S04]  /*0df0*/  FMUL.FTZ R0, R0, UR6 ;  /* 0x0000000600007c20 */ /* 0x000fc80008410000 */
[----:B------:R-:W-:-:S04]  /*0e00*/  FMUL.FTZ R79, R47, R0 ;  /* 0x000000002f4f7220 */ /* 0x000fc80000410000 */
[----:B------:R-:W-:-:S07]  /*0e10*/  @P0 FADD.FTZ R79, R55, R79 ;  /* 0x0000004f374f0221 */ /* 0x000fce0000010000 */
.L_x_7010:
[----:B------:R-:W-:Y:S05]  /*0e20*/  BSYNC B0 ;  /* 0x0000000000007941 */ /* 0x000fea0003800000 */
.L_x_7009:
[----:B------:R-:W-:Y:S04]  /*0e30*/  BSSY B0, `(.L_x_7011) ;  /* 0x0000006000007945 */ /* 0x000fe80003800000 */
[----:B------:R-:W-:Y:S05]  /*0e40*/  @!P5 BRA `(.L_x_7012) ;  /* 0x000000000010d947 */ /* 0x000fea0003800000 */
[----:B-----5:R-:W-:-:S05]  /*0e50*/  SHF.L.U32 R0, R62, 0x10, RZ ;  /* 0x000000103e007819 */ /* 0x020fca00000006ff */
[----:B------:R-:W-:-:S04]  /*0e60*/  FMUL.FTZ R87, R0, UR6 ;  /* 0x0000000600577c20 */ /* 0x000fc80008410000 */
[----:B------:R-:W-:-:S04]  /*0e70*/  FMUL.FTZ R72, R48, R87 ;  /* 0x0000005730487220 */ /* 0x000fc80000410000 */
[----:B------:R-:W-:-:S07]  /*0e80*/  @P0 FADD.FTZ R72, R56, R72 ;  /* 0x0000004838480221 */ /* 0x000fce0000010000 */
.L_x_7012:
[----:B------:R-:W-:Y:S05]  /*0e90*/  BSYNC B0 ;  /* 0x0000000000007941 */ /* 0x000fea0003800000 */
.L_x_7011:
[----:B------:R-:W-:Y:S04]  /*0ea0*/  BSSY B0, `(.L_x_7013) ;  /* 0x0000007000007945 */ /* 0x000fe80003800000 */
[----:B------:R-:W-:Y:S05]  /*0eb0*/  @!P5 BRA `(.L_x_7014) ;  /* 0x000000000014d947 */ /* 0x000fea0003800000 */
[----:B-----5:R-:W-:-:S04]  /*0ec0*/  PRMT R0, R62, 0x7632, R0 ;  /* 0x000076323e007816 */ /* 0x020fc80000000000 */
[----:B------:R-:W-:-:S05]  /*0ed0*/  SHF.L.U32 R0, R0, 0x10, RZ ;  /* 0x0000001000007819 */ /* 0x000fca00000006ff */
[----:B------:R-:W-:-:S04]  /*0ee0*/  FMUL.FTZ R0, R0, UR6 ;  /* 0x0000000600007c20 */ /* 0x000fc80008410000 */
[----:B------:R-:W-:-:S04]  /*0ef0*/  FMUL.FTZ R73, R49, R0 ;  /* 0x0000000031497220 */ /* 0x000fc80000410000 */
[----:B------:R-:W-:-:S07]  /*0f00*/  @P0 FADD.FTZ R73, R57, R73 ;  /* 0x0000004939490221 */ /* 0x000fce0000010000 */
.L_x_7014:
[----:B------:R-:W-:Y:S05]  /*0f10*/  BSYNC B0 ;  /* 0x0000000000007941 */ /* 0x000fea0003800000 */
.L_x_7013:
[----:B------:R-:W-:Y:S04]  /*0f20*/  BSSY B0, `(.L_x_7015) ;  /* 0x0000006000007945 */ /* 0x000fe80003800000 */
[----:B------:R-:W-:Y:S05]  /*0f30*/  @!P5 BRA `(.L_x_7016) ;  /* 0x000000000010d947 */ /* 0x000fea0003800000 */
[----:B-----5:R-:W-:-:S05]  /*0f40*/  SHF.L.U32 R0, R63, 0x10, RZ ;  /* 0x000000103f007819 */ /* 0x020fca00000006ff */
[----:B------:R-:W-:-:S04]  /*0f50*/  FMUL.FTZ R87, R0, UR6 ;  /* 0x0000000600577c20 */ /* 0x000fc80008410000 */
[----:B------:R-:W-:-:S04]  /*0f60*/  FMUL.FTZ R74, R50, R87 ;  /* 0x00000057324a7220 */ /* 0x000fc80000410000 */
[----:B------:R-:W-:-:S07]  /*0f70*/  @P0 FADD.FTZ R74, R58, R74 ;  /* 0x0000004a3a4a0221 */ /* 0x000fce0000010000 */
.L_x_7016:
[----:B------:R-:W-:Y:S05]  /*0f80*/  BSYNC B0 ;  /* 0x0000000000007941 */ /* 0x000fea0003800000 */
.L_x_7015:
[----:B------:R-:W-:Y:S04]  /*0f90*/  BSSY B0, `(.L_x_7017) ;  /* 0x0000007000007945 */ /* 0x000fe80003800000 */
[----:B------:R-:W-:Y:S05]  /*0fa0*/  @!P5 BRA `(.L_x_7018) ;  /* 0x000000000014d947 */ /* 0x000fea0003800000 */
[----:B-----5:R-:W-:-:S04]  /*0fb0*/  PRMT R0, R63, 0x7632, R0 ;  /* 0x000076323f007816 */ /* 0x020fc80000000000 */
[----:B------:R-:W-:-:S05]  /*0fc0*/  SHF.L.U32 R0, R0, 0x10, RZ ;  /* 0x0000001000007819 */ /* 0x000fca00000006ff */
[----:B------:R-:W-:-:S04]  /*0fd0*/  FMUL.FTZ R0, R0, UR6 ;  /* 0x0000000600007c20 */ /* 0x000fc80008410000 */
[----:B------:R-:W-:-:S04]  /*0fe0*/  FMUL.FTZ R75, R51, R0 ;  /* 0x00000000334b7220 */ /* 0x000fc80000410000 */
[----:B------:R-:W-:-:S07]  /*0ff0*/  @P0 FADD.FTZ R75, R59, R75 ;  /* 0x0000004b3b4b0221 */ /* 0x000fce0000010000 */
.L_x_7018:
[----:B------:R-:W-:Y:S05]  /*1000*/  BSYNC B0 ;  /* 0x0000000000007941 */ /* 0x000fea0003800000 */
.L_x_7017:
        /* <DEDUP_REMOVED lines=76> */
.L_x_7034:
        /* <DEDUP_REMOVED lines=85> */
.L_x_7021:
[----:B------:R-:W-:Y:S05]  /*1a20*/  BSYNC B0 ;  /* 0x0000000000007941 */ /* 0x000fea0003800000 */
.L_x_7020:
[----:B-1----:R-:W1:Y:S02]  /*1a30*/  LDC.64 R64, c[0x0][0x210] ;  /* 0x00008400ff407b82 */ /* 0x002e640000000a00 */
[----:B-1----:R-:W-:-:S04]  /*1a40*/  LEA R2, R64, R2, 0x2 ;  /* 0x0000000240027211 */ /* 0x002fc800078e10ff */
[----:B------:R-:W-:-:S13]  /*1a50*/  ISETP.GE.AND P0, PT, R2, R65, PT ;  /* 0x000000410200720c */ /* 0x000fda0003f06270 */
[----:B------:R-:W-:Y:S05]  /*1a60*/  @!P0 BRA `(.L_x_7022) ;  /* 0xffffffe800208947 */ /* 0x000fea000383ffff */
[----:B------:R-:W-:Y:S05]  /*1a70*/  EXIT ;  /* 0x000000000000794d */ /* 0x000fea0003800000 */
.L_x_7019:
        /* <DEDUP_REMOVED lines=8> */
.L_x_7024:
[----:B------:R-:W-:Y:S05]  /*1b00*/  BSYNC B0 ;  /* 0x0000000000007941 */ /* 0x000fea0003800000 */
.L_x_7023:
        /* <DEDUP_REMOVED lines=8> */
.L_x_7025:
[----:B------:R-:W-:Y:S01]  /*1b90*/  HFMA2.MMA R83, -RZ, RZ, 0, 2.384185791015625e-07 ;  /* 0x00000004ff537435 */ /* 0x000fe200000001ff */
[----:B------:R-:W-:-:S05]  /*1ba0*/  FADD.FTZ R89, R88, R0 ;  /* 0x0000000058597221 */ /* 0x000fca0000010000 */
[----:B------:R-:W-:-:S07]  /*1bb0*/  MOV R88, R89 ;  /* 0x0000005900587202 */ /* 0x000fce0000000f00 */
[----:B------:R-:W-:Y:S05]  /*1bc0*/  WARPSYNC.COLLECTIVE R81, `(.L_x_7026) ;  /* 0x0000000051087348 */ /* 0x000fea0003c00000 */
[----:B------:R0:W1:Y:S02]  /*1bd0*/  SHFL.BFLY P1, R0, R88, R83, R82 ;  /* 0x0c00005358007389 */ /* 0x0000640000020052 */
[----:B01----:R-:W-:Y:S01]  /*1be0*/  ENDCOLLECTIVE ;  /* 0x000000000000791b */ /* 0x003fe20003800000 */
.L_x_7026:
[----:B------:R-:W-:Y:S01]  /*1bf0*/  HFMA2.MMA R83, -RZ, RZ, 0, 4.76837158203125e-07 ;  /* 0x00000008ff537435 */ /* 0x000fe200000001ff */
[----:B------:R-:W-:-:S05]  /*1c00*/  FADD.FTZ R90, R89, R0 ;  /* 0x00000000595a7221 */ /* 0x000fca0000010000 */
[----:B------:R-:W-:-:S07]  /*1c10*/  MOV R88, R90 ;  /* 0x0000005a00587202 */ /* 0x000fce0000000f00 */
[----:B------:R-:W-:Y:S05]  /*1c20*/  WARPSYNC.COLLECTIVE R81, `(.L_x_7027) ;  /* 0x0000000051087348 */ /* 0x000fea0003c00000 */
[----:B------:R0:W1:Y:S02]  /*1c30*/  SHFL.BFLY P1, R0, R88, R83, R82 ;  /* 0x0c00005358007389 */ /* 0x0000640000020052 */
[----:B01----:R-:W-:Y:S01]  /*1c40*/  ENDCOLLECTIVE ;  /* 0x000000000000791b */ /* 0x003fe20003800000 */
.L_x_7027:
[----:B------:R-:W-:Y:S01]  /*1c50*/  HFMA2.MMA R83, -RZ, RZ, 0, 9.5367431640625e-07 ;  /* 0x00000010ff537435 */ /* 0x000fe200000001ff */
[----:B------:R-:W-:-:S05]  /*1c60*/  FADD.FTZ R91, R90, R0 ;  /* 0x000000005a5b7221 */ /* 0x000fca0000010000 */
[----:B------:R-:W-:-:S07]  /*1c70*/  MOV R88, R91 ;  /* 0x0000005b00587202 */ /* 0x000fce0000000f00 */
[----:B------:R-:W-:Y:S05]  /*1c80*/  WARPSYNC.COLLECTIVE R81, `(.L_x_7028) ;  /* 0x0000000051087348 */ /* 0x000fea0003c00000 */
[----:B------:R0:W1:Y:S02]  /*1c90*/  SHFL.BFLY P1, R0, R88, R83, R82 ;  /* 0x0c00005358007389 */ /* 0x0000640000020052 */
[----:B01----:R-:W-:Y:S01]  /*1ca0*/  ENDCOLLECTIVE ;  /* 0x000000000000791b */ /* 0x003fe20003800000 */
.L_x_7028:
        /* <DEDUP_REMOVED lines=39> */
.L_x_7029:
[----:B------:R-:W-:Y:S01]  /*1f20*/  HFMA2.MMA R83, -RZ, RZ, 0, 1.1920928955078125e-07 ;  /* 0x00000002ff537435 */ /* 0x000fe200000001ff */
[----:B------:R-:W-:-:S05]  /*1f30*/  FADD.FTZ R89, R88, R0 ;  /* 0x0000000058597221 */ /* 0x000fca0000010000 */
[----:B------:R-:W-:-:S07]  /*1f40*/  MOV R88, R89 ;  /* 0x0000005900587202 */ /* 0x000fce0000000f00 */
[----:B------:R-:W-:Y:S05]  /*1f50*/  WARPSYNC.COLLECTIVE R81, `(.L_x_7030) ;  /* 0x0000000051087348 */ /* 0x000fea0003c00000 */
[----:B------:R0:W1:Y:S02]  /*1f60*/  SHFL.BFLY P1, R0, R88, R83, R82 ;  /* 0x0c00005358007389 */ /* 0x0000640000020052 */
[----:B01----:R-:W-:Y:S01]  /*1f70*/  ENDCOLLECTIVE ;  /* 0x000000000000791b */ /* 0x003fe20003800000 */
.L_x_7030:
[----:B------:R-:W-:Y:S01]  /*1f80*/  HFMA2.MMA R83, -RZ, RZ, 0, 2.384185791015625e-07 ;  /* 0x00000004ff537435 */ /* 0x000fe200000001ff */
[----:B------:R-:W-:-:S05]  /*1f90*/  FADD.FTZ R90, R89, R0 ;  /* 0x00000000595a7221 */ /* 0x000fca0000010000 */
[----:B------:R-:W-:-:S07]  /*1fa0*/  MOV R88, R90 ;  /* 0x0000005a00587202 */ /* 0x000fce0000000f00 */
[----:B------:R-:W-:Y:S05]  /*1fb0*/  WARPSYNC.COLLECTIVE R81, `(.L_x_7031) ;  /* 0x0000000051087348 */ /* 0x000fea0003c00000 */
[----:B------:R0:W1:Y:S02]  /*1fc0*/  SHFL.BFLY P1, R0, R88, R83, R82 ;  /* 0x0c00005358007389 */ /* 0x0000640000020052 */
[----:B01----:R-:W-:Y:S01]  /*1fd0*/  ENDCOLLECTIVE ;  /* 0x000000000000791b */ /* 0x003fe20003800000 */
.L_x_7031:
[----:B------:R-:W-:Y:S01]  /*1fe0*/  HFMA2.MMA R83, -RZ, RZ, 0, 4.76837158203125e-07 ;  /* 0x00000008ff537435 */ /* 0x000fe200000001ff */
[----:B------:R-:W-:-:S05]  /*1ff0*/  FADD.FTZ R91, R90, R0 ;  /* 0x000000005a5b7221 */ /* 0x000fca0000010000 */
[----:B------:R-:W-:-:S07]  /*2000*/  MOV R88, R91 ;  /* 0x0000005b00587202 */ /* 0x000fce0000000f00 */
[----:B------:R-:W-:Y:S05]  /*2010*/  WARPSYNC.COLLECTIVE R81, `(.L_x_7032) ;  /* 0x0000000051087348 */ /* 0x000fea0003c00000 */
[----:B------:R0:W1:Y:S02]  /*2020*/  SHFL.BFLY P1, R0, R88, R83, R82 ;  /* 0x0c00005358007389 */ /* 0x0000640000020052 */
[----:B01----:R-:W-:Y:S01]  /*2030*/  ENDCOLLECTIVE ;  /* 0x000000000000791b */ /* 0x003fe20003800000 */
.L_x_7032:
[----:B------:R-:W-:Y:S01]  /*2040*/  HFMA2.MMA R83, -RZ, RZ, 0, 9.5367431640625e-07 ;  /* 0x00000010ff537435 */ /* 0x000fe200000001ff */
[----:B------:R-:W-:-:S05]  /*2050*/  FADD.FTZ R92, R91, R0 ;  /* 0x000000005b5c7221 */ /* 0x000fca0000010000 */
[----:B------:R-:W-:-:S07]  /*2060*/  MOV R88, R92 ;  /* 0x0000005c00587202 */ /* 0x000fce0000000f00 */
[----:B------:R-:W-:Y:S05]  /*2070*/  WARPSYNC.COLLECTIVE R81, `(.L_x_7033) ;  /* 0x0000000051087348 */ /* 0x000fea0003c00000 */
[----:B------:R0:W1:Y:S02]  /*2080*/  SHFL.BFLY P1, R0, R88, R83, R82 ;  /* 0x0c00005358007389 */ /* 0x0000640000020052 */
[----:B01----:R-:W-:Y:S01]  /*2090*/  ENDCOLLECTIVE ;  /* 0x000000000000791b */ /* 0x003fe20003800000 */
.L_x_7033:
[----:B------:R-:W-:Y:S05]  /*20a0*/  BRA `(.L_x_7034) ;  /* 0xfffffff400087947 */ /* 0x000fea000383ffff */
.L_x_7035:
        /* <DEDUP_REMOVED lines=13> */
.L_x_16543:


//--------------------- .text._ZN10layer_norm13ln_fwd_kernelINS_13Kernel_traitsIf13__nv_bfloat16fS2_fjLj512ELj1ELj4ELj1ELj16ENS_18Kernel_traits_baseILj512EfS2_fS2_fjLj128EEEEELb1ELb0ELb0ELb0EEEvNS_9FwdParamsE --------------------------
	.section	.text._ZN10layer_norm13ln_fwd_kernelINS_13Kernel_traitsIf13__nv_bfloat16fS2_fjLj512ELj1ELj4ELj1ELj16ENS_18Kernel_traits_baseILj512EfS2_fS2_fjLj128EEEEELb1ELb0ELb0ELb0EEEvNS_9FwdParamsE,"ax",@progbits
	.align	128
        .global         _ZN10layer_norm13ln_fwd_kernelINS_13Kernel_traitsIf13__nv_bfloat16fS2_fjLj512ELj1ELj4ELj1ELj16ENS_18Kernel_traits_baseILj512EfS2_fS2_fjLj128EEEEELb1ELb0ELb0ELb0EEEvNS_9FwdParamsE
        .type           _ZN10layer_norm13ln_fwd_kernelINS_13Kernel_traitsIf13__nv_bfloat16fS2_fjLj512ELj1ELj4ELj1ELj16ENS_18Kernel_traits_baseILj512EfS2_fS2_fjLj128EEEEELb1ELb0ELb0ELb0EEEvNS_9FwdParamsE,@function
        .size           _ZN10layer_norm13ln_fwd_kernelINS_13Kernel_traitsIf13__nv_bfloat16fS2_fjLj512ELj1ELj4ELj1ELj16ENS_18Kernel_traits_baseILj512EfS2_fS2_fjLj128EEEEELb1ELb0ELb0ELb0EEEvNS_9FwdParamsE,(.L_x_16544 - _ZN10layer_norm13ln_fwd_kernelINS_13Kernel_traitsIf13__nv_bfloat16fS2_fjLj512ELj1ELj4ELj1ELj16ENS_18Kernel_traits_baseILj512EfS2_fS2_fjLj128EEEEELb1ELb0ELb0ELb0EEEvNS_9FwdParamsE)
        .other          _ZN10layer_norm13ln_fwd_kernelINS_13Kernel_traitsIf13__nv_bfloat16fS2_fjLj512ELj1ELj4ELj1ELj16ENS_18Kernel_traits_baseILj512EfS2_fS2_fjLj128EEEEELb1ELb0ELb0ELb0EEEvNS_9FwdParamsE,@"STO_CUDA_ENTRY STV_DEFAULT"
_ZN10layer_norm13ln_fwd_kernelINS_13Kernel_traitsIf13__nv_bfloat16fS2_fjLj512ELj1ELj4ELj1ELj16ENS_18Kernel_traits_baseILj512EfS2_fS2_fjLj128EEEEELb1ELb0ELb0ELb0EEEvNS_9FwdParamsE:
.text._ZN10layer_norm13ln_fwd_kernelINS_13Kernel_traitsIf13__nv_bfloat16fS2_fjLj512ELj1ELj4ELj1ELj16ENS_18Kernel_traits_baseILj512EfS2_fS2_fjLj128EEEEELb1ELb0ELb0ELb0EEEvNS_9FwdParamsE:
        /* <DEDUP_REMOVED lines=20> */
[----:B--2---:R-:W-:Y:S02]  /*0140*/  @P0 R2UR UR4, R2 ;  /* 0x00000000020402ca */ /* 0x004fe400000e0000 */
[----:B---3--:R-:W-:Y:S02]  /*0150*/  SHF.R.S32.HI R2, RZ, 0x1f, R11 ;  /* 0x0000001fff027819 */ /* 0x008fe4000001140b */
[----:B------:R-:W-:-:S02]  /*0160*/  @P0 R2UR UR5, R3 ;  /* 0x00000000030502ca */ /* 0x000fc400000e0000 */
[----:B------:R-:W-:Y:S02]  /*0170*/  LEA.HI R2, R2, R11, RZ, 0x3 ;  /* 0x0000000b02027211 */ /* 0x000fe400078f18ff */
[----:B------:R-:W-:-:S04]  /*0180*/  LOP3.LUT R3, R29, 0x1f, RZ, 0x3c, !PT ;  /* 0x0000001f1d037812 */ /* 0x000fc800078e3cff */
[----:B------:R-:W-:Y:S01]  /*0190*/  LEA.HI.SX32 R3, R2, R3, 0x1d ;  /* 0x0000000302037211 */ /* 0x000fe200078feaff */
[----:B------:R-:W-:Y:S02]  /*01a0*/  UIADD3 UR15, UR4, -0x61c88647, URZ ;  /* 0x9e3779b9040f7890 */ /* 0x000fe4000fffe03f */
[----:B------:R-:W-:Y:S01]  /*01b0*/  UIADD3 UR17, UR4, 0x3c6ef372, URZ ;  /* 0x3c6ef37204117890 */ /* 0x000fe2000fffe03f */
[C---:B------:R-:W-:Y:S01]  /*01c0*/  LOP3.LUT P3, RZ, R3.reuse, 0xffffffe0, RZ, 0xc0, !PT ;  /* 0xffffffe003ff7812 */ /* 0x040fe2000786c0ff */
[----:B------:R-:W-:Y:S01]  /*01d0*/  UIADD3 UR16, UR5, -0x4498517b, URZ ;  /* 0xbb67ae8505107890 */ /* 0x000fe2000fffe03f */
[----:B------:R-:W-:Y:S01]  /*01e0*/  ISETP.GE.U32.AND P2, PT, R3, 0x40, PT ;  /* 0x000000400300780c */ /* 0x000fe20003f46070 */
[----:B------:R-:W-:Y:S01]  /*01f0*/  UIADD3 UR18, UR5, 0x76cf5d0a, URZ ;  /* 0x76cf5d0a05127890 */ /* 0x000fe2000fffe03f */
[----:B------:R-:W-:Y:S01]  /*0200*/  P2R R69, PR, RZ, 0x8 ;  /* 0x00000008ff457803 */ /* 0x000fe20000000000 */
[----:B------:R-:W-:Y:S01]  /*0210*/  UIADD3 UR19, UR4, -0x255992d5, URZ ;  /* 0xdaa66d2b04137890 */ /* 0x000fe2000fffe03f */
[----:B------:R-:W-:Y:S01]  /*0220*/  P2R R71, PR, RZ, 0x4 ;  /* 0x00000004ff477803 */ /* 0x000fe20000000000 */
[----:B------:R-:W-:Y:S01]  /*0230*/  UIADD3 UR20, UR5, 0x32370b8f, URZ ;  /* 0x32370b8f05147890 */ /* 0x000fe2000fffe03f */
[----:B----4-:R-:W-:Y:S01]  /*0240*/  @P0 IADD3 R0, P1, R4, R9, RZ ;  /* 0x0000000904000210 */ /* 0x010fe20007f3e0ff */
[----:B------:R-:W-:Y:S01]  /*0250*/  UIADD3 UR21, UR4, 0x78dde6e4, URZ ;  /* 0x78dde6e404157890 */ /* 0x000fe2000fffe03f */
[----:B------:R-:W-:Y:S01]  /*0260*/  SHF.R.U32.HI R4, RZ, 0x5, R6 ;  /* 0x00000005ff047819 */ /* 0x000fe20000011606 */
[----:B------:R-:W-:-:S02]  /*0270*/  UIADD3 UR22, UR5, -0x126145ec, URZ ;  /* 0xed9eba1405167890 */ /* 0x000fc4000fffe03f */
[----:B------:R-:W-:Y:S01]  /*0280*/  @P0 IMAD.X R43, RZ, RZ, R5, P1 ;  /* 0x000000ffff2b0224 */ /* 0x000fe200008e0605 */
[----:B------:R-:W-:Y:S01]  /*0290*/  UIADD3 UR23, UR4, 0x1715609d, URZ ;  /* 0x1715609d04177890 */ /* 0x000fe2000fffe03f */
[C---:B-1----:R-:W-:Y:S01]  /*02a0*/  IMAD R5, R7.reuse, UR8, R6 ;  /* 0x0000000807057c24 */ /* 0x042fe2000f8e0206 */
[----:B------:R-:W-:Y:S01]  /*02b0*/  UIADD3 UR24, UR5, -0x56f99767, URZ ;  /* 0xa906689905187890 */ /* 0x000fe2000fffe03f */
[----:B------:R-:W-:Y:S01]  /*02c0*/  LEA R4, R7, R4, 0x2 ;  /* 0x0000000407047211 */ /* 0x000fe200078e10ff */
[----:B------:R-:W-:Y:S02]  /*02d0*/  UIADD3 UR25, UR4, -0x4ab325aa, URZ ;  /* 0xb54cda5604197890 */ /* 0x000fe4000fffe03f */
[----:B------:R-:W-:Y:S02]  /*02e0*/  UIADD3 UR26, UR5, 0x646e171e, URZ ;  /* 0x646e171e051a7890 */ /* 0x000fe4000fffe03f */
[----:B------:R-:W-:Y:S02]  /*02f0*/  UIADD3 UR27, UR4, 0x5384540f, URZ ;  /* 0x5384540f041b7890 */ /* 0x000fe4000fffe03f */
[----:B------:R-:W-:-:S02]  /*0300*/  UIADD3 UR28, UR5, 0x1fd5c5a3, URZ ;  /* 0x1fd5c5a3051c7890 */ /* 0x000fc4000fffe03f */
        /* <DEDUP_REMOVED lines=20> */
.L_x_7037:
[----:B------:R-:W-:Y:S05]  /*0450*/  BSYNC B0 ;  /* 0x0000000000007941 */ /* 0x000fea0003800000 */
.L_x_7036:
        /* <DEDUP_REMOVED lines=8> */
[----:B------:R-:W-:-:S13]  /*04e0*/  ISETP.NE.AND.EX P0, PT, RZ, UR9, PT, P0 ;  /* 0x00000009ff007c0c */ /* 0x000fda000bf05300 */
[C---:B------:R-:W-:Y:S01]  /*04f0*/  @P0 LEA R40, P1, R29.reuse, UR8, 0x5 ;  /* 0x000000081d280c11 */ /* 0x040fe2000f8228ff */
[----:B0-----:R-:W-:-:S03]  /*0500*/  IMAD.WIDE.U32 R6, R29, 0x20, R6 ;  /* 0x000000201d067825 */ /* 0x001fc600078e0006 */
[----:B------:R-:W-:Y:S02]  /*0510*/  @P0 LEA.HI.X R41, R29, UR9, RZ, 0x5, P1 ;  /* 0x000000091d290c11 */ /* 0x000fe400088f2cff */
[----:B------:R-:W-:Y:S01]  /*0520*/  CS2R R28, SRZ ;  /* 0x00000000001c7805 */ /* 0x000fe2000001ff00 */
[----:B------:R1:W5:Y:S04]  /*0530*/  LDG.E.128 R32, desc[UR6][R6.64] ;  /* 0x0000000606207981 */ /* 0x000368000c1e1d00 */
[----:B------:R1:W5:Y:S04]  /*0540*/  @P0 LDG.E.128 R24, desc[UR6][R40.64] ;  /* 0x0000000628180981 */ /* 0x000368000c1e1d00 */
[----:B------:R1:W5:Y:S04]  /*0550*/  @P0 LDG.E.128 R28, desc[UR6][R40.64+0x10] ;  /* 0x00001006281c0981 */ /* 0x000368000c1e1d00 */
[----:B------:R1:W5:Y:S02]  /*0560*/  LDG.E.128 R36, desc[UR6][R6.64+0x10] ;  /* 0x0000100606247981 */ /* 0x000364000c1e1d00 */
.L_x_7039:
[----:B------:R-:W-:Y:S05]  /*0570*/  BSYNC B0 ;  /* 0x0000000000007941 */ /* 0x000fea0003800000 */
.L_x_7038:
[----:B------:R-:W-:Y:S01]  /*0580*/  ULDC UR8, c[0x0][0x214] ;  /* 0x0000850000087ab9 */ /* 0x000fe20000000800 */
[----:B------:R-:W-:Y:S01]  /*0590*/  UIADD3 UR30, UR5, -0x24c28bd8, URZ ;  /* 0xdb3d7428051e7890 */ /* 0x000fe2000fffe03f */
[----:B------:R-:W-:Y:S02]  /*05a0*/  ISETP.GE.AND P0, PT, R4, UR8, PT ;  /* 0x0000000804007c0c */ /* 0x000fe4000bf06270 */
[----:B01----:R-:W-:-:S11]  /*05b0*/  SHF.R.U64 R6, R0, 0x2, R43 ;  /* 0x0000000200067819 */ /* 0x003fd6000000122b */
        /* <DEDUP_REMOVED lines=17> */
[----:B------:R-:W-:Y:S01]  /*06d0*/  UISETP.NE.AND UP1, UPT, UR8, URZ, UPT ;  /* 0x0000003f0800728c */ /* 0x000fe2000bf25270 */
[----:B------:R-:W-:Y:S02]  /*06e0*/  ULDC UR33, c[0x0][0x218] ;  /* 0x0000860000217ab9 */ /* 0x000fe40000000800 */
        /* <DEDUP_REMOVED lines=48> */
[----:B------:R-:W-:Y:S01]  /*09f0*/  IMAD.WIDE.U32 R74, R45, -0x326172a9, RZ ;  /* 0xcd9e8d572d4a7825 */ /* 0x000fe200078e00ff */
[----:B------:R-:W-:-:S03]  /*0a00*/  LOP3.LUT R2, R41, UR32, R40, 0x96, !PT ;  /* 0x0000002029027c12 */ /* 0x000fc6000f8e9628 */
[----:B------:R-:W-:Y:S01]  /*0a10*/  IMAD.MOV.U32 R68, RZ, RZ, RZ ;  /* 0x000000ffff447224 */ /* 0x000fe200078e00ff */
[----:B------:R-:W-:Y:S01]  /*0a20*/  LOP3.LUT R72, R75, UR31, R47, 0x96, !PT ;  /* 0x0000001f4b487c12 */ /* 0x000fe2000f8e962f */
[----:B------:R-:W-:-:S07]  /*0a30*/  IMAD R0, R43, -0x2daee0ad, RZ ;  /* 0xd2511f532b007824 */ /* 0x000fce00078e02ff */
.L_x_7162:
        /* <DEDUP_REMOVED lines=10> */
[----:B------:R-:W0:Y:S02]  /*0ae0*/  S2R R66, SR_TID.X ;  /* 0x0000000000427919 */ /* 0x000e240000002100 */
[----:B------:R-:W-:-:S04]  /*0af0*/  SHF.R.S32.HI R65, RZ, 0x1f, R64 ;  /* 0x0000001fff417819 */ /* 0x000fc80000011440 */
[----:B------:R-:W-:Y:S02]  /*0b00*/  LEA.HI R65, R65, R64, RZ, 0x3 ;  /* 0x0000004041417211 */ /* 0x000fe400078f18ff */
[----:B0-----:R-:W-:-:S04]  /*0b10*/  LOP3.LUT R64, R66, 0x1f, RZ, 0xc0, !PT ;  /* 0x0000001f42407812 */ /* 0x001fc800078ec0ff */
[----:B------:R-:W-:Y:S01]  /*0b20*/  LEA.HI.SX32 R70, R65, R64, 0x1d ;  /* 0x0000004041467211 */ /* 0x000fe200078feaff */
[----:B------:R-:W-:-:S04]  /*0b30*/  HFMA2.MMA R65, -RZ, RZ, 1.875, 0 ;  /* 0x3f800000ff417435 */ /* 0x000fc800000001ff */
[----:B------:R-:W-:Y:S02]  /*0b40*/  IMAD.MOV.U32 R66, RZ, RZ, R70 ;  /* 0x000000ffff427224 */ /* 0x000fe400078e0046 */
[----:B--2---:R-:W-:Y:S01]  /*0b50*/  @P0 IMAD.U32 R65, R76, 0x10000, RZ ;  /* 0x000100004c410824 */ /* 0x004fe200078e00ff */
[----:B------:R-:W-:Y:S06]  /*0b60*/  @!P2 BRA `(.L_x_7042) ;  /* 0x0000002c0044a947 */ /* 0x000fec0003800000 */
[----:B------:R-:W0:Y:S08]  /*0b70*/  LDC.64 R52, c[0x0][0x220] ;  /* 0x00008800ff347b82 */ /* 0x000e300000000a00 */
[----:B------:R-:W1:Y:S01]  /*0b80*/  LDC.64 R48, c[0x0][0x230] ;  /* 0x00008c00ff307b82 */ /* 0x000e620000000a00 */
[----:B0-----:R-:W-:-:S06]  /*0b90*/  IMAD.WIDE.U32 R52, R70, 0x10, R52 ;  /* 0x0000001046347825 */ /* 0x001fcc00078e0034 */
[----:B------:R-:W5:Y:S01]  /*0ba0*/  LDG.E.128 R52, desc[UR6][R52.64] ;  /* 0x0000000634347981 */ /* 0x000f62000c1e1d00 */
        /* <DEDUP_REMOVED lines=18> */
.L_x_7044:
[----:B------:R-:W-:-:S07]  /*0cd0*/  MOV R50, R74 ;  /* 0x0000004a00327202 */ /* 0x000fce0000000f00 */
.L_x_7045:
[----:B------:R-:W-:Y:S05]  /*0ce0*/  BSYNC B2 ;  /* 0x0000000000027941 */ /* 0x000fea0003800000 */
.L_x_7043:
        /* <DEDUP_REMOVED lines=16> */
.L_x_7049:
[----:B------:R-:W-:Y:S05]  /*0df0*/  BSYNC B3 ;  /* 0x0000000000037941 */ /* 0x000fea0003800000 */
.L_x_7048:
        /* <DEDUP_REMOVED lines=38> */
[----:B------:R-:W-:Y:S02]  /*1060*/  LOP3.LUT R72, R77, UR31, R74, 0x96, !PT ;  /* 0x0000001f4d487c12 */ /* 0x000fe4000f8e964a */
[----:B------:R-:W-:Y:S01]  /*1070*/  MOV R74, R76 ;  /* 0x0000004c004a7202 */ /* 0x000fe20000000f00 */
[----:B------:R-:W-:-:S04]  /*1080*/  IMAD.WIDE.U32 R76, R73, -0x2daee0ad, RZ ;  /* 0xd2511f53494c7825 */ /* 0x000fc800078e00ff */
[----:B------:R-:W-:Y:S01]  /*1090*/  IMAD.MOV.U32 R0, RZ, RZ, R76 ;  /* 0x000000ffff007224 */ /* 0x000fe200078e004c */
[----:B------:R-:W-:Y:S01]  /*10a0*/  HFMA2.MMA R76, -RZ, RZ, 0, 0 ;  /* 0x00000000ff4c7435 */ /* 0x000fe200000001ff */
[----:B------:R-:W-:-:S10]  /*10b0*/  LOP3.LUT R2, R77, UR32, R66, 0x96, !PT ;  /* 0x000000204d027c12 */ /* 0x000fd4000f8e9642 */
.L_x_7047:
[----:B------:R-:W-:Y:S05]  /*10c0*/  BSYNC B2 ;  /* 0x0000000000027941 */ /* 0x000fea0003800000 */
.L_x_7046:
[----:B------:R-:W0:Y:S01]  /*10d0*/  LDC R75, c[0x0][0x298] ;  /* 0x0000a600ff4b7b82 */ /* 0x000e220000000800 */
[----:B------:R-:W-:Y:S01]  /*10e0*/  ISETP.NE.U32.AND P0, PT, R48, RZ, PT ;  /* 0x000000ff3000720c */ /* 0x000fe20003f05070 */
[----:B------:R-:W-:Y:S01]  /*10f0*/  IMAD.MOV.U32 R67, RZ, RZ, 0x2f800000 ;  /* 0x2f800000ff437424 */ /* 0x000fe200078e00ff */
[----:B------:R-:W-:Y:S01]  /*1100*/  I2FP.F32.U32 R48, R50 ;  /* 0x0000003200307245 */ /* 0x000fe20000201000 */
[----:B------:R-:W-:Y:S01]  /*1110*/  BSSY B2, `(.L_x_7050) ;  /* 0x0000018000027945 */ /* 0x000fe20003800000 */
[----:B-----5:R-:W-:Y:S01]  /*1120*/  SHF.L.U32 R50, R52, 0x10, RZ ;  /* 0x0000001034327819 */ /* 0x020fe200000006ff */
[C---:B------:R-:W-:Y:S01]  /*1130*/  VIADD R51, R76.reuse, 0x1 ;  /* 0x000000014c337836 */ /* 0x040fe20000000000 */
[----:B------:R-:W-:Y:S01]  /*1140*/  ISETP.NE.AND.EX P0, PT, R49, RZ, PT, P0 ;  /* 0x000000ff3100720c */ /* 0x000fe20003f05300 */
[----:B------:R-:W1:Y:S01]  /*1150*/  LDC R78, c[0x0][0x294] ;  /* 0x0000a500ff4e7b82 */ /* 0x000e620000000800 */
[----:B------:R-:W-:Y:S01]  /*1160*/  ISETP.NE.AND P1, PT, R76, 0x1, PT ;  /* 0x000000014c00780c */ /* 0x000fe20003f25270 */
[----:B------:R-:W-:Y:S01]  /*1170*/  FFMA.FTZ R49, R48, R67, 1.1641532182693481445e-10 ;  /* 0x2f00000030317423 */ /* 0x000fe20000010043 */
[----:B------:R-:W-:Y:S01]  /*1180*/  FMUL.FTZ R50, R50, R65 ;  /* 0x0000004132327220 */ /* 0x000fe20000410000 */
[----:B------:R-:W-:-:S03]  /*1190*/  PRMT R52, R52, 0x7632, R52 ;  /* 0x0000763234347816 */ /* 0x000fc60000000034 */
        /* <DEDUP_REMOVED lines=14> */
.L_x_7051:
[----:B------:R-:W-:-:S07]  /*1280*/  IMAD.MOV.U32 R49, RZ, RZ, R74 ;  /* 0x000000ffff317224 */ /* 0x000fce00078e004a */
.L_x_7052:
[----:B------:R-:W-:Y:S05]  /*1290*/  BSYNC B2 ;  /* 0x0000000000027941 */ /* 0x000fea0003800000 */
.L_x_7050:
        /* <DEDUP_REMOVED lines=16> */
.L_x_7056:
[----:B------:R-:W-:Y:S05]  /*13a0*/  BSYNC B3 ;  /* 0x0000000000037941 */ /* 0x000fea0003800000 */
.L_x_7055:
        /* <DEDUP_REMOVED lines=44> */
.L_x_7054:
[----:B------:R-:W-:Y:S05]  /*1670*/  BSYNC B2 ;  /* 0x0000000000027941 */ /* 0x000fea0003800000 */
.L_x_7053:
        /* <DEDUP_REMOVED lines=21> */
.L_x_7058:
[----:B------:R-:W-:-:S07]  /*17d0*/  IMAD.MOV.U32 R52, RZ, RZ, R74 ;  /* 0x000000ffff347224 */ /* 0x000fce00078e004a */
.L_x_7059:
[----:B------:R-:W-:Y:S05]  /*17e0*/  BSYNC B2 ;  /* 0x0000000000027941 */ /* 0x000fea0003800000 */
.L_x_7057:
        /* <DEDUP_REMOVED lines=16> */
.L_x_7063:
[----:B------:R-:W-:Y:S05]  /*18f0*/  BSYNC B3 ;  /* 0x0000000000037941 */ /* 0x000fea0003800000 */
.L_x_7062:
        /* <DEDUP_REMOVED lines=40> */
[----:B------:R-:W-:Y:S01]  /*1b80*/  IMAD.WIDE.U32 R76, R77, -0x326172a9, RZ ;  /* 0xcd9e8d574d4c7825 */ /* 0x000fe200078e00ff */
[----:B------:R-:W-:-:S03]  /*1b90*/  MOV R0, R50 ;  /* 0x0000003200007202 */ /* 0x000fc60000000f00 */
[----:B------:R-:W-:Y:S01]  /*1ba0*/  IMAD.MOV.U32 R74, RZ, RZ, R76 ;  /* 0x000000ffff4a7224 */ /* 0x000fe200078e004c */
[----:B------:R-:W-:-:S07]  /*1bb0*/  LOP3.LUT R72, R77, UR31, R72, 0x96, !PT ;  /* 0x0000001f4d487c12 */ /* 0x000fce000f8e9648 */
.L_x_7061:
[----:B------:R-:W-:Y:S05]  /*1bc0*/  BSYNC B2 ;  /* 0x0000000000027941 */ /* 0x000fea0003800000 */
.L_x_7060:
        /* <DEDUP_REMOVED lines=8> */
[----:B------:R-:W-:Y:S01]  /*1c50*/  PRMT R51, R53, 0x7632, R51 ;  /* 0x0000763235337816 */ /* 0x000fe20000000033 */
[----:B------:R-:W-:-:S03]  /*1c60*/  VIADD R53, R73, 0x1 ;  /* 0x0000000149357836 */ /* 0x000fc60000000000 */
        /* <DEDUP_REMOVED lines=11> */
.L_x_7065:
[----:B------:R-:W-:-:S07]  /*1d20*/  IMAD.MOV.U32 R80, RZ, RZ, R74 ;  /* 0x000000ffff507224 */ /* 0x000fce00078e004a */
.L_x_7066:
[----:B------:R-:W-:Y:S05]  /*1d30*/  BSYNC B2 ;  /* 0x0000000000027941 */ /* 0x000fea0003800000 */
.L_x_7064:
        /* <DEDUP_REMOVED lines=16> */
.L_x_7070:
[----:B------:R-:W-:Y:S05]  /*1e40*/  BSYNC B3 ;  /* 0x0000000000037941 */ /* 0x000fea0003800000 */
.L_x_7069:
        /* <DEDUP_REMOVED lines=44> */
.L_x_7068:
[----:B------:R-:W-:Y:S05]  /*2110*/  BSYNC B2 ;  /* 0x0000000000027941 */ /* 0x000fea0003800000 */
.L_x_7067:
        /* <DEDUP_REMOVED lines=20> */
.L_x_7072:
[----:B------:R-:W-:-:S07]  /*2260*/  IMAD.MOV.U32 R80, RZ, RZ, R74 ;  /* 0x000000ffff507224 */ /* 0x000fce00078e004a */
.L_x_7073:
[----:B------:R-:W-:Y:S05]  /*2270*/  BSYNC B2 ;  /* 0x0000000000027941 */ /* 0x000fea0003800000 */
.L_x_7071:
        /* <DEDUP_REMOVED lines=16> */
.L_x_7077:
[----:B------:R-:W-:Y:S05]  /*2380*/  BSYNC B3 ;  /* 0x0000000000037941 */ /* 0x000fea0003800000 */
.L_x_7076:
        /* <DEDUP_REMOVED lines=44> */
.L_x_7075:
[----:B------:R-:W-:Y:S05]  /*2650*/  BSYNC B2 ;  /* 0x0000000000027941 */ /* 0x000fea0003800000 */
.L_x_7074:
        /* <DEDUP_REMOVED lines=21> */
.L_x_7079:
[----:B------:R-:W-:-:S07]  /*27b0*/  IMAD.MOV.U32 R53, RZ, RZ, R74 ;  /* 0x000000ffff357224 */ /* 0x000fce00078e004a */
.L_x_7080:
[----:B------:R-:W-:Y:S05]  /*27c0*/  BSYNC B2 ;  /* 0x0000000000027941 */ /* 0x000fea0003800000 */
.L_x_7078:
        /* <DEDUP_REMOVED lines=16> */
.L_x_7084:
[----:B------:R-:W-:Y:S05]  /*28d0*/  BSYNC B3 ;  /* 0x0000000000037941 */ /* 0x000fea0003800000 */
.L_x_7083:
        /* <DEDUP_REMOVED lines=44> */
.L_x_7082:
[----:B------:R-:W-:Y:S05]  /*2ba0*/  BSYNC B2 ;  /* 0x0000000000027941 */ /* 0x000fea0003800000 */
.L_x_7081:
[----:B------:R-:W-:Y:S01]  /*2bb0*/  I2FP.F32.U32 R76, R53 ;  /* 0x00000035004c7245 */ /* 0x000fe20000201000 */
[----:B------:R-:W-:Y:S01]  /*2bc0*/  BSSY B2, `(.L_x_7085) ;  /* 0x0000014000027945 */ /* 0x000fe20003800000 */
[----:B------:R-:W-:Y:S02]  /*2bd0*/  SHF.L.U32 R54, R54, 0x10, RZ ;  /* 0x0000001036367819 */ /* 0x000fe400000006ff */
[C---:B------:R-:W-:Y:S01]  /*2be0*/  ISETP.NE.AND P5, PT, R77.reuse, 0x1, PT ;  /* 0x000000014d00780c */ /* 0x040fe20003fa5270 */
[----:B------:R-:W-:Y:S01]  /*2bf0*/  FFMA.FTZ R53, R76, R67, 1.1641532182693481445e-10 ;  /* 0x2f0000004c357423 */ /* 0x000fe20000010043 */
[----:B------:R-:W-:Y:S02]  /*2c00*/  VIADD R76, R77, 0x1 ;  /* 0x000000014d4c7836 */ /* 0x000fe40000000000 */
[----:B------:R-:W-:Y:S02]  /*2c10*/  FMUL.FTZ R54, R54, R65 ;  /* 0x0000004136367220 */ /* 0x000fe40000410000 */
[----:B------:R-:W-:-:S02]  /*2c20*/  FSETP.GTU.FTZ.AND P4, PT, R53, R78, PT ;  /* 0x0000004e3500720b */ /* 0x000fc40003f9c000 */
        /* <DEDUP_REMOVED lines=12> */
.L_x_7086:
[----:B------:R-:W-:-:S07]  /*2cf0*/  IMAD.MOV.U32 R54, RZ, RZ, R74 ;  /* 0x000000ffff367224 */ /* 0x000fce00078e004a */
.L_x_7087:
[----:B------:R-:W-:Y:S05]  /*2d00*/  BSYNC B2 ;  /* 0x0000000000027941 */ /* 0x000fea0003800000 */
.L_x_7085:
        /* <DEDUP_REMOVED lines=16> */
.L_x_7091:
[----:B------:R-:W-:Y:S05]  /*2e10*/  BSYNC B3 ;  /* 0x0000000000037941 */ /* 0x000fea0003800000 */
.L_x_7090:
        /* <DEDUP_REMOVED lines=44> */
.L_x_7089:
[----:B------:R-:W-:Y:S05]  /*30e0*/  BSYNC B2 ;  /* 0x0000000000027941 */ /* 0x000fea0003800000 */
.L_x_7088:
[----:B------:R-:W-:Y:S01]  /*30f0*/  I2FP.F32.U32 R54, R54 ;  /* 0x0000003600367245 */ /* 0x000fe20000201000 */
[----:B------:R-:W-:Y:S01]  /*3100*/  BSSY B2, `(.L_x_7092) ;  /* 0x0000015000027945 */ /* 0x000fe20003800000 */
[----:B------:R-:W-:-:S03]  /*3110*/  ISETP.NE.AND P6, PT, R76, 0x1, PT ;  /* 0x000000014c00780c */ /* 0x000fc60003fc5270 */
[----:B------:R-:W-:Y:S01]  /*3120*/  FFMA.FTZ R73, R54, R67, 1.1641532182693481445e-10 ;  /* 0x2f00000036497423 */ /* 0x000fe20000010043 */
[C---:B------:R-:W-:Y:S02]  /*3130*/  SHF.L.U32 R54, R55.reuse, 0x10, RZ ;  /* 0x0000001037367819 */ /* 0x040fe400000006ff */
[----:B------:R-:W-:Y:S02]  /*3140*/  PRMT R55, R55, 0x7632, R55 ;  /* 0x0000763237377816 */ /* 0x000fe40000000037 */
[----:B------:R-:W-:Y:S01]  /*3150*/  FSETP.GTU.FTZ.AND P5, PT, R73, R78, PT ;  /* 0x0000004e4900720b */ /* 0x000fe20003fbc000 */
[----:B------:R-:W-:Y:S01]  /*3160*/  FMUL.FTZ R54, R54, R65 ;  /* 0x0000004136367220 */ /* 0x000fe20000410000 */
[----:B------:R-:W-:-:S03]  /*3170*/  VIADD R73, R76, 0x1 ;  /* 0x000000014c497836 */ /* 0x000fc60000000000 */
        /* <DEDUP_REMOVED lines=12> */
.L_x_7093:
[----:B------:R-:W-:-:S07]  /*3240*/  IMAD.MOV.U32 R82, RZ, RZ, R74 ;  /* 0x000000ffff527224 */ /* 0x000fce00078e004a */
.L_x_7094:
[----:B------:R-:W-:Y:S05]  /*3250*/  BSYNC B2 ;  /* 0x0000000000027941 */ /* 0x000fea0003800000 */
.L_x_7092:
        /* <DEDUP_REMOVED lines=18> */
.L_x_7098:
[----:B------:R-:W-:Y:S05]  /*3380*/  BSYNC B3 ;  /* 0x0000000000037941 */ /* 0x000fea0003800000 */
.L_x_7097:
        /* <DEDUP_REMOVED lines=44> */
.L_x_7096:
[----:B------:R-:W-:Y:S05]  /*3650*/  BSYNC B2 ;  /* 0x0000000000027941 */ /* 0x000fea0003800000 */
.L_x_7095:
[----:B------:R-:W-:-:S05]  /*3660*/  I2FP.F32.U32 R76, R82 ;  /* 0x00000052004c7245 */ /* 0x000fca0000201000 */
[----:B------:R-:W-:Y:S01]  /*3670*/  FFMA.FTZ R67, R76, R67, 1.1641532182693481445e-10 ;  /* 0x2f0000004c437423 */ /* 0x000fe20000010043 */
[----:B------:R-:W-:Y:S02]  /*3680*/  SEL R76, RZ, 0x10000, P5 ;  /* 0x00010000ff4c7807 */ /* 0x000fe40002800000 */
[----:B------:R-:W-:Y:S02]  /*3690*/  ISETP.NE.AND P5, PT, R66, RZ, PT ;  /* 0x000000ff4200720c */ /* 0x000fe40003fa5270 */
[----:B------:R-:W-:Y:S02]  /*36a0*/  FSETP.GTU.FTZ.AND P6, PT, R67, R78, PT ;  /* 0x0000004e4300720b */ /* 0x000fe40003fdc000 */
[----:B------:R-:W-:Y:S02]  /*36b0*/  SEL R67, RZ, 0x100, P4 ;  /* 0x00000100ff437807 */ /* 0x000fe40002000000 */
[----:B------:R-:W-:Y:S02]  /*36c0*/  SEL R66, RZ, 0x1000000, P6 ;  /* 0x01000000ff427807 */ /* 0x000fe40003000000 */
[----:B------:R-:W-:-:S02]  /*36d0*/  SEL R78, RZ, 0x1, P2 ;  /* 0x00000001ff4e7807 */ /* 0x000fc40001000000 */
[----:B------:R-:W-:Y:S02]  /*36e0*/  LOP3.LUT R67, R67, R66, R76, 0xfe, !PT ;  /* 0x0000004243437212 */ /* 0x000fe400078efe4c */
[----:B------:R-:W-:Y:S02]  /*36f0*/  SHF.L.U32 R66, R55, 0x10, RZ ;  /* 0x0000001037427819 */ /* 0x000fe400000006ff */
[----:B------:R-:W-:Y:S01]  /*3700*/  ISETP.NE.AND P4, PT, R79, RZ, PT ;  /* 0x000000ff4f00720c */ /* 0x000fe20003f85270 */
[----:B------:R-:W-:-:S04]  /*3710*/  IMAD.WIDE.U32 R78, R78, 0x1000000, RZ ;  /* 0x010000004e4e7825 */ /* 0x000fc800078e00ff */
[----:B------:R-:W-:Y:S01]  /*3720*/  FMUL.FTZ R66, R66, R65 ;  /* 0x0000004142427220 */ /* 0x000fe20000410000 */
[----:B------:R-:W-:-:S03]  /*3730*/  SEL R76, RZ, 0x1, P4 ;  /* 0x00000001ff4c7807 */ /* 0x000fc60002000000 */
[----:B------:R-:W-:Y:S01]  /*3740*/  FMUL.FTZ R55, R66, R75 ;  /* 0x0000004b42377220 */ /* 0x000fe20000410000 */
[----:B------:R-:W-:Y:S01]  /*3750*/  SEL R75, RZ, 0x1, P3 ;  /* 0x00000001ff4b7807 */ /* 0x000fe20001800000 */
[----:B------:R-:W-:Y:S01]  /*3760*/  IMAD.WIDE.U32 R76, R76, 0x100, RZ ;  /* 0x000001004c4c7825 */ /* 0x000fe200078e00ff */
[----:B------:R-:W-:Y:S02]  /*3770*/  SEL R66, RZ, 0x1, P1 ;  /* 0x00000001ff427807 */ /* 0x000fe40000800000 */
[----:B------:R-:W-:Y:S02]  /*3780*/  LOP3.LUT R75, R79, R67, R75, 0xfe, !PT ;  /* 0x000000434f4b7212 */ /* 0x000fe400078efe4b */
[----:B------:R-:W-:Y:S01]  /*3790*/  FSEL R55, R55, RZ, !P6 ;  /* 0x000000ff37377208 */ /* 0x000fe20007000000 */
[----:B------:R-:W-:-:S04]  /*37a0*/  IMAD.WIDE.U32 R66, R66, 0x10000, RZ ;  /* 0x0001000042427825 */ /* 0x000fc800078e00ff */
[----:B------:R-:W-:Y:S01]  /*37b0*/  @P0 FADD.FTZ R55, R47, R55 ;  /* 0x000000372f370221 */ /* 0x000fe20000010000 */
[----:B------:R-:W-:Y:S02]  /*37c0*/  LOP3.LUT R66, R76, R78, R66, 0xfe, !PT ;  /* 0x0000004e4c427212 */ /* 0x000fe400078efe42 */
[----:B------:R-:W-:Y:S02]  /*37d0*/  LOP3.LUT R77, R77, R75, R67, 0xfe, !PT ;  /* 0x0000004b4d4d7212 */ /* 0x000fe400078efe43 */
[C---:B------:R-:W-:Y:S02]  /*37e0*/  LEA R78, P1, R70.reuse, UR10, 0x5 ;  /* 0x0000000a464e7c11 */ /* 0x040fe4000f8228ff */
[----:B------:R-:W-:Y:S02]  /*37f0*/  SEL R67, RZ, 0x1, P5 ;  /* 0x00000001ff437807 */ /* 0x000fe40002800000 */
[C---:B------:R-:W-:Y:S02]  /*3800*/  LEA R80, P0, R70.reuse, UR12, 0x3 ;  /* 0x0000000c46507c11 */ /* 0x040fe4000f8018ff */
[----:B------:R-:W-:-:S02]  /*3810*/  LEA.HI.X R79, R70, UR11, RZ, 0x5, P1 ;  /* 0x0000000b464f7c11 */ /* 0x000fc400088f2cff */
[----:B------:R-:W-:Y:S01]  /*3820*/  LOP3.LUT R76, R66, R67, RZ, 0xfc, !PT ;  /* 0x00000043424c7212 */ /* 0x000fe200078efcff */
[C---:B------:R-:W-:Y:S01]  /*3830*/  VIADD R66, R70.reuse, 0x20 ;  /* 0x0000002046427836 */ /* 0x040fe20000000000 */
[----:B------:R-:W-:Y:S01]  /*3840*/  LEA.HI.X R81, R70, UR13, RZ, 0x3, P0 ;  /* 0x0000000d46517c11 */ /* 0x000fe200080f1cff */
[----:B------:R0:W-:Y:S04]  /*3850*/  STG.E.128 desc[UR6][R78.64], R48 ;  /* 0x000000304e007986 */ /* 0x0001e8000c101d06 */
[----:B------:R0:W-:Y:S04]  /*3860*/  STG.E.128 desc[UR6][R78.64+0x10], R52 ;  /* 0x000010344e007986 */ /* 0x0001e8000c101d06 */
[----:B------:R0:W-:Y:S02]  /*3870*/  STG.E.64 desc[UR6][R80.64], R76 ;  /* 0x0000004c50007986 */ /* 0x0001e4000c101b06 */
.L_x_7042:
[----:B------:R-:W-:Y:S05]  /*3880*/  BSYNC B1 ;  /* 0x0000000000017941 */ /* 0x000fea0003800000 */
.L_x_7041:
[----:B------:R-:W-:Y:S01]  /*3890*/  ISETP.NE.AND P0, PT, R71, RZ, PT ;  /* 0x000000ff4700720c */ /* 0x000fe20003f05270 */
[----:B------:R-:W-:-:S12]  /*38a0*/  BSSY B1, `(.L_x_7099) ;  /* 0x00002d2000017945 */ /* 0x000fd80003800000 */
[----:B------:R-:W-:Y:S05]  /*38b0*/  @!P0 BRA `(.L_x_7100) ;  /* 0x0000002c00408947 */ /* 0x000fea0003800000 */
[----:B------:R-:W1:Y:S08]  /*38c0*/  LDC.64 R60, c[0x0][0x220] ;  /* 0x00008800ff3c7b82 */ /* 0x000e700000000a00 */
[----:B------:R-:W2:Y:S01]  /*38d0*/  LDC.64 R56, c[0x0][0x230] ;  /* 0x00008c00ff387b82 */ /* 0x000ea20000000a00 */
[----:B-1----:R-:W-:-:S06]  /*38e0*/  IMAD.WIDE.U32 R60, R66, 0x10, R60 ;  /* 0x00000010423c7825 */ /* 0x002fcc00078e003c */
[----:B------:R-:W5:Y:S01]  /*38f0*/  LDG.E.128 R60, desc[UR6][R60.64] ;  /* 0x000000063c3c7981 */ /* 0x000f62000c1e1d00 */
[----:B--2---:R-:W-:-:S04]  /*3900*/  ISETP.NE.U32.AND P0, PT, R56, RZ, PT ;  /* 0x000000ff3800720c */ /* 0x004fc80003f05070 */
[----:B------:R-:W-:-:S13]  /*3910*/  ISETP.NE.AND.EX P0, PT, R57, RZ, PT, P0 ;  /* 0x000000ff3900720c */ /* 0x000fda0003f05300 */
[----:B------:R-:W-:-:S04]  /*3920*/  @P0 LEA R58, P1, R66, R56, 0x5 ;  /* 0x00000038423a0211 */ /* 0x000fc800078228ff */
[----:B------:R-:W-:-:S05]  /*3930*/  @P0 LEA.HI.X R59, R66, R57, RZ, 0x5, P1 ;  /* 0x00000039423b0211 */ /* 0x000fca00008f2cff */
[----:B------:R1:W5:Y:S04]  /*3940*/  @P0 LDG.E.128 R40, desc[UR6][R58.64] ;  /* 0x000000063a280981 */ /* 0x000368000c1e1d00 */
[----:B------:R1:W5:Y:S01]  /*3950*/  @P0 LDG.E.128 R44, desc[UR6][R58.64+0x10] ;  /* 0x000010063a2c0981 */ /* 0x000362000c1e1d00 */
[C---:B------:R-:W-:Y:S01]  /*3960*/  ISETP.NE.AND P0, PT, R73.reuse, 0x1, PT ;  /* 0x000000014900780c */ /* 0x040fe20003f05270 */
[----:B------:R-:W-:Y:S01]  /*3970*/  BSSY B2, `(.L_x_7101) ;  /* 0x000000c000027945 */ /* 0x000fe20003800000 */
[----:B0-----:R-:W-:-:S11]  /*3980*/  IADD3 R76, R73, 0x1, RZ ;  /* 0x00000001494c7810 */ /* 0x001fd60007ffe0ff */
        /* <DEDUP_REMOVED lines=9> */
.L_x_7102:
[----:B------:R-:W-:-:S07]  /*3a20*/  MOV R58, R74 ;  /* 0x0000004a003a7202 */ /* 0x000fce0000000f00 */
.L_x_7103:
[----:B------:R-:W-:Y:S05]  /*3a30*/  BSYNC B2 ;  /* 0x0000000000027941 */ /* 0x000fea0003800000 */
.L_x_7101:
        /* <DEDUP_REMOVED lines=16> */
.L_x_7107:
[----:B------:R-:W-:Y:S05]  /*3b40*/  BSYNC B3 ;  /* 0x0000000000037941 */ /* 0x000fea0003800000 */
.L_x_7106:
        /* <DEDUP_REMOVED lines=44> */
.L_x_7105:
[----:B------:R-:W-:Y:S05]  /*3e10*/  BSYNC B2 ;  /* 0x0000000000027941 */ /* 0x000fea0003800000 */
.L_x_7104:
        /* <DEDUP_REMOVED lines=27> */
.L_x_7109:
[----:B------:R-:W-:-:S07]  /*3fd0*/  IMAD.MOV.U32 R57, RZ, RZ, R74 ;  /* 0x000000ffff397224 */ /* 0x000fce00078e004a */
.L_x_7110:
[----:B------:R-:W-:Y:S05]  /*3fe0*/  BSYNC B2 ;  /* 0x0000000000027941 */ /* 0x000fea0003800000 */
.L_x_7108:
        /* <DEDUP_REMOVED lines=16> */
.L_x_7114:
[----:B------:R-:W-:Y:S05]  /*40f0*/  BSYNC B3 ;  /* 0x0000000000037941 */ /* 0x000fea0003800000 */
.L_x_7113:
        /* <DEDUP_REMOVED lines=44> */
.L_x_7112:
[----:B------:R-:W-:Y:S05]  /*43c0*/  BSYNC B2 ;  /* 0x0000000000027941 */ /* 0x000fea0003800000 */
.L_x_7111:
        /* <DEDUP_REMOVED lines=21> */
.L_x_7116:
[----:B------:R-:W-:-:S07]  /*4520*/  IMAD.MOV.U32 R60, RZ, RZ, R74 ;  /* 0x000000ffff3c7224 */ /* 0x000fce00078e004a */
.L_x_7117:
[----:B------:R-:W-:Y:S05]  /*4530*/  BSYNC B2 ;  /* 0x0000000000027941 */ /* 0x000fea0003800000 */
.L_x_7115:
        /* <DEDUP_REMOVED lines=16> */
.L_x_7121:
[----:B------:R-:W-:Y:S05]  /*4640*/  BSYNC B3 ;  /* 0x0000000000037941 */ /* 0x000fea0003800000 */
.L_x_7120:
        /* <DEDUP_REMOVED lines=44> */
.L_x_7119:
[----:B------:R-:W-:Y:S05]  /*4910*/  BSYNC B2 ;  /* 0x0000000000027941 */ /* 0x000fea0003800000 */
.L_x_7118:
        /* <DEDUP_REMOVED lines=21> */
.L_x_7123:
[----:B------:R-:W-:-:S07]  /*4a70*/  IMAD.MOV.U32 R80, RZ, RZ, R74 ;  /* 0x000000ffff507224 */ /* 0x000fce00078e004a */
.L_x_7124:
[----:B------:R-:W-:Y:S05]  /*4a80*/  BSYNC B2 ;  /* 0x0000000000027941 */ /* 0x000fea0003800000 */
.L_x_7122:
        /* <DEDUP_REMOVED lines=16> */
.L_x_7128:
[----:B------:R-:W-:Y:S05]  /*4b90*/  BSYNC B3 ;  /* 0x0000000000037941 */ /* 0x000fea0003800000 */
.L_x_7127:
        /* <DEDUP_REMOVED lines=44> */
.L_x_7126:
[----:B------:R-:W-:Y:S05]  /*4e60*/  BSYNC B2 ;  /* 0x0000000000027941 */ /* 0x000fea0003800000 */
.L_x_7125:
        /* <DEDUP_REMOVED lines=20> */
.L_x_7130:
[----:B------:R-:W-:-:S07]  /*4fb0*/  IMAD.MOV.U32 R80, RZ, RZ, R74 ;  /* 0x000000ffff507224 */ /* 0x000fce00078e004a */
.L_x_7131:
[----:B------:R-:W-:Y:S05]  /*4fc0*/  BSYNC B2 ;  /* 0x0000000000027941 */ /* 0x000fea0003800000 */
.L_x_7129:
        /* <DEDUP_REMOVED lines=16> */
.L_x_7135:
[----:B------:R-:W-:Y:S05]  /*50d0*/  BSYNC B3 ;  /* 0x0000000000037941 */ /* 0x000fea0003800000 */
.L_x_7134:
        /* <DEDUP_REMOVED lines=44> */
.L_x_7133:
[----:B------:R-:W-:Y:S05]  /*53a0*/  BSYNC B2 ;  /* 0x0000000000027941 */ /* 0x000fea0003800000 */
.L_x_7132:
        /* <DEDUP_REMOVED lines=21> */
.L_x_7137:
[----:B------:R-:W-:-:S07]  /*5500*/  IMAD.MOV.U32 R61, RZ, RZ, R74 ;  /* 0x000000ffff3d7224 */ /* 0x000fce00078e004a */
.L_x_7138:
[----:B------:R-:W-:Y:S05]  /*5510*/  BSYNC B2 ;  /* 0x0000000000027941 */ /* 0x000fea0003800000 */
.L_x_7136:
        /* <DEDUP_REMOVED lines=16> */
.L_x_7142:
[----:B------:R-:W-:Y:S05]  /*5620*/  BSYNC B3 ;  /* 0x0000000000037941 */ /* 0x000fea0003800000 */
.L_x_7141:
        /* <DEDUP_REMOVED lines=44> */
.L_x_7140:
[----:B------:R-:W-:Y:S05]  /*58f0*/  BSYNC B2 ;  /* 0x0000000000027941 */ /* 0x000fea0003800000 */
.L_x_7139:
        /* <DEDUP_REMOVED lines=20> */
.L_x_7144:
[----:B------:R-:W-:-:S07]  /*5a40*/  IMAD.MOV.U32 R62, RZ, RZ, R74 ;  /* 0x000000ffff3e7224 */ /* 0x000fce00078e004a */
.L_x_7145:
[----:B------:R-:W-:Y:S05]  /*5a50*/  BSYNC B2 ;  /* 0x0000000000027941 */ /* 0x000fea0003800000 */
.L_x_7143:
        /* <DEDUP_REMOVED lines=16> */
.L_x_7149:
[----:B------:R-:W-:Y:S05]  /*5b60*/  BSYNC B3 ;  /* 0x0000000000037941 */ /* 0x000fea0003800000 */
.L_x_7148:
        /* <DEDUP_REMOVED lines=44> */
.L_x_7147:
[----:B------:R-:W-:Y:S05]  /*5e30*/  BSYNC B2 ;  /* 0x0000000000027941 */ /* 0x000fea0003800000 */
.L_x_7146:
[----:B------:R-:W-:Y:S01]  /*5e40*/  I2FP.F32.U32 R62, R62 ;  /* 0x0000003e003e7245 */ /* 0x000fe20000201000 */
[----:B------:R-:W-:Y:S01]  /*5e50*/  BSSY B2, `(.L_x_7150) ;  /* 0x0000015000027945 */ /* 0x000fe20003800000 */
[----:B------:R-:W-:-:S03]  /*5e60*/  ISETP.NE.AND P6, PT, R76, 0x1, PT ;  /* 0x000000014c00780c */ /* 0x000fc60003fc5270 */
[----:B------:R-:W-:-:S05]  /*5e70*/  FFMA.FTZ R62, R62, R79, 1.1641532182693481445e-10 ;  /* 0x2f0000003e3e7423 */ /* 0x000fca000001004f */
[----:B------:R-:W-:Y:S02]  /*5e80*/  FSETP.GTU.FTZ.AND P5, PT, R62, R75, PT ;  /* 0x0000004b3e00720b */ /* 0x000fe40003fbc000 */
[C---:B------:R-:W-:Y:S02]  /*5e90*/  SHF.L.U32 R62, R63.reuse, 0x10, RZ ;  /* 0x000000103f3e7819 */ /* 0x040fe400000006ff */
[----:B------:R-:W-:-:S03]  /*5ea0*/  PRMT R63, R63, 0x7632, R63 ;  /* 0x000076323f3f7816 */ /* 0x000fc6000000003f */
[----:B------:R-:W-:-:S04]  /*5eb0*/  FMUL.FTZ R73, R62, R65 ;  /* 0x000000413e497220 */ /* 0x000fc80000410000 */
[----:B------:R-:W-:-:S05]  /*5ec0*/  FMUL.FTZ R73, R73, R78 ;  /* 0x0000004e49497220 */ /* 0x000fca0000410000 */
        /* <DEDUP_REMOVED lines=12> */
.L_x_7151:
[----:B------:R-:W-:-:S07]  /*5f90*/  IMAD.MOV.U32 R83, RZ, RZ, R74 ;  /* 0x000000ffff537224 */ /* 0x000fce00078e004a */
.L_x_7152:
[----:B------:R-:W-:Y:S05]  /*5fa0*/  BSYNC B2 ;  /* 0x0000000000027941 */ /* 0x000fea0003800000 */
.L_x_7150:
        /* <DEDUP_REMOVED lines=18> */
.L_x_7156:
[----:B------:R-:W-:Y:S05]  /*60d0*/  BSYNC B3 ;  /* 0x0000000000037941 */ /* 0x000fea0003800000 */
.L_x_7155:
        /* <DEDUP_REMOVED lines=44> */
.L_x_7154:
[----:B------:R-:W-:Y:S05]  /*63a0*/  BSYNC B2 ;  /* 0x0000000000027941 */ /* 0x000fea0003800000 */
.L_x_7153:
[----:B------:R-:W-:Y:S02]  /*63b0*/  I2FP.F32.U32 R76, R83 ;  /* 0x00000053004c7245 */ /* 0x000fe40000201000 */
[----:B------:R-:W-:Y:S02]  /*63c0*/  SEL R80, RZ, 0x10000, P5 ;  /* 0x00010000ff507807 */ /* 0x000fe40002800000 */
[----:B------:R-:W-:Y:S01]  /*63d0*/  ISETP.NE.AND P5, PT, R67, RZ, PT ;  /* 0x000000ff4300720c */ /* 0x000fe20003fa5270 */
[----:B------:R-:W-:Y:S01]  /*63e0*/  FFMA.FTZ R76, R76, R79, 1.1641532182693481445e-10 ;  /* 0x2f0000004c4c7423 */ /* 0x000fe2000001004f */
[----:B------:R-:W-:Y:S02]  /*63f0*/  SEL R67, RZ, 0x100, P4 ;  /* 0x00000100ff437807 */ /* 0x000fe40002000000 */
[----:B------:R-:W-:Y:S02]  /*6400*/  ISETP.NE.AND P4, PT, R82, RZ, PT ;  /* 0x000000ff5200720c */ /* 0x000fe40003f85270 */
[----:B------:R-:W-:-:S02]  /*6410*/  FSETP.GTU.FTZ.AND P6, PT, R76, R75, PT ;  /* 0x0000004b4c00720b */ /* 0x000fc40003fdc000 */
[----:B------:R-:W-:Y:S02]  /*6420*/  SHF.L.U32 R76, R63, 0x10, RZ ;  /* 0x000000103f4c7819 */ /* 0x000fe400000006ff */
[----:B------:R-:W-:-:S03]  /*6430*/  SEL R63, RZ, 0x1000000, P6 ;  /* 0x01000000ff3f7807 */ /* 0x000fc60003000000 */
[----:B------:R-:W-:Y:S01]  /*6440*/  FMUL.FTZ R65, R76, R65 ;  /* 0x000000414c417220 */ /* 0x000fe20000410000 */
[----:B------:R-:W-:Y:S02]  /*6450*/  LOP3.LUT R67, R67, R63, R80, 0xfe, !PT ;  /* 0x0000003f43437212 */ /* 0x000fe400078efe50 */
[----:B------:R-:W-:Y:S01]  /*6460*/  SEL R80, RZ, 0x1, P2 ;  /* 0x00000001ff507807 */ /* 0x000fe20001000000 */
[----:B------:R-:W-:Y:S01]  /*6470*/  FMUL.FTZ R65, R65, R78 ;  /* 0x0000004e41417220 */ /* 0x000fe20000410000 */
[----:B------:R-:W-:Y:S02]  /*6480*/  SEL R76, RZ, 0x1, P1 ;  /* 0x00000001ff4c7807 */ /* 0x000fe40000800000 */
[----:B------:R-:W-:Y:S01]  /*6490*/  SEL R78, RZ, 0x1, P4 ;  /* 0x00000001ff4e7807 */ /* 0x000fe20002000000 */
[----:B------:R-:W-:Y:S01]  /*64a0*/  IMAD.WIDE.U32 R80, R80, 0x1000000, RZ ;  /* 0x0100000050507825 */ /* 0x000fe200078e00ff */
[----:B------:R-:W-:-:S03]  /*64b0*/  SEL R63, RZ, 0x1, P3 ;  /* 0x00000001ff3f7807 */ /* 0x000fc60001800000 */
[----:B------:R-:W-:Y:S01]  /*64c0*/  IMAD.WIDE.U32 R76, R76, 0x10000, RZ ;  /* 0x000100004c4c7825 */ /* 0x000fe200078e00ff */
[----:B------:R-:W-:-:S03]  /*64d0*/  LOP3.LUT R63, R81, R67, R63, 0xfe, !PT ;  /* 0x00000043513f7212 */ /* 0x000fc600078efe3f */
[----:B------:R-:W-:-:S05]  /*64e0*/  IMAD.WIDE.U32 R78, R78, 0x100, RZ ;  /* 0x000001004e4e7825 */ /* 0x000fca00078e00ff */
[----:B------:R-:W-:Y:S02]  /*64f0*/  LOP3.LUT R77, R79, R63, R77, 0xfe, !PT ;  /* 0x0000003f4f4d7212 */ /* 0x000fe400078efe4d */
[----:B------:R-:W-:Y:S02]  /*6500*/  FSEL R63, R65, RZ, !P6 ;  /* 0x000000ff413f7208 */ /* 0x000fe40007000000 */
[----:B------:R-:W-:Y:S02]  /*6510*/  LOP3.LUT R80, R78, R80, R76, 0xfe, !PT ;  /* 0x000000504e507212 */ /* 0x000fe400078efe4c */
[----:B------:R-:W-:Y:S01]  /*6520*/  SEL R65, RZ, 0x1, P5 ;  /* 0x00000001ff417807 */ /* 0x000fe20002800000 */
[----:B------:R-:W-:Y:S01]  /*6530*/  @P0 FADD.FTZ R63, R47, R63 ;  /* 0x0000003f2f3f0221 */ /* 0x000fe20000010000 */
[----:B------:R-:W-:Y:S02]  /*6540*/  LEA R78, P1, R66, UR10, 0x5 ;  /* 0x0000000a424e7c11 */ /* 0x000fe4000f8228ff */
[----:B------:R-:W-:-:S02]  /*6550*/  LOP3.LUT R76, R80, R65, RZ, 0xfc, !PT ;  /* 0x00000041504c7212 */ /* 0x000fc400078efcff */
[C---:B------:R-:W-:Y:S02]  /*6560*/  LEA R80, P0, R66.reuse, UR12, 0x3 ;  /* 0x0000000c42507c11 */ /* 0x040fe4000f8018ff */
[C---:B------:R-:W-:Y:S02]  /*6570*/  LEA.HI.X R79, R66.reuse, UR11, RZ, 0x5, P1 ;  /* 0x0000000b424f7c11 */ /* 0x040fe400088f2cff */
[----:B------:R-:W-:-:S03]  /*6580*/  LEA.HI.X R81, R66, UR13, RZ, 0x3, P0 ;  /* 0x0000000d42517c11 */ /* 0x000fc600080f1cff */
[----:B------:R1:W-:Y:S04]  /*6590*/  STG.E.128 desc[UR6][R78.64], R56 ;  /* 0x000000384e007986 */ /* 0x0003e8000c101d06 */
[----:B------:R1:W-:Y:S04]  /*65a0*/  STG.E.128 desc[UR6][R78.64+0x10], R60 ;  /* 0x0000103c4e007986 */ /* 0x0003e8000c101d06 */
[----:B------:R1:W-:Y:S02]  /*65b0*/  STG.E.64 desc[UR6][R80.64], R76 ;  /* 0x0000004c50007986 */ /* 0x0003e4000c101b06 */
.L_x_7100:
[----:B------:R-:W-:Y:S05]  /*65c0*/  BSYNC B1 ;  /* 0x0000000000017941 */ /* 0x000fea0003800000 */
.L_x_7099:
[----:B------:R-:W-:Y:S01]  /*65d0*/  FADD.FTZ R66, RZ, R48 ;  /* 0x00000030ff427221 */ /* 0x000fe20000010000 */
        /* <DEDUP_REMOVED lines=26> */
[----:B------:R-:W0:Y:S02]  /*6780*/  SHFL.BFLY PT, R64, R75, 0x4, 0x1f ;  /* 0x0c801f004b407f89 */ /* 0x000e2400000e0000 */
[----:B01----:R-:W-:-:S05]  /*6790*/  FADD.FTZ R76, R75, R64 ;  /* 0x000000404b4c7221 */ /* 0x003fca0000010000 */
[----:B------:R-:W0:Y:S02]  /*67a0*/  SHFL.BFLY PT, R77, R76, 0x8, 0x1f ;  /* 0x0d001f004c4d7f89 */ /* 0x000e2400000e0000 */
[----:B0-----:R-:W-:-:S05]  /*67b0*/  FADD.FTZ R77, R76, R77 ;  /* 0x0000004d4c4d7221 */ /* 0x001fca0000010000 */
[----:B------:R-:W0:Y:S02]  /*67c0*/  SHFL.BFLY PT, R64, R77, 0x10, 0x1f ;  /* 0x0e001f004d407f89 */ /* 0x000e2400000e0000 */
[----:B0-----:R-:W-:-:S04]  /*67d0*/  FADD.FTZ R79, R77, R64 ;  /* 0x000000404d4f7221 */ /* 0x001fc80000010000 */
[----:B---3--:R-:W-:-:S04]  /*67e0*/  FMUL.FTZ R65, R79, R66 ;  /* 0x000000424f417220 */ /* 0x008fc80000410000 */
        /* <DEDUP_REMOVED lines=42> */
.L_x_7174:
        /* <DEDUP_REMOVED lines=10> */
[----:B0-----:R-:W-:-:S04]  /*6b30*/  FSEL R78, R65, RZ, P0 ;  /* 0x000000ff414e7208 */ /* 0x001fc80000000000 */
[----:B------:R-:W0:Y:S01]  /*6b40*/  MUFU.RSQ R75, R75 ;  /* 0x0000004b004b7308 */ /* 0x000e220000001400 */
[----:B-1----:R-:W-:-:S05]  /*6b50*/  @!P1 IMAD.WIDE R76, R4, 0x4, R76 ;  /* 0x00000004044c9825 */ /* 0x002fca00078e024c */
[----:B------:R1:W-:Y:S01]  /*6b60*/  @!P1 STG.E desc[UR6][R76.64], R65 ;  /* 0x000000414c009986 */ /* 0x0003e2000c101906 */
[----:B--2---:R-:W-:-:S05]  /*6b70*/  @!P1 IMAD.WIDE R66, R4, 0x4, R66 ;  /* 0x0000000404429825 */ /* 0x004fca00078e0242 */
[----:B0-----:R1:W-:Y:S01]  /*6b80*/  @!P1 STG.E desc[UR6][R66.64], R75 ;  /* 0x0000004b42009986 */ /* 0x0013e2000c101906 */
[----:B------:R-:W-:Y:S05]  /*6b90*/  @!P3 BRA `(.L_x_7159) ;  /* 0x000000000080b947 */ /* 0x000fea0003800000 */
[--C-:B------:R-:W-:Y:S01]  /*6ba0*/  FADD.FTZ R64, R48, -R78.reuse ;  /* 0x8000004e30407221 */ /* 0x100fe20000010000 */
[--C-:B-1----:R-:W-:Y:S01]  /*6bb0*/  FADD.FTZ R66, R49, -R78.reuse ;  /* 0x8000004e31427221 */ /* 0x102fe20000010000 */
        /* <DEDUP_REMOVED lines=8> */
[----:B------:R-:W-:Y:S01]  /*6c40*/  FADD.FTZ R66, R50, -R78 ;  /* 0x8000004e32427221 */ /* 0x000fe20000010000 */
[----:B------:R-:W-:Y:S01]  /*6c50*/  FFMA.FTZ R76, R19, R76, R11 ;  /* 0x0000004c134c7223 */ /* 0x000fe2000001000b */
[----:B------:R-:W-:-:S02]  /*6c60*/  FFMA.FTZ R80, R23, R80, R15 ;  /* 0x0000005017507223 */ /* 0x000fc4000001000f */
[----:B------:R-:W-:Y:S01]  /*6c70*/  F2FP.BF16.F32.PACK_AB R64, R65, R64 ;  /* 0x000000404140723e */ /* 0x000fe200000010ff */
[----:B------:R-:W-:Y:S01]  /*6c80*/  FMUL.FTZ R65, R75, R66 ;  /* 0x000000424b417220 */ /* 0x000fe20000410000 */
[----:B------:R-:W-:-:S03]  /*6c90*/  FADD.FTZ R66, R52, -R78 ;  /* 0x8000004e34427221 */ /* 0x000fc60000010000 */
[----:B------:R-:W-:Y:S01]  /*6ca0*/  FFMA.FTZ R65, R18, R65, R10 ;  /* 0x0000004112417223 */ /* 0x000fe2000001000a */
[----:B------:R-:W-:-:S04]  /*6cb0*/  FMUL.FTZ R67, R75, R66 ;  /* 0x000000424b437220 */ /* 0x000fc80000410000 */
[----:B------:R-:W-:Y:S01]  /*6cc0*/  F2FP.BF16.F32.PACK_AB R65, R76, R65 ;  /* 0x000000414c41723e */ /* 0x000fe200000010ff */
[----:B------:R-:W-:Y:S01]  /*6cd0*/  FADD.FTZ R76, R53, -R78 ;  /* 0x8000004e354c7221 */ /* 0x000fe20000010000 */
[----:B------:R-:W-:-:S03]  /*6ce0*/  FFMA.FTZ R66, R20, R67, R12 ;  /* 0x0000004314427223 */ /* 0x000fc6000001000c */
[----:B------:R-:W-:-:S04]  /*6cf0*/  FMUL.FTZ R76, R75, R76 ;  /* 0x0000004c4b4c7220 */ /* 0x000fc80000410000 */
[----:B------:R-:W-:Y:S01]  /*6d00*/  FFMA.FTZ R67, R21, R76, R13 ;  /* 0x0000004c15437223 */ /* 0x000fe2000001000d */
[----:B------:R-:W-:-:S04]  /*6d10*/  FADD.FTZ R76, R54, -R78 ;  /* 0x8000004e364c7221 */ /* 0x000fc80000010000 */
[----:B------:R-:W-:Y:S01]  /*6d20*/  F2FP.BF16.F32.PACK_AB R66, R67, R66 ;  /* 0x000000424342723e */ /* 0x000fe200000010ff */
[----:B------:R-:W-:Y:S02]  /*6d30*/  FMUL.FTZ R67, R75, R76 ;  /* 0x0000004c4b437220 */ /* 0x000fe40000410000 */
[----:B------:R-:W0:Y:S02]  /*6d40*/  LDC.64 R76, c[0x0][0x2b8] ;  /* 0x0000ae00ff4c7b82 */ /* 0x000e240000000a00 */
[----:B------:R-:W-:-:S05]  /*6d50*/  FFMA.FTZ R67, R22, R67, R14 ;  /* 0x0000004316437223 */ /* 0x000fca000001000e */
[----:B------:R-:W-:Y:S01]  /*6d60*/  F2FP.BF16.F32.PACK_AB R67, R80, R67 ;  /* 0x000000435043723e */ /* 0x000fe200000010ff */
[----:B0-----:R-:W-:-:S04]  /*6d70*/  IMAD.WIDE.U32 R76, R70, 0x10, R76 ;  /* 0x00000010464c7825 */ /* 0x001fc800078e004c */
[----:B------:R-:W-:Y:S01]  /*6d80*/  VIADD R70, R70, 0x20 ;  /* 0x0000002046467836 */ /* 0x000fe20000000000 */
[----:B------:R0:W-:Y:S06]  /*6d90*/  STG.E.128 desc[UR6][R76.64], R64 ;  /* 0x000000404c007986 */ /* 0x0001ec000c101d06 */
.L_x_7159:
[----:B------:R-:W-:Y:S05]  /*6da0*/  BSYNC B1 ;  /* 0x0000000000017941 */ /* 0x000fea0003800000 */
.L_x_7158:
        /* <DEDUP_REMOVED lines=8> */
[--C-:B------:R-:W-:Y:S01]  /*6e30*/  FADD.FTZ R76, R60, -R78.reuse ;  /* 0x8000004e3c4c7221 */ /* 0x100fe20000010000 */
[C---:B------:R-:W-:Y:S01]  /*6e40*/  FMUL.FTZ R65, R75.reuse, R64 ;  /* 0x000000404b417220 */ /* 0x040fe20000410000 */
[----:B------:R-:W-:Y:S01]  /*6e50*/  FMUL.FTZ R64, R75, R66 ;  /* 0x000000424b407220 */ /* 0x000fe20000410000 */
[--C-:B------:R-:W-:Y:S01]  /*6e60*/  FADD.FTZ R66, R59, -R78.reuse ;  /* 0x8000004e3b427221 */ /* 0x100fe20000010000 */
[----:B------:R-:W-:Y:S01]  /*6e70*/  FMUL.FTZ R79, R75, R76 ;  /* 0x0000004c4b4f7220 */ /* 0x000fe20000410000 */
        /* <DEDUP_REMOVED lines=15> */
[----:B------:R-:W0:Y:S01]  /*6f70*/  LDC.64 R76, c[0x0][0x2b8] ;  /* 0x0000ae00ff4c7b82 */ /* 0x000e220000000a00 */
[----:B------:R-:W-:-:S02]  /*6f80*/  F2FP.BF16.F32.PACK_AB R67, R78, R67 ;  /* 0x000000434e43723e */ /* 0x000fc400000010ff */
[----:B------:R-:W-:Y:S02]  /*6f90*/  F2FP.BF16.F32.PACK_AB R66, R80, R79 ;  /* 0x0000004f5042723e */ /* 0x000fe400000010ff */
[----:B------:R-:W-:Y:S01]  /*6fa0*/  F2FP.BF16.F32.PACK_AB R64, R64, R75 ;  /* 0x0000004b4040723e */ /* 0x000fe200000010ff */
[----:B0-----:R-:W-:-:S05]  /*6fb0*/  IMAD.WIDE.U32 R76, R70, 0x10, R76 ;  /* 0x00000010464c7825 */ /* 0x001fca00078e004c */
[----:B------:R2:W-:Y:S02]  /*6fc0*/  STG.E.128 desc[UR6][R76.64], R64 ;  /* 0x000000404c007986 */ /* 0x0005e4000c101d06 */
.L_x_7161:
[----:B------:R-:W-:Y:S05]  /*6fd0*/  BSYNC B1 ;  /* 0x0000000000017941 */ /* 0x000fea0003800000 */
.L_x_7160:
[----:B012---:R-:W0:Y:S02]  /*6fe0*/  LDC.64 R64, c[0x0][0x210] ;  /* 0x00008400ff407b82 */ /* 0x007e240000000a00 */
[----:B0-----:R-:W-:-:S04]  /*6ff0*/  LEA R4, R64, R4, 0x2 ;  /* 0x0000000440047211 */ /* 0x001fc800078e10ff */
[----:B------:R-:W-:-:S13]  /*7000*/  ISETP.GE.AND P0, PT, R4, R65, PT ;  /* 0x000000410400720c */ /* 0x000fda0003f06270 */
[----:B------:R-:W-:Y:S05]  /*7010*/  @!P0 BRA `(.L_x_7162) ;  /* 0xffffff9800888947 */ /* 0x000fea000383ffff */
[----:B------:R-:W-:Y:S05]  /*7020*/  BSYNC B0 ;  /* 0x0000000000007941 */ /* 0x000fea0003800000 */
.L_x_7040:
[----:B------:R-:W-:Y:S05]  /*7030*/  EXIT ;  /* 0x000000000000794d */ /* 0x000fea0003800000 */
.L_x_7157:
[----:B01----:R-:W-:Y:S01]  /*7040*/  HFMA2.MMA R81, -RZ, RZ, 0, 5.9604644775390625e-08 ;  /* 0x00000001ff517435 */ /* 0x003fe200000001ff */
[----:B------:R-:W-:Y:S01]  /*7050*/  BSSY B1, `(.L_x_7163) ;  /* 0x0000007000017945 */ /* 0x000fe20003800000 */
[----:B------:R-:W-:Y:S01]  /*7060*/  IMAD.MOV.U32 R82, RZ, RZ, R65 ;  /* 0x000000ffff527224 */ /* 0x000fe200078e0041 */
[----:B------:R-:W-:Y:S01]  /*7070*/  MOV R79, 0xffffffff ;  /* 0xffffffff004f7802 */ /* 0x000fe20000000f00 */
[----:B------:R-:W-:-:S07]  /*7080*/  IMAD.MOV.U32 R84, RZ, RZ, 0x1f ;  /* 0x0000001fff547424 */ /* 0x000fce00078e00ff */
[----:B-----5:R-:W-:Y:S05]  /*7090*/  WARPSYNC.COLLECTIVE R79, `(.L_x_7164) ;  /* 0x000000004f087348 */ /* 0x020fea0003c00000 */
[----:B------:R0:W1:Y:S02]  /*70a0*/  SHFL.BFLY P2, R80, R82, R81, R84 ;  /* 0x0c00005152507389 */ /* 0x0000640000040054 */
[----:B01---5:R-:W-:Y:S01]  /*70b0*/  ENDCOLLECTIVE ;  /* 0x000000000000791b */ /* 0x023fe20003800000 */
.L_x_7164:
[----:B------:R-:W-:Y:S05]  /*70c0*/  BSYNC B1 ;  /* 0x0000000000017941 */ /* 0x000fea0003800000 */
.L_x_7163:
        /* <DEDUP_REMOVED lines=10> */
.L_x_7165:
[----:B------:R-:W-:Y:S01]  /*7170*/  HFMA2.MMA R81, -RZ, RZ, 0, 2.384185791015625e-07 ;  /* 0x00000004ff517435 */ /* 0x000fe200000001ff */
[----:B------:R-:W-:-:S05]  /*7180*/  MOV R64, R80 ;  /* 0x0000005000407202 */ /* 0x000fca0000000f00 */
[----:B------:R-:W-:-:S04]  /*7190*/  FADD.FTZ R75, R67, R64 ;  /* 0x00000040434b7221 */ /* 0x000fc80000010000 */
[----:B------:R-:W-:-:S07]  /*71a0*/  IMAD.MOV.U32 R82, RZ, RZ, R75 ;  /* 0x000000ffff527224 */ /* 0x000fce00078e004b */
[----:B------:R-:W-:Y:S05]  /*71b0*/  WARPSYNC.COLLECTIVE R79, `(.L_x_7166) ;  /* 0x000000004f087348 */ /* 0x000fea0003c00000 */
[----:B------:R0:W1:Y:S02]  /*71c0*/  SHFL.BFLY P2, R80, R82, R81, R84 ;  /* 0x0c00005152507389 */ /* 0x0000640000040054 */
[----:B01----:R-:W-:Y:S01]  /*71d0*/  ENDCOLLECTIVE ;  /* 0x000000000000791b */ /* 0x003fe20003800000 */
.L_x_7166:
[----:B------:R-:W-:Y:S02]  /*71e0*/  IMAD.MOV.U32 R81, RZ, RZ, 0x8 ;  /* 0x00000008ff517424 */ /* 0x000fe400078e00ff */
[----:B------:R-:W-:-:S04]  /*71f0*/  IMAD.MOV.U32 R64, RZ, RZ, R80 ;  /* 0x000000ffff407224 */ /* 0x000fc800078e0050 */
[----:B------:R-:W-:-:S05]  /*7200*/  FADD.FTZ R76, R75, R64 ;  /* 0x000000404b4c7221 */ /* 0x000fca0000010000 */
[----:B------:R-:W-:-:S07]  /*7210*/  MOV R82, R76 ;  /* 0x0000004c00527202 */ /* 0x000fce0000000f00 */
[----:B------:R-:W-:Y:S05]  /*7220*/  WARPSYNC.COLLECTIVE R79, `(.L_x_7167) ;  /* 0x000000004f087348 */ /* 0x000fea0003c00000 */
[----:B------:R0:W1:Y:S02]  /*7230*/  SHFL.BFLY P2, R80, R82, R81, R84 ;  /* 0x0c00005152507389 */ /* 0x0000640000040054 */
[----:B01----:R-:W-:Y:S01]  /*7240*/  ENDCOLLECTIVE ;  /* 0x000000000000791b */ /* 0x003fe20003800000 */
.L_x_7167:
[----:B------:R-:W-:Y:S01]  /*7250*/  HFMA2.MMA R81, -RZ, RZ, 0, 9.5367431640625e-07 ;  /* 0x00000010ff517435 */ /* 0x000fe200000001ff */
[----:B------:R-:W-:-:S05]  /*7260*/  MOV R77, R80 ;  /* 0x00000050004d7202 */ /* 0x000fca0000000f00 */
[----:B------:R-:W-:-:S04]  /*7270*/  FADD.FTZ R77, R76, R77 ;  /* 0x0000004d4c4d7221 */ /* 0x000fc80000010000 */
[----:B------:R-:W-:-:S07]  /*7280*/  IMAD.MOV.U32 R82, RZ, RZ, R77 ;  /* 0x000000ffff527224 */ /* 0x000fce00078e004d */
[----:B------:R-:W-:Y:S05]  /*7290*/  WARPSYNC.COLLECTIVE R79, `(.L_x_7168) ;  /* 0x000000004f087348 */ /* 0x000fea0003c00000 */
[----:B------:R0:W1:Y:S02]  /*72a0*/  SHFL.BFLY P2, R80, R82, R81, R84 ;  /* 0x0c00005152507389 */ /* 0x0000640000040054 */
[----:B01----:R-:W-:Y:S01]  /*72b0*/  ENDCOLLECTIVE ;  /* 0x000000000000791b */ /* 0x003fe20003800000 */
.L_x_7168:
        /* <DEDUP_REMOVED lines=41> */
.L_x_7169:
[----:B------:R-:W-:Y:S01]  /*7550*/  HFMA2.MMA R81, -RZ, RZ, 0, 1.1920928955078125e-07 ;  /* 0x00000002ff517435 */ /* 0x000fe200000001ff */
[----:B------:R-:W-:-:S05]  /*7560*/  MOV R67, R80 ;  /* 0x0000005000437202 */ /* 0x000fca0000000f00 */
[----:B------:R-:W-:-:S04]  /*7570*/  FADD.FTZ R67, R64, R67 ;  /* 0x0000004340437221 */ /* 0x000fc80000010000 */
[----:B------:R-:W-:-:S07]  /*7580*/  IMAD.MOV.U32 R82, RZ, RZ, R67 ;  /* 0x000000ffff527224 */ /* 0x000fce00078e0043 */
[----:B------:R-:W-:Y:S05]  /*7590*/  WARPSYNC.COLLECTIVE R79, `(.L_x_7170) ;  /* 0x000000004f087348 */ /* 0x000fea0003c00000 */
[----:B------:R0:W1:Y:S02]  /*75a0*/  SHFL.BFLY P2, R80, R82, R81, R84 ;  /* 0x0c00005152507389 */ /* 0x0000640000040054 */
[----:B01----:R-:W-:Y:S01]  /*75b0*/  ENDCOLLECTIVE ;  /* 0x000000000000791b */ /* 0x003fe20003800000 */
.L_x_7170:
[----:B------:R-:W-:Y:S02]  /*75c0*/  IMAD.MOV.U32 R81, RZ, RZ, 0x4 ;  /* 0x00000004ff517424 */ /* 0x000fe400078e00ff */
[----:B------:R-:W-:-:S04]  /*75d0*/  IMAD.MOV.U32 R76, RZ, RZ, R80 ;  /* 0x000000ffff4c7224 */ /* 0x000fc800078e0050 */
[----:B------:R-:W-:-:S05]  /*75e0*/  FADD.FTZ R76, R67, R76 ;  /* 0x0000004c434c7221 */ /* 0x000fca0000010000 */
[----:B------:R-:W-:-:S07]  /*75f0*/  MOV R82, R76 ;  /* 0x0000004c00527202 */ /* 0x000fce0000000f00 */
[----:B------:R-:W-:Y:S05]  /*7600*/  WARPSYNC.COLLECTIVE R79, `(.L_x_7171) ;  /* 0x000000004f087348 */ /* 0x000fea0003c00000 */
[----:B------:R0:W1:Y:S02]  /*7610*/  SHFL.BFLY P2, R80, R82, R81, R84 ;  /* 0x0c00005152507389 */ /* 0x0000640000040054 */
[----:B01----:R-:W-:Y:S01]  /*7620*/  ENDCOLLECTIVE ;  /* 0x000000000000791b */ /* 0x003fe20003800000 */
.L_x_7171:
[----:B------:R-:W-:Y:S01]  /*7630*/  HFMA2.MMA R81, -RZ, RZ, 0, 4.76837158203125e-07 ;  /* 0x00000008ff517435 */ /* 0x000fe200000001ff */
[----:B------:R-:W-:-:S05]  /*7640*/  MOV R75, R80 ;  /* 0x00000050004b7202 */ /* 0x000fca0000000f00 */
[----:B------:R-:W-:-:S04]  /*7650*/  FADD.FTZ R75, R76, R75 ;  /* 0x0000004b4c4b7221 */ /* 0x000fc80000010000 */
[----:B------:R-:W-:-:S07]  /*7660*/  IMAD.MOV.U32 R82, RZ, RZ, R75 ;  /* 0x000000ffff527224 */ /* 0x000fce00078e004b */
[----:B------:R-:W-:Y:S05]  /*7670*/  WARPSYNC.COLLECTIVE R79, `(.L_x_7172) ;  /* 0x000000004f087348 */ /* 0x000fea0003c00000 */
[----:B------:R0:W1:Y:S02]  /*7680*/  SHFL.BFLY P2, R80, R82, R81, R84 ;  /* 0x0c00005152507389 */ /* 0x0000640000040054 */
[----:B01----:R-:W-:Y:S01]  /*7690*/  ENDCOLLECTIVE ;  /* 0x000000000000791b */ /* 0x003fe20003800000 */
.L_x_7172:
[----:B------:R-:W-:Y:S02]  /*76a0*/  IMAD.MOV.U32 R81, RZ, RZ, 0x10 ;  /* 0x00000010ff517424 */ /* 0x000fe400078e00ff */
[----:B------:R-:W-:-:S04]  /*76b0*/  IMAD.MOV.U32 R78, RZ, RZ, R80 ;  /* 0x000000ffff4e7224 */ /* 0x000fc800078e0050 */
[----:B------:R-:W-:-:S05]  /*76c0*/  FADD.FTZ R78, R75, R78 ;  /* 0x0000004e4b4e7221 */ /* 0x000fca0000010000 */
[----:B------:R-:W-:-:S07]  /*76d0*/  MOV R82, R78 ;  /* 0x0000004e00527202 */ /* 0x000fce0000000f00 */
[----:B------:R-:W-:Y:S05]  /*76e0*/  WARPSYNC.COLLECTIVE R79, `(.L_x_7173) ;  /* 0x000000004f087348 */ /* 0x000fea0003c00000 */
[----:B------:R0:W1:Y:S02]  /*76f0*/  SHFL.BFLY P2, R80, R82, R81, R84 ;  /* 0x0c00005152507389 */ /* 0x0000640000040054 */
[----:B01----:R-:W-:Y:S01]  /*7700*/  ENDCOLLECTIVE ;  /* 0x000000000000791b */ /* 0x003fe20003800000 */
.L_x_7173:
[----:B------:R-:W-:Y:S01]  /*7710*/  MOV R77, R80 ;  /* 0x00000050004d7202 */ /* 0x000fe20000000f00 */
[----:B------:R-:W-:Y:S06]  /*7720*/  BRA `(.L_x_7174) ;  /* 0xfffffff000d87947 */ /* 0x000fec000383ffff */
.L_x_7175:
        /* <DEDUP_REMOVED lines=13> */
.L_x_16544:


//--------------------- .text._ZN10layer_norm13ln_fwd_kernelINS_13Kernel_traitsIf13__nv_bfloat16fS2_fjLj512ELj1ELj4ELj1ELj16ENS_18Kernel_traits_baseILj512EfS2_fS2_fjLj128EEEEELb1ELb0ELb0ELb1EEEvNS_9FwdParamsE --------------------------
	.section	.text._ZN10layer_norm13ln_fwd_kernelINS_13Kernel_traitsIf13__nv_bfloat16fS2_fjLj512ELj1ELj4ELj1ELj16ENS_18Kernel_traits_baseILj512EfS2_fS2_fjLj128EEEEELb1ELb0ELb0ELb1EEEvNS_9FwdParamsE,"ax",@progbits
	.align	128
        .global         _ZN10layer_norm13ln_fwd_kernelINS_13Kernel_traitsIf13__nv_bfloat16fS2_fjLj512ELj1ELj4ELj1ELj16ENS_18Kernel_traits_baseILj512EfS2_fS2_fjLj128EEEEELb1ELb0ELb0ELb1EEEvNS_9FwdParamsE
        .type           _ZN10layer_norm13ln_fwd_kernelINS_13Kernel_traitsIf13__nv_bfloat16fS2_fjLj512ELj1ELj4ELj1ELj16ENS_18Kernel_traits_baseILj512EfS2_fS2_fjLj128EEEEELb1ELb0ELb0ELb1EEEvNS_9FwdParamsE,@function
        .size           _ZN10layer_norm13ln_fwd_kernelINS_13Kernel_traitsIf13__nv_bfloat16fS2_fjLj512ELj1ELj4ELj1ELj16ENS_18Kernel_traits_baseILj512EfS2_fS2_fjLj128EEEEELb1ELb0ELb0ELb1EEEvNS_9FwdParamsE,(.L_x_16545 - _ZN10layer_norm13ln_fwd_kernelINS_13Kernel_traitsIf13__nv_bfloat16fS2_fjLj512ELj1ELj4ELj1ELj16ENS_18Kernel_traits_baseILj512EfS2_fS2_fjLj128EEEEELb1ELb0ELb0ELb1EEEvNS_9FwdParamsE)
        .other          _ZN10layer_norm13ln_fwd_kernelINS_13Kernel_traitsIf13__nv_bfloat16fS2_fjLj512ELj1ELj4ELj1ELj16ENS_18Kernel_traits_baseILj512EfS2_fS2_fjLj128EEEEELb1ELb0ELb0ELb1EEEvNS_9FwdParamsE,@"STO_CUDA_ENTRY STV_DEFAULT"
_ZN10layer_norm13ln_fwd_kernelINS_13Kernel_traitsIf13__nv_bfloat16fS2_fjLj512ELj1ELj4ELj1ELj16ENS_18Kernel_traits_baseILj512EfS2_fS2_fjLj128EEEEELb1ELb0ELb0ELb1EEEvNS_9FwdParamsE:
.text._ZN10layer_norm13ln_fwd_kernelINS_13Kernel_traitsIf13__nv_bfloat16fS2_fjLj512ELj1ELj4ELj1ELj16ENS_18Kernel_traits_baseILj512EfS2_fS2_fjLj128EEEEELb1ELb0ELb0ELb1EEEvNS_9FwdParamsE:
[----:B------:R-:W-:Y:S01]  /*0000*/  LDC R1, c[0x0][0x28] ;  /* 0x00000a00ff017b82 */ /* 0x000fe20000000800 */
[----:B------:R-:W0:Y:S01]  /*0010*/  S2R R5, SR_TID.X ;  /* 0x0000000000057919 */ /* 0x000e220000002100 */
[----:B------:R-:W-:Y:S01]  /*0020*/  ULDC.U8 UR4, c[0x0][0x2f4] ;  /* 0x0000bd0000047ab9 */ /* 0x000fe20000000000 */
[----:B------:R-:W-:Y:S01]  /*0030*/  ULDC.64 UR6, c[0x0][0x2e0] ;  /* 0x0000b80000067ab9 */ /* 0x000fe20000000a00 */
[----:B------:R-:W1:Y:S04]  /*0040*/  S2R R8, SR_CTAID.X ;  /* 0x0000000000087919 */ /* 0x000e680000002500 */
[----:B------:R-:W2:Y:S01]  /*0050*/  LDC R78, c[0x0][0x2e8] ;  /* 0x0000ba00ff4e7b82 */ /* 0x000ea20000000800 */
[----:B------:R-:W-:Y:S01]  /*0060*/  ULDC UR8, c[0x0][0x0] ;  /* 0x0000000000087ab9 */ /* 0x000fe20000000800 */
[----:B------:R-:W-:Y:S01]  /*0070*/  ISETP.NE.AND P1, PT, RZ, UR4, PT ;  /* 0x00000004ff007c0c */ /* 0x000fe2000bf25270 */
[----:B------:R-:W-:Y:S01]  /*0080*/  IMAD.U32 R3, RZ, RZ, UR7 ;  /* 0x00000007ff037e24 */ /* 0x000fe2000f8e00ff */
[----:B------:R-:W-:Y:S01]  /*0090*/  MOV R2, UR6 ;  /* 0x0000000600027c02 */ /* 0x000fe20008000f00 */
[----:B------:R-:W-:-:S03]  /*00a0*/  ULDC.64 UR4, c[0x0][0x208] ;  /* 0x0000820000047ab9 */ /* 0x000fc60000000a00 */
[----:B------:R-:W2:Y:S01]  /*00b0*/  LDC R79, c[0x0][0x2ec] ;  /* 0x0000bb00ff4f7b82 */ /* 0x000ea20000000800 */
[----:B------:R-:W-:Y:S02]  /*00c0*/  CS2R R60, SRZ ;  /* 0x00000000003c7805 */ /* 0x000fe4000001ff00 */
[----:B------:R-:W-:Y:S02]  /*00d0*/  CS2R R62, SRZ ;  /* 0x00000000003e7805 */ /* 0x000fe4000001ff00 */
[----:B------:R-:W-:Y:S02]  /*00e0*/  CS2R R56, SRZ ;  /* 0x0000000000387805 */ /* 0x000fe4000001ff00 */
[----:B------:R-:W-:Y:S02]  /*00f0*/  CS2R R58, SRZ ;  /* 0x00000000003a7805 */ /* 0x000fe4000001ff00 */
[----:B------:R-:W-:Y:S02]  /*0100*/  CS2R R52, SRZ ;  /* 0x0000000000347805 */ /* 0x000fe4000001ff00 */
[----:B------:R-:W-:Y:S01]  /*0110*/  CS2R R54, SRZ ;  /* 0x0000000000367805 */ /* 0x000fe2000001ff00 */
[----:B------:R-:W3:Y:S01]  /*0120*/  @P1 LDG.E.64 R2, desc[UR4][R2.64] ;  /* 0x0000000402021981 */ /* 0x000ee2000c1e1b00 */
[----:B------:R-:W-:Y:S01]  /*0130*/  ULDC.64 UR10, c[0x0][0x260] ;  /* 0x00009800000a7ab9 */ /* 0x000fe20000000a00 */
[----:B0-----:R-:W-:-:S02]  /*0140*/  SHF.R.U32.HI R4, RZ, 0x5, R5 ;  /* 0x00000005ff047819 */ /* 0x001fc40000011605 */
[----:B------:R-:W-:Y:S01]  /*0150*/  SHF.L.U32 R0, R5, 0x5, RZ ;  /* 0x0000000505007819 */ /* 0x000fe200000006ff */
[----:B-1----:R-:W-:Y:S01]  /*0160*/  IMAD R5, R8, UR8, R5 ;  /* 0x0000000808057c24 */ /* 0x002fe2000f8e0205 */
[----:B------:R-:W-:Y:S01]  /*0170*/  ULDC.64 UR8, c[0x0][0x2c8] ;  /* 0x0000b20000087ab9 */ /* 0x000fe20000000a00 */
[----:B------:R-:W-:Y:S02]  /*0180*/  CS2R R48, SRZ ;  /* 0x0000000000307805 */ /* 0x000fe4000001ff00 */
[----:B------:R-:W-:Y:S02]  /*0190*/  ISETP.NE.U32.AND P0, PT, RZ, UR8, PT ;  /* 0x00000008ff007c0c */ /* 0x000fe4000bf05070 */
[----:B------:R-:W-:Y:S02]  /*01a0*/  CS2R R50, SRZ ;  /* 0x0000000000327805 */ /* 0x000fe4000001ff00 */
[----:B------:R-:W-:Y:S01]  /*01b0*/  LOP3.LUT R0, R0, 0x3e0, RZ, 0xc0, !PT ;  /* 0x000003e000007812 */ /* 0x000fe200078ec0ff */
[----:B--2---:R0:W5:Y:S01]  /*01c0*/  @P1 LDG.E.64 R6, desc[UR4][R78.64] ;  /* 0x000000044e061981 */ /* 0x004162000c1e1b00 */
[----:B------:R-:W-:Y:S01]  /*01d0*/  ISETP.NE.AND.EX P0, PT, RZ, UR9, PT, P0 ;  /* 0x00000009ff007c0c */ /* 0x000fe2000bf05300 */
[----:B------:R-:W-:Y:S01]  /*01e0*/  IMAD R4, R8, 0x4, R4 ;  /* 0x0000000408047824 */ /* 0x000fe200078e0204 */
[C---:B------:R-:W-:Y:S01]  /*01f0*/  IADD3 R10, P3, R0.reuse, UR8, RZ ;  /* 0x00000008000a7c10 */ /* 0x040fe2000ff7e0ff */
[----:B------:R-:W-:Y:S01]  /*0200*/  ULDC UR8, c[0x0][0x214] ;  /* 0x0000850000087ab9 */ /* 0x000fe20000000800 */
[----:B------:R-:W-:-:S02]  /*0210*/  IADD3 R8, P2, R0, UR10, RZ ;  /* 0x0000000a00087c10 */ /* 0x000fc4000ff5e0ff */
[----:B------:R-:W-:-:S03]  /*0220*/  IADD3.X R11, RZ, UR9, RZ, P3, !PT ;  /* 0x00000009ff0b7c10 */ /* 0x000fc60009ffe4ff */
[----:B------:R-:W-:Y:S01]  /*0230*/  IMAD.X R9, RZ, RZ, UR11, P2 ;  /* 0x0000000bff097e24 */ /* 0x000fe200090e06ff */
[----:B------:R-:W-:-:S03]  /*0240*/  ISETP.GE.AND P2, PT, R4, UR8, PT ;  /* 0x0000000804007c0c */ /* 0x000fc6000bf46270 */
[----:B------:R0:W5:Y:S04]  /*0250*/  @P0 LDG.E.128 R60, desc[UR4][R10.64] ;  /* 0x000000040a3c0981 */ /* 0x000168000c1e1d00 */
[----:B------:R0:W5:Y:S04]  /*0260*/  @P0 LDG.E.128 R56, desc[UR4][R10.64+0x10] ;  /* 0x000010040a380981 */ /* 0x000168000c1e1d00 */
[----:B------:R0:W5:Y:S04]  /*0270*/  @P0 LDG.E.128 R52, desc[UR4][R10.64+0x400] ;  /* 0x000400040a340981 */ /* 0x000168000c1e1d00 */
[----:B------:R0:W5:Y:S01]  /*0280*/  @P0 LDG.E.128 R48, desc[UR4][R10.64+0x410] ;  /* 0x000410040a300981 */ /* 0x000162000c1e1d00 */
[----:B---3--:R-:W-:-:S02]  /*0290*/  @P1 R2UR UR6, R2 ;  /* 0x00000000020612ca */ /* 0x008fc400000e0000 */
[----:B------:R-:W-:Y:S01]  /*02a0*/  @P1 R2UR UR7, R3 ;  /* 0x00000000030712ca */ /* 0x000fe200000e0000 */
[----:B0-----:R-:W-:-:S14]  /*02b0*/  @P2 EXIT ;  /* 0x000000000000294d */ /* 0x001fdc0003800000 */
[----:B------:R-:W0:Y:S01]  /*02c0*/  @P1 LDC R3, c[0x0][0x2f0] ;  /* 0x0000bc00ff031b82 */ /* 0x000e220000000800 */
[----:B------:R-:W-:Y:S01]  /*02d0*/  IMAD.HI.U32 R0, R5, -0x326172a9, RZ ;  /* 0xcd9e8d5705007827 */ /* 0x000fe200078e00ff */
[----:B------:R-:W5:Y:S01]  /*02e0*/  LDG.E.128 R44, desc[UR4][R8.64] ;  /* 0x00000004082c7981 */ /* 0x000f62000c1e1d00 */
[----:B------:R-:W-:-:S03]  /*02f0*/  UIADD3 UR15, UR7, -0x4498517b, URZ ;  /* 0xbb67ae85070f7890 */ /* 0x000fc6000fffe03f */
[----:B------:R-:W5:Y:S01]  /*0300*/  LDG.E.128 R40, desc[UR4][R8.64+0x10] ;  /* 0x0000100408287981 */ /* 0x000f62000c1e1d00 */
[----:B------:R-:W-:-:S03]  /*0310*/  UIADD3 UR14, UR6, -0x61c88647, URZ ;  /* 0x9e3779b9060e7890 */ /* 0x000fc6000fffe03f */
[----:B------:R-:W5:Y:S04]  /*0320*/  LDG.E.128 R36, desc[UR4][R8.64+0x400] ;  /* 0x0004000408247981 */ /* 0x000f68000c1e1d00 */
[----:B------:R1:W5:Y:S01]  /*0330*/  LDG.E.128 R32, desc[UR4][R8.64+0x410] ;  /* 0x0004100408207981 */ /* 0x000362000c1e1d00 */
[----:B------:R-:W-:Y:S01]  /*0340*/  UIADD3 UR16, UR6, 0x3c6ef372, URZ ;  /* 0x3c6ef37206107890 */ /* 0x000fe2000fffe03f */
[----:B------:R-:W-:Y:S01]  /*0350*/  BSSY B0, `(.L_x_7176) ;  /* 0x0000688000007945 */ /* 0x000fe20003800000 */
[----:B------:R-:W-:Y:S02]  /*0360*/  UIADD3 UR17, UR7, 0x76cf5d0a, URZ ;  /* 0x76cf5d0a07117890 */ /* 0x000fe4000fffe03f */
[----:B------:R-:W-:Y:S02]  /*0370*/  UIADD3 UR19, UR7, 0x32370b8f, URZ ;  /* 0x32370b8f07137890 */ /* 0x000fe4000fffe03f */
[----:B------:R-:W-:-:S02]  /*0380*/  UIADD3 UR18, UR6, -0x255992d5, URZ ;  /* 0xdaa66d2b06127890 */ /* 0x000fc4000fffe03f */
[----:B------:R-:W-:Y:S01]  /*0390*/  UIADD3 UR20, UR6, 0x78dde6e4, URZ ;  /* 0x78dde6e406147890 */ /* 0x000fe2000fffe03f */
[----:B0----5:R-:W-:Y:S01]  /*03a0*/  @P1 IADD3 R78, P0, R6, R3, RZ ;  /* 0x00000003064e1210 */ /* 0x021fe20007f1e0ff */
[----:B------:R-:W-:Y:S01]  /*03b0*/  IMAD R3, R5, -0x326172a9, RZ ;  /* 0xcd9e8d5705037824 */ /* 0x000fe200078e02ff */
[----:B------:R-:W-:Y:S02]  /*03c0*/  UIADD3 UR21, UR7, -0x126145ec, URZ ;  /* 0xed9eba1407157890 */ /* 0x000fe4000fffe03f */
[----:B------:R-:W-:Y:S01]  /*03d0*/  @P1 IADD3.X R79, RZ, R7, RZ, P0, !PT ;  /* 0x00000007ff4f1210 */ /* 0x000fe200007fe4ff */
[----:B------:R-:W-:Y:S02]  /*03e0*/  UIADD3 UR23, UR7, -0x56f99767, URZ ;  /* 0xa906689907177890 */ /* 0x000fe4000fffe03f */
[----:B------:R-:W-:Y:S01]  /*03f0*/  UIADD3 UR22, UR6, 0x1715609d, URZ ;  /* 0x1715609d06167890 */ /* 0x000fe2000fffe03f */
[C-C-:B------:R-:W-:Y:S01]  /*0400*/  SHF.R.U64 R6, R78.reuse, 0x2, R79.reuse ;  /* 0x000000024e067819 */ /* 0x140fe2000000124f */
[----:B------:R-:W-:Y:S01]  /*0410*/  UIADD3 UR24, UR6, -0x4ab325aa, URZ ;  /* 0xb54cda5606187890 */ /* 0x000fe2000fffe03f */
[----:B------:R-:W-:Y:S01]  /*0420*/  SHF.R.U32.HI R7, RZ, 0x2, R79 ;  /* 0x00000002ff077819 */ /* 0x000fe2000001164f */
[----:B------:R-:W-:Y:S01]  /*0430*/  UIADD3 UR25, UR7, 0x646e171e, URZ ;  /* 0x646e171e07197890 */ /* 0x000fe2000fffe03f */
[----:B------:R-:W-:Y:S01]  /*0440*/  LOP3.LUT R78, R78, 0x3, RZ, 0xc0, !PT ;  /* 0x000000034e4e7812 */ /* 0x000fe200078ec0ff */
[----:B------:R-:W-:Y:S01]  /*0450*/  IMAD.HI.U32 R2, R6, -0x2daee0ad, RZ ;  /* 0xd2511f5306027827 */ /* 0x000fe200078e00ff */
[----:B------:R-:W-:Y:S01]  /*0460*/  LOP3.LUT R0, R0, UR6, R7, 0x96, !PT ;  /* 0x0000000600007c12 */ /* 0x000fe2000f8e9607 */
[----:B------:R-:W-:-:S02]  /*0470*/  UIADD3 UR27, UR7, 0x1fd5c5a3, URZ ;  /* 0x1fd5c5a3071b7890 */ /* 0x000fc4000fffe03f */
[----:B-1----:R-:W-:Y:S01]  /*0480*/  IMAD R9, R6, -0x2daee0ad, RZ ;  /* 0xd2511f5306097824 */ /* 0x002fe200078e02ff */
[----:B------:R-:W-:Y:S01]  /*0490*/  LOP3.LUT R2, R2, UR7, RZ, 0x3c, !PT ;  /* 0x0000000702027c12 */ /* 0x000fe2000f8e3cff */
[----:B------:R-:W-:Y:S01]  /*04a0*/  IMAD.HI.U32 R10, R0, -0x2daee0ad, RZ ;  /* 0xd2511f53000a7827 */ /* 0x000fe200078e00ff */
[----:B------:R-:W-:Y:S02]  /*04b0*/  UIADD3 UR26, UR6, 0x5384540f, URZ ;  /* 0x5384540f061a7890 */ /* 0x000fe4000fffe03f */
[----:B------:R-:W-:Y:S01]  /*04c0*/  UIADD3 UR28, UR6, -0xe443238, URZ ;  /* 0xf1bbcdc8061c7890 */ /* 0x000fe2000fffe03f */
[----:B------:R-:W-:Y:S01]  /*04d0*/  IMAD.HI.U32 R8, R2, -0x326172a9, RZ ;  /* 0xcd9e8d5702087827 */ /* 0x000fe200078e00ff */
[----:B------:R-:W-:Y:S01]  /*04e0*/  LOP3.LUT R9, R10, UR15, R9, 0x96, !PT ;  /* 0x0000000f0a097c12 */ /* 0x000fe2000f8e9609 */
[----:B------:R-:W-:Y:S02]  /*04f0*/  UIADD3 UR29, UR7, -0x24c28bd8, URZ ;  /* 0xdb3d7428071d7890 */ /* 0x000fe4000fffe03f */
        /* <DEDUP_REMOVED lines=8> */
[----:B------:R-:W-:Y:S01]  /*0580*/  ULDC.64 UR8, c[0x0][0x270] ;  /* 0x00009c0000087ab9 */ /* 0x000fe20000000a00 */
[----:B------:R-:W-:Y:S01]  /*0590*/  ULDC UR10, c[0x0][0x218] ;  /* 0x00008600000a7ab9 */ /* 0x000fe20000000800 */
[----:B------:R-:W-:Y:S01]  /*05a0*/  UISETP.NE.U32.AND UP0, UPT, UR8, URZ, UPT ;  /* 0x0000003f0800728c */ /* 0x000fe2000bf05070 */
        /* <DEDUP_REMOVED lines=43> */
[----:B------:R-:W-:Y:S01]  /*0860*/  IMAD.WIDE.U32 R8, R8, -0x326172a9, RZ ;  /* 0xcd9e8d5708087825 */ /* 0x000fe200078e00ff */
[----:B------:R-:W-:-:S03]  /*0870*/  LOP3.LUT R0, R3, UR31, R2, 0x96, !PT ;  /* 0x0000001f03007c12 */ /* 0x000fc6000f8e9602 */
[----:B------:R-:W-:Y:S02]  /*0880*/  IMAD R13, R10, -0x326172a9, RZ ;  /* 0xcd9e8d570a0d7824 */ /* 0x000fe400078e02ff */
[----:B------:R-:W-:Y:S01]  /*0890*/  IMAD.MOV.U32 R2, RZ, RZ, R8 ;  /* 0x000000ffff027224 */ /* 0x000fe200078e0008 */
[----:B------:R-:W-:Y:S01]  /*08a0*/  HFMA2.MMA R8, -RZ, RZ, 0, 0 ;  /* 0x00000000ff087435 */ /* 0x000fe200000001ff */
[----:B------:R-:W-:Y:S01]  /*08b0*/  IMAD R10, R11, -0x2daee0ad, RZ ;  /* 0xd2511f530b0a7824 */ /* 0x000fe200078e02ff */
[----:B------:R-:W-:-:S09]  /*08c0*/  LOP3.LUT R3, R9, UR30, R13, 0x96, !PT ;  /* 0x0000001e09037c12 */ /* 0x000fd2000f8e960d */
.L_x_7290:
[----:B-1----:R-:W0:Y:S01]  /*08d0*/  LDC.64 R20, c[0x0][0x230] ;  /* 0x00008c00ff147b82 */ /* 0x002e220000000a00 */
        /* <DEDUP_REMOVED lines=15> */
[----:B------:R-:W0:Y:S01]  /*09d0*/  @P1 LDC.64 R18, c[0x0][0x230] ;  /* 0x00008c00ff121b82 */ /* 0x000e220000000a00 */
[----:B--2---:R-:W-:-:S06]  /*09e0*/  IMAD.WIDE.U32 R12, R11, 0x10, R64 ;  /* 0x000000100b0c7825 */ /* 0x004fcc00078e0040 */
[----:B------:R-:W5:Y:S01]  /*09f0*/  LDG.E.128 R12, desc[UR4][R12.64] ;  /* 0x000000040c0c7981 */ /* 0x000f62000c1e1d00 */
[----:B0-----:R-:W-:-:S05]  /*0a00*/  @P1 IMAD.WIDE.U32 R18, R11, 0x20, R18 ;  /* 0x000000200b121825 */ /* 0x001fca00078e0012 */
[----:B------:R0:W5:Y:S04]  /*0a10*/  @P1 LDG.E.128 R28, desc[UR4][R18.64] ;  /* 0x00000004121c1981 */ /* 0x000168000c1e1d00 */
[----:B------:R0:W5:Y:S01]  /*0a20*/  @P1 LDG.E.128 R24, desc[UR4][R18.64+0x10] ;  /* 0x0000100412181981 */ /* 0x000162000c1e1d00 */
        /* <DEDUP_REMOVED lines=15> */
.L_x_7178:
[----:B------:R-:W-:-:S07]  /*0b20*/  MOV R9, R2 ;  /* 0x0000000200097202 */ /* 0x000fce0000000f00 */
.L_x_7179:
[----:B------:R-:W-:Y:S05]  /*0b30*/  BSYNC B1 ;  /* 0x0000000000017941 */ /* 0x000fea0003800000 */
.L_x_7177:
        /* <DEDUP_REMOVED lines=16> */
.L_x_7183:
[----:B------:R-:W-:Y:S05]  /*0c40*/  BSYNC B2 ;  /* 0x0000000000027941 */ /* 0x000fea0003800000 */
.L_x_7182:
        /* <DEDUP_REMOVED lines=43> */
.L_x_7181:
[----:B------:R-:W-:Y:S05]  /*0f00*/  BSYNC B1 ;  /* 0x0000000000017941 */ /* 0x000fea0003800000 */
.L_x_7180:
        /* <DEDUP_REMOVED lines=11> */
[----:B------:R-:W-:-:S03]  /*0fc0*/  IADD3 R18, R22, 0x1, RZ ;  /* 0x0000000116127810 */ /* 0x000fc60007ffe0ff */
[----:B0-----:R-:W-:Y:S01]  /*0fd0*/  FMUL.FTZ R20, R9, R70 ;  /* 0x0000004609147220 */ /* 0x001fe20000410000 */
[----:B-1----:R-:W-:Y:S02]  /*0fe0*/  FSETP.GTU.FTZ.AND P3, PT, R16, R71, PT ;  /* 0x000000471000720b */ /* 0x002fe40003f7c000 */
[----:B------:R-:W-:Y:S02]  /*0ff0*/  PRMT R16, R12, 0x7632, R16 ;  /* 0x000076320c107816 */ /* 0x000fe40000000010 */
        /* <DEDUP_REMOVED lines=12> */
.L_x_7185:
[----:B------:R-:W-:-:S07]  /*10c0*/  MOV R12, R2 ;  /* 0x00000002000c7202 */ /* 0x000fce0000000f00 */
.L_x_7186:
[----:B------:R-:W-:Y:S05]  /*10d0*/  BSYNC B1 ;  /* 0x0000000000017941 */ /* 0x000fea0003800000 */
.L_x_7184:
        /* <DEDUP_REMOVED lines=16> */
.L_x_7190:
[----:B------:R-:W-:Y:S05]  /*11e0*/  BSYNC B2 ;  /* 0x0000000000027941 */ /* 0x000fea0003800000 */
.L_x_7189:
        /* <DEDUP_REMOVED lines=43> */
.L_x_7188:
[----:B------:R-:W-:Y:S05]  /*14a0*/  BSYNC B1 ;  /* 0x0000000000017941 */ /* 0x000fea0003800000 */
.L_x_7187:
        /* <DEDUP_REMOVED lines=21> */
.L_x_7192:
[----:B------:R-:W-:-:S07]  /*1600*/  IMAD.MOV.U32 R12, RZ, RZ, R2 ;  /* 0x000000ffff0c7224 */ /* 0x000fce00078e0002 */
.L_x_7193:
[----:B------:R-:W-:Y:S05]  /*1610*/  BSYNC B1 ;  /* 0x0000000000017941 */ /* 0x000fea0003800000 */
.L_x_7191:
        /* <DEDUP_REMOVED lines=16> */
.L_x_7197:
[----:B------:R-:W-:Y:S05]  /*1720*/  BSYNC B2 ;  /* 0x0000000000027941 */ /* 0x000fea0003800000 */
.L_x_7196:
        /* <DEDUP_REMOVED lines=43> */
.L_x_7195:
[----:B------:R-:W-:Y:S05]  /*19e0*/  BSYNC B1 ;  /* 0x0000000000017941 */ /* 0x000fea0003800000 */
.L_x_7194:
        /* <DEDUP_REMOVED lines=22> */
.L_x_7199:
[----:B------:R-:W-:-:S07]  /*1b50*/  MOV R12, R2 ;  /* 0x00000002000c7202 */ /* 0x000fce0000000f00 */
.L_x_7200:
[----:B------:R-:W-:Y:S05]  /*1b60*/  BSYNC B1 ;  /* 0x0000000000017941 */ /* 0x000fea0003800000 */
.L_x_7198:
        /* <DEDUP_REMOVED lines=16> */
.L_x_7204:
[----:B------:R-:W-:Y:S05]  /*1c70*/  BSYNC B2 ;  /* 0x0000000000027941 */ /* 0x000fea0003800000 */
.L_x_7203:
        /* <DEDUP_REMOVED lines=43> */
.L_x_7202:
[----:B------:R-:W-:Y:S05]  /*1f30*/  BSYNC B1 ;  /* 0x0000000000017941 */ /* 0x000fea0003800000 */
.L_x_7201:
        /* <DEDUP_REMOVED lines=20> */
.L_x_7206:
[----:B------:R-:W-:-:S07]  /*2080*/  IMAD.MOV.U32 R12, RZ, RZ, R2 ;  /* 0x000000ffff0c7224 */ /* 0x000fce00078e0002 */
.L_x_7207:
[----:B------:R-:W-:Y:S05]  /*2090*/  BSYNC B1 ;  /* 0x0000000000017941 */ /* 0x000fea0003800000 */
.L_x_7205:
        /* <DEDUP_REMOVED lines=16> */
.L_x_7211:
[----:B------:R-:W-:Y:S05]  /*21a0*/  BSYNC B2 ;  /* 0x0000000000027941 */ /* 0x000fea0003800000 */
.L_x_7210:
        /* <DEDUP_REMOVED lines=43> */
.L_x_7209:
[----:B------:R-:W-:Y:S05]  /*2460*/  BSYNC B1 ;  /* 0x0000000000017941 */ /* 0x000fea0003800000 */
.L_x_7208:
        /* <DEDUP_REMOVED lines=21> */
.L_x_7213:
[----:B------:R-:W-:-:S07]  /*25c0*/  MOV R17, R2 ;  /* 0x0000000200117202 */ /* 0x000fce0000000f00 */
.L_x_7214:
[----:B------:R-:W-:Y:S05]  /*25d0*/  BSYNC B1 ;  /* 0x0000000000017941 */ /* 0x000fea0003800000 */
.L_x_7212:
        /* <DEDUP_REMOVED lines=16> */
.L_x_7218:
[----:B------:R-:W-:Y:S05]  /*26e0*/  BSYNC B2 ;  /* 0x0000000000027941 */ /* 0x000fea0003800000 */
.L_x_7217:
        /* <DEDUP_REMOVED lines=43> */
.L_x_7216:
[----:B------:R-:W-:Y:S05]  /*29a0*/  BSYNC B1 ;  /* 0x0000000000017941 */ /* 0x000fea0003800000 */
.L_x_7215:
        /* <DEDUP_REMOVED lines=20> */
.L_x_7220:
[----:B------:R-:W-:-:S07]  /*2af0*/  IMAD.MOV.U32 R12, RZ, RZ, R2 ;  /* 0x000000ffff0c7224 */ /* 0x000fce00078e0002 */
.L_x_7221:
[----:B------:R-:W-:Y:S05]  /*2b00*/  BSYNC B1 ;  /* 0x0000000000017941 */ /* 0x000fea0003800000 */
.L_x_7219:
        /* <DEDUP_REMOVED lines=16> */
.L_x_7225:
[----:B------:R-:W-:Y:S05]  /*2c10*/  BSYNC B2 ;  /* 0x0000000000027941 */ /* 0x000fea0003800000 */
.L_x_7224:
        /* <DEDUP_REMOVED lines=43> */
.L_x_7223:
[----:B------:R-:W-:Y:S05]  /*2ed0*/  BSYNC B1 ;  /* 0x0000000000017941 */ /* 0x000fea0003800000 */
.L_x_7222:
        /* <DEDUP_REMOVED lines=21> */
.L_x_7227:
[----:B------:R-:W-:-:S07]  /*3030*/  MOV R74, R2 ;  /* 0x00000002004a7202 */ /* 0x000fce0000000f00 */
.L_x_7228:
[----:B------:R-:W-:Y:S05]  /*3040*/  BSYNC B1 ;  /* 0x0000000000017941 */ /* 0x000fea0003800000 */
.L_x_7226:
        /* <DEDUP_REMOVED lines=18> */
.L_x_7232:
[----:B------:R-:W-:Y:S05]  /*3170*/  BSYNC B2 ;  /* 0x0000000000027941 */ /* 0x000fea0003800000 */
.L_x_7231:
        /* <DEDUP_REMOVED lines=43> */
.L_x_7230:
[----:B------:R-:W-:Y:S05]  /*3430*/  BSYNC B1 ;  /* 0x0000000000017941 */ /* 0x000fea0003800000 */
.L_x_7229:
[----:B------:R-:W-:Y:S01]  /*3440*/  ISETP.NE.AND P6, PT, R9, RZ, PT ;  /* 0x000000ff0900720c */ /* 0x000fe20003fc5270 */
[----:B------:R-:W0:Y:S01]  /*3450*/  @P1 LDC.64 R14, c[0x0][0x230] ;  /* 0x00008c00ff0e1b82 */ /* 0x000e220000000a00 */
[----:B------:R-:W-:Y:S02]  /*3460*/  I2FP.F32.U32 R9, R74 ;  /* 0x0000004a00097245 */ /* 0x000fe40000201000 */
[----:B------:R-:W-:Y:S02]  /*3470*/  SEL R80, RZ, 0x10000, P5 ;  /* 0x00010000ff507807 */ /* 0x000fe40002800000 */
[----:B------:R-:W-:Y:S01]  /*3480*/  SEL R83, RZ, 0x100, P4 ;  /* 0x00000100ff537807 */ /* 0x000fe20002000000 */
[----:B------:R-:W-:Y:S01]  /*3490*/  FFMA.FTZ R12, R9, R76, 1.1641532182693481445e-10 ;  /* 0x2f000000090c7423 */ /* 0x000fe2000001004c */
[----:B------:R-:W-:Y:S01]  /*34a0*/  ISETP.NE.AND P5, PT, R72, RZ, PT ;  /* 0x000000ff4800720c */ /* 0x000fe20003fa5270 */
[----:B------:R-:W1:Y:S01]  /*34b0*/  LDC.64 R74, c[0x0][0x240] ;  /* 0x00009000ff4a7b82 */ /* 0x000e620000000a00 */
[----:B------:R-:W-:-:S02]  /*34c0*/  ISETP.NE.AND P4, PT, R73, RZ, PT ;  /* 0x000000ff4900720c */ /* 0x000fc40003f85270 */
[----:B------:R-:W-:Y:S02]  /*34d0*/  SEL R78, RZ, 0x1, P2 ;  /* 0x00000001ff4e7807 */ /* 0x000fe40001000000 */
[----:B------:R-:W-:Y:S02]  /*34e0*/  SHF.L.U32 R66, R19, 0x10, RZ ;  /* 0x0000001013427819 */ /* 0x000fe400000006ff */
[----:B------:R-:W-:Y:S01]  /*34f0*/  FSETP.GTU.FTZ.AND P2, PT, R12, R71, PT ;  /* 0x000000470c00720b */ /* 0x000fe20003f5c000 */
[----:B------:R-:W2:Y:S01]  /*3500*/  LDC.64 R72, c[0x0][0x238] ;  /* 0x00008e00ff487b82 */ /* 0x000ea20000000a00 */
[----:B------:R-:W-:Y:S01]  /*3510*/  SEL R67, RZ, 0x1, P4 ;  /* 0x00000001ff437807 */ /* 0x000fe20002000000 */
[----:B------:R-:W-:Y:S01]  /*3520*/  FMUL.FTZ R9, R66, R69 ;  /* 0x0000004542097220 */ /* 0x000fe20000410000 */
[----:B------:R-:W-:Y:S01]  /*3530*/  SEL R12, RZ, 0x1, P5 ;  /* 0x00000001ff0c7807 */ /* 0x000fe20002800000 */
[----:B------:R-:W-:Y:S01]  /*3540*/  IMAD.WIDE.U32 R78, R78, 0x1000000, RZ ;  /* 0x010000004e4e7825 */ /* 0x000fe200078e00ff */
[----:B------:R-:W-:-:S03]  /*3550*/  SEL R19, RZ, 0x1000000, P2 ;  /* 0x01000000ff137807 */ /* 0x000fc60001000000 */
[----:B------:R-:W-:Y:S01]  /*3560*/  FMUL.FTZ R9, R9, R70 ;  /* 0x0000004609097220 */ /* 0x000fe20000410000 */
[----:B------:R-:W-:Y:S01]  /*3570*/  SEL R81, RZ, 0x1, P6 ;  /* 0x00000001ff517807 */ /* 0x000fe20003000000 */
[----:B------:R-:W-:Y:S01]  /*3580*/  IMAD.WIDE.U32 R66, R67, 0x10000, RZ ;  /* 0x0001000043427825 */ /* 0x000fe200078e00ff */
[----:B------:R-:W-:Y:S02]  /*3590*/  LOP3.LUT R83, R83, R19, R80, 0xfe, !PT ;  /* 0x0000001353537212 */ /* 0x000fe400078efe50 */
[----:B------:R-:W-:Y:S01]  /*35a0*/  FSEL R19, R9, RZ, !P2 ;  /* 0x000000ff09137208 */ /* 0x000fe20005000000 */
[----:B------:R-:W-:-:S04]  /*35b0*/  IMAD.WIDE.U32 R12, R12, 0x100, RZ ;  /* 0x000001000c0c7825 */ /* 0x000fc800078e00ff */
[----:B------:R-:W-:Y:S01]  /*35c0*/  VIADD R9, R11, 0x20 ;  /* 0x000000200b097836 */ /* 0x000fe20000000000 */
[----:B------:R-:W-:Y:S01]  /*35d0*/  LOP3.LUT R12, R12, R78, R66, 0xfe, !PT ;  /* 0x0000004e0c0c7212 */ /* 0x000fe200078efe42 */
[----:B------:R-:W-:Y:S01]  /*35e0*/  @P0 FADD.FTZ R19, R27, R19 ;  /* 0x000000131b130221 */ /* 0x000fe20000010000 */
[----:B------:R-:W-:Y:S01]  /*35f0*/  SEL R78, RZ, 0x1, P3 ;  /* 0x00000001ff4e7807 */ /* 0x000fe20001800000 */
[----:B------:R-:W-:Y:S01]  /*3600*/  IMAD.WIDE.U32 R64, R9, 0x10, R64 ;  /* 0x0000001009407825 */ /* 0x000fe200078e0040 */
[----:B------:R-:W-:Y:S02]  /*3610*/  LOP3.LUT R12, R12, R81, RZ, 0xfc, !PT ;  /* 0x000000510c0c7212 */ /* 0x000fe400078efcff */
[----:B------:R-:W-:Y:S01]  /*3620*/  LOP3.LUT R79, R79, R83, R78, 0xfe, !PT ;  /* 0x000000534f4f7212 */ /* 0x000fe200078efe4e */
[----:B--2---:R-:W-:-:S03]  /*3630*/  IMAD.WIDE.U32 R80, R11, 0x20, R72 ;  /* 0x000000200b507825 */ /* 0x004fc600078e0048 */
[----:B------:R-:W-:Y:S01]  /*3640*/  LOP3.LUT R13, R13, R79, R67, 0xfe, !PT ;  /* 0x0000004f0d0d7212 */ /* 0x000fe200078efe43 */
[----:B-1----:R-:W-:Y:S01]  /*3650*/  IMAD.WIDE.U32 R78, R11, 0x8, R74 ;  /* 0x000000080b4e7825 */ /* 0x002fe200078e004a */
[----:B------:R1:W-:Y:S03]  /*3660*/  STG.E.128 desc[UR4][R80.64], R20 ;  /* 0x0000001450007986 */ /* 0x0003e6000c101d04 */
[----:B0-----:R-:W-:Y:S01]  /*3670*/  @P1 IMAD.WIDE.U32 R14, R9, 0x20, R14 ;  /* 0x00000020090e1825 */ /* 0x001fe200078e000e */
[----:B------:R1:W-:Y:S04]  /*3680*/  STG.E.128 desc[UR4][R80.64+0x10], R16 ;  /* 0x0000101050007986 */ /* 0x0003e8000c101d04 */
[----:B------:R1:W-:Y:S04]  /*3690*/  STG.E.64 desc[UR4][R78.64], R12 ;  /* 0x0000000c4e007986 */ /* 0x0003e8000c101b04 */
[----:B------:R-:W5:Y:S04]  /*36a0*/  LDG.E.128 R64, desc[UR4][R64.64] ;  /* 0x0000000440407981 */ /* 0x000f68000c1e1d00 */
        /* <DEDUP_REMOVED lines=14> */
.L_x_7234:
[----:B------:R-:W-:-:S07]  /*3790*/  MOV R80, R2 ;  /* 0x0000000200507202 */ /* 0x000fce0000000f00 */
.L_x_7235:
[----:B------:R-:W-:Y:S05]  /*37a0*/  BSYNC B1 ;  /* 0x0000000000017941 */ /* 0x000fea0003800000 */
.L_x_7233:
        /* <DEDUP_REMOVED lines=16> */
.L_x_7239:
[----:B------:R-:W-:Y:S05]  /*38b0*/  BSYNC B2 ;  /* 0x0000000000027941 */ /* 0x000fea0003800000 */
.L_x_7238:
        /* <DEDUP_REMOVED lines=43> */
.L_x_7237:
[----:B------:R-:W-:Y:S05]  /*3b70*/  BSYNC B1 ;  /* 0x0000000000017941 */ /* 0x000fea0003800000 */
.L_x_7236:
        /* <DEDUP_REMOVED lines=22> */
.L_x_7241:
[----:B------:R-:W-:-:S07]  /*3ce0*/  IMAD.MOV.U32 R13, RZ, RZ, R2 ;  /* 0x000000ffff0d7224 */ /* 0x000fce00078e0002 */
.L_x_7242:
[----:B------:R-:W-:Y:S05]  /*3cf0*/  BSYNC B1 ;  /* 0x0000000000017941 */ /* 0x000fea0003800000 */
.L_x_7240:
        /* <DEDUP_REMOVED lines=16> */
.L_x_7246:
[----:B------:R-:W-:Y:S05]  /*3e00*/  BSYNC B2 ;  /* 0x0000000000027941 */ /* 0x000fea0003800000 */
.L_x_7245:
        /* <DEDUP_REMOVED lines=43> */
.L_x_7244:
[----:B------:R-:W-:Y:S05]  /*40c0*/  BSYNC B1 ;  /* 0x0000000000017941 */ /* 0x000fea0003800000 */
.L_x_7243:
        /* <DEDUP_REMOVED lines=21> */
.L_x_7248:
[----:B------:R-:W-:-:S07]  /*4220*/  MOV R64, R2 ;  /* 0x0000000200407202 */ /* 0x000fce0000000f00 */
.L_x_7249:
[----:B------:R-:W-:Y:S05]  /*4230*/  BSYNC B1 ;  /* 0x0000000000017941 */ /* 0x000fea0003800000 */
.L_x_7247:
        /* <DEDUP_REMOVED lines=16> */
.L_x_7253:
[----:B------:R-:W-:Y:S05]  /*4340*/  BSYNC B2 ;  /* 0x0000000000027941 */ /* 0x000fea0003800000 */
.L_x_7252:
        /* <DEDUP_REMOVED lines=43> */
.L_x_7251:
[----:B------:R-:W-:Y:S05]  /*4600*/  BSYNC B1 ;  /* 0x0000000000017941 */ /* 0x000fea0003800000 */
.L_x_7250:
        /* <DEDUP_REMOVED lines=9> */
[----:B------:R-:W-:Y:S02]  /*46a0*/  FSEL R14, R15, RZ, !P1 ;  /* 0x000000ff0f0e7208 */ /* 0x000fe40004800000 */
[----:B------:R-:W-:-:S03]  /*46b0*/  PRMT R15, R65, 0x7632, R15 ;  /* 0x00007632410f7816 */ /* 0x000fc6000000000f */
        /* <DEDUP_REMOVED lines=10> */
.L_x_7255:
[----:B------:R-:W-:-:S07]  /*4760*/  IMAD.MOV.U32 R82, RZ, RZ, R2 ;  /* 0x000000ffff527224 */ /* 0x000fce00078e0002 */
.L_x_7256:
[----:B------:R-:W-:Y:S05]  /*4770*/  BSYNC B1 ;  /* 0x0000000000017941 */ /* 0x000fea0003800000 */
.L_x_7254:
        /* <DEDUP_REMOVED lines=16> */
.L_x_7260:
[----:B------:R-:W-:Y:S05]  /*4880*/  BSYNC B2 ;  /* 0x0000000000027941 */ /* 0x000fea0003800000 */
.L_x_7259:
        /* <DEDUP_REMOVED lines=43> */
.L_x_7258:
[----:B------:R-:W-:Y:S05]  /*4b40*/  BSYNC B1 ;  /* 0x0000000000017941 */ /* 0x000fea0003800000 */
.L_x_7257:
        /* <DEDUP_REMOVED lines=20> */
.L_x_7262:
[----:B------:R-:W-:-:S07]  /*4c90*/  MOV R82, R2 ;  /* 0x0000000200527202 */ /* 0x000fce0000000f00 */
.L_x_7263:
[----:B------:R-:W-:Y:S05]  /*4ca0*/  BSYNC B1 ;  /* 0x0000000000017941 */ /* 0x000fea0003800000 */
.L_x_7261:
        /* <DEDUP_REMOVED lines=16> */
.L_x_7267:
[----:B------:R-:W-:Y:S05]  /*4db0*/  BSYNC B2 ;  /* 0x0000000000027941 */ /* 0x000fea0003800000 */
.L_x_7266:
        /* <DEDUP_REMOVED lines=43> */
.L_x_7265:
[----:B------:R-:W-:Y:S05]  /*5070*/  BSYNC B1 ;  /* 0x0000000000017941 */ /* 0x000fea0003800000 */
.L_x_7264:
        /* <DEDUP_REMOVED lines=21> */
.L_x_7269:
[----:B------:R-:W-:-:S07]  /*51d0*/  IMAD.MOV.U32 R65, RZ, RZ, R2 ;  /* 0x000000ffff417224 */ /* 0x000fce00078e0002 */
.L_x_7270:
[----:B------:R-:W-:Y:S05]  /*51e0*/  BSYNC B1 ;  /* 0x0000000000017941 */ /* 0x000fea0003800000 */
.L_x_7268:
        /* <DEDUP_REMOVED lines=16> */
.L_x_7274:
[----:B------:R-:W-:Y:S05]  /*52f0*/  BSYNC B2 ;  /* 0x0000000000027941 */ /* 0x000fea0003800000 */
.L_x_7273:
        /* <DEDUP_REMOVED lines=43> */
.L_x_7272:
[----:B------:R-:W-:Y:S05]  /*55b0*/  BSYNC B1 ;  /* 0x0000000000017941 */ /* 0x000fea0003800000 */
.L_x_7271:
        /* <DEDUP_REMOVED lines=20> */
.L_x_7276:
[----:B------:R-:W-:-:S07]  /*5700*/  IMAD.MOV.U32 R66, RZ, RZ, R2 ;  /* 0x000000ffff427224 */ /* 0x000fce00078e0002 */
.L_x_7277:
[----:B------:R-:W-:Y:S05]  /*5710*/  BSYNC B1 ;  /* 0x0000000000017941 */ /* 0x000fea0003800000 */
.L_x_7275:
        /* <DEDUP_REMOVED lines=16> */
.L_x_7281:
[----:B------:R-:W-:Y:S05]  /*5820*/  BSYNC B2 ;  /* 0x0000000000027941 */ /* 0x000fea0003800000 */
.L_x_7280:
        /* <DEDUP_REMOVED lines=43> */
.L_x_7279:
[----:B------:R-:W-:Y:S05]  /*5ae0*/  BSYNC B1 ;  /* 0x0000000000017941 */ /* 0x000fea0003800000 */
.L_x_7278:
        /* <DEDUP_REMOVED lines=21> */
.L_x_7283:
[----:B------:R-:W-:-:S07]  /*5c40*/  IMAD.MOV.U32 R85, RZ, RZ, R2 ;  /* 0x000000ffff557224 */ /* 0x000fce00078e0002 */
.L_x_7284:
[----:B------:R-:W-:Y:S05]  /*5c50*/  BSYNC B1 ;  /* 0x0000000000017941 */ /* 0x000fea0003800000 */
.L_x_7282:
        /* <DEDUP_REMOVED lines=18> */
.L_x_7288:
[----:B------:R-:W-:Y:S05]  /*5d80*/  BSYNC B2 ;  /* 0x0000000000027941 */ /* 0x000fea0003800000 */
.L_x_7287:
        /* <DEDUP_REMOVED lines=43> */
.L_x_7286:
[----:B------:R-:W-:Y:S05]  /*6040*/  BSYNC B1 ;  /* 0x0000000000017941 */ /* 0x000fea0003800000 */
.L_x_7285:
[----:B------:R-:W-:Y:S01]  /*6050*/  FADD.FTZ R82, RZ, R20 ;  /* 0x00000014ff527221 */ /* 0x000fe20000010000 */
[----:B------:R-:W-:Y:S01]  /*6060*/  SHF.L.U32 R80, R67, 0x10, RZ ;  /* 0x0000001043507819 */ /* 0x000fe200000006ff */
[----:B------:R-:W-:Y:S01]  /*6070*/  IMAD.WIDE.U32 R72, R9, 0x20, R72 ;  /* 0x0000002009487825 */ /* 0x000fe200078e0048 */
[----:B------:R-:W-:-:S03]  /*6080*/  ISETP.NE.AND P6, PT, R77, RZ, PT ;  /* 0x000000ff4d00720c */ /* 0x000fc60003fc5270 */
[----:B------:R-:W-:Y:S01]  /*6090*/  FADD.FTZ R67, R21, R82 ;  /* 0x0000005215437221 */ /* 0x000fe20000010000 */
[----:B------:R-:W-:Y:S01]  /*60a0*/  I2FP.F32.U32 R77, R85 ;  /* 0x00000055004d7245 */ /* 0x000fe20000201000 */
[----:B------:R-:W-:Y:S01]  /*60b0*/  IMAD.WIDE.U32 R74, R9, 0x8, R74 ;  /* 0x00000008094a7825 */ /* 0x000fe200078e004a */
[----:B------:R-:W-:-:S03]  /*60c0*/  SEL R79, RZ, 0x10000, P5 ;  /* 0x00010000ff4f7807 */ /* 0x000fc60002800000 */
[----:B------:R-:W-:Y:S01]  /*60d0*/  FADD.FTZ R82, R22, R67 ;  /* 0x0000004316527221 */ /* 0x000fe20000010000 */
[----:B------:R-:W-:Y:S01]  /*60e0*/  FMUL.FTZ R67, R80, R69 ;  /* 0x0000004550437220 */ /* 0x000fe20000410000 */
[----:B------:R-:W-:Y:S01]  /*60f0*/  FFMA.FTZ R76, R77, R76, 1.1641532182693481445e-10 ;  /* 0x2f0000004d4c7423 */ /* 0x000fe2000001004c */
[----:B------:R-:W-:Y:S01]  /*6100*/  ISETP.NE.AND P5, PT, R84, RZ, PT ;  /* 0x000000ff5400720c */ /* 0x000fe20003fa5270 */
[----:B------:R-:W-:Y:S01]  /*6110*/  FADD.FTZ R69, R23, R82 ;  /* 0x0000005217457221 */ /* 0x000fe20000010000 */
[----:B------:R-:W-:Y:S01]  /*6120*/  SEL R80, RZ, 0x1, P2 ;  /* 0x00000001ff507807 */ /* 0x000fe20001000000 */
[----:B------:R-:W-:Y:S01]  /*6130*/  FMUL.FTZ R67, R67, R70 ;  /* 0x0000004643437220 */ /* 0x000fe20000410000 */
[----:B------:R-:W-:Y:S01]  /*6140*/  FSETP.GTU.FTZ.AND P2, PT, R76, R71, PT ;  /* 0x000000474c00720b */ /* 0x000fe20003f5c000 */
[----:B------:R-:W-:Y:S01]  /*6150*/  FADD.FTZ R82, R16, R69 ;  /* 0x0000004510527221 */ /* 0x000fe20000010000 */
[----:B------:R-:W-:Y:S01]  /*6160*/  SEL R70, RZ, 0x1, P1 ;  /* 0x00000001ff467807 */ /* 0x000fe20000800000 */
[----:B------:R-:W-:Y:S01]  /*6170*/  IMAD.WIDE.U32 R80, R80, 0x1000000, RZ ;  /* 0x0100000050507825 */ /* 0x000fe200078e00ff */
[----:B------:R-:W-:-:S03]  /*6180*/  SEL R76, RZ, 0x1, P5 ;  /* 0x00000001ff4c7807 */ /* 0x000fc60002800000 */
[----:B------:R-:W-:Y:S01]  /*6190*/  FADD.FTZ R69, R17, R82 ;  /* 0x0000005211457221 */ /* 0x000fe20000010000 */
[----:B------:R-:W-:Y:S01]  /*61a0*/  SEL R84, RZ, 0x100, P4 ;  /* 0x00000100ff547807 */ /* 0x000fe20002000000 */
[----:B------:R-:W-:Y:S01]  /*61b0*/  IMAD.WIDE.U32 R70, R70, 0x10000, RZ ;  /* 0x0001000046467825 */ /* 0x000fe200078e00ff */
[----:B------:R-:W-:-:S03]  /*61c0*/  SEL R83, RZ, 0x1000000, P2 ;  /* 0x01000000ff537807 */ /* 0x000fc60001000000 */
[----:B------:R-:W-:Y:S01]  /*61d0*/  FADD.FTZ R82, R18, R69 ;  /* 0x0000004512527221 */ /* 0x000fe20000010000 */
[----:B------:R-:W-:Y:S01]  /*61e0*/  FSEL R67, R67, RZ, !P2 ;  /* 0x000000ff43437208 */ /* 0x000fe20005000000 */
[----:B------:R-:W-:Y:S01]  /*61f0*/  IMAD.WIDE.U32 R76, R76, 0x100, RZ ;  /* 0x000001004c4c7825 */ /* 0x000fe200078e00ff */
[----:B------:R-:W-:-:S03]  /*6200*/  LOP3.LUT R83, R84, R83, R79, 0xfe, !PT ;  /* 0x0000005354537212 */ /* 0x000fc600078efe4f */
[----:B------:R-:W-:Y:S01]  /*6210*/  FADD.FTZ R69, R19, R82 ;  /* 0x0000005213457221 */ /* 0x000fe20000010000 */
[----:B------:R-:W-:Y:S01]  /*6220*/  SEL R79, RZ, 0x1, P6 ;  /* 0x00000001ff4f7807 */ /* 0x000fe20003000000 */
[----:B------:R-:W-:Y:S01]  /*6230*/  @P0 FADD.FTZ R67, R27, R67 ;  /* 0x000000431b430221 */ /* 0x000fe20000010000 */
[----:B------:R-:W-:Y:S01]  /*6240*/  LOP3.LUT R70, R76, R80, R70, 0xfe, !PT ;  /* 0x000000504c467212 */ /* 0x000fe200078efe46 */
[----:B------:R-:W-:Y:S01]  /*6250*/  FADD.FTZ R76, R12, R69 ;  /* 0x000000450c4c7221 */ /* 0x000fe20000010000 */
[----:B------:R-:W-:Y:S01]  /*6260*/  SEL R80, RZ, 0x1, P3 ;  /* 0x00000001ff507807 */ /* 0x000fe20001800000 */
[----:B------:R0:W-:Y:S01]  /*6270*/  STG.E.128 desc[UR4][R72.64], R12 ;  /* 0x0000000c48007986 */ /* 0x0001e2000c101d04 */
[----:B------:R-:W-:Y:S01]  /*6280*/  LOP3.LUT R70, R70, R79, RZ, 0xfc, !PT ;  /* 0x0000004f46467212 */ /* 0x000fe200078efcff */
[----:B------:R-:W-:Y:S01]  /*6290*/  FADD.FTZ R69, R13, R76 ;  /* 0x0000004c0d457221 */ /* 0x000fe20000010000 */
[----:B------:R-:W-:Y:S01]  /*62a0*/  LOP3.LUT R81, R81, R83, R80, 0xfe, !PT ;  /* 0x0000005351517212 */ /* 0x000fe200078efe50 */
[----:B------:R0:W-:Y:S01]  /*62b0*/  STG.E.128 desc[UR4][R72.64+0x10], R64 ;  /* 0x0000104048007986 */ /* 0x0001e2000c101d04 */
[----:B------:R-:W-:Y:S01]  /*62c0*/  ISETP.NE.AND P0, PT, R68, RZ, PT ;  /* 0x000000ff4400720c */ /* 0x000fe20003f05270 */
[----:B------:R-:W-:Y:S01]  /*62d0*/  FADD.FTZ R76, R14, R69 ;  /* 0x000000450e4c7221 */ /* 0x000fe20000010000 */
[----:B------:R-:W-:Y:S01]  /*62e0*/  LOP3.LUT R71, R77, R81, R71, 0xfe, !PT ;  /* 0x000000514d477212 */ /* 0x000fe200078efe47 */
[----:B------:R-:W-:-:S02]  /*62f0*/  UMOV UR8, 0xffffffff ;  /* 0xffffffff00087882 */ /* 0x000fc40000000000 */
[----:B------:R-:W-:Y:S02]  /*6300*/  FADD.FTZ R69, R15, R76 ;  /* 0x0000004c0f457221 */ /* 0x000fe40000010000 */
[----:B------:R0:W-:Y:S02]  /*6310*/  STG.E.64 desc[UR4][R74.64], R70 ;  /* 0x000000464a007986 */ /* 0x0001e4000c101b04 */
        /* <DEDUP_REMOVED lines=58> */
.L_x_7302:
[----:B------:R-:W-:Y:S01]  /*66c0*/  FMUL.FTZ R68, R71, R71 ;  /* 0x0000004747447220 */ /* 0x000fe20000410000 */
[----:B------:R-:W-:Y:S01]  /*66d0*/  PLOP3.LUT P1, PT, PT, PT, UP1, 0x40, 0x0 ;  /* 0x000000000000781c */ /* 0x000fe20003f2e818 */
[----:B-1----:R-:W-:-:S03]  /*66e0*/  FADD.FTZ R70, R72, R77 ;  /* 0x0000004d48467221 */ /* 0x002fc60000010000 */
[----:B------:R-:W-:Y:S01]  /*66f0*/  FSEL R73, R68, RZ, !P1 ;  /* 0x000000ff44497208 */ /* 0x000fe20004800000 */
[----:B------:R-:W-:Y:S01]  /*6700*/  FFMA.FTZ R70, R70, R69, UR11 ;  /* 0x0000000b46467e23 */ /* 0x000fe20008010045 */
[----:B------:R-:W-:Y:S01]  /*6710*/  PLOP3.LUT P1, PT, PT, PT, UP1, 0x40, 0x0 ;  /* 0x000000000000781c */ /* 0x000fe20003f2e818 */
[----:B------:R-:W1:Y:S02]  /*6720*/  @!P0 LDC.64 R68, c[0x0][0x250] ;  /* 0x00009400ff448b82 */ /* 0x000e640000000a00 */
[----:B------:R-:W-:Y:S01]  /*6730*/  FADD.FTZ R70, R70, R73 ;  /* 0x0000004946467221 */ /* 0x000fe20000010000 */
[----:B0-----:R-:W-:-:S05]  /*6740*/  FSEL R72, R71, RZ, P1 ;  /* 0x000000ff47487208 */ /* 0x001fca0000800000 */
[----:B------:R-:W0:Y:S01]  /*6750*/  MUFU.RSQ R70, R70 ;  /* 0x0000004600467308 */ /* 0x000e220000001400 */
        /* <DEDUP_REMOVED lines=15> */
[----:B-1----:R-:W-:-:S04]  /*6850*/  @!P0 IMAD.WIDE R68, R4, 0x4, R68 ;  /* 0x0000000404448825 */ /* 0x002fc800078e0244 */
[C---:B0-----:R-:W-:Y:S01]  /*6860*/  FMUL.FTZ R17, R70.reuse, R17 ;  /* 0x0000001146117220 */ /* 0x041fe20000410000 */
[----:B------:R-:W-:Y:S01]  /*6870*/  FMUL.FTZ R12, R70, R19 ;  /* 0x00000013460c7220 */ /* 0x000fe20000410000 */
[----:B------:R-:W-:Y:S01]  /*6880*/  FADD.FTZ R19, R66, -R72 ;  /* 0x8000004842137221 */ /* 0x000fe20000010000 */
[----:B------:R-:W-:Y:S01]  /*6890*/  FMUL.FTZ R81, R70, R81 ;  /* 0x0000005146517220 */ /* 0x000fe20000410000 */
[----:B------:R-:W-:Y:S01]  /*68a0*/  FFMA.FTZ R15, R42, R17, R58 ;  /* 0x000000112a0f7223 */ /* 0x000fe2000001003a */
[----:B------:R-:W-:Y:S01]  /*68b0*/  FFMA.FTZ R12, R43, R12, R59 ;  /* 0x0000000c2b0c7223 */ /* 0x000fe2000001003b */
[----:B------:R0:W-:Y:S01]  /*68c0*/  @!P0 STG.E desc[UR4][R68.64], R71 ;  /* 0x0000004744008986 */ /* 0x0001e2000c101904 */
[C---:B------:R-:W-:Y:S01]  /*68d0*/  FMUL.FTZ R14, R70.reuse, R83 ;  /* 0x00000053460e7220 */ /* 0x040fe20000410000 */
[C---:B------:R-:W-:Y:S01]  /*68e0*/  FMUL.FTZ R87, R70.reuse, R87 ;  /* 0x0000005746577220 */ /* 0x040fe20000410000 */
[C---:B------:R-:W-:Y:S01]  /*68f0*/  FMUL.FTZ R20, R70.reuse, R79 ;  /* 0x0000004f46147220 */ /* 0x040fe20000410000 */
[----:B------:R-:W-:Y:S01]  /*6900*/  FMUL.FTZ R64, R70, R89 ;  /* 0x0000005946407220 */ /* 0x000fe20000410000 */
[----:B------:R-:W-:Y:S01]  /*6910*/  F2FP.BF16.F32.PACK_AB R15, R12, R15 ;  /* 0x0000000f0c0f723e */ /* 0x000fe200000010ff */
[----:B------:R-:W1:Y:S01]  /*6920*/  @!P0 LDC.64 R16, c[0x0][0x258] ;  /* 0x00009600ff108b82 */ /* 0x000e620000000a00 */
[----:B------:R-:W-:Y:S01]  /*6930*/  FMUL.FTZ R22, R70, R65 ;  /* 0x0000004146167220 */ /* 0x000fe20000410000 */
[----:B------:R-:W-:Y:S01]  /*6940*/  FFMA.FTZ R12, R44, R81, R60 ;  /* 0x000000512c0c7223 */ /* 0x000fe2000001003c */
[----:B------:R-:W-:Y:S01]  /*6950*/  FFMA.FTZ R65, R41, R20, R57 ;  /* 0x0000001429417223 */ /* 0x000fe20000010039 */
[----:B------:R-:W-:Y:S01]  /*6960*/  FFMA.FTZ R64, R35, R64, R51 ;  /* 0x0000004023407223 */ /* 0x000fe20000010033 */
[C---:B------:R-:W-:Y:S01]  /*6970*/  FMUL.FTZ R85, R70.reuse, R85 ;  /* 0x0000005546557220 */ /* 0x040fe20000410000 */
[----:B0-----:R-:W-:Y:S01]  /*6980*/  FMUL.FTZ R69, R70, R19 ;  /* 0x0000001346457220 */ /* 0x001fe20000410000 */
[----:B------:R-:W-:Y:S01]  /*6990*/  FFMA.FTZ R19, R45, R14, R61 ;  /* 0x0000000e2d137223 */ /* 0x000fe2000001003d */
[----:B------:R-:W-:Y:S01]  /*69a0*/  FFMA.FTZ R14, R40, R87, R56 ;  /* 0x00000057280e7223 */ /* 0x000fe20000010038 */
[----:B------:R-:W-:Y:S01]  /*69b0*/  FMUL.FTZ R18, R70, R77 ;  /* 0x0000004d46127220 */ /* 0x000fe20000410000 */
[----:B------:R-:W-:Y:S01]  /*69c0*/  FFMA.FTZ R69, R34, R69, R50 ;  /* 0x0000004522457223 */ /* 0x000fe20000010032 */
[----:B------:R-:W-:Y:S01]  /*69d0*/  FMUL.FTZ R67, R70, R13 ;  /* 0x0000000d46437220 */ /* 0x000fe20000410000 */
[----:B------:R-:W-:Y:S01]  /*69e0*/  F2FP.BF16.F32.PACK_AB R12, R19, R12 ;  /* 0x0000000c130c723e */ /* 0x000fe200000010ff */
[----:B------:R-:W-:Y:S01]  /*69f0*/  FFMA.FTZ R13, R46, R85, R62 ;  /* 0x000000552e0d7223 */ /* 0x000fe2000001003e */
[----:B------:R-:W-:Y:S01]  /*6a00*/  F2FP.BF16.F32.PACK_AB R14, R65, R14 ;  /* 0x0000000e410e723e */ /* 0x000fe200000010ff */
[----:B------:R-:W-:Y:S01]  /*6a10*/  FFMA.FTZ R18, R47, R18, R63 ;  /* 0x000000122f127223 */ /* 0x000fe2000001003f */
[----:B------:R-:W-:Y:S01]  /*6a20*/  F2FP.BF16.F32.PACK_AB R19, R64, R69 ;  /* 0x000000454013723e */ /* 0x000fe200000010ff */
[----:B------:R-:W-:Y:S01]  /*6a30*/  FFMA.FTZ R67, R32, R67, R48 ;  /* 0x0000004320437223 */ /* 0x000fe20000010030 */
[----:B------:R-:W0:Y:S01]  /*6a40*/  LDC.64 R64, c[0x0][0x210] ;  /* 0x00008400ff407b82 */ /* 0x000e220000000a00 */
        /* <DEDUP_REMOVED lines=9> */
[----:B------:R-:W-:Y:S01]  /*6ae0*/  LEA R22, P1, R11, UR12, 0x4 ;  /* 0x0000000c0b167c11 */ /* 0x000fe2000f8220ff */
[----:B------:R-:W-:Y:S01]  /*6af0*/  FFMA.FTZ R68, R36, R21, R52 ;  /* 0x0000001524447223 */ /* 0x000fe20000010034 */
[----:B------:R-:W-:Y:S01]  /*6b00*/  FFMA.FTZ R69, R37, R66, R53 ;  /* 0x0000004225457223 */ /* 0x000fe20000010035 */
[----:B------:R-:W-:Y:S01]  /*6b10*/  LEA R20, P2, R9, UR12, 0x4 ;  /* 0x0000000c09147c11 */ /* 0x000fe2000f8420ff */
[----:B-1----:R-:W-:Y:S01]  /*6b20*/  @!P0 IMAD.WIDE R66, R4, 0x4, R16 ;  /* 0x0000000404428825 */ /* 0x002fe200078e0210 */
[----:B------:R-:W-:-:S02]  /*6b30*/  LEA.HI.X R23, R11, UR13, RZ, 0x4, P1 ;  /* 0x0000000d0b177c11 */ /* 0x000fc400088f24ff */
[----:B------:R-:W-:Y:S02]  /*6b40*/  F2FP.BF16.F32.PACK_AB R17, R72, R73 ;  /* 0x000000494811723e */ /* 0x000fe400000010ff */
[----:B------:R-:W-:Y:S01]  /*6b50*/  LEA.HI.X R21, R9, UR13, RZ, 0x4, P2 ;  /* 0x0000000d09157c11 */ /* 0x000fe200090f24ff */
[----:B------:R1:W-:Y:S01]  /*6b60*/  @!P0 STG.E desc[UR4][R66.64], R70 ;  /* 0x0000004642008986 */ /* 0x0003e2000c101904 */
[----:B------:R-:W-:-:S03]  /*6b70*/  F2FP.BF16.F32.PACK_AB R16, R69, R68 ;  /* 0x000000444510723e */ /* 0x000fc600000010ff */
[----:B------:R1:W-:Y:S01]  /*6b80*/  STG.E.128 desc[UR4][R22.64], R12 ;  /* 0x0000000c16007986 */ /* 0x0003e2000c101d04 */
[----:B0-----:R-:W-:-:S03]  /*6b90*/  LEA R4, R64, R4, 0x2 ;  /* 0x0000000440047211 */ /* 0x001fc600078e10ff */
[----:B------:R1:W-:Y:S01]  /*6ba0*/  STG.E.128 desc[UR4][R20.64], R16 ;  /* 0x0000001014007986 */ /* 0x0003e2000c101d04 */
[----:B------:R-:W-:-:S13]  /*6bb0*/  ISETP.GE.AND P0, PT, R4, R65, PT ;  /* 0x000000410400720c */ /* 0x000fda0003f06270 */
[----:B------:R-:W-:Y:S05]  /*6bc0*/  @!P0 BRA `(.L_x_7290) ;  /* 0xffffff9c00408947 */ /* 0x000fea000383ffff */
[----:B------:R-:W-:Y:S05]  /*6bd0*/  BSYNC B0 ;  /* 0x0000000000007941 */ /* 0x000fea0003800000 */
.L_x_7176:
[----:B------:R-:W-:Y:S05]  /*6be0*/  EXIT ;  /* 0x000000000000794d */ /* 0x000fea0003800000 */
.L_x_7289:
        /* <DEDUP_REMOVED lines=8> */
.L_x_7292:
[----:B------:R-:W-:Y:S05]  /*6c70*/  BSYNC B1 ;  /* 0x0000000000017941 */ /* 0x000fea0003800000 */
.L_x_7291:
        /* <DEDUP_REMOVED lines=9> */
.L_x_7293:
[----:B------:R-:W-:Y:S01]  /*6d10*/  HFMA2.MMA R80, -RZ, RZ, 0, 2.384185791015625e-07 ;  /* 0x00000004ff507435 */ /* 0x000fe200000001ff */
[----:B------:R-:W-:-:S04]  /*6d20*/  IMAD.MOV.U32 R69, RZ, RZ, R77 ;  /* 0x000000ffff457224 */ /* 0x000fc800078e004d */
[----:B------:R-:W-:-:S05]  /*6d30*/  FADD.FTZ R72, R70, R69 ;  /* 0x0000004546487221 */ /* 0x000fca0000010000 */
[----:B------:R-:W-:-:S07]  /*6d40*/  MOV R79, R72 ;  /* 0x00000048004f7202 */ /* 0x000fce0000000f00 */
[----:B------:R-:W-:Y:S05]  /*6d50*/  WARPSYNC.COLLECTIVE R76, `(.L_x_7294) ;  /* 0x000000004c087348 */ /* 0x000fea0003c00000 */
[----:B------:R0:W1:Y:S02]  /*6d60*/  SHFL.BFLY P1, R77, R79, R80, R81 ;  /* 0x0c0000504f4d7389 */ /* 0x0000640000020051 */
[----:B01----:R-:W-:Y:S01]  /*6d70*/  ENDCOLLECTIVE ;  /* 0x000000000000791b */ /* 0x003fe20003800000 */
.L_x_7294:
        /* <DEDUP_REMOVED lines=8> */
.L_x_7295:
[----:B------:R-:W-:Y:S01]  /*6e00*/  HFMA2.MMA R80, -RZ, RZ, 0, 9.5367431640625e-07 ;  /* 0x00000010ff507435 */ /* 0x000fe200000001ff */
[----:B------:R-:W-:-:S04]  /*6e10*/  IMAD.MOV.U32 R74, RZ, RZ, R77 ;  /* 0x000000ffff4a7224 */ /* 0x000fc800078e004d */
[----:B------:R-:W-:-:S05]  /*6e20*/  FADD.FTZ R74, R73, R74 ;  /* 0x0000004a494a7221 */ /* 0x000fca0000010000 */
[----:B------:R-:W-:-:S07]  /*6e30*/  MOV R79, R74 ;  /* 0x0000004a004f7202 */ /* 0x000fce0000000f00 */
[----:B------:R-:W-:Y:S05]  /*6e40*/  WARPSYNC.COLLECTIVE R76, `(.L_x_7296) ;  /* 0x000000004c087348 */ /* 0x000fea0003c00000 */
[----:B------:R0:W1:Y:S02]  /*6e50*/  SHFL.BFLY P1, R77, R79, R80, R81 ;  /* 0x0c0000504f4d7389 */ /* 0x0000640000020051 */
[----:B01----:R-:W-:Y:S01]  /*6e60*/  ENDCOLLECTIVE ;  /* 0x000000000000791b */ /* 0x003fe20003800000 */
.L_x_7296:
[----:B------:R-:W-:Y:S01]  /*6e70*/  HFMA2.MMA R80, -RZ, RZ, 0, 5.9604644775390625e-08 ;  /* 0x00000001ff507435 */ /* 0x000fe200000001ff */
        /* <DEDUP_REMOVED lines=39> */
.L_x_7297:
[----:B------:R-:W-:Y:S01]  /*70f0*/  HFMA2.MMA R80, -RZ, RZ, 0, 1.1920928955078125e-07 ;  /* 0x00000002ff507435 */ /* 0x000fe200000001ff */
[----:B------:R-:W-:-:S04]  /*7100*/  IMAD.MOV.U32 R73, RZ, RZ, R77 ;  /* 0x000000ffff497224 */ /* 0x000fc800078e004d */
[----:B------:R-:W-:-:S05]  /*7110*/  FADD.FTZ R73, R68, R73 ;  /* 0x0000004944497221 */ /* 0x000fca0000010000 */
[----:B------:R-:W-:-:S07]  /*7120*/  MOV R79, R73 ;  /* 0x00000049004f7202 */ /* 0x000fce0000000f00 */
[----:B------:R-:W-:Y:S05]  /*7130*/  WARPSYNC.COLLECTIVE R76, `(.L_x_7298) ;  /* 0x000000004c087348 */ /* 0x000fea0003c00000 */
[----:B------:R0:W1:Y:S02]  /*7140*/  SHFL.BFLY P1, R77, R79, R80, R81 ;  /* 0x0c0000504f4d7389 */ /* 0x0000640000020051 */
[----:B01----:R-:W-:Y:S01]  /*7150*/  ENDCOLLECTIVE ;  /* 0x000000000000791b */ /* 0x003fe20003800000 */
.L_x_7298:
[----:B------:R-:W-:Y:S01]  /*7160*/  HFMA2.MMA R80, -RZ, RZ, 0, 2.384185791015625e-07 ;  /* 0x00000004ff507435 */ /* 0x000fe200000001ff */
[----:B------:R-:W-:-:S04]  /*7170*/  IMAD.MOV.U32 R70, RZ, RZ, R77 ;  /* 0x000000ffff467224 */ /* 0x000fc800078e004d */
[----:B------:R-:W-:-:S05]  /*7180*/  FADD.FTZ R70, R73, R70 ;  /* 0x0000004649467221 */ /* 0x000fca0000010000 */
[----:B------:R-:W-:-:S07]  /*7190*/  MOV R79, R70 ;  /* 0x00000046004f7202 */ /* 0x000fce0000000f00 */
[----:B------:R-:W-:Y:S05]  /*71a0*/  WARPSYNC.COLLECTIVE R76, `(.L_x_7299) ;  /* 0x000000004c087348 */ /* 0x000fea0003c00000 */
[----:B------:R0:W1:Y:S02]  /*71b0*/  SHFL.BFLY P1, R77, R79, R80, R81 ;  /* 0x0c0000504f4d7389 */ /* 0x0000640000020051 */
[----:B01----:R-:W-:Y:S01]  /*71c0*/  ENDCOLLECTIVE ;  /* 0x000000000000791b */ /* 0x003fe20003800000 */
.L_x_7299:
[----:B------:R-:W-:Y:S01]  /*71d0*/  HFMA2.MMA R80, -RZ, RZ, 0, 4.76837158203125e-07 ;  /* 0x00000008ff507435 */ /* 0x000fe200000001ff */
[----:B------:R-:W-:-:S04]  /*71e0*/  IMAD.MOV.U32 R75, RZ, RZ, R77 ;  /* 0x000000ffff4b7224 */ /* 0x000fc800078e004d */
[----:B------:R-:W-:-:S05]  /*71f0*/  FADD.FTZ R75, R70, R75 ;  /* 0x0000004b464b7221 */ /* 0x000fca0000010000 */
[----:B------:R-:W-:-:S07]  /*7200*/  MOV R79, R75 ;  /* 0x0000004b004f7202 */ /* 0x000fce0000000f00 */
[----:B------:R-:W-:Y:S05]  /*7210*/  WARPSYNC.COLLECTIVE R76, `(.L_x_7300) ;  /* 0x000000004c087348 */ /* 0x000fea0003c00000 */
[----:B------:R0:W1:Y:S02]  /*7220*/  SHFL.BFLY P1, R77, R79, R80, R81 ;  /* 0x0c0000504f4d7389 */ /* 0x0000640000020051 */
[----:B01----:R-:W-:Y:S01]  /*7230*/  ENDCOLLECTIVE ;  /* 0x000000000000791b */ /* 0x003fe20003800000 */
.L_x_7300:
[----:B------:R-:W-:Y:S01]  /*7240*/  HFMA2.MMA R80, -RZ, RZ, 0, 9.5367431640625e-07 ;  /* 0x00000010ff507435 */ /* 0x000fe200000001ff */
[----:B------:R-:W-:-:S04]  /*7250*/  IMAD.MOV.U32 R72, RZ, RZ, R77 ;  /* 0x000000ffff487224 */ /* 0x000fc800078e004d */
[----:B------:R-:W-:-:S05]  /*7260*/  FADD.FTZ R72, R75, R72 ;  /* 0x000000484b487221 */ /* 0x000fca0000010000 */
[----:B------:R-:W-:-:S07]  /*7270*/  MOV R79, R72 ;  /* 0x00000048004f7202 */ /* 0x000fce0000000f00 */
[----:B------:R-:W-:Y:S05]  /*7280*/  WARPSYNC.COLLECTIVE R76, `(.L_x_7301) ;  /* 0x000000004c087348 */ /* 0x000fea0003c00000 */
[----:B------:R0:W1:Y:S02]  /*7290*/  SHFL.BFLY P1, R77, R79, R80, R81 ;  /* 0x0c0000504f4d7389 */ /* 0x0000640000020051 */
[----:B01----:R-:W-:Y:S01]  /*72a0*/  ENDCOLLECTIVE ;  /* 0x000000000000791b */ /* 0x003fe20003800000 */
.L_x_7301:
[----:B------:R-:W-:Y:S05]  /*72b0*/  BRA `(.L_x_7302) ;  /* 0xfffffff400007947 */ /* 0x000fea000383ffff */
.L_x_7303:
        /* <DEDUP_REMOVED lines=12> */
.L_x_16545:


//--------------------- .text._ZN10layer_norm13ln_fwd_kernelINS_13Kernel_traitsIf13__nv_bfloat16fS2_fjLj512ELj1ELj4ELj1ELj16ENS_18Kernel_traits_baseILj512EfS2_fS2_fjLj128EEEEELb1ELb0ELb1ELb0EEEvNS_9FwdParamsE --------------------------
	.section	.text._ZN10layer_norm13ln_fwd_kernelINS_13Kernel_traitsIf13__nv_bfloat16fS2_fjLj512ELj1ELj4ELj1ELj16ENS_18Kernel_traits_baseILj512EfS2_fS2_fjLj128EEEEELb1ELb0ELb1ELb0EEEvNS_9FwdParamsE,"ax",@progbits
	.align	128
        .global         _ZN10layer_norm13ln_fwd_kernelINS_13Kernel_traitsIf13__nv_bfloat16fS2_fjLj512ELj1ELj4ELj1ELj16ENS_18Kernel_traits_baseILj512EfS2_fS2_fjLj128EEEEELb1ELb0ELb1ELb0EEEvNS_9FwdParamsE
        .type           _ZN10layer_norm13ln_fwd_kernelINS_13Kernel_traitsIf13__nv_bfloat16fS2_fjLj512ELj1ELj4ELj1ELj16ENS_18Kernel_traits_baseILj512EfS2_fS2_fjLj128EEEEELb1ELb0ELb1ELb0EEEvNS_9FwdParamsE,@function
        .size           _ZN10layer_norm13ln_fwd_kernelINS_13Kernel_traitsIf13__nv_bfloat16fS2_fjLj512ELj1ELj4ELj1ELj16ENS_18Kernel_traits_baseILj512EfS2_fS2_fjLj128EEEEELb1ELb0ELb1ELb0EEEvNS_9FwdParamsE,(.L_x_16546 - _ZN10layer_norm13ln_fwd_kernelINS_13Kernel_traitsIf13__nv_bfloat16fS2_fjLj512ELj1ELj4ELj1ELj16ENS_18Kernel_traits_baseILj512EfS2_fS2_fjLj128EEEEELb1ELb0ELb1ELb0EEEvNS_9FwdParamsE)
        .other          _ZN10layer_norm13ln_fwd_kernelINS_13Kernel_traitsIf13__nv_bfloat16fS2_fjLj512ELj1ELj4ELj1ELj16ENS_18Kernel_traits_baseILj512EfS2_fS2_fjLj128EEEEELb1ELb0ELb1ELb0EEEvNS_9FwdParamsE,@"STO_CUDA_ENTRY STV_DEFAULT"
_ZN10layer_norm13ln_fwd_kernelINS_13Kernel_traitsIf13__nv_bfloat16fS2_fjLj512ELj1ELj4ELj1ELj16ENS_18Kernel_traits_baseILj512EfS2_fS2_fjLj128EEEEELb1ELb0ELb1ELb0EEEvNS_9FwdParamsE:
.text._ZN10layer_norm13ln_fwd_kernelINS_13Kernel_traitsIf13__nv_bfloat16fS2_fjLj512ELj1ELj4ELj1ELj16ENS_18Kernel_traits_baseILj512EfS2_fS2_fjLj128EEEEELb1ELb0ELb1ELb0EEEvNS_9FwdParamsE:
        /* <DEDUP_REMOVED lines=17> */
[----:B-1----:R-:W-:-:S04]  /*0110*/  LOP3.LUT R0, R6, 0x1f, RZ, 0xc0, !PT ;  /* 0x0000001f06007812 */ /* 0x002fc800078ec0ff */
[----:B------:R-:W-:-:S04]  /*0120*/  MOV R25, R0 ;  /* 0x0000000000197202 */ /* 0x000fc80000000f00 */
[----:B------:R-:W-:Y:S02]  /*0130*/  LOP3.LUT R91, R25, 0x1f, RZ, 0x3c, !PT ;  /* 0x0000001f195b7812 */ /* 0x000fe400078e3cff */
[----:B--2---:R-:W-:Y:S02]  /*0140*/  @P0 R2UR UR4, R2 ;  /* 0x00000000020402ca */ /* 0x004fe400000e0000 */
[----:B---3--:R-:W-:Y:S02]  /*0150*/  SHF.R.S32.HI R2, RZ, 0x1f, R11 ;  /* 0x0000001fff027819 */ /* 0x008fe4000001140b */
[----:B------:R-:W-:Y:S01]  /*0160*/  @P0 R2UR UR5, R3 ;  /* 0x00000000030502ca */ /* 0x000fe200000e0000 */
[----:B----4-:R-:W-:Y:S01]  /*0170*/  IMAD R3, R7, UR8, R6 ;  /* 0x0000000807037c24 */ /* 0x010fe2000f8e0206 */
[----:B------:R-:W-:-:S04]  /*0180*/  LEA.HI R2, R2, R11, RZ, 0x3 ;  /* 0x0000000b02027211 */ /* 0x000fc800078f18ff */
[----:B------:R-:W-:Y:S02]  /*0190*/  LEA.HI.SX32 R91, R2, R91, 0x1d ;  /* 0x0000005b025b7211 */ /* 0x000fe400078feaff */
[----:B------:R-:W-:Y:S01]  /*01a0*/  SHF.R.U32.HI R2, RZ, 0x5, R6 ;  /* 0x00000005ff027819 */ /* 0x000fe20000011606 */
[----:B------:R-:W-:Y:S01]  /*01b0*/  UIADD3 UR12, UR4, -0x61c88647, URZ ;  /* 0x9e3779b9040c7890 */ /* 0x000fe2000fffe03f */
[C---:B------:R-:W-:Y:S01]  /*01c0*/  LOP3.LUT P2, RZ, R91.reuse, 0xffffffe0, RZ, 0xc0, !PT ;  /* 0xffffffe05bff7812 */ /* 0x040fe2000784c0ff */
[----:B------:R-:W-:Y:S01]  /*01d0*/  UIADD3 UR14, UR4, 0x3c6ef372, URZ ;  /* 0x3c6ef372040e7890 */ /* 0x000fe2000fffe03f */
[----:B------:R-:W-:Y:S01]  /*01e0*/  ISETP.GE.U32.AND P3, PT, R91, 0x40, PT ;  /* 0x000000405b00780c */ /* 0x000fe20003f66070 */
[----:B------:R-:W-:Y:S01]  /*01f0*/  UIADD3 UR13, UR5, -0x4498517b, URZ ;  /* 0xbb67ae85050d7890 */ /* 0x000fe2000fffe03f */
[----:B------:R-:W-:Y:S01]  /*0200*/  IMAD R2, R7, 0x4, R2 ;  /* 0x0000000407027824 */ /* 0x000fe200078e0202 */
        /* <DEDUP_REMOVED lines=33> */
.L_x_7305:
[----:B------:R-:W-:Y:S05]  /*0420*/  BSYNC B0 ;  /* 0x0000000000007941 */ /* 0x000fea0003800000 */
.L_x_7304:
        /* <DEDUP_REMOVED lines=13> */
[----:B------:R1:W5:Y:S05]  /*0500*/  LDG.E.128 R32, desc[UR6][R4.64] ;  /* 0x0000000604207981 */ /* 0x00036a000c1e1d00 */
[----:B------:R1:W5:Y:S04]  /*0510*/  @P0 LDG.E.128 R24, desc[UR6][R6.64] ;  /* 0x0000000606180981 */ /* 0x000368000c1e1d00 */
[----:B------:R1:W5:Y:S04]  /*0520*/  @P0 LDG.E.128 R28, desc[UR6][R6.64+0x10] ;  /* 0x00001006061c0981 */ /* 0x000368000c1e1d00 */
[----:B------:R1:W5:Y:S02]  /*0530*/  LDG.E.128 R36, desc[UR6][R4.64+0x10] ;  /* 0x0000100604247981 */ /* 0x000364000c1e1d00 */
.L_x_7307:
[----:B------:R-:W-:Y:S05]  /*0540*/  BSYNC B0 ;  /* 0x0000000000007941 */ /* 0x000fea0003800000 */
.L_x_7306:
[----:B------:R-:W-:Y:S01]  /*0550*/  ULDC UR8, c[0x0][0x214] ;  /* 0x0000850000087ab9 */ /* 0x000fe20000000800 */
[----:B------:R-:W-:Y:S01]  /*0560*/  UIADD3 UR27, UR5, -0x24c28bd8, URZ ;  /* 0xdb3d7428051b7890 */ /* 0x000fe2000fffe03f */
[----:B------:R-:W-:Y:S02]  /*0570*/  ISETP.GE.AND P0, PT, R2, UR8, PT ;  /* 0x0000000802007c0c */ /* 0x000fe4000bf06270 */
[----:B01----:R-:W-:-:S11]  /*0580*/  SHF.R.U64 R4, R40, 0x2, R41 ;  /* 0x0000000228047819 */ /* 0x003fd60000001229 */
[----:B------:R-:W-:Y:S05]  /*0590*/  @P0 EXIT ;  /* 0x000000000000094d */ /* 0x000fea0003800000 */
[----:B------:R-:W-:Y:S01]  /*05a0*/  IMAD.HI.U32 R6, R3, -0x326172a9, RZ ;  /* 0xcd9e8d5703067827 */ /* 0x000fe200078e00ff */
[----:B------:R-:W-:Y:S01]  /*05b0*/  SHF.R.U32.HI R5, RZ, 0x2, R41 ;  /* 0x00000002ff057819 */ /* 0x000fe20000011629 */
[----:B------:R-:W-:Y:S01]  /*05c0*/  HFMA2.MMA R74, -RZ, RZ, 0, 0 ;  /* 0x00000000ff4a7435 */ /* 0x000fe200000001ff */
[----:B------:R-:W-:Y:S01]  /*05d0*/  BSSY B0, `(.L_x_7308) ;  /* 0x000071e000007945 */ /* 0x000fe20003800000 */
[----:B------:R-:W-:Y:S01]  /*05e0*/  IMAD.HI.U32 R7, R4, -0x2daee0ad, RZ ;  /* 0xd2511f5304077827 */ /* 0x000fe200078e00ff */
[----:B------:R-:W-:Y:S01]  /*05f0*/  LOP3.LUT R6, R6, UR4, R5, 0x96, !PT ;  /* 0x0000000406067c12 */ /* 0x000fe2000f8e9605 */
[----:B------:R-:W-:Y:S01]  /*0600*/  ULDC.U8 UR8, c[0x0][0x2a0] ;  /* 0x0000a80000087ab9 */ /* 0x000fe20000000000 */
[----:B------:R-:W-:Y:S01]  /*0610*/  ULDC UR9, c[0x0][0x2d8] ;  /* 0x0000b60000097ab9 */ /* 0x000fe20000000800 */
[----:B------:R-:W-:Y:S01]  /*0620*/  IMAD R43, R4, -0x2daee0ad, RZ ;  /* 0xd2511f53042b7824 */ /* 0x000fe200078e02ff */
[----:B------:R-:W-:Y:S01]  /*0630*/  LOP3.LUT R7, R7, UR5, RZ, 0x3c, !PT ;  /* 0x0000000507077c12 */ /* 0x000fe2000f8e3cff */
[----:B------:R-:W-:Y:S01]  /*0640*/  IMAD.HI.U32 R44, R6, -0x2daee0ad, RZ ;  /* 0xd2511f53062c7827 */ /* 0x000fe200078e00ff */
[----:B------:R-:W-:Y:S01]  /*0650*/  UISETP.NE.AND UP0, UPT, UR8, URZ, UPT ;  /* 0x0000003f0800728c */ /* 0x000fe2000bf05270 */
[----:B------:R-:W-:-:S02]  /*0660*/  ULDC.64 UR10, c[0x0][0x298] ;  /* 0x0000a600000a7ab9 */ /* 0x000fc40000000a00 */
        /* <DEDUP_REMOVED lines=44> */
[----:B------:R-:W-:Y:S01]  /*0930*/  IMAD.WIDE.U32 R6, R42, -0x2daee0ad, RZ ;  /* 0xd2511f532a067825 */ /* 0x000fe200078e00ff */
[----:B------:R-:W-:-:S03]  /*0940*/  LOP3.LUT R43, R44, UR26, R43, 0x96, !PT ;  /* 0x0000001a2c2b7c12 */ /* 0x000fc6000f8e962b */
[----:B------:R-:W-:Y:S01]  /*0950*/  IMAD R41, R41, -0x326172a9, RZ ;  /* 0xcd9e8d5729297824 */ /* 0x000fe200078e02ff */
[----:B------:R-:W-:Y:S01]  /*0960*/  LOP3.LUT R45, R7, UR27, R45, 0x96, !PT ;  /* 0x0000001b072d7c12 */ /* 0x000fe2000f8e962d */
[----:B------:R-:W-:-:S04]  /*0970*/  IMAD.HI.U32 R7, R43, -0x2daee0ad, RZ ;  /* 0xd2511f532b077827 */ /* 0x000fc800078e00ff */
[----:B------:R-:W-:Y:S01]  /*0980*/  IMAD.WIDE.U32 R72, R45, -0x326172a9, RZ ;  /* 0xcd9e8d572d487825 */ /* 0x000fe200078e00ff */
[----:B------:R-:W-:-:S03]  /*0990*/  LOP3.LUT R6, R7, UR29, R6, 0x96, !PT ;  /* 0x0000001d07067c12 */ /* 0x000fc6000f8e9606 */
[----:B------:R-:W-:Y:S01]  /*09a0*/  IMAD R75, R43, -0x2daee0ad, RZ ;  /* 0xd2511f532b4b7824 */ /* 0x000fe200078e02ff */
[----:B------:R-:W-:Y:S02]  /*09b0*/  LOP3.LUT R7, R73, UR28, R41, 0x96, !PT ;  /* 0x0000001c49077c12 */ /* 0x000fe4000f8e9629 */
[----:B------:R-:W-:-:S07]  /*09c0*/  LOP3.LUT R73, R40, 0x3, RZ, 0xc0, !PT ;  /* 0x0000000328497812 */ /* 0x000fce00078ec0ff */
.L_x_7464:
[----:B------:R-:W0:Y:S08]  /*09d0*/  LDC.64 R68, c[0x0][0x280] ;  /* 0x0000a000ff447b82 */ /* 0x000e300000000a00 */
[----:B------:R-:W1:Y:S01]  /*09e0*/  LDC R93, c[0x0][0x218] ;  /* 0x00008600ff5d7b82 */ /* 0x000e620000000800 */
[----:B0-----:R-:W-:-:S05]  /*09f0*/  IMAD.WIDE R68, R2, 0x4, R68 ;  /* 0x0000000402447825 */ /* 0x001fca00078e0244 */
[----:B------:R0:W2:Y:S02]  /*0a00*/  LDG.E R83, desc[UR6][R68.64] ;  /* 0x0000000644537981 */ /* 0x0000a4000c1e1900 */
[----:B0-----:R-:W0:Y:S02]  /*0a10*/  LDC.64 R68, c[0x0][0x288] ;  /* 0x0000a200ff447b82 */ /* 0x001e240000000a00 */
[----:B0-----:R-:W-:-:S05]  /*0a20*/  IMAD.WIDE R68, R2, 0x4, R68 ;  /* 0x0000000402447825 */ /* 0x001fca00078e0244 */
[----:B-----5:R0:W5:Y:S01]  /*0a30*/  LDG.E R89, desc[UR6][R68.64] ;  /* 0x0000000644597981 */ /* 0x020162000c1e1900 */
[----:B-1----:R-:W-:Y:S01]  /*0a40*/  IMAD R70, R2, R93, RZ ;  /* 0x0000005d02467224 */ /* 0x002fe200078e02ff */
[----:B------:R-:W-:Y:S01]  /*0a50*/  BSSY B1, `(.L_x_7309) ;  /* 0x000031b000017945 */ /* 0x000fe20003800000 */
[----:B------:R-:W-:Y:S01]  /*0a60*/  IMAD.MOV.U32 R81, RZ, RZ, RZ ;  /* 0x000000ffff517224 */ /* 0x000fe200078e00ff */
[----:B------:R-:W1:Y:S02]  /*0a70*/  S2R R90, SR_TID.X ;  /* 0x00000000005a7919 */ /* 0x000e640000002100 */
[----:B------:R-:W-:-:S04]  /*0a80*/  SHF.R.S32.HI R71, RZ, 0x1f, R70 ;  /* 0x0000001fff477819 */ /* 0x000fc80000011446 */
[----:B------:R-:W-:-:S04]  /*0a90*/  LEA.HI R71, R71, R70, RZ, 0x3 ;  /* 0x0000004647477211 */ /* 0x000fc800078f18ff */
[----:B------:R-:W-:Y:S02]  /*0aa0*/  LEA.HI.SX32 R82, R71, R0, 0x1d ;  /* 0x0000000047527211 */ /* 0x000fe400078feaff */
[----:B--2---:R-:W-:-:S13]  /*0ab0*/  ISETP.GE.AND P4, PT, R83, 0x1, PT ;  /* 0x000000015300780c */ /* 0x004fda0003f86270 */
[----:B------:R-:W-:Y:S01]  /*0ac0*/  @P4 VIADD R78, R83, 0xffffffff ;  /* 0xffffffff534e4836 */ /* 0x000fe20000000000 */
[----:B-1----:R-:W-:Y:S02]  /*0ad0*/  @P4 LOP3.LUT R0, R90, 0x1f, RZ, 0xc0, !PT ;  /* 0x0000001f5a004812 */ /* 0x002fe400078ec0ff */
[----:B------:R-:W-:Y:S01]  /*0ae0*/  SHF.R.S32.HI R90, RZ, 0x1f, R2 ;  /* 0x0000001fff5a7819 */ /* 0x000fe20000011402 */
        /* <DEDUP_REMOVED lines=18> */
[----:B------:R-:W-:Y:S02]  /*0c10*/  @!P5 ISETP.NE.AND.EX P1, PT, R69, RZ, PT, P1 ;  /* 0x000000ff4500d20c */ /* 0x000fe40003f25310 */
[----:B------:R-:W-:Y:S02]  /*0c20*/  @!P5 MOV R56, R73 ;  /* 0x000000490038d202 */ /* 0x000fe40000000f00 */
[----:B--2---:R-:W-:Y:S01]  /*0c30*/  @!P5 FSEL R52, R40, RZ, P1 ;  /* 0x000000ff2834d208 */ /* 0x004fe20000800000 */
        /* <DEDUP_REMOVED lines=13> */
.L_x_7314:
[----:B------:R-:W-:-:S07]  /*0d10*/  IMAD.MOV.U32 R52, RZ, RZ, R72 ;  /* 0x000000ffff347224 */ /* 0x000fce00078e0048 */
.L_x_7315:
[----:B------:R-:W-:Y:S05]  /*0d20*/  BSYNC B3 ;  /* 0x0000000000037941 */ /* 0x000fea0003800000 */
.L_x_7313:
        /* <DEDUP_REMOVED lines=16> */
.L_x_7319:
[----:B------:R-:W-:Y:S05]  /*0e30*/  BSYNC B4 ;  /* 0x0000000000047941 */ /* 0x000fea0003800000 */
.L_x_7318:
        /* <DEDUP_REMOVED lines=43> */
.L_x_7317:
[----:B------:R-:W-:Y:S05]  /*10f0*/  BSYNC B3 ;  /* 0x0000000000037941 */ /* 0x000fea0003800000 */
.L_x_7316:
        /* <DEDUP_REMOVED lines=10> */
.L_x_7312:
[----:B------:R-:W-:Y:S05]  /*11a0*/  BSYNC B2 ;  /* 0x0000000000027941 */ /* 0x000fea0003800000 */
.L_x_7311:
        /* <DEDUP_REMOVED lines=18> */
.L_x_7323:
[----:B------:R-:W-:-:S07]  /*12d0*/  IMAD.MOV.U32 R53, RZ, RZ, R72 ;  /* 0x000000ffff357224 */ /* 0x000fce00078e0048 */
.L_x_7324:
[----:B------:R-:W-:Y:S05]  /*12e0*/  BSYNC B3 ;  /* 0x0000000000037941 */ /* 0x000fea0003800000 */
.L_x_7322:
        /* <DEDUP_REMOVED lines=16> */
.L_x_7328:
[----:B------:R-:W-:Y:S05]  /*13f0*/  BSYNC B4 ;  /* 0x0000000000047941 */ /* 0x000fea0003800000 */
.L_x_7327:
        /* <DEDUP_REMOVED lines=43> */
.L_x_7326:
[----:B------:R-:W-:Y:S05]  /*16b0*/  BSYNC B3 ;  /* 0x0000000000037941 */ /* 0x000fea0003800000 */
.L_x_7325:
        /* <DEDUP_REMOVED lines=11> */
.L_x_7321:
[----:B------:R-:W-:Y:S05]  /*1770*/  BSYNC B2 ;  /* 0x0000000000027941 */ /* 0x000fea0003800000 */
.L_x_7320:
        /* <DEDUP_REMOVED lines=18> */
.L_x_7332:
[----:B------:R-:W-:-:S07]  /*18a0*/  MOV R54, R72 ;  /* 0x0000004800367202 */ /* 0x000fce0000000f00 */
.L_x_7333:
[----:B------:R-:W-:Y:S05]  /*18b0*/  BSYNC B3 ;  /* 0x0000000000037941 */ /* 0x000fea0003800000 */
.L_x_7331:
        /* <DEDUP_REMOVED lines=16> */
.L_x_7337:
[----:B------:R-:W-:Y:S05]  /*19c0*/  BSYNC B4 ;  /* 0x0000000000047941 */ /* 0x000fea0003800000 */
.L_x_7336:
        /* <DEDUP_REMOVED lines=43> */
.L_x_7335:
[----:B------:R-:W-:Y:S05]  /*1c80*/  BSYNC B3 ;  /* 0x0000000000037941 */ /* 0x000fea0003800000 */
.L_x_7334:
        /* <DEDUP_REMOVED lines=10> */
.L_x_7330:
[----:B------:R-:W-:Y:S05]  /*1d30*/  BSYNC B2 ;  /* 0x0000000000027941 */ /* 0x000fea0003800000 */
.L_x_7329:
        /* <DEDUP_REMOVED lines=18> */
.L_x_7341:
[----:B------:R-:W-:-:S07]  /*1e60*/  IMAD.MOV.U32 R55, RZ, RZ, R72 ;  /* 0x000000ffff377224 */ /* 0x000fce00078e0048 */
.L_x_7342:
[----:B------:R-:W-:Y:S05]  /*1e70*/  BSYNC B3 ;  /* 0x0000000000037941 */ /* 0x000fea0003800000 */
.L_x_7340:
        /* <DEDUP_REMOVED lines=16> */
.L_x_7346:
[----:B------:R-:W-:Y:S05]  /*1f80*/  BSYNC B4 ;  /* 0x0000000000047941 */ /* 0x000fea0003800000 */
.L_x_7345:
        /* <DEDUP_REMOVED lines=43> */
.L_x_7344:
[----:B------:R-:W-:Y:S05]  /*2240*/  BSYNC B3 ;  /* 0x0000000000037941 */ /* 0x000fea0003800000 */
.L_x_7343:
        /* <DEDUP_REMOVED lines=11> */
.L_x_7339:
[----:B------:R-:W-:Y:S05]  /*2300*/  BSYNC B2 ;  /* 0x0000000000027941 */ /* 0x000fea0003800000 */
.L_x_7338:
        /* <DEDUP_REMOVED lines=18> */
.L_x_7350:
[----:B------:R-:W-:-:S07]  /*2430*/  IMAD.MOV.U32 R56, RZ, RZ, R72 ;  /* 0x000000ffff387224 */ /* 0x000fce00078e0048 */
.L_x_7351:
[----:B------:R-:W-:Y:S05]  /*2440*/  BSYNC B3 ;  /* 0x0000000000037941 */ /* 0x000fea0003800000 */
.L_x_7349:
        /* <DEDUP_REMOVED lines=16> */
.L_x_7355:
[----:B------:R-:W-:Y:S05]  /*2550*/  BSYNC B4 ;  /* 0x0000000000047941 */ /* 0x000fea0003800000 */
.L_x_7354:
        /* <DEDUP_REMOVED lines=43> */
.L_x_7353:
[----:B------:R-:W-:Y:S05]  /*2810*/  BSYNC B3 ;  /* 0x0000000000037941 */ /* 0x000fea0003800000 */
.L_x_7352:
        /* <DEDUP_REMOVED lines=10> */
.L_x_7348:
[----:B------:R-:W-:Y:S05]  /*28c0*/  BSYNC B2 ;  /* 0x0000000000027941 */ /* 0x000fea0003800000 */
.L_x_7347:
        /* <DEDUP_REMOVED lines=18> */
.L_x_7359:
[----:B------:R-:W-:-:S07]  /*29f0*/  MOV R57, R72 ;  /* 0x0000004800397202 */ /* 0x000fce0000000f00 */
.L_x_7360:
[----:B------:R-:W-:Y:S05]  /*2a00*/  BSYNC B3 ;  /* 0x0000000000037941 */ /* 0x000fea0003800000 */
.L_x_7358:
        /* <DEDUP_REMOVED lines=16> */
.L_x_7364:
[----:B------:R-:W-:Y:S05]  /*2b10*/  BSYNC B4 ;  /* 0x0000000000047941 */ /* 0x000fea0003800000 */
.L_x_7363:
        /* <DEDUP_REMOVED lines=43> */
.L_x_7362:
[----:B------:R-:W-:Y:S05]  /*2dd0*/  BSYNC B3 ;  /* 0x0000000000037941 */ /* 0x000fea0003800000 */
.L_x_7361:
[----:B------:R-:W-:Y:S01]  /*2de0*/  PRMT R58, R46, 0x7632, R58 ;  /* 0x000076322e3a7816 */ /* 0x000fe2000000003a */
        /* <DEDUP_REMOVED lines=10> */
.L_x_7357:
[----:B------:R-:W-:Y:S05]  /*2e90*/  BSYNC B2 ;  /* 0x0000000000027941 */ /* 0x000fea0003800000 */
.L_x_7356:
        /* <DEDUP_REMOVED lines=18> */
.L_x_7368:
[----:B------:R-:W-:-:S07]  /*2fc0*/  IMAD.MOV.U32 R58, RZ, RZ, R72 ;  /* 0x000000ffff3a7224 */ /* 0x000fce00078e0048 */
.L_x_7369:
[----:B------:R-:W-:Y:S05]  /*2fd0*/  BSYNC B3 ;  /* 0x0000000000037941 */ /* 0x000fea0003800000 */
.L_x_7367:
        /* <DEDUP_REMOVED lines=16> */
.L_x_7373:
[----:B------:R-:W-:Y:S05]  /*30e0*/  BSYNC B4 ;  /* 0x0000000000047941 */ /* 0x000fea0003800000 */
.L_x_7372:
        /* <DEDUP_REMOVED lines=43> */
.L_x_7371:
[----:B------:R-:W-:Y:S05]  /*33a0*/  BSYNC B3 ;  /* 0x0000000000037941 */ /* 0x000fea0003800000 */
.L_x_7370:
        /* <DEDUP_REMOVED lines=10> */
.L_x_7366:
[----:B------:R-:W-:Y:S05]  /*3450*/  BSYNC B2 ;  /* 0x0000000000027941 */ /* 0x000fea0003800000 */
.L_x_7365:
        /* <DEDUP_REMOVED lines=18> */
.L_x_7377:
[----:B------:R-:W-:-:S07]  /*3580*/  MOV R59, R72 ;  /* 0x00000048003b7202 */ /* 0x000fce0000000f00 */
.L_x_7378:
[----:B------:R-:W-:Y:S05]  /*3590*/  BSYNC B3 ;  /* 0x0000000000037941 */ /* 0x000fea0003800000 */
.L_x_7376:
        /* <DEDUP_REMOVED lines=16> */
.L_x_7382:
[----:B------:R-:W-:Y:S05]  /*36a0*/  BSYNC B4 ;  /* 0x0000000000047941 */ /* 0x000fea0003800000 */
.L_x_7381:
        /* <DEDUP_REMOVED lines=43> */
.L_x_7380:
[----:B------:R-:W-:Y:S05]  /*3960*/  BSYNC B3 ;  /* 0x0000000000037941 */ /* 0x000fea0003800000 */
.L_x_7379:
        /* <DEDUP_REMOVED lines=11> */
.L_x_7375:
[----:B------:R-:W-:Y:S05]  /*3a20*/  BSYNC B2 ;  /* 0x0000000000027941 */ /* 0x000fea0003800000 */
.L_x_7374:
        /* <DEDUP_REMOVED lines=26> */
.L_x_7384:
[----:B------:R-:W-:Y:S05]  /*3bd0*/  BSYNC B2 ;  /* 0x0000000000027941 */ /* 0x000fea0003800000 */
.L_x_7383:
[----:B------:R-:W-:Y:S01]  /*3be0*/  VIADD R82, R82, 0x20 ;  /* 0x0000002052527836 */ /* 0x000fe20000000000 */
[----:B------:R-:W-:-:S07]  /*3bf0*/  IADD3 R81, R81, 0x20, RZ ;  /* 0x0000002051517810 */ /* 0x000fce0007ffe0ff */
.L_x_7310:
[----:B------:R-:W-:Y:S05]  /*3c00*/  BSYNC B1 ;  /* 0x0000000000017941 */ /* 0x000fea0003800000 */
.L_x_7309:
        /* <DEDUP_REMOVED lines=31> */
.L_x_7390:
[----:B------:R-:W-:-:S07]  /*3e00*/  MOV R60, R72 ;  /* 0x00000048003c7202 */ /* 0x000fce0000000f00 */
.L_x_7391:
[----:B------:R-:W-:Y:S05]  /*3e10*/  BSYNC B3 ;  /* 0x0000000000037941 */ /* 0x000fea0003800000 */
.L_x_7389:
        /* <DEDUP_REMOVED lines=16> */
.L_x_7395:
[----:B------:R-:W-:Y:S05]  /*3f20*/  BSYNC B4 ;  /* 0x0000000000047941 */ /* 0x000fea0003800000 */
.L_x_7394:
        /* <DEDUP_REMOVED lines=43> */
.L_x_7393:
[----:B------:R-:W-:Y:S05]  /*41e0*/  BSYNC B3 ;  /* 0x0000000000037941 */ /* 0x000fea0003800000 */
.L_x_7392:
        /* <DEDUP_REMOVED lines=10> */
.L_x_7388:
[----:B------:R-:W-:Y:S05]  /*4290*/  BSYNC B2 ;  /* 0x0000000000027941 */ /* 0x000fea0003800000 */
.L_x_7387:
        /* <DEDUP_REMOVED lines=18> */
.L_x_7399:
[----:B------:R-:W-:-:S07]  /*43c0*/  IMAD.MOV.U32 R61, RZ, RZ, R72 ;  /* 0x000000ffff3d7224 */ /* 0x000fce00078e0048 */
.L_x_7400:
[----:B------:R-:W-:Y:S05]  /*43d0*/  BSYNC B3 ;  /* 0x0000000000037941 */ /* 0x000fea0003800000 */
.L_x_7398:
        /* <DEDUP_REMOVED lines=16> */
.L_x_7404:
[----:B------:R-:W-:Y:S05]  /*44e0*/  BSYNC B4 ;  /* 0x0000000000047941 */ /* 0x000fea0003800000 */
.L_x_7403:
        /* <DEDUP_REMOVED lines=43> */
.L_x_7402:
[----:B------:R-:W-:Y:S05]  /*47a0*/  BSYNC B3 ;  /* 0x0000000000037941 */ /* 0x000fea0003800000 */
.L_x_7401:
        /* <DEDUP_REMOVED lines=11> */
.L_x_7397:
[----:B------:R-:W-:Y:S05]  /*4860*/  BSYNC B2 ;  /* 0x0000000000027941 */ /* 0x000fea0003800000 */
.L_x_7396:
        /* <DEDUP_REMOVED lines=18> */
.L_x_7408:
[----:B------:R-:W-:-:S07]  /*4990*/  MOV R62, R72 ;  /* 0x00000048003e7202 */ /* 0x000fce0000000f00 */
.L_x_7409:
[----:B------:R-:W-:Y:S05]  /*49a0*/  BSYNC B3 ;  /* 0x0000000000037941 */ /* 0x000fea0003800000 */
.L_x_7407:
        /* <DEDUP_REMOVED lines=16> */
.L_x_7413:
[----:B------:R-:W-:Y:S05]  /*4ab0*/  BSYNC B4 ;  /* 0x0000000000047941 */ /* 0x000fea0003800000 */
.L_x_7412:
        /* <DEDUP_REMOVED lines=43> */
.L_x_7411:
[----:B------:R-:W-:Y:S05]  /*4d70*/  BSYNC B3 ;  /* 0x0000000000037941 */ /* 0x000fea0003800000 */
.L_x_7410:
        /* <DEDUP_REMOVED lines=10> */
.L_x_7406:
[----:B------:R-:W-:Y:S05]  /*4e20*/  BSYNC B2 ;  /* 0x0000000000027941 */ /* 0x000fea0003800000 */
.L_x_7405:
        /* <DEDUP_REMOVED lines=18> */
.L_x_7417:
[----:B------:R-:W-:-:S07]  /*4f50*/  IMAD.MOV.U32 R63, RZ, RZ, R72 ;  /* 0x000000ffff3f7224 */ /* 0x000fce00078e0048 */
.L_x_7418:
[----:B------:R-:W-:Y:S05]  /*4f60*/  BSYNC B3 ;  /* 0x0000000000037941 */ /* 0x000fea0003800000 */
.L_x_7416:
        /* <DEDUP_REMOVED lines=16> */
.L_x_7422:
[----:B------:R-:W-:Y:S05]  /*5070*/  BSYNC B4 ;  /* 0x0000000000047941 */ /* 0x000fea0003800000 */
.L_x_7421:
        /* <DEDUP_REMOVED lines=43> */
.L_x_7420:
[----:B------:R-:W-:Y:S05]  /*5330*/  BSYNC B3 ;  /* 0x0000000000037941 */ /* 0x000fea0003800000 */
.L_x_7419:
        /* <DEDUP_REMOVED lines=11> */
.L_x_7415:
[----:B------:R-:W-:Y:S05]  /*53f0*/  BSYNC B2 ;  /* 0x0000000000027941 */ /* 0x000fea0003800000 */
.L_x_7414:
        /* <DEDUP_REMOVED lines=18> */
.L_x_7426:
[----:B------:R-:W-:-:S07]  /*5520*/  MOV R64, R72 ;  /* 0x0000004800407202 */ /* 0x000fce0000000f00 */
.L_x_7427:
[----:B------:R-:W-:Y:S05]  /*5530*/  BSYNC B3 ;  /* 0x0000000000037941 */ /* 0x000fea0003800000 */
.L_x_7425:
        /* <DEDUP_REMOVED lines=16> */
.L_x_7431:
[----:B------:R-:W-:Y:S05]  /*5640*/  BSYNC B4 ;  /* 0x0000000000047941 */ /* 0x000fea0003800000 */
.L_x_7430:
        /* <DEDUP_REMOVED lines=43> */
.L_x_7429:
[----:B------:R-:W-:Y:S05]  /*5900*/  BSYNC B3 ;  /* 0x0000000000037941 */ /* 0x000fea0003800000 */
.L_x_7428:
        /* <DEDUP_REMOVED lines=10> */
.L_x_7424:
[----:B------:R-:W-:Y:S05]  /*59b0*/  BSYNC B2 ;  /* 0x0000000000027941 */ /* 0x000fea0003800000 */
.L_x_7423:
        /* <DEDUP_REMOVED lines=18> */
.L_x_7435:
[----:B------:R-:W-:-:S07]  /*5ae0*/  IMAD.MOV.U32 R65, RZ, RZ, R72 ;  /* 0x000000ffff417224 */ /* 0x000fce00078e0048 */
.L_x_7436:
[----:B------:R-:W-:Y:S05]  /*5af0*/  BSYNC B3 ;  /* 0x0000000000037941 */ /* 0x000fea0003800000 */
.L_x_7434:
        /* <DEDUP_REMOVED lines=16> */
.L_x_7440:
[----:B------:R-:W-:Y:S05]  /*5c00*/  BSYNC B4 ;  /* 0x0000000000047941 */ /* 0x000fea0003800000 */
.L_x_7439:
        /* <DEDUP_REMOVED lines=43> */
.L_x_7438:
[----:B------:R-:W-:Y:S05]  /*5ec0*/  BSYNC B3 ;  /* 0x0000000000037941 */ /* 0x000fea0003800000 */
.L_x_7437:
        /* <DEDUP_REMOVED lines=11> */
.L_x_7433:
[----:B------:R-:W-:Y:S05]  /*5f80*/  BSYNC B2 ;  /* 0x0000000000027941 */ /* 0x000fea0003800000 */
.L_x_7432:
        /* <DEDUP_REMOVED lines=18> */
.L_x_7444:
[----:B------:R-:W-:-:S07]  /*60b0*/  MOV R66, R72 ;  /* 0x0000004800427202 */ /* 0x000fce0000000f00 */
.L_x_7445:
[----:B------:R-:W-:Y:S05]  /*60c0*/  BSYNC B3 ;  /* 0x0000000000037941 */ /* 0x000fea0003800000 */
.L_x_7443:
        /* <DEDUP_REMOVED lines=16> */
.L_x_7449:
[----:B------:R-:W-:Y:S05]  /*61d0*/  BSYNC B4 ;  /* 0x0000000000047941 */ /* 0x000fea0003800000 */
.L_x_7448:
        /* <DEDUP_REMOVED lines=43> */
.L_x_7447:
[----:B------:R-:W-:Y:S05]  /*6490*/  BSYNC B3 ;  /* 0x0000000000037941 */ /* 0x000fea0003800000 */
.L_x_7446:
        /* <DEDUP_REMOVED lines=10> */
.L_x_7442:
[----:B------:R-:W-:Y:S05]  /*6540*/  BSYNC B2 ;  /* 0x0000000000027941 */ /* 0x000fea0003800000 */
.L_x_7441:
        /* <DEDUP_REMOVED lines=18> */
.L_x_7453:
[----:B------:R-:W-:-:S07]  /*6670*/  IMAD.MOV.U32 R67, RZ, RZ, R72 ;  /* 0x000000ffff437224 */ /* 0x000fce00078e0048 */
.L_x_7454:
[----:B------:R-:W-:Y:S05]  /*6680*/  BSYNC B3 ;  /* 0x0000000000037941 */ /* 0x000fea0003800000 */
.L_x_7452:
        /* <DEDUP_REMOVED lines=16> */
.L_x_7458:
[----:B------:R-:W-:Y:S05]  /*6790*/  BSYNC B4 ;  /* 0x0000000000047941 */ /* 0x000fea0003800000 */
.L_x_7457:
        /* <DEDUP_REMOVED lines=43> */
.L_x_7456:
[----:B------:R-:W-:Y:S05]  /*6a50*/  BSYNC B3 ;  /* 0x0000000000037941 */ /* 0x000fea0003800000 */
.L_x_7455:
        /* <DEDUP_REMOVED lines=11> */
.L_x_7451:
[----:B------:R-:W-:Y:S05]  /*6b10*/  BSYNC B2 ;  /* 0x0000000000027941 */ /* 0x000fea0003800000 */
.L_x_7450:
        /* <DEDUP_REMOVED lines=25> */
.L_x_7386:
[----:B------:R-:W-:Y:S05]  /*6cb0*/  BSYNC B1 ;  /* 0x0000000000017941 */ /* 0x000fea0003800000 */
.L_x_7385:
[----:B01-3--:R-:W-:Y:S01]  /*6cc0*/  FADD.FTZ R68, RZ, R52 ;  /* 0x00000034ff447221 */ /* 0x00bfe20000010000 */
        /* <DEDUP_REMOVED lines=24> */
[----:B------:R-:W2:Y:S02]  /*6e50*/  SHFL.BFLY PT, R68, R79, 0x2, 0x1f ;  /* 0x0c401f004f447f89 */ /* 0x000ea400000e0000 */
[----:B--2---:R-:W-:-:S05]  /*6e60*/  FADD.FTZ R83, R79, R68 ;  /* 0x000000444f537221 */ /* 0x004fca0000010000 */
        /* <DEDUP_REMOVED lines=49> */
.L_x_7476:
[----:B------:R-:W2:Y:S01]  /*7180*/  @!P0 LDC.64 R68, c[0x0][0x250] ;  /* 0x00009400ff448b82 */ /* 0x000ea20000000a00 */
[----:B------:R-:W-:Y:S01]  /*7190*/  FMUL.FTZ R81, R82, R82 ;  /* 0x0000005252517220 */ /* 0x000fe20000410000 */
[----:B------:R-:W-:Y:S01]  /*71a0*/  PLOP3.LUT P1, PT, PT, PT, UP0, 0x40, 0x0 ;  /* 0x000000000000781c */ /* 0x000fe20003f2e808 */
[----:B01----:R-:W-:Y:S01]  /*71b0*/  FADD.FTZ R79, R79, R92 ;  /* 0x0000005c4f4f7221 */ /* 0x003fe20000010000 */
[----:B------:R-:W-:Y:S02]  /*71c0*/  BSSY B1, `(.L_x_7460) ;  /* 0x000005a000017945 */ /* 0x000fe40003800000 */
[----:B------:R-:W-:Y:S01]  /*71d0*/  FSEL R81, R81, RZ, !P1 ;  /* 0x000000ff51517208 */ /* 0x000fe20004800000 */
[----:B------:R-:W-:Y:S01]  /*71e0*/  FFMA.FTZ R78, R79, R78, UR9 ;  /* 0x000000094f4e7e23 */ /* 0x000fe2000801004e */
[----:B------:R-:W0:Y:S03]  /*71f0*/  @!P0 LDC.64 R70, c[0x0][0x258] ;  /* 0x00009600ff468b82 */ /* 0x000e260000000a00 */
[----:B------:R-:W-:-:S06]  /*7200*/  FADD.FTZ R81, R78, R81 ;  /* 0x000000514e517221 */ /* 0x000fcc0000010000 */
[----:B------:R-:W1:Y:S01]  /*7210*/  MUFU.RSQ R81, R81 ;  /* 0x0000005100517308 */ /* 0x000e620000001400 */
[----:B--2---:R-:W-:-:S04]  /*7220*/  @!P0 LEA R68, P1, R2, R68, 0x2 ;  /* 0x0000004402448211 */ /* 0x004fc800078210ff */
[C---:B------:R-:W-:Y:S02]  /*7230*/  @!P0 LEA.HI.X R69, R2.reuse, R69, R90, 0x2, P1 ;  /* 0x0000004502458211 */ /* 0x040fe400008f145a */
[----:B0-----:R-:W-:-:S03]  /*7240*/  @!P0 LEA R70, P4, R2, R70, 0x2 ;  /* 0x0000004602468211 */ /* 0x001fc600078810ff */
[----:B------:R0:W-:Y:S01]  /*7250*/  @!P0 STG.E desc[UR6][R68.64], R82 ;  /* 0x0000005244008986 */ /* 0x0001e2000c101906 */
[----:B------:R-:W-:-:S05]  /*7260*/  @!P0 LEA.HI.X R71, R2, R71, R90, 0x2, P4 ;  /* 0x0000004702478211 */ /* 0x000fca00020f145a */
[----:B-1----:R0:W-:Y:S01]  /*7270*/  @!P0 STG.E desc[UR6][R70.64], R81 ;  /* 0x0000005146008986 */ /* 0x0021e2000c101906 */
[----:B-----5:R-:W-:-:S13]  /*7280*/  ISETP.GE.AND P0, PT, R89, 0x1, PT ;  /* 0x000000015900780c */ /* 0x020fda0003f06270 */
[----:B0-----:R-:W-:Y:S05]  /*7290*/  @!P0 BRA `(.L_x_7461) ;  /* 0x0000000400308947 */ /* 0x001fea0003800000 */
[----:B------:R-:W0:Y:S01]  /*72a0*/  S2R R83, SR_TID.X ;  /* 0x0000000000537919 */ /* 0x000e220000002100 */
[----:B------:R-:W-:Y:S01]  /*72b0*/  IADD3 R0, R89, -0x1, RZ ;  /* 0xffffffff59007810 */ /* 0x000fe20007ffe0ff */
[----:B------:R-:W-:Y:S01]  /*72c0*/  BSSY B2, `(.L_x_7462) ;  /* 0x0000029000027945 */ /* 0x000fe20003800000 */
[----:B------:R-:W-:-:S03]  /*72d0*/  PLOP3.LUT P0, PT, PT, PT, UP0, 0x40, 0x0 ;  /* 0x000000000000781c */ /* 0x000fc60003f0e808 */
[----:B------:R-:W-:Y:S01]  /*72e0*/  IMAD R93, R0, R93, RZ ;  /* 0x0000005d005d7224 */ /* 0x000fe200078e02ff */
[----:B------:R-:W-:-:S04]  /*72f0*/  FSEL R82, R82, RZ, P0 ;  /* 0x000000ff52527208 */ /* 0x000fc80000000000 */
[----:B------:R-:W-:Y:S02]  /*7300*/  SHF.R.S32.HI R68, RZ, 0x1f, R93 ;  /* 0x0000001fff447819 */ /* 0x000fe4000001145d */
[----:B0-----:R-:W-:Y:S02]  /*7310*/  LOP3.LUT R0, R83, 0x1f, RZ, 0xc0, !PT ;  /* 0x0000001f53007812 */ /* 0x001fe400078ec0ff */
        /* <DEDUP_REMOVED lines=35> */
.L_x_7463:
[----:B------:R-:W-:Y:S05]  /*7550*/  BSYNC B2 ;  /* 0x0000000000027941 */ /* 0x000fea0003800000 */
.L_x_7462:
        /* <DEDUP_REMOVED lines=32> */
.L_x_7461:
[----:B------:R-:W-:Y:S05]  /*7760*/  BSYNC B1 ;  /* 0x0000000000017941 */ /* 0x000fea0003800000 */
.L_x_7460:
[----:B01----:R-:W0:Y:S02]  /*7770*/  LDC.64 R68, c[0x0][0x210] ;  /* 0x00008400ff447b82 */ /* 0x003e240000000a00 */
[----:B0-----:R-:W-:-:S04]  /*7780*/  LEA R2, R68, R2, 0x2 ;  /* 0x0000000244027211 */ /* 0x001fc800078e10ff */
[----:B------:R-:W-:-:S13]  /*7790*/  ISETP.GE.AND P0, PT, R2, R69, PT ;  /* 0x000000450200720c */ /* 0x000fda0003f06270 */
[----:B------:R-:W-:Y:S05]  /*77a0*/  @!P0 BRA `(.L_x_7464) ;  /* 0xffffff9000888947 */ /* 0x000fea000383ffff */
[----:B------:R-:W-:Y:S05]  /*77b0*/  BSYNC B0 ;  /* 0x0000000000007941 */ /* 0x000fea0003800000 */
.L_x_7308:
[----:B------:R-:W-:Y:S05]  /*77c0*/  EXIT ;  /* 0x000000000000794d */ /* 0x000fea0003800000 */
.L_x_7459:
[----:B------:R-:W-:Y:S01]  /*77d0*/  HFMA2.MMA R81, -RZ, RZ, 0, 5.9604644775390625e-08 ;  /* 0x00000001ff517435 */ /* 0x000fe200000001ff */
[----:B------:R-:W-:Y:S01]  /*77e0*/  BSSY B1, `(.L_x_7465) ;  /* 0x0000007000017945 */ /* 0x000fe20003800000 */
[----:B--2---:R-:W-:Y:S01]  /*77f0*/  IMAD.MOV.U32 R83, RZ, RZ, R69 ;  /* 0x000000ffff537224 */ /* 0x004fe200078e0045 */
[----:B------:R-:W-:Y:S01]  /*7800*/  MOV R70, 0xffffffff ;  /* 0xffffffff00467802 */ /* 0x000fe20000000f00 */
[----:B------:R-:W-:-:S07]  /*7810*/  IMAD.MOV.U32 R71, RZ, RZ, 0x1f ;  /* 0x0000001fff477424 */ /* 0x000fce00078e00ff */
[----:B-----5:R-:W-:Y:S05]  /*7820*/  WARPSYNC.COLLECTIVE R70, `(.L_x_7466) ;  /* 0x0000000046087348 */ /* 0x020fea0003c00000 */
[----:B------:R0:W1:Y:S02]  /*7830*/  SHFL.BFLY P4, R68, R83, R81, R71 ;  /* 0x0c00005153447389 */ /* 0x0000640000080047 */
[----:B01---5:R-:W-:Y:S01]  /*7840*/  ENDCOLLECTIVE ;  /* 0x000000000000791b */ /* 0x023fe20003800000 */
.L_x_7466:
[----:B------:R-:W-:Y:S05]  /*7850*/  BSYNC B1 ;  /* 0x0000000000017941 */ /* 0x000fea0003800000 */
.L_x_7465:
        /* <DEDUP_REMOVED lines=9> */
.L_x_7467:
[----:B------:R-:W-:Y:S02]  /*78f0*/  IMAD.MOV.U32 R81, RZ, RZ, 0x4 ;  /* 0x00000004ff517424 */ /* 0x000fe400078e00ff */
[----:B------:R-:W-:-:S07]  /*7900*/  FADD.FTZ R83, R79, R68 ;  /* 0x000000444f537221 */ /* 0x000fce0000010000 */
[----:B------:R-:W-:Y:S05]  /*7910*/  WARPSYNC.COLLECTIVE R70, `(.L_x_7468) ;  /* 0x0000000046087348 */ /* 0x000fea0003c00000 */
[----:B------:R0:W1:Y:S02]  /*7920*/  SHFL.BFLY P4, R68, R83, R81, R71 ;  /* 0x0c00005153447389 */ /* 0x0000640000080047 */
[----:B01----:R-:W-:Y:S01]  /*7930*/  ENDCOLLECTIVE ;  /* 0x000000000000791b */ /* 0x003fe20003800000 */
.L_x_7468:
[----:B------:R-:W-:Y:S02]  /*7940*/  IMAD.MOV.U32 R81, RZ, RZ, 0x8 ;  /* 0x00000008ff517424 */ /* 0x000fe400078e00ff */
[----:B------:R-:W-:-:S05]  /*7950*/  FADD.FTZ R92, R83, R68 ;  /* 0x00000044535c7221 */ /* 0x000fca0000010000 */
[----:B------:R-:W-:-:S07]  /*7960*/  MOV R83, R92 ;  /* 0x0000005c00537202 */ /* 0x000fce0000000f00 */
[----:B------:R-:W-:Y:S05]  /*7970*/  WARPSYNC.COLLECTIVE R70, `(.L_x_7469) ;  /* 0x0000000046087348 */ /* 0x000fea0003c00000 */
[----:B------:R0:W1:Y:S02]  /*7980*/  SHFL.BFLY P4, R68, R83, R81, R71 ;  /* 0x0c00005153447389 */ /* 0x0000640000080047 */
[----:B01----:R-:W-:Y:S01]  /*7990*/  ENDCOLLECTIVE ;  /* 0x000000000000791b */ /* 0x003fe20003800000 */
.L_x_7469:
[----:B------:R-:W-:Y:S02]  /*79a0*/  IMAD.MOV.U32 R81, RZ, RZ, 0x10 ;  /* 0x00000010ff517424 */ /* 0x000fe400078e00ff */
[----:B------:R-:W-:-:S05]  /*79b0*/  FADD.FTZ R92, R92, R68 ;  /* 0x000000445c5c7221 */ /* 0x000fca0000010000 */
[----:B------:R-:W-:-:S07]  /*79c0*/  MOV R83, R92 ;  /* 0x0000005c00537202 */ /* 0x000fce0000000f00 */
[----:B------:R-:W-:Y:S05]  /*79d0*/  WARPSYNC.COLLECTIVE R70, `(.L_x_7470) ;  /* 0x0000000046087348 */ /* 0x000fea0003c00000 */
[----:B------:R0:W1:Y:S02]  /*79e0*/  SHFL.BFLY P4, R68, R83, R81, R71 ;  /* 0x0c00005153447389 */ /* 0x0000640000080047 */
[----:B01----:R-:W-:Y:S01]  /*79f0*/  ENDCOLLECTIVE ;  /* 0x000000000000791b */ /* 0x003fe20003800000 */
.L_x_7470:
        /* <DEDUP_REMOVED lines=36> */
[----:B------:R-:W-:-:S04]  /*7c40*/  HFMA2.MMA R71, -RZ, RZ, 0, 1.847743988037109375e-06 ;  /* 0x0000001fff477435 */ /* 0x000fc800000001ff */
[----:B------:R-:W-:-:S07]  /*7c50*/  MOV R83, R69 ;  /* 0x0000004500537202 */ /* 0x000fce0000000f00 */
[----:B------:R-:W-:Y:S05]  /*7c60*/  WARPSYNC.COLLECTIVE R70, `(.L_x_7471) ;  /* 0x0000000046087348 */ /* 0x000fea0003c00000 */
[----:B------:R0:W1:Y:S02]  /*7c70*/  SHFL.BFLY P4, R68, R83, R81, R71 ;  /* 0x0c00005153447389 */ /* 0x0000640000080047 */
[----:B01----:R-:W-:Y:S01]  /*7c80*/  ENDCOLLECTIVE ;  /* 0x000000000000791b */ /* 0x003fe20003800000 */
.L_x_7471:
[----:B------:R-:W-:Y:S02]  /*7c90*/  IMAD.MOV.U32 R81, RZ, RZ, 0x2 ;  /* 0x00000002ff517424 */ /* 0x000fe400078e00ff */
[----:B------:R-:W-:-:S07]  /*7ca0*/  FADD.FTZ R83, R69, R68 ;  /* 0x0000004445537221 */ /* 0x000fce0000010000 */
[----:B------:R-:W-:Y:S05]  /*7cb0*/  WARPSYNC.COLLECTIVE R70, `(.L_x_7472) ;  /* 0x0000000046087348 */ /* 0x000fea0003c00000 */
[----:B------:R0:W1:Y:S02]  /*7cc0*/  SHFL.BFLY P4, R68, R83, R81, R71 ;  /* 0x0c00005153447389 */ /* 0x0000640000080047 */
[----:B01----:R-:W-:Y:S01]  /*7cd0*/  ENDCOLLECTIVE ;  /* 0x000000000000791b */ /* 0x003fe20003800000 */
.L_x_7472:
[----:B------:R-:W-:Y:S02]  /*7ce0*/  IMAD.MOV.U32 R81, RZ, RZ, 0x4 ;  /* 0x00000004ff517424 */ /* 0x000fe400078e00ff */
[----:B------:R-:W-:-:S05]  /*7cf0*/  FADD.FTZ R92, R83, R68 ;  /* 0x00000044535c7221 */ /* 0x000fca0000010000 */
[----:B------:R-:W-:-:S07]  /*7d00*/  MOV R83, R92 ;  /* 0x0000005c00537202 */ /* 0x000fce0000000f00 */
[----:B------:R-:W-:Y:S05]  /*7d10*/  WARPSYNC.COLLECTIVE R70, `(.L_x_7473) ;  /* 0x0000000046087348 */ /* 0x000fea0003c00000 */
[----:B------:R0:W1:Y:S02]  /*7d20*/  SHFL.BFLY P4, R68, R83, R81, R71 ;  /* 0x0c00005153447389 */ /* 0x0000640000080047 */
[----:B01----:R-:W-:Y:S01]  /*7d30*/  ENDCOLLECTIVE ;  /* 0x000000000000791b */ /* 0x003fe20003800000 */
.L_x_7473:
[----:B------:R-:W-:Y:S02]  /*7d40*/  IMAD.MOV.U32 R81, RZ, RZ, 0x8 ;  /* 0x00000008ff517424 */ /* 0x000fe400078e00ff */
[----:B------:R-:W-:-:S05]  /*7d50*/  FADD.FTZ R79, R92, R68 ;  /* 0x000000445c4f7221 */ /* 0x000fca0000010000 */
[----:B------:R-:W-:-:S07]  /*7d60*/  MOV R83, R79 ;  /* 0x0000004f00537202 */ /* 0x000fce0000000f00 */
[----:B------:R-:W-:Y:S05]  /*7d70*/  WARPSYNC.COLLECTIVE R70, `(.L_x_7474) ;  /* 0x0000000046087348 */ /* 0x000fea0003c00000 */
[----:B------:R0:W1:Y:S02]  /*7d80*/  SHFL.BFLY P4, R68, R83, R81, R71 ;  /* 0x0c00005153447389 */ /* 0x0000640000080047 */
[----:B01----:R-:W-:Y:S01]  /*7d90*/  ENDCOLLECTIVE ;  /* 0x000000000000791b */ /* 0x003fe20003800000 */
.L_x_7474:
[----:B------:R-:W-:Y:S02]  /*7da0*/  IMAD.MOV.U32 R81, RZ, RZ, 0x10 ;  /* 0x00000010ff517424 */ /* 0x000fe400078e00ff */
[----:B------:R-:W-:-:S05]  /*7db0*/  FADD.FTZ R79, R79, R68 ;  /* 0x000000444f4f7221 */ /* 0x000fca0000010000 */
[----:B------:R-:W-:-:S07]  /*7dc0*/  MOV R83, R79 ;  /* 0x0000004f00537202 */ /* 0x000fce0000000f00 */
[----:B------:R-:W-:Y:S05]  /*7dd0*/  WARPSYNC.COLLECTIVE R70, `(.L_x_7475) ;  /* 0x0000000046087348 */ /* 0x000fea0003c00000 */
[----:B------:R0:W1:Y:S02]  /*7de0*/  SHFL.BFLY P4, R68, R83, R81, R71 ;  /* 0x0c00005153447389 */ /* 0x0000640000080047 */
[----:B01----:R-:W-:Y:S01]  /*7df0*/  ENDCOLLECTIVE ;  /* 0x000000000000791b */ /* 0x003fe20003800000 */
.L_x_7475:
[----:B------:R-:W-:Y:S01]  /*7e00*/  MOV R92, R68 ;  /* 0x00000044005c7202 */ /* 0x000fe20000000f00 */
[----:B------:R-:W-:Y:S06]  /*7e10*/  BRA `(.L_x_7476) ;  /* 0xfffffff000d87947 */ /* 0x000fec000383ffff */
.L_x_7477:
        /* <DEDUP_REMOVED lines=14> */
.L_x_16546:


//--------------------- .text._ZN10layer_norm13ln_fwd_kernelINS_13Kernel_traitsIf13__nv_bfloat16fS2_fjLj512ELj1ELj4ELj1ELj16ENS_18Kernel_traits_baseILj512EfS2_fS2_fjLj128EEEEELb1ELb0ELb1ELb1EEEvNS_9FwdParamsE --------------------------
	.section	.text._ZN10layer_norm13ln_fwd_kernelINS_13Kernel_traitsIf13__nv_bfloat16fS2_fjLj512ELj1ELj4ELj1ELj16ENS_18Kernel_traits_baseILj512EfS2_fS2_fjLj128EEEEELb1ELb0ELb1ELb1EEEvNS_9FwdParamsE,"ax",@progbits
	.align	128
        .global         _ZN10layer_norm13ln_fwd_kernelINS_13Kernel_traitsIf13__nv_bfloat16fS2_fjLj512ELj1ELj4ELj1ELj16ENS_18Kernel_traits_baseILj512EfS2_fS2_fjLj128EEEEELb1ELb0ELb1ELb1EEEvNS_9FwdParamsE
        .type           _ZN10layer_norm13ln_fwd_kernelINS_13Kernel_traitsIf13__nv_bfloat16fS2_fjLj512ELj1ELj4ELj1ELj16ENS_18Kernel_traits_baseILj512EfS2_fS2_fjLj128EEEEELb1ELb0ELb1ELb1EEEvNS_9FwdParamsE,@function
        .size           _ZN10layer_norm13ln_fwd_kernelINS_13Kernel_traitsIf13__nv_bfloat16fS2_fjLj512ELj1ELj4ELj1ELj16ENS_18Kernel_traits_baseILj512EfS2_fS2_fjLj128EEEEELb1ELb0ELb1ELb1EEEvNS_9FwdParamsE,(.L_x_16547 - _ZN10layer_norm13ln_fwd_kernelINS_13Kernel_traitsIf13__nv_bfloat16fS2_fjLj512ELj1ELj4ELj1ELj16ENS_18Kernel_traits_baseILj512EfS2_fS2_fjLj128EEEEELb1ELb0ELb1ELb1EEEvNS_9FwdParamsE)
        .other          _ZN10layer_norm13ln_fwd_kernelINS_13Kernel_traitsIf13__nv_bfloat16fS2_fjLj512ELj1ELj4ELj1ELj16ENS_18Kernel_traits_baseILj512EfS2_fS2_fjLj128EEEEELb1ELb0ELb1ELb1EEEvNS_9FwdParamsE,@"STO_CUDA_ENTRY STV_DEFAULT"
_ZN10layer_norm13ln_fwd_kernelINS_13Kernel_traitsIf13__nv_bfloat16fS2_fjLj512ELj1ELj4ELj1ELj16ENS_18Kernel_traits_baseILj512EfS2_fS2_fjLj128EEEEELb1ELb0ELb1ELb1EEEvNS_9FwdParamsE:
.text._ZN10layer_norm13ln_fwd_kernelINS_13Kernel_traitsIf13__nv_bfloat16fS2_fjLj512ELj1ELj4ELj1ELj16ENS_18Kernel_traits_baseILj512EfS2_fS2_fjLj128EEEEELb1ELb0ELb1ELb1EEEvNS_9FwdParamsE:
        /* <DEDUP_REMOVED lines=16> */
[----:B------:R-:W-:Y:S01]  /*0100*/  CS2R R36, SRZ ;  /* 0x0000000000247805 */ /* 0x000fe2000001ff00 */
[----:B------:R-:W-:Y:S01]  /*0110*/  ULDC.64 UR10, c[0x0][0x260] ;  /* 0x00009800000a7ab9 */ /* 0x000fe20000000a00 */
[----:B------:R-:W3:Y:S01]  /*0120*/  @P1 LDG.E.64 R2, desc[UR6][R2.64] ;  /* 0x0000000602021981 */ /* 0x000ee2000c1e1b00 */
[----:B------:R-:W-:-:S02]  /*0130*/  CS2R R38, SRZ ;  /* 0x0000000000267805 */ /* 0x000fc4000001ff00 */
[----:B0-----:R-:W-:Y:S02]  /*0140*/  SHF.L.U32 R6, R0, 0x5, RZ ;  /* 0x0000000500067819 */ /* 0x001fe400000006ff */
[----:B------:R-:W-:Y:S02]  /*0150*/  CS2R R32, SRZ ;  /* 0x0000000000207805 */ /* 0x000fe4000001ff00 */
[----:B------:R-:W-:Y:S02]  /*0160*/  CS2R R34, SRZ ;  /* 0x0000000000227805 */ /* 0x000fe4000001ff00 */
[----:B------:R-:W-:Y:S02]  /*0170*/  CS2R R28, SRZ ;  /* 0x00000000001c7805 */ /* 0x000fe4000001ff00 */
[----:B------:R-:W-:Y:S02]  /*0180*/  LOP3.LUT R6, R6, 0x3e0, RZ, 0xc0, !PT ;  /* 0x000003e006067812 */ /* 0x000fe400078ec0ff */
[----:B------:R-:W-:Y:S01]  /*0190*/  CS2R R30, SRZ ;  /* 0x00000000001e7805 */ /* 0x000fe2000001ff00 */
[----:B-1----:R0:W5:Y:S01]  /*01a0*/  @P1 LDG.E.64 R4, desc[UR6][R10.64] ;  /* 0x000000060a041981 */ /* 0x002162000c1e1b00 */
[----:B------:R-:W-:-:S02]  /*01b0*/  SHF.R.U32.HI R84, RZ, 0x5, R0 ;  /* 0x00000005ff547819 */ /* 0x000fc40000011600 */
[C---:B------:R-:W-:Y:S01]  /*01c0*/  IADD3 R8, P3, R6.reuse, UR8, RZ ;  /* 0x0000000806087c10 */ /* 0x040fe2000ff7e0ff */
[----:B------:R-:W-:Y:S01]  /*01d0*/  ULDC UR8, c[0x0][0x0] ;  /* 0x0000000000087ab9 */ /* 0x000fe20000000800 */
[----:B------:R-:W-:Y:S02]  /*01e0*/  IADD3 R6, P2, R6, UR10, RZ ;  /* 0x0000000a06067c10 */ /* 0x000fe4000ff5e0ff */
[C---:B--2---:R-:W-:Y:S01]  /*01f0*/  LEA R84, R13.reuse, R84, 0x2 ;  /* 0x000000540d547211 */ /* 0x044fe200078e10ff */
[----:B------:R-:W-:Y:S01]  /*0200*/  IMAD.X R9, RZ, RZ, UR9, P3 ;  /* 0x00000009ff097e24 */ /* 0x000fe200098e06ff */
[----:B------:R-:W-:Y:S01]  /*0210*/  ULDC UR9, c[0x0][0x214] ;  /* 0x0000850000097ab9 */ /* 0x000fe20000000800 */
[----:B------:R-:W-:Y:S01]  /*0220*/  IMAD.X R7, RZ, RZ, UR11, P2 ;  /* 0x0000000bff077e24 */ /* 0x000fe200090e06ff */
[----:B------:R-:W-:Y:S02]  /*0230*/  ISETP.GE.AND P2, PT, R84, UR9, PT ;  /* 0x0000000954007c0c */ /* 0x000fe4000bf46270 */
[----:B------:R0:W5:Y:S04]  /*0240*/  @P0 LDG.E.128 R40, desc[UR6][R8.64] ;  /* 0x0000000608280981 */ /* 0x000168000c1e1d00 */
[----:B------:R0:W5:Y:S04]  /*0250*/  @P0 LDG.E.128 R36, desc[UR6][R8.64+0x10] ;  /* 0x0000100608240981 */ /* 0x000168000c1e1d00 */
[----:B------:R0:W5:Y:S04]  /*0260*/  @P0 LDG.E.128 R32, desc[UR6][R8.64+0x400] ;  /* 0x0004000608200981 */ /* 0x000168000c1e1d00 */
[----:B------:R0:W5:Y:S01]  /*0270*/  @P0 LDG.E.128 R28, desc[UR6][R8.64+0x410] ;  /* 0x00041006081c0981 */ /* 0x000162000c1e1d00 */
[----:B---3--:R-:W-:Y:S01]  /*0280*/  @P1 R2UR UR4, R2 ;  /* 0x00000000020412ca */ /* 0x008fe200000e0000 */
[----:B------:R-:W-:Y:S01]  /*0290*/  IMAD R2, R13, UR8, R0 ;  /* 0x000000080d027c24 */ /* 0x000fe2000f8e0200 */
[----:B------:R-:W-:Y:S01]  /*02a0*/  @P1 R2UR UR5, R3 ;  /* 0x00000000030512ca */ /* 0x000fe200000e0000 */
[----:B0-----:R-:W-:-:S14]  /*02b0*/  @P2 EXIT ;  /* 0x000000000000294d */ /* 0x001fdc0003800000 */
[----:B------:R-:W0:Y:S01]  /*02c0*/  @P1 LDC R3, c[0x0][0x2f0] ;  /* 0x0000bc00ff031b82 */ /* 0x000e220000000800 */
[----:B------:R-:W-:Y:S01]  /*02d0*/  UIADD3 UR13, UR5, -0x4498517b, URZ ;  /* 0xbb67ae85050d7890 */ /* 0x000fe2000fffe03f */
[----:B------:R-:W5:Y:S01]  /*02e0*/  LDG.E.128 R24, desc[UR6][R6.64] ;  /* 0x0000000606187981 */ /* 0x000f62000c1e1d00 */
[----:B------:R-:W-:-:S03]  /*02f0*/  UIADD3 UR12, UR4, -0x61c88647, URZ ;  /* 0x9e3779b9040c7890 */ /* 0x000fc6000fffe03f */
[----:B------:R-:W5:Y:S04]  /*0300*/  LDG.E.128 R20, desc[UR6][R6.64+0x10] ;  /* 0x0000100606147981 */ /* 0x000f68000c1e1d00 */
[----:B------:R-:W5:Y:S04]  /*0310*/  LDG.E.128 R16, desc[UR6][R6.64+0x400] ;  /* 0x0004000606107981 */ /* 0x000f68000c1e1d00 */
[----:B------:R1:W5:Y:S01]  /*0320*/  LDG.E.128 R12, desc[UR6][R6.64+0x410] ;  /* 0x00041006060c7981 */ /* 0x000362000c1e1d00 */
[----:B------:R-:W-:Y:S01]  /*0330*/  UIADD3 UR14, UR4, 0x3c6ef372, URZ ;  /* 0x3c6ef372040e7890 */ /* 0x000fe2000fffe03f */
[----:B------:R-:W-:Y:S01]  /*0340*/  BSSY B0, `(.L_x_7478) ;  /* 0x000072c000007945 */ /* 0x000fe20003800000 */
[----:B------:R-:W-:-:S02]  /*0350*/  UIADD3 UR15, UR5, 0x76cf5d0a, URZ ;  /* 0x76cf5d0a050f7890 */ /* 0x000fc4000fffe03f */
[----:B------:R-:W-:Y:S02]  /*0360*/  UIADD3 UR17, UR5, 0x32370b8f, URZ ;  /* 0x32370b8f05117890 */ /* 0x000fe4000fffe03f */
[----:B------:R-:W-:Y:S02]  /*0370*/  UIADD3 UR16, UR4, -0x255992d5, URZ ;  /* 0xdaa66d2b04107890 */ /* 0x000fe4000fffe03f */
[----:B------:R-:W-:Y:S01]  /*0380*/  UIADD3 UR18, UR4, 0x78dde6e4, URZ ;  /* 0x78dde6e404127890 */ /* 0x000fe2000fffe03f */
[----:B0----5:R-:W-:Y:S01]  /*0390*/  @P1 IADD3 R10, P0, R4, R3, RZ ;  /* 0x00000003040a1210 */ /* 0x021fe20007f1e0ff */
[C---:B-1----:R-:W-:Y:S01]  /*03a0*/  IMAD R6, R2.reuse, -0x326172a9, RZ ;  /* 0xcd9e8d5702067824 */ /* 0x042fe200078e02ff */
[----:B------:R-:W-:Y:S02]  /*03b0*/  UIADD3 UR19, UR5, -0x126145ec, URZ ;  /* 0xed9eba1405137890 */ /* 0x000fe4000fffe03f */
[----:B------:R-:W-:Y:S01]  /*03c0*/  UIADD3 UR21, UR5, -0x56f99767, URZ ;  /* 0xa906689905157890 */ /* 0x000fe2000fffe03f */
[----:B------:R-:W-:Y:S01]  /*03d0*/  @P1 IMAD.X R11, RZ, RZ, R5, P0 ;  /* 0x000000ffff0b1224 */ /* 0x000fe200000e0605 */
[----:B------:R-:W-:Y:S01]  /*03e0*/  UIADD3 UR20, UR4, 0x1715609d, URZ ;  /* 0x1715609d04147890 */ /* 0x000fe2000fffe03f */
[----:B------:R-:W-:Y:S01]  /*03f0*/  IMAD.HI.U32 R5, R2, -0x326172a9, RZ ;  /* 0xcd9e8d5702057827 */ /* 0x000fe200078e00ff */
[----:B------:R-:W-:-:S02]  /*0400*/  UIADD3 UR22, UR4, -0x4ab325aa, URZ ;  /* 0xb54cda5604167890 */ /* 0x000fc4000fffe03f */
[--C-:B------:R-:W-:Y:S01]  /*0410*/  SHF.R.U64 R3, R10, 0x2, R11.reuse ;  /* 0x000000020a037819 */ /* 0x100fe2000000120b */
[----:B------:R-:W-:Y:S01]  /*0420*/  UIADD3 UR23, UR5, 0x646e171e, URZ ;  /* 0x646e171e05177890 */ /* 0x000fe2000fffe03f */
[----:B------:R-:W-:Y:S01]  /*0430*/  SHF.R.U32.HI R4, RZ, 0x2, R11 ;  /* 0x00000002ff047819 */ /* 0x000fe2000001160b */
[----:B------:R-:W-:Y:S02]  /*0440*/  UIADD3 UR25, UR5, 0x1fd5c5a3, URZ ;  /* 0x1fd5c5a305197890 */ /* 0x000fe4000fffe03f */
[----:B------:R-:W-:Y:S01]  /*0450*/  IMAD.HI.U32 R8, R3, -0x2daee0ad, RZ ;  /* 0xd2511f5303087827 */ /* 0x000fe200078e00ff */
[----:B------:R-:W-:Y:S01]  /*0460*/  LOP3.LUT R5, R5, UR4, R4, 0x96, !PT ;  /* 0x0000000405057c12 */ /* 0x000fe2000f8e9604 */
[----:B------:R-:W-:Y:S02]  /*0470*/  UIADD3 UR24, UR4, 0x5384540f, URZ ;  /* 0x5384540f04187890 */ /* 0x000fe4000fffe03f */
[----:B------:R-:W-:Y:S01]  /*0480*/  IMAD R9, R3, -0x2daee0ad, RZ ;  /* 0xd2511f5303097824 */ /* 0x000fe200078e02ff */
[----:B------:R-:W-:Y:S01]  /*0490*/  LOP3.LUT R8, R8, UR5, RZ, 0x3c, !PT ;  /* 0x0000000508087c12 */ /* 0x000fe2000f8e3cff */
[----:B------:R-:W-:Y:S01]  /*04a0*/  IMAD.HI.U32 R44, R5, -0x2daee0ad, RZ ;  /* 0xd2511f53052c7827 */ /* 0x000fe200078e00ff */
[----:B------:R-:W-:-:S02]  /*04b0*/  UIADD3 UR26, UR4, -0xe443238, URZ ;  /* 0xf1bbcdc8041a7890 */ /* 0x000fc4000fffe03f */
[----:B------:R-:W-:Y:S01]  /*04c0*/  UIADD3 UR27, UR5, -0x24c28bd8, URZ ;  /* 0xdb3d7428051b7890 */ /* 0x000fe2000fffe03f */
[----:B------:R-:W-:Y:S01]  /*04d0*/  IMAD.HI.U32 R7, R8, -0x326172a9, RZ ;  /* 0xcd9e8d5708077827 */ /* 0x000fe200078e00ff */
[----:B------:R-:W-:Y:S01]  /*04e0*/  LOP3.LUT R9, R44, UR13, R9, 0x96, !PT ;  /* 0x0000000d2c097c12 */ /* 0x000fe2000f8e9609 */
[----:B------:R-:W-:Y:S02]  /*04f0*/  UIADD3 UR29, UR5, -0x695add53, URZ ;  /* 0x96a522ad051d7890 */ /* 0x000fe4000fffe03f */
[----:B------:R-:W-:Y:S01]  /*0500*/  IMAD R8, R8, -0x326172a9, RZ ;  /* 0xcd9e8d5708087824 */ /* 0x000fe200078e02ff */
[----:B------:R-:W-:Y:S01]  /*0510*/  LOP3.LUT R6, R7, UR12, R6, 0x96, !PT ;  /* 0x0000000c07067c12 */ /* 0x000fe2000f8e9606 */
[----:B------:R-:W-:Y:S01]  /*0520*/  IMAD.HI.U32 R7, R9, -0x326172a9, RZ ;  /* 0xcd9e8d5709077827 */ /* 0x000fe200078e00ff */
[----:B------:R-:W-:Y:S01]  /*0530*/  UIADD3 UR28, UR4, -0x700cb87f, URZ ;  /* 0x8ff34781041c7890 */ /* 0x000fe2000fffe03f */
[----:B------:R-:W-:Y:S02]  /*0540*/  ULDC.U8 UR8, c[0x0][0x2a0] ;  /* 0x0000a80000087ab9 */ /* 0x000fe40000000000 */
        /* <DEDUP_REMOVED lines=48> */
[----:B------:R-:W-:Y:S01]  /*0850*/  IMAD R72, R44, -0x2daee0ad, RZ ;  /* 0xd2511f532c487824 */ /* 0x000fe200078e02ff */
[----:B------:R-:W-:Y:S01]  /*0860*/  LOP3.LUT R6, R9, UR28, R7, 0x96, !PT ;  /* 0x0000001c09067c12 */ /* 0x000fe2000f8e9607 */
[----:B------:R-:W-:Y:S01]  /*0870*/  IMAD.MOV.U32 R9, RZ, RZ, RZ ;  /* 0x000000ffff097224 */ /* 0x000fe200078e00ff */
[----:B------:R-:W-:Y:S02]  /*0880*/  LOP3.LUT R7, R10, 0x3, RZ, 0xc0, !PT ;  /* 0x000000030a077812 */ /* 0x000fe400078ec0ff */
[----:B------:R-:W-:-:S07]  /*0890*/  LOP3.LUT R10, R0, 0x1f, RZ, 0xc0, !PT ;  /* 0x0000001f000a7812 */ /* 0x000fce00078ec0ff */
.L_x_7630:
        /* <DEDUP_REMOVED lines=21> */
[----:B------:R-:W-:Y:S02]  /*09f0*/  @P3 IADD3 R66, R56, -0x1, RZ ;  /* 0xffffffff38423810 */ /* 0x000fe40007ffe0ff */
        /* <DEDUP_REMOVED lines=27> */
.L_x_7482:
[----:B------:R-:W-:-:S07]  /*0bb0*/  IMAD.MOV.U32 R11, RZ, RZ, R8 ;  /* 0x000000ffff0b7224 */ /* 0x000fce00078e0008 */
.L_x_7483:
[----:B------:R-:W-:Y:S05]  /*0bc0*/  BSYNC B2 ;  /* 0x0000000000027941 */ /* 0x000fea0003800000 */
.L_x_7481:
        /* <DEDUP_REMOVED lines=16> */
.L_x_7487:
[----:B------:R-:W-:Y:S05]  /*0cd0*/  BSYNC B3 ;  /* 0x0000000000037941 */ /* 0x000fea0003800000 */
.L_x_7486:
        /* <DEDUP_REMOVED lines=44> */
.L_x_7485:
[----:B------:R-:W-:Y:S05]  /*0fa0*/  BSYNC B2 ;  /* 0x0000000000027941 */ /* 0x000fea0003800000 */
.L_x_7484:
        /* <DEDUP_REMOVED lines=10> */
.L_x_7480:
[----:B------:R-:W-:Y:S05]  /*1050*/  BSYNC B1 ;  /* 0x0000000000017941 */ /* 0x000fea0003800000 */
.L_x_7479:
        /* <DEDUP_REMOVED lines=18> */
.L_x_7491:
[----:B------:R-:W-:-:S07]  /*1180*/  IMAD.MOV.U32 R57, RZ, RZ, R8 ;  /* 0x000000ffff397224 */ /* 0x000fce00078e0008 */
.L_x_7492:
[----:B------:R-:W-:Y:S05]  /*1190*/  BSYNC B2 ;  /* 0x0000000000027941 */ /* 0x000fea0003800000 */
.L_x_7490:
        /* <DEDUP_REMOVED lines=16> */
.L_x_7496:
[----:B------:R-:W-:Y:S05]  /*12a0*/  BSYNC B3 ;  /* 0x0000000000037941 */ /* 0x000fea0003800000 */
.L_x_7495:
        /* <DEDUP_REMOVED lines=43> */
.L_x_7494:
[----:B------:R-:W-:Y:S05]  /*1560*/  BSYNC B2 ;  /* 0x0000000000027941 */ /* 0x000fea0003800000 */
.L_x_7493:
        /* <DEDUP_REMOVED lines=11> */
.L_x_7489:
[----:B------:R-:W-:Y:S05]  /*1620*/  BSYNC B1 ;  /* 0x0000000000017941 */ /* 0x000fea0003800000 */
.L_x_7488:
        /* <DEDUP_REMOVED lines=18> */
.L_x_7500:
[----:B------:R-:W-:-:S07]  /*1750*/  MOV R64, R8 ;  /* 0x0000000800407202 */ /* 0x000fce0000000f00 */
.L_x_7501:
[----:B------:R-:W-:Y:S05]  /*1760*/  BSYNC B2 ;  /* 0x0000000000027941 */ /* 0x000fea0003800000 */
.L_x_7499:
        /* <DEDUP_REMOVED lines=16> */
.L_x_7505:
[----:B------:R-:W-:Y:S05]  /*1870*/  BSYNC B3 ;  /* 0x0000000000037941 */ /* 0x000fea0003800000 */
.L_x_7504:
        /* <DEDUP_REMOVED lines=44> */
.L_x_7503:
[----:B------:R-:W-:Y:S05]  /*1b40*/  BSYNC B2 ;  /* 0x0000000000027941 */ /* 0x000fea0003800000 */
.L_x_7502:
        /* <DEDUP_REMOVED lines=10> */
.L_x_7498:
[----:B------:R-:W-:Y:S05]  /*1bf0*/  BSYNC B1 ;  /* 0x0000000000017941 */ /* 0x000fea0003800000 */
.L_x_7497:
        /* <DEDUP_REMOVED lines=18> */
.L_x_7509:
[----:B------:R-:W-:-:S07]  /*1d20*/  MOV R59, R8 ;  /* 0x00000008003b7202 */ /* 0x000fce0000000f00 */
.L_x_7510:
[----:B------:R-:W-:Y:S05]  /*1d30*/  BSYNC B2 ;  /* 0x0000000000027941 */ /* 0x000fea0003800000 */
.L_x_7508:
        /* <DEDUP_REMOVED lines=16> */
.L_x_7514:
[----:B------:R-:W-:Y:S05]  /*1e40*/  BSYNC B3 ;  /* 0x0000000000037941 */ /* 0x000fea0003800000 */
.L_x_7513:
        /* <DEDUP_REMOVED lines=44> */
.L_x_7512:
[----:B------:R-:W-:Y:S05]  /*2110*/  BSYNC B2 ;  /* 0x0000000000027941 */ /* 0x000fea0003800000 */
.L_x_7511:
        /* <DEDUP_REMOVED lines=11> */
.L_x_7507:
[----:B------:R-:W-:Y:S05]  /*21d0*/  BSYNC B1 ;  /* 0x0000000000017941 */ /* 0x000fea0003800000 */
.L_x_7506:
        /* <DEDUP_REMOVED lines=18> */
.L_x_7518:
[----:B------:R-:W-:-:S07]  /*2300*/  IMAD.MOV.U32 R66, RZ, RZ, R8 ;  /* 0x000000ffff427224 */ /* 0x000fce00078e0008 */
.L_x_7519:
[----:B------:R-:W-:Y:S05]  /*2310*/  BSYNC B2 ;  /* 0x0000000000027941 */ /* 0x000fea0003800000 */
.L_x_7517:
        /* <DEDUP_REMOVED lines=16> */
.L_x_7523:
[----:B------:R-:W-:Y:S05]  /*2420*/  BSYNC B3 ;  /* 0x0000000000037941 */ /* 0x000fea0003800000 */
.L_x_7522:
        /* <DEDUP_REMOVED lines=44> */
.L_x_7521:
[----:B------:R-:W-:Y:S05]  /*26f0*/  BSYNC B2 ;  /* 0x0000000000027941 */ /* 0x000fea0003800000 */
.L_x_7520:
        /* <DEDUP_REMOVED lines=10> */
.L_x_7516:
[----:B------:R-:W-:Y:S05]  /*27a0*/  BSYNC B1 ;  /* 0x0000000000017941 */ /* 0x000fea0003800000 */
.L_x_7515:
        /* <DEDUP_REMOVED lines=18> */
.L_x_7527:
[----:B------:R-:W-:-:S07]  /*28d0*/  IMAD.MOV.U32 R61, RZ, RZ, R8 ;  /* 0x000000ffff3d7224 */ /* 0x000fce00078e0008 */
.L_x_7528:
[----:B------:R-:W-:Y:S05]  /*28e0*/  BSYNC B2 ;  /* 0x0000000000027941 */ /* 0x000fea0003800000 */
.L_x_7526:
        /* <DEDUP_REMOVED lines=16> */
.L_x_7532:
[----:B------:R-:W-:Y:S05]  /*29f0*/  BSYNC B3 ;  /* 0x0000000000037941 */ /* 0x000fea0003800000 */
.L_x_7531:
        /* <DEDUP_REMOVED lines=44> */
.L_x_7530:
[----:B------:R-:W-:Y:S05]  /*2cc0*/  BSYNC B2 ;  /* 0x0000000000027941 */ /* 0x000fea0003800000 */
.L_x_7529:
        /* <DEDUP_REMOVED lines=11> */
.L_x_7525:
[----:B------:R-:W-:Y:S05]  /*2d80*/  BSYNC B1 ;  /* 0x0000000000017941 */ /* 0x000fea0003800000 */
.L_x_7524:
        /* <DEDUP_REMOVED lines=18> */
.L_x_7536:
[----:B------:R-:W-:-:S07]  /*2eb0*/  IMAD.MOV.U32 R68, RZ, RZ, R8 ;  /* 0x000000ffff447224 */ /* 0x000fce00078e0008 */
.L_x_7537:
[----:B------:R-:W-:Y:S05]  /*2ec0*/  BSYNC B2 ;  /* 0x0000000000027941 */ /* 0x000fea0003800000 */
.L_x_7535:
        /* <DEDUP_REMOVED lines=16> */
.L_x_7541:
[----:B------:R-:W-:Y:S05]  /*2fd0*/  BSYNC B3 ;  /* 0x0000000000037941 */ /* 0x000fea0003800000 */
.L_x_7540:
        /* <DEDUP_REMOVED lines=44> */
.L_x_7539:
[----:B------:R-:W-:Y:S05]  /*32a0*/  BSYNC B2 ;  /* 0x0000000000027941 */ /* 0x000fea0003800000 */
.L_x_7538:
        /* <DEDUP_REMOVED lines=10> */
.L_x_7534:
[----:B------:R-:W-:Y:S05]  /*3350*/  BSYNC B1 ;  /* 0x0000000000017941 */ /* 0x000fea0003800000 */
.L_x_7533:
        /* <DEDUP_REMOVED lines=18> */
.L_x_7545:
[----:B------:R-:W-:-:S07]  /*3480*/  IMAD.MOV.U32 R63, RZ, RZ, R8 ;  /* 0x000000ffff3f7224 */ /* 0x000fce00078e0008 */
.L_x_7546:
[----:B------:R-:W-:Y:S05]  /*3490*/  BSYNC B2 ;  /* 0x0000000000027941 */ /* 0x000fea0003800000 */
.L_x_7544:
        /* <DEDUP_REMOVED lines=16> */
.L_x_7550:
[----:B------:R-:W-:Y:S05]  /*35a0*/  BSYNC B3 ;  /* 0x0000000000037941 */ /* 0x000fea0003800000 */
.L_x_7549:
        /* <DEDUP_REMOVED lines=44> */
.L_x_7548:
[----:B------:R-:W-:Y:S05]  /*3870*/  BSYNC B2 ;  /* 0x0000000000027941 */ /* 0x000fea0003800000 */
.L_x_7547:
        /* <DEDUP_REMOVED lines=11> */
.L_x_7543:
[----:B------:R-:W-:Y:S05]  /*3930*/  BSYNC B1 ;  /* 0x0000000000017941 */ /* 0x000fea0003800000 */
.L_x_7542:
        /* <DEDUP_REMOVED lines=26> */
.L_x_7552:
[----:B------:R-:W-:Y:S05]  /*3ae0*/  BSYNC B1 ;  /* 0x0000000000017941 */ /* 0x000fea0003800000 */
.L_x_7551:
        /* <DEDUP_REMOVED lines=27> */
.L_x_7556:
[----:B------:R-:W-:-:S07]  /*3ca0*/  MOV R11, R8 ;  /* 0x00000008000b7202 */ /* 0x000fce0000000f00 */
.L_x_7557:
[----:B------:R-:W-:Y:S05]  /*3cb0*/  BSYNC B2 ;  /* 0x0000000000027941 */ /* 0x000fea0003800000 */
.L_x_7555:
        /* <DEDUP_REMOVED lines=16> */
.L_x_7561:
[----:B------:R-:W-:Y:S05]  /*3dc0*/  BSYNC B3 ;  /* 0x0000000000037941 */ /* 0x000fea0003800000 */
.L_x_7560:
        /* <DEDUP_REMOVED lines=44> */
.L_x_7559:
[----:B------:R-:W-:Y:S05]  /*4090*/  BSYNC B2 ;  /* 0x0000000000027941 */ /* 0x000fea0003800000 */
.L_x_7558:
        /* <DEDUP_REMOVED lines=10> */
.L_x_7554:
[----:B------:R-:W-:Y:S05]  /*4140*/  BSYNC B1 ;  /* 0x0000000000017941 */ /* 0x000fea0003800000 */
.L_x_7553:
        /* <DEDUP_REMOVED lines=18> */
.L_x_7565:
[----:B------:R-:W-:-:S07]  /*4270*/  MOV R65, R8 ;  /* 0x0000000800417202 */ /* 0x000fce0000000f00 */
.L_x_7566:
[----:B------:R-:W-:Y:S05]  /*4280*/  BSYNC B2 ;  /* 0x0000000000027941 */ /* 0x000fea0003800000 */
.L_x_7564:
        /* <DEDUP_REMOVED lines=16> */
.L_x_7570:
[----:B------:R-:W-:Y:S05]  /*4390*/  BSYNC B3 ;  /* 0x0000000000037941 */ /* 0x000fea0003800000 */
.L_x_7569:
        /* <DEDUP_REMOVED lines=43> */
.L_x_7568:
[----:B------:R-:W-:Y:S05]  /*4650*/  BSYNC B2 ;  /* 0x0000000000027941 */ /* 0x000fea0003800000 */
.L_x_7567:
        /* <DEDUP_REMOVED lines=11> */
.L_x_7563:
[----:B------:R-:W-:Y:S05]  /*4710*/  BSYNC B1 ;  /* 0x0000000000017941 */ /* 0x000fea0003800000 */
.L_x_7562:
        /* <DEDUP_REMOVED lines=18> */
.L_x_7574:
[----:B------:R-:W-:-:S07]  /*4840*/  IMAD.MOV.U32 R74, RZ, RZ, R8 ;  /* 0x000000ffff4a7224 */ /* 0x000fce00078e0008 */
.L_x_7575:
[----:B------:R-:W-:Y:S05]  /*4850*/  BSYNC B2 ;  /* 0x0000000000027941 */ /* 0x000fea0003800000 */
.L_x_7573:
        /* <DEDUP_REMOVED lines=16> */
.L_x_7579:
[----:B------:R-:W-:Y:S05]  /*4960*/  BSYNC B3 ;  /* 0x0000000000037941 */ /* 0x000fea0003800000 */
.L_x_7578:
        /* <DEDUP_REMOVED lines=44> */
.L_x_7577:
[----:B------:R-:W-:Y:S05]  /*4c30*/  BSYNC B2 ;  /* 0x0000000000027941 */ /* 0x000fea0003800000 */
.L_x_7576:
        /* <DEDUP_REMOVED lines=10> */
.L_x_7572:
[----:B------:R-:W-:Y:S05]  /*4ce0*/  BSYNC B1 ;  /* 0x0000000000017941 */ /* 0x000fea0003800000 */
.L_x_7571:
        /* <DEDUP_REMOVED lines=18> */
.L_x_7583:
[----:B------:R-:W-:-:S07]  /*4e10*/  IMAD.MOV.U32 R67, RZ, RZ, R8 ;  /* 0x000000ffff437224 */ /* 0x000fce00078e0008 */
.L_x_7584:
[----:B------:R-:W-:Y:S05]  /*4e20*/  BSYNC B2 ;  /* 0x0000000000027941 */ /* 0x000fea0003800000 */
.L_x_7582:
        /* <DEDUP_REMOVED lines=16> */
.L_x_7588:
[----:B------:R-:W-:Y:S05]  /*4f30*/  BSYNC B3 ;  /* 0x0000000000037941 */ /* 0x000fea0003800000 */
.L_x_7587:
        /* <DEDUP_REMOVED lines=40> */
[----:B------:R-:W-:-:S04]  /*51c0*/  IMAD.WIDE.U32 R68, R5, -0x2daee0ad, RZ ;  /* 0xd2511f5305447825 */ /* 0x000fc800078e00ff */
[----:B------:R-:W-:Y:S01]  /*51d0*/  IMAD.MOV.U32 R7, RZ, RZ, RZ ;  /* 0x000000ffff077224 */ /* 0x000fe200078e00ff */
[----:B------:R-:W-:Y:S02]  /*51e0*/  LOP3.LUT R5, R69, UR29, R70, 0x96, !PT ;  /* 0x0000001d45057c12 */ /* 0x000fe4000f8e9646 */
[----:B------:R-:W-:-:S07]  /*51f0*/  MOV R72, R68 ;  /* 0x0000004400487202 */ /* 0x000fce0000000f00 */
.L_x_7586:
[----:B------:R-:W-:Y:S05]  /*5200*/  BSYNC B2 ;  /* 0x0000000000027941 */ /* 0x000fea0003800000 */
.L_x_7585:
        /* <DEDUP_REMOVED lines=11> */
.L_x_7581:
[----:B------:R-:W-:Y:S05]  /*52c0*/  BSYNC B1 ;  /* 0x0000000000017941 */ /* 0x000fea0003800000 */
.L_x_7580:
        /* <DEDUP_REMOVED lines=18> */
.L_x_7592:
[----:B------:R-:W-:-:S07]  /*53f0*/  IMAD.MOV.U32 R80, RZ, RZ, R8 ;  /* 0x000000ffff507224 */ /* 0x000fce00078e0008 */
.L_x_7593:
[----:B------:R-:W-:Y:S05]  /*5400*/  BSYNC B2 ;  /* 0x0000000000027941 */ /* 0x000fea0003800000 */
.L_x_7591:
        /* <DEDUP_REMOVED lines=16> */
.L_x_7597:
[----:B------:R-:W-:Y:S05]  /*5510*/  BSYNC B3 ;  /* 0x0000000000037941 */ /* 0x000fea0003800000 */
.L_x_7596:
        /* <DEDUP_REMOVED lines=44> */
.L_x_7595:
[----:B------:R-:W-:Y:S05]  /*57e0*/  BSYNC B2 ;  /* 0x0000000000027941 */ /* 0x000fea0003800000 */
.L_x_7594:
[----:B------:R-:W-:Y:S01]  /*57f0*/  HFMA2.MMA R68, -RZ, RZ, 0.1171875, 0 ;  /* 0x2f800000ff447435 */ /* 0x000fe200000001ff */
[----:B------:R-:W-:-:S09]  /*5800*/  I2FP.F32.U32 R7, R80 ;  /* 0x0000005000077245 */ /* 0x000fd20000201000 */
[----:B------:R-:W-:Y:S01]  /*5810*/  FFMA.FTZ R7, R7, R68, 1.1641532182693481445e-10 ;  /* 0x2f00000007077423 */ /* 0x000fe20000010044 */
[----:B------:R-:W-:-:S04]  /*5820*/  IMAD.U32 R68, R50, 0x10000, RZ ;  /* 0x0001000032447824 */ /* 0x000fc800078e00ff */
[----:B------:R-:W-:Y:S01]  /*5830*/  FMUL.FTZ R68, R68, UR11 ;  /* 0x0000000b44447c20 */ /* 0x000fe20008410000 */
[----:B------:R-:W-:-:S03]  /*5840*/  FSETP.GTU.FTZ.AND P1, PT, R7, UR8, PT ;  /* 0x0000000807007c0b */ /* 0x000fc6000bf3c000 */
[----:B------:R-:W-:Y:S01]  /*5850*/  FMUL.FTZ R68, R68, UR10 ;  /* 0x0000000a44447c20 */ /* 0x000fe20008410000 */
[----:B------:R-:W-:-:S04]  /*5860*/  SEL R80, RZ, 0x1, P1 ;  /* 0x00000001ff507807 */ /* 0x000fc80000800000 */
[----:B------:R-:W-:-:S05]  /*5870*/  FSEL R68, R68, RZ, !P1 ;  /* 0x000000ff44447208 */ /* 0x000fca0004800000 */
[----:B------:R-:W-:-:S07]  /*5880*/  @P0 FADD.FTZ R68, R52, R68 ;  /* 0x0000004434440221 */ /* 0x000fce0000010000 */
.L_x_7590:
[----:B------:R-:W-:Y:S05]  /*5890*/  BSYNC B1 ;  /* 0x0000000000017941 */ /* 0x000fea0003800000 */
.L_x_7589:
        /* <DEDUP_REMOVED lines=18> */
.L_x_7601:
[----:B------:R-:W-:-:S07]  /*59c0*/  IMAD.MOV.U32 R69, RZ, RZ, R8 ;  /* 0x000000ffff457224 */ /* 0x000fce00078e0008 */
.L_x_7602:
[----:B------:R-:W-:Y:S05]  /*59d0*/  BSYNC B2 ;  /* 0x0000000000027941 */ /* 0x000fea0003800000 */
.L_x_7600:
        /* <DEDUP_REMOVED lines=16> */
.L_x_7606:
[----:B------:R-:W-:Y:S05]  /*5ae0*/  BSYNC B3 ;  /* 0x0000000000037941 */ /* 0x000fea0003800000 */
.L_x_7605:
        /* <DEDUP_REMOVED lines=44> */
.L_x_7604:
[----:B------:R-:W-:Y:S05]  /*5db0*/  BSYNC B2 ;  /* 0x0000000000027941 */ /* 0x000fea0003800000 */
.L_x_7603:
        /* <DEDUP_REMOVED lines=11> */
.L_x_7599:
[----:B------:R-:W-:Y:S05]  /*5e70*/  BSYNC B1 ;  /* 0x0000000000017941 */ /* 0x000fea0003800000 */
.L_x_7598:
        /* <DEDUP_REMOVED lines=18> */
.L_x_7610:
[----:B------:R-:W-:-:S07]  /*5fa0*/  IMAD.MOV.U32 R82, RZ, RZ, R8 ;  /* 0x000000ffff527224 */ /* 0x000fce00078e0008 */
.L_x_7611:
[----:B------:R-:W-:Y:S05]  /*5fb0*/  BSYNC B2 ;  /* 0x0000000000027941 */ /* 0x000fea0003800000 */
.L_x_7609:
        /* <DEDUP_REMOVED lines=16> */
.L_x_7615:
[----:B------:R-:W-:Y:S05]  /*60c0*/  BSYNC B3 ;  /* 0x0000000000037941 */ /* 0x000fea0003800000 */
.L_x_7614:
        /* <DEDUP_REMOVED lines=44> */
.L_x_7613:
[----:B------:R-:W-:Y:S05]  /*6390*/  BSYNC B2 ;  /* 0x0000000000027941 */ /* 0x000fea0003800000 */
.L_x_7612:
        /* <DEDUP_REMOVED lines=10> */
.L_x_7608:
[----:B------:R-:W-:Y:S05]  /*6440*/  BSYNC B1 ;  /* 0x0000000000017941 */ /* 0x000fea0003800000 */
.L_x_7607:
        /* <DEDUP_REMOVED lines=18> */
.L_x_7619:
[----:B------:R-:W-:-:S07]  /*6570*/  IMAD.MOV.U32 R71, RZ, RZ, R8 ;  /* 0x000000ffff477224 */ /* 0x000fce00078e0008 */
.L_x_7620:
[----:B------:R-:W-:Y:S05]  /*6580*/  BSYNC B2 ;  /* 0x0000000000027941 */ /* 0x000fea0003800000 */
.L_x_7618:
        /* <DEDUP_REMOVED lines=16> */
.L_x_7624:
[----:B------:R-:W-:Y:S05]  /*6690*/  BSYNC B3 ;  /* 0x0000000000037941 */ /* 0x000fea0003800000 */
.L_x_7623:
        /* <DEDUP_REMOVED lines=44> */
.L_x_7622:
[----:B------:R-:W-:Y:S05]  /*6960*/  BSYNC B2 ;  /* 0x0000000000027941 */ /* 0x000fea0003800000 */
.L_x_7621:
        /* <DEDUP_REMOVED lines=11> */
.L_x_7617:
[----:B------:R-:W-:Y:S05]  /*6a20*/  BSYNC B1 ;  /* 0x0000000000017941 */ /* 0x000fea0003800000 */
.L_x_7616:
        /* <DEDUP_REMOVED lines=25> */
.L_x_7626:
[----:B------:R-:W-:Y:S05]  /*6bc0*/  BSYNC B1 ;  /* 0x0000000000017941 */ /* 0x000fea0003800000 */
.L_x_7625:
[----:B-1----:R-:W-:Y:S01]  /*6bd0*/  FADD.FTZ R76, RZ, R56 ;  /* 0x00000038ff4c7221 */ /* 0x002fe20000010000 */
        /* <DEDUP_REMOVED lines=71> */
.L_x_7642:
[----:B-1----:R-:W-:Y:S01]  /*7050*/  FADD.FTZ R76, R93, R76 ;  /* 0x0000004c5d4c7221 */ /* 0x002fe20000010000 */
[----:B------:R-:W1:Y:S01]  /*7060*/  @!P0 LDC.64 R78, c[0x0][0x258] ;  /* 0x00009600ff4e8b82 */ /* 0x000e620000000a00 */
[----:B------:R-:W-:Y:S02]  /*7070*/  BSSY B1, `(.L_x_7628) ;  /* 0x0000054000017945 */ /* 0x000fe40003800000 */
[----:B------:R-:W-:Y:S01]  /*7080*/  FFMA.FTZ R77, R76, R77, UR9 ;  /* 0x000000094c4d7e23 */ /* 0x000fe2000801004d */
[----:B------:R-:W-:-:S05]  /*7090*/  FMUL.FTZ R76, R89, R89 ;  /* 0x00000059594c7220 */ /* 0x000fca0000410000 */
[----:B------:R-:W-:-:S05]  /*70a0*/  FSEL R76, R76, RZ, P2 ;  /* 0x000000ff4c4c7208 */ /* 0x000fca0001000000 */
        /* <DEDUP_REMOVED lines=13> */
[C---:B------:R-:W-:Y:S01]  /*7180*/  FADD.FTZ R88, -R89.reuse, R64 ;  /* 0x0000004059587221 */ /* 0x040fe20000010100 */
[C---:B------:R-:W-:Y:S01]  /*7190*/  FADD.FTZ R90, -R89.reuse, R65 ;  /* 0x00000041595a7221 */ /* 0x040fe20000010100 */
[----:B------:R-:W-:Y:S01]  /*71a0*/  IMAD R85, R86, R85, RZ ;  /* 0x0000005556557224 */ /* 0x000fe200078e02ff */
[----:B------:R-:W1:Y:S01]  /*71b0*/  LDC.64 R64, c[0x0][0x2b8] ;  /* 0x0000ae00ff407b82 */ /* 0x000e620000000a00 */
[C---:B------:R-:W-:Y:S01]  /*71c0*/  FADD.FTZ R56, -R89.reuse, R56 ;  /* 0x0000003859387221 */ /* 0x040fe20000010100 */
[C---:B------:R-:W-:Y:S01]  /*71d0*/  FADD.FTZ R10, -R89.reuse, R57 ;  /* 0x00000039590a7221 */ /* 0x040fe20000010100 */
[----:B------:R-:W-:Y:S01]  /*71e0*/  FADD.FTZ R78, -R89, R61 ;  /* 0x0000003d594e7221 */ /* 0x000fe20000010100 */
[----:B------:R-:W-:Y:S01]  /*71f0*/  SHF.R.S32.HI R57, RZ, 0x1f, R85 ;  /* 0x0000001fff397819 */ /* 0x000fe20000011455 */
[C---:B------:R-:W-:Y:S01]  /*7200*/  FMUL.FTZ R61, R91.reuse, R56 ;  /* 0x000000385b3d7220 */ /* 0x040fe20000410000 */
[----:B------:R-:W-:Y:S01]  /*7210*/  FMUL.FTZ R56, R91, R10 ;  /* 0x0000000a5b387220 */ /* 0x000fe20000410000 */
[----:B------:R-:W-:Y:S01]  /*7220*/  LOP3.LUT R10, R0, 0x1f, RZ, 0xc0, !PT ;  /* 0x0000001f000a7812 */ /* 0x000fe200078ec0ff */
[----:B------:R-:W-:Y:S01]  /*7230*/  FADD.FTZ R62, -R89, R62 ;  /* 0x0000003e593e7221 */ /* 0x000fe20000010100 */
[----:B------:R-:W-:Y:S01]  /*7240*/  LEA.HI R85, R57, R85, RZ, 0x3 ;  /* 0x0000005539557211 */ /* 0x000fe200078f18ff */
[C---:B------:R-:W-:Y:S01]  /*7250*/  FADD.FTZ R60, -R89.reuse, R60 ;  /* 0x0000003c593c7221 */ /* 0x040fe20000010100 */
[C---:B------:R-:W-:Y:S01]  /*7260*/  FADD.FTZ R71, -R89.reuse, R71 ;  /* 0x0000004759477221 */ /* 0x040fe20000010100 */
[----:B------:R-:W-:Y:S01]  /*7270*/  FADD.FTZ R69, -R89, R69 ;  /* 0x0000004559457221 */ /* 0x000fe20000010100 */
[----:B------:R-:W-:Y:S01]  /*7280*/  LEA.HI.SX32 R85, R85, R10, 0x1d ;  /* 0x0000000a55557211 */ /* 0x000fe200078feaff */
[C---:B------:R-:W-:Y:S01]  /*7290*/  FADD.FTZ R70, -R89.reuse, R70 ;  /* 0x0000004659467221 */ /* 0x040fe20000010100 */
[C---:B------:R-:W-:Y:S01]  /*72a0*/  FADD.FTZ R58, -R89.reuse, R58 ;  /* 0x0000003a593a7221 */ /* 0x040fe20000010100 */
[C---:B------:R-:W-:Y:S01]  /*72b0*/  FADD.FTZ R76, -R89.reuse, R59 ;  /* 0x0000003b594c7221 */ /* 0x040fe20000010100 */
[C---:B------:R-:W-:Y:S01]  /*72c0*/  FADD.FTZ R86, -R89.reuse, R63 ;  /* 0x0000003f59567221 */ /* 0x040fe20000010100 */
[----:B------:R-:W-:Y:S01]  /*72d0*/  FADD.FTZ R68, -R89, R68 ;  /* 0x0000004459447221 */ /* 0x000fe20000010100 */
[----:B------:R-:W-:Y:S01]  /*72e0*/  FMUL.FTZ R77, R91, R62 ;  /* 0x0000003e5b4d7220 */ /* 0x000fe20000410000 */
[C---:B------:R-:W-:Y:S01]  /*72f0*/  FADD.FTZ R66, -R89.reuse, R66 ;  /* 0x0000004259427221 */ /* 0x040fe20000010100 */
[----:B------:R-:W-:Y:S01]  /*7300*/  FADD.FTZ R92, -R89, R67 ;  /* 0x00000043595c7221 */ /* 0x000fe20000010100 */
[C---:B------:R-:W-:Y:S01]  /*7310*/  FMUL.FTZ R59, R91.reuse, R60 ;  /* 0x0000003c5b3b7220 */ /* 0x040fe20000410000 */
[C---:B------:R-:W-:Y:S01]  /*7320*/  FMUL.FTZ R62, R91.reuse, R71 ;  /* 0x000000475b3e7220 */ /* 0x040fe20000410000 */
        /* <DEDUP_REMOVED lines=40> */
.L_x_7629:
[----:B------:R-:W-:Y:S05]  /*75b0*/  BSYNC B1 ;  /* 0x0000000000017941 */ /* 0x000fea0003800000 */
.L_x_7628:
[----:B-1----:R-:W1:Y:S02]  /*75c0*/  LDC.64 R56, c[0x0][0x210] ;  /* 0x00008400ff387b82 */ /* 0x002e640000000a00 */
[----:B-1----:R-:W-:-:S05]  /*75d0*/  IMAD R84, R56, 0x4, R84 ;  /* 0x0000000438547824 */ /* 0x002fca00078e0254 */
[----:B------:R-:W-:-:S13]  /*75e0*/  ISETP.GE.AND P0, PT, R84, R57, PT ;  /* 0x000000395400720c */ /* 0x000fda0003f06270 */
[----:B------:R-:W-:Y:S05]  /*75f0*/  @!P0 BRA `(.L_x_7630) ;  /* 0xffffff9000a88947 */ /* 0x000fea000383ffff */
[----:B------:R-:W-:Y:S05]  /*7600*/  BSYNC B0 ;  /* 0x0000000000007941 */ /* 0x000fea0003800000 */
.L_x_7478:
[----:B------:R-:W-:Y:S05]  /*7610*/  EXIT ;  /* 0x000000000000794d */ /* 0x000fea0003800000 */
.L_x_7627:
        /* <DEDUP_REMOVED lines=8> */
.L_x_7632:
[----:B------:R-:W-:Y:S05]  /*76a0*/  BSYNC B1 ;  /* 0x0000000000017941 */ /* 0x000fea0003800000 */
.L_x_7631:
        /* <DEDUP_REMOVED lines=8> */
.L_x_7633:
[----:B------:R-:W-:Y:S01]  /*7730*/  HFMA2.MMA R88, -RZ, RZ, 0, 2.384185791015625e-07 ;  /* 0x00000004ff587435 */ /* 0x000fe200000001ff */
[----:B------:R-:W-:-:S04]  /*7740*/  FADD.FTZ R91, R90, R76 ;  /* 0x0000004c5a5b7221 */ /* 0x000fc80000010000 */
[----:B------:R-:W-:-:S07]  /*7750*/  IMAD.MOV.U32 R90, RZ, RZ, R91 ;  /* 0x000000ffff5a7224 */ /* 0x000fce00078e005b */
[----:B------:R-:W-:Y:S05]  /*7760*/  WARPSYNC.COLLECTIVE R78, `(.L_x_7634) ;  /* 0x000000004e087348 */ /* 0x000fea0003c00000 */
[----:B------:R0:W1:Y:S02]  /*7770*/  SHFL.BFLY P1, R76, R90, R88, R79 ;  /* 0x0c0000585a4c7389 */ /* 0x000064000002004f */
[----:B01----:R-:W-:Y:S01]  /*7780*/  ENDCOLLECTIVE ;  /* 0x000000000000791b */ /* 0x003fe20003800000 */
.L_x_7634:
[----:B------:R-:W-:Y:S01]  /*7790*/  MOV R88, 0x8 ;  /* 0x0000000800587802 */ /* 0x000fe20000000f00 */
[----:B------:R-:W-:-:S04]  /*77a0*/  FADD.FTZ R92, R91, R76 ;  /* 0x0000004c5b5c7221 */ /* 0x000fc80000010000 */
[----:B------:R-:W-:-:S07]  /*77b0*/  IMAD.MOV.U32 R90, RZ, RZ, R92 ;  /* 0x000000ffff5a7224 */ /* 0x000fce00078e005c */
[----:B------:R-:W-:Y:S05]  /*77c0*/  WARPSYNC.COLLECTIVE R78, `(.L_x_7635) ;  /* 0x000000004e087348 */ /* 0x000fea0003c00000 */
[----:B------:R0:W1:Y:S02]  /*77d0*/  SHFL.BFLY P1, R76, R90, R88, R79 ;  /* 0x0c0000585a4c7389 */ /* 0x000064000002004f */
[----:B01----:R-:W-:Y:S01]  /*77e0*/  ENDCOLLECTIVE ;  /* 0x000000000000791b */ /* 0x003fe20003800000 */
.L_x_7635:
[----:B------:R-:W-:Y:S01]  /*77f0*/  HFMA2.MMA R88, -RZ, RZ, 0, 9.5367431640625e-07 ;  /* 0x00000010ff587435 */ /* 0x000fe200000001ff */
[----:B------:R-:W-:-:S04]  /*7800*/  FADD.FTZ R93, R92, R76 ;  /* 0x0000004c5c5d7221 */ /* 0x000fc80000010000 */
[----:B------:R-:W-:-:S07]  /*7810*/  IMAD.MOV.U32 R90, RZ, RZ, R93 ;  /* 0x000000ffff5a7224 */ /* 0x000fce00078e005d */
[----:B------:R-:W-:Y:S05]  /*7820*/  WARPSYNC.COLLECTIVE R78, `(.L_x_7636) ;  /* 0x000000004e087348 */ /* 0x000fea0003c00000 */
[----:B------:R0:W1:Y:S02]  /*7830*/  SHFL.BFLY P1, R76, R90, R88, R79 ;  /* 0x0c0000585a4c7389 */ /* 0x000064000002004f */
[----:B01----:R-:W-:Y:S01]  /*7840*/  ENDCOLLECTIVE ;  /* 0x000000000000791b */ /* 0x003fe20003800000 */
.L_x_7636:
        /* <DEDUP_REMOVED lines=39> */
.L_x_7637:
[----:B------:R-:W-:Y:S01]  /*7ac0*/  HFMA2.MMA R88, -RZ, RZ, 0, 1.1920928955078125e-07 ;  /* 0x00000002ff587435 */ /* 0x000fe200000001ff */
[----:B------:R-:W-:-:S04]  /*7ad0*/  FADD.FTZ R91, R90, R76 ;  /* 0x0000004c5a5b7221 */ /* 0x000fc80000010000 */
[----:B------:R-:W-:-:S07]  /*7ae0*/  IMAD.MOV.U32 R90, RZ, RZ, R91 ;  /* 0x000000ffff5a7224 */ /* 0x000fce00078e005b */
[----:B------:R-:W-:Y:S05]  /*7af0*/  WARPSYNC.COLLECTIVE R78, `(.L_x_7638) ;  /* 0x000000004e087348 */ /* 0x000fea0003c00000 */
[----:B------:R0:W1:Y:S02]  /*7b00*/  SHFL.BFLY P1, R76, R90, R88, R79 ;  /* 0x0c0000585a4c7389 */ /* 0x000064000002004f */
[----:B01----:R-:W-:Y:S01]  /*7b10*/  ENDCOLLECTIVE ;  /* 0x000000000000791b */ /* 0x003fe20003800000 */
.L_x_7638:
[----:B------:R-:W-:Y:S01]  /*7b20*/  MOV R88, 0x4 ;  /* 0x0000000400587802 */ /* 0x000fe20000000f00 */
[----:B------:R-:W-:-:S04]  /*7b30*/  FADD.FTZ R92, R91, R76 ;  /* 0x0000004c5b5c7221 */ /* 0x000fc80000010000 */
[----:B------:R-:W-:-:S07]  /*7b40*/  IMAD.MOV.U32 R90, RZ, RZ, R92 ;  /* 0x000000ffff5a7224 */ /* 0x000fce00078e005c */
[----:B------:R-:W-:Y:S05]  /*7b50*/  WARPSYNC.COLLECTIVE R78, `(.L_x_7639) ;  /* 0x000000004e087348 */ /* 0x000fea0003c00000 */
[----:B------:R0:W1:Y:S02]  /*7b60*/  SHFL.BFLY P1, R76, R90, R88, R79 ;  /* 0x0c0000585a4c7389 */ /* 0x000064000002004f */
[----:B01----:R-:W-:Y:S01]  /*7b70*/  ENDCOLLECTIVE ;  /* 0x000000000000791b */ /* 0x003fe20003800000 */
.L_x_7639:
[----:B------:R-:W-:Y:S01]  /*7b80*/  HFMA2.MMA R88, -RZ, RZ, 0, 4.76837158203125e-07 ;  /* 0x00000008ff587435 */ /* 0x000fe200000001ff */
[----:B------:R-:W-:-:S04]  /*7b90*/  FADD.FTZ R93, R92, R76 ;  /* 0x0000004c5c5d7221 */ /* 0x000fc80000010000 */
[----:B------:R-:W-:-:S07]  /*7ba0*/  IMAD.MOV.U32 R90, RZ, RZ, R93 ;  /* 0x000000ffff5a7224 */ /* 0x000fce00078e005d */
[----:B------:R-:W-:Y:S05]  /*7bb0*/  WARPSYNC.COLLECTIVE R78, `(.L_x_7640) ;  /* 0x000000004e087348 */ /* 0x000fea0003c00000 */
[----:B------:R0:W1:Y:S02]  /*7bc0*/  SHFL.BFLY P1, R76, R90, R88, R79 ;  /* 0x0c0000585a4c7389 */ /* 0x000064000002004f */
[----:B01----:R-:W-:Y:S01]  /*7bd0*/  ENDCOLLECTIVE ;  /* 0x000000000000791b */ /* 0x003fe20003800000 */
.L_x_7640:
[----:B------:R-:W-:Y:S01]  /*7be0*/  MOV R88, 0x10 ;  /* 0x0000001000587802 */ /* 0x000fe20000000f00 */
[----:B------:R-:W-:-:S04]  /*7bf0*/  FADD.FTZ R93, R93, R76 ;  /* 0x0000004c5d5d7221 */ /* 0x000fc80000010000 */
[----:B------:R-:W-:-:S07]  /*7c00*/  IMAD.MOV.U32 R90, RZ, RZ, R93 ;  /* 0x000000ffff5a7224 */ /* 0x000fce00078e005d */
[----:B------:R-:W-:Y:S05]  /*7c10*/  WARPSYNC.COLLECTIVE R78, `(.L_x_7641) ;  /* 0x000000004e087348 */ /* 0x000fea0003c00000 */
[----:B------:R0:W1:Y:S02]  /*7c20*/  SHFL.BFLY P1, R76, R90, R88, R79 ;  /* 0x0c0000585a4c7389 */ /* 0x000064000002004f */
[----:B01----:R-:W-:Y:S01]  /*7c30*/  ENDCOLLECTIVE ;  /* 0x000000000000791b */ /* 0x003fe20003800000 */
.L_x_7641:
[----:B------:R-:W-:Y:S05]  /*7c40*/  BRA `(.L_x_7642) ;  /* 0xfffffff400007947 */ /* 0x000fea000383ffff */
.L_x_7643:
        /* <DEDUP_REMOVED lines=11> */
.L_x_16547:


//--------------------- .text._ZN10layer_norm13ln_fwd_kernelINS_13Kernel_traitsIf13__nv_bfloat16fS2_fjLj512ELj1ELj4ELj1ELj16ENS_18Kernel_traits_baseILj512EfS2_fS2_fjLj128EEEEELb1ELb1ELb0ELb0EEEvNS_9FwdParamsE --------------------------
	.section	.text._ZN10layer_norm13ln_fwd_kernelINS_13Kernel_traitsIf13__nv_bfloat16fS2_fjLj512ELj1ELj4ELj1ELj16ENS_18Kernel_traits_baseILj512EfS2_fS2_fjLj128EEEEELb1ELb1ELb0ELb0EEEvNS_9FwdParamsE,"ax",@progbits
	.align	128
        .global         _ZN10layer_norm13ln_fwd_kernelINS_13Kernel_traitsIf13__nv_bfloat16fS2_fjLj512ELj1ELj4ELj1ELj16ENS_18Kernel_traits_baseILj512EfS2_fS2_fjLj128EEEEELb1ELb1ELb0ELb0EEEvNS_9FwdParamsE
        .type           _ZN10layer_norm13ln_fwd_kernelINS_13Kernel_traitsIf13__nv_bfloat16fS2_fjLj512ELj1ELj4ELj1ELj16ENS_18Kernel_traits_baseILj512EfS2_fS2_fjLj128EEEEELb1ELb1ELb0ELb0EEEvNS_9FwdParamsE,@function
        .size           _ZN10layer_norm13ln_fwd_kernelINS_13Kernel_traitsIf13__nv_bfloat16fS2_fjLj512ELj1ELj4ELj1ELj16ENS_18Kernel_traits_baseILj512EfS2_fS2_fjLj128EEEEELb1ELb1ELb0ELb0EEEvNS_9FwdParamsE,(.L_x_16548 - _ZN10layer_norm13ln_fwd_kernelINS_13Kernel_traitsIf13__nv_bfloat16fS2_fjLj512ELj1ELj4ELj1ELj16ENS_18Kernel_traits_baseILj512EfS2_fS2_fjLj128EEEEELb1ELb1ELb0ELb0EEEvNS_9FwdParamsE)
        .other          _ZN10layer_norm13ln_fwd_kernelINS_13Kernel_traitsIf13__nv_bfloat16fS2_fjLj512ELj1ELj4ELj1ELj16ENS_18Kernel_traits_baseILj512EfS2_fS2_fjLj128EEEEELb1ELb1ELb0ELb0EEEvNS_9FwdParamsE,@"STO_CUDA_ENTRY STV_DEFAULT"
_ZN10layer_norm13ln_fwd_kernelINS_13Kernel_traitsIf13__nv_bfloat16fS2_fjLj512ELj1ELj4ELj1ELj16ENS_18Kernel_traits_baseILj512EfS2_fS2_fjLj128EEEEELb1ELb1ELb0ELb0EEEvNS_9FwdParamsE:
.text._ZN10layer_norm13ln_fwd_kernelINS_13Kernel_traitsIf13__nv_bfloat16fS2_fjLj512ELj1ELj4ELj1ELj16ENS_18Kernel_traits_baseILj512EfS2_fS2_fjLj128EEEEELb1ELb1ELb0ELb0EEEvNS_9FwdParamsE:
[----:B------:R-:W-:Y:S08]  /*0000*/  LDC R1, c[0x0][0x28] ;  /* 0x00000a00ff017b82 */ /* 0x000ff00000000800 */
[----:B------:R-:W0:Y:S01]  /*0010*/  LDC R57, c[0x0][0x2ec] ;  /* 0x0000bb00ff397b82 */ /* 0x000e220000000800 */
[----:B------:R-:W-:Y:S01]  /*0020*/  ULDC.U8 UR4, c[0x0][0x2f4] ;  /* 0x0000bd0000047ab9 */ /* 0x000fe20000000000 */
[----:B------:R-:W-:Y:S01]  /*0030*/  ULDC.64 UR6, c[0x0][0x2e0] ;  /* 0x0000b80000067ab9 */ /* 0x000fe20000000a00 */
[----:B------:R-:W-:Y:S01]  /*0040*/  ISETP.NE.AND P0, PT, RZ, UR4, PT ;  /* 0x00000004ff007c0c */ /* 0x000fe2000bf05270 */
[----:B------:R-:W-:Y:S01]  /*0050*/  IMAD.U32 R3, RZ, RZ, UR7 ;  /* 0x00000007ff037e24 */ /* 0x000fe2000f8e00ff */
[----:B------:R-:W-:Y:S01]  /*0060*/  MOV R2, UR6 ;  /* 0x0000000600027c02 */ /* 0x000fe20008000f00 */
[----:B------:R-:W-:-:S02]  /*0070*/  ULDC.64 UR4, c[0x0][0x208] ;  /* 0x0000820000047ab9 */ /* 0x000fc40000000a00 */
[----:B------:R-:W1:Y:S08]  /*0080*/  LDC R88, c[0x0][0x2e8] ;  /* 0x0000ba00ff587b82 */ /* 0x000e700000000800 */
[----:B------:R-:W2:Y:S01]  /*0090*/  @P0 LDG.E.64 R2, desc[UR4][R2.64] ;  /* 0x0000000402020981 */ /* 0x000ea2000c1e1b00 */
        /* <DEDUP_REMOVED lines=11> */
[----:B------:R-:W-:Y:S02]  /*0150*/  SHF.R.U32.HI R86, RZ, 0x5, R85 ;  /* 0x00000005ff567819 */ /* 0x000fe40000011655 */
[----:B------:R-:W-:-:S04]  /*0160*/  LOP3.LUT R87, R9, 0x1f, RZ, 0x3c, !PT ;  /* 0x0000001f09577812 */ /* 0x000fc800078e3cff */
[----:B------:R-:W-:Y:S01]  /*0170*/  LEA.HI.SX32 R87, R0, R87, 0x1d ;  /* 0x0000005700577211 */ /* 0x000fe200078feaff */
[----:B-----5:R-:W-:-:S03]  /*0180*/  IMAD R85, R6, UR8, R85 ;  /* 0x0000000806557c24 */ /* 0x020fc6000f8e0255 */
[C---:B------:R-:W-:Y:S02]  /*0190*/  LOP3.LUT P3, RZ, R87.reuse, 0xffffffe0, RZ, 0xc0, !PT ;  /* 0xffffffe057ff7812 */ /* 0x040fe4000786c0ff */
[----:B------:R-:W-:Y:S02]  /*01a0*/  ISETP.GE.U32.AND P2, PT, R87, 0x40, PT ;  /* 0x000000405700780c */ /* 0x000fe40003f46070 */
[----:B------:R-:W-:Y:S02]  /*01b0*/  P2R R90, PR, RZ, 0x8 ;  /* 0x00000008ff5a7803 */ /* 0x000fe40000000000 */
[----:B-1----:R-:W-:Y:S02]  /*01c0*/  P2R R89, PR, RZ, 0x4 ;  /* 0x00000004ff597803 */ /* 0x002fe40000000000 */
[----:B------:R-:W-:Y:S02]  /*01d0*/  LEA R86, R6, R86, 0x2 ;  /* 0x0000005606567211 */ /* 0x000fe400078e10ff */
[----:B--2---:R-:W-:-:S02]  /*01e0*/  @P0 R2UR UR6, R2 ;  /* 0x00000000020602ca */ /* 0x004fc400000e0000 */
[----:B------:R-:W-:-:S11]  /*01f0*/  @P0 R2UR UR7, R3 ;  /* 0x00000000030702ca */ /* 0x000fd600000e0000 */
[----:B------:R-:W-:Y:S02]  /*0200*/  UIADD3 UR15, UR6, -0x61c88647, URZ ;  /* 0x9e3779b9060f7890 */ /* 0x000fe4000fffe03f */
[----:B------:R-:W-:Y:S01]  /*0210*/  UIADD3 UR16, UR7, -0x4498517b, URZ ;  /* 0xbb67ae8507107890 */ /* 0x000fe2000fffe03f */
[----:B----4-:R-:W-:Y:S01]  /*0220*/  @P0 IADD3 R88, P1, R4, R7, RZ ;  /* 0x0000000704580210 */ /* 0x010fe20007f3e0ff */
[----:B------:R-:W-:Y:S02]  /*0230*/  UIADD3 UR17, UR6, 0x3c6ef372, URZ ;  /* 0x3c6ef37206117890 */ /* 0x000fe4000fffe03f */
[----:B------:R-:W-:Y:S02]  /*0240*/  UIADD3 UR18, UR7, 0x76cf5d0a, URZ ;  /* 0x76cf5d0a07127890 */ /* 0x000fe4000fffe03f */
[----:B------:R-:W-:Y:S01]  /*0250*/  UIADD3 UR19, UR6, -0x255992d5, URZ ;  /* 0xdaa66d2b06137890 */ /* 0x000fe2000fffe03f */
[----:B------:R-:W-:Y:S01]  /*0260*/  @P0 IMAD.X R57, RZ, RZ, R5, P1 ;  /* 0x000000ffff390224 */ /* 0x000fe200008e0605 */
        /* <DEDUP_REMOVED lines=34> */
.L_x_7645:
[----:B------:R-:W-:Y:S05]  /*0490*/  BSYNC B0 ;  /* 0x0000000000007941 */ /* 0x000fea0003800000 */
.L_x_7644:
        /* <DEDUP_REMOVED lines=22> */
.L_x_7647:
[----:B------:R-:W-:Y:S05]  /*0600*/  BSYNC B0 ;  /* 0x0000000000007941 */ /* 0x000fea0003800000 */
.L_x_7646:
        /* <DEDUP_REMOVED lines=25> */
[----:B------:R-:W-:Y:S01]  /*07a0*/  IMAD R53, R3, -0x2daee0ad, RZ ;  /* 0xd2511f5303357824 */ /* 0x000fe200078e02ff */
[----:B------:R-:W-:Y:S01]  /*07b0*/  ULDC UR14, c[0x0][0x2d8] ;  /* 0x0000b600000e7ab9 */ /* 0x000fe20000000800 */
[----:B------:R-:W-:Y:S01]  /*07c0*/  IMAD.HI.U32 R3, R52, -0x326172a9, RZ ;  /* 0xcd9e8d5734037827 */ /* 0x000fe200078e00ff */
[----:B------:R-:W-:Y:S01]  /*07d0*/  ULDC.64 UR10, c[0x0][0x238] ;  /* 0x00008e00000a7ab9 */ /* 0x000fe20000000a00 */
[----:B------:R-:W-:-:S02]  /*07e0*/  ULDC.64 UR12, c[0x0][0x240] ;  /* 0x00009000000c7ab9 */ /* 0x000fc40000000a00 */
        /* <DEDUP_REMOVED lines=40> */
[----:B------:R-:W-:Y:S01]  /*0a70*/  IMAD.HI.U32 R83, R0, -0x2daee0ad, RZ ;  /* 0xd2511f5300537827 */ /* 0x000fe200078e00ff */
[----:B------:R-:W-:-:S03]  /*0a80*/  HFMA2.MMA R3, -RZ, RZ, 0, 0 ;  /* 0x00000000ff037435 */ /* 0x000fc600000001ff */
[----:B------:R-:W-:Y:S01]  /*0a90*/  IMAD.WIDE.U32 R52, R53, -0x326172a9, RZ ;  /* 0xcd9e8d5735347825 */ /* 0x000fe200078e00ff */
[----:B------:R-:W-:-:S03]  /*0aa0*/  LOP3.LUT R83, R83, UR32, R2, 0x96, !PT ;  /* 0x0000002053537c12 */ /* 0x000fc6000f8e9602 */
[----:B------:R-:W-:Y:S01]  /*0ab0*/  IMAD.MOV.U32 R82, RZ, RZ, R52 ;  /* 0x000000ffff527224 */ /* 0x000fe200078e0034 */
[----:B------:R-:W-:Y:S01]  /*0ac0*/  LOP3.LUT R81, R53, UR31, R81, 0x96, !PT ;  /* 0x0000001f35517c12 */ /* 0x000fe2000f8e9651 */
[----:B------:R-:W-:-:S07]  /*0ad0*/  IMAD R80, R0, -0x2daee0ad, RZ ;  /* 0xd2511f5300507824 */ /* 0x000fce00078e02ff */
.L_x_7770:
        /* <DEDUP_REMOVED lines=13> */
[----:B------:R-:W-:Y:S02]  /*0bb0*/  MOV R0, 0x3f800000 ;  /* 0x3f80000000007802 */ /* 0x000fe40000000f00 */
[----:B0-----:R-:W-:-:S04]  /*0bc0*/  LOP3.LUT R76, R76, 0x1f, RZ, 0xc0, !PT ;  /* 0x0000001f4c4c7812 */ /* 0x001fc800078ec0ff */
[----:B------:R-:W-:-:S04]  /*0bd0*/  LEA.HI.SX32 R2, R77, R76, 0x1d ;  /* 0x0000004c4d027211 */ /* 0x000fc800078feaff */
[----:B------:R-:W-:Y:S01]  /*0be0*/  MOV R77, R2 ;  /* 0x00000002004d7202 */ /* 0x000fe20000000f00 */
        /* <DEDUP_REMOVED lines=24> */
.L_x_7652:
[----:B------:R-:W-:-:S07]  /*0d70*/  IMAD.MOV.U32 R62, RZ, RZ, R82 ;  /* 0x000000ffff3e7224 */ /* 0x000fce00078e0052 */
.L_x_7653:
[----:B------:R-:W-:Y:S05]  /*0d80*/  BSYNC B2 ;  /* 0x0000000000027941 */ /* 0x000fea0003800000 */
.L_x_7651:
        /* <DEDUP_REMOVED lines=16> */
.L_x_7657:
[----:B------:R-:W-:Y:S05]  /*0e90*/  BSYNC B3 ;  /* 0x0000000000037941 */ /* 0x000fea0003800000 */
.L_x_7656:
        /* <DEDUP_REMOVED lines=41> */
[----:B------:R-:W-:Y:S01]  /*1130*/  IMAD.MOV.U32 R80, RZ, RZ, R78 ;  /* 0x000000ffff507224 */ /* 0x000fe200078e004e */
[----:B------:R-:W-:-:S07]  /*1140*/  LOP3.LUT R83, R79, UR32, R92, 0x96, !PT ;  /* 0x000000204f537c12 */ /* 0x000fce000f8e965c */
.L_x_7655:
[----:B------:R-:W-:Y:S05]  /*1150*/  BSYNC B2 ;  /* 0x0000000000027941 */ /* 0x000fea0003800000 */
.L_x_7654:
        /* <DEDUP_REMOVED lines=9> */
[----:B------:R-:W-:Y:S01]  /*11f0*/  FFMA.FTZ R60, R60, R79, 1.1641532182693481445e-10 ;  /* 0x2f0000003c3c7423 */ /* 0x000fe2000001004f */
[----:B------:R-:W-:-:S02]  /*1200*/  PRMT R68, R68, 0x7632, R68 ;  /* 0x0000763244447816 */ /* 0x000fc40000000044 */
[----:B------:R-:W-:-:S04]  /*1210*/  FMUL.FTZ R61, R61, R0 ;  /* 0x000000003d3d7220 */ /* 0x000fc80000410000 */
        /* <DEDUP_REMOVED lines=16> */
.L_x_7659:
[----:B------:R-:W-:-:S07]  /*1320*/  IMAD.MOV.U32 R61, RZ, RZ, R82 ;  /* 0x000000ffff3d7224 */ /* 0x000fce00078e0052 */
.L_x_7660:
[----:B------:R-:W-:Y:S05]  /*1330*/  BSYNC B2 ;  /* 0x0000000000027941 */ /* 0x000fea0003800000 */
.L_x_7658:
        /* <DEDUP_REMOVED lines=16> */
.L_x_7664:
[----:B------:R-:W-:Y:S05]  /*1440*/  BSYNC B3 ;  /* 0x0000000000037941 */ /* 0x000fea0003800000 */
.L_x_7663:
        /* <DEDUP_REMOVED lines=41> */
[----:B------:R-:W-:Y:S01]  /*16e0*/  IMAD.MOV.U32 R82, RZ, RZ, R94 ;  /* 0x000000ffff527224 */ /* 0x000fe200078e005e */
[----:B------:R-:W-:Y:S01]  /*16f0*/  MOV R80, R62 ;  /* 0x0000003e00507202 */ /* 0x000fe20000000f00 */
[----:B------:R-:W-:-:S07]  /*1700*/  IMAD.MOV.U32 R63, RZ, RZ, RZ ;  /* 0x000000ffff3f7224 */ /* 0x000fce00078e00ff */
.L_x_7662:
[----:B------:R-:W-:Y:S05]  /*1710*/  BSYNC B2 ;  /* 0x0000000000027941 */ /* 0x000fea0003800000 */
.L_x_7661:
        /* <DEDUP_REMOVED lines=22> */
.L_x_7666:
[----:B------:R-:W-:-:S07]  /*1880*/  IMAD.MOV.U32 R62, RZ, RZ, R82 ;  /* 0x000000ffff3e7224 */ /* 0x000fce00078e0052 */
.L_x_7667:
[----:B------:R-:W-:Y:S05]  /*1890*/  BSYNC B2 ;  /* 0x0000000000027941 */ /* 0x000fea0003800000 */
.L_x_7665:
        /* <DEDUP_REMOVED lines=16> */
.L_x_7671:
[----:B------:R-:W-:Y:S05]  /*19a0*/  BSYNC B3 ;  /* 0x0000000000037941 */ /* 0x000fea0003800000 */
.L_x_7670:
[----:B------:R-:W-:Y:S01]  /*19b0*/  LOP3.LUT R68, R68, UR7, R3, 0x96, !PT ;  /* 0x0000000744447c12 */ /* 0x000fe2000f8e9603 */
[----:B------:R-:W-:-:S04]  /*19c0*/  IMAD.HI.U32 R63, R85, -0x326172a9, RZ ;  /* 0xcd9e8d57553f7827 */ /* 0x000fc800078e00ff */
[----:B------:R-:W-:Y:S01]  /*19d0*/  IMAD R83, R85, -0x326172a9, RZ ;  /* 0xcd9e8d5755537824 */ /* 0x000fe200078e02ff */
[----:B------:R-:W-:Y:S01]  /*19e0*/  LOP3.LUT R63, R63, UR6, R84, 0x96, !PT ;  /* 0x000000063f3f7c12 */ /* 0x000fe2000f8e9654 */
[----:B------:R-:W-:Y:S01]  /*19f0*/  IMAD.WIDE.U32 R80, R68, -0x326172a9, RZ ;  /* 0xcd9e8d5744507825 */ /* 0x000fe200078e00ff */
[----:B------:R-:W-:-:S04]  /*1a00*/  HFMA2.MMA R68, -RZ, RZ, 0, 0 ;  /* 0x00000000ff447435 */ /* 0x000fc800000001ff */
        /* <DEDUP_REMOVED lines=36> */
[----:B------:R-:W-:-:S07]  /*1c50*/  IMAD.MOV.U32 R82, RZ, RZ, R94 ;  /* 0x000000ffff527224 */ /* 0x000fce00078e005e */
.L_x_7669:
[----:B------:R-:W-:Y:S05]  /*1c60*/  BSYNC B2 ;  /* 0x0000000000027941 */ /* 0x000fea0003800000 */
.L_x_7668:
        /* <DEDUP_REMOVED lines=22> */
.L_x_7673:
[----:B------:R-:W-:-:S07]  /*1dd0*/  MOV R63, R82 ;  /* 0x00000052003f7202 */ /* 0x000fce0000000f00 */
.L_x_7674:
[----:B------:R-:W-:Y:S05]  /*1de0*/  BSYNC B2 ;  /* 0x0000000000027941 */ /* 0x000fea0003800000 */
.L_x_7672:
        /* <DEDUP_REMOVED lines=16> */
.L_x_7678:
[----:B------:R-:W-:Y:S05]  /*1ef0*/  BSYNC B3 ;  /* 0x0000000000037941 */ /* 0x000fea0003800000 */
.L_x_7677:
        /* <DEDUP_REMOVED lines=41> */
[----:B------:R-:W-:Y:S02]  /*2190*/  LOP3.LUT R81, R95, UR31, R82, 0x96, !PT ;  /* 0x0000001f5f517c12 */ /* 0x000fe4000f8e9652 */
[----:B------:R-:W-:-:S07]  /*21a0*/  MOV R82, R94 ;  /* 0x0000005e00527202 */ /* 0x000fce0000000f00 */
.L_x_7676:
[----:B------:R-:W-:Y:S05]  /*21b0*/  BSYNC B2 ;  /* 0x0000000000027941 */ /* 0x000fea0003800000 */
.L_x_7675:
        /* <DEDUP_REMOVED lines=21> */
.L_x_7680:
[----:B------:R-:W-:-:S07]  /*2310*/  IMAD.MOV.U32 R68, RZ, RZ, R82 ;  /* 0x000000ffff447224 */ /* 0x000fce00078e0052 */
.L_x_7681:
[----:B------:R-:W-:Y:S05]  /*2320*/  BSYNC B2 ;  /* 0x0000000000027941 */ /* 0x000fea0003800000 */
.L_x_7679:
        /* <DEDUP_REMOVED lines=16> */
.L_x_7685:
[----:B------:R-:W-:Y:S05]  /*2430*/  BSYNC B3 ;  /* 0x0000000000037941 */ /* 0x000fea0003800000 */
.L_x_7684:
        /* <DEDUP_REMOVED lines=41> */
[----:B------:R-:W-:Y:S01]  /*26d0*/  IMAD.MOV.U32 R82, RZ, RZ, R94 ;  /* 0x000000ffff527224 */ /* 0x000fe200078e005e */
[----:B------:R-:W-:-:S11]  /*26e0*/  HFMA2.MMA R94, -RZ, RZ, 0, 0 ;  /* 0x00000000ff5e7435 */ /* 0x000fd600000001ff */
.L_x_7683:
[----:B------:R-:W-:Y:S05]  /*26f0*/  BSYNC B2 ;  /* 0x0000000000027941 */ /* 0x000fea0003800000 */
.L_x_7682:
        /* <DEDUP_REMOVED lines=22> */
.L_x_7687:
[----:B------:R-:W-:-:S07]  /*2860*/  MOV R69, R82 ;  /* 0x0000005200457202 */ /* 0x000fce0000000f00 */
.L_x_7688:
[----:B------:R-:W-:Y:S05]  /*2870*/  BSYNC B2 ;  /* 0x0000000000027941 */ /* 0x000fea0003800000 */
.L_x_7686:
        /* <DEDUP_REMOVED lines=16> */
.L_x_7692:
[----:B------:R-:W-:Y:S05]  /*2980*/  BSYNC B3 ;  /* 0x0000000000037941 */ /* 0x000fea0003800000 */
.L_x_7691:
        /* <DEDUP_REMOVED lines=41> */
[----:B------:R-:W-:Y:S01]  /*2c20*/  IMAD.MOV.U32 R95, RZ, RZ, RZ ;  /* 0x000000ffff5f7224 */ /* 0x000fe200078e00ff */
[----:B------:R-:W-:-:S07]  /*2c30*/  MOV R82, R94 ;  /* 0x0000005e00527202 */ /* 0x000fce0000000f00 */
.L_x_7690:
[----:B------:R-:W-:Y:S05]  /*2c40*/  BSYNC B2 ;  /* 0x0000000000027941 */ /* 0x000fea0003800000 */
.L_x_7689:
        /* <DEDUP_REMOVED lines=21> */
.L_x_7694:
[----:B------:R-:W-:-:S07]  /*2da0*/  IMAD.MOV.U32 R70, RZ, RZ, R82 ;  /* 0x000000ffff467224 */ /* 0x000fce00078e0052 */
.L_x_7695:
[----:B------:R-:W-:Y:S05]  /*2db0*/  BSYNC B2 ;  /* 0x0000000000027941 */ /* 0x000fea0003800000 */
.L_x_7693:
        /* <DEDUP_REMOVED lines=16> */
.L_x_7699:
[----:B------:R-:W-:Y:S05]  /*2ec0*/  BSYNC B3 ;  /* 0x0000000000037941 */ /* 0x000fea0003800000 */
.L_x_7698:
        /* <DEDUP_REMOVED lines=43> */
.L_x_7697:
[----:B------:R-:W-:Y:S05]  /*3180*/  BSYNC B2 ;  /* 0x0000000000027941 */ /* 0x000fea0003800000 */
.L_x_7696:
[----:B------:R-:W-:Y:S01]  /*3190*/  I2FP.F32.U32 R70, R70 ;  /* 0x0000004600467245 */ /* 0x000fe20000201000 */
[----:B------:R-:W-:Y:S01]  /*31a0*/  BSSY B2, `(.L_x_7700) ;  /* 0x0000016000027945 */ /* 0x000fe20003800000 */
[C---:B------:R-:W-:Y:S02]  /*31b0*/  ISETP.NE.AND P6, PT, R94.reuse, 0x1, PT ;  /* 0x000000015e00780c */ /* 0x040fe40003fc5270 */
[----:B------:R-:W-:Y:S01]  /*31c0*/  IADD3 R88, R94, 0x1, RZ ;  /* 0x000000015e587810 */ /* 0x000fe20007ffe0ff */
[----:B------:R-:W-:Y:S01]  /*31d0*/  FFMA.FTZ R70, R70, R79, 1.1641532182693481445e-10 ;  /* 0x2f00000046467423 */ /* 0x000fe2000001004f */
[C---:B------:R-:W-:Y:S01]  /*31e0*/  IMAD.U32 R79, R71.reuse, 0x10000, RZ ;  /* 0x00010000474f7824 */ /* 0x040fe200078e00ff */
[----:B------:R-:W-:-:S03]  /*31f0*/  PRMT R71, R71, 0x7632, R71 ;  /* 0x0000763247477816 */ /* 0x000fc60000000047 */
[----:B------:R-:W-:Y:S01]  /*3200*/  FMUL.FTZ R79, R79, R0 ;  /* 0x000000004f4f7220 */ /* 0x000fe20000410000 */
[----:B------:R-:W-:-:S03]  /*3210*/  FSETP.GTU.FTZ.AND P5, PT, R70, R77, PT ;  /* 0x0000004d4600720b */ /* 0x000fc60003fbc000 */
        /* <DEDUP_REMOVED lines=13> */
.L_x_7701:
[----:B------:R-:W-:-:S07]  /*32f0*/  MOV R79, R82 ;  /* 0x00000052004f7202 */ /* 0x000fce0000000f00 */
.L_x_7702:
[----:B------:R-:W-:Y:S05]  /*3300*/  BSYNC B2 ;  /* 0x0000000000027941 */ /* 0x000fea0003800000 */
.L_x_7700:
        /* <DEDUP_REMOVED lines=18> */
.L_x_7706:
[----:B------:R-:W-:Y:S05]  /*3430*/  BSYNC B3 ;  /* 0x0000000000037941 */ /* 0x000fea0003800000 */
.L_x_7705:
        /* <DEDUP_REMOVED lines=43> */
.L_x_7704:
[----:B------:R-:W-:Y:S05]  /*36f0*/  BSYNC B2 ;  /* 0x0000000000027941 */ /* 0x000fea0003800000 */
.L_x_7703:
[----:B------:R-:W-:Y:S01]  /*3700*/  HFMA2.MMA R94, -RZ, RZ, 0.1171875, 0 ;  /* 0x2f800000ff5e7435 */ /* 0x000fe200000001ff */
[----:B------:R-:W-:Y:S01]  /*3710*/  I2FP.F32.U32 R79, R79 ;  /* 0x0000004f004f7245 */ /* 0x000fe20000201000 */
[----:B------:R-:W-:-:S04]  /*3720*/  IMAD.U32 R71, R71, 0x10000, RZ ;  /* 0x0001000047477824 */ /* 0x000fc800078e00ff */
[----:B------:R-:W-:-:S04]  /*3730*/  FMUL.FTZ R71, R71, R0 ;  /* 0x0000000047477220 */ /* 0x000fc80000410000 */
[----:B------:R-:W-:Y:S01]  /*3740*/  FFMA.FTZ R94, R79, R94, 1.1641532182693481445e-10 ;  /* 0x2f0000004f5e7423 */ /* 0x000fe2000001005e */
[----:B------:R-:W-:-:S04]  /*3750*/  FMUL.FTZ R71, R71, R78 ;  /* 0x0000004e47477220 */ /* 0x000fc80000410000 */
[----:B------:R-:W-:Y:S02]  /*3760*/  FSETP.GTU.FTZ.AND P6, PT, R94, R77, PT ;  /* 0x0000004d5e00720b */ /* 0x000fe40003fdc000 */
[----:B------:R-:W-:Y:S02]  /*3770*/  SEL R77, RZ, 0x10000, P5 ;  /* 0x00010000ff4d7807 */ /* 0x000fe40002800000 */
[----:B------:R-:W-:Y:S02]  /*3780*/  ISETP.NE.AND P5, PT, R92, RZ, PT ;  /* 0x000000ff5c00720c */ /* 0x000fe40003fa5270 */
[----:B------:R-:W-:Y:S02]  /*3790*/  SEL R92, RZ, 0x100, P4 ;  /* 0x00000100ff5c7807 */ /* 0x000fe40002000000 */
[----:B------:R-:W-:Y:S02]  /*37a0*/  SEL R79, RZ, 0x1000000, P6 ;  /* 0x01000000ff4f7807 */ /* 0x000fe40003000000 */
[----:B------:R-:W-:-:S02]  /*37b0*/  ISETP.NE.AND P4, PT, R93, RZ, PT ;  /* 0x000000ff5d00720c */ /* 0x000fc40003f85270 */
[----:B------:R-:W-:Y:S02]  /*37c0*/  LOP3.LUT R92, R92, R79, R77, 0xfe, !PT ;  /* 0x0000004f5c5c7212 */ /* 0x000fe400078efe4d */
[----:B------:R-:W-:Y:S02]  /*37d0*/  SEL R79, RZ, 0x1, P2 ;  /* 0x00000001ff4f7807 */ /* 0x000fe40001000000 */
[----:B------:R-:W-:Y:S02]  /*37e0*/  SEL R77, RZ, 0x1, P3 ;  /* 0x00000001ff4d7807 */ /* 0x000fe40001800000 */
[----:B------:R-:W-:Y:S01]  /*37f0*/  SEL R94, RZ, 0x1, P4 ;  /* 0x00000001ff5e7807 */ /* 0x000fe20002000000 */
[----:B------:R-:W-:-:S04]  /*3800*/  IMAD.WIDE.U32 R78, R79, 0x1000000, RZ ;  /* 0x010000004f4e7825 */ /* 0x000fc800078e00ff */
[----:B------:R-:W-:Y:S01]  /*3810*/  IMAD.WIDE.U32 R94, R94, 0x100, RZ ;  /* 0x000001005e5e7825 */ /* 0x000fe200078e00ff */
[----:B------:R-:W-:Y:S02]  /*3820*/  LOP3.LUT R79, R79, R92, R77, 0xfe, !PT ;  /* 0x0000005c4f4f7212 */ /* 0x000fe400078efe4d */
[----:B------:R-:W-:-:S05]  /*3830*/  SEL R92, RZ, 0x1, P1 ;  /* 0x00000001ff5c7807 */ /* 0x000fca0000800000 */
[----:B------:R-:W-:-:S03]  /*3840*/  IMAD.WIDE.U32 R92, R92, 0x10000, RZ ;  /* 0x000100005c5c7825 */ /* 0x000fc600078e00ff */
[----:B------:R-:W-:Y:S02]  /*3850*/  LOP3.LUT R77, R94, R78, R92, 0xfe, !PT ;  /* 0x0000004e5e4d7212 */ /* 0x000fe400078efe5c */
[----:B------:R-:W-:Y:S02]  /*3860*/  FSEL R92, R71, RZ, !P6 ;  /* 0x000000ff475c7208 */ /* 0x000fe40007000000 */
[C---:B------:R-:W-:Y:S02]  /*3870*/  LEA R78, P1, R2.reuse, UR10, 0x5 ;  /* 0x0000000a024e7c11 */ /* 0x040fe4000f8228ff */
[----:B------:R-:W-:Y:S01]  /*3880*/  LOP3.LUT R93, R95, R79, R93, 0xfe, !PT ;  /* 0x0000004f5f5d7212 */ /* 0x000fe200078efe5d */
[----:B------:R-:W-:Y:S01]  /*3890*/  FMUL.FTZ R71, R31, R92 ;  /* 0x0000005c1f477220 */ /* 0x000fe20000410000 */
[----:B------:R-:W-:Y:S02]  /*38a0*/  SEL R92, RZ, 0x1, P5 ;  /* 0x00000001ff5c7807 */ /* 0x000fe40002800000 */
[C---:B------:R-:W-:Y:S01]  /*38b0*/  LEA.HI.X R79, R2.reuse, UR11, RZ, 0x5, P1 ;  /* 0x0000000b024f7c11 */ /* 0x040fe200088f2cff */
[----:B------:R-:W-:Y:S01]  /*38c0*/  @P0 FADD.FTZ R71, R59, R71 ;  /* 0x000000473b470221 */ /* 0x000fe20000010000 */
[----:B------:R-:W-:-:S02]  /*38d0*/  LEA R94, P0, R2, UR12, 0x3 ;  /* 0x0000000c025e7c11 */ /* 0x000fc4000f8018ff */
[----:B------:R-:W-:Y:S01]  /*38e0*/  LOP3.LUT R92, R77, R92, RZ, 0xfc, !PT ;  /* 0x0000005c4d5c7212 */ /* 0x000fe200078efcff */
[----:B------:R0:W-:Y:S01]  /*38f0*/  STG.E.128 desc[UR4][R78.64], R60 ;  /* 0x0000003c4e007986 */ /* 0x0001e2000c101d04 */
[C---:B------:R-:W-:Y:S02]  /*3900*/  LEA.HI.X R95, R2.reuse, UR13, RZ, 0x3, P0 ;  /* 0x0000000d025f7c11 */ /* 0x040fe400080f1cff */
[----:B------:R-:W-:Y:S01]  /*3910*/  IADD3 R77, R2, 0x20, RZ ;  /* 0x00000020024d7810 */ /* 0x000fe20007ffe0ff */
[----:B------:R0:W-:Y:S04]  /*3920*/  STG.E.128 desc[UR4][R78.64+0x10], R68 ;  /* 0x000010444e007986 */ /* 0x0001e8000c101d04 */
[----:B------:R0:W-:Y:S02]  /*3930*/  STG.E.64 desc[UR4][R94.64], R92 ;  /* 0x0000005c5e007986 */ /* 0x0001e4000c101b04 */
.L_x_7650:
[----:B------:R-:W-:Y:S05]  /*3940*/  BSYNC B1 ;  /* 0x0000000000017941 */ /* 0x000fea0003800000 */
.L_x_7649:
        /* <DEDUP_REMOVED lines=15> */
[----:B0-----:R-:W-:-:S11]  /*3a40*/  VIADD R92, R88, 0x1 ;  /* 0x00000001585c7836 */ /* 0x001fd60000000000 */
        /* <DEDUP_REMOVED lines=9> */
.L_x_7710:
[----:B------:R-:W-:-:S07]  /*3ae0*/  IMAD.MOV.U32 R66, RZ, RZ, R82 ;  /* 0x000000ffff427224 */ /* 0x000fce00078e0052 */
.L_x_7711:
[----:B------:R-:W-:Y:S05]  /*3af0*/  BSYNC B2 ;  /* 0x0000000000027941 */ /* 0x000fea0003800000 */
.L_x_7709:
        /* <DEDUP_REMOVED lines=16> */
.L_x_7715:
[----:B------:R-:W-:Y:S05]  /*3c00*/  BSYNC B3 ;  /* 0x0000000000037941 */ /* 0x000fea0003800000 */
.L_x_7714:
        /* <DEDUP_REMOVED lines=43> */
.L_x_7713:
[----:B------:R-:W-:Y:S05]  /*3ec0*/  BSYNC B2 ;  /* 0x0000000000027941 */ /* 0x000fea0003800000 */
.L_x_7712:
[----:B------:R-:W0:Y:S01]  /*3ed0*/  LDC R79, c[0x0][0x298] ;  /* 0x0000a600ff4f7b82 */ /* 0x000e220000000800 */
[----:B------:R-:W-:Y:S01]  /*3ee0*/  ISETP.NE.U32.AND P0, PT, R64, RZ, PT ;  /* 0x000000ff4000720c */ /* 0x000fe20003f05070 */
[----:B------:R-:W-:Y:S01]  /*3ef0*/  IMAD.MOV.U32 R88, RZ, RZ, 0x2f800000 ;  /* 0x2f800000ff587424 */ /* 0x000fe200078e00ff */
[----:B-----5:R-:W-:Y:S01]  /*3f00*/  SHF.L.U32 R67, R72, 0x10, RZ ;  /* 0x0000001048437819 */ /* 0x020fe200000006ff */
[----:B------:R-:W-:Y:S01]  /*3f10*/  BSSY B2, `(.L_x_7716) ;  /* 0x0000019000027945 */ /* 0x000fe20003800000 */
[----:B------:R-:W-:Y:S01]  /*3f20*/  ISETP.NE.AND.EX P0, PT, R65, RZ, PT, P0 ;  /* 0x000000ff4100720c */ /* 0x000fe20003f05300 */
[----:B------:R-:W-:Y:S01]  /*3f30*/  VIADD R93, R92, 0x1 ;  /* 0x000000015c5d7836 */ /* 0x000fe20000000000 */
[----:B------:R-:W-:Y:S01]  /*3f40*/  I2FP.F32.U32 R65, R66 ;  /* 0x0000004200417245 */ /* 0x000fe20000201000 */
[----:B------:R-:W1:Y:S01]  /*3f50*/  LDC R78, c[0x0][0x294] ;  /* 0x0000a500ff4e7b82 */ /* 0x000e620000000800 */
[----:B------:R-:W-:Y:S01]  /*3f60*/  FMUL.FTZ R64, R67, R0 ;  /* 0x0000000043407220 */ /* 0x000fe20000410000 */
[----:B------:R-:W-:-:S02]  /*3f70*/  PRMT R72, R72, 0x7632, R72 ;  /* 0x0000763248487816 */ /* 0x000fc40000000048 */
[----:B------:R-:W-:Y:S01]  /*3f80*/  FFMA.FTZ R65, R65, R88, 1.1641532182693481445e-10 ;  /* 0x2f00000041417423 */ /* 0x000fe20000010058 */
[----:B0-----:R-:W-:-:S04]  /*3f90*/  FMUL.FTZ R64, R64, R79 ;  /* 0x0000004f40407220 */ /* 0x001fc80000410000 */
        /* <DEDUP_REMOVED lines=15> */
.L_x_7717:
[----:B------:R-:W-:-:S07]  /*4090*/  IMAD.MOV.U32 R65, RZ, RZ, R82 ;  /* 0x000000ffff417224 */ /* 0x000fce00078e0052 */
.L_x_7718:
[----:B------:R-:W-:Y:S05]  /*40a0*/  BSYNC B2 ;  /* 0x0000000000027941 */ /* 0x000fea0003800000 */
.L_x_7716:
        /* <DEDUP_REMOVED lines=16> */
.L_x_7722:
[----:B------:R-:W-:Y:S05]  /*41b0*/  BSYNC B3 ;  /* 0x0000000000037941 */ /* 0x000fea0003800000 */
.L_x_7721:
        /* <DEDUP_REMOVED lines=37> */
[----:B------:R-:W-:Y:S02]  /*4410*/  HFMA2.MMA R93, -RZ, RZ, 0, 0 ;  /* 0x00000000ff5d7435 */ /* 0x000fe400000001ff */
[----:B------:R-:W-:-:S04]  /*4420*/  IMAD.WIDE.U32 R66, R67, -0x326172a9, RZ ;  /* 0xcd9e8d5743427825 */ /* 0x000fc800078e00ff */
[----:B------:R-:W-:-:S05]  /*4430*/  IMAD.WIDE.U32 R80, R80, -0x2daee0ad, RZ ;  /* 0xd2511f5350507825 */ /* 0x000fca00078e00ff */
[----:B------:R-:W-:Y:S01]  /*4440*/  LOP3.LUT R83, R81, UR32, R82, 0x96, !PT ;  /* 0x0000002051537c12 */ /* 0x000fe2000f8e9652 */
[----:B------:R-:W-:Y:S01]  /*4450*/  IMAD.MOV.U32 R82, RZ, RZ, R66 ;  /* 0x000000ffff527224 */ /* 0x000fe200078e0042 */
[----:B------:R-:W-:-:S07]  /*4460*/  LOP3.LUT R81, R67, UR31, R92, 0x96, !PT ;  /* 0x0000001f43517c12 */ /* 0x000fce000f8e965c */
.L_x_7720:
[----:B------:R-:W-:Y:S05]  /*4470*/  BSYNC B2 ;  /* 0x0000000000027941 */ /* 0x000fea0003800000 */
.L_x_7719:
        /* <DEDUP_REMOVED lines=22> */
.L_x_7724:
[----:B------:R-:W-:-:S07]  /*45e0*/  MOV R66, R82 ;  /* 0x0000005200427202 */ /* 0x000fce0000000f00 */
.L_x_7725:
[----:B------:R-:W-:Y:S05]  /*45f0*/  BSYNC B2 ;  /* 0x0000000000027941 */ /* 0x000fea0003800000 */
.L_x_7723:
        /* <DEDUP_REMOVED lines=16> */
.L_x_7729:
[----:B------:R-:W-:Y:S05]  /*4700*/  BSYNC B3 ;  /* 0x0000000000037941 */ /* 0x000fea0003800000 */
.L_x_7728:
        /* <DEDUP_REMOVED lines=43> */
.L_x_7727:
[----:B------:R-:W-:Y:S05]  /*49c0*/  BSYNC B2 ;  /* 0x0000000000027941 */ /* 0x000fea0003800000 */
.L_x_7726:
        /* <DEDUP_REMOVED lines=22> */
.L_x_7731:
[----:B------:R-:W-:-:S07]  /*4b30*/  IMAD.MOV.U32 R67, RZ, RZ, R82 ;  /* 0x000000ffff437224 */ /* 0x000fce00078e0052 */
.L_x_7732:
[----:B------:R-:W-:Y:S05]  /*4b40*/  BSYNC B2 ;  /* 0x0000000000027941 */ /* 0x000fea0003800000 */
.L_x_7730:
        /* <DEDUP_REMOVED lines=16> */
.L_x_7736:
[----:B------:R-:W-:Y:S05]  /*4c50*/  BSYNC B3 ;  /* 0x0000000000037941 */ /* 0x000fea0003800000 */
.L_x_7735:
        /* <DEDUP_REMOVED lines=43> */
.L_x_7734:
[----:B------:R-:W-:Y:S05]  /*4f10*/  BSYNC B2 ;  /* 0x0000000000027941 */ /* 0x000fea0003800000 */
.L_x_7733:
        /* <DEDUP_REMOVED lines=21> */
.L_x_7738:
[----:B------:R-:W-:-:S07]  /*5070*/  MOV R72, R82 ;  /* 0x0000005200487202 */ /* 0x000fce0000000f00 */
.L_x_7739:
[----:B------:R-:W-:Y:S05]  /*5080*/  BSYNC B2 ;  /* 0x0000000000027941 */ /* 0x000fea0003800000 */
.L_x_7737:
        /* <DEDUP_REMOVED lines=16> */
.L_x_7743:
[----:B------:R-:W-:Y:S05]  /*5190*/  BSYNC B3 ;  /* 0x0000000000037941 */ /* 0x000fea0003800000 */
.L_x_7742:
        /* <DEDUP_REMOVED lines=43> */
.L_x_7741:
[----:B------:R-:W-:Y:S05]  /*5450*/  BSYNC B2 ;  /* 0x0000000000027941 */ /* 0x000fea0003800000 */
.L_x_7740:
        /* <DEDUP_REMOVED lines=22> */
.L_x_7745:
[----:B------:R-:W-:-:S07]  /*55c0*/  IMAD.MOV.U32 R73, RZ, RZ, R82 ;  /* 0x000000ffff497224 */ /* 0x000fce00078e0052 */
.L_x_7746:
[----:B------:R-:W-:Y:S05]  /*55d0*/  BSYNC B2 ;  /* 0x0000000000027941 */ /* 0x000fea0003800000 */
.L_x_7744:
        /* <DEDUP_REMOVED lines=16> */
.L_x_7750:
[----:B------:R-:W-:Y:S05]  /*56e0*/  BSYNC B3 ;  /* 0x0000000000037941 */ /* 0x000fea0003800000 */
.L_x_7749:
        /* <DEDUP_REMOVED lines=36> */
[----:B------:R-:W-:-:S05]  /*5930*/  LOP3.LUT R80, R83, UR29, R96, 0x96, !PT ;  /* 0x0000001d53507c12 */ /* 0x000fca000f8e9660 */
[----:B------:R-:W-:-:S05]  /*5940*/  IMAD.WIDE.U32 R80, R80, -0x2daee0ad, RZ ;  /* 0xd2511f5350507825 */ /* 0x000fca00078e00ff */
[----:B------:R-:W-:Y:S01]  /*5950*/  LOP3.LUT R83, R81, UR32, R92, 0x96, !PT ;  /* 0x0000002051537c12 */ /* 0x000fe2000f8e965c */
[----:B------:R-:W-:-:S05]  /*5960*/  IMAD.WIDE.U32 R92, R93, -0x326172a9, RZ ;  /* 0xcd9e8d575d5c7825 */ /* 0x000fca00078e00ff */
[----:B------:R-:W-:Y:S01]  /*5970*/  LOP3.LUT R81, R93, UR31, R82, 0x96, !PT ;  /* 0x0000001f5d517c12 */ /* 0x000fe2000f8e9652 */
[----:B------:R-:W-:Y:S01]  /*5980*/  IMAD.MOV.U32 R82, RZ, RZ, R92 ;  /* 0x000000ffff527224 */ /* 0x000fe200078e005c */
[----:B------:R-:W-:-:S11]  /*5990*/  HFMA2.MMA R92, -RZ, RZ, 0, 0 ;  /* 0x00000000ff5c7435 */ /* 0x000fd600000001ff */
.L_x_7748:
[----:B------:R-:W-:Y:S05]  /*59a0*/  BSYNC B2 ;  /* 0x0000000000027941 */ /* 0x000fea0003800000 */
.L_x_7747:
[----:B------:R-:W-:Y:S01]  /*59b0*/  I2FP.F32.U32 R73, R73 ;  /* 0x0000004900497245 */ /* 0x000fe20000201000 */
[----:B------:R-:W-:Y:S01]  /*59c0*/  BSSY B2, `(.L_x_7751) ;  /* 0x0000015000027945 */ /* 0x000fe20003800000 */
[C---:B------:R-:W-:Y:S02]  /*59d0*/  ISETP.NE.AND P5, PT, R92.reuse, 0x1, PT ;  /* 0x000000015c00780c */ /* 0x040fe40003fa5270 */
[----:B------:R-:W-:Y:S01]  /*59e0*/  IADD3 R96, R92, 0x1, RZ ;  /* 0x000000015c607810 */ /* 0x000fe20007ffe0ff */
[----:B------:R-:W-:-:S05]  /*59f0*/  FFMA.FTZ R73, R73, R88, 1.1641532182693481445e-10 ;  /* 0x2f00000049497423 */ /* 0x000fca0000010058 */
[----:B------:R-:W-:Y:S01]  /*5a00*/  FSETP.GTU.FTZ.AND P4, PT, R73, R78, PT ;  /* 0x0000004e4900720b */ /* 0x000fe20003f9c000 */
[----:B------:R-:W-:-:S04]  /*5a10*/  IMAD.U32 R73, R74, 0x10000, RZ ;  /* 0x000100004a497824 */ /* 0x000fc800078e00ff */
[----:B------:R-:W-:-:S04]  /*5a20*/  FMUL.FTZ R74, R73, R0 ;  /* 0x00000000494a7220 */ /* 0x000fc80000410000 */
        /* <DEDUP_REMOVED lines=13> */
.L_x_7752:
[----:B------:R-:W-:-:S07]  /*5b00*/  MOV R74, R82 ;  /* 0x00000052004a7202 */ /* 0x000fce0000000f00 */
.L_x_7753:
[----:B------:R-:W-:Y:S05]  /*5b10*/  BSYNC B2 ;  /* 0x0000000000027941 */ /* 0x000fea0003800000 */
.L_x_7751:
        /* <DEDUP_REMOVED lines=16> */
.L_x_7757:
[----:B------:R-:W-:Y:S05]  /*5c20*/  BSYNC B3 ;  /* 0x0000000000037941 */ /* 0x000fea0003800000 */
.L_x_7756:
        /* <DEDUP_REMOVED lines=43> */
.L_x_7755:
[----:B------:R-:W-:Y:S05]  /*5ee0*/  BSYNC B2 ;  /* 0x0000000000027941 */ /* 0x000fea0003800000 */
.L_x_7754:
[----:B------:R-:W-:Y:S01]  /*5ef0*/  I2FP.F32.U32 R93, R74 ;  /* 0x0000004a005d7245 */ /* 0x000fe20000201000 */
[----:B------:R-:W-:Y:S01]  /*5f00*/  BSSY B2, `(.L_x_7758) ;  /* 0x0000016000027945 */ /* 0x000fe20003800000 */
[----:B------:R-:W-:-:S03]  /*5f10*/  ISETP.NE.AND P6, PT, R96, 0x1, PT ;  /* 0x000000016000780c */ /* 0x000fc60003fc5270 */
[----:B------:R-:W-:Y:S01]  /*5f20*/  FFMA.FTZ R93, R93, R88, 1.1641532182693481445e-10 ;  /* 0x2f0000005d5d7423 */ /* 0x000fe20000010058 */
[----:B------:R-:W-:-:S04]  /*5f30*/  VIADD R88, R96, 0x1 ;  /* 0x0000000160587836 */ /* 0x000fc80000000000 */
        /* <DEDUP_REMOVED lines=17> */
.L_x_7759:
[----:B------:R-:W-:-:S07]  /*6050*/  IMAD.MOV.U32 R92, RZ, RZ, R82 ;  /* 0x000000ffff5c7224 */ /* 0x000fce00078e0052 */
.L_x_7760:
[----:B------:R-:W-:Y:S05]  /*6060*/  BSYNC B2 ;  /* 0x0000000000027941 */ /* 0x000fea0003800000 */
.L_x_7758:
        /* <DEDUP_REMOVED lines=18> */
.L_x_7764:
[----:B------:R-:W-:Y:S05]  /*6190*/  BSYNC B3 ;  /* 0x0000000000037941 */ /* 0x000fea0003800000 */
.L_x_7763:
        /* <DEDUP_REMOVED lines=43> */
.L_x_7762:
[----:B------:R-:W-:Y:S05]  /*6450*/  BSYNC B2 ;  /* 0x0000000000027941 */ /* 0x000fea0003800000 */
.L_x_7761:
[----:B------:R-:W-:Y:S01]  /*6460*/  I2FP.F32.U32 R92, R92 ;  /* 0x0000005c005c7245 */ /* 0x000fe20000201000 */
[----:B------:R-:W-:Y:S01]  /*6470*/  IMAD.MOV.U32 R93, RZ, RZ, 0x2f800000 ;  /* 0x2f800000ff5d7424 */ /* 0x000fe200078e00ff */
[----:B------:R-:W-:-:S03]  /*6480*/  SHF.L.U32 R75, R75, 0x10, RZ ;  /* 0x000000104b4b7819 */ /* 0x000fc600000006ff */
[----:B------:R-:W-:Y:S01]  /*6490*/  FFMA.FTZ R93, R92, R93, 1.1641532182693481445e-10 ;  /* 0x2f0000005c5d7423 */ /* 0x000fe2000001005d */
[----:B------:R-:W-:Y:S01]  /*64a0*/  SEL R92, RZ, 0x100, P4 ;  /* 0x00000100ff5c7807 */ /* 0x000fe20002000000 */
[----:B------:R-:W-:Y:S01]  /*64b0*/  FMUL.FTZ R0, R75, R0 ;  /* 0x000000004b007220 */ /* 0x000fe20000410000 */
[----:B------:R-:W-:Y:S02]  /*64c0*/  ISETP.NE.AND P4, PT, R95, RZ, PT ;  /* 0x000000ff5f00720c */ /* 0x000fe40003f85270 */
[----:B------:R-:W-:Y:S01]  /*64d0*/  FSETP.GTU.FTZ.AND P6, PT, R93, R78, PT ;  /* 0x0000004e5d00720b */ /* 0x000fe20003fdc000 */
[----:B------:R-:W-:Y:S01]  /*64e0*/  FMUL.FTZ R0, R0, R79 ;  /* 0x0000004f00007220 */ /* 0x000fe20000410000 */
[----:B------:R-:W-:Y:S02]  /*64f0*/  SEL R78, RZ, 0x1, P2 ;  /* 0x00000001ff4e7807 */ /* 0x000fe40001000000 */
[----:B------:R-:W-:Y:S02]  /*6500*/  SEL R93, RZ, 0x10000, P5 ;  /* 0x00010000ff5d7807 */ /* 0x000fe40002800000 */
[----:B------:R-:W-:Y:S01]  /*6510*/  SEL R75, RZ, 0x1000000, P6 ;  /* 0x01000000ff4b7807 */ /* 0x000fe20003000000 */
[----:B------:R-:W-:Y:S01]  /*6520*/  IMAD.WIDE.U32 R78, R78, 0x1000000, RZ ;  /* 0x010000004e4e7825 */ /* 0x000fe200078e00ff */
[----:B------:R-:W-:-:S02]  /*6530*/  ISETP.NE.AND P5, PT, R94, RZ, PT ;  /* 0x000000ff5e00720c */ /* 0x000fc40003fa5270 */
[----:B------:R-:W-:Y:S02]  /*6540*/  LOP3.LUT R92, R92, R75, R93, 0xfe, !PT ;  /* 0x0000004b5c5c7212 */ /* 0x000fe400078efe5d */
[----:B------:R-:W-:Y:S02]  /*6550*/  SEL R75, RZ, 0x1, P3 ;  /* 0x00000001ff4b7807 */ /* 0x000fe40001800000 */
[----:B------:R-:W-:Y:S02]  /*6560*/  SEL R94, RZ, 0x1, P4 ;  /* 0x00000001ff5e7807 */ /* 0x000fe40002000000 */
[----:B------:R-:W-:Y:S02]  /*6570*/  LOP3.LUT R75, R79, R92, R75, 0xfe, !PT ;  /* 0x0000005c4f4b7212 */ /* 0x000fe400078efe4b */
[----:B------:R-:W-:Y:S01]  /*6580*/  SEL R92, RZ, 0x1, P1 ;  /* 0x00000001ff5c7807 */ /* 0x000fe20000800000 */
[----:B------:R-:W-:Y:S01]  /*6590*/  IMAD.WIDE.U32 R94, R94, 0x100, RZ ;  /* 0x000001005e5e7825 */ /* 0x000fe200078e00ff */
[----:B------:R-:W-:-:S03]  /*65a0*/  FSEL R0, R0, RZ, !P6 ;  /* 0x000000ff00007208 */ /* 0x000fc60007000000 */
[----:B------:R-:W-:-:S05]  /*65b0*/  IMAD.WIDE.U32 R92, R92, 0x10000, RZ ;  /* 0x000100005c5c7825 */ /* 0x000fca00078e00ff */
[----:B------:R-:W-:Y:S01]  /*65c0*/  LOP3.LUT R93, R95, R75, R93, 0xfe, !PT ;  /* 0x0000004b5f5d7212 */ /* 0x000fe200078efe5d */
[----:B------:R-:W-:Y:S01]  /*65d0*/  FMUL.FTZ R75, R7, R0 ;  /* 0x00000000074b7220 */ /* 0x000fe20000410000 */
[----:B------:R-:W-:Y:S02]  /*65e0*/  LOP3.LUT R92, R94, R78, R92, 0xfe, !PT ;  /* 0x0000004e5e5c7212 */ /* 0x000fe400078efe5c */
[----:B------:R-:W-:Y:S01]  /*65f0*/  LEA R78, P1, R77, UR10, 0x5 ;  /* 0x0000000a4d4e7c11 */ /* 0x000fe2000f8228ff */
[----:B------:R-:W-:Y:S01]  /*6600*/  @P0 FADD.FTZ R75, R59, R75 ;  /* 0x0000004b3b4b0221 */ /* 0x000fe20000010000 */
[----:B------:R-:W-:Y:S02]  /*6610*/  SEL R95, RZ, 0x1, P5 ;  /* 0x00000001ff5f7807 */ /* 0x000fe40002800000 */
[C---:B------:R-:W-:Y:S02]  /*6620*/  LEA R94, P0, R77.reuse, UR12, 0x3 ;  /* 0x0000000c4d5e7c11 */ /* 0x040fe4000f8018ff */
[----:B------:R-:W-:-:S02]  /*6630*/  LEA.HI.X R79, R77, UR11, RZ, 0x5, P1 ;  /* 0x0000000b4d4f7c11 */ /* 0x000fc400088f2cff */
[----:B------:R-:W-:Y:S02]  /*6640*/  LOP3.LUT R92, R92, R95, RZ, 0xfc, !PT ;  /* 0x0000005f5c5c7212 */ /* 0x000fe400078efcff */
[----:B------:R-:W-:Y:S01]  /*6650*/  LEA.HI.X R95, R77, UR13, RZ, 0x3, P0 ;  /* 0x0000000d4d5f7c11 */ /* 0x000fe200080f1cff */
[----:B------:R1:W-:Y:S04]  /*6660*/  STG.E.128 desc[UR4][R78.64], R64 ;  /* 0x000000404e007986 */ /* 0x0003e8000c101d04 */
[----:B------:R1:W-:Y:S04]  /*6670*/  STG.E.128 desc[UR4][R78.64+0x10], R72 ;  /* 0x000010484e007986 */ /* 0x0003e8000c101d04 */
[----:B------:R1:W-:Y:S02]  /*6680*/  STG.E.64 desc[UR4][R94.64], R92 ;  /* 0x0000005c5e007986 */ /* 0x0003e4000c101b04 */
.L_x_7708:
[----:B------:R-:W-:Y:S05]  /*6690*/  BSYNC B1 ;  /* 0x0000000000017941 */ /* 0x000fea0003800000 */
.L_x_7707:
        /* <DEDUP_REMOVED lines=12> */
[----:B01----:R-:W-:-:S05]  /*6760*/  FSEL R79, R0, RZ, P3 ;  /* 0x000000ff004f7208 */ /* 0x003fca0001800000 */
        /* <DEDUP_REMOVED lines=63> */
.L_x_7782:
[----:B------:R-:W-:Y:S01]  /*6b60*/  FMUL.FTZ R0, R76, R76 ;  /* 0x0000004c4c007220 */ /* 0x000fe20000410000 */
[----:B------:R-:W-:Y:S01]  /*6b70*/  PLOP3.LUT P0, PT, PT, PT, UP1, 0x40, 0x0 ;  /* 0x000000000000781c */ /* 0x000fe20003f0e818 */
[----:B01----:R-:W-:Y:S01]  /*6b80*/  FADD.FTZ R92, R92, R95 ;  /* 0x0000005f5c5c7221 */ /* 0x003fe20000010000 */
[----:B------:R-:W0:Y:S01]  /*6b90*/  @!P1 LDC.64 R78, c[0x0][0x250] ;  /* 0x00009400ff4e9b82 */ /* 0x000e220000000a00 */
[----:B------:R-:W-:Y:S01]  /*6ba0*/  BSSY B1, `(.L_x_7766) ;  /* 0x000002d000017945 */ /* 0x000fe20003800000 */
[----:B------:R-:W-:Y:S01]  /*6bb0*/  FSEL R0, R0, RZ, !P0 ;  /* 0x000000ff00007208 */ /* 0x000fe20004000000 */
[----:B------:R-:W-:Y:S01]  /*6bc0*/  FFMA.FTZ R77, R92, R77, UR14 ;  /* 0x0000000e5c4d7e23 */ /* 0x000fe2000801004d */
[----:B------:R-:W-:-:S03]  /*6bd0*/  PLOP3.LUT P0, PT, PT, PT, UP1, 0x40, 0x0 ;  /* 0x000000000000781c */ /* 0x000fc60003f0e818 */
[----:B------:R-:W-:Y:S01]  /*6be0*/  FADD.FTZ R0, R77, R0 ;  /* 0x000000004d007221 */ /* 0x000fe20000010000 */
[----:B------:R-:W1:Y:S01]  /*6bf0*/  @!P1 LDC.64 R94, c[0x0][0x258] ;  /* 0x00009600ff5e9b82 */ /* 0x000e620000000a00 */
[----:B------:R-:W-:-:S04]  /*6c00*/  FSEL R92, R76, RZ, P0 ;  /* 0x000000ff4c5c7208 */ /* 0x000fc80000000000 */
[----:B------:R-:W2:Y:S01]  /*6c10*/  MUFU.RSQ R0, R0 ;  /* 0x0000000000007308 */ /* 0x000ea20000001400 */
[----:B0-----:R-:W-:-:S05]  /*6c20*/  @!P1 IMAD.WIDE R78, R86, 0x4, R78 ;  /* 0x00000004564e9825 */ /* 0x001fca00078e024e */
[----:B------:R0:W-:Y:S01]  /*6c30*/  @!P1 STG.E desc[UR4][R78.64], R76 ;  /* 0x0000004c4e009986 */ /* 0x0001e2000c101904 */
[----:B-1----:R-:W-:-:S05]  /*6c40*/  @!P1 IMAD.WIDE R94, R86, 0x4, R94 ;  /* 0x00000004565e9825 */ /* 0x002fca00078e025e */
[----:B--2---:R0:W-:Y:S01]  /*6c50*/  @!P1 STG.E desc[UR4][R94.64], R0 ;  /* 0x000000005e009986 */ /* 0x0041e2000c101904 */
[----:B------:R-:W-:Y:S05]  /*6c60*/  @!P3 BRA `(.L_x_7767) ;  /* 0x000000000080b947 */ /* 0x000fea0003800000 */
[--C-:B------:R-:W-:Y:S01]  /*6c70*/  FADD.FTZ R77, R60, -R92.reuse ;  /* 0x8000005c3c4d7221 */ /* 0x100fe20000010000 */
[--C-:B0-----:R-:W-:Y:S01]  /*6c80*/  FADD.FTZ R79, R61, -R92.reuse ;  /* 0x8000005c3d4f7221 */ /* 0x101fe20000010000 */
[--C-:B------:R-:W-:Y:S02]  /*6c90*/  FADD.FTZ R93, R69, -R92.reuse ;  /* 0x8000005c455d7221 */ /* 0x100fe40000010000 */
[C---:B------:R-:W-:Y:S01]  /*6ca0*/  FMUL.FTZ R77, R0.reuse, R77 ;  /* 0x0000004d004d7220 */ /* 0x040fe20000410000 */
[C---:B------:R-:W-:Y:S01]  /*6cb0*/  FMUL.FTZ R78, R0.reuse, R79 ;  /* 0x0000004f004e7220 */ /* 0x040fe20000410000 */
[----:B------:R-:W-:Y:S01]  /*6cc0*/  FADD.FTZ R79, R63, -R92 ;  /* 0x8000005c3f4f7221 */ /* 0x000fe20000010000 */
[----:B------:R-:W-:Y:S01]  /*6cd0*/  FMUL.FTZ R94, R0, R93 ;  /* 0x0000005d005e7220 */ /* 0x000fe20000410000 */
[----:B-----5:R-:W-:Y:S01]  /*6ce0*/  FFMA.FTZ R76, R40, R77, R48 ;  /* 0x0000004d284c7223 */ /* 0x020fe20000010030 */
[----:B------:R-:W-:Y:S01]  /*6cf0*/  FFMA.FTZ R77, R41, R78, R49 ;  /* 0x0000004e294d7223 */ /* 0x000fe20000010031 */
[----:B------:R-:W-:Y:S01]  /*6d00*/  FMUL.FTZ R78, R0, R79 ;  /* 0x0000004f004e7220 */ /* 0x000fe20000410000 */
[--C-:B------:R-:W-:Y:S01]  /*6d10*/  FADD.FTZ R79, R68, -R92.reuse ;  /* 0x8000005c444f7221 */ /* 0x100fe20000010000 */
[----:B------:R-:W-:-:S02]  /*6d20*/  FADD.FTZ R93, R71, -R92 ;  /* 0x8000005c475d7221 */ /* 0x000fc40000010000 */
[----:B------:R-:W-:Y:S01]  /*6d30*/  F2FP.BF16.F32.PACK_AB R76, R77, R76 ;  /* 0x0000004c4d4c723e */ /* 0x000fe200000010ff */
[----:B------:R-:W-:Y:S01]  /*6d40*/  FADD.FTZ R77, R62, -R92 ;  /* 0x8000005c3e4d7221 */ /* 0x000fe20000010000 */
[----:B------:R-:W-:Y:S01]  /*6d50*/  FFMA.FTZ R78, R43, R78, R51 ;  /* 0x0000004e2b4e7223 */ /* 0x000fe20000010033 */
[C---:B------:R-:W-:Y:S02]  /*6d60*/  FMUL.FTZ R79, R0.reuse, R79 ;  /* 0x0000004f004f7220 */ /* 0x040fe40000410000 */
[----:B------:R-:W-:-:S04]  /*6d70*/  FMUL.FTZ R77, R0, R77 ;  /* 0x0000004d004d7220 */ /* 0x000fc80000410000 */
[----:B------:R-:W-:-:S05]  /*6d80*/  FFMA.FTZ R77, R42, R77, R50 ;  /* 0x0000004d2a4d7223 */ /* 0x000fca0000010032 */
[----:B------:R-:W-:Y:S01]  /*6d90*/  F2FP.BF16.F32.PACK_AB R77, R78, R77 ;  /* 0x0000004d4e4d723e */ /* 0x000fe200000010ff */
[----:B------:R-:W-:Y:S01]  /*6da0*/  FFMA.FTZ R78, R36, R79, R44 ;  /* 0x0000004f244e7223 */ /* 0x000fe2000001002c */
[----:B------:R-:W-:Y:S01]  /*6db0*/  FFMA.FTZ R79, R37, R94, R45 ;  /* 0x0000005e254f7223 */ /* 0x000fe2000001002d */
[----:B------:R-:W-:-:S04]  /*6dc0*/  FMUL.FTZ R94, R0, R93 ;  /* 0x0000005d005e7220 */ /* 0x000fc80000410000 */
[----:B------:R-:W-:Y:S01]  /*6dd0*/  F2FP.BF16.F32.PACK_AB R78, R79, R78 ;  /* 0x0000004e4f4e723e */ /* 0x000fe200000010ff */
[----:B------:R-:W-:Y:S01]  /*6de0*/  FADD.FTZ R79, R70, -R92 ;  /* 0x8000005c464f7221 */ /* 0x000fe20000010000 */
[----:B------:R-:W-:-:S03]  /*6df0*/  FFMA.FTZ R94, R39, R94, R47 ;  /* 0x0000005e275e7223 */ /* 0x000fc6000001002f */
[----:B------:R-:W-:-:S04]  /*6e00*/  FMUL.FTZ R79, R0, R79 ;  /* 0x0000004f004f7220 */ /* 0x000fc80000410000 */
[----:B------:R-:W-:-:S05]  /*6e10*/  FFMA.FTZ R79, R38, R79, R46 ;  /* 0x0000004f264f7223 */ /* 0x000fca000001002e */
[----:B------:R-:W-:Y:S02]  /*6e20*/  F2FP.BF16.F32.PACK_AB R79, R94, R79 ;  /* 0x0000004f5e4f723e */ /* 0x000fe400000010ff */
[----:B------:R-:W0:Y:S02]  /*6e30*/  LDC.64 R94, c[0x0][0x2b8] ;  /* 0x0000ae00ff5e7b82 */ /* 0x000e240000000a00 */
[----:B0-----:R-:W-:-:S04]  /*6e40*/  IMAD.WIDE.U32 R94, R2, 0x10, R94 ;  /* 0x00000010025e7825 */ /* 0x001fc800078e005e */
[----:B------:R-:W-:Y:S01]  /*6e50*/  VIADD R2, R2, 0x20 ;  /* 0x0000002002027836 */ /* 0x000fe20000000000 */
[----:B------:R1:W-:Y:S06]  /*6e60*/  STG.E.128 desc[UR4][R94.64], R76 ;  /* 0x0000004c5e007986 */ /* 0x0003ec000c101d04 */
.L_x_7767:
[----:B------:R-:W-:Y:S05]  /*6e70*/  BSYNC B1 ;  /* 0x0000000000017941 */ /* 0x000fea0003800000 */
.L_x_7766:
[----:B------:R-:W-:Y:S01]  /*6e80*/  ISETP.NE.AND P0, PT, R89, RZ, PT ;  /* 0x000000ff5900720c */ /* 0x000fe20003f05270 */
[----:B------:R-:W-:-:S12]  /*6e90*/  BSSY B1, `(.L_x_7768) ;  /* 0x0000021000017945 */ /* 0x000fd80003800000 */
[----:B------:R-:W-:Y:S05]  /*6ea0*/  @!P0 BRA `(.L_x_7769) ;  /* 0x00000000007c8947 */ /* 0x000fea0003800000 */
[--C-:B-1----:R-:W-:Y:S01]  /*6eb0*/  FADD.FTZ R77, R64, -R92.reuse ;  /* 0x8000005c404d7221 */ /* 0x102fe20000010000 */
[--C-:B------:R-:W-:Y:S01]  /*6ec0*/  FADD.FTZ R93, R66, -R92.reuse ;  /* 0x8000005c425d7221 */ /* 0x100fe20000010000 */
[--C-:B0-----:R-:W-:Y:S01]  /*6ed0*/  FADD.FTZ R79, R65, -R92.reuse ;  /* 0x8000005c414f7221 */ /* 0x101fe20000010000 */
[--C-:B------:R-:W-:Y:S01]  /*6ee0*/  FADD.FTZ R97, R73, -R92.reuse ;  /* 0x8000005c49617221 */ /* 0x100fe20000010000 */
[C---:B------:R-:W-:Y:S01]  /*6ef0*/  FMUL.FTZ R77, R0.reuse, R77 ;  /* 0x0000004d004d7220 */ /* 0x040fe20000410000 */
[C---:B------:R-:W-:Y:S01]  /*6f00*/  FMUL.FTZ R93, R0.reuse, R93 ;  /* 0x0000005d005d7220 */ /* 0x040fe20000410000 */
[----:B------:R-:W-:Y:S01]  /*6f10*/  FMUL.FTZ R78, R0, R79 ;  /* 0x0000004f004e7220 */ /* 0x000fe20000410000 */
[----:B------:R-:W-:Y:S01]  /*6f20*/  FADD.FTZ R79, R67, -R92 ;  /* 0x8000005c434f7221 */ /* 0x000fe20000010000 */
[----:B-----5:R-:W-:Y:S01]  /*6f30*/  FFMA.FTZ R76, R16, R77, R24 ;  /* 0x0000004d104c7223 */ /* 0x020fe20000010018 */
[----:B------:R-:W-:Y:S01]  /*6f40*/  FFMA.FTZ R77, R18, R93, R26 ;  /* 0x0000005d124d7223 */ /* 0x000fe2000001001a */
[----:B------:R-:W-:Y:S01]  /*6f50*/  FFMA.FTZ R93, R17, R78, R25 ;  /* 0x0000004e115d7223 */ /* 0x000fe20000010019 */
[C---:B------:R-:W-:Y:S01]  /*6f60*/  FMUL.FTZ R94, R0.reuse, R79 ;  /* 0x0000004f005e7220 */ /* 0x040fe20000410000 */
[----:B------:R-:W-:Y:S01]  /*6f70*/  FMUL.FTZ R96, R0, R97 ;  /* 0x0000006100607220 */ /* 0x000fe20000410000 */
[--C-:B------:R-:W-:Y:S01]  /*6f80*/  FADD.FTZ R95, R72, -R92.reuse ;  /* 0x8000005c485f7221 */ /* 0x100fe20000010000 */
[--C-:B------:R-:W-:Y:S01]  /*6f90*/  FADD.FTZ R79, R74, -R92.reuse ;  /* 0x8000005c4a4f7221 */ /* 0x100fe20000010000 */
[----:B------:R-:W-:Y:S01]  /*6fa0*/  FADD.FTZ R97, R75, -R92 ;  /* 0x8000005c4b617221 */ /* 0x000fe20000010000 */
[----:B------:R-:W-:Y:S01]  /*6fb0*/  F2FP.BF16.F32.PACK_AB R76, R93, R76 ;  /* 0x0000004c5d4c723e */ /* 0x000fe200000010ff */
[C---:B------:R-:W-:Y:S01]  /*6fc0*/  FMUL.FTZ R95, R0.reuse, R95 ;  /* 0x0000005f005f7220 */ /* 0x040fe20000410000 */
[----:B------:R-:W0:Y:S01]  /*6fd0*/  LDC.64 R92, c[0x0][0x2b8] ;  /* 0x0000ae00ff5c7b82 */ /* 0x000e220000000a00 */
        /* <DEDUP_REMOVED lines=12> */
.L_x_7769:
[----:B------:R-:W-:Y:S05]  /*70a0*/  BSYNC B1 ;  /* 0x0000000000017941 */ /* 0x000fea0003800000 */
.L_x_7768:
[----:B012---:R-:W0:Y:S02]  /*70b0*/  LDC.64 R76, c[0x0][0x210] ;  /* 0x00008400ff4c7b82 */ /* 0x007e240000000a00 */
[----:B0-----:R-:W-:-:S04]  /*70c0*/  LEA R86, R76, R86, 0x2 ;  /* 0x000000564c567211 */ /* 0x001fc800078e10ff */
[----:B------:R-:W-:-:S13]  /*70d0*/  ISETP.GE.AND P0, PT, R86, R77, PT ;  /* 0x0000004d5600720c */ /* 0x000fda0003f06270 */
[----:B------:R-:W-:Y:S05]  /*70e0*/  @!P0 BRA `(.L_x_7770) ;  /* 0xffffff98007c8947 */ /* 0x000fea000383ffff */
[----:B------:R-:W-:Y:S05]  /*70f0*/  BSYNC B0 ;  /* 0x0000000000007941 */ /* 0x000fea0003800000 */
.L_x_7648:
[----:B------:R-:W-:Y:S05]  /*7100*/  EXIT ;  /* 0x000000000000794d */ /* 0x000fea0003800000 */
.L_x_7765:
        /* <DEDUP_REMOVED lines=8> */
.L_x_7772:
[----:B------:R-:W-:Y:S05]  /*7190*/  BSYNC B1 ;  /* 0x0000000000017941 */ /* 0x000fea0003800000 */
.L_x_7771:
        /* <DEDUP_REMOVED lines=9> */
.L_x_7773:
[----:B------:R-:W-:Y:S01]  /*7230*/  HFMA2.MMA R98, -RZ, RZ, 0, 2.384185791015625e-07 ;  /* 0x00000004ff627435 */ /* 0x000fe200000001ff */
[----:B------:R-:W-:-:S05]  /*7240*/  MOV R77, R95 ;  /* 0x0000005f004d7202 */ /* 0x000fca0000000f00 */
[----:B------:R-:W-:-:S04]  /*7250*/  FADD.FTZ R92, R78, R77 ;  /* 0x0000004d4e5c7221 */ /* 0x000fc80000010000 */
[----:B------:R-:W-:-:S07]  /*7260*/  IMAD.MOV.U32 R97, RZ, RZ, R92 ;  /* 0x000000ffff617224 */ /* 0x000fce00078e005c */
[----:B------:R-:W-:Y:S05]  /*7270*/  WARPSYNC.COLLECTIVE R96, `(.L_x_7774) ;  /* 0x0000000060087348 */ /* 0x000fea0003c00000 */
[----:B------:R0:W1:Y:S02]  /*7280*/  SHFL.BFLY P2, R95, R97, R98, R99 ;  /* 0x0c000062615f7389 */ /* 0x0000640000040063 */
[----:B01----:R-:W-:Y:S01]  /*7290*/  ENDCOLLECTIVE ;  /* 0x000000000000791b */ /* 0x003fe20003800000 */
.L_x_7774:
        /* <DEDUP_REMOVED lines=8> */
.L_x_7775:
[----:B------:R-:W-:Y:S01]  /*7320*/  HFMA2.MMA R98, -RZ, RZ, 0, 9.5367431640625e-07 ;  /* 0x00000010ff627435 */ /* 0x000fe200000001ff */
[----:B------:R-:W-:-:S05]  /*7330*/  MOV R0, R95 ;  /* 0x0000005f00007202 */ /* 0x000fca0000000f00 */
[----:B------:R-:W-:-:S04]  /*7340*/  FADD.FTZ R94, R93, R0 ;  /* 0x000000005d5e7221 */ /* 0x000fc80000010000 */
[----:B------:R-:W-:-:S07]  /*7350*/  IMAD.MOV.U32 R97, RZ, RZ, R94 ;  /* 0x000000ffff617224 */ /* 0x000fce00078e005e */
[----:B------:R-:W-:Y:S05]  /*7360*/  WARPSYNC.COLLECTIVE R96, `(.L_x_7776) ;  /* 0x0000000060087348 */ /* 0x000fea0003c00000 */
[----:B------:R0:W1:Y:S02]  /*7370*/  SHFL.BFLY P2, R95, R97, R98, R99 ;  /* 0x0c000062615f7389 */ /* 0x0000640000040063 */
[----:B01----:R-:W-:Y:S01]  /*7380*/  ENDCOLLECTIVE ;  /* 0x000000000000791b */ /* 0x003fe20003800000 */
.L_x_7776:
        /* <DEDUP_REMOVED lines=35> */
[----:B------:R-:W-:-:S04]  /*75c0*/  @P0 FFMA.FTZ R0, R78, R78, R79 ;  /* 0x0000004e4e000223 */ /* 0x000fc8000001004f */
[----:B------:R-:W-:-:S07]  /*75d0*/  IMAD.MOV.U32 R97, RZ, RZ, R0 ;  /* 0x000000ffff617224 */ /* 0x000fce00078e0000 */
[----:B------:R-:W-:Y:S05]  /*75e0*/  WARPSYNC.COLLECTIVE R96, `(.L_x_7777) ;  /* 0x0000000060087348 */ /* 0x000fea0003c00000 */
[----:B------:R0:W1:Y:S02]  /*75f0*/  SHFL.BFLY P2, R95, R97, R98, R99 ;  /* 0x0c000062615f7389 */ /* 0x0000640000040063 */
[----:B01----:R-:W-:Y:S01]  /*7600*/  ENDCOLLECTIVE ;  /* 0x000000000000791b */ /* 0x003fe20003800000 */
.L_x_7777:
[----:B------:R-:W-:Y:S01]  /*7610*/  HFMA2.MMA R98, -RZ, RZ, 0, 1.1920928955078125e-07 ;  /* 0x00000002ff627435 */ /* 0x000fe200000001ff */
[----:B------:R-:W-:-:S04]  /*7620*/  IMAD.MOV.U32 R79, RZ, RZ, R95 ;  /* 0x000000ffff4f7224 */ /* 0x000fc800078e005f */
[----:B------:R-:W-:-:S05]  /*7630*/  FADD.FTZ R79, R0, R79 ;  /* 0x0000004f004f7221 */ /* 0x000fca0000010000 */
[----:B------:R-:W-:-:S07]  /*7640*/  MOV R97, R79 ;  /* 0x0000004f00617202 */ /* 0x000fce0000000f00 */
[----:B------:R-:W-:Y:S05]  /*7650*/  WARPSYNC.COLLECTIVE R96, `(.L_x_7778) ;  /* 0x0000000060087348 */ /* 0x000fea0003c00000 */
[----:B------:R0:W1:Y:S02]  /*7660*/  SHFL.BFLY P2, R95, R97, R98, R99 ;  /* 0x0c000062615f7389 */ /* 0x0000640000040063 */
[----:B01----:R-:W-:Y:S01]  /*7670*/  ENDCOLLECTIVE ;  /* 0x000000000000791b */ /* 0x003fe20003800000 */
.L_x_7778:
[----:B------:R-:W-:Y:S01]  /*7680*/  HFMA2.MMA R98, -RZ, RZ, 0, 2.384185791015625e-07 ;  /* 0x00000004ff627435 */ /* 0x000fe200000001ff */
[----:B------:R-:W-:-:S04]  /*7690*/  IMAD.MOV.U32 R78, RZ, RZ, R95 ;  /* 0x000000ffff4e7224 */ /* 0x000fc800078e005f */
[----:B------:R-:W-:-:S05]  /*76a0*/  FADD.FTZ R78, R79, R78 ;  /* 0x0000004e4f4e7221 */ /* 0x000fca0000010000 */
[----:B------:R-:W-:-:S07]  /*76b0*/  MOV R97, R78 ;  /* 0x0000004e00617202 */ /* 0x000fce0000000f00 */
[----:B------:R-:W-:Y:S05]  /*76c0*/  WARPSYNC.COLLECTIVE R96, `(.L_x_7779) ;  /* 0x0000000060087348 */ /* 0x000fea0003c00000 */
[----:B------:R0:W1:Y:S02]  /*76d0*/  SHFL.BFLY P2, R95, R97, R98, R99 ;  /* 0x0c000062615f7389 */ /* 0x0000640000040063 */
[----:B01----:R-:W-:Y:S01]  /*76e0*/  ENDCOLLECTIVE ;  /* 0x000000000000791b */ /* 0x003fe20003800000 */
.L_x_7779:
[----:B------:R-:W-:Y:S01]  /*76f0*/  HFMA2.MMA R98, -RZ, RZ, 0, 4.76837158203125e-07 ;  /* 0x00000008ff627435 */ /* 0x000fe200000001ff */
[----:B------:R-:W-:-:S04]  /*7700*/  IMAD.MOV.U32 R93, RZ, RZ, R95 ;  /* 0x000000ffff5d7224 */ /* 0x000fc800078e005f */
[----:B------:R-:W-:-:S05]  /*7710*/  FADD.FTZ R93, R78, R93 ;  /* 0x0000005d4e5d7221 */ /* 0x000fca0000010000 */
[----:B------:R-:W-:-:S07]  /*7720*/  MOV R97, R93 ;  /* 0x0000005d00617202 */ /* 0x000fce0000000f00 */
[----:B------:R-:W-:Y:S05]  /*7730*/  WARPSYNC.COLLECTIVE R96, `(.L_x_7780) ;  /* 0x0000000060087348 */ /* 0x000fea0003c00000 */
[----:B------:R0:W1:Y:S02]  /*7740*/  SHFL.BFLY P2, R95, R97, R98, R99 ;  /* 0x0c000062615f7389 */ /* 0x0000640000040063 */
[----:B01----:R-:W-:Y:S01]  /*7750*/  ENDCOLLECTIVE ;  /* 0x000000000000791b */ /* 0x003fe20003800000 */
.L_x_7780:
[----:B------:R-:W-:Y:S01]  /*7760*/  HFMA2.MMA R98, -RZ, RZ, 0, 9.5367431640625e-07 ;  /* 0x00000010ff627435 */ /* 0x000fe200000001ff */
[----:B------:R-:W-:-:S04]  /*7770*/  IMAD.MOV.U32 R92, RZ, RZ, R95 ;  /* 0x000000ffff5c7224 */ /* 0x000fc800078e005f */
[----:B------:R-:W-:-:S05]  /*7780*/  FADD.FTZ R92, R93, R92 ;  /* 0x0000005c5d5c7221 */ /* 0x000fca0000010000 */
[----:B------:R-:W-:-:S07]  /*7790*/  MOV R97, R92 ;  /* 0x0000005c00617202 */ /* 0x000fce0000000f00 */
[----:B------:R-:W-:Y:S05]  /*77a0*/  WARPSYNC.COLLECTIVE R96, `(.L_x_7781) ;  /* 0x0000000060087348 */ /* 0x000fea0003c00000 */
[----:B------:R0:W1:Y:S02]  /*77b0*/  SHFL.BFLY P2, R95, R97, R98, R99 ;  /* 0x0c000062615f7389 */ /* 0x0000640000040063 */
[----:B01----:R-:W-:Y:S01]  /*77c0*/  ENDCOLLECTIVE ;  /* 0x000000000000791b */ /* 0x003fe20003800000 */
.L_x_7781:
[----:B------:R-:W-:Y:S05]  /*77d0*/  BRA `(.L_x_7782) ;  /* 0xfffffff000e07947 */ /* 0x000fea000383ffff */
.L_x_7783:
        /* <DEDUP_REMOVED lines=10> */
.L_x_16548:


//--------------------- .text._ZN10layer_norm13ln_fwd_kernelINS_13Kernel_traitsIf13__nv_bfloat16fS2_fjLj512ELj1ELj4ELj1ELj16ENS_18Kernel_traits_baseILj512EfS2_fS2_fjLj128EEEEELb1ELb1ELb0ELb1EEEvNS_9FwdParamsE --------------------------
	.section	.text._ZN10layer_norm13ln_fwd_kernelINS_13Kernel_traitsIf13__nv_bfloat16fS2_fjLj512ELj1ELj4ELj1ELj16ENS_18Kernel_traits_baseILj512EfS2_fS2_fjLj128EEEEELb1ELb1ELb0ELb1EEEvNS_9FwdParamsE,"ax",@progbits
	.align	128
        .global         _ZN10layer_norm13ln_fwd_kernelINS_13Kernel_traitsIf13__nv_bfloat16fS2_fjLj512ELj1ELj4ELj1ELj16ENS_18Kernel_traits_baseILj512EfS2_fS2_fjLj128EEEEELb1ELb1ELb0ELb1EEEvNS_9FwdParamsE
        .type           _ZN10layer_norm13ln_fwd_kernelINS_13Kernel_traitsIf13__nv_bfloat16fS2_fjLj512ELj1ELj4ELj1ELj16ENS_18Kernel_traits_baseILj512EfS2_fS2_fjLj128EEEEELb1ELb1ELb0ELb1EEEvNS_9FwdParamsE,@function
        .size           _ZN10layer_norm13ln_fwd_kernelINS_13Kernel_traitsIf13__nv_bfloat16fS2_fjLj512ELj1ELj4ELj1ELj16ENS_18Kernel_traits_baseILj512EfS2_fS2_fjLj128EEEEELb1ELb1ELb0ELb1EEEvNS_9FwdParamsE,(.L_x_16549 - _ZN10layer_norm13ln_fwd_kernelINS_13Kernel_traitsIf13__nv_bfloat16fS2_fjLj512ELj1ELj4ELj1ELj16ENS_18Kernel_traits_baseILj512EfS2_fS2_fjLj128EEEEELb1ELb1ELb0ELb1EEEvNS_9FwdParamsE)
        .other          _ZN10layer_norm13ln_fwd_kernelINS_13Kernel_traitsIf13__nv_bfloat16fS2_fjLj512ELj1ELj4ELj1ELj16ENS_18Kernel_traits_baseILj512EfS2_fS2_fjLj128EEEEELb1ELb1ELb0ELb1EEEvNS_9FwdParamsE,@"STO_CUDA_ENTRY STV_DEFAULT"
_ZN10layer_norm13ln_fwd_kernelINS_13Kernel_traitsIf13__nv_bfloat16fS2_fjLj512ELj1ELj4ELj1ELj16ENS_18Kernel_traits_baseILj512EfS2_fS2_fjLj128EEEEELb1ELb1ELb0ELb1EEEvNS_9FwdParamsE:
.text._ZN10layer_norm13ln_fwd_kernelINS_13Kernel_traitsIf13__nv_bfloat16fS2_fjLj512ELj1ELj4ELj1ELj16ENS_18Kernel_traits_baseILj512EfS2_fS2_fjLj128EEEEELb1ELb1ELb0ELb1EEEvNS_9FwdParamsE:
[----:B------:R-:W-:Y:S01]  /*0000*/  LDC R1, c[0x0][0x28] ;  /* 0x00000a00ff017b82 */ /* 0x000fe20000000800 */
[----:B------:R-:W0:Y:S01]  /*0010*/  S2R R86, SR_TID.X ;  /* 0x0000000000567919 */ /* 0x000e220000002100 */
[----:B------:R-:W-:Y:S01]  /*0020*/  ULDC.U8 UR4, c[0x0][0x2f4] ;  /* 0x0000bd0000047ab9 */ /* 0x000fe20000000000 */
[----:B------:R-:W-:Y:S01]  /*0030*/  ULDC.64 UR6, c[0x0][0x2e0] ;  /* 0x0000b80000067ab9 */ /* 0x000fe20000000a00 */
[----:B------:R-:W-:Y:S01]  /*0040*/  ISETP.NE.AND P1, PT, RZ, UR4, PT ;  /* 0x00000004ff007c0c */ /* 0x000fe2000bf25270 */
[----:B------:R-:W-:Y:S01]  /*0050*/  IMAD.U32 R3, RZ, RZ, UR7 ;  /* 0x00000007ff037e24 */ /* 0x000fe2000f8e00ff */
[----:B------:R-:W-:Y:S01]  /*0060*/  MOV R2, UR6 ;  /* 0x0000000600027c02 */ /* 0x000fe20008000f00 */
[----:B------:R-:W-:Y:S01]  /*0070*/  ULDC.64 UR4, c[0x0][0x208] ;  /* 0x0000820000047ab9 */ /* 0x000fe20000000a00 */
[----:B------:R-:W1:Y:S01]  /*0080*/  LDC R88, c[0x0][0x2e8] ;  /* 0x0000ba00ff587b82 */ /* 0x000e620000000800 */
[----:B------:R-:W-:-:S07]  /*0090*/  ULDC.64 UR10, c[0x0][0x2c8] ;  /* 0x0000b200000a7ab9 */ /* 0x000fce0000000a00 */
[----:B------:R-:W1:Y:S01]  /*00a0*/  LDC R89, c[0x0][0x2ec] ;  /* 0x0000bb00ff597b82 */ /* 0x000e620000000800 */
[----:B------:R-:W2:Y:S01]  /*00b0*/  @P1 LDG.E.64 R2, desc[UR4][R2.64] ;  /* 0x0000000402021981 */ /* 0x000ea2000c1e1b00 */
[----:B------:R-:W-:Y:S01]  /*00c0*/  ISETP.NE.U32.AND P0, PT, RZ, UR10, PT ;  /* 0x0000000aff007c0c */ /* 0x000fe2000bf05070 */
[----:B------:R-:W3:Y:S03]  /*00d0*/  S2R R85, SR_CTAID.X ;  /* 0x0000000000557919 */ /* 0x000ee60000002500 */
[----:B------:R-:W-:Y:S01]  /*00e0*/  ISETP.NE.AND.EX P0, PT, RZ, UR11, PT, P0 ;  /* 0x0000000bff007c0c */ /* 0x000fe2000bf05300 */
[----:B------:R-:W-:Y:S01]  /*00f0*/  ULDC UR8, c[0x0][0x0] ;  /* 0x0000000000087ab9 */ /* 0x000fe20000000800 */
[----:B------:R-:W-:Y:S01]  /*0100*/  ULDC.64 UR12, c[0x0][0x278] ;  /* 0x00009e00000c7ab9 */ /* 0x000fe20000000a00 */
[----:B0-----:R-:W-:-:S04]  /*0110*/  SHF.L.U32 R0, R86, 0x5, RZ ;  /* 0x0000000556007819 */ /* 0x001fc800000006ff */
[----:B------:R-:W-:Y:S02]  /*0120*/  LOP3.LUT R0, R0, 0x3e0, RZ, 0xc0, !PT ;  /* 0x000003e000007812 */ /* 0x000fe400078ec0ff */
[----:B------:R-:W-:Y:S02]  /*0130*/  CS2R R48, SRZ ;  /* 0x0000000000307805 */ /* 0x000fe4000001ff00 */
[----:B------:R-:W-:Y:S02]  /*0140*/  CS2R R50, SRZ ;  /* 0x0000000000327805 */ /* 0x000fe4000001ff00 */
[----:B------:R-:W-:Y:S02]  /*0150*/  CS2R R44, SRZ ;  /* 0x00000000002c7805 */ /* 0x000fe4000001ff00 */
[----:B------:R-:W-:Y:S02]  /*0160*/  IADD3 R4, P3, R0, UR10, RZ ;  /* 0x0000000a00047c10 */ /* 0x000fe4000ff7e0ff */
[----:B------:R-:W-:-:S02]  /*0170*/  CS2R R46, SRZ ;  /* 0x00000000002e7805 */ /* 0x000fc4000001ff00 */
[----:B------:R-:W-:Y:S02]  /*0180*/  CS2R R40, SRZ ;  /* 0x0000000000287805 */ /* 0x000fe4000001ff00 */
[----:B------:R-:W-:Y:S02]  /*0190*/  CS2R R42, SRZ ;  /* 0x00000000002a7805 */ /* 0x000fe4000001ff00 */
[----:B------:R-:W-:Y:S02]  /*01a0*/  CS2R R36, SRZ ;  /* 0x0000000000247805 */ /* 0x000fe4000001ff00 */
[----:B------:R-:W-:Y:S02]  /*01b0*/  CS2R R38, SRZ ;  /* 0x0000000000267805 */ /* 0x000fe4000001ff00 */
[----:B------:R-:W-:Y:S01]  /*01c0*/  IADD3.X R5, RZ, UR11, RZ, P3, !PT ;  /* 0x0000000bff057c10 */ /* 0x000fe20009ffe4ff */
[----:B-1----:R0:W5:Y:S01]  /*01d0*/  @P1 LDG.E.64 R52, desc[UR4][R88.64] ;  /* 0x0000000458341981 */ /* 0x002162000c1e1b00 */
[----:B------:R-:W-:-:S03]  /*01e0*/  SHF.R.U32.HI R87, RZ, 0x5, R86 ;  /* 0x00000005ff577819 */ /* 0x000fc60000011656 */
[----:B------:R0:W5:Y:S02]  /*01f0*/  @P0 LDG.E.128 R48, desc[UR4][R4.64] ;  /* 0x0000000404300981 */ /* 0x000164000c1e1d00 */
[C---:B---3--:R-:W-:Y:S02]  /*0200*/  IMAD R87, R85.reuse, 0x4, R87 ;  /* 0x0000000455577824 */ /* 0x048fe400078e0257 */
[----:B------:R0:W5:Y:S01]  /*0210*/  @P0 LDG.E.128 R44, desc[UR4][R4.64+0x10] ;  /* 0x00001004042c0981 */ /* 0x000162000c1e1d00 */
[----:B------:R-:W-:Y:S01]  /*0220*/  IMAD R85, R85, UR8, R86 ;  /* 0x0000000855557c24 */ /* 0x000fe2000f8e0256 */
[----:B------:R-:W-:Y:S01]  /*0230*/  ULDC.64 UR8, c[0x0][0x260] ;  /* 0x0000980000087ab9 */ /* 0x000fe20000000a00 */
[----:B------:R-:W-:Y:S01]  /*0240*/  LOP3.LUT R86, R86, 0x1f, RZ, 0xc0, !PT ;  /* 0x0000001f56567812 */ /* 0x000fe200078ec0ff */
[----:B------:R0:W5:Y:S03]  /*0250*/  @P0 LDG.E.128 R40, desc[UR4][R4.64+0x400] ;  /* 0x0004000404280981 */ /* 0x000166000c1e1d00 */
[----:B------:R-:W-:Y:S01]  /*0260*/  LEA R54, P4, R86, UR12, 0x5 ;  /* 0x0000000c56367c11 */ /* 0x000fe2000f8828ff */
[----:B------:R0:W5:Y:S03]  /*0270*/  @P0 LDG.E.128 R36, desc[UR4][R4.64+0x410] ;  /* 0x0004100404240981 */ /* 0x000166000c1e1d00 */
[----:B------:R-:W-:-:S02]  /*0280*/  IADD3.X R55, RZ, UR13, RZ, P4, !PT ;  /* 0x0000000dff377c10 */ /* 0x000fc4000a7fe4ff */
[----:B--2---:R-:W-:Y:S02]  /*0290*/  @P1 R2UR UR6, R2 ;  /* 0x00000000020612ca */ /* 0x004fe400000e0000 */
[----:B------:R-:W-:Y:S01]  /*02a0*/  IADD3 R2, P2, R0, UR8, RZ ;  /* 0x0000000800027c10 */ /* 0x000fe2000ff5e0ff */
[----:B------:R-:W-:Y:S01]  /*02b0*/  ULDC UR8, c[0x0][0x214] ;  /* 0x0000850000087ab9 */ /* 0x000fe20000000800 */
[----:B------:R-:W-:-:S03]  /*02c0*/  @P1 R2UR UR7, R3 ;  /* 0x00000000030712ca */ /* 0x000fc600000e0000 */
[----:B------:R-:W-:Y:S01]  /*02d0*/  IMAD.X R3, RZ, RZ, UR9, P2 ;  /* 0x00000009ff037e24 */ /* 0x000fe200090e06ff */
[----:B------:R-:W-:-:S13]  /*02e0*/  ISETP.GE.AND P2, PT, R87, UR8, PT ;  /* 0x0000000857007c0c */ /* 0x000fda000bf46270 */
[----:B0-----:R-:W-:Y:S05]  /*02f0*/  @P2 EXIT ;  /* 0x000000000000294d */ /* 0x001fea0003800000 */
[----:B------:R-:W0:Y:S01]  /*0300*/  @P1 LDC R57, c[0x0][0x2f0] ;  /* 0x0000bc00ff391b82 */ /* 0x000e220000000800 */
        /* <DEDUP_REMOVED lines=16> */
[----:B------:R-:W-:Y:S01]  /*0410*/  HFMA2.MMA R79, -RZ, RZ, 0, 0 ;  /* 0x00000000ff4f7435 */ /* 0x000fe200000001ff */
[----:B------:R-:W-:Y:S01]  /*0420*/  UIADD3 UR19, UR7, 0x32370b8f, URZ ;  /* 0x32370b8f07137890 */ /* 0x000fe2000fffe03f */
[----:B------:R-:W-:Y:S01]  /*0430*/  BSSY B0, `(.L_x_7784) ;  /* 0x0000693000007945 */ /* 0x000fe20003800000 */
[C-C-:B------:R-:W-:Y:S01]  /*0440*/  SHF.R.U64 R84, R88.reuse, 0x2, R89.reuse ;  /* 0x0000000258547819 */ /* 0x140fe20000001259 */
[----:B------:R-:W-:Y:S01]  /*0450*/  UIADD3 UR18, UR6, -0x255992d5, URZ ;  /* 0xdaa66d2b06127890 */ /* 0x000fe2000fffe03f */
[----:B------:R-:W-:Y:S01]  /*0460*/  SHF.R.U32.HI R83, RZ, 0x2, R89 ;  /* 0x00000002ff537819 */ /* 0x000fe20000011659 */
[----:B------:R-:W-:Y:S01]  /*0470*/  UIADD3 UR20, UR6, 0x78dde6e4, URZ ;  /* 0x78dde6e406147890 */ /* 0x000fe2000fffe03f */
[----:B------:R-:W-:Y:S01]  /*0480*/  LOP3.LUT R88, R88, 0x3, RZ, 0xc0, !PT ;  /* 0x0000000358587812 */ /* 0x000fe200078ec0ff */
[----:B------:R-:W-:Y:S01]  /*0490*/  IMAD.HI.U32 R2, R84, -0x2daee0ad, RZ ;  /* 0xd2511f5354027827 */ /* 0x000fe200078e00ff */
[----:B------:R-:W-:Y:S01]  /*04a0*/  LOP3.LUT R0, R0, UR6, R83, 0x96, !PT ;  /* 0x0000000600007c12 */ /* 0x000fe2000f8e9653 */
[----:B------:R-:W-:-:S02]  /*04b0*/  UIADD3 UR21, UR7, -0x126145ec, URZ ;  /* 0xed9eba1407157890 */ /* 0x000fc4000fffe03f */
[----:B------:R-:W-:Y:S01]  /*04c0*/  IMAD R53, R84, -0x2daee0ad, RZ ;  /* 0xd2511f5354357824 */ /* 0x000fe200078e02ff */
[----:B------:R-:W-:Y:S01]  /*04d0*/  LOP3.LUT R2, R2, UR7, RZ, 0x3c, !PT ;  /* 0x0000000702027c12 */ /* 0x000fe2000f8e3cff */
[----:B0-----:R-:W-:Y:S01]  /*04e0*/  IMAD.HI.U32 R54, R0, -0x2daee0ad, RZ ;  /* 0xd2511f5300367827 */ /* 0x001fe200078e00ff */
[----:B------:R-:W-:Y:S02]  /*04f0*/  UIADD3 UR23, UR7, -0x56f99767, URZ ;  /* 0xa906689907177890 */ /* 0x000fe4000fffe03f */
[----:B------:R-:W-:Y:S01]  /*0500*/  UIADD3 UR22, UR6, 0x1715609d, URZ ;  /* 0x1715609d06167890 */ /* 0x000fe2000fffe03f */
[----:B------:R-:W-:Y:S01]  /*0510*/  IMAD.HI.U32 R52, R2, -0x326172a9, RZ ;  /* 0xcd9e8d5702347827 */ /* 0x000fe200078e00ff */
[----:B------:R-:W-:Y:S01]  /*0520*/  LOP3.LUT R53, R54, UR15, R53, 0x96, !PT ;  /* 0x0000000f36357c12 */ /* 0x000fe2000f8e9635 */
[----:B------:R-:W-:Y:S02]  /*0530*/  UIADD3 UR24, UR6, -0x4ab325aa, URZ ;  /* 0xb54cda5606187890 */ /* 0x000fe4000fffe03f */
[----:B------:R-:W-:Y:S01]  /*0540*/  IMAD R2, R2, -0x326172a9, RZ ;  /* 0xcd9e8d5702027824 */ /* 0x000fe200078e02ff */
[----:B------:R-:W-:Y:S01]  /*0550*/  LOP3.LUT R3, R52, UR14, R3, 0x96, !PT ;  /* 0x0000000e34037c12 */ /* 0x000fe2000f8e9603 */
[----:B------:R-:W-:Y:S01]  /*0560*/  IMAD.HI.U32 R55, R53, -0x326172a9, RZ ;  /* 0xcd9e8d5735377827 */ /* 0x000fe200078e00ff */
[----:B------:R-:W-:-:S02]  /*0570*/  UIADD3 UR25, UR7, 0x646e171e, URZ ;  /* 0x646e171e07197890 */ /* 0x000fc4000fffe03f */
[----:B------:R-:W-:Y:S01]  /*0580*/  UIADD3 UR27, UR7, 0x1fd5c5a3, URZ ;  /* 0x1fd5c5a3071b7890 */ /* 0x000fe2000fffe03f */
[----:B------:R-:W-:Y:S01]  /*0590*/  IMAD R0, R0, -0x2daee0ad, RZ ;  /* 0xd2511f5300007824 */ /* 0x000fe200078e02ff */
[----:B------:R-:W-:Y:S01]  /*05a0*/  LOP3.LUT R2, R55, UR16, R2, 0x96, !PT ;  /* 0x0000001037027c12 */ /* 0x000fe2000f8e9602 */
[C---:B------:R-:W-:Y:S01]  /*05b0*/  IMAD.HI.U32 R57, R3.reuse, -0x2daee0ad, RZ ;  /* 0xd2511f5303397827 */ /* 0x040fe200078e00ff */
[----:B------:R-:W-:Y:S02]  /*05c0*/  UIADD3 UR26, UR6, 0x5384540f, URZ ;  /* 0x5384540f061a7890 */ /* 0x000fe4000fffe03f */
        /* <DEDUP_REMOVED lines=9> */
[----:B------:R-:W-:Y:S01]  /*0660*/  UIADD3 UR31, UR7, -0x695add53, URZ ;  /* 0x96a522ad071f7890 */ /* 0x000fe2000fffe03f */
[----:B------:R-:W-:Y:S02]  /*0670*/  ULDC.64 UR8, c[0x0][0x270] ;  /* 0x00009c0000087ab9 */ /* 0x000fe40000000a00 */
[----:B------:R-:W-:Y:S01]  /*0680*/  IMAD R0, R0, -0x326172a9, RZ ;  /* 0xcd9e8d5700007824 */ /* 0x000fe200078e02ff */
[----:B------:R-:W-:Y:S01]  /*0690*/  LOP3.LUT R52, R52, UR18, R53, 0x96, !PT ;  /* 0x0000001234347c12 */ /* 0x000fe2000f8e9635 */
[----:B------:R-:W-:Y:S01]  /*06a0*/  IMAD.HI.U32 R53, R3, -0x326172a9, RZ ;  /* 0xcd9e8d5703357827 */ /* 0x000fe200078e00ff */
[----:B------:R-:W-:Y:S01]  /*06b0*/  UISETP.NE.U32.AND UP0, UPT, UR8, URZ, UPT ;  /* 0x0000003f0800728c */ /* 0x000fe2000bf05070 */
[----:B------:R-:W-:-:S02]  /*06c0*/  ULDC UR10, c[0x0][0x218] ;  /* 0x00008600000a7ab9 */ /* 0x000fc40000000800 */
[----:B------:R-:W-:Y:S01]  /*06d0*/  IMAD R2, R2, -0x2daee0ad, RZ ;  /* 0xd2511f5302027824 */ /* 0x000fe200078e02ff */
[----:B------:R-:W-:Y:S01]  /*06e0*/  LOP3.LUT R0, R53, UR20, R0, 0x96, !PT ;  /* 0x0000001435007c12 */ /* 0x000fe2000f8e9600 */
[C---:B------:R-:W-:Y:S01]  /*06f0*/  IMAD.HI.U32 R55, R52.reuse, -0x2daee0ad, RZ ;  /* 0xd2511f5334377827 */ /* 0x040fe200078e00ff */
[----:B------:R-:W-:Y:S01]  /*0700*/  ULDC.U8 UR8, c[0x0][0x2a0] ;  /* 0x0000a80000087ab9 */ /* 0x000fe20000000000 */
[----:B------:R-:W-:Y:S02]  /*0710*/  UISETP.NE.AND.EX UP0, UPT, UR9, URZ, UPT, UP0 ;  /* 0x0000003f0900728c */ /* 0x000fe4000bf05300 */
        /* <DEDUP_REMOVED lines=33> */
[----:B------:R-:W-:-:S07]  /*0930*/  LOP3.LUT R81, R81, UR30, R53, 0x96, !PT ;  /* 0x0000001e51517c12 */ /* 0x000fce000f8e9635 */
.L_x_7898:
[----:B-1----:R-:W0:Y:S01]  /*0940*/  LDC.64 R70, c[0x0][0x230] ;  /* 0x00008c00ff467b82 */ /* 0x002e220000000a00 */
        /* <DEDUP_REMOVED lines=12> */
[----:B------:R-:W-:-:S13]  /*0a10*/  ISETP.NE.AND.EX P1, PT, R71, RZ, PT, P1 ;  /* 0x000000ff4700720c */ /* 0x000fda0003f25310 */
[----:B------:R-:W0:Y:S01]  /*0a20*/  @P1 LDC.64 R60, c[0x0][0x230] ;  /* 0x00008c00ff3c1b82 */ /* 0x000e220000000a00 */
[----:B-1----:R-:W-:-:S06]  /*0a30*/  IMAD.WIDE.U32 R64, R91, 0x10, R68 ;  /* 0x000000105b407825 */ /* 0x002fcc00078e0044 */
[----:B-----5:R-:W5:Y:S01]  /*0a40*/  LDG.E.128 R64, desc[UR4][R64.64] ;  /* 0x0000000440407981 */ /* 0x020f62000c1e1d00 */
        /* <DEDUP_REMOVED lines=18> */
.L_x_7786:
[----:B------:R-:W-:-:S07]  /*0b70*/  MOV R2, R80 ;  /* 0x0000005000027202 */ /* 0x000fce0000000f00 */
.L_x_7787:
[----:B------:R-:W-:Y:S05]  /*0b80*/  BSYNC B1 ;  /* 0x0000000000017941 */ /* 0x000fea0003800000 */
.L_x_7785:
        /* <DEDUP_REMOVED lines=16> */
.L_x_7791:
[----:B------:R-:W-:Y:S05]  /*0c90*/  BSYNC B2 ;  /* 0x0000000000027941 */ /* 0x000fea0003800000 */
.L_x_7790:
        /* <DEDUP_REMOVED lines=43> */
.L_x_7789:
[----:B------:R-:W-:Y:S05]  /*0f50*/  BSYNC B1 ;  /* 0x0000000000017941 */ /* 0x000fea0003800000 */
.L_x_7788:
[----:B------:R-:W0:Y:S01]  /*0f60*/  LDC R90, c[0x0][0x298] ;  /* 0x0000a600ff5a7b82 */ /* 0x000e220000000800 */
[----:B------:R-:W-:Y:S01]  /*0f70*/  HFMA2.MMA R93, -RZ, RZ, 0.1171875, 0 ;  /* 0x2f800000ff5d7435 */ /* 0x000fe200000001ff */
[----:B------:R-:W-:Y:S01]  /*0f80*/  I2FP.F32.U32 R2, R2 ;  /* 0x0000000200027245 */ /* 0x000fe20000201000 */
[----:B-----5:R-:W-:Y:S01]  /*0f90*/  IMAD.U32 R61, R64, 0x10000, RZ ;  /* 0x00010000403d7824 */ /* 0x020fe200078e00ff */
[----:B------:R-:W-:Y:S01]  /*0fa0*/  ISETP.NE.U32.AND P0, PT, R70, RZ, PT ;  /* 0x000000ff4600720c */ /* 0x000fe20003f05070 */
[----:B------:R-:W-:Y:S01]  /*0fb0*/  BSSY B1, `(.L_x_7792) ;  /* 0x0000018000017945 */ /* 0x000fe20003800000 */
[----:B------:R-:W-:Y:S01]  /*0fc0*/  PRMT R64, R64, 0x7632, R64 ;  /* 0x0000763240407816 */ /* 0x000fe20000000040 */
[----:B------:R-:W-:Y:S01]  /*0fd0*/  FMUL.FTZ R61, R61, R0 ;  /* 0x000000003d3d7220 */ /* 0x000fe20000410000 */
[----:B------:R-:W1:Y:S01]  /*0fe0*/  LDC R92, c[0x0][0x294] ;  /* 0x0000a500ff5c7b82 */ /* 0x000e620000000800 */
[----:B------:R-:W-:Y:S02]  /*0ff0*/  ISETP.NE.AND.EX P0, PT, R71, RZ, PT, P0 ;  /* 0x000000ff4700720c */ /* 0x000fe40003f05300 */
        /* <DEDUP_REMOVED lines=18> */
.L_x_7793:
[----:B------:R-:W-:-:S07]  /*1120*/  MOV R2, R80 ;  /* 0x0000005000027202 */ /* 0x000fce0000000f00 */
.L_x_7794:
[----:B------:R-:W-:Y:S05]  /*1130*/  BSYNC B1 ;  /* 0x0000000000017941 */ /* 0x000fea0003800000 */
.L_x_7792:
        /* <DEDUP_REMOVED lines=16> */
.L_x_7798:
[----:B------:R-:W-:Y:S05]  /*1240*/  BSYNC B2 ;  /* 0x0000000000027941 */ /* 0x000fea0003800000 */
.L_x_7797:
        /* <DEDUP_REMOVED lines=43> */
.L_x_7796:
[----:B------:R-:W-:Y:S05]  /*1500*/  BSYNC B1 ;  /* 0x0000000000017941 */ /* 0x000fea0003800000 */
.L_x_7795:
        /* <DEDUP_REMOVED lines=22> */
.L_x_7800:
[----:B------:R-:W-:-:S07]  /*1670*/  IMAD.MOV.U32 R2, RZ, RZ, R80 ;  /* 0x000000ffff027224 */ /* 0x000fce00078e0050 */
.L_x_7801:
[----:B------:R-:W-:Y:S05]  /*1680*/  BSYNC B1 ;  /* 0x0000000000017941 */ /* 0x000fea0003800000 */
.L_x_7799:
        /* <DEDUP_REMOVED lines=16> */
.L_x_7805:
[----:B------:R-:W-:Y:S05]  /*1790*/  BSYNC B2 ;  /* 0x0000000000027941 */ /* 0x000fea0003800000 */
.L_x_7804:
[----:B------:R-:W-:Y:S01]  /*17a0*/  IMAD.HI.U32 R62, R85, -0x326172a9, RZ ;  /* 0xcd9e8d57553e7827 */ /* 0x000fe200078e00ff */
[----:B------:R-:W-:-:S03]  /*17b0*/  LOP3.LUT R64, R64, UR7, R79, 0x96, !PT ;  /* 0x0000000740407c12 */ /* 0x000fc6000f8e964f */
        /* <DEDUP_REMOVED lines=41> */
.L_x_7803:
[----:B------:R-:W-:Y:S05]  /*1a50*/  BSYNC B1 ;  /* 0x0000000000017941 */ /* 0x000fea0003800000 */
.L_x_7802:
[----:B------:R-:W-:Y:S01]  /*1a60*/  I2FP.F32.U32 R2, R2 ;  /* 0x0000000200027245 */ /* 0x000fe20000201000 */
[C---:B------:R-:W-:Y:S01]  /*1a70*/  IMAD.U32 R73, R65.reuse, 0x10000, RZ ;  /* 0x0001000041497824 */ /* 0x040fe200078e00ff */
        /* <DEDUP_REMOVED lines=21> */
.L_x_7807:
[----:B------:R-:W-:-:S07]  /*1bd0*/  MOV R2, R80 ;  /* 0x0000005000027202 */ /* 0x000fce0000000f00 */
.L_x_7808:
[----:B------:R-:W-:Y:S05]  /*1be0*/  BSYNC B1 ;  /* 0x0000000000017941 */ /* 0x000fea0003800000 */
.L_x_7806:
        /* <DEDUP_REMOVED lines=16> */
.L_x_7812:
[----:B------:R-:W-:Y:S05]  /*1cf0*/  BSYNC B2 ;  /* 0x0000000000027941 */ /* 0x000fea0003800000 */
.L_x_7811:
        /* <DEDUP_REMOVED lines=44> */
.L_x_7810:
[----:B------:R-:W-:Y:S05]  /*1fc0*/  BSYNC B1 ;  /* 0x0000000000017941 */ /* 0x000fea0003800000 */
.L_x_7809:
        /* <DEDUP_REMOVED lines=21> */
.L_x_7814:
[----:B------:R-:W-:-:S07]  /*2120*/  MOV R2, R80 ;  /* 0x0000005000027202 */ /* 0x000fce0000000f00 */
.L_x_7815:
[----:B------:R-:W-:Y:S05]  /*2130*/  BSYNC B1 ;  /* 0x0000000000017941 */ /* 0x000fea0003800000 */
.L_x_7813:
        /* <DEDUP_REMOVED lines=16> */
.L_x_7819:
[----:B------:R-:W-:Y:S05]  /*2240*/  BSYNC B2 ;  /* 0x0000000000027941 */ /* 0x000fea0003800000 */
.L_x_7818:
        /* <DEDUP_REMOVED lines=43> */
.L_x_7817:
[----:B------:R-:W-:Y:S05]  /*2500*/  BSYNC B1 ;  /* 0x0000000000017941 */ /* 0x000fea0003800000 */
.L_x_7816:
        /* <DEDUP_REMOVED lines=22> */
.L_x_7821:
[----:B------:R-:W-:-:S07]  /*2670*/  IMAD.MOV.U32 R2, RZ, RZ, R80 ;  /* 0x000000ffff027224 */ /* 0x000fce00078e0050 */
.L_x_7822:
[----:B------:R-:W-:Y:S05]  /*2680*/  BSYNC B1 ;  /* 0x0000000000017941 */ /* 0x000fea0003800000 */
.L_x_7820:
        /* <DEDUP_REMOVED lines=16> */
.L_x_7826:
[----:B------:R-:W-:Y:S05]  /*2790*/  BSYNC B2 ;  /* 0x0000000000027941 */ /* 0x000fea0003800000 */
.L_x_7825:
        /* <DEDUP_REMOVED lines=44> */
.L_x_7824:
[----:B------:R-:W-:Y:S05]  /*2a60*/  BSYNC B1 ;  /* 0x0000000000017941 */ /* 0x000fea0003800000 */
.L_x_7823:
        /* <DEDUP_REMOVED lines=21> */
.L_x_7828:
[----:B------:R-:W-:-:S07]  /*2bc0*/  IMAD.MOV.U32 R2, RZ, RZ, R80 ;  /* 0x000000ffff027224 */ /* 0x000fce00078e0050 */
.L_x_7829:
[----:B------:R-:W-:Y:S05]  /*2bd0*/  BSYNC B1 ;  /* 0x0000000000017941 */ /* 0x000fea0003800000 */
.L_x_7827:
        /* <DEDUP_REMOVED lines=16> */
.L_x_7833:
[----:B------:R-:W-:Y:S05]  /*2ce0*/  BSYNC B2 ;  /* 0x0000000000027941 */ /* 0x000fea0003800000 */
.L_x_7832:
        /* <DEDUP_REMOVED lines=44> */
.L_x_7831:
[----:B------:R-:W-:Y:S05]  /*2fb0*/  BSYNC B1 ;  /* 0x0000000000017941 */ /* 0x000fea0003800000 */
.L_x_7830:
        /* <DEDUP_REMOVED lines=22> */
.L_x_7835:
[----:B------:R-:W-:-:S07]  /*3120*/  IMAD.MOV.U32 R2, RZ, RZ, R80 ;  /* 0x000000ffff027224 */ /* 0x000fce00078e0050 */
.L_x_7836:
[----:B------:R-:W-:Y:S05]  /*3130*/  BSYNC B1 ;  /* 0x0000000000017941 */ /* 0x000fea0003800000 */
.L_x_7834:
        /* <DEDUP_REMOVED lines=18> */
.L_x_7840:
[----:B------:R-:W-:Y:S05]  /*3260*/  BSYNC B2 ;  /* 0x0000000000027941 */ /* 0x000fea0003800000 */
.L_x_7839:
        /* <DEDUP_REMOVED lines=44> */
.L_x_7838:
[----:B------:R-:W-:Y:S05]  /*3530*/  BSYNC B1 ;  /* 0x0000000000017941 */ /* 0x000fea0003800000 */
.L_x_7837:
[----:B------:R-:W-:Y:S01]  /*3540*/  I2FP.F32.U32 R2, R2 ;  /* 0x0000000200027245 */ /* 0x000fe20000201000 */
[----:B------:R-:W0:Y:S01]  /*3550*/  LDC.64 R76, c[0x0][0x238] ;  /* 0x00008e00ff4c7b82 */ /* 0x000e220000000a00 */
[----:B------:R-:W-:Y:S02]  /*3560*/  SEL R96, RZ, 0x10000, P5 ;  /* 0x00010000ff607807 */ /* 0x000fe40002800000 */
[----:B------:R-:W-:Y:S01]  /*3570*/  SEL R74, RZ, 0x1, P2 ;  /* 0x00000001ff4a7807 */ /* 0x000fe20001000000 */
[----:B------:R-:W-:Y:S01]  /*3580*/  FFMA.FTZ R73, R2, R93, 1.1641532182693481445e-10 ;  /* 0x2f00000002497423 */ /* 0x000fe2000001005d */
[----:B------:R-:W-:Y:S02]  /*3590*/  ISETP.NE.AND P6, PT, R3, RZ, PT ;  /* 0x000000ff0300720c */ /* 0x000fe40003fc5270 */
[----:B------:R-:W-:Y:S01]  /*35a0*/  ISETP.NE.AND P5, PT, R88, RZ, PT ;  /* 0x000000ff5800720c */ /* 0x000fe20003fa5270 */
[----:B------:R-:W1:Y:S01]  /*35b0*/  LDC.64 R2, c[0x0][0x240] ;  /* 0x00009000ff027b82 */ /* 0x000e620000000a00 */
[----:B------:R-:W-:Y:S01]  /*35c0*/  ISETP.NE.AND P2, PT, R89, RZ, PT ;  /* 0x000000ff5900720c */ /* 0x000fe20003f45270 */
[----:B------:R-:W-:Y:S01]  /*35d0*/  IMAD.WIDE.U32 R74, R74, 0x1000000, RZ ;  /* 0x010000004a4a7825 */ /* 0x000fe200078e00ff */
[----:B------:R-:W-:-:S02]  /*35e0*/  SHF.L.U32 R67, R67, 0x10, RZ ;  /* 0x0000001043437819 */ /* 0x000fc400000006ff */
[----:B------:R-:W-:Y:S01]  /*35f0*/  SEL R72, RZ, 0x1, P2 ;  /* 0x00000001ff487807 */ /* 0x000fe20001000000 */
[----:B------:R-:W-:Y:S01]  /*3600*/  VIADD R89, R91, 0x20 ;  /* 0x000000205b597836 */ /* 0x000fe20000000000 */
[----:B------:R-:W-:Y:S01]  /*3610*/  SEL R94, RZ, 0x1, P5 ;  /* 0x00000001ff5e7807 */ /* 0x000fe20002800000 */
[----:B------:R-:W-:Y:S01]  /*3620*/  FMUL.FTZ R67, R67, R0 ;  /* 0x0000000043437220 */ /* 0x000fe20000410000 */
[----:B------:R-:W-:Y:S01]  /*3630*/  FSETP.GTU.FTZ.AND P2, PT, R73, R92, PT ;  /* 0x0000005c4900720b */ /* 0x000fe20003f5c000 */
[----:B------:R-:W-:Y:S01]  /*3640*/  IMAD.WIDE.U32 R72, R72, 0x10000, RZ ;  /* 0x0001000048487825 */ /* 0x000fe200078e00ff */
[----:B------:R-:W-:-:S03]  /*3650*/  SEL R97, RZ, 0x100, P4 ;  /* 0x00000100ff617807 */ /* 0x000fc60002000000 */
[----:B------:R-:W-:Y:S01]  /*3660*/  FMUL.FTZ R67, R67, R90 ;  /* 0x0000005a43437220 */ /* 0x000fe20000410000 */
[----:B------:R-:W-:Y:S01]  /*3670*/  SEL R88, RZ, 0x1000000, P2 ;  /* 0x01000000ff587807 */ /* 0x000fe20001000000 */
[----:B------:R-:W-:Y:S01]  /*3680*/  IMAD.WIDE.U32 R94, R94, 0x100, RZ ;  /* 0x000001005e5e7825 */ /* 0x000fe200078e00ff */
[----:B------:R-:W-:Y:S02]  /*3690*/  SEL R99, RZ, 0x1, P6 ;  /* 0x00000001ff637807 */ /* 0x000fe40003000000 */
[----:B------:R-:W-:Y:S02]  /*36a0*/  LOP3.LUT R97, R97, R88, R96, 0xfe, !PT ;  /* 0x0000005861617212 */ /* 0x000fe400078efe60 */
[----:B------:R-:W-:Y:S02]  /*36b0*/  LOP3.LUT R98, R94, R74, R72, 0xfe, !PT ;  /* 0x0000004a5e627212 */ /* 0x000fe400078efe48 */
[----:B------:R-:W-:Y:S02]  /*36c0*/  FSEL R72, R67, RZ, !P2 ;  /* 0x000000ff43487208 */ /* 0x000fe40005000000 */
[----:B------:R-:W-:-:S02]  /*36d0*/  SEL R74, RZ, 0x1, P3 ;  /* 0x00000001ff4a7807 */ /* 0x000fc40001800000 */
[----:B------:R-:W-:Y:S01]  /*36e0*/  @P1 LEA R94, P2, R89, R70, 0x5 ;  /* 0x00000046595e1211 */ /* 0x000fe200078428ff */
[----:B------:R-:W-:Y:S01]  /*36f0*/  FMUL.FTZ R67, R15, R72 ;  /* 0x000000480f437220 */ /* 0x000fe20000410000 */
[----:B------:R-:W-:Y:S01]  /*3700*/  LOP3.LUT R75, R75, R97, R74, 0xfe, !PT ;  /* 0x000000614b4b7212 */ /* 0x000fe200078efe4a */
[----:B0-----:R-:W-:Y:S01]  /*3710*/  IMAD.WIDE.U32 R96, R91, 0x20, R76 ;  /* 0x000000205b607825 */ /* 0x001fe200078e004c */
[----:B------:R-:W-:-:S03]  /*3720*/  LOP3.LUT R98, R98, R99, RZ, 0xfc, !PT ;  /* 0x0000006362627212 */ /* 0x000fc600078efcff */
[----:B------:R-:W-:Y:S01]  /*3730*/  @P0 FADD.FTZ R67, R59, R67 ;  /* 0x000000433b430221 */ /* 0x000fe20000010000 */
[----:B------:R-:W-:Y:S01]  /*3740*/  LOP3.LUT R99, R95, R75, R73, 0xfe, !PT ;  /* 0x0000004b5f637212 */ /* 0x000fe200078efe49 */
[C---:B------:R-:W-:Y:S01]  /*3750*/  IMAD.WIDE.U32 R72, R89.reuse, 0x10, R68 ;  /* 0x0000001059487825 */ /* 0x040fe200078e0044 */
[----:B------:R-:W-:Y:S01]  /*3760*/  @P1 LEA.HI.X R95, R89, R71, RZ, 0x5, P2 ;  /* 0x00000047595f1211 */ /* 0x000fe200010f2cff */
[----:B------:R0:W-:Y:S02]  /*3770*/  STG.E.128 desc[UR4][R96.64], R60 ;  /* 0x0000003c60007986 */ /* 0x0001e4000c101d04 */
[----:B-1----:R-:W-:Y:S02]  /*3780*/  IMAD.WIDE.U32 R70, R91, 0x8, R2 ;  /* 0x000000085b467825 */ /* 0x002fe400078e0002 */
        /* <DEDUP_REMOVED lines=17> */
.L_x_7842:
[----:B------:R-:W-:-:S07]  /*38a0*/  MOV R68, R80 ;  /* 0x0000005000447202 */ /* 0x000fce0000000f00 */
.L_x_7843:
[----:B------:R-:W-:Y:S05]  /*38b0*/  BSYNC B1 ;  /* 0x0000000000017941 */ /* 0x000fea0003800000 */
.L_x_7841:
        /* <DEDUP_REMOVED lines=16> */
.L_x_7847:
[----:B------:R-:W-:Y:S05]  /*39c0*/  BSYNC B2 ;  /* 0x0000000000027941 */ /* 0x000fea0003800000 */
.L_x_7846:
        /* <DEDUP_REMOVED lines=43> */
.L_x_7845:
[----:B------:R-:W-:Y:S05]  /*3c80*/  BSYNC B1 ;  /* 0x0000000000017941 */ /* 0x000fea0003800000 */
.L_x_7844:
[----:B------:R-:W-:Y:S01]  /*3c90*/  I2FP.F32.U32 R68, R68 ;  /* 0x0000004400447245 */ /* 0x000fe20000201000 */
[----:B------:R-:W-:Y:S01]  /*3ca0*/  BSSY B1, `(.L_x_7848) ;  /* 0x0000017000017945 */ /* 0x000fe20003800000 */
[----:B-----5:R-:W-:Y:S01]  /*3cb0*/  SHF.L.U32 R71, R72, 0x10, RZ ;  /* 0x0000001048477819 */ /* 0x020fe200000006ff */
[----:B------:R-:W-:Y:S01]  /*3cc0*/  VIADD R94, R88, 0x1 ;  /* 0x00000001585e7836 */ /* 0x000fe20000000000 */
[----:B------:R-:W-:Y:S01]  /*3cd0*/  PRMT R72, R72, 0x7632, R72 ;  /* 0x0000763248487816 */ /* 0x000fe20000000048 */
        /* <DEDUP_REMOVED lines=18> */
.L_x_7849:
[----:B------:R-:W-:-:S07]  /*3e00*/  IMAD.MOV.U32 R69, RZ, RZ, R80 ;  /* 0x000000ffff457224 */ /* 0x000fce00078e0050 */
.L_x_7850:
[----:B------:R-:W-:Y:S05]  /*3e10*/  BSYNC B1 ;  /* 0x0000000000017941 */ /* 0x000fea0003800000 */
.L_x_7848:
        /* <DEDUP_REMOVED lines=16> */
.L_x_7854:
[----:B------:R-:W-:Y:S05]  /*3f20*/  BSYNC B2 ;  /* 0x0000000000027941 */ /* 0x000fea0003800000 */
.L_x_7853:
        /* <DEDUP_REMOVED lines=43> */
.L_x_7852:
[----:B------:R-:W-:Y:S05]  /*41e0*/  BSYNC B1 ;  /* 0x0000000000017941 */ /* 0x000fea0003800000 */
.L_x_7851:
        /* <DEDUP_REMOVED lines=22> */
.L_x_7856:
[----:B------:R-:W-:-:S07]  /*4350*/  IMAD.MOV.U32 R70, RZ, RZ, R80 ;  /* 0x000000ffff467224 */ /* 0x000fce00078e0050 */
.L_x_7857:
[----:B------:R-:W-:Y:S05]  /*4360*/  BSYNC B1 ;  /* 0x0000000000017941 */ /* 0x000fea0003800000 */
.L_x_7855:
        /* <DEDUP_REMOVED lines=16> */
.L_x_7861:
[----:B------:R-:W-:Y:S05]  /*4470*/  BSYNC B2 ;  /* 0x0000000000027941 */ /* 0x000fea0003800000 */
.L_x_7860:
        /* <DEDUP_REMOVED lines=43> */
.L_x_7859:
[----:B------:R-:W-:Y:S05]  /*4730*/  BSYNC B1 ;  /* 0x0000000000017941 */ /* 0x000fea0003800000 */
.L_x_7858:
        /* <DEDUP_REMOVED lines=22> */
.L_x_7863:
[----:B------:R-:W-:-:S07]  /*48a0*/  IMAD.MOV.U32 R71, RZ, RZ, R80 ;  /* 0x000000ffff477224 */ /* 0x000fce00078e0050 */
.L_x_7864:
[----:B------:R-:W-:Y:S05]  /*48b0*/  BSYNC B1 ;  /* 0x0000000000017941 */ /* 0x000fea0003800000 */
.L_x_7862:
        /* <DEDUP_REMOVED lines=16> */
.L_x_7868:
[----:B------:R-:W-:Y:S05]  /*49c0*/  BSYNC B2 ;  /* 0x0000000000027941 */ /* 0x000fea0003800000 */
.L_x_7867:
        /* <DEDUP_REMOVED lines=43> */
.L_x_7866:
[----:B------:R-:W-:Y:S05]  /*4c80*/  BSYNC B1 ;  /* 0x0000000000017941 */ /* 0x000fea0003800000 */
.L_x_7865:
        /* <DEDUP_REMOVED lines=21> */
.L_x_7870:
[----:B------:R-:W-:-:S07]  /*4de0*/  IMAD.MOV.U32 R72, RZ, RZ, R80 ;  /* 0x000000ffff487224 */ /* 0x000fce00078e0050 */
.L_x_7871:
[----:B------:R-:W-:Y:S05]  /*4df0*/  BSYNC B1 ;  /* 0x0000000000017941 */ /* 0x000fea0003800000 */
.L_x_7869:
        /* <DEDUP_REMOVED lines=16> */
.L_x_7875:
[----:B------:R-:W-:Y:S05]  /*4f00*/  BSYNC B2 ;  /* 0x0000000000027941 */ /* 0x000fea0003800000 */
.L_x_7874:
        /* <DEDUP_REMOVED lines=43> */
.L_x_7873:
[----:B------:R-:W-:Y:S05]  /*51c0*/  BSYNC B1 ;  /* 0x0000000000017941 */ /* 0x000fea0003800000 */
.L_x_7872:
        /* <DEDUP_REMOVED lines=22> */
.L_x_7877:
[----:B------:R-:W-:-:S07]  /*5330*/  IMAD.MOV.U32 R73, RZ, RZ, R80 ;  /* 0x000000ffff497224 */ /* 0x000fce00078e0050 */
.L_x_7878:
[----:B------:R-:W-:Y:S05]  /*5340*/  BSYNC B1 ;  /* 0x0000000000017941 */ /* 0x000fea0003800000 */
.L_x_7876:
        /* <DEDUP_REMOVED lines=16> */
.L_x_7882:
[----:B------:R-:W-:Y:S05]  /*5450*/  BSYNC B2 ;  /* 0x0000000000027941 */ /* 0x000fea0003800000 */
.L_x_7881:
        /* <DEDUP_REMOVED lines=43> */
.L_x_7880:
[----:B------:R-:W-:Y:S05]  /*5710*/  BSYNC B1 ;  /* 0x0000000000017941 */ /* 0x000fea0003800000 */
.L_x_7879:
        /* <DEDUP_REMOVED lines=21> */
.L_x_7884:
[----:B------:R-:W-:-:S07]  /*5870*/  IMAD.MOV.U32 R74, RZ, RZ, R80 ;  /* 0x000000ffff4a7224 */ /* 0x000fce00078e0050 */
.L_x_7885:
[----:B------:R-:W-:Y:S05]  /*5880*/  BSYNC B1 ;  /* 0x0000000000017941 */ /* 0x000fea0003800000 */
.L_x_7883:
        /* <DEDUP_REMOVED lines=16> */
.L_x_7889:
[----:B------:R-:W-:Y:S05]  /*5990*/  BSYNC B2 ;  /* 0x0000000000027941 */ /* 0x000fea0003800000 */
.L_x_7888:
        /* <DEDUP_REMOVED lines=43> */
.L_x_7887:
[----:B------:R-:W-:Y:S05]  /*5c50*/  BSYNC B1 ;  /* 0x0000000000017941 */ /* 0x000fea0003800000 */
.L_x_7886:
        /* <DEDUP_REMOVED lines=22> */
.L_x_7891:
[----:B------:R-:W-:-:S07]  /*5dc0*/  IMAD.MOV.U32 R94, RZ, RZ, R80 ;  /* 0x000000ffff5e7224 */ /* 0x000fce00078e0050 */
.L_x_7892:
[----:B------:R-:W-:Y:S05]  /*5dd0*/  BSYNC B1 ;  /* 0x0000000000017941 */ /* 0x000fea0003800000 */
.L_x_7890:
        /* <DEDUP_REMOVED lines=18> */
.L_x_7896:
[----:B------:R-:W-:Y:S05]  /*5f00*/  BSYNC B2 ;  /* 0x0000000000027941 */ /* 0x000fea0003800000 */
.L_x_7895:
        /* <DEDUP_REMOVED lines=43> */
.L_x_7894:
[----:B------:R-:W-:Y:S05]  /*61c0*/  BSYNC B1 ;  /* 0x0000000000017941 */ /* 0x000fea0003800000 */
.L_x_7893:
[----:B------:R-:W-:Y:S01]  /*61d0*/  ISETP.NE.AND P6, PT, R96, RZ, PT ;  /* 0x000000ff6000720c */ /* 0x000fe20003fc5270 */
[----:B------:R-:W-:Y:S01]  /*61e0*/  FADD.FTZ R96, RZ, R60 ;  /* 0x0000003cff607221 */ /* 0x000fe20000010000 */
[----:B------:R-:W-:Y:S01]  /*61f0*/  I2FP.F32.U32 R94, R94 ;  /* 0x0000005e005e7245 */ /* 0x000fe20000201000 */
[----:B------:R-:W-:Y:S01]  /*6200*/  IMAD.WIDE.U32 R76, R89, 0x20, R76 ;  /* 0x00000020594c7825 */ /* 0x000fe200078e004c */
[----:B------:R-:W-:Y:S01]  /*6210*/  SEL R95, RZ, 0x1, P2 ;  /* 0x00000001ff5f7807 */ /* 0x000fe20001000000 */
[----:B------:R-:W-:Y:S01]  /*6220*/  UMOV UR8, 0xffffffff ;  /* 0xffffffff00087882 */ /* 0x000fe20000000000 */
[----:B------:R-:W-:Y:S01]  /*6230*/  ISETP.NE.AND P2, PT, R97, RZ, PT ;  /* 0x000000ff6100720c */ /* 0x000fe20003f45270 */
[----:B------:R-:W-:Y:S01]  /*6240*/  FADD.FTZ R97, R61, R96 ;  /* 0x000000603d617221 */ /* 0x000fe20000010000 */
[----:B------:R-:W-:Y:S01]  /*6250*/  SHF.L.U32 R75, R75, 0x10, RZ ;  /* 0x000000104b4b7819 */ /* 0x000fe200000006ff */
[----:B------:R-:W-:Y:S01]  /*6260*/  FFMA.FTZ R93, R94, R93, 1.1641532182693481445e-10 ;  /* 0x2f0000005e5d7423 */ /* 0x000fe2000001005d */
[----:B------:R-:W-:Y:S01]  /*6270*/  SEL R96, RZ, 0x1, P2 ;  /* 0x00000001ff607807 */ /* 0x000fe20001000000 */
[----:B------:R-:W-:Y:S01]  /*6280*/  FADD.FTZ R94, R62, R97 ;  /* 0x000000613e5e7221 */ /* 0x000fe20000010000 */
[----:B------:R-:W-:Y:S01]  /*6290*/  SEL R98, RZ, 0x10000, P5 ;  /* 0x00010000ff627807 */ /* 0x000fe20002800000 */
[----:B------:R-:W-:Y:S01]  /*62a0*/  FMUL.FTZ R75, R75, R0 ;  /* 0x000000004b4b7220 */ /* 0x000fe20000410000 */
[----:B------:R-:W-:Y:S01]  /*62b0*/  SEL R0, RZ, 0x1, P1 ;  /* 0x00000001ff007807 */ /* 0x000fe20000800000 */
[----:B------:R-:W-:Y:S01]  /*62c0*/  IMAD.WIDE.U32 R96, R96, 0x100, RZ ;  /* 0x0000010060607825 */ /* 0x000fe200078e00ff */
[----:B------:R-:W-:-:S03]  /*62d0*/  FSETP.GTU.FTZ.AND P1, PT, R93, R92, PT ;  /* 0x0000005c5d00720b */ /* 0x000fc60003f3c000 */
[----:B------:R-:W-:Y:S01]  /*62e0*/  FADD.FTZ R93, R63, R94 ;  /* 0x0000005e3f5d7221 */ /* 0x000fe20000010000 */
[----:B------:R-:W-:Y:S01]  /*62f0*/  FMUL.FTZ R75, R75, R90 ;  /* 0x0000005a4b4b7220 */ /* 0x000fe20000410000 */
[----:B------:R-:W-:Y:S01]  /*6300*/  IMAD.WIDE.U32 R94, R95, 0x1000000, RZ ;  /* 0x010000005f5e7825 */ /* 0x000fe200078e00ff */
[----:B------:R-:W-:-:S03]  /*6310*/  SEL R103, RZ, 0x100, P4 ;  /* 0x00000100ff677807 */ /* 0x000fc60002000000 */
[----:B------:R-:W-:Y:S01]  /*6320*/  FADD.FTZ R90, R64, R93 ;  /* 0x0000005d405a7221 */ /* 0x000fe20000010000 */
[----:B------:R-:W-:Y:S01]  /*6330*/  SEL R100, RZ, 0x1000000, P1 ;  /* 0x01000000ff647807 */ /* 0x000fe20000800000 */
[----:B------:R-:W-:Y:S01]  /*6340*/  IMAD.WIDE.U32 R92, R0, 0x10000, RZ ;  /* 0x00010000005c7825 */ /* 0x000fe200078e00ff */
[----:B------:R-:W-:-:S03]  /*6350*/  FSEL R0, R75, RZ, !P1 ;  /* 0x000000ff4b007208 */ /* 0x000fc60004800000 */
[----:B------:R-:W-:Y:S01]  /*6360*/  FADD.FTZ R99, R65, R90 ;  /* 0x0000005a41637221 */ /* 0x000fe20000010000 */
[----:B------:R-:W-:Y:S01]  /*6370*/  LOP3.LUT R103, R103, R100, R98, 0xfe, !PT ;  /* 0x0000006467677212 */ /* 0x000fe200078efe62 */
[----:B------:R-:W-:Y:S01]  /*6380*/  IMAD.WIDE.U32 R2, R89, 0x8, R2 ;  /* 0x0000000859027825 */ /* 0x000fe200078e0002 */
[----:B------:R-:W-:-:S03]  /*6390*/  LOP3.LUT R92, R96, R94, R92, 0xfe, !PT ;  /* 0x0000005e605c7212 */ /* 0x000fc600078efe5c */
[----:B------:R-:W-:Y:S01]  /*63a0*/  FADD.FTZ R90, R66, R99 ;  /* 0x00000063425a7221 */ /* 0x000fe20000010000 */
[----:B------:R-:W-:Y:S01]  /*63b0*/  SEL R94, RZ, 0x1, P3 ;  /* 0x00000001ff5e7807 */ /* 0x000fe20001800000 */
[----:B------:R-:W-:Y:S01]  /*63c0*/  FMUL.FTZ R75, R7, R0 ;  /* 0x00000000074b7220 */ /* 0x000fe20000410000 */
[----:B------:R-:W-:Y:S01]  /*63d0*/  SEL R101, RZ, 0x1, P6 ;  /* 0x00000001ff657807 */ /* 0x000fe20003000000 */
[----:B------:R-:W-:Y:S01]  /*63e0*/  FADD.FTZ R99, R67, R90 ;  /* 0x0000005a43637221 */ /* 0x000fe20000010000 */
[----:B------:R0:W-:Y:S01]  /*63f0*/  STG.E.128 desc[UR4][R76.64], R68 ;  /* 0x000000444c007986 */ /* 0x0001e2000c101d04 */
[----:B------:R-:W-:Y:S01]  /*6400*/  @P0 FADD.FTZ R75, R59, R75 ;  /* 0x0000004b3b4b0221 */ /* 0x000fe20000010000 */
[----:B------:R-:W-:Y:S01]  /*6410*/  LOP3.LUT R92, R92, R101, RZ, 0xfc, !PT ;  /* 0x000000655c5c7212 */ /* 0x000fe200078efcff */
[----:B------:R-:W-:Y:S01]  /*6420*/  FADD.FTZ R0, R68, R99 ;  /* 0x0000006344007221 */ /* 0x000fe20000010000 */
[----:B------:R-:W-:Y:S02]  /*6430*/  LOP3.LUT R99, R95, R103, R94, 0xfe, !PT ;  /* 0x000000675f637212 */ /* 0x000fe400078efe5e */
[----:B------:R0:W-:Y:S01]  /*6440*/  STG.E.128 desc[UR4][R76.64+0x10], R72 ;  /* 0x000010484c007986 */ /* 0x0001e2000c101d04 */
[----:B------:R-:W-:Y:S01]  /*6450*/  FADD.FTZ R95, R69, R0 ;  /* 0x00000000455f7221 */ /* 0x000fe20000010000 */
[----:B------:R-:W-:-:S02]  /*6460*/  LOP3.LUT R93, R97, R99, R93, 0xfe, !PT ;  /* 0x00000063615d7212 */ /* 0x000fc400078efe5d */
[----:B------:R-:W-:Y:S01]  /*6470*/  ISETP.NE.AND P0, PT, R86, RZ, PT ;  /* 0x000000ff5600720c */ /* 0x000fe20003f05270 */
[----:B------:R-:W-:Y:S02]  /*6480*/  FADD.FTZ R0, R70, R95 ;  /* 0x0000005f46007221 */ /* 0x000fe40000010000 */
[----:B------:R0:W-:Y:S02]  /*6490*/  STG.E.64 desc[UR4][R2.64], R92 ;  /* 0x0000005c02007986 */ /* 0x0001e4000c101b04 */
        /* <DEDUP_REMOVED lines=59> */
.L_x_7910:
[----:B------:R-:W-:Y:S01]  /*6850*/  FMUL.FTZ R0, R2, R2 ;  /* 0x0000000202007220 */ /* 0x000fe20000410000 */
[----:B------:R-:W-:Y:S01]  /*6860*/  PLOP3.LUT P1, PT, PT, PT, UP1, 0x40, 0x0 ;  /* 0x000000000000781c */ /* 0x000fe20003f2e818 */
[----:B01----:R-:W-:Y:S01]  /*6870*/  FADD.FTZ R90, R90, R95 ;  /* 0x0000005f5a5a7221 */ /* 0x003fe20000010000 */
[----:B------:R-:W0:Y:S02]  /*6880*/  LDC.64 R76, c[0x0][0x2b8] ;  /* 0x0000ae00ff4c7b82 */ /* 0x000e240000000a00 */
[----:B------:R-:W-:Y:S01]  /*6890*/  FSEL R0, R0, RZ, !P1 ;  /* 0x000000ff00007208 */ /* 0x000fe20004800000 */
[----:B------:R-:W-:Y:S01]  /*68a0*/  FFMA.FTZ R3, R90, R3, UR11 ;  /* 0x0000000b5a037e23 */ /* 0x000fe20008010003 */
[----:B------:R-:W-:-:S03]  /*68b0*/  PLOP3.LUT P1, PT, PT, PT, UP1, 0x40, 0x0 ;  /* 0x000000000000781c */ /* 0x000fc60003f2e818 */
[----:B------:R-:W-:Y:S01]  /*68c0*/  FADD.FTZ R0, R3, R0 ;  /* 0x0000000003007221 */ /* 0x000fe20000010000 */
[----:B------:R-:W-:-:S05]  /*68d0*/  FSEL R90, R2, RZ, P1 ;  /* 0x000000ff025a7208 */ /* 0x000fca0000800000 */
        /* <DEDUP_REMOVED lines=13> */
[----:B------:R-:W2:Y:S01]  /*69b0*/  @!P0 LDC.64 R70, c[0x0][0x250] ;  /* 0x00009400ff468b82 */ /* 0x000ea20000000a00 */
[--C-:B------:R-:W-:Y:S01]  /*69c0*/  FADD.FTZ R109, R74, -R90.reuse ;  /* 0x8000005a4a6d7221 */ /* 0x100fe20000010000 */
[--C-:B------:R-:W-:Y:S01]  /*69d0*/  FADD.FTZ R93, R68, -R90.reuse ;  /* 0x8000005a445d7221 */ /* 0x100fe20000010000 */
[--C-:B------:R-:W-:Y:S01]  /*69e0*/  FADD.FTZ R3, R69, -R90.reuse ;  /* 0x8000005a45037221 */ /* 0x100fe20000010000 */
[----:B-1----:R-:W-:Y:S01]  /*69f0*/  FMUL.FTZ R60, R0, R67 ;  /* 0x00000043003c7220 */ /* 0x002fe20000410000 */
[----:B------:R-:W-:Y:S01]  /*6a00*/  FADD.FTZ R67, R72, -R90 ;  /* 0x8000005a48437221 */ /* 0x000fe20000010000 */
[C---:B------:R-:W-:Y:S01]  /*6a10*/  FMUL.FTZ R62, R0.reuse, R61 ;  /* 0x0000003d003e7220 */ /* 0x040fe20000410000 */
[C---:B------:R-:W-:Y:S01]  /*6a20*/  FMUL.FTZ R105, R0.reuse, R105 ;  /* 0x0000006900697220 */ /* 0x040fe20000410000 */
[C---:B------:R-:W-:Y:S01]  /*6a30*/  FMUL.FTZ R72, R0.reuse, R107 ;  /* 0x0000006b00487220 */ /* 0x040fe20000410000 */
[C---:B------:R-:W-:Y:S01]  /*6a40*/  FMUL.FTZ R63, R0.reuse, R63 ;  /* 0x0000003f003f7220 */ /* 0x040fe20000410000 */
[----:B------:R-:W1:Y:S01]  /*6a50*/  @!P0 LDC.64 R64, c[0x0][0x258] ;  /* 0x00009600ff408b82 */ /* 0x000e620000000a00 */
[C---:B------:R-:W-:Y:S01]  /*6a60*/  FMUL.FTZ R75, R0.reuse, R67 ;  /* 0x00000043004b7220 */ /* 0x040fe20000410000 */
[----:B------:R-:W-:Y:S01]  /*6a70*/  FMUL.FTZ R74, R0, R73 ;  /* 0x00000049004a7220 */ /* 0x000fe20000410000 */
[----:B------:R-:W-:Y:S01]  /*6a80*/  FFMA.FTZ R67, R33, R62, R49 ;  /* 0x0000003e21437223 */ /* 0x000fe20000010031 */
[----:B------:R-:W-:Y:S01]  /*6a90*/  FFMA.FTZ R62, R28, R105, R44 ;  /* 0x000000691c3e7223 */ /* 0x000fe2000001002c */
[----:B------:R-:W-:Y:S01]  /*6aa0*/  FFMA.FTZ R73, R29, R72, R45 ;  /* 0x000000481d497223 */ /* 0x000fe2000001002d */
[----:B------:R-:W-:Y:S01]  /*6ab0*/  FFMA.FTZ R63, R30, R63, R46 ;  /* 0x0000003f1e3f7223 */ /* 0x000fe2000001002e */
[----:B------:R-:W-:Y:S01]  /*6ac0*/  FFMA.FTZ R60, R31, R60, R47 ;  /* 0x0000003c1f3c7223 */ /* 0x000fe2000001002f */
[----:B0-----:R-:W-:-:S04]  /*6ad0*/  IMAD.WIDE.U32 R68, R91, 0x10, R76 ;  /* 0x000000105b447825 */ /* 0x001fc800078e004c */
[C---:B------:R-:W-:Y:S01]  /*6ae0*/  FMUL.FTZ R99, R0.reuse, R99 ;  /* 0x0000006300637220 */ /* 0x040fe20000410000 */
[C---:B------:R-:W-:Y:S01]  /*6af0*/  FMUL.FTZ R109, R0.reuse, R109 ;  /* 0x0000006d006d7220 */ /* 0x040fe20000410000 */
[C---:B------:R-:W-:Y:S01]  /*6b00*/  FMUL.FTZ R76, R0.reuse, R111 ;  /* 0x0000006f004c7220 */ /* 0x040fe20000410000 */
[----:B------:R-:W-:Y:S01]  /*6b10*/  F2FP.BF16.F32.PACK_AB R62, R73, R62 ;  /* 0x0000003e493e723e */ /* 0x000fe200000010ff */
[----:B------:R-:W-:Y:S01]  /*6b20*/  FMUL.FTZ R101, R0, R101 ;  /* 0x0000006500657220 */ /* 0x000fe20000410000 */
[----:B------:R-:W0:Y:S01]  /*6b30*/  LDC.64 R72, c[0x0][0x210] ;  /* 0x00008400ff487b82 */ /* 0x000e220000000a00 */
[----:B------:R-:W-:Y:S01]  /*6b40*/  F2FP.BF16.F32.PACK_AB R63, R60, R63 ;  /* 0x0000003f3c3f723e */ /* 0x000fe200000010ff */
[----:B------:R-:W-:Y:S01]  /*6b50*/  FFMA.FTZ R60, R32, R99, R48 ;  /* 0x00000063203c7223 */ /* 0x000fe20000010030 */
[----:B------:R-:W-:Y:S01]  /*6b60*/  FMUL.FTZ R66, R0, R103 ;  /* 0x0000006700427220 */ /* 0x000fe20000410000 */
[----:B------:R-:W-:Y:S01]  /*6b70*/  FFMA.FTZ R109, R22, R109, R38 ;  /* 0x0000006d166d7223 */ /* 0x000fe20000010026 */
[----:B------:R-:W-:Y:S01]  /*6b80*/  FFMA.FTZ R76, R23, R76, R39 ;  /* 0x0000004c174c7223 */ /* 0x000fe20000010027 */
[----:B------:R-:W-:Y:S01]  /*6b90*/  FFMA.FTZ R61, R34, R101, R50 ;  /* 0x00000065223d7223 */ /* 0x000fe20000010032 */
[----:B------:R-:W-:Y:S01]  /*6ba0*/  FFMA.FTZ R66, R35, R66, R51 ;  /* 0x0000004223427223 */ /* 0x000fe20000010033 */
[----:B------:R-:W-:Y:S01]  /*6bb0*/  F2FP.BF16.F32.PACK_AB R60, R67, R60 ;  /* 0x0000003c433c723e */ /* 0x000fe200000010ff */
[----:B------:R-:W-:Y:S01]  /*6bc0*/  FFMA.FTZ R75, R20, R75, R36 ;  /* 0x0000004b144b7223 */ /* 0x000fe20000010024 */
[----:B------:R-:W-:Y:S01]  /*6bd0*/  FFMA.FTZ R74, R21, R74, R37 ;  /* 0x0000004a154a7223 */ /* 0x000fe20000010025 */
[----:B------:R-:W-:Y:S01]  /*6be0*/  F2FP.BF16.F32.PACK_AB R67, R76, R109 ;  /* 0x0000006d4c43723e */ /* 0x000fe200000010ff */
        /* <DEDUP_REMOVED lines=10> */
[----:B------:R-:W-:Y:S01]  /*6c90*/  LEA R74, P1, R89, UR12, 0x4 ;  /* 0x0000000c594a7c11 */ /* 0x000fe2000f8220ff */
[----:B--2---:R-:W-:-:S03]  /*6ca0*/  @!P0 IMAD.WIDE R70, R87, 0x4, R70 ;  /* 0x0000000457468825 */ /* 0x004fc600078e0246 */
[----:B------:R-:W-:Y:S01]  /*6cb0*/  LEA.HI.X R75, R89, UR13, RZ, 0x4, P1 ;  /* 0x0000000d594b7c11 */ /* 0x000fe200088f24ff */
[----:B-1----:R-:W-:Y:S01]  /*6cc0*/  @!P0 IMAD.WIDE R76, R87, 0x4, R64 ;  /* 0x00000004574c8825 */ /* 0x002fe200078e0240 */
[----:B------:R-:W-:Y:S01]  /*6cd0*/  F2FP.BF16.F32.PACK_AB R65, R92, R95 ;  /* 0x0000005f5c41723e */ /* 0x000fe200000010ff */
[----:B------:R1:W-:Y:S01]  /*6ce0*/  @!P0 STG.E desc[UR4][R70.64], R2 ;  /* 0x0000000246008986 */ /* 0x0003e2000c101904 */
[----:B------:R-:W-:Y:S02]  /*6cf0*/  F2FP.BF16.F32.PACK_AB R64, R90, R93 ;  /* 0x0000005d5a40723e */ /* 0x000fe400000010ff */
[----:B0-----:R-:W-:Y:S01]  /*6d00*/  LEA R87, R72, R87, 0x2 ;  /* 0x0000005748577211 */ /* 0x001fe200078e10ff */
[----:B------:R1:W-:Y:S03]  /*6d10*/  @!P0 STG.E desc[UR4][R76.64], R0 ;  /* 0x000000004c008986 */ /* 0x0003e6000c101904 */
[----:B------:R-:W-:Y:S01]  /*6d20*/  ISETP.GE.AND P0, PT, R87, R73, PT ;  /* 0x000000495700720c */ /* 0x000fe20003f06270 */
[----:B------:R1:W-:Y:S04]  /*6d30*/  STG.E.128 desc[UR4][R68.64], R60 ;  /* 0x0000003c44007986 */ /* 0x0003e8000c101d04 */
[----:B------:R1:W-:Y:S08]  /*6d40*/  STG.E.128 desc[UR4][R74.64], R64 ;  /* 0x000000404a007986 */ /* 0x0003f0000c101d04 */
[----:B------:R-:W-:Y:S05]  /*6d50*/  @!P0 BRA `(.L_x_7898) ;  /* 0xffffff9800f88947 */ /* 0x000fea000383ffff */
[----:B------:R-:W-:Y:S05]  /*6d60*/  BSYNC B0 ;  /* 0x0000000000007941 */ /* 0x000fea0003800000 */
.L_x_7784:
[----:B------:R-:W-:Y:S05]  /*6d70*/  EXIT ;  /* 0x000000000000794d */ /* 0x000fea0003800000 */
.L_x_7897:
        /* <DEDUP_REMOVED lines=8> */
.L_x_7900:
[----:B------:R-:W-:Y:S05]  /*6e00*/  BSYNC B1 ;  /* 0x0000000000017941 */ /* 0x000fea0003800000 */
.L_x_7899:
        /* <DEDUP_REMOVED lines=9> */
.L_x_7901:
[----:B------:R-:W-:Y:S01]  /*6ea0*/  HFMA2.MMA R96, -RZ, RZ, 0, 2.384185791015625e-07 ;  /* 0x00000004ff607435 */ /* 0x000fe200000001ff */
[----:B------:R-:W-:-:S04]  /*6eb0*/  IMAD.MOV.U32 R3, RZ, RZ, R95 ;  /* 0x000000ffff037224 */ /* 0x000fc800078e005f */
[----:B------:R-:W-:-:S05]  /*6ec0*/  FADD.FTZ R77, R76, R3 ;  /* 0x000000034c4d7221 */ /* 0x000fca0000010000 */
[----:B------:R-:W-:-:S07]  /*6ed0*/  MOV R97, R77 ;  /* 0x0000004d00617202 */ /* 0x000fce0000000f00 */
[----:B------:R-:W-:Y:S05]  /*6ee0*/  WARPSYNC.COLLECTIVE R94, `(.L_x_7902) ;  /* 0x000000005e087348 */ /* 0x000fea0003c00000 */
[----:B------:R0:W1:Y:S02]  /*6ef0*/  SHFL.BFLY P1, R95, R97, R96, R99 ;  /* 0x0c000060615f7389 */ /* 0x0000640000020063 */
[----:B01----:R-:W-:Y:S01]  /*6f00*/  ENDCOLLECTIVE ;  /* 0x000000000000791b */ /* 0x003fe20003800000 */
.L_x_7902:
[----:B------:R-:W-:Y:S01]  /*6f10*/  HFMA2.MMA R96, -RZ, RZ, 0, 4.76837158203125e-07 ;  /* 0x00000008ff607435 */ /* 0x000fe200000001ff */
[----:B------:R-:W-:-:S04]  /*6f20*/  IMAD.MOV.U32 R2, RZ, RZ, R95 ;  /* 0x000000ffff027224 */ /* 0x000fc800078e005f */
[----:B------:R-:W-:-:S05]  /*6f30*/  FADD.FTZ R90, R77, R2 ;  /* 0x000000024d5a7221 */ /* 0x000fca0000010000 */
[----:B------:R-:W-:-:S07]  /*6f40*/  MOV R97, R90 ;  /* 0x0000005a00617202 */ /* 0x000fce0000000f00 */
[----:B------:R-:W-:Y:S05]  /*6f50*/  WARPSYNC.COLLECTIVE R94, `(.L_x_7903) ;  /* 0x000000005e087348 */ /* 0x000fea0003c00000 */
[----:B------:R0:W1:Y:S02]  /*6f60*/  SHFL.BFLY P1, R95, R97, R96, R99 ;  /* 0x0c000060615f7389 */ /* 0x0000640000020063 */
[----:B01----:R-:W-:Y:S01]  /*6f70*/  ENDCOLLECTIVE ;  /* 0x000000000000791b */ /* 0x003fe20003800000 */
.L_x_7903:
        /* <DEDUP_REMOVED lines=8> */
.L_x_7904:
        /* <DEDUP_REMOVED lines=36> */
[----:B------:R-:W-:-:S07]  /*7240*/  MOV R97, R0 ;  /* 0x0000000000617202 */ /* 0x000fce0000000f00 */
[----:B------:R-:W-:Y:S05]  /*7250*/  WARPSYNC.COLLECTIVE R94, `(.L_x_7905) ;  /* 0x000000005e087348 */ /* 0x000fea0003c00000 */
[----:B------:R0:W1:Y:S02]  /*7260*/  SHFL.BFLY P1, R95, R97, R96, R99 ;  /* 0x0c000060615f7389 */ /* 0x0000640000020063 */
[----:B01----:R-:W-:Y:S01]  /*7270*/  ENDCOLLECTIVE ;  /* 0x000000000000791b */ /* 0x003fe20003800000 */
.L_x_7905:
[----:B------:R-:W-:Y:S01]  /*7280*/  HFMA2.MMA R96, -RZ, RZ, 0, 1.1920928955078125e-07 ;  /* 0x00000002ff607435 */ /* 0x000fe200000001ff */
[----:B------:R-:W-:-:S04]  /*7290*/  IMAD.MOV.U32 R77, RZ, RZ, R95 ;  /* 0x000000ffff4d7224 */ /* 0x000fc800078e005f */
[----:B------:R-:W-:-:S05]  /*72a0*/  FADD.FTZ R77, R0, R77 ;  /* 0x0000004d004d7221 */ /* 0x000fca0000010000 */
[----:B------:R-:W-:-:S07]  /*72b0*/  MOV R97, R77 ;  /* 0x0000004d00617202 */ /* 0x000fce0000000f00 */
[----:B------:R-:W-:Y:S05]  /*72c0*/  WARPSYNC.COLLECTIVE R94, `(.L_x_7906) ;  /* 0x000000005e087348 */ /* 0x000fea0003c00000 */
[----:B------:R0:W1:Y:S02]  /*72d0*/  SHFL.BFLY P1, R95, R97, R96, R99 ;  /* 0x0c000060615f7389 */ /* 0x0000640000020063 */
[----:B01----:R-:W-:Y:S01]  /*72e0*/  ENDCOLLECTIVE ;  /* 0x000000000000791b */ /* 0x003fe20003800000 */
.L_x_7906:
[----:B------:R-:W-:Y:S01]  /*72f0*/  HFMA2.MMA R96, -RZ, RZ, 0, 2.384185791015625e-07 ;  /* 0x00000004ff607435 */ /* 0x000fe200000001ff */
[----:B------:R-:W-:-:S04]  /*7300*/  IMAD.MOV.U32 R76, RZ, RZ, R95 ;  /* 0x000000ffff4c7224 */ /* 0x000fc800078e005f */
[----:B------:R-:W-:-:S05]  /*7310*/  FADD.FTZ R76, R77, R76 ;  /* 0x0000004c4d4c7221 */ /* 0x000fca0000010000 */
[----:B------:R-:W-:-:S07]  /*7320*/  MOV R97, R76 ;  /* 0x0000004c00617202 */ /* 0x000fce0000000f00 */
[----:B------:R-:W-:Y:S05]  /*7330*/  WARPSYNC.COLLECTIVE R94, `(.L_x_7907) ;  /* 0x000000005e087348 */ /* 0x000fea0003c00000 */
[----:B------:R0:W1:Y:S02]  /*7340*/  SHFL.BFLY P1, R95, R97, R96, R99 ;  /* 0x0c000060615f7389 */ /* 0x0000640000020063 */
[----:B01----:R-:W-:Y:S01]  /*7350*/  ENDCOLLECTIVE ;  /* 0x000000000000791b */ /* 0x003fe20003800000 */
.L_x_7907:
[----:B------:R-:W-:Y:S01]  /*7360*/  HFMA2.MMA R96, -RZ, RZ, 0, 4.76837158203125e-07 ;  /* 0x00000008ff607435 */ /* 0x000fe200000001ff */
[----:B------:R-:W-:-:S04]  /*7370*/  IMAD.MOV.U32 R93, RZ, RZ, R95 ;  /* 0x000000ffff5d7224 */ /* 0x000fc800078e005f */
[----:B------:R-:W-:-:S05]  /*7380*/  FADD.FTZ R93, R76, R93 ;  /* 0x0000005d4c5d7221 */ /* 0x000fca0000010000 */
[----:B------:R-:W-:-:S07]  /*7390*/  MOV R97, R93 ;  /* 0x0000005d00617202 */ /* 0x000fce0000000f00 */
[----:B------:R-:W-:Y:S05]  /*73a0*/  WARPSYNC.COLLECTIVE R94, `(.L_x_7908) ;  /* 0x000000005e087348 */ /* 0x000fea0003c00000 */
[----:B------:R0:W1:Y:S02]  /*73b0*/  SHFL.BFLY P1, R95, R97, R96, R99 ;  /* 0x0c000060615f7389 */ /* 0x0000640000020063 */
[----:B01----:R-:W-:Y:S01]  /*73c0*/  ENDCOLLECTIVE ;  /* 0x000000000000791b */ /* 0x003fe20003800000 */
.L_x_7908:
[----:B------:R-:W-:Y:S01]  /*73d0*/  HFMA2.MMA R96, -RZ, RZ, 0, 9.5367431640625e-07 ;  /* 0x00000010ff607435 */ /* 0x000fe200000001ff */
[----:B------:R-:W-:-:S04]  /*73e0*/  IMAD.MOV.U32 R90, RZ, RZ, R95 ;  /* 0x000000ffff5a7224 */ /* 0x000fc800078e005f */
[----:B------:R-:W-:-:S05]  /*73f0*/  FADD.FTZ R90, R93, R90 ;  /* 0x0000005a5d5a7221 */ /* 0x000fca0000010000 */
[----:B------:R-:W-:-:S07]  /*7400*/  MOV R97, R90 ;  /* 0x0000005a00617202 */ /* 0x000fce0000000f00 */
[----:B------:R-:W-:Y:S05]  /*7410*/  WARPSYNC.COLLECTIVE R94, `(.L_x_7909) ;  /* 0x000000005e087348 */ /* 0x000fea0003c00000 */
[----:B------:R0:W1:Y:S02]  /*7420*/  SHFL.BFLY P1, R95, R97, R96, R99 ;  /* 0x0c000060615f7389 */ /* 0x0000640000020063 */
[----:B01----:R-:W-:Y:S01]  /*7430*/  ENDCOLLECTIVE ;  /* 0x000000000000791b */ /* 0x003fe20003800000 */
.L_x_7909:
[----:B------:R-:W-:Y:S05]  /*7440*/  BRA `(.L_x_7910) ;  /* 0xfffffff400007947 */ /* 0x000fea000383ffff */
.L_x_7911:
        /* <DEDUP_REMOVED lines=11> */
.L_x_16549:


//--------------------- .text._ZN10layer_norm13ln_fwd_kernelINS_13Kernel_traitsIf13__nv_bfloat16fS2_fjLj512ELj1ELj4ELj1ELj16ENS_18Kernel_traits_baseILj512EfS2_fS2_fjLj128EEEEELb1ELb1ELb1ELb0EEEvNS_9FwdParamsE --------------------------
	.section	.text._ZN10layer_norm13ln_fwd_kernelINS_13Kernel_traitsIf13__nv_bfloat16fS2_fjLj512ELj1ELj4ELj1ELj16ENS_18Kernel_traits_baseILj512EfS2_fS2_fjLj128EEEEELb1ELb1ELb1ELb0EEEvNS_9FwdParamsE,"ax",@progbits
	.align	128
        .global         _ZN10layer_norm13ln_fwd_kernelINS_13Kernel_traitsIf13__nv_bfloat16fS2_fjLj512ELj1ELj4ELj1ELj16ENS_18Kernel_traits_baseILj512EfS2_fS2_fjLj128EEEEELb1ELb1ELb1ELb0EEEvNS_9FwdParamsE
        .type           _ZN10layer_norm13ln_fwd_kernelINS_13Kernel_traitsIf13__nv_bfloat16fS2_fjLj512ELj1ELj4ELj1ELj16ENS_18Kernel_traits_baseILj512EfS2_fS2_fjLj128EEEEELb1ELb1ELb1ELb0EEEvNS_9FwdParamsE,@function
        .size           _ZN10layer_norm13ln_fwd_kernelINS_13Kernel_traitsIf13__nv_bfloat16fS2_fjLj512ELj1ELj4ELj1ELj16ENS_18Kernel_traits_baseILj512EfS2_fS2_fjLj128EEEEELb1ELb1ELb1ELb0EEEvNS_9FwdParamsE,(.L_x_16550 - _ZN10layer_norm13ln_fwd_kernelINS_13Kernel_traitsIf13__nv_bfloat16fS2_fjLj512ELj1ELj4ELj1ELj16ENS_18Kernel_traits_baseILj512EfS2_fS2_fjLj128EEEEELb1ELb1ELb1ELb0EEEvNS_9FwdParamsE)
        .other          _ZN10layer_norm13ln_fwd_kernelINS_13Kernel_traitsIf13__nv_bfloat16fS2_fjLj512ELj1ELj4ELj1ELj16ENS_18Kernel_traits_baseILj512EfS2_fS2_fjLj128EEEEELb1ELb1ELb1ELb0EEEvNS_9FwdParamsE,@"STO_CUDA_ENTRY STV_DEFAULT"
_ZN10layer_norm13ln_fwd_kernelINS_13Kernel_traitsIf13__nv_bfloat16fS2_fjLj512ELj1ELj4ELj1ELj16ENS_18Kernel_traits_baseILj512EfS2_fS2_fjLj128EEEEELb1ELb1ELb1ELb0EEEvNS_9FwdParamsE:
.text._ZN10layer_norm13ln_fwd_kernelINS_13Kernel_traitsIf13__nv_bfloat16fS2_fjLj512ELj1ELj4ELj1ELj16ENS_18Kernel_traits_baseILj512EfS2_fS2_fjLj128EEEEELb1ELb1ELb1ELb0EEEvNS_9FwdParamsE:
        /* <DEDUP_REMOVED lines=17> */
[----:B--2---:R-:W-:-:S02]  /*0110*/  @P0 R2UR UR4, R2 ;  /* 0x00000000020402ca */ /* 0x004fc400000e0000 */
[----:B-1----:R-:W-:Y:S02]  /*0120*/  LOP3.LUT R2, R0, 0x1f, RZ, 0xc0, !PT ;  /* 0x0000001f00027812 */ /* 0x002fe400078ec0ff */
[----:B------:R-:W-:Y:S02]  /*0130*/  @P0 R2UR UR5, R3 ;  /* 0x00000000030502ca */ /* 0x000fe400000e0000 */
[----:B---3--:R-:W-:Y:S02]  /*0140*/  SHF.R.S32.HI R3, RZ, 0x1f, R6 ;  /* 0x0000001fff037819 */ /* 0x008fe40000011406 */
[----:B------:R-:W-:Y:S02]  /*0150*/  MOV R45, R2 ;  /* 0x00000002002d7202 */ /* 0x000fe40000000f00 */
[----:B------:R-:W-:Y:S02]  /*0160*/  LEA.HI R3, R3, R6, RZ, 0x3 ;  /* 0x0000000603037211 */ /* 0x000fe400078f18ff */
[----:B------:R-:W-:Y:S01]  /*0170*/  LOP3.LUT R6, R45, 0x1f, RZ, 0x3c, !PT ;  /* 0x0000001f2d067812 */ /* 0x000fe200078e3cff */
[----:B------:R-:W-:-:S02]  /*0180*/  UIADD3 UR12, UR4, -0x61c88647, URZ ;  /* 0x9e3779b9040c7890 */ /* 0x000fc4000fffe03f */
[----:B------:R-:W-:Y:S01]  /*0190*/  UIADD3 UR14, UR4, 0x3c6ef372, URZ ;  /* 0x3c6ef372040e7890 */ /* 0x000fe2000fffe03f */
[----:B------:R-:W-:Y:S01]  /*01a0*/  LEA.HI.SX32 R3, R3, R6, 0x1d ;  /* 0x0000000603037211 */ /* 0x000fe200078feaff */
[----:B------:R-:W-:Y:S02]  /*01b0*/  UIADD3 UR13, UR5, -0x4498517b, URZ ;  /* 0xbb67ae85050d7890 */ /* 0x000fe4000fffe03f */
[----:B------:R-:W-:Y:S01]  /*01c0*/  UIADD3 UR15, UR5, 0x76cf5d0a, URZ ;  /* 0x76cf5d0a050f7890 */ /* 0x000fe2000fffe03f */
[C---:B------:R-:W-:Y:S01]  /*01d0*/  LOP3.LUT P2, RZ, R3.reuse, 0xffffffe0, RZ, 0xc0, !PT ;  /* 0xffffffe003ff7812 */ /* 0x040fe2000784c0ff */
[----:B------:R-:W-:Y:S01]  /*01e0*/  UIADD3 UR16, UR4, -0x255992d5, URZ ;  /* 0xdaa66d2b04107890 */ /* 0x000fe2000fffe03f */
[----:B-----5:R-:W-:Y:S01]  /*01f0*/  @P0 IADD3 R60, P1, R4, R9, RZ ;  /* 0x00000009043c0210 */ /* 0x020fe20007f3e0ff */
[----:B------:R-:W-:Y:S01]  /*0200*/  UIADD3 UR17, UR5, 0x32370b8f, URZ ;  /* 0x32370b8f05117890 */ /* 0x000fe2000fffe03f */
[--C-:B------:R-:W-:Y:S01]  /*0210*/  SHF.R.U32.HI R4, RZ, 0x5, R0.reuse ;  /* 0x00000005ff047819 */ /* 0x100fe20000011600 */
[----:B------:R-:W-:Y:S01]  /*0220*/  UIADD3 UR18, UR4, 0x78dde6e4, URZ ;  /* 0x78dde6e404127890 */ /* 0x000fe2000fffe03f */
[----:B------:R-:W-:Y:S01]  /*0230*/  ISETP.GE.U32.AND P3, PT, R3, 0x40, PT ;  /* 0x000000400300780c */ /* 0x000fe20003f66070 */
[----:B------:R-:W-:Y:S01]  /*0240*/  @P0 IMAD.X R61, RZ, RZ, R5, P1 ;  /* 0x000000ffff3d0224 */ /* 0x000fe200008e0605 */
[----:B------:R-:W-:Y:S01]  /*0250*/  UIADD3 UR19, UR5, -0x126145ec, URZ ;  /* 0xed9eba1405137890 */ /* 0x000fe2000fffe03f */
[C---:B----4-:R-:W-:Y:S01]  /*0260*/  IMAD R5, R7.reuse, UR8, R0 ;  /* 0x0000000807057c24 */ /* 0x050fe2000f8e0200 */
[----:B------:R-:W-:Y:S01]  /*0270*/  UIADD3 UR20, UR4, 0x1715609d, URZ ;  /* 0x1715609d04147890 */ /* 0x000fe2000fffe03f */
[----:B------:R-:W-:Y:S01]  /*0280*/  IMAD R4, R7, 0x4, R4 ;  /* 0x0000000407047824 */ /* 0x000fe200078e0204 */
[----:B------:R-:W-:-:S02]  /*0290*/  UIADD3 UR21, UR5, -0x56f99767, URZ ;  /* 0xa906689905157890 */ /* 0x000fc4000fffe03f */
[----:B------:R-:W-:Y:S02]  /*02a0*/  UIADD3 UR22, UR4, -0x4ab325aa, URZ ;  /* 0xb54cda5604167890 */ /* 0x000fe4000fffe03f */
[----:B------:R-:W-:Y:S02]  /*02b0*/  UIADD3 UR23, UR5, 0x646e171e, URZ ;  /* 0x646e171e05177890 */ /* 0x000fe4000fffe03f */
[----:B------:R-:W-:Y:S02]  /*02c0*/  UIADD3 UR24, UR4, 0x5384540f, URZ ;  /* 0x5384540f04187890 */ /* 0x000fe4000fffe03f */
[----:B------:R-:W-:Y:S02]  /*02d0*/  UIADD3 UR25, UR5, 0x1fd5c5a3, URZ ;  /* 0x1fd5c5a305197890 */ /* 0x000fe4000fffe03f */
[----:B------:R-:W-:Y:S02]  /*02e0*/  UIADD3 UR26, UR4, -0xe443238, URZ ;  /* 0xf1bbcdc8041a7890 */ /* 0x000fe4000fffe03f */
[----:B------:R-:W-:-:S02]  /*02f0*/  UIADD3 UR28, UR4, -0x700cb87f, URZ ;  /* 0x8ff34781041c7890 */ /* 0x000fc4000fffe03f */
        /* <DEDUP_REMOVED lines=23> */
.L_x_7913:
[----:B------:R-:W-:Y:S05]  /*0470*/  BSYNC B0 ;  /* 0x0000000000007941 */ /* 0x000fea0003800000 */
.L_x_7912:
        /* <DEDUP_REMOVED lines=22> */
.L_x_7915:
[----:B------:R-:W-:Y:S05]  /*05e0*/  BSYNC B0 ;  /* 0x0000000000007941 */ /* 0x000fea0003800000 */
.L_x_7914:
        /* <DEDUP_REMOVED lines=71> */
[----:B------:R-:W-:-:S07]  /*0a60*/  LOP3.LUT R11, R60, 0x3, RZ, 0xc0, !PT ;  /* 0x000000033c0b7812 */ /* 0x000fce00078ec0ff */
.L_x_8072:
[----:B------:R-:W0:Y:S08]  /*0a70*/  LDC.64 R110, c[0x0][0x280] ;  /* 0x0000a000ff6e7b82 */ /* 0x000e300000000a00 */
[----:B------:R-:W1:Y:S08]  /*0a80*/  LDC.64 R88, c[0x0][0x288] ;  /* 0x0000a200ff587b82 */ /* 0x000e700000000a00 */
[----:B------:R-:W2:Y:S01]  /*0a90*/  LDC R107, c[0x0][0x218] ;  /* 0x00008600ff6b7b82 */ /* 0x000ea20000000800 */
[----:B0-----:R-:W-:-:S06]  /*0aa0*/  IMAD.WIDE R110, R4, 0x4, R110 ;  /* 0x00000004046e7825 */ /* 0x001fcc00078e026e */
[----:B------:R0:W3:Y:S01]  /*0ab0*/  LDG.E R110, desc[UR6][R110.64] ;  /* 0x000000066e6e7981 */ /* 0x0000e2000c1e1900 */
[----:B-1----:R-:W-:-:S05]  /*0ac0*/  IMAD.WIDE R88, R4, 0x4, R88 ;  /* 0x0000000404587825 */ /* 0x002fca00078e0258 */
[----:B-----5:R1:W5:Y:S01]  /*0ad0*/  LDG.E R106, desc[UR6][R88.64] ;  /* 0x00000006586a7981 */ /* 0x020362000c1e1900 */
[----:B------:R-:W-:Y:S01]  /*0ae0*/  BSSY B1, `(.L_x_7917) ;  /* 0x0000323000017945 */ /* 0x000fe20003800000 */
[----:B------:R-:W-:Y:S01]  /*0af0*/  IMAD.MOV.U32 R109, RZ, RZ, RZ ;  /* 0x000000ffff6d7224 */ /* 0x000fe200078e00ff */
[----:B------:R-:W-:Y:S01]  /*0b00*/  SHF.R.S32.HI R108, RZ, 0x1f, R4 ;  /* 0x0000001fff6c7819 */ /* 0x000fe20000011404 */
[----:B--2---:R-:W-:-:S05]  /*0b10*/  IMAD R90, R4, R107, RZ ;  /* 0x0000006b045a7224 */ /* 0x004fca00078e02ff */
[----:B------:R-:W-:-:S04]  /*0b20*/  SHF.R.S32.HI R91, RZ, 0x1f, R90 ;  /* 0x0000001fff5b7819 */ /* 0x000fc8000001145a */
[----:B------:R-:W-:-:S04]  /*0b30*/  LEA.HI R91, R91, R90, RZ, 0x3 ;  /* 0x0000005a5b5b7211 */ /* 0x000fc800078f18ff */
[----:B0-----:R-:W-:Y:S02]  /*0b40*/  LEA.HI.SX32 R111, R91, R2, 0x1d ;  /* 0x000000025b6f7211 */ /* 0x001fe400078feaff */
[----:B---3--:R-:W-:-:S13]  /*0b50*/  ISETP.GE.AND P4, PT, R110, 0x1, PT ;  /* 0x000000016e00780c */ /* 0x008fda0003f86270 */
[----:B------:R-:W-:Y:S01]  /*0b60*/  @P4 VIADD R102, R110, 0xffffffff ;  /* 0xffffffff6e664836 */ /* 0x000fe20000000000 */
[----:B------:R-:W-:-:S03]  /*0b70*/  @P4 LOP3.LUT R2, R0, 0x1f, RZ, 0xc0, !PT ;  /* 0x0000001f00024812 */ /* 0x000fc600078ec0ff */
[----:B------:R-:W-:-:S05]  /*0b80*/  @P4 IMAD R102, R102, R107, RZ ;  /* 0x0000006b66664224 */ /* 0x000fca00078e02ff */
[----:B------:R-:W-:-:S04]  /*0b90*/  @P4 SHF.R.S32.HI R103, RZ, 0x1f, R102 ;  /* 0x0000001fff674819 */ /* 0x000fc80000011466 */
[----:B------:R-:W-:-:S04]  /*0ba0*/  @P4 LEA.HI R103, R103, R102, RZ, 0x3 ;  /* 0x0000006667674211 */ /* 0x000fc800078f18ff */
[----:B------:R-:W-:Y:S01]  /*0bb0*/  @P4 LEA.HI.SX32 R109, R103, R2, 0x1d ;  /* 0x00000002676d4211 */ /* 0x000fe200078feaff */
[----:B-1----:R-:W-:Y:S06]  /*0bc0*/  @!P2 BRA `(.L_x_7918) ;  /* 0x000000300050a947 */ /* 0x002fec0003800000 */
        /* <DEDUP_REMOVED lines=29> */
.L_x_7922:
[----:B------:R-:W-:-:S07]  /*0da0*/  IMAD.MOV.U32 R76, RZ, RZ, R10 ;  /* 0x000000ffff4c7224 */ /* 0x000fce00078e000a */
.L_x_7923:
[----:B------:R-:W-:Y:S05]  /*0db0*/  BSYNC B3 ;  /* 0x0000000000037941 */ /* 0x000fea0003800000 */
.L_x_7921:
        /* <DEDUP_REMOVED lines=16> */
.L_x_7927:
[----:B------:R-:W-:Y:S05]  /*0ec0*/  BSYNC B4 ;  /* 0x0000000000047941 */ /* 0x000fea0003800000 */
.L_x_7926:
        /* <DEDUP_REMOVED lines=43> */
[----:B------:R-:W-:-:S07]  /*1180*/  IMAD.MOV.U32 R94, RZ, RZ, R72 ;  /* 0x000000ffff5e7224 */ /* 0x000fce00078e0048 */
.L_x_7925:
[----:B------:R-:W-:Y:S05]  /*1190*/  BSYNC B3 ;  /* 0x0000000000037941 */ /* 0x000fea0003800000 */
.L_x_7924:
        /* <DEDUP_REMOVED lines=11> */
.L_x_7920:
[----:B------:R-:W-:Y:S05]  /*1250*/  BSYNC B2 ;  /* 0x0000000000027941 */ /* 0x000fea0003800000 */
.L_x_7919:
        /* <DEDUP_REMOVED lines=18> */
.L_x_7931:
[----:B------:R-:W-:-:S07]  /*1380*/  IMAD.MOV.U32 R73, RZ, RZ, R10 ;  /* 0x000000ffff497224 */ /* 0x000fce00078e000a */
.L_x_7932:
[----:B------:R-:W-:Y:S05]  /*1390*/  BSYNC B3 ;  /* 0x0000000000037941 */ /* 0x000fea0003800000 */
.L_x_7930:
        /* <DEDUP_REMOVED lines=16> */
.L_x_7936:
[----:B------:R-:W-:Y:S05]  /*14a0*/  BSYNC B4 ;  /* 0x0000000000047941 */ /* 0x000fea0003800000 */
.L_x_7935:
        /* <DEDUP_REMOVED lines=42> */
.L_x_7934:
[----:B------:R-:W-:Y:S05]  /*1750*/  BSYNC B3 ;  /* 0x0000000000037941 */ /* 0x000fea0003800000 */
.L_x_7933:
        /* <DEDUP_REMOVED lines=12> */
.L_x_7929:
[----:B------:R-:W-:Y:S05]  /*1820*/  BSYNC B2 ;  /* 0x0000000000027941 */ /* 0x000fea0003800000 */
.L_x_7928:
        /* <DEDUP_REMOVED lines=18> */
.L_x_7940:
[----:B------:R-:W-:-:S07]  /*1950*/  MOV R78, R10 ;  /* 0x0000000a004e7202 */ /* 0x000fce0000000f00 */
.L_x_7941:
[----:B------:R-:W-:Y:S05]  /*1960*/  BSYNC B3 ;  /* 0x0000000000037941 */ /* 0x000fea0003800000 */
.L_x_7939:
        /* <DEDUP_REMOVED lines=16> */
.L_x_7945:
[----:B------:R-:W-:Y:S05]  /*1a70*/  BSYNC B4 ;  /* 0x0000000000047941 */ /* 0x000fea0003800000 */
.L_x_7944:
        /* <DEDUP_REMOVED lines=43> */
.L_x_7943:
[----:B------:R-:W-:Y:S05]  /*1d30*/  BSYNC B3 ;  /* 0x0000000000037941 */ /* 0x000fea0003800000 */
.L_x_7942:
        /* <DEDUP_REMOVED lines=11> */
.L_x_7938:
[----:B------:R-:W-:Y:S05]  /*1df0*/  BSYNC B2 ;  /* 0x0000000000027941 */ /* 0x000fea0003800000 */
.L_x_7937:
        /* <DEDUP_REMOVED lines=18> */
.L_x_7949:
[----:B------:R-:W-:-:S07]  /*1f20*/  IMAD.MOV.U32 R75, RZ, RZ, R10 ;  /* 0x000000ffff4b7224 */ /* 0x000fce00078e000a */
.L_x_7950:
[----:B------:R-:W-:Y:S05]  /*1f30*/  BSYNC B3 ;  /* 0x0000000000037941 */ /* 0x000fea0003800000 */
.L_x_7948:
        /* <DEDUP_REMOVED lines=16> */
.L_x_7954:
[----:B------:R-:W-:Y:S05]  /*2040*/  BSYNC B4 ;  /* 0x0000000000047941 */ /* 0x000fea0003800000 */
.L_x_7953:
        /* <DEDUP_REMOVED lines=43> */
.L_x_7952:
[----:B------:R-:W-:Y:S05]  /*2300*/  BSYNC B3 ;  /* 0x0000000000037941 */ /* 0x000fea0003800000 */
.L_x_7951:
        /* <DEDUP_REMOVED lines=12> */
.L_x_7947:
[----:B------:R-:W-:Y:S05]  /*23d0*/  BSYNC B2 ;  /* 0x0000000000027941 */ /* 0x000fea0003800000 */
.L_x_7946:
        /* <DEDUP_REMOVED lines=18> */
.L_x_7958:
[----:B------:R-:W-:-:S07]  /*2500*/  IMAD.MOV.U32 R90, RZ, RZ, R10 ;  /* 0x000000ffff5a7224 */ /* 0x000fce00078e000a */
.L_x_7959:
[----:B------:R-:W-:Y:S05]  /*2510*/  BSYNC B3 ;  /* 0x0000000000037941 */ /* 0x000fea0003800000 */
.L_x_7957:
        /* <DEDUP_REMOVED lines=16> */
.L_x_7963:
[----:B------:R-:W-:Y:S05]  /*2620*/  BSYNC B4 ;  /* 0x0000000000047941 */ /* 0x000fea0003800000 */
.L_x_7962:
        /* <DEDUP_REMOVED lines=43> */
.L_x_7961:
[----:B------:R-:W-:Y:S05]  /*28e0*/  BSYNC B3 ;  /* 0x0000000000037941 */ /* 0x000fea0003800000 */
.L_x_7960:
[----:B------:R-:W-:Y:S01]  /*28f0*/  I2FP.F32.U32 R11, R90 ;  /* 0x0000005a000b7245 */ /* 0x000fe20000201000 */
[----:B------:R-:W-:Y:S01]  /*2900*/  HFMA2.MMA R90, -RZ, RZ, 0.1171875, 0 ;  /* 0x2f800000ff5a7435 */ /* 0x000fe200000001ff */
[----:B------:R-:W-:-:S04]  /*2910*/  IMAD.U32 R76, R66, 0x10000, RZ ;  /* 0x00010000424c7824 */ /* 0x000fc800078e00ff */
[----:B------:R-:W-:-:S04]  /*2920*/  FMUL.FTZ R76, R76, UR11 ;  /* 0x0000000b4c4c7c20 */ /* 0x000fc80008410000 */
[----:B------:R-:W-:Y:S01]  /*2930*/  FMUL.FTZ R76, R76, UR10 ;  /* 0x0000000a4c4c7c20 */ /* 0x000fe20008410000 */
[----:B------:R-:W-:-:S05]  /*2940*/  FFMA.FTZ R11, R11, R90, 1.1641532182693481445e-10 ;  /* 0x2f0000000b0b7423 */ /* 0x000fca000001005a */
[----:B------:R-:W-:-:S04]  /*2950*/  FSETP.GTU.FTZ.AND P1, PT, R11, UR8, PT ;  /* 0x000000080b007c0b */ /* 0x000fc8000bf3c000 */
[----:B------:R-:W-:Y:S02]  /*2960*/  FSEL R11, R76, RZ, !P1 ;  /* 0x000000ff4c0b7208 */ /* 0x000fe40004800000 */
[----:B------:R-:W-:-:S03]  /*2970*/  SEL R98, RZ, 0x1, P1 ;  /* 0x00000001ff627807 */ /* 0x000fc60000800000 */
[----:B------:R-:W-:-:S04]  /*2980*/  FMUL.FTZ R76, R28, R11 ;  /* 0x0000000b1c4c7220 */ /* 0x000fc80000410000 */
[----:B------:R-:W-:-:S07]  /*2990*/  @P0 FADD.FTZ R76, R68, R76 ;  /* 0x0000004c444c0221 */ /* 0x000fce0000010000 */
.L_x_7956:
[----:B------:R-:W-:Y:S05]  /*29a0*/  BSYNC B2 ;  /* 0x0000000000027941 */ /* 0x000fea0003800000 */
.L_x_7955:
        /* <DEDUP_REMOVED lines=18> */
.L_x_7967:
[----:B------:R-:W-:-:S07]  /*2ad0*/  IMAD.MOV.U32 R77, RZ, RZ, R10 ;  /* 0x000000ffff4d7224 */ /* 0x000fce00078e000a */
.L_x_7968:
[----:B------:R-:W-:Y:S05]  /*2ae0*/  BSYNC B3 ;  /* 0x0000000000037941 */ /* 0x000fea0003800000 */
.L_x_7966:
        /* <DEDUP_REMOVED lines=16> */
.L_x_7972:
[----:B------:R-:W-:Y:S05]  /*2bf0*/  BSYNC B4 ;  /* 0x0000000000047941 */ /* 0x000fea0003800000 */
.L_x_7971:
        /* <DEDUP_REMOVED lines=43> */
.L_x_7970:
[----:B------:R-:W-:Y:S05]  /*2eb0*/  BSYNC B3 ;  /* 0x0000000000037941 */ /* 0x000fea0003800000 */
.L_x_7969:
        /* <DEDUP_REMOVED lines=12> */
.L_x_7965:
[----:B------:R-:W-:Y:S05]  /*2f80*/  BSYNC B2 ;  /* 0x0000000000027941 */ /* 0x000fea0003800000 */
.L_x_7964:
        /* <DEDUP_REMOVED lines=18> */
.L_x_7976:
[----:B------:R-:W-:-:S07]  /*30b0*/  MOV R100, R10 ;  /* 0x0000000a00647202 */ /* 0x000fce0000000f00 */
.L_x_7977:
[----:B------:R-:W-:Y:S05]  /*30c0*/  BSYNC B3 ;  /* 0x0000000000037941 */ /* 0x000fea0003800000 */
.L_x_7975:
        /* <DEDUP_REMOVED lines=16> */
.L_x_7981:
[----:B------:R-:W-:Y:S05]  /*31d0*/  BSYNC B4 ;  /* 0x0000000000047941 */ /* 0x000fea0003800000 */
.L_x_7980:
        /* <DEDUP_REMOVED lines=43> */
.L_x_7979:
[----:B------:R-:W-:Y:S05]  /*3490*/  BSYNC B3 ;  /* 0x0000000000037941 */ /* 0x000fea0003800000 */
.L_x_7978:
        /* <DEDUP_REMOVED lines=11> */
.L_x_7974:
[----:B------:R-:W-:Y:S05]  /*3550*/  BSYNC B2 ;  /* 0x0000000000027941 */ /* 0x000fea0003800000 */
.L_x_7973:
        /* <DEDUP_REMOVED lines=18> */
.L_x_7985:
[----:B------:R-:W-:-:S07]  /*3680*/  IMAD.MOV.U32 R79, RZ, RZ, R10 ;  /* 0x000000ffff4f7224 */ /* 0x000fce00078e000a */
.L_x_7986:
[----:B------:R-:W-:Y:S05]  /*3690*/  BSYNC B3 ;  /* 0x0000000000037941 */ /* 0x000fea0003800000 */
.L_x_7984:
        /* <DEDUP_REMOVED lines=16> */
.L_x_7990:
[----:B------:R-:W-:Y:S05]  /*37a0*/  BSYNC B4 ;  /* 0x0000000000047941 */ /* 0x000fea0003800000 */
.L_x_7989:
        /* <DEDUP_REMOVED lines=43> */
.L_x_7988:
[----:B------:R-:W-:Y:S05]  /*3a60*/  BSYNC B3 ;  /* 0x0000000000037941 */ /* 0x000fea0003800000 */
.L_x_7987:
        /* <DEDUP_REMOVED lines=12> */
.L_x_7983:
[----:B------:R-:W-:Y:S05]  /*3b30*/  BSYNC B2 ;  /* 0x0000000000027941 */ /* 0x000fea0003800000 */
.L_x_7982:
        /* <DEDUP_REMOVED lines=26> */
.L_x_7992:
[----:B------:R-:W-:Y:S05]  /*3ce0*/  BSYNC B2 ;  /* 0x0000000000027941 */ /* 0x000fea0003800000 */
.L_x_7991:
[----:B------:R-:W-:Y:S01]  /*3cf0*/  IADD3 R111, R111, 0x20, RZ ;  /* 0x000000206f6f7810 */ /* 0x000fe20007ffe0ff */
[----:B------:R-:W-:-:S07]  /*3d00*/  VIADD R109, R109, 0x20 ;  /* 0x000000206d6d7836 */ /* 0x000fce0000000000 */
.L_x_7918:
[----:B------:R-:W-:Y:S05]  /*3d10*/  BSYNC B1 ;  /* 0x0000000000017941 */ /* 0x000fea0003800000 */
.L_x_7917:
        /* <DEDUP_REMOVED lines=31> */
.L_x_7998:
[----:B------:R-:W-:-:S07]  /*3f10*/  IMAD.MOV.U32 R80, RZ, RZ, R10 ;  /* 0x000000ffff507224 */ /* 0x000fce00078e000a */
.L_x_7999:
[----:B------:R-:W-:Y:S05]  /*3f20*/  BSYNC B3 ;  /* 0x0000000000037941 */ /* 0x000fea0003800000 */
.L_x_7997:
        /* <DEDUP_REMOVED lines=16> */
.L_x_8003:
[----:B------:R-:W-:Y:S05]  /*4030*/  BSYNC B4 ;  /* 0x0000000000047941 */ /* 0x000fea0003800000 */
.L_x_8002:
        /* <DEDUP_REMOVED lines=43> */
.L_x_8001:
[----:B------:R-:W-:Y:S05]  /*42f0*/  BSYNC B3 ;  /* 0x0000000000037941 */ /* 0x000fea0003800000 */
.L_x_8000:
        /* <DEDUP_REMOVED lines=11> */
.L_x_7996:
[----:B------:R-:W-:Y:S05]  /*43b0*/  BSYNC B2 ;  /* 0x0000000000027941 */ /* 0x000fea0003800000 */
.L_x_7995:
        /* <DEDUP_REMOVED lines=18> */
.L_x_8007:
[----:B------:R-:W-:-:S07]  /*44e0*/  MOV R81, R10 ;  /* 0x0000000a00517202 */ /* 0x000fce0000000f00 */
.L_x_8008:
[----:B------:R-:W-:Y:S05]  /*44f0*/  BSYNC B3 ;  /* 0x0000000000037941 */ /* 0x000fea0003800000 */
.L_x_8006:
        /* <DEDUP_REMOVED lines=16> */
.L_x_8012:
[----:B------:R-:W-:Y:S05]  /*4600*/  BSYNC B4 ;  /* 0x0000000000047941 */ /* 0x000fea0003800000 */
.L_x_8011:
        /* <DEDUP_REMOVED lines=43> */
.L_x_8010:
[----:B------:R-:W-:Y:S05]  /*48c0*/  BSYNC B3 ;  /* 0x0000000000037941 */ /* 0x000fea0003800000 */
.L_x_8009:
        /* <DEDUP_REMOVED lines=12> */
.L_x_8005:
[----:B------:R-:W-:Y:S05]  /*4990*/  BSYNC B2 ;  /* 0x0000000000027941 */ /* 0x000fea0003800000 */
.L_x_8004:
        /* <DEDUP_REMOVED lines=18> */
.L_x_8016:
[----:B------:R-:W-:-:S07]  /*4ac0*/  IMAD.MOV.U32 R86, RZ, RZ, R10 ;  /* 0x000000ffff567224 */ /* 0x000fce00078e000a */
.L_x_8017:
[----:B------:R-:W-:Y:S05]  /*4ad0*/  BSYNC B3 ;  /* 0x0000000000037941 */ /* 0x000fea0003800000 */
.L_x_8015:
        /* <DEDUP_REMOVED lines=16> */
.L_x_8021:
[----:B------:R-:W-:Y:S05]  /*4be0*/  BSYNC B4 ;  /* 0x0000000000047941 */ /* 0x000fea0003800000 */
.L_x_8020:
        /* <DEDUP_REMOVED lines=44> */
.L_x_8019:
[----:B------:R-:W-:Y:S05]  /*4eb0*/  BSYNC B3 ;  /* 0x0000000000037941 */ /* 0x000fea0003800000 */
.L_x_8018:
        /* <DEDUP_REMOVED lines=11> */
.L_x_8014:
[----:B------:R-:W-:Y:S05]  /*4f70*/  BSYNC B2 ;  /* 0x0000000000027941 */ /* 0x000fea0003800000 */
.L_x_8013:
        /* <DEDUP_REMOVED lines=18> */
.L_x_8025:
[----:B------:R-:W-:-:S07]  /*50a0*/  IMAD.MOV.U32 R83, RZ, RZ, R10 ;  /* 0x000000ffff537224 */ /* 0x000fce00078e000a */
.L_x_8026:
[----:B------:R-:W-:Y:S05]  /*50b0*/  BSYNC B3 ;  /* 0x0000000000037941 */ /* 0x000fea0003800000 */
.L_x_8024:
        /* <DEDUP_REMOVED lines=16> */
.L_x_8030:
[----:B------:R-:W-:Y:S05]  /*51c0*/  BSYNC B4 ;  /* 0x0000000000047941 */ /* 0x000fea0003800000 */
.L_x_8029:
        /* <DEDUP_REMOVED lines=43> */
.L_x_8028:
[----:B------:R-:W-:Y:S05]  /*5480*/  BSYNC B3 ;  /* 0x0000000000037941 */ /* 0x000fea0003800000 */
.L_x_8027:
        /* <DEDUP_REMOVED lines=12> */
.L_x_8023:
[----:B------:R-:W-:Y:S05]  /*5550*/  BSYNC B2 ;  /* 0x0000000000027941 */ /* 0x000fea0003800000 */
.L_x_8022:
        /* <DEDUP_REMOVED lines=18> */
.L_x_8034:
[----:B------:R-:W-:-:S07]  /*5680*/  MOV R90, R10 ;  /* 0x0000000a005a7202 */ /* 0x000fce0000000f00 */
.L_x_8035:
[----:B------:R-:W-:Y:S05]  /*5690*/  BSYNC B3 ;  /* 0x0000000000037941 */ /* 0x000fea0003800000 */
.L_x_8033:
        /* <DEDUP_REMOVED lines=16> */
.L_x_8039:
[----:B------:R-:W-:Y:S05]  /*57a0*/  BSYNC B4 ;  /* 0x0000000000047941 */ /* 0x000fea0003800000 */
.L_x_8038:
        /* <DEDUP_REMOVED lines=43> */
.L_x_8037:
[----:B------:R-:W-:Y:S05]  /*5a60*/  BSYNC B3 ;  /* 0x0000000000037941 */ /* 0x000fea0003800000 */
.L_x_8036:
        /* <DEDUP_REMOVED lines=11> */
.L_x_8032:
[----:B------:R-:W-:Y:S05]  /*5b20*/  BSYNC B2 ;  /* 0x0000000000027941 */ /* 0x000fea0003800000 */
.L_x_8031:
        /* <DEDUP_REMOVED lines=18> */
.L_x_8043:
[----:B------:R-:W-:-:S07]  /*5c50*/  IMAD.MOV.U32 R85, RZ, RZ, R10 ;  /* 0x000000ffff557224 */ /* 0x000fce00078e000a */
.L_x_8044:
[----:B------:R-:W-:Y:S05]  /*5c60*/  BSYNC B3 ;  /* 0x0000000000037941 */ /* 0x000fea0003800000 */
.L_x_8042:
        /* <DEDUP_REMOVED lines=16> */
.L_x_8048:
[----:B------:R-:W-:Y:S05]  /*5d70*/  BSYNC B4 ;  /* 0x0000000000047941 */ /* 0x000fea0003800000 */
.L_x_8047:
        /* <DEDUP_REMOVED lines=43> */
.L_x_8046:
[----:B------:R-:W-:Y:S05]  /*6030*/  BSYNC B3 ;  /* 0x0000000000037941 */ /* 0x000fea0003800000 */
.L_x_8045:
        /* <DEDUP_REMOVED lines=12> */
.L_x_8041:
[----:B------:R-:W-:Y:S05]  /*6100*/  BSYNC B2 ;  /* 0x0000000000027941 */ /* 0x000fea0003800000 */
.L_x_8040:
        /* <DEDUP_REMOVED lines=18> */
.L_x_8052:
[----:B------:R-:W-:-:S07]  /*6230*/  MOV R100, R10 ;  /* 0x0000000a00647202 */ /* 0x000fce0000000f00 */
.L_x_8053:
[----:B------:R-:W-:Y:S05]  /*6240*/  BSYNC B3 ;  /* 0x0000000000037941 */ /* 0x000fea0003800000 */
.L_x_8051:
        /* <DEDUP_REMOVED lines=16> */
.L_x_8057:
[----:B------:R-:W-:Y:S05]  /*6350*/  BSYNC B4 ;  /* 0x0000000000047941 */ /* 0x000fea0003800000 */
.L_x_8056:
        /* <DEDUP_REMOVED lines=43> */
.L_x_8055:
[----:B------:R-:W-:Y:S05]  /*6610*/  BSYNC B3 ;  /* 0x0000000000037941 */ /* 0x000fea0003800000 */
.L_x_8054:
        /* <DEDUP_REMOVED lines=11> */
.L_x_8050:
[----:B------:R-:W-:Y:S05]  /*66d0*/  BSYNC B2 ;  /* 0x0000000000027941 */ /* 0x000fea0003800000 */
.L_x_8049:
        /* <DEDUP_REMOVED lines=18> */
.L_x_8061:
[----:B------:R-:W-:-:S07]  /*6800*/  IMAD.MOV.U32 R87, RZ, RZ, R10 ;  /* 0x000000ffff577224 */ /* 0x000fce00078e000a */
.L_x_8062:
[----:B------:R-:W-:Y:S05]  /*6810*/  BSYNC B3 ;  /* 0x0000000000037941 */ /* 0x000fea0003800000 */
.L_x_8060:
        /* <DEDUP_REMOVED lines=16> */
.L_x_8066:
[----:B------:R-:W-:Y:S05]  /*6920*/  BSYNC B4 ;  /* 0x0000000000047941 */ /* 0x000fea0003800000 */
.L_x_8065:
        /* <DEDUP_REMOVED lines=43> */
.L_x_8064:
[----:B------:R-:W-:Y:S05]  /*6be0*/  BSYNC B3 ;  /* 0x0000000000037941 */ /* 0x000fea0003800000 */
.L_x_8063:
        /* <DEDUP_REMOVED lines=12> */
.L_x_8059:
[----:B------:R-:W-:Y:S05]  /*6cb0*/  BSYNC B2 ;  /* 0x0000000000027941 */ /* 0x000fea0003800000 */
.L_x_8058:
        /* <DEDUP_REMOVED lines=25> */
.L_x_7994:
[----:B------:R-:W-:Y:S05]  /*6e50*/  BSYNC B1 ;  /* 0x0000000000017941 */ /* 0x000fea0003800000 */
.L_x_7993:
        /* <DEDUP_REMOVED lines=75> */
.L_x_8084:
        /* <DEDUP_REMOVED lines=60> */
.L_x_8071:
[----:B------:R-:W-:Y:S05]  /*76d0*/  BSYNC B2 ;  /* 0x0000000000027941 */ /* 0x000fea0003800000 */
.L_x_8070:
        /* <DEDUP_REMOVED lines=32> */
.L_x_8069:
[----:B------:R-:W-:Y:S05]  /*78e0*/  BSYNC B1 ;  /* 0x0000000000017941 */ /* 0x000fea0003800000 */
.L_x_8068:
[----:B01----:R-:W0:Y:S02]  /*78f0*/  LDC.64 R88, c[0x0][0x210] ;  /* 0x00008400ff587b82 */ /* 0x003e240000000a00 */
[----:B0-----:R-:W-:-:S04]  /*7900*/  LEA R4, R88, R4, 0x2 ;  /* 0x0000000458047211 */ /* 0x001fc800078e10ff */
[----:B------:R-:W-:-:S13]  /*7910*/  ISETP.GE.AND P0, PT, R4, R89, PT ;  /* 0x000000590400720c */ /* 0x000fda0003f06270 */
[----:B------:R-:W-:Y:S05]  /*7920*/  @!P0 BRA `(.L_x_8072) ;  /* 0xffffff9000508947 */ /* 0x000fea000383ffff */
[----:B------:R-:W-:Y:S05]  /*7930*/  BSYNC B0 ;  /* 0x0000000000007941 */ /* 0x000fea0003800000 */
.L_x_7916:
[----:B------:R-:W-:Y:S05]  /*7940*/  EXIT ;  /* 0x000000000000794d */ /* 0x000fea0003800000 */
.L_x_8067:
        /* <DEDUP_REMOVED lines=8> */
.L_x_8074:
[----:B------:R-:W-:Y:S05]  /*79d0*/  BSYNC B1 ;  /* 0x0000000000017941 */ /* 0x000fea0003800000 */
.L_x_8073:
        /* <DEDUP_REMOVED lines=10> */
.L_x_8075:
[----:B------:R-:W-:Y:S01]  /*7a80*/  HFMA2.MMA R111, -RZ, RZ, 0, 2.384185791015625e-07 ;  /* 0x00000004ff6f7435 */ /* 0x000fe200000001ff */
[----:B------:R-:W-:-:S05]  /*7a90*/  MOV R91, R110 ;  /* 0x0000006e005b7202 */ /* 0x000fca0000000f00 */
[----:B------:R-:W-:-:S04]  /*7aa0*/  FADD.FTZ R91, R90, R91 ;  /* 0x0000005b5a5b7221 */ /* 0x000fc80000010000 */
[----:B------:R-:W-:-:S07]  /*7ab0*/  IMAD.MOV.U32 R112, RZ, RZ, R91 ;  /* 0x000000ffff707224 */ /* 0x000fce00078e005b */
[----:B------:R-:W-:Y:S05]  /*7ac0*/  WARPSYNC.COLLECTIVE R109, `(.L_x_8076) ;  /* 0x000000006d087348 */ /* 0x000fea0003c00000 */
[----:B------:R0:W1:Y:S02]  /*7ad0*/  SHFL.BFLY P4, R110, R112, R111, R114 ;  /* 0x0c00006f706e7389 */ /* 0x0000640000080072 */
[----:B01----:R-:W-:Y:S01]  /*7ae0*/  ENDCOLLECTIVE ;  /* 0x000000000000791b */ /* 0x003fe20003800000 */
.L_x_8076:
[----:B------:R-:W-:Y:S02]  /*7af0*/  IMAD.MOV.U32 R111, RZ, RZ, 0x8 ;  /* 0x00000008ff6f7424 */ /* 0x000fe400078e00ff */
[----:B------:R-:W-:-:S04]  /*7b00*/  IMAD.MOV.U32 R88, RZ, RZ, R110 ;  /* 0x000000ffff587224 */ /* 0x000fc800078e006e */
[----:B------:R-:W-:-:S05]  /*7b10*/  FADD.FTZ R104, R91, R88 ;  /* 0x000000585b687221 */ /* 0x000fca0000010000 */
[----:B------:R-:W-:-:S07]  /*7b20*/  MOV R112, R104 ;  /* 0x0000006800707202 */ /* 0x000fce0000000f00 */
[----:B------:R-:W-:Y:S05]  /*7b30*/  WARPSYNC.COLLECTIVE R109, `(.L_x_8077) ;  /* 0x000000006d087348 */ /* 0x000fea0003c00000 */
[----:B------:R0:W1:Y:S02]  /*7b40*/  SHFL.BFLY P4, R110, R112, R111, R114 ;  /* 0x0c00006f706e7389 */ /* 0x0000640000080072 */
[----:B01----:R-:W-:Y:S01]  /*7b50*/  ENDCOLLECTIVE ;  /* 0x000000000000791b */ /* 0x003fe20003800000 */
.L_x_8077:
[----:B------:R-:W-:Y:S01]  /*7b60*/  HFMA2.MMA R111, -RZ, RZ, 0, 9.5367431640625e-07 ;  /* 0x00000010ff6f7435 */ /* 0x000fe200000001ff */
[----:B------:R-:W-:-:S05]  /*7b70*/  MOV R103, R110 ;  /* 0x0000006e00677202 */ /* 0x000fca0000000f00 */
[----:B------:R-:W-:-:S04]  /*7b80*/  FADD.FTZ R105, R104, R103 ;  /* 0x0000006768697221 */ /* 0x000fc80000010000 */
[----:B------:R-:W-:-:S07]  /*7b90*/  IMAD.MOV.U32 R112, RZ, RZ, R105 ;  /* 0x000000ffff707224 */ /* 0x000fce00078e0069 */
[----:B------:R-:W-:Y:S05]  /*7ba0*/  WARPSYNC.COLLECTIVE R109, `(.L_x_8078) ;  /* 0x000000006d087348 */ /* 0x000fea0003c00000 */
[----:B------:R0:W1:Y:S02]  /*7bb0*/  SHFL.BFLY P4, R110, R112, R111, R114 ;  /* 0x0c00006f706e7389 */ /* 0x0000640000080072 */
[----:B01----:R-:W-:Y:S01]  /*7bc0*/  ENDCOLLECTIVE ;  /* 0x000000000000791b */ /* 0x003fe20003800000 */
.L_x_8078:
        /* <DEDUP_REMOVED lines=41> */
.L_x_8079:
[----:B------:R-:W-:Y:S01]  /*7e60*/  HFMA2.MMA R111, -RZ, RZ, 0, 1.1920928955078125e-07 ;  /* 0x00000002ff6f7435 */ /* 0x000fe200000001ff */
[----:B------:R-:W-:-:S05]  /*7e70*/  MOV R89, R110 ;  /* 0x0000006e00597202 */ /* 0x000fca0000000f00 */
[----:B------:R-:W-:-:S04]  /*7e80*/  FADD.FTZ R89, R88, R89 ;  /* 0x0000005958597221 */ /* 0x000fc80000010000 */
[----:B------:R-:W-:-:S07]  /*7e90*/  IMAD.MOV.U32 R112, RZ, RZ, R89 ;  /* 0x000000ffff707224 */ /* 0x000fce00078e0059 */
[----:B------:R-:W-:Y:S05]  /*7ea0*/  WARPSYNC.COLLECTIVE R109, `(.L_x_8080) ;  /* 0x000000006d087348 */ /* 0x000fea0003c00000 */
[----:B------:R0:W1:Y:S02]  /*7eb0*/  SHFL.BFLY P4, R110, R112, R111, R114 ;  /* 0x0c00006f706e7389 */ /* 0x0000640000080072 */
[----:B01----:R-:W-:Y:S01]  /*7ec0*/  ENDCOLLECTIVE ;  /* 0x000000000000791b */ /* 0x003fe20003800000 */
.L_x_8080:
[----:B------:R-:W-:Y:S02]  /*7ed0*/  IMAD.MOV.U32 R111, RZ, RZ, 0x4 ;  /* 0x00000004ff6f7424 */ /* 0x000fe400078e00ff */
[----:B------:R-:W-:-:S04]  /*7ee0*/  IMAD.MOV.U32 R90, RZ, RZ, R110 ;  /* 0x000000ffff5a7224 */ /* 0x000fc800078e006e */
[----:B------:R-:W-:-:S05]  /*7ef0*/  FADD.FTZ R90, R89, R90 ;  /* 0x0000005a595a7221 */ /* 0x000fca0000010000 */
[----:B------:R-:W-:-:S07]  /*7f00*/  MOV R112, R90 ;  /* 0x0000005a00707202 */ /* 0x000fce0000000f00 */
[----:B------:R-:W-:Y:S05]  /*7f10*/  WARPSYNC.COLLECTIVE R109, `(.L_x_8081) ;  /* 0x000000006d087348 */ /* 0x000fea0003c00000 */
[----:B------:R0:W1:Y:S02]  /*7f20*/  SHFL.BFLY P4, R110, R112, R111, R114 ;  /* 0x0c00006f706e7389 */ /* 0x0000640000080072 */
[----:B01----:R-:W-:Y:S01]  /*7f30*/  ENDCOLLECTIVE ;  /* 0x000000000000791b */ /* 0x003fe20003800000 */
.L_x_8081:
[----:B------:R-:W-:Y:S01]  /*7f40*/  HFMA2.MMA R111, -RZ, RZ, 0, 4.76837158203125e-07 ;  /* 0x00000008ff6f7435 */ /* 0x000fe200000001ff */
[----:B------:R-:W-:-:S05]  /*7f50*/  MOV R91, R110 ;  /* 0x0000006e005b7202 */ /* 0x000fca0000000f00 */
[----:B------:R-:W-:-:S04]  /*7f60*/  FADD.FTZ R91, R90, R91 ;  /* 0x0000005b5a5b7221 */ /* 0x000fc80000010000 */
[----:B------:R-:W-:-:S07]  /*7f70*/  IMAD.MOV.U32 R112, RZ, RZ, R91 ;  /* 0x000000ffff707224 */ /* 0x000fce00078e005b */
[----:B------:R-:W-:Y:S05]  /*7f80*/  WARPSYNC.COLLECTIVE R109, `(.L_x_8082) ;  /* 0x000000006d087348 */ /* 0x000fea0003c00000 */
[----:B------:R0:W1:Y:S02]  /*7f90*/  SHFL.BFLY P4, R110, R112, R111, R114 ;  /* 0x0c00006f706e7389 */ /* 0x0000640000080072 */
[----:B01----:R-:W-:Y:S01]  /*7fa0*/  ENDCOLLECTIVE ;  /* 0x000000000000791b */ /* 0x003fe20003800000 */
.L_x_8082:
[----:B------:R-:W-:Y:S02]  /*7fb0*/  IMAD.MOV.U32 R111, RZ, RZ, 0x10 ;  /* 0x00000010ff6f7424 */ /* 0x000fe400078e00ff */
[----:B------:R-:W-:-:S04]  /*7fc0*/  IMAD.MOV.U32 R104, RZ, RZ, R110 ;  /* 0x000000ffff687224 */ /* 0x000fc800078e006e */
[----:B------:R-:W-:-:S05]  /*7fd0*/  FADD.FTZ R104, R91, R104 ;  /* 0x000000685b687221 */ /* 0x000fca0000010000 */
[----:B------:R-:W-:-:S07]  /*7fe0*/  MOV R112, R104 ;  /* 0x0000006800707202 */ /* 0x000fce0000000f00 */
[----:B------:R-:W-:Y:S05]  /*7ff0*/  WARPSYNC.COLLECTIVE R109, `(.L_x_8083) ;  /* 0x000000006d087348 */ /* 0x000fea0003c00000 */
[----:B------:R0:W1:Y:S02]  /*8000*/  SHFL.BFLY P4, R110, R112, R111, R114 ;  /* 0x0c00006f706e7389 */ /* 0x0000640000080072 */
[----:B01----:R-:W-:Y:S01]  /*8010*/  ENDCOLLECTIVE ;  /* 0x000000000000791b */ /* 0x003fe20003800000 */
.L_x_8083:
[----:B------:R-:W-:Y:S01]  /*8020*/  MOV R105, R110 ;  /* 0x0000006e00697202 */ /* 0x000fe20000000f00 */
[----:B------:R-:W-:Y:S06]  /*8030*/  BRA `(.L_x_8084) ;  /* 0xfffffff000b47947 */ /* 0x000fec000383ffff */
.L_x_8085:
        /* <DEDUP_REMOVED lines=12> */
.L_x_16550:


//--------------------- .text._ZN10layer_norm13ln_fwd_kernelINS_13Kernel_traitsIf13__nv_bfloat16fS2_fjLj512ELj1ELj4ELj1ELj16ENS_18Kernel_traits_baseILj512EfS2_fS2_fjLj128EEEEELb1ELb1ELb1ELb1EEEvNS_9FwdParamsE --------------------------
	.section	.text._ZN10layer_norm13ln_fwd_kernelINS_13Kernel_traitsIf13__nv_bfloat16fS2_fjLj512ELj1ELj4ELj1ELj16ENS_18Kernel_traits_baseILj512EfS2_fS2_fjLj128EEEEELb1ELb1ELb1ELb1EEEvNS_9FwdParamsE,"ax",@progbits
	.align	128
        .global         _ZN10layer_norm13ln_fwd_kernelINS_13Kernel_traitsIf13__nv_bfloat16fS2_fjLj512ELj1ELj4ELj1ELj16ENS_18Kernel_traits_baseILj512EfS2_fS2_fjLj128EEEEELb1ELb1ELb1ELb1EEEvNS_9FwdParamsE
        .type           _ZN10layer_norm13ln_fwd_kernelINS_13Kernel_traitsIf13__nv_bfloat16fS2_fjLj512ELj1ELj4ELj1ELj16ENS_18Kernel_traits_baseILj512EfS2_fS2_fjLj128EEEEELb1ELb1ELb1ELb1EEEvNS_9FwdParamsE,@function
        .size           _ZN10layer_norm13ln_fwd_kernelINS_13Kernel_traitsIf13__nv_bfloat16fS2_fjLj512ELj1ELj4ELj1ELj16ENS_18Kernel_traits_baseILj512EfS2_fS2_fjLj128EEEEELb1ELb1ELb1ELb1EEEvNS_9FwdParamsE,(.L_x_16551 - _ZN10layer_norm13ln_fwd_kernelINS_13Kernel_traitsIf13__nv_bfloat16fS2_fjLj512ELj1ELj4ELj1ELj16ENS_18Kernel_traits_baseILj512EfS2_fS2_fjLj128EEEEELb1ELb1ELb1ELb1EEEvNS_9FwdParamsE)
        .other          _ZN10layer_norm13ln_fwd_kernelINS_13Kernel_traitsIf13__nv_bfloat16fS2_fjLj512ELj1ELj4ELj1ELj16ENS_18Kernel_traits_baseILj512EfS2_fS2_fjLj128EEEEELb1ELb1ELb1ELb1EEEvNS_9FwdParamsE,@"STO_CUDA_ENTRY STV_DEFAULT"
_ZN10layer_norm13ln_fwd_kernelINS_13Kernel_traitsIf13__nv_bfloat16fS2_fjLj512ELj1ELj4ELj1ELj16ENS_18Kernel_traits_baseILj512EfS2_fS2_fjLj128EEEEELb1ELb1ELb1ELb1EEEvNS_9FwdParamsE:
.text._ZN10layer_norm13ln_fwd_kernelINS_13Kernel_traitsIf13__nv_bfloat16fS2_fjLj512ELj1ELj4ELj1ELj16ENS_18Kernel_traits_baseILj512EfS2_fS2_fjLj128EEEEELb1ELb1ELb1ELb1EEEvNS_9FwdParamsE:
[----:B------:R-:W-:Y:S01]  /*0000*/  LDC R1, c[0x0][0x28] ;  /* 0x00000a00ff017b82 */ /* 0x000fe20000000800 */
[----:B------:R-:W-:Y:S01]  /*0010*/  ULDC.U8 UR4, c[0x0][0x2f4] ;  /* 0x0000bd0000047ab9 */ /* 0x000fe20000000000 */
[----:B------:R-:W-:Y:S01]  /*0020*/  ULDC.64 UR6, c[0x0][0x208] ;  /* 0x0000820000067ab9 */ /* 0x000fe20000000a00 */
[----:B------:R-:W-:Y:S01]  /*0030*/  ISETP.NE.AND P1, PT, RZ, UR4, PT ;  /* 0x00000004ff007c0c */ /* 0x000fe2000bf25270 */
[----:B------:R-:W-:Y:S01]  /*0040*/  ULDC.64 UR4, c[0x0][0x2e0] ;  /* 0x0000b80000047ab9 */ /* 0x000fe20000000a00 */
[----:B------:R-:W0:Y:S01]  /*0050*/  S2R R80, SR_TID.X ;  /* 0x0000000000507919 */ /* 0x000e220000002100 */
[----:B------:R-:W-:Y:S02]  /*0060*/  IMAD.U32 R4, RZ, RZ, UR4 ;  /* 0x00000004ff047e24 */ /* 0x000fe4000f8e00ff */
[----:B------:R-:W1:Y:S01]  /*0070*/  LDC R2, c[0x0][0x2e8] ;  /* 0x0000ba00ff027b82 */ /* 0x000e620000000800 */
[----:B------:R-:W-:Y:S01]  /*0080*/  IMAD.U32 R5, RZ, RZ, UR5 ;  /* 0x00000005ff057e24 */ /* 0x000fe2000f8e00ff */
[----:B------:R-:W2:Y:S01]  /*0090*/  S2R R81, SR_CTAID.X ;  /* 0x0000000000517919 */ /* 0x000ea20000002500 */
[----:B------:R-:W-:-:S05]  /*00a0*/  ULDC.64 UR10, c[0x0][0x2c8] ;  /* 0x0000b200000a7ab9 */ /* 0x000fca0000000a00 */
[----:B------:R-:W1:Y:S01]  /*00b0*/  LDC R3, c[0x0][0x2ec] ;  /* 0x0000bb00ff037b82 */ /* 0x000e620000000800 */
[----:B------:R-:W3:Y:S01]  /*00c0*/  @P1 LDG.E.64 R4, desc[UR6][R4.64] ;  /* 0x0000000604041981 */ /* 0x000ee2000c1e1b00 */
[----:B------:R-:W-:Y:S01]  /*00d0*/  ISETP.NE.U32.AND P0, PT, RZ, UR10, PT ;  /* 0x0000000aff007c0c */ /* 0x000fe2000bf05070 */
[----:B------:R-:W-:Y:S01]  /*00e0*/  ULDC UR8, c[0x0][0x0] ;  /* 0x0000000000087ab9 */ /* 0x000fe20000000800 */
[----:B------:R-:W-:Y:S02]  /*00f0*/  ULDC.64 UR12, c[0x0][0x278] ;  /* 0x00009e00000c7ab9 */ /* 0x000fe40000000a00 */
[----:B------:R-:W-:Y:S02]  /*0100*/  ISETP.NE.AND.EX P0, PT, RZ, UR11, PT, P0 ;  /* 0x0000000bff007c0c */ /* 0x000fe4000bf05300 */
[----:B------:R-:W-:Y:S02]  /*0110*/  CS2R R52, SRZ ;  /* 0x0000000000347805 */ /* 0x000fe4000001ff00 */
[----:B------:R-:W-:-:S02]  /*0120*/  CS2R R54, SRZ ;  /* 0x0000000000367805 */ /* 0x000fc4000001ff00 */
[----:B0-----:R-:W-:Y:S02]  /*0130*/  SHF.R.U32.HI R0, RZ, 0x5, R80 ;  /* 0x00000005ff007819 */ /* 0x001fe40000011650 */
[----:B------:R-:W-:Y:S02]  /*0140*/  CS2R R48, SRZ ;  /* 0x0000000000307805 */ /* 0x000fe4000001ff00 */
[----:B------:R-:W-:Y:S02]  /*0150*/  CS2R R50, SRZ ;  /* 0x0000000000327805 */ /* 0x000fe4000001ff00 */
[----:B------:R-:W-:Y:S02]  /*0160*/  CS2R R44, SRZ ;  /* 0x00000000002c7805 */ /* 0x000fe4000001ff00 */
[----:B------:R-:W-:Y:S01]  /*0170*/  CS2R R46, SRZ ;  /* 0x00000000002e7805 */ /* 0x000fe2000001ff00 */
[C---:B--2---:R-:W-:Y:S01]  /*0180*/  IMAD R0, R81.reuse, 0x4, R0 ;  /* 0x0000000451007824 */ /* 0x044fe200078e0200 */
[----:B------:R-:W-:Y:S01]  /*0190*/  CS2R R40, SRZ ;  /* 0x0000000000287805 */ /* 0x000fe2000001ff00 */
[----:B------:R-:W-:Y:S01]  /*01a0*/  IMAD R81, R81, UR8, R80 ;  /* 0x0000000851517c24 */ /* 0x000fe2000f8e0250 */
[----:B------:R-:W-:Y:S01]  /*01b0*/  ULDC.64 UR8, c[0x0][0x260] ;  /* 0x0000980000087ab9 */ /* 0x000fe20000000a00 */
[----:B------:R-:W-:Y:S01]  /*01c0*/  CS2R R42, SRZ ;  /* 0x00000000002a7805 */ /* 0x000fe2000001ff00 */
[----:B-1----:R0:W5:Y:S01]  /*01d0*/  @P1 LDG.E.64 R6, desc[UR6][R2.64] ;  /* 0x0000000602061981 */ /* 0x002162000c1e1b00 */
[----:B---3--:R-:W-:-:S02]  /*01e0*/  @P1 R2UR UR4, R4 ;  /* 0x00000000040412ca */ /* 0x008fc400000e0000 */
[----:B------:R-:W-:Y:S02]  /*01f0*/  SHF.L.U32 R4, R80, 0x5, RZ ;  /* 0x0000000550047819 */ /* 0x000fe400000006ff */
[----:B------:R-:W-:Y:S02]  /*0200*/  @P1 R2UR UR5, R5 ;  /* 0x00000000050512ca */ /* 0x000fe400000e0000 */
[----:B------:R-:W-:Y:S02]  /*0210*/  LOP3.LUT R8, R4, 0x3e0, RZ, 0xc0, !PT ;  /* 0x000003e004087812 */ /* 0x000fe400078ec0ff */
[----:B------:R-:W-:Y:S02]  /*0220*/  LOP3.LUT R80, R80, 0x1f, RZ, 0xc0, !PT ;  /* 0x0000001f50507812 */ /* 0x000fe400078ec0ff */
[C---:B------:R-:W-:Y:S01]  /*0230*/  IADD3 R4, P2, R8.reuse, UR8, RZ ;  /* 0x0000000808047c10 */ /* 0x040fe2000ff5e0ff */
[----:B------:R-:W-:Y:S01]  /*0240*/  ULDC UR8, c[0x0][0x214] ;  /* 0x0000850000087ab9 */ /* 0x000fe20000000800 */
[----:B------:R-:W-:-:S02]  /*0250*/  IADD3 R8, P3, R8, UR10, RZ ;  /* 0x0000000a08087c10 */ /* 0x000fc4000ff7e0ff */
[----:B------:R-:W-:Y:S02]  /*0260*/  IADD3.X R5, RZ, UR9, RZ, P2, !PT ;  /* 0x00000009ff057c10 */ /* 0x000fe400097fe4ff */
[----:B------:R-:W-:Y:S01]  /*0270*/  ISETP.GE.AND P2, PT, R0, UR8, PT ;  /* 0x0000000800007c0c */ /* 0x000fe2000bf46270 */
[----:B------:R-:W-:Y:S01]  /*0280*/  IMAD.X R9, RZ, RZ, UR11, P3 ;  /* 0x0000000bff097e24 */ /* 0x000fe200098e06ff */
[----:B------:R-:W-:-:S04]  /*0290*/  LEA R56, P4, R80, UR12, 0x5 ;  /* 0x0000000c50387c11 */ /* 0x000fc8000f8828ff */
[----:B------:R0:W5:Y:S01]  /*02a0*/  @P0 LDG.E.128 R52, desc[UR6][R8.64] ;  /* 0x0000000608340981 */ /* 0x000162000c1e1d00 */
[----:B------:R-:W-:-:S03]  /*02b0*/  IMAD.X R57, RZ, RZ, UR13, P4 ;  /* 0x0000000dff397e24 */ /* 0x000fc6000a0e06ff */
[----:B------:R0:W5:Y:S04]  /*02c0*/  @P0 LDG.E.128 R48, desc[UR6][R8.64+0x10] ;  /* 0x0000100608300981 */ /* 0x000168000c1e1d00 */
[----:B------:R0:W5:Y:S04]  /*02d0*/  @P0 LDG.E.128 R44, desc[UR6][R8.64+0x400] ;  /* 0x00040006082c0981 */ /* 0x000168000c1e1d00 */
[----:B------:R0:W5:Y:S01]  /*02e0*/  @P0 LDG.E.128 R40, desc[UR6][R8.64+0x410] ;  /* 0x0004100608280981 */ /* 0x000162000c1e1d00 */
[----:B------:R-:W-:Y:S05]  /*02f0*/  @P2 EXIT ;  /* 0x000000000000294d */ /* 0x000fea0003800000 */
[----:B------:R-:W0:Y:S01]  /*0300*/  @P1 LDC R59, c[0x0][0x2f0] ;  /* 0x0000bc00ff3b1b82 */ /* 0x000e220000000800 */
[----:B------:R-:W5:Y:S01]  /*0310*/  LDG.E.128 R36, desc[UR6][R4.64] ;  /* 0x0000000604247981 */ /* 0x000f62000c1e1d00 */
[----:B------:R-:W-:-:S03]  /*0320*/  UIADD3 UR12, UR4, -0x61c88647, URZ ;  /* 0x9e3779b9040c7890 */ /* 0x000fc6000fffe03f */
[----:B------:R-:W5:Y:S01]  /*0330*/  LDG.E.128 R32, desc[UR6][R4.64+0x10] ;  /* 0x0000100604207981 */ /* 0x000f62000c1e1d00 */
[----:B------:R-:W-:-:S03]  /*0340*/  UIADD3 UR13, UR5, -0x4498517b, URZ ;  /* 0xbb67ae85050d7890 */ /* 0x000fc6000fffe03f */
[----:B------:R-:W5:Y:S04]  /*0350*/  LDG.E.128 R28, desc[UR6][R4.64+0x400] ;  /* 0x00040006041c7981 */ /* 0x000f68000c1e1d00 */
[----:B------:R1:W5:Y:S04]  /*0360*/  LDG.E.128 R24, desc[UR6][R4.64+0x410] ;  /* 0x0004100604187981 */ /* 0x000368000c1e1d00 */
[----:B------:R-:W5:Y:S04]  /*0370*/  LDG.E.128 R20, desc[UR6][R56.64] ;  /* 0x0000000638147981 */ /* 0x000f68000c1e1d00 */
[----:B------:R-:W5:Y:S04]  /*0380*/  LDG.E.128 R16, desc[UR6][R56.64+0x10] ;  /* 0x0000100638107981 */ /* 0x000f68000c1e1d00 */
[----:B------:R-:W5:Y:S02]  /*0390*/  LDG.E.128 R12, desc[UR6][R56.64+0x400] ;  /* 0x00040006380c7981 */ /* 0x000f64000c1e1d00 */
[----:B0----5:R-:W-:-:S02]  /*03a0*/  @P1 IADD3 R2, P0, R6, R59, RZ ;  /* 0x0000003b06021210 */ /* 0x021fc40007f1e0ff */
[----:B------:R0:W5:Y:S01]  /*03b0*/  LDG.E.128 R8, desc[UR6][R56.64+0x410] ;  /* 0x0004100638087981 */ /* 0x000162000c1e1d00 */
[C---:B------:R-:W-:Y:S01]  /*03c0*/  IMAD.HI.U32 R6, R81.reuse, -0x326172a9, RZ ;  /* 0xcd9e8d5751067827 */ /* 0x040fe200078e00ff */
[----:B------:R-:W-:Y:S01]  /*03d0*/  UIADD3 UR15, UR5, 0x76cf5d0a, URZ ;  /* 0x76cf5d0a050f7890 */ /* 0x000fe2000fffe03f */
[----:B------:R-:W-:Y:S01]  /*03e0*/  BSSY B0, `(.L_x_8086) ;  /* 0x0000737000007945 */ /* 0x000fe20003800000 */
[----:B------:R-:W-:Y:S01]  /*03f0*/  UIADD3 UR14, UR4, 0x3c6ef372, URZ ;  /* 0x3c6ef372040e7890 */ /* 0x000fe2000fffe03f */
[----:B------:R-:W-:Y:S01]  /*0400*/  @P1 IMAD.X R3, RZ, RZ, R7, P0 ;  /* 0x000000ffff031224 */ /* 0x000fe200000e0607 */
[----:B------:R-:W-:Y:S01]  /*0410*/  UIADD3 UR16, UR4, -0x255992d5, URZ ;  /* 0xdaa66d2b04107890 */ /* 0x000fe2000fffe03f */
[----:B-1----:R-:W-:Y:S01]  /*0420*/  IMAD R4, R81, -0x326172a9, RZ ;  /* 0xcd9e8d5751047824 */ /* 0x002fe200078e02ff */
[----:B------:R-:W-:Y:S01]  /*0430*/  UIADD3 UR17, UR5, 0x32370b8f, URZ ;  /* 0x32370b8f05117890 */ /* 0x000fe2000fffe03f */
[C---:B------:R-:W-:Y:S01]  /*0440*/  LOP3.LUT R97, R2.reuse, 0x3, RZ, 0xc0, !PT ;  /* 0x0000000302617812 */ /* 0x040fe200078ec0ff */
[----:B------:R-:W-:Y:S01]  /*0450*/  UIADD3 UR19, UR5, -0x126145ec, URZ ;  /* 0xed9eba1405137890 */ /* 0x000fe2000fffe03f */
[--C-:B------:R-:W-:Y:S01]  /*0460*/  SHF.R.U64 R82, R2, 0x2, R3.reuse ;  /* 0x0000000202527819 */ /* 0x100fe20000001203 */
[----:B------:R-:W-:Y:S01]  /*0470*/  UIADD3 UR18, UR4, 0x78dde6e4, URZ ;  /* 0x78dde6e404127890 */ /* 0x000fe2000fffe03f */
[----:B------:R-:W-:Y:S01]  /*0480*/  SHF.R.U32.HI R83, RZ, 0x2, R3 ;  /* 0x00000002ff537819 */ /* 0x000fe20000011603 */
[----:B------:R-:W-:-:S02]  /*0490*/  UIADD3 UR20, UR4, 0x1715609d, URZ ;  /* 0x1715609d04147890 */ /* 0x000fc4000fffe03f */
[----:B------:R-:W-:Y:S01]  /*04a0*/  IMAD.HI.U32 R3, R82, -0x2daee0ad, RZ ;  /* 0xd2511f5352037827 */ /* 0x000fe200078e00ff */
[----:B------:R-:W-:Y:S01]  /*04b0*/  LOP3.LUT R6, R6, UR4, R83, 0x96, !PT ;  /* 0x0000000406067c12 */ /* 0x000fe2000f8e9653 */
[----:B------:R-:W-:Y:S02]  /*04c0*/  UIADD3 UR21, UR5, -0x56f99767, URZ ;  /* 0xa906689905157890 */ /* 0x000fe4000fffe03f */
[----:B------:R-:W-:Y:S01]  /*04d0*/  IMAD R7, R82, -0x2daee0ad, RZ ;  /* 0xd2511f5352077824 */ /* 0x000fe200078e02ff */
[----:B------:R-:W-:Y:S01]  /*04e0*/  LOP3.LUT R3, R3, UR5, RZ, 0x3c, !PT ;  /* 0x0000000503037c12 */ /* 0x000fe2000f8e3cff */
[----:B0-----:R-:W-:Y:S01]  /*04f0*/  IMAD.HI.U32 R56, R6, -0x2daee0ad, RZ ;  /* 0xd2511f5306387827 */ /* 0x001fe200078e00ff */
[----:B------:R-:W-:Y:S02]  /*0500*/  UIADD3 UR23, UR5, 0x646e171e, URZ ;  /* 0x646e171e05177890 */ /* 0x000fe4000fffe03f */
[----:B------:R-:W-:Y:S01]  /*0510*/  UIADD3 UR22, UR4, -0x4ab325aa, URZ ;  /* 0xb54cda5604167890 */ /* 0x000fe2000fffe03f */
[----:B------:R-:W-:Y:S01]  /*0520*/  IMAD.HI.U32 R5, R3, -0x326172a9, RZ ;  /* 0xcd9e8d5703057827 */ /* 0x000fe200078e00ff */
[----:B------:R-:W-:Y:S01]  /*0530*/  LOP3.LUT R7, R56, UR13, R7, 0x96, !PT ;  /* 0x0000000d38077c12 */ /* 0x000fe2000f8e9607 */
[----:B------:R-:W-:-:S02]  /*0540*/  UIADD3 UR24, UR4, 0x5384540f, URZ ;  /* 0x5384540f04187890 */ /* 0x000fc4000fffe03f */
[----:B------:R-:W-:Y:S01]  /*0550*/  IMAD R6, R6, -0x2daee0ad, RZ ;  /* 0xd2511f5306067824 */ /* 0x000fe200078e02ff */
[----:B------:R-:W-:Y:S01]  /*0560*/  LOP3.LUT R4, R5, UR12, R4, 0x96, !PT ;  /* 0x0000000c05047c12 */ /* 0x000fe2000f8e9604 */
[----:B------:R-:W-:Y:S01]  /*0570*/  IMAD R3, R3, -0x326172a9, RZ ;  /* 0xcd9e8d5703037824 */ /* 0x000fe200078e02ff */
[----:B------:R-:W-:Y:S01]  /*0580*/  UIADD3 UR25, UR5, 0x1fd5c5a3, URZ ;  /* 0x1fd5c5a305197890 */ /* 0x000fe2000fffe03f */
[----:B------:R-:W-:Y:S01]  /*0590*/  IMAD.HI.U32 R56, R7, -0x326172a9, RZ ;  /* 0xcd9e8d5707387827 */ /* 0x000fe200078e00ff */
[----:B------:R-:W-:Y:S02]  /*05a0*/  UIADD3 UR27, UR5, -0x24c28bd8, URZ ;  /* 0xdb3d7428051b7890 */ /* 0x000fe4000fffe03f */
[----:B------:R-:W-:Y:S01]  /*05b0*/  UIADD3 UR26, UR4, -0xe443238, URZ ;  /* 0xf1bbcdc8041a7890 */ /* 0x000fe2000fffe03f */
[----:B------:R-:W-:Y:S01]  /*05c0*/  IMAD.HI.U32 R5, R4, -0x2daee0ad, RZ ;  /* 0xd2511f5304057827 */ /* 0x000fe200078e00ff */
[----:B------:R-:W-:Y:S01]  /*05d0*/  LOP3.LUT R3, R56, UR14, R3, 0x96, !PT ;  /* 0x0000000e38037c12 */ /* 0x000fe2000f8e9603 */
[----:B------:R-:W-:-:S02]  /*05e0*/  UIADD3 UR28, UR4, -0x700cb87f, URZ ;  /* 0x8ff34781041c7890 */ /* 0x000fc4000fffe03f */
[----:B------:R-:W-:Y:S01]  /*05f0*/  IMAD R7, R7, -0x326172a9, RZ ;  /* 0xcd9e8d5707077824 */ /* 0x000fe200078e02ff */
[----:B------:R-:W-:Y:S01]  /*0600*/  LOP3.LUT R5, R5, UR15, R6, 0x96, !PT ;  /* 0x0000000f05057c12 */ /* 0x000fe2000f8e9606 */
[----:B------:R-:W-:Y:S01]  /*0610*/  IMAD R6, R4, -0x2daee0ad, RZ ;  /* 0xd2511f5304067824 */ /* 0x000fe200078e02ff */
[----:B------:R-:W-:Y:S01]  /*0620*/  UIADD3 UR29, UR5, -0x695add53, URZ ;  /* 0x96a522ad051d7890 */ /* 0x000fe2000fffe03f */
[----:B------:R-:W-:Y:S01]  /*0630*/  IMAD.HI.U32 R57, R3, -0x2daee0ad, RZ ;  /* 0xd2511f5303397827 */ /* 0x000fe200078e00ff */
[----:B------:R-:W-:Y:S01]  /*0640*/  ULDC.U8 UR8, c[0x0][0x2a0] ;  /* 0x0000a80000087ab9 */ /* 0x000fe20000000000 */
[----:B------:R-:W-:Y:S01]  /*0650*/  ULDC UR9, c[0x0][0x2d8] ;  /* 0x0000b60000097ab9 */ /* 0x000fe20000000800 */
[----:B------:R-:W-:Y:S01]  /*0660*/  ISETP.NE.AND P2, PT, RZ, UR8, PT ;  /* 0x00000008ff007c0c */ /* 0x000fe2000bf45270 */
[----:B------:R-:W-:Y:S01]  /*0670*/  IMAD.HI.U32 R4, R5, -0x326172a9, RZ ;  /* 0xcd9e8d5705047827 */ /* 0x000fe200078e00ff */
[----:B------:R-:W-:Y:S01]  /*0680*/  LOP3.LUT R6, R57, UR17, R6, 0x96, !PT ;  /* 0x0000001139067c12 */ /* 0x000fe2000f8e9606 */
[----:B------:R-:W-:Y:S01]  /*0690*/  ULDC UR8, c[0x0][0x294] ;  /* 0x0000a50000087ab9 */ /* 0x000fe20000000800 */
[----:B------:R-:W-:Y:S01]  /*06a0*/  ULDC.64 UR10, c[0x0][0x298] ;  /* 0x0000a600000a7ab9 */ /* 0x000fe20000000a00 */
[----:B------:R-:W-:Y:S01]  /*06b0*/  IMAD R3, R3, -0x2daee0ad, RZ ;  /* 0xd2511f5303037824 */ /* 0x000fe200078e02ff */
[----:B------:R-:W-:Y:S01]  /*06c0*/  LOP3.LUT R4, R4, UR16, R7, 0x96, !PT ;  /* 0x0000001004047c12 */ /* 0x000fe2000f8e9607 */
[----:B------:R-:W-:-:S02]  /*06d0*/  IMAD R5, R5, -0x326172a9, RZ ;  /* 0xcd9e8d5705057824 */ /* 0x000fc400078e02ff */
        /* <DEDUP_REMOVED lines=28> */
[----:B------:R-:W-:Y:S02]  /*08a0*/  IMAD R85, R6, -0x326172a9, RZ ;  /* 0xcd9e8d5706557824 */ /* 0x000fe400078e02ff */
[----:B------:R-:W-:-:S04]  /*08b0*/  IMAD.HI.U32 R7, R5, -0x2daee0ad, RZ ;  /* 0xd2511f5305077827 */ /* 0x000fc800078e00ff */
[----:B------:R-:W-:Y:S01]  /*08c0*/  IMAD.WIDE.U32 R86, R3, -0x326172a9, RZ ;  /* 0xcd9e8d5703567825 */ /* 0x000fe200078e00ff */
[----:B------:R-:W-:-:S03]  /*08d0*/  LOP3.LUT R84, R7, UR29, R84, 0x96, !PT ;  /* 0x0000001d07547c12 */ /* 0x000fc6000f8e9654 */
[----:B------:R-:W-:Y:S01]  /*08e0*/  IMAD R88, R5, -0x2daee0ad, RZ ;  /* 0xd2511f5305587824 */ /* 0x000fe200078e02ff */
[----:B------:R-:W-:Y:S01]  /*08f0*/  LOP3.LUT R85, R87, UR28, R85, 0x96, !PT ;  /* 0x0000001c57557c12 */ /* 0x000fe2000f8e9655 */
[----:B------:R-:W-:-:S11]  /*0900*/  HFMA2.MMA R87, -RZ, RZ, 0, 0 ;  /* 0x00000000ff577435 */ /* 0x000fd600000001ff */
.L_x_8238:
        /* <DEDUP_REMOVED lines=15> */
[----:B-----5:R0:W5:Y:S01]  /*0a00*/  LDG.E R104, desc[UR6][R4.64] ;  /* 0x0000000604687981 */ /* 0x020162000c1e1900 */
[----:B----4-:R-:W-:-:S13]  /*0a10*/  ISETP.GE.AND P3, PT, R6, 0x1, PT ;  /* 0x000000010600780c */ /* 0x010fda0003f66270 */
[----:B------:R-:W2:Y:S01]  /*0a20*/  @P3 LDC.64 R2, c[0x0][0x220] ;  /* 0x00008800ff023b82 */ /* 0x000ea20000000a00 */
[----:B------:R-:W-:-:S04]  /*0a30*/  @P3 VIADD R72, R6, 0xffffffff ;  /* 0xffffffff06483836 */ /* 0x000fc80000000000 */
[----:B------:R-:W-:-:S05]  /*0a40*/  @P3 IMAD R72, R72, R105, RZ ;  /* 0x0000006948483224 */ /* 0x000fca00078e02ff */
[----:B------:R-:W-:-:S04]  /*0a50*/  @P3 SHF.R.S32.HI R71, RZ, 0x1f, R72 ;  /* 0x0000001fff473819 */ /* 0x000fc80000011448 */
[----:B------:R-:W-:Y:S01]  /*0a60*/  @P3 LEA.HI R73, R71, R72, RZ, 0x3 ;  /* 0x0000004847493211 */ /* 0x000fe200078f18ff */
[----:B-1----:R-:W-:-:S03]  /*0a70*/  @P0 IMAD.WIDE.U32 R70, R7, 0x20, R68 ;  /* 0x0000002007460825 */ /* 0x002fc600078e0044 */
[----:B------:R-:W-:Y:S02]  /*0a80*/  @P3 LEA.HI.SX32 R111, R73, R80, 0x1d ;  /* 0x00000050496f3211 */ /* 0x000fe400078feaff */
[----:B------:R-:W3:Y:S03]  /*0a90*/  @P0 LDG.E.128 R56, desc[UR6][R70.64] ;  /* 0x0000000646380981 */ /* 0x000ee6000c1e1d00 */
[----:B--2---:R-:W-:Y:S01]  /*0aa0*/  @P3 IMAD.WIDE.U32 R2, R111, 0x10, R2 ;  /* 0x000000106f023825 */ /* 0x004fe200078e0002 */
[----:B------:R0:W5:Y:S04]  /*0ab0*/  @P0 LDG.E.128 R64, desc[UR6][R70.64+0x10] ;  /* 0x0000100646400981 */ /* 0x000168000c1e1d00 */
[----:B------:R0:W5:Y:S01]  /*0ac0*/  @P3 LDG.E.128 R60, desc[UR6][R2.64] ;  /* 0x00000006023c3981 */ /* 0x000162000c1e1d00 */
[----:B------:R-:W-:Y:S01]  /*0ad0*/  ISETP.GT.AND P4, PT, R6, RZ, PT ;  /* 0x000000ff0600720c */ /* 0x000fe20003f84270 */
[----:B------:R-:W-:Y:S01]  /*0ae0*/  BSSY B1, `(.L_x_8087) ;  /* 0x000005d000017945 */ /* 0x000fe20003800000 */
[----:B------:R-:W-:-:S11]  /*0af0*/  SHF.R.S32.HI R106, RZ, 0x1f, R0 ;  /* 0x0000001fff6a7819 */ /* 0x000fd60000011400 */
[----:B------:R-:W-:-:S04]  /*0b00*/  @!P4 ISETP.NE.U32.AND P1, PT, R98, RZ, PT ;  /* 0x000000ff6200c20c */ /* 0x000fc80003f25070 */
[----:B------:R-:W-:Y:S02]  /*0b10*/  @!P4 ISETP.NE.AND.EX P1, PT, R99, RZ, PT, P1 ;  /* 0x000000ff6300c20c */ /* 0x000fe40003f25310 */
[----:B------:R-:W-:Y:S02]  /*0b20*/  @!P4 MOV R6, R97 ;  /* 0x000000610006c202 */ /* 0x000fe40000000f00 */
[----:B---3--:R-:W-:Y:S01]  /*0b30*/  @!P4 FSEL R68, R56, RZ, P1 ;  /* 0x000000ff3844c208 */ /* 0x008fe20000800000 */
        /* <DEDUP_REMOVED lines=13> */
.L_x_8090:
[----:B------:R-:W-:-:S07]  /*0c10*/  IMAD.MOV.U32 R2, RZ, RZ, R86 ;  /* 0x000000ffff027224 */ /* 0x000fce00078e0056 */
.L_x_8091:
[----:B------:R-:W-:Y:S05]  /*0c20*/  BSYNC B2 ;  /* 0x0000000000027941 */ /* 0x000fea0003800000 */
.L_x_8089:
        /* <DEDUP_REMOVED lines=16> */
.L_x_8095:
[----:B------:R-:W-:Y:S05]  /*0d30*/  BSYNC B3 ;  /* 0x0000000000037941 */ /* 0x000fea0003800000 */
.L_x_8094:
        /* <DEDUP_REMOVED lines=43> */
.L_x_8093:
[----:B------:R-:W-:Y:S05]  /*0ff0*/  BSYNC B2 ;  /* 0x0000000000027941 */ /* 0x000fea0003800000 */
.L_x_8092:
        /* <DEDUP_REMOVED lines=11> */
.L_x_8088:
[----:B------:R-:W-:Y:S05]  /*10b0*/  BSYNC B1 ;  /* 0x0000000000017941 */ /* 0x000fea0003800000 */
.L_x_8087:
        /* <DEDUP_REMOVED lines=18> */
.L_x_8099:
[----:B------:R-:W-:-:S07]  /*11e0*/  MOV R2, R86 ;  /* 0x0000005600027202 */ /* 0x000fce0000000f00 */
.L_x_8100:
[----:B------:R-:W-:Y:S05]  /*11f0*/  BSYNC B2 ;  /* 0x0000000000027941 */ /* 0x000fea0003800000 */
.L_x_8098:
        /* <DEDUP_REMOVED lines=16> */
.L_x_8104:
[----:B------:R-:W-:Y:S05]  /*1300*/  BSYNC B3 ;  /* 0x0000000000037941 */ /* 0x000fea0003800000 */
.L_x_8103:
        /* <DEDUP_REMOVED lines=44> */
.L_x_8102:
[----:B------:R-:W-:Y:S05]  /*15d0*/  BSYNC B2 ;  /* 0x0000000000027941 */ /* 0x000fea0003800000 */
.L_x_8101:
        /* <DEDUP_REMOVED lines=12> */
.L_x_8097:
[----:B------:R-:W-:Y:S05]  /*16a0*/  BSYNC B1 ;  /* 0x0000000000017941 */ /* 0x000fea0003800000 */
.L_x_8096:
        /* <DEDUP_REMOVED lines=18> */
.L_x_8108:
[----:B------:R-:W-:-:S07]  /*17d0*/  MOV R2, R86 ;  /* 0x0000005600027202 */ /* 0x000fce0000000f00 */
.L_x_8109:
[----:B------:R-:W-:Y:S05]  /*17e0*/  BSYNC B2 ;  /* 0x0000000000027941 */ /* 0x000fea0003800000 */
.L_x_8107:
        /* <DEDUP_REMOVED lines=16> */
.L_x_8113:
[----:B------:R-:W-:Y:S05]  /*18f0*/  BSYNC B3 ;  /* 0x0000000000037941 */ /* 0x000fea0003800000 */
.L_x_8112:
        /* <DEDUP_REMOVED lines=44> */
.L_x_8111:
[----:B------:R-:W-:Y:S05]  /*1bc0*/  BSYNC B2 ;  /* 0x0000000000027941 */ /* 0x000fea0003800000 */
.L_x_8110:
        /* <DEDUP_REMOVED lines=11> */
.L_x_8106:
[----:B------:R-:W-:Y:S05]  /*1c80*/  BSYNC B1 ;  /* 0x0000000000017941 */ /* 0x000fea0003800000 */
.L_x_8105:
        /* <DEDUP_REMOVED lines=18> */
.L_x_8117:
[----:B------:R-:W-:-:S07]  /*1db0*/  MOV R2, R86 ;  /* 0x0000005600027202 */ /* 0x000fce0000000f00 */
.L_x_8118:
[----:B------:R-:W-:Y:S05]  /*1dc0*/  BSYNC B2 ;  /* 0x0000000000027941 */ /* 0x000fea0003800000 */
.L_x_8116:
        /* <DEDUP_REMOVED lines=16> */
.L_x_8122:
[----:B------:R-:W-:Y:S05]  /*1ed0*/  BSYNC B3 ;  /* 0x0000000000037941 */ /* 0x000fea0003800000 */
.L_x_8121:
        /* <DEDUP_REMOVED lines=44> */
.L_x_8120:
[----:B------:R-:W-:Y:S05]  /*21a0*/  BSYNC B2 ;  /* 0x0000000000027941 */ /* 0x000fea0003800000 */
.L_x_8119:
        /* <DEDUP_REMOVED lines=12> */
.L_x_8115:
[----:B------:R-:W-:Y:S05]  /*2270*/  BSYNC B1 ;  /* 0x0000000000017941 */ /* 0x000fea0003800000 */
.L_x_8114:
        /* <DEDUP_REMOVED lines=18> */
.L_x_8126:
[----:B------:R-:W-:-:S07]  /*23a0*/  MOV R2, R86 ;  /* 0x0000005600027202 */ /* 0x000fce0000000f00 */
.L_x_8127:
[----:B------:R-:W-:Y:S05]  /*23b0*/  BSYNC B2 ;  /* 0x0000000000027941 */ /* 0x000fea0003800000 */
.L_x_8125:
        /* <DEDUP_REMOVED lines=16> */
.L_x_8131:
[----:B------:R-:W-:Y:S05]  /*24c0*/  BSYNC B3 ;  /* 0x0000000000037941 */ /* 0x000fea0003800000 */
.L_x_8130:
        /* <DEDUP_REMOVED lines=44> */
.L_x_8129:
[----:B------:R-:W-:Y:S05]  /*2790*/  BSYNC B2 ;  /* 0x0000000000027941 */ /* 0x000fea0003800000 */
.L_x_8128:
        /* <DEDUP_REMOVED lines=11> */
.L_x_8124:
[----:B------:R-:W-:Y:S05]  /*2850*/  BSYNC B1 ;  /* 0x0000000000017941 */ /* 0x000fea0003800000 */
.L_x_8123:
        /* <DEDUP_REMOVED lines=18> */
.L_x_8135:
[----:B------:R-:W-:-:S07]  /*2980*/  MOV R2, R86 ;  /* 0x0000005600027202 */ /* 0x000fce0000000f00 */
.L_x_8136:
[----:B------:R-:W-:Y:S05]  /*2990*/  BSYNC B2 ;  /* 0x0000000000027941 */ /* 0x000fea0003800000 */
.L_x_8134:
        /* <DEDUP_REMOVED lines=16> */
.L_x_8140:
[----:B------:R-:W-:Y:S05]  /*2aa0*/  BSYNC B3 ;  /* 0x0000000000037941 */ /* 0x000fea0003800000 */
.L_x_8139:
        /* <DEDUP_REMOVED lines=44> */
.L_x_8138:
[----:B------:R-:W-:Y:S05]  /*2d70*/  BSYNC B2 ;  /* 0x0000000000027941 */ /* 0x000fea0003800000 */
.L_x_8137:
        /* <DEDUP_REMOVED lines=12> */
.L_x_8133:
[----:B------:R-:W-:Y:S05]  /*2e40*/  BSYNC B1 ;  /* 0x0000000000017941 */ /* 0x000fea0003800000 */
.L_x_8132:
        /* <DEDUP_REMOVED lines=18> */
.L_x_8144:
[----:B------:R-:W-:-:S07]  /*2f70*/  MOV R2, R86 ;  /* 0x0000005600027202 */ /* 0x000fce0000000f00 */
.L_x_8145:
[----:B------:R-:W-:Y:S05]  /*2f80*/  BSYNC B2 ;  /* 0x0000000000027941 */ /* 0x000fea0003800000 */
.L_x_8143:
        /* <DEDUP_REMOVED lines=16> */
.L_x_8149:
[----:B------:R-:W-:Y:S05]  /*3090*/  BSYNC B3 ;  /* 0x0000000000037941 */ /* 0x000fea0003800000 */
.L_x_8148:
        /* <DEDUP_REMOVED lines=44> */
.L_x_8147:
[----:B------:R-:W-:Y:S05]  /*3360*/  BSYNC B2 ;  /* 0x0000000000027941 */ /* 0x000fea0003800000 */
.L_x_8146:
        /* <DEDUP_REMOVED lines=11> */
.L_x_8142:
[----:B------:R-:W-:Y:S05]  /*3420*/  BSYNC B1 ;  /* 0x0000000000017941 */ /* 0x000fea0003800000 */
.L_x_8141:
        /* <DEDUP_REMOVED lines=18> */
.L_x_8153:
[----:B------:R-:W-:-:S07]  /*3550*/  MOV R2, R86 ;  /* 0x0000005600027202 */ /* 0x000fce0000000f00 */
.L_x_8154:
[----:B------:R-:W-:Y:S05]  /*3560*/  BSYNC B2 ;  /* 0x0000000000027941 */ /* 0x000fea0003800000 */
.L_x_8152:
        /* <DEDUP_REMOVED lines=16> */
.L_x_8158:
[----:B------:R-:W-:Y:S05]  /*3670*/  BSYNC B3 ;  /* 0x0000000000037941 */ /* 0x000fea0003800000 */
.L_x_8157:
        /* <DEDUP_REMOVED lines=44> */
.L_x_8156:
[----:B------:R-:W-:Y:S05]  /*3940*/  BSYNC B2 ;  /* 0x0000000000027941 */ /* 0x000fea0003800000 */
.L_x_8155:
        /* <DEDUP_REMOVED lines=12> */
.L_x_8151:
[----:B------:R-:W-:Y:S05]  /*3a10*/  BSYNC B1 ;  /* 0x0000000000017941 */ /* 0x000fea0003800000 */
.L_x_8150:
[----:B------:R-:W0:Y:S01]  /*3a20*/  LDC.64 R100, c[0x0][0x238] ;  /* 0x00008e00ff647b82 */ /* 0x000e220000000a00 */
[----:B------:R-:W-:Y:S01]  /*3a30*/  VIADD R109, R7, 0x20 ;  /* 0x00000020076d7836 */ /* 0x000fe20000000000 */
[----:B------:R-:W-:Y:S01]  /*3a40*/  BSSY B1, `(.L_x_8159) ;  /* 0x000001d000017945 */ /* 0x000fe20003800000 */
[----:B------:R-:W-:-:S05]  /*3a50*/  IADD3 R107, R111, 0x20, RZ ;  /* 0x000000206f6b7810 */ /* 0x000fca0007ffe0ff */
[----:B------:R-:W1:Y:S08]  /*3a60*/  @P0 LDC.64 R4, c[0x0][0x230] ;  /* 0x00008c00ff040b82 */ /* 0x000e700000000a00 */
[----:B------:R-:W2:Y:S01]  /*3a70*/  @P3 LDC.64 R2, c[0x0][0x220] ;  /* 0x00008800ff023b82 */ /* 0x000ea20000000a00 */
[----:B0-----:R-:W-:-:S05]  /*3a80*/  IMAD.WIDE.U32 R6, R7, 0x20, R100 ;  /* 0x0000002007067825 */ /* 0x001fca00078e0064 */
[----:B------:R0:W-:Y:S01]  /*3a90*/  STG.E.128 desc[UR6][R6.64], R68 ;  /* 0x0000004406007986 */ /* 0x0001e2000c101d06 */
[----:B-1----:R-:W-:-:S03]  /*3aa0*/  @P0 IMAD.WIDE.U32 R4, R109, 0x20, R4 ;  /* 0x000000206d040825 */ /* 0x002fc600078e0004 */
        /* <DEDUP_REMOVED lines=22> */
.L_x_8160:
[----:B------:R-:W-:Y:S05]  /*3c10*/  BSYNC B1 ;  /* 0x0000000000017941 */ /* 0x000fea0003800000 */
.L_x_8159:
[----:B--2---:R-:W-:Y:S01]  /*3c20*/  @P3 IMAD.WIDE.U32 R2, R107, 0x10, R2 ;  /* 0x000000106b023825 */ /* 0x004fe200078e0002 */
[----:B------:R-:W2:Y:S04]  /*3c30*/  @P0 LDG.E.128 R56, desc[UR6][R4.64] ;  /* 0x0000000604380981 */ /* 0x000ea8000c1e1d00 */
[----:B------:R3:W5:Y:S04]  /*3c40*/  @P3 LDG.E.128 R60, desc[UR6][R2.64] ;  /* 0x00000006023c3981 */ /* 0x000768000c1e1d00 */
[----:B------:R3:W5:Y:S01]  /*3c50*/  @P0 LDG.E.128 R64, desc[UR6][R4.64+0x10] ;  /* 0x0000100604400981 */ /* 0x000762000c1e1d00 */
[----:B------:R-:W-:Y:S01]  /*3c60*/  @!P4 ISETP.NE.U32.AND P1, PT, R98, RZ, PT ;  /* 0x000000ff6200c20c */ /* 0x000fe20003f25070 */
[----:B------:R-:W-:Y:S01]  /*3c70*/  BSSY B1, `(.L_x_8161) ;  /* 0x000005b000017945 */ /* 0x000fe20003800000 */
[----:B01----:R-:W-:-:S02]  /*3c80*/  @!P4 MOV R6, R97 ;  /* 0x000000610006c202 */ /* 0x003fc40000000f00 */
[----:B------:R-:W-:-:S04]  /*3c90*/  @!P4 ISETP.NE.AND.EX P1, PT, R99, RZ, PT, P1 ;  /* 0x000000ff6300c20c */ /* 0x000fc80003f25310 */
[----:B--2---:R-:W-:Y:S01]  /*3ca0*/  @!P4 FSEL R76, R56, RZ, P1 ;  /* 0x000000ff384cc208 */ /* 0x004fe20000800000 */
[----:B---3--:R-:W-:Y:S08]  /*3cb0*/  @!P4 BRA `(.L_x_8162) ;  /* 0x000000040058c947 */ /* 0x008ff00003800000 */
        /* <DEDUP_REMOVED lines=12> */
.L_x_8164:
[----:B------:R-:W-:-:S07]  /*3d80*/  IMAD.MOV.U32 R2, RZ, RZ, R86 ;  /* 0x000000ffff027224 */ /* 0x000fce00078e0056 */
.L_x_8165:
[----:B------:R-:W-:Y:S05]  /*3d90*/  BSYNC B2 ;  /* 0x0000000000027941 */ /* 0x000fea0003800000 */
.L_x_8163:
        /* <DEDUP_REMOVED lines=16> */
.L_x_8169:
[----:B------:R-:W-:Y:S05]  /*3ea0*/  BSYNC B3 ;  /* 0x0000000000037941 */ /* 0x000fea0003800000 */
.L_x_8168:
        /* <DEDUP_REMOVED lines=43> */
.L_x_8167:
[----:B------:R-:W-:Y:S05]  /*4160*/  BSYNC B2 ;  /* 0x0000000000027941 */ /* 0x000fea0003800000 */
.L_x_8166:
        /* <DEDUP_REMOVED lines=11> */
.L_x_8162:
[----:B------:R-:W-:Y:S05]  /*4220*/  BSYNC B1 ;  /* 0x0000000000017941 */ /* 0x000fea0003800000 */
.L_x_8161:
        /* <DEDUP_REMOVED lines=18> */
.L_x_8173:
[----:B------:R-:W-:-:S07]  /*4350*/  MOV R2, R86 ;  /* 0x0000005600027202 */ /* 0x000fce0000000f00 */
.L_x_8174:
[----:B------:R-:W-:Y:S05]  /*4360*/  BSYNC B2 ;  /* 0x0000000000027941 */ /* 0x000fea0003800000 */
.L_x_8172:
        /* <DEDUP_REMOVED lines=16> */
.L_x_8178:
[----:B------:R-:W-:Y:S05]  /*4470*/  BSYNC B3 ;  /* 0x0000000000037941 */ /* 0x000fea0003800000 */
.L_x_8177:
        /* <DEDUP_REMOVED lines=44> */
.L_x_8176:
[----:B------:R-:W-:Y:S05]  /*4740*/  BSYNC B2 ;  /* 0x0000000000027941 */ /* 0x000fea0003800000 */
.L_x_8175:
        /* <DEDUP_REMOVED lines=12> */
.L_x_8171:
[----:B------:R-:W-:Y:S05]  /*4810*/  BSYNC B1 ;  /* 0x0000000000017941 */ /* 0x000fea0003800000 */
.L_x_8170:
        /* <DEDUP_REMOVED lines=18> */
.L_x_8182:
[----:B------:R-:W-:-:S07]  /*4940*/  MOV R2, R86 ;  /* 0x0000005600027202 */ /* 0x000fce0000000f00 */
.L_x_8183:
[----:B------:R-:W-:Y:S05]  /*4950*/  BSYNC B2 ;  /* 0x0000000000027941 */ /* 0x000fea0003800000 */
.L_x_8181:
        /* <DEDUP_REMOVED lines=16> */
.L_x_8187:
[----:B------:R-:W-:Y:S05]  /*4a60*/  BSYNC B3 ;  /* 0x0000000000037941 */ /* 0x000fea0003800000 */
.L_x_8186:
        /* <DEDUP_REMOVED lines=44> */
.L_x_8185:
[----:B------:R-:W-:Y:S05]  /*4d30*/  BSYNC B2 ;  /* 0x0000000000027941 */ /* 0x000fea0003800000 */
.L_x_8184:
        /* <DEDUP_REMOVED lines=11> */
.L_x_8180:
[----:B------:R-:W-:Y:S05]  /*4df0*/  BSYNC B1 ;  /* 0x0000000000017941 */ /* 0x000fea0003800000 */
.L_x_8179:
        /* <DEDUP_REMOVED lines=18> */
.L_x_8191:
[----:B------:R-:W-:-:S07]  /*4f20*/  MOV R79, R86 ;  /* 0x00000056004f7202 */ /* 0x000fce0000000f00 */
.L_x_8192:
[----:B------:R-:W-:Y:S05]  /*4f30*/  BSYNC B2 ;  /* 0x0000000000027941 */ /* 0x000fea0003800000 */
.L_x_8190:
        /* <DEDUP_REMOVED lines=16> */
.L_x_8196:
[----:B------:R-:W-:Y:S05]  /*5040*/  BSYNC B3 ;  /* 0x0000000000037941 */ /* 0x000fea0003800000 */
.L_x_8195:
        /* <DEDUP_REMOVED lines=44> */
.L_x_8194:
[----:B------:R-:W-:Y:S05]  /*5310*/  BSYNC B2 ;  /* 0x0000000000027941 */ /* 0x000fea0003800000 */
.L_x_8193:
        /* <DEDUP_REMOVED lines=12> */
.L_x_8189:
[----:B------:R-:W-:Y:S05]  /*53e0*/  BSYNC B1 ;  /* 0x0000000000017941 */ /* 0x000fea0003800000 */
.L_x_8188:
        /* <DEDUP_REMOVED lines=18> */
.L_x_8200:
[----:B------:R-:W-:-:S07]  /*5510*/  MOV R93, R86 ;  /* 0x00000056005d7202 */ /* 0x000fce0000000f00 */
.L_x_8201:
[----:B------:R-:W-:Y:S05]  /*5520*/  BSYNC B2 ;  /* 0x0000000000027941 */ /* 0x000fea0003800000 */
.L_x_8199:
        /* <DEDUP_REMOVED lines=16> */
.L_x_8205:
[----:B------:R-:W-:Y:S05]  /*5630*/  BSYNC B3 ;  /* 0x0000000000037941 */ /* 0x000fea0003800000 */
.L_x_8204:
        /* <DEDUP_REMOVED lines=44> */
.L_x_8203:
[----:B------:R-:W-:Y:S05]  /*5900*/  BSYNC B2 ;  /* 0x0000000000027941 */ /* 0x000fea0003800000 */
.L_x_8202:
        /* <DEDUP_REMOVED lines=11> */
.L_x_8198:
[----:B------:R-:W-:Y:S05]  /*59c0*/  BSYNC B1 ;  /* 0x0000000000017941 */ /* 0x000fea0003800000 */
.L_x_8197:
        /* <DEDUP_REMOVED lines=18> */
.L_x_8209:
[----:B------:R-:W-:-:S07]  /*5af0*/  MOV R5, R86 ;  /* 0x0000005600057202 */ /* 0x000fce0000000f00 */
.L_x_8210:
[----:B------:R-:W-:Y:S05]  /*5b00*/  BSYNC B2 ;  /* 0x0000000000027941 */ /* 0x000fea0003800000 */
.L_x_8208:
        /* <DEDUP_REMOVED lines=16> */
.L_x_8214:
[----:B------:R-:W-:Y:S05]  /*5c10*/  BSYNC B3 ;  /* 0x0000000000037941 */ /* 0x000fea0003800000 */
.L_x_8213:
        /* <DEDUP_REMOVED lines=44> */
.L_x_8212:
[----:B------:R-:W-:Y:S05]  /*5ee0*/  BSYNC B2 ;  /* 0x0000000000027941 */ /* 0x000fea0003800000 */
.L_x_8211:
        /* <DEDUP_REMOVED lines=12> */
.L_x_8207:
[----:B------:R-:W-:Y:S05]  /*5fb0*/  BSYNC B1 ;  /* 0x0000000000017941 */ /* 0x000fea0003800000 */
.L_x_8206:
        /* <DEDUP_REMOVED lines=18> */
.L_x_8218:
[----:B------:R-:W-:-:S07]  /*60e0*/  MOV R95, R86 ;  /* 0x00000056005f7202 */ /* 0x000fce0000000f00 */
.L_x_8219:
[----:B------:R-:W-:Y:S05]  /*60f0*/  BSYNC B2 ;  /* 0x0000000000027941 */ /* 0x000fea0003800000 */
.L_x_8217:
        /* <DEDUP_REMOVED lines=16> */
.L_x_8223:
[----:B------:R-:W-:Y:S05]  /*6200*/  BSYNC B3 ;  /* 0x0000000000037941 */ /* 0x000fea0003800000 */
.L_x_8222:
        /* <DEDUP_REMOVED lines=44> */
.L_x_8221:
[----:B------:R-:W-:Y:S05]  /*64d0*/  BSYNC B2 ;  /* 0x0000000000027941 */ /* 0x000fea0003800000 */
.L_x_8220:
        /* <DEDUP_REMOVED lines=11> */
.L_x_8216:
[----:B------:R-:W-:Y:S05]  /*6590*/  BSYNC B1 ;  /* 0x0000000000017941 */ /* 0x000fea0003800000 */
.L_x_8215:
        /* <DEDUP_REMOVED lines=18> */
.L_x_8227:
[----:B------:R-:W-:-:S07]  /*66c0*/  MOV R7, R86 ;  /* 0x0000005600077202 */ /* 0x000fce0000000f00 */
.L_x_8228:
[----:B------:R-:W-:Y:S05]  /*66d0*/  BSYNC B2 ;  /* 0x0000000000027941 */ /* 0x000fea0003800000 */
.L_x_8226:
        /* <DEDUP_REMOVED lines=16> */
.L_x_8232:
[----:B------:R-:W-:Y:S05]  /*67e0*/  BSYNC B3 ;  /* 0x0000000000037941 */ /* 0x000fea0003800000 */
.L_x_8231:
        /* <DEDUP_REMOVED lines=41> */
[----:B------:R-:W-:Y:S01]  /*6a80*/  MOV R86, R96 ;  /* 0x0000006000567202 */ /* 0x000fe20000000f00 */
[----:B------:R-:W-:Y:S01]  /*6a90*/  IMAD.MOV.U32 R88, RZ, RZ, R2 ;  /* 0x000000ffff587224 */ /* 0x000fe200078e0002 */
[----:B------:R-:W-:-:S08]  /*6aa0*/  LOP3.LUT R84, R3, UR29, R84, 0x96, !PT ;  /* 0x0000001d03547c12 */ /* 0x000fd0000f8e9654 */
.L_x_8230:
[----:B------:R-:W-:Y:S05]  /*6ab0*/  BSYNC B2 ;  /* 0x0000000000027941 */ /* 0x000fea0003800000 */
.L_x_8229:
[----:B------:R-:W-:Y:S02]  /*6ac0*/  PRMT R3, R63, 0x7632, R3 ;  /* 0x000076323f037816 */ /* 0x000fe40000000003 */
        /* <DEDUP_REMOVED lines=11> */
.L_x_8225:
[----:B------:R-:W-:Y:S05]  /*6b80*/  BSYNC B1 ;  /* 0x0000000000017941 */ /* 0x000fea0003800000 */
.L_x_8224:
[----:B------:R-:W-:Y:S01]  /*6b90*/  FADD.FTZ R2, RZ, R68 ;  /* 0x00000044ff027221 */ /* 0x000fe20000010000 */
[----:B------:R-:W-:Y:S01]  /*6ba0*/  IMAD.WIDE.U32 R100, R109, 0x20, R100 ;  /* 0x000000206d647825 */ /* 0x000fe200078e0064 */
[----:B------:R-:W-:Y:S01]  /*6bb0*/  BSSY B1, `(.L_x_8233) ;  /* 0x0000027000017945 */ /* 0x000fe20003800000 */
[----:B------:R-:W-:Y:S02]  /*6bc0*/  ISETP.NE.AND P0, PT, R80, RZ, PT ;  /* 0x000000ff5000720c */ /* 0x000fe40003f05270 */
        /* <DEDUP_REMOVED lines=17> */
[----:B------:R-:W-:Y:S01]  /*6ce0*/  IMAD.U32 R99, R95, 0x10000, RZ ;  /* 0x000100005f637824 */ /* 0x000fe200078e00ff */
        /* <DEDUP_REMOVED lines=19> */
.L_x_8234:
[----:B------:R-:W-:Y:S05]  /*6e20*/  BSYNC B1 ;  /* 0x0000000000017941 */ /* 0x000fea0003800000 */
.L_x_8233:
        /* <DEDUP_REMOVED lines=56> */
.L_x_8250:
        /* <DEDUP_REMOVED lines=30> */
[----:B------:R-:W-:Y:S01]  /*7390*/  FMUL.FTZ R100, R103, R100 ;  /* 0x0000006467647220 */ /* 0x000fe20000410000 */
        /* <DEDUP_REMOVED lines=11> */
[----:B------:R-:W-:Y:S01]  /*7450*/  LEA.HI.SX32 R5, R5, R80, 0x1d ;  /* 0x0000005005057211 */ /* 0x000fe200078feaff */
        /* <DEDUP_REMOVED lines=19> */
[----:B-1----:R-:W-:-:S04]  /*7590*/  IMAD.WIDE.U32 R72, R5, 0x10, R2 ;  /* 0x0000001005487825 */ /* 0x002fc800078e0002 */
        /* <DEDUP_REMOVED lines=22> */
.L_x_8237:
[----:B------:R-:W-:Y:S05]  /*7700*/  BSYNC B1 ;  /* 0x0000000000017941 */ /* 0x000fea0003800000 */
.L_x_8236:
[----:B-1----:R-:W1:Y:S02]  /*7710*/  LDC.64 R2, c[0x0][0x210] ;  /* 0x00008400ff027b82 */ /* 0x002e640000000a00 */
[----:B-1----:R-:W-:-:S04]  /*7720*/  LEA R0, R2, R0, 0x2 ;  /* 0x0000000002007211 */ /* 0x002fc800078e10ff */
[----:B------:R-:W-:-:S13]  /*7730*/  ISETP.GE.AND P0, PT, R0, R3, PT ;  /* 0x000000030000720c */ /* 0x000fda0003f06270 */
[----:B------:R-:W-:Y:S05]  /*7740*/  @!P0 BRA `(.L_x_8238) ;  /* 0xffffff9000708947 */ /* 0x000fea000383ffff */
[----:B------:R-:W-:Y:S05]  /*7750*/  BSYNC B0 ;  /* 0x0000000000007941 */ /* 0x000fea0003800000 */
.L_x_8086:
[----:B------:R-:W-:Y:S05]  /*7760*/  EXIT ;  /* 0x000000000000794d */ /* 0x000fea0003800000 */
.L_x_8235:
[----:B------:R-:W-:Y:S01]  /*7770*/  HFMA2.MMA R110, -RZ, RZ, 0, 1.847743988037109375e-06 ;  /* 0x0000001fff6e7435 */ /* 0x000fe200000001ff */
[----:B------:R-:W-:Y:S01]  /*7780*/  BSSY B1, `(.L_x_8239) ;  /* 0x0000006000017945 */ /* 0x000fe20003800000 */
[----:B------:R-:W-:Y:S02]  /*7790*/  IMAD.MOV.U32 R109, RZ, RZ, 0x1 ;  /* 0x00000001ff6d7424 */ /* 0x000fe400078e00ff */
[----:B------:R-:W-:-:S07]  /*77a0*/  IMAD.MOV.U32 R107, RZ, RZ, -0x1 ;  /* 0xffffffffff6b7424 */ /* 0x000fce00078e00ff */
[----:B0-----:R-:W-:Y:S05]  /*77b0*/  WARPSYNC.COLLECTIVE R107, `(.L_x_8240) ;  /* 0x000000006b087348 */ /* 0x001fea0003c00000 */
[----:B------:R1:W2:Y:S02]  /*77c0*/  SHFL.BFLY P1, R103, R108, R109, R110 ;  /* 0x0c00006d6c677389 */ /* 0x0002a4000002006e */
[----:B012---:R-:W-:Y:S01]  /*77d0*/  ENDCOLLECTIVE ;  /* 0x000000000000791b */ /* 0x007fe20003800000 */
.L_x_8240:
[----:B------:R-:W-:Y:S05]  /*77e0*/  BSYNC B1 ;  /* 0x0000000000017941 */ /* 0x000fea0003800000 */
.L_x_8239:
        /* <DEDUP_REMOVED lines=10> */
.L_x_8241:
[----:B------:R-:W-:Y:S02]  /*7890*/  IMAD.MOV.U32 R109, RZ, RZ, 0x4 ;  /* 0x00000004ff6d7424 */ /* 0x000fe400078e00ff */
[----:B------:R-:W-:-:S04]  /*78a0*/  IMAD.MOV.U32 R2, RZ, RZ, R103 ;  /* 0x000000ffff027224 */ /* 0x000fc800078e0067 */
[----:B------:R-:W-:-:S05]  /*78b0*/  FADD.FTZ R98, R3, R2 ;  /* 0x0000000203627221 */ /* 0x000fca0000010000 */
[----:B------:R-:W-:-:S07]  /*78c0*/  MOV R108, R98 ;  /* 0x00000062006c7202 */ /* 0x000fce0000000f00 */
[----:B------:R-:W-:Y:S05]  /*78d0*/  WARPSYNC.COLLECTIVE R107, `(.L_x_8242) ;  /* 0x000000006b087348 */ /* 0x000fea0003c00000 */
[----:B------:R0:W1:Y:S02]  /*78e0*/  SHFL.BFLY P1, R103, R108, R109, R110 ;  /* 0x0c00006d6c677389 */ /* 0x000064000002006e */
[----:B01----:R-:W-:Y:S01]  /*78f0*/  ENDCOLLECTIVE ;  /* 0x000000000000791b */ /* 0x003fe20003800000 */
.L_x_8242:
[----:B------:R-:W-:Y:S01]  /*7900*/  HFMA2.MMA R109, -RZ, RZ, 0, 4.76837158203125e-07 ;  /* 0x00000008ff6d7435 */ /* 0x000fe200000001ff */
[----:B------:R-:W-:-:S05]  /*7910*/  MOV R99, R103 ;  /* 0x0000006700637202 */ /* 0x000fca0000000f00 */
[----:B------:R-:W-:-:S04]  /*7920*/  FADD.FTZ R99, R98, R99 ;  /* 0x0000006362637221 */ /* 0x000fc80000010000 */
[----:B------:R-:W-:-:S07]  /*7930*/  IMAD.MOV.U32 R108, RZ, RZ, R99 ;  /* 0x000000ffff6c7224 */ /* 0x000fce00078e0063 */
[----:B------:R-:W-:Y:S05]  /*7940*/  WARPSYNC.COLLECTIVE R107, `(.L_x_8243) ;  /* 0x000000006b087348 */ /* 0x000fea0003c00000 */
[----:B------:R0:W1:Y:S02]  /*7950*/  SHFL.BFLY P1, R103, R108, R109, R110 ;  /* 0x0c00006d6c677389 */ /* 0x000064000002006e */
[----:B01----:R-:W-:Y:S01]  /*7960*/  ENDCOLLECTIVE ;  /* 0x000000000000791b */ /* 0x003fe20003800000 */
.L_x_8243:
[----:B------:R-:W-:Y:S02]  /*7970*/  IMAD.MOV.U32 R109, RZ, RZ, 0x10 ;  /* 0x00000010ff6d7424 */ /* 0x000fe400078e00ff */
[----:B------:R-:W-:-:S04]  /*7980*/  IMAD.MOV.U32 R2, RZ, RZ, R103 ;  /* 0x000000ffff027224 */ /* 0x000fc800078e0067 */
[----:B------:R-:W-:-:S05]  /*7990*/  FADD.FTZ R102, R99, R2 ;  /* 0x0000000263667221 */ /* 0x000fca0000010000 */
[----:B------:R-:W-:-:S07]  /*79a0*/  MOV R108, R102 ;  /* 0x00000066006c7202 */ /* 0x000fce0000000f00 */
[----:B------:R-:W-:Y:S05]  /*79b0*/  WARPSYNC.COLLECTIVE R107, `(.L_x_8244) ;  /* 0x000000006b087348 */ /* 0x000fea0003c00000 */
[----:B------:R0:W1:Y:S02]  /*79c0*/  SHFL.BFLY P1, R103, R108, R109, R110 ;  /* 0x0c00006d6c677389 */ /* 0x000064000002006e */
[----:B01----:R-:W-:Y:S01]  /*79d0*/  ENDCOLLECTIVE ;  /* 0x000000000000791b */ /* 0x003fe20003800000 */
.L_x_8244:
        /* <DEDUP_REMOVED lines=40> */
.L_x_8245:
[----:B------:R-:W-:Y:S02]  /*7c60*/  IMAD.MOV.U32 R109, RZ, RZ, 0x2 ;  /* 0x00000002ff6d7424 */ /* 0x000fe400078e00ff */
[----:B------:R-:W-:-:S04]  /*7c70*/  IMAD.MOV.U32 R3, RZ, RZ, R103 ;  /* 0x000000ffff037224 */ /* 0x000fc800078e0067 */
[----:B------:R-:W-:-:S05]  /*7c80*/  FADD.FTZ R3, R2, R3 ;  /* 0x0000000302037221 */ /* 0x000fca0000010000 */
[----:B------:R-:W-:-:S07]  /*7c90*/  MOV R108, R3 ;  /* 0x00000003006c7202 */ /* 0x000fce0000000f00 */
[----:B------:R-:W-:Y:S05]  /*7ca0*/  WARPSYNC.COLLECTIVE R107, `(.L_x_8246) ;  /* 0x000000006b087348 */ /* 0x000fea0003c00000 */
[----:B------:R0:W1:Y:S02]  /*7cb0*/  SHFL.BFLY P1, R103, R108, R109, R110 ;  /* 0x0c00006d6c677389 */ /* 0x000064000002006e */
[----:B01----:R-:W-:Y:S01]  /*7cc0*/  ENDCOLLECTIVE ;  /* 0x000000000000791b */ /* 0x003fe20003800000 */
.L_x_8246:
[----:B------:R-:W-:Y:S01]  /*7cd0*/  HFMA2.MMA R109, -RZ, RZ, 0, 2.384185791015625e-07 ;  /* 0x00000004ff6d7435 */ /* 0x000fe200000001ff */
[----:B------:R-:W-:-:S05]  /*7ce0*/  MOV R98, R103 ;  /* 0x0000006700627202 */ /* 0x000fca0000000f00 */
[----:B------:R-:W-:-:S04]  /*7cf0*/  FADD.FTZ R98, R3, R98 ;  /* 0x0000006203627221 */ /* 0x000fc80000010000 */
[----:B------:R-:W-:-:S07]  /*7d00*/  IMAD.MOV.U32 R108, RZ, RZ, R98 ;  /* 0x000000ffff6c7224 */ /* 0x000fce00078e0062 */
[----:B------:R-:W-:Y:S05]  /*7d10*/  WARPSYNC.COLLECTIVE R107, `(.L_x_8247) ;  /* 0x000000006b087348 */ /* 0x000fea0003c00000 */
[----:B------:R0:W1:Y:S02]  /*7d20*/  SHFL.BFLY P1, R103, R108, R109, R110 ;  /* 0x0c00006d6c677389 */ /* 0x000064000002006e */
[----:B01----:R-:W-:Y:S01]  /*7d30*/  ENDCOLLECTIVE ;  /* 0x000000000000791b */ /* 0x003fe20003800000 */
.L_x_8247:
[----:B------:R-:W-:Y:S02]  /*7d40*/  IMAD.MOV.U32 R109, RZ, RZ, 0x8 ;  /* 0x00000008ff6d7424 */ /* 0x000fe400078e00ff */
[----:B------:R-:W-:-:S04]  /*7d50*/  IMAD.MOV.U32 R99, RZ, RZ, R103 ;  /* 0x000000ffff637224 */ /* 0x000fc800078e0067 */
[----:B------:R-:W-:-:S05]  /*7d60*/  FADD.FTZ R99, R98, R99 ;  /* 0x0000006362637221 */ /* 0x000fca0000010000 */
[----:B------:R-:W-:-:S07]  /*7d70*/  MOV R108, R99 ;  /* 0x00000063006c7202 */ /* 0x000fce0000000f00 */
[----:B------:R-:W-:Y:S05]  /*7d80*/  WARPSYNC.COLLECTIVE R107, `(.L_x_8248) ;  /* 0x000000006b087348 */ /* 0x000fea0003c00000 */
[----:B------:R0:W1:Y:S02]  /*7d90*/  SHFL.BFLY P1, R103, R108, R109, R110 ;  /* 0x0c00006d6c677389 */ /* 0x000064000002006e */
[----:B01----:R-:W-:Y:S01]  /*7da0*/  ENDCOLLECTIVE ;  /* 0x000000000000791b */ /* 0x003fe20003800000 */
.L_x_8248:
[----:B------:R-:W-:Y:S01]  /*7db0*/  HFMA2.MMA R109, -RZ, RZ, 0, 9.5367431640625e-07 ;  /* 0x00000010ff6d7435 */ /* 0x000fe200000001ff */
[----:B------:R-:W-:-:S05]  /*7dc0*/  MOV R102, R103 ;  /* 0x0000006700667202 */ /* 0x000fca0000000f00 */
[----:B------:R-:W-:-:S04]  /*7dd0*/  FADD.FTZ R102, R99, R102 ;  /* 0x0000006663667221 */ /* 0x000fc80000010000 */
[----:B------:R-:W-:-:S07]  /*7de0*/  IMAD.MOV.U32 R108, RZ, RZ, R102 ;  /* 0x000000ffff6c7224 */ /* 0x000fce00078e0066 */
[----:B------:R-:W-:Y:S05]  /*7df0*/  WARPSYNC.COLLECTIVE R107, `(.L_x_8249) ;  /* 0x000000006b087348 */ /* 0x000fea0003c00000 */
[----:B------:R0:W1:Y:S02]  /*7e00*/  SHFL.BFLY P1, R103, R108, R109, R110 ;  /* 0x0c00006d6c677389 */ /* 0x000064000002006e */
[----:B01----:R-:W-:Y:S01]  /*7e10*/  ENDCOLLECTIVE ;  /* 0x000000000000791b */ /* 0x003fe20003800000 */
.L_x_8249:
[----:B------:R-:W-:Y:S05]  /*7e20*/  BRA `(.L_x_8250) ;  /* 0xfffffff000e07947 */ /* 0x000fea000383ffff */
.L_x_8251:
        /* <DEDUP_REMOVED lines=13> */
.L_x_16551:


//--------------------- .text._ZN10layer_norm13ln_fwd_kernelINS_13Kernel_traitsIf6__halfS2_S2_fjLj512ELj1ELj4ELj1ELj16ENS_18Kernel_traits_baseILj512EfS2_S2_S2_fjLj128EEEEELb0ELb0ELb0ELb0EEEvNS_9FwdParamsE --------------------------
	.section	.text._ZN10layer_norm13ln_fwd_kernelINS_13Kernel_traitsIf6__halfS2_S2_fjLj512ELj1ELj4ELj1ELj16ENS_18Kernel_traits_baseILj512EfS2_S2_S2_fjLj128EEEEELb0ELb0ELb0ELb0EEEvNS_9FwdParamsE,"ax",@progbits
	.align	128
        .global         _ZN10layer_norm13ln_fwd_kernelINS_13Kernel_traitsIf6__halfS2_S2_fjLj512ELj1ELj4ELj1ELj16ENS_18Kernel_traits_baseILj512EfS2_S2_S2_fjLj128EEEEELb0ELb0ELb0ELb0EEEvNS_9FwdParamsE
        .type           _ZN10layer_norm13ln_fwd_kernelINS_13Kernel_traitsIf6__halfS2_S2_fjLj512ELj1ELj4ELj1ELj16ENS_18Kernel_traits_baseILj512EfS2_S2_S2_fjLj128EEEEELb0ELb0ELb0ELb0EEEvNS_9FwdParamsE,@function
        .size           _ZN10layer_norm13ln_fwd_kernelINS_13Kernel_traitsIf6__halfS2_S2_fjLj512ELj1ELj4ELj1ELj16ENS_18Kernel_traits_baseILj512EfS2_S2_S2_fjLj128EEEEELb0ELb0ELb0ELb0EEEvNS_9FwdParamsE,(.L_x_16552 - _ZN10layer_norm13ln_fwd_kernelINS_13Kernel_traitsIf6__halfS2_S2_fjLj512ELj1ELj4ELj1ELj16ENS_18Kernel_traits_baseILj512EfS2_S2_S2_fjLj128EEEEELb0ELb0ELb0ELb0EEEvNS_9FwdParamsE)
        .other          _ZN10layer_norm13ln_fwd_kernelINS_13Kernel_traitsIf6__halfS2_S2_fjLj512ELj1ELj4ELj1ELj16ENS_18Kernel_traits_baseILj512EfS2_S2_S2_fjLj128EEEEELb0ELb0ELb0ELb0EEEvNS_9FwdParamsE,@"STO_CUDA_ENTRY STV_DEFAULT"
_ZN10layer_norm13ln_fwd_kernelINS_13Kernel_traitsIf6__halfS2_S2_fjLj512ELj1ELj4ELj1ELj16ENS_18Kernel_traits_baseILj512EfS2_S2_S2_fjLj128EEEEELb0ELb0ELb0ELb0EEEvNS_9FwdParamsE:
.text._ZN10layer_norm13ln_fwd_kernelINS_13Kernel_traitsIf6__halfS2_S2_fjLj512ELj1ELj4ELj1ELj16ENS_18Kernel_traits_baseILj512EfS2_S2_S2_fjLj128EEEEELb0ELb0ELb0ELb0EEEvNS_9FwdParamsE:
        /* <DEDUP_REMOVED lines=36> */
.L_x_8253:
[----:B------:R-:W-:Y:S05]  /*0240*/  BSYNC B0 ;  /* 0x0000000000007941 */ /* 0x000fea0003800000 */
.L_x_8252:
        /* <DEDUP_REMOVED lines=17> */
.L_x_8255:
[----:B------:R-:W-:Y:S05]  /*0360*/  BSYNC B0 ;  /* 0x0000000000007941 */ /* 0x000fea0003800000 */
.L_x_8254:
        /* <DEDUP_REMOVED lines=11> */
.L_x_8313:
        /* <DEDUP_REMOVED lines=29> */
.L_x_8258:
[----:B-----5:R-:W-:-:S05]  /*05f0*/  HADD2.F32 R52, -RZ, R40.H0_H0 ;  /* 0x20000028ff347230 */ /* 0x020fca0000004100 */
[----:B------:R-:W-:-:S07]  /*0600*/  FADD.FTZ R5, R52, R5 ;  /* 0x0000000534057221 */ /* 0x000fce0000010000 */
.L_x_8259:
[----:B------:R-:W-:-:S04]  /*0610*/  F2FP.F16.F32.PACK_AB R7, RZ, R5 ;  /* 0x00000005ff07723e */ /* 0x000fc800000000ff */
[----:B------:R-:W-:-:S07]  /*0620*/  PRMT R44, R7, 0x7610, R44 ;  /* 0x00007610072c7816 */ /* 0x000fce000000002c */
.L_x_8260:
[----:B------:R-:W-:-:S05]  /*0630*/  HADD2.F32 R7, -RZ, R48.H1_H1 ;  /* 0x30000030ff077230 */ /* 0x000fca0000004100 */
[----:B------:R-:W-:Y:S01]  /*0640*/  FMUL.FTZ R7, R7, R66 ;  /* 0x0000004207077220 */ /* 0x000fe20000410000 */
[----:B------:R-:W-:Y:S06]  /*0650*/  @P4 BRA `(.L_x_8261) ;  /* 0x0000000000084947 */ /* 0x000fec0003800000 */
[----:B------:R-:W-:Y:S05]  /*0660*/  @P1 BRA `(.L_x_8262) ;  /* 0x00000000000c1947 */ /* 0x000fea0003800000 */
[----:B------:R-:W-:Y:S05]  /*0670*/  BRA `(.L_x_8263) ;  /* 0x0000000000107947 */ /* 0x000fea0003800000 */
.L_x_8261:
[----:B-----5:R-:W-:-:S05]  /*0680*/  HADD2.F32 R48, -RZ, R40.H1_H1 ;  /* 0x30000028ff307230 */ /* 0x020fca0000004100 */
[----:B------:R-:W-:-:S07]  /*0690*/  FADD.FTZ R7, R48, R7 ;  /* 0x0000000730077221 */ /* 0x000fce0000010000 */
.L_x_8262:
[----:B------:R-:W-:-:S04]  /*06a0*/  F2FP.F16.F32.PACK_AB R48, RZ, R7 ;  /* 0x00000007ff30723e */ /* 0x000fc800000000ff */
[----:B------:R-:W-:-:S07]  /*06b0*/  PRMT R44, R44, 0x5410, R48 ;  /* 0x000054102c2c7816 */ /* 0x000fce0000000030 */
.L_x_8263:
[----:B------:R-:W-:-:S05]  /*06c0*/  HADD2.F32 R55, -RZ, R49.H0_H0 ;  /* 0x20000031ff377230 */ /* 0x000fca0000004100 */
[----:B------:R-:W-:Y:S01]  /*06d0*/  FMUL.FTZ R52, R55, R66 ;  /* 0x0000004237347220 */ /* 0x000fe20000410000 */
[----:B------:R-:W-:Y:S06]  /*06e0*/  @P4 BRA `(.L_x_8264) ;  /* 0x0000000000084947 */ /* 0x000fec0003800000 */
[----:B------:R-:W-:Y:S05]  /*06f0*/  @P1 BRA `(.L_x_8265) ;  /* 0x00000000000c1947 */ /* 0x000fea0003800000 */
[----:B------:R-:W-:Y:S05]  /*0700*/  BRA `(.L_x_8266) ;  /* 0x0000000000107947 */ /* 0x000fea0003800000 */
.L_x_8264:
[----:B-----5:R-:W-:-:S05]  /*0710*/  HADD2.F32 R55, -RZ, R41.H0_H0 ;  /* 0x20000029ff377230 */ /* 0x020fca0000004100 */
[----:B------:R-:W-:-:S07]  /*0720*/  FADD.FTZ R52, R55, R52 ;  /* 0x0000003437347221 */ /* 0x000fce0000010000 */
.L_x_8265:
[----:B------:R-:W-:-:S04]  /*0730*/  F2FP.F16.F32.PACK_AB R48, RZ, R52 ;  /* 0x00000034ff30723e */ /* 0x000fc800000000ff */
[----:B------:R-:W-:-:S07]  /*0740*/  PRMT R45, R48, 0x7610, R45 ;  /* 0x00007610302d7816 */ /* 0x000fce000000002d */
.L_x_8266:
[----:B------:R-:W-:-:S05]  /*0750*/  HADD2.F32 R49, -RZ, R49.H1_H1 ;  /* 0x30000031ff317230 */ /* 0x000fca0000004100 */
[----:B------:R-:W-:Y:S01]  /*0760*/  FMUL.FTZ R55, R49, R66 ;  /* 0x0000004231377220 */ /* 0x000fe20000410000 */
[----:B------:R-:W-:Y:S06]  /*0770*/  @P4 BRA `(.L_x_8267) ;  /* 0x0000000000084947 */ /* 0x000fec0003800000 */
[----:B------:R-:W-:Y:S05]  /*0780*/  @P1 BRA `(.L_x_8268) ;  /* 0x00000000000c1947 */ /* 0x000fea0003800000 */
[----:B------:R-:W-:Y:S05]  /*0790*/  BRA `(.L_x_8269) ;  /* 0x0000000000107947 */ /* 0x000fea0003800000 */
.L_x_8267:
[----:B-----5:R-:W-:-:S05]  /*07a0*/  HADD2.F32 R48, -RZ, R41.H1_H1 ;  /* 0x30000029ff307230 */ /* 0x020fca0000004100 */
[----:B------:R-:W-:-:S07]  /*07b0*/  FADD.FTZ R55, R48, R55 ;  /* 0x0000003730377221 */ /* 0x000fce0000010000 */
.L_x_8268:
[----:B------:R-:W-:-:S04]  /*07c0*/  F2FP.F16.F32.PACK_AB R48, RZ, R55 ;  /* 0x00000037ff30723e */ /* 0x000fc800000000ff */
[----:B------:R-:W-:-:S07]  /*07d0*/  PRMT R45, R45, 0x5410, R48 ;  /* 0x000054102d2d7816 */ /* 0x000fce0000000030 */
.L_x_8269:
[----:B------:R-:W-:-:S05]  /*07e0*/  HADD2.F32 R49, -RZ, R50.H0_H0 ;  /* 0x20000032ff317230 */ /* 0x000fca0000004100 */
[----:B------:R-:W-:Y:S01]  /*07f0*/  FMUL.FTZ R56, R49, R66 ;  /* 0x0000004231387220 */ /* 0x000fe20000410000 */
[----:B------:R-:W-:Y:S06]  /*0800*/  @P4 BRA `(.L_x_8270) ;  /* 0x0000000000084947 */ /* 0x000fec0003800000 */
[----:B------:R-:W-:Y:S05]  /*0810*/  @P1 BRA `(.L_x_8271) ;  /* 0x00000000000c1947 */ /* 0x000fea0003800000 */
[----:B------:R-:W-:Y:S05]  /*0820*/  BRA `(.L_x_8272) ;  /* 0x0000000000107947 */ /* 0x000fea0003800000 */
.L_x_8270:
[----:B-----5:R-:W-:-:S05]  /*0830*/  HADD2.F32 R49, -RZ, R42.H0_H0 ;  /* 0x2000002aff317230 */ /* 0x020fca0000004100 */
[----:B------:R-:W-:-:S07]  /*0840*/  FADD.FTZ R56, R49, R56 ;  /* 0x0000003831387221 */ /* 0x000fce0000010000 */
.L_x_8271:
[----:B------:R-:W-:-:S04]  /*0850*/  F2FP.F16.F32.PACK_AB R48, RZ, R56 ;  /* 0x00000038ff30723e */ /* 0x000fc800000000ff */
[----:B------:R-:W-:-:S07]  /*0860*/  PRMT R46, R48, 0x7610, R46 ;  /* 0x00007610302e7816 */ /* 0x000fce000000002e */
.L_x_8272:
[----:B------:R-:W-:-:S05]  /*0870*/  HADD2.F32 R59, -RZ, R50.H1_H1 ;  /* 0x30000032ff3b7230 */ /* 0x000fca0000004100 */
[----:B------:R-:W-:Y:S01]  /*0880*/  FMUL.FTZ R59, R59, R66 ;  /* 0x000000423b3b7220 */ /* 0x000fe20000410000 */
[----:B------:R-:W-:Y:S06]  /*0890*/  @P4 BRA `(.L_x_8273) ;  /* 0x0000000000084947 */ /* 0x000fec0003800000 */
[----:B------:R-:W-:Y:S05]  /*08a0*/  @P1 BRA `(.L_x_8274) ;  /* 0x00000000000c1947 */ /* 0x000fea0003800000 */
[----:B------:R-:W-:Y:S05]  /*08b0*/  BRA `(.L_x_8275) ;  /* 0x0000000000107947 */ /* 0x000fea0003800000 */
.L_x_8273:
[----:B-----5:R-:W-:-:S05]  /*08c0*/  HADD2.F32 R48, -RZ, R42.H1_H1 ;  /* 0x3000002aff307230 */ /* 0x020fca0000004100 */
[----:B------:R-:W-:-:S07]  /*08d0*/  FADD.FTZ R59, R48, R59 ;  /* 0x0000003b303b7221 */ /* 0x000fce0000010000 */
.L_x_8274:
[----:B------:R-:W-:-:S04]  /*08e0*/  F2FP.F16.F32.PACK_AB R48, RZ, R59 ;  /* 0x0000003bff30723e */ /* 0x000fc800000000ff */
[----:B------:R-:W-:-:S07]  /*08f0*/  PRMT R46, R46, 0x5410, R48 ;  /* 0x000054102e2e7816 */ /* 0x000fce0000000030 */
.L_x_8275:
[----:B------:R-:W-:-:S05]  /*0900*/  HADD2.F32 R49, -RZ, R51.H0_H0 ;  /* 0x20000033ff317230 */ /* 0x000fca0000004100 */
[----:B------:R-:W-:Y:S01]  /*0910*/  FMUL.FTZ R60, R49, R66 ;  /* 0x00000042313c7220 */ /* 0x000fe20000410000 */
[----:B------:R-:W-:Y:S06]  /*0920*/  @P4 BRA `(.L_x_8276) ;  /* 0x0000000000084947 */ /* 0x000fec0003800000 */
[----:B------:R-:W-:Y:S05]  /*0930*/  @P1 BRA `(.L_x_8277) ;  /* 0x00000000000c1947 */ /* 0x000fea0003800000 */
[----:B------:R-:W-:Y:S05]  /*0940*/  BRA `(.L_x_8278) ;  /* 0x0000000000107947 */ /* 0x000fea0003800000 */
.L_x_8276:
[----:B-----5:R-:W-:-:S05]  /*0950*/  HADD2.F32 R49, -RZ, R43.H0_H0 ;  /* 0x2000002bff317230 */ /* 0x020fca0000004100 */
[----:B------:R-:W-:-:S07]  /*0960*/  FADD.FTZ R60, R49, R60 ;  /* 0x0000003c313c7221 */ /* 0x000fce0000010000 */
.L_x_8277:
[----:B------:R-:W-:-:S04]  /*0970*/  F2FP.F16.F32.PACK_AB R48, RZ, R60 ;  /* 0x0000003cff30723e */ /* 0x000fc800000000ff */
[----:B------:R-:W-:-:S07]  /*0980*/  PRMT R47, R48, 0x7610, R47 ;  /* 0x00007610302f7816 */ /* 0x000fce000000002f */
.L_x_8278:
[----:B------:R-:W-:-:S05]  /*0990*/  HADD2.F32 R51, -RZ, R51.H1_H1 ;  /* 0x30000033ff337230 */ /* 0x000fca0000004100 */
[----:B------:R-:W-:Y:S01]  /*09a0*/  FMUL.FTZ R63, R51, R66 ;  /* 0x00000042333f7220 */ /* 0x000fe20000410000 */
[----:B------:R-:W-:Y:S06]  /*09b0*/  @P4 BRA `(.L_x_8279) ;  /* 0x0000000000084947 */ /* 0x000fec0003800000 */
[----:B------:R-:W-:Y:S05]  /*09c0*/  @P1 BRA `(.L_x_8280) ;  /* 0x00000000000c1947 */ /* 0x000fea0003800000 */
[----:B------:R-:W-:Y:S05]  /*09d0*/  BRA `(.L_x_8281) ;  /* 0x0000000000107947 */ /* 0x000fea0003800000 */
.L_x_8279:
[----:B-----5:R-:W-:-:S05]  /*09e0*/  HADD2.F32 R48, -RZ, R43.H1_H1 ;  /* 0x3000002bff307230 */ /* 0x020fca0000004100 */
[----:B------:R-:W-:-:S07]  /*09f0*/  FADD.FTZ R63, R48, R63 ;  /* 0x0000003f303f7221 */ /* 0x000fce0000010000 */
.L_x_8280:
[----:B------:R-:W-:-:S04]  /*0a00*/  F2FP.F16.F32.PACK_AB R48, RZ, R63 ;  /* 0x0000003fff30723e */ /* 0x000fc800000000ff */
[----:B------:R-:W-:-:S07]  /*0a10*/  PRMT R47, R47, 0x5410, R48 ;  /* 0x000054102f2f7816 */ /* 0x000fce0000000030 */
.L_x_8281:
[----:B------:R-:W0:Y:S01]  /*0a20*/  @P1 LDC.64 R48, c[0x0][0x238] ;  /* 0x00008e00ff301b82 */ /* 0x000e220000000a00 */
[C---:B------:R-:W-:Y:S02]  /*0a30*/  IADD3 R67, R3.reuse, 0x20, RZ ;  /* 0x0000002003437810 */ /* 0x040fe40007ffe0ff */
[----:B0-----:R-:W-:-:S04]  /*0a40*/  @P1 LEA R48, P4, R3, R48, 0x4 ;  /* 0x0000003003301211 */ /* 0x001fc800078820ff */
[----:B------:R-:W-:-:S05]  /*0a50*/  @P1 LEA.HI.X R49, R3, R49, RZ, 0x4, P4 ;  /* 0x0000003103311211 */ /* 0x000fca00020f24ff */
[----:B------:R0:W-:Y:S04]  /*0a60*/  @P1 STG.E.128 desc[UR4][R48.64], R44 ;  /* 0x0000002c30001986 */ /* 0x0001e8000c101d04 */
.L_x_8257:
[----:B------:R-:W-:Y:S05]  /*0a70*/  BSYNC B0 ;  /* 0x0000000000007941 */ /* 0x000fea0003800000 */
.L_x_8256:
        /* <DEDUP_REMOVED lines=17> */
.L_x_8284:
[----:B-----5:R-:W-:-:S05]  /*0b90*/  HADD2.F32 R53, -RZ, R40.H0_H0 ;  /* 0x20000028ff357230 */ /* 0x020fca0000004100 */
[----:B------:R-:W-:-:S07]  /*0ba0*/  FADD.FTZ R6, R53, R6 ;  /* 0x0000000635067221 */ /* 0x000fce0000010000 */
.L_x_8285:
[----:B------:R-:W-:-:S04]  /*0bb0*/  F2FP.F16.F32.PACK_AB R53, RZ, R6 ;  /* 0x00000006ff35723e */ /* 0x000fc800000000ff */
[----:B------:R-:W-:-:S07]  /*0bc0*/  PRMT R44, R53, 0x7610, R44 ;  /* 0x00007610352c7816 */ /* 0x000fce000000002c */
.L_x_8286:
[----:B------:R-:W-:-:S05]  /*0bd0*/  HADD2.F32 R53, -RZ, R48.H1_H1 ;  /* 0x30000030ff357230 */ /* 0x000fca0000004100 */
[----:B------:R-:W-:Y:S01]  /*0be0*/  FMUL.FTZ R53, R53, R66 ;  /* 0x0000004235357220 */ /* 0x000fe20000410000 */
[----:B------:R-:W-:Y:S06]  /*0bf0*/  @P4 BRA `(.L_x_8287) ;  /* 0x0000000000084947 */ /* 0x000fec0003800000 */
[----:B------:R-:W-:Y:S05]  /*0c00*/  @P1 BRA `(.L_x_8288) ;  /* 0x00000000000c1947 */ /* 0x000fea0003800000 */
[----:B------:R-:W-:Y:S05]  /*0c10*/  BRA `(.L_x_8289) ;  /* 0x0000000000107947 */ /* 0x000fea0003800000 */
.L_x_8287:
[----:B-----5:R-:W-:-:S05]  /*0c20*/  HADD2.F32 R48, -RZ, R40.H1_H1 ;  /* 0x30000028ff307230 */ /* 0x020fca0000004100 */
[----:B------:R-:W-:-:S07]  /*0c30*/  FADD.FTZ R53, R48, R53 ;  /* 0x0000003530357221 */ /* 0x000fce0000010000 */
.L_x_8288:
[----:B------:R-:W-:-:S04]  /*0c40*/  F2FP.F16.F32.PACK_AB R48, RZ, R53 ;  /* 0x00000035ff30723e */ /* 0x000fc800000000ff */
[----:B------:R-:W-:-:S07]  /*0c50*/  PRMT R44, R44, 0x5410, R48 ;  /* 0x000054102c2c7816 */ /* 0x000fce0000000030 */
.L_x_8289:
[----:B------:R-:W-:-:S05]  /*0c60*/  HADD2.F32 R57, -RZ, R49.H0_H0 ;  /* 0x20000031ff397230 */ /* 0x000fca0000004100 */
[----:B------:R-:W-:Y:S01]  /*0c70*/  FMUL.FTZ R54, R57, R66 ;  /* 0x0000004239367220 */ /* 0x000fe20000410000 */
[----:B------:R-:W-:Y:S06]  /*0c80*/  @P4 BRA `(.L_x_8290) ;  /* 0x0000000000084947 */ /* 0x000fec0003800000 */
[----:B------:R-:W-:Y:S05]  /*0c90*/  @P1 BRA `(.L_x_8291) ;  /* 0x00000000000c1947 */ /* 0x000fea0003800000 */
[----:B------:R-:W-:Y:S05]  /*0ca0*/  BRA `(.L_x_8292) ;  /* 0x0000000000107947 */ /* 0x000fea0003800000 */
.L_x_8290:
[----:B-----5:R-:W-:-:S05]  /*0cb0*/  HADD2.F32 R57, -RZ, R41.H0_H0 ;  /* 0x20000029ff397230 */ /* 0x020fca0000004100 */
[----:B------:R-:W-:-:S07]  /*0cc0*/  FADD.FTZ R54, R57, R54 ;  /* 0x0000003639367221 */ /* 0x000fce0000010000 */
.L_x_8291:
[----:B------:R-:W-:-:S04]  /*0cd0*/  F2FP.F16.F32.PACK_AB R48, RZ, R54 ;  /* 0x00000036ff30723e */ /* 0x000fc800000000ff */
[----:B------:R-:W-:-:S07]  /*0ce0*/  PRMT R45, R48, 0x7610, R45 ;  /* 0x00007610302d7816 */ /* 0x000fce000000002d */
.L_x_8292:
[----:B------:R-:W-:-:S05]  /*0cf0*/  HADD2.F32 R49, -RZ, R49.H1_H1 ;  /* 0x30000031ff317230 */ /* 0x000fca0000004100 */
[----:B------:R-:W-:Y:S01]  /*0d00*/  FMUL.FTZ R57, R49, R66 ;  /* 0x0000004231397220 */ /* 0x000fe20000410000 */
[----:B------:R-:W-:Y:S06]  /*0d10*/  @P4 BRA `(.L_x_8293) ;  /* 0x0000000000084947 */ /* 0x000fec0003800000 */
[----:B------:R-:W-:Y:S05]  /*0d20*/  @P1 BRA `(.L_x_8294) ;  /* 0x00000000000c1947 */ /* 0x000fea0003800000 */
[----:B------:R-:W-:Y:S05]  /*0d30*/  BRA `(.L_x_8295) ;  /* 0x0000000000107947 */ /* 0x000fea0003800000 */
.L_x_8293:
[----:B-----5:R-:W-:-:S05]  /*0d40*/  HADD2.F32 R48, -RZ, R41.H1_H1 ;  /* 0x30000029ff307230 */ /* 0x020fca0000004100 */
[----:B------:R-:W-:-:S07]  /*0d50*/  FADD.FTZ R57, R48, R57 ;  /* 0x0000003930397221 */ /* 0x000fce0000010000 */
.L_x_8294:
[----:B------:R-:W-:-:S04]  /*0d60*/  F2FP.F16.F32.PACK_AB R48, RZ, R57 ;  /* 0x00000039ff30723e */ /* 0x000fc800000000ff */
[----:B------:R-:W-:-:S07]  /*0d70*/  PRMT R45, R45, 0x5410, R48 ;  /* 0x000054102d2d7816 */ /* 0x000fce0000000030 */
.L_x_8295:
[----:B------:R-:W-:-:S05]  /*0d80*/  HADD2.F32 R49, -RZ, R50.H0_H0 ;  /* 0x20000032ff317230 */ /* 0x000fca0000004100 */
[----:B------:R-:W-:Y:S01]  /*0d90*/  FMUL.FTZ R58, R49, R66 ;  /* 0x00000042313a7220 */ /* 0x000fe20000410000 */
[----:B------:R-:W-:Y:S06]  /*0da0*/  @P4 BRA `(.L_x_8296) ;  /* 0x0000000000084947 */ /* 0x000fec0003800000 */
[----:B------:R-:W-:Y:S05]  /*0db0*/  @P1 BRA `(.L_x_8297) ;  /* 0x00000000000c1947 */ /* 0x000fea0003800000 */
[----:B------:R-:W-:Y:S05]  /*0dc0*/  BRA `(.L_x_8298) ;  /* 0x0000000000107947 */ /* 0x000fea0003800000 */
.L_x_8296:
[----:B-----5:R-:W-:-:S05]  /*0dd0*/  HADD2.F32 R49, -RZ, R42.H0_H0 ;  /* 0x2000002aff317230 */ /* 0x020fca0000004100 */
[----:B------:R-:W-:-:S07]  /*0de0*/  FADD.FTZ R58, R49, R58 ;  /* 0x0000003a313a7221 */ /* 0x000fce0000010000 */
.L_x_8297:
[----:B------:R-:W-:-:S04]  /*0df0*/  F2FP.F16.F32.PACK_AB R48, RZ, R58 ;  /* 0x0000003aff30723e */ /* 0x000fc800000000ff */
[----:B------:R-:W-:-:S07]  /*0e00*/  PRMT R46, R48, 0x7610, R46 ;  /* 0x00007610302e7816 */ /* 0x000fce000000002e */
.L_x_8298:
[----:B------:R-:W-:-:S05]  /*0e10*/  HADD2.F32 R61, -RZ, R50.H1_H1 ;  /* 0x30000032ff3d7230 */ /* 0x000fca0000004100 */
[----:B------:R-:W-:Y:S01]  /*0e20*/  FMUL.FTZ R61, R61, R66 ;  /* 0x000000423d3d7220 */ /* 0x000fe20000410000 */
[----:B------:R-:W-:Y:S06]  /*0e30*/  @P4 BRA `(.L_x_8299) ;  /* 0x0000000000084947 */ /* 0x000fec0003800000 */
[----:B------:R-:W-:Y:S05]  /*0e40*/  @P1 BRA `(.L_x_8300) ;  /* 0x00000000000c1947 */ /* 0x000fea0003800000 */
[----:B------:R-:W-:Y:S05]  /*0e50*/  BRA `(.L_x_8301) ;  /* 0x0000000000107947 */ /* 0x000fea0003800000 */
.L_x_8299:
[----:B-----5:R-:W-:-:S05]  /*0e60*/  HADD2.F32 R48, -RZ, R42.H1_H1 ;  /* 0x3000002aff307230 */ /* 0x020fca0000004100 */
[----:B------:R-:W-:-:S07]  /*0e70*/  FADD.FTZ R61, R48, R61 ;  /* 0x0000003d303d7221 */ /* 0x000fce0000010000 */
.L_x_8300:
[----:B------:R-:W-:-:S04]  /*0e80*/  F2FP.F16.F32.PACK_AB R48, RZ, R61 ;  /* 0x0000003dff30723e */ /* 0x000fc800000000ff */
[----:B------:R-:W-:-:S07]  /*0e90*/  PRMT R46, R46, 0x5410, R48 ;  /* 0x000054102e2e7816 */ /* 0x000fce0000000030 */
.L_x_8301:
[----:B------:R-:W-:-:S05]  /*0ea0*/  HADD2.F32 R49, -RZ, R51.H0_H0 ;  /* 0x20000033ff317230 */ /* 0x000fca0000004100 */
[----:B------:R-:W-:Y:S01]  /*0eb0*/  FMUL.FTZ R62, R49, R66 ;  /* 0x00000042313e7220 */ /* 0x000fe20000410000 */
[----:B------:R-:W-:Y:S06]  /*0ec0*/  @P4 BRA `(.L_x_8302) ;  /* 0x0000000000084947 */ /* 0x000fec0003800000 */
[----:B------:R-:W-:Y:S05]  /*0ed0*/  @P1 BRA `(.L_x_8303) ;  /* 0x00000000000c1947 */ /* 0x000fea0003800000 */
[----:B------:R-:W-:Y:S05]  /*0ee0*/  BRA `(.L_x_8304) ;  /* 0x0000000000107947 */ /* 0x000fea0003800000 */
.L_x_8302:
[----:B-----5:R-:W-:-:S05]  /*0ef0*/  HADD2.F32 R49, -RZ, R43.H0_H0 ;  /* 0x2000002bff317230 */ /* 0x020fca0000004100 */
[----:B------:R-:W-:-:S07]  /*0f00*/  FADD.FTZ R62, R49, R62 ;  /* 0x0000003e313e7221 */ /* 0x000fce0000010000 */
.L_x_8303:
[----:B------:R-:W-:-:S04]  /*0f10*/  F2FP.F16.F32.PACK_AB R48, RZ, R62 ;  /* 0x0000003eff30723e */ /* 0x000fc800000000ff */
[----:B------:R-:W-:-:S07]  /*0f20*/  PRMT R47, R48, 0x7610, R47 ;  /* 0x00007610302f7816 */ /* 0x000fce000000002f */
.L_x_8304:
[----:B------:R-:W-:-:S05]  /*0f30*/  HADD2.F32 R51, -RZ, R51.H1_H1 ;  /* 0x30000033ff337230 */ /* 0x000fca0000004100 */
[----:B------:R-:W-:Y:S01]  /*0f40*/  FMUL.FTZ R64, R51, R66 ;  /* 0x0000004233407220 */ /* 0x000fe20000410000 */
[----:B------:R-:W-:Y:S06]  /*0f50*/  @P4 BRA `(.L_x_8305) ;  /* 0x0000000000084947 */ /* 0x000fec0003800000 */
[----:B------:R-:W-:Y:S05]  /*0f60*/  @P1 BRA `(.L_x_8306) ;  /* 0x00000000000c1947 */ /* 0x000fea0003800000 */
[----:B------:R-:W-:Y:S05]  /*0f70*/  BRA `(.L_x_8307) ;  /* 0x0000000000107947 */ /* 0x000fea0003800000 */
.L_x_8305:
[----:B-----5:R-:W-:-:S05]  /*0f80*/  HADD2.F32 R49, -RZ, R43.H1_H1 ;  /* 0x3000002bff317230 */ /* 0x020fca0000004100 */
[----:B------:R-:W-:-:S07]  /*0f90*/  FADD.FTZ R64, R49, R64 ;  /* 0x0000004031407221 */ /* 0x000fce0000010000 */
.L_x_8306:
[----:B------:R-:W-:-:S04]  /*0fa0*/  F2FP.F16.F32.PACK_AB R48, RZ, R64 ;  /* 0x00000040ff30723e */ /* 0x000fc800000000ff */
[----:B------:R-:W-:-:S07]  /*0fb0*/  PRMT R47, R47, 0x5410, R48 ;  /* 0x000054102f2f7816 */ /* 0x000fce0000000030 */
.L_x_8307:
[----:B------:R-:W0:Y:S02]  /*0fc0*/  @P1 LDC.64 R48, c[0x0][0x238] ;  /* 0x00008e00ff301b82 */ /* 0x000e240000000a00 */
[----:B0-----:R-:W-:-:S04]  /*0fd0*/  @P1 LEA R48, P4, R67, R48, 0x4 ;  /* 0x0000003043301211 */ /* 0x001fc800078820ff */
[----:B------:R-:W-:-:S05]  /*0fe0*/  @P1 LEA.HI.X R49, R67, R49, RZ, 0x4, P4 ;  /* 0x0000003143311211 */ /* 0x000fca00020f24ff */
[----:B------:R1:W-:Y:S04]  /*0ff0*/  @P1 STG.E.128 desc[UR4][R48.64], R44 ;  /* 0x0000002c30001986 */ /* 0x0003e8000c101d04 */
.L_x_8283:
[----:B------:R-:W-:Y:S05]  /*1000*/  BSYNC B0 ;  /* 0x0000000000007941 */ /* 0x000fea0003800000 */
.L_x_8282:
        /* <DEDUP_REMOVED lines=75> */
.L_x_8325:
        /* <DEDUP_REMOVED lines=19> */
[----:B------:R-:W-:Y:S01]  /*15f0*/  FMUL.FTZ R49, R65, R48 ;  /* 0x0000003041317220 */ /* 0x000fe20000410000 */
[--C-:B------:R-:W-:Y:S01]  /*1600*/  FADD.FTZ R48, R7, -R69.reuse ;  /* 0x8000004507307221 */ /* 0x100fe20000010000 */
[C---:B------:R-:W-:Y:S01]  /*1610*/  FMUL.FTZ R51, R65.reuse, R66 ;  /* 0x0000004241337220 */ /* 0x040fe20000410000 */
[----:B------:R-:W-:Y:S01]  /*1620*/  FMUL.FTZ R68, R65, R68 ;  /* 0x0000004441447220 */ /* 0x000fe20000410000 */
        /* <DEDUP_REMOVED lines=8> */
[----:B------:R-:W-:Y:S02]  /*16b0*/  F2FP.F16.F32.PACK_AB R48, R49, R48 ;  /* 0x000000303130723e */ /* 0x000fe400000000ff */
[----:B------:R-:W-:Y:S01]  /*16c0*/  F2FP.F16.F32.PACK_AB R49, R68, R51 ;  /* 0x000000334431723e */ /* 0x000fe200000000ff */
[----:B------:R-:W-:Y:S01]  /*16d0*/  FMUL.FTZ R51, R65, R50 ;  /* 0x0000003241337220 */ /* 0x000fe20000410000 */
[----:B------:R-:W-:-:S03]  /*16e0*/  FADD.FTZ R68, R63, -R69 ;  /* 0x800000453f447221 */ /* 0x000fc60000010000 */
[----:B------:R-:W-:Y:S01]  /*16f0*/  FFMA.FTZ R50, R24, R51, R32 ;  /* 0x0000003318327223 */ /* 0x000fe20000010020 */
[----:B------:R-:W-:Y:S01]  /*1700*/  FFMA.FTZ R51, R25, R66, R33 ;  /* 0x0000004219337223 */ /* 0x000fe20000010021 */
[----:B------:R-:W-:Y:S01]  /*1710*/  FADD.FTZ R66, R60, -R69 ;  /* 0x800000453c427221 */ /* 0x000fe20000010000 */
[----:B------:R-:W-:-:S03]  /*1720*/  FMUL.FTZ R68, R65, R68 ;  /* 0x0000004441447220 */ /* 0x000fc60000410000 */
[----:B------:R-:W-:Y:S01]  /*1730*/  F2FP.F16.F32.PACK_AB R50, R51, R50 ;  /* 0x000000323332723e */ /* 0x000fe200000000ff */
[----:B------:R-:W-:Y:S01]  /*1740*/  FMUL.FTZ R51, R65, R66 ;  /* 0x0000004241337220 */ /* 0x000fe20000410000 */
[----:B------:R-:W-:Y:S01]  /*1750*/  FFMA.FTZ R68, R27, R68, R35 ;  /* 0x000000441b447223 */ /* 0x000fe20000010023 */
[----:B------:R-:W0:Y:S02]  /*1760*/  LDC.64 R66, c[0x0][0x2b8] ;  /* 0x0000ae00ff427b82 */ /* 0x000e240000000a00 */
[----:B------:R-:W-:-:S05]  /*1770*/  FFMA.FTZ R51, R26, R51, R34 ;  /* 0x000000331a337223 */ /* 0x000fca0000010022 */
[----:B------:R-:W-:Y:S01]  /*1780*/  F2FP.F16.F32.PACK_AB R51, R68, R51 ;  /* 0x000000334433723e */ /* 0x000fe200000000ff */
[C---:B0-----:R-:W-:Y:S01]  /*1790*/  IMAD.WIDE.U32 R66, R3.reuse, 0x10, R66 ;  /* 0x0000001003427825 */ /* 0x041fe200078e0042 */
[----:B------:R-:W-:-:S04]  /*17a0*/  IADD3 R3, R3, 0x20, RZ ;  /* 0x0000002003037810 */ /* 0x000fc80007ffe0ff */
[----:B------:R0:W-:Y:S03]  /*17b0*/  STG.E.128 desc[UR4][R66.64], R48 ;  /* 0x0000003042007986 */ /* 0x0001e6000c101d04 */
.L_x_8310:
[----:B------:R-:W-:Y:S05]  /*17c0*/  BSYNC B0 ;  /* 0x0000000000007941 */ /* 0x000fea0003800000 */
.L_x_8309:
        /* <DEDUP_REMOVED lines=33> */
.L_x_8312:
[----:B------:R-:W-:Y:S05]  /*19e0*/  BSYNC B0 ;  /* 0x0000000000007941 */ /* 0x000fea0003800000 */
.L_x_8311:
[----:B012---:R-:W0:Y:S02]  /*19f0*/  LDC.64 R48, c[0x0][0x210] ;  /* 0x00008400ff307b82 */ /* 0x007e240000000a00 */
[----:B0-----:R-:W-:-:S04]  /*1a00*/  LEA R2, R48, R2, 0x2 ;  /* 0x0000000230027211 */ /* 0x001fc800078e10ff */
[----:B------:R-:W-:-:S13]  /*1a10*/  ISETP.GE.AND P4, PT, R2, R49, PT ;  /* 0x000000310200720c */ /* 0x000fda0003f86270 */
[----:B------:R-:W-:Y:S05]  /*1a20*/  @!P4 BRA `(.L_x_8313) ;  /* 0xffffffe8007cc947 */ /* 0x000fea000383ffff */
[----:B------:R-:W-:Y:S05]  /*1a30*/  EXIT ;  /* 0x000000000000794d */ /* 0x000fea0003800000 */
.L_x_8308:
        /* <DEDUP_REMOVED lines=8> */
.L_x_8315:
[----:B------:R-:W-:Y:S05]  /*1ac0*/  BSYNC B0 ;  /* 0x0000000000007941 */ /* 0x000fea0003800000 */
.L_x_8314:
        /* <DEDUP_REMOVED lines=8> */
.L_x_8316:
[----:B------:R-:W-:Y:S01]  /*1b50*/  HFMA2.MMA R65, -RZ, RZ, 0, 2.384185791015625e-07 ;  /* 0x00000004ff417435 */ /* 0x000fe200000001ff */
[----:B------:R-:W-:-:S10]  /*1b60*/  FADD.FTZ R68, R68, R67 ;  /* 0x0000004344447221 */ /* 0x000fd40000010000 */
[----:B------:R-:W-:Y:S05]  /*1b70*/  WARPSYNC.COLLECTIVE R50, `(.L_x_8317) ;  /* 0x0000000032087348 */ /* 0x000fea0003c00000 */
[----:B------:R0:W1:Y:S02]  /*1b80*/  SHFL.BFLY P6, R67, R68, R65, R51 ;  /* 0x0c00004144437389 */ /* 0x00006400000c0033 */
[----:B01----:R-:W-:Y:S01]  /*1b90*/  ENDCOLLECTIVE ;  /* 0x000000000000791b */ /* 0x003fe20003800000 */
.L_x_8317:
[----:B------:R-:W-:Y:S01]  /*1ba0*/  HFMA2.MMA R65, -RZ, RZ, 0, 4.76837158203125e-07 ;  /* 0x00000008ff417435 */ /* 0x000fe200000001ff */
[----:B------:R-:W-:-:S05]  /*1bb0*/  FADD.FTZ R48, R68, R67 ;  /* 0x0000004344307221 */ /* 0x000fca0000010000 */
[----:B------:R-:W-:-:S07]  /*1bc0*/  MOV R68, R48 ;  /* 0x0000003000447202 */ /* 0x000fce0000000f00 */
[----:B------:R-:W-:Y:S05]  /*1bd0*/  WARPSYNC.COLLECTIVE R50, `(.L_x_8318) ;  /* 0x0000000032087348 */ /* 0x000fea0003c00000 */
[----:B------:R0:W1:Y:S02]  /*1be0*/  SHFL.BFLY P6, R67, R68, R65, R51 ;  /* 0x0c00004144437389 */ /* 0x00006400000c0033 */
[----:B01----:R-:W-:Y:S01]  /*1bf0*/  ENDCOLLECTIVE ;  /* 0x000000000000791b */ /* 0x003fe20003800000 */
.L_x_8318:
[----:B------:R-:W-:Y:S01]  /*1c00*/  HFMA2.MMA R65, -RZ, RZ, 0, 9.5367431640625e-07 ;  /* 0x00000010ff417435 */ /* 0x000fe200000001ff */
[----:B------:R-:W-:-:S05]  /*1c10*/  FADD.FTZ R49, R48, R67 ;  /* 0x0000004330317221 */ /* 0x000fca0000010000 */
[----:B------:R-:W-:-:S07]  /*1c20*/  MOV R68, R49 ;  /* 0x0000003100447202 */ /* 0x000fce0000000f00 */
[----:B------:R-:W-:Y:S05]  /*1c30*/  WARPSYNC.COLLECTIVE R50, `(.L_x_8319) ;  /* 0x0000000032087348 */ /* 0x000fea0003c00000 */
[----:B------:R0:W1:Y:S02]  /*1c40*/  SHFL.BFLY P6, R67, R68, R65, R51 ;  /* 0x0c00004144437389 */ /* 0x00006400000c0033 */
[----:B01----:R-:W-:Y:S01]  /*1c50*/  ENDCOLLECTIVE ;  /* 0x000000000000791b */ /* 0x003fe20003800000 */
.L_x_8319:
        /* <DEDUP_REMOVED lines=41> */
.L_x_8320:
[----:B------:R-:W-:Y:S01]  /*1ef0*/  HFMA2.MMA R65, -RZ, RZ, 0, 1.1920928955078125e-07 ;  /* 0x00000002ff417435 */ /* 0x000fe200000001ff */
[----:B------:R-:W-:-:S05]  /*1f00*/  FADD.FTZ R49, R48, R67 ;  /* 0x0000004330317221 */ /* 0x000fca0000010000 */
[----:B------:R-:W-:-:S07]  /*1f10*/  MOV R68, R49 ;  /* 0x0000003100447202 */ /* 0x000fce0000000f00 */
[----:B------:R-:W-:Y:S05]  /*1f20*/  WARPSYNC.COLLECTIVE R50, `(.L_x_8321) ;  /* 0x0000000032087348 */ /* 0x000fea0003c00000 */
[----:B------:R0:W1:Y:S02]  /*1f30*/  SHFL.BFLY P6, R67, R68, R65, R51 ;  /* 0x0c00004144437389 */ /* 0x00006400000c0033 */
[----:B01----:R-:W-:Y:S01]  /*1f40*/  ENDCOLLECTIVE ;  /* 0x000000000000791b */ /* 0x003fe20003800000 */
.L_x_8321:
[----:B------:R-:W-:Y:S01]  /*1f50*/  MOV R65, 0x4 ;  /* 0x0000000400417802 */ /* 0x000fe20000000f00 */
[----:B------:R-:W-:-:S07]  /*1f60*/  FADD.FTZ R68, R49, R67 ;  /* 0x0000004331447221 */ /* 0x000fce0000010000 */
[----:B------:R-:W-:Y:S05]  /*1f70*/  WARPSYNC.COLLECTIVE R50, `(.L_x_8322) ;  /* 0x0000000032087348 */ /* 0x000fea0003c00000 */
[----:B------:R0:W1:Y:S02]  /*1f80*/  SHFL.BFLY P6, R67, R68, R65, R51 ;  /* 0x0c00004144437389 */ /* 0x00006400000c0033 */
[----:B01----:R-:W-:Y:S01]  /*1f90*/  ENDCOLLECTIVE ;  /* 0x000000000000791b */ /* 0x003fe20003800000 */
.L_x_8322:
[----:B------:R-:W-:Y:S01]  /*1fa0*/  HFMA2.MMA R65, -RZ, RZ, 0, 4.76837158203125e-07 ;  /* 0x00000008ff417435 */ /* 0x000fe200000001ff */
[----:B------:R-:W-:-:S10]  /*1fb0*/  FADD.FTZ R68, R68, R67 ;  /* 0x0000004344447221 */ /* 0x000fd40000010000 */
[----:B------:R-:W-:Y:S05]  /*1fc0*/  WARPSYNC.COLLECTIVE R50, `(.L_x_8323) ;  /* 0x0000000032087348 */ /* 0x000fea0003c00000 */
[----:B------:R0:W1:Y:S02]  /*1fd0*/  SHFL.BFLY P6, R67, R68, R65, R51 ;  /* 0x0c00004144437389 */ /* 0x00006400000c0033 */
[----:B01----:R-:W-:Y:S01]  /*1fe0*/  ENDCOLLECTIVE ;  /* 0x000000000000791b */ /* 0x003fe20003800000 */
.L_x_8323:
[----:B------:R-:W-:Y:S01]  /*1ff0*/  HFMA2.MMA R65, -RZ, RZ, 0, 9.5367431640625e-07 ;  /* 0x00000010ff417435 */ /* 0x000fe200000001ff */
[----:B------:R-:W-:-:S05]  /*2000*/  FADD.FTZ R48, R68, R67 ;  /* 0x0000004344307221 */ /* 0x000fca0000010000 */
[----:B------:R-:W-:-:S07]  /*2010*/  MOV R68, R48 ;  /* 0x0000003000447202 */ /* 0x000fce0000000f00 */
[----:B------:R-:W-:Y:S05]  /*2020*/  WARPSYNC.COLLECTIVE R50, `(.L_x_8324) ;  /* 0x0000000032087348 */ /* 0x000fea0003c00000 */
[----:B------:R0:W1:Y:S02]  /*2030*/  SHFL.BFLY P6, R67, R68, R65, R51 ;  /* 0x0c00004144437389 */ /* 0x00006400000c0033 */
[----:B01----:R-:W-:Y:S01]  /*2040*/  ENDCOLLECTIVE ;  /* 0x000000000000791b */ /* 0x003fe20003800000 */
.L_x_8324:
[----:B------:R-:W-:Y:S05]  /*2050*/  BRA `(.L_x_8325) ;  /* 0xfffffff400187947 */ /* 0x000fea000383ffff */
.L_x_8326:
        /* <DEDUP_REMOVED lines=10> */
.L_x_16552:


//--------------------- .text._ZN10layer_norm13ln_fwd_kernelINS_13Kernel_traitsIf6__halfS2_S2_fjLj512ELj1ELj4ELj1ELj16ENS_18Kernel_traits_baseILj512EfS2_S2_S2_fjLj128EEEEELb0ELb0ELb0ELb1EEEvNS_9FwdParamsE --------------------------
	.section	.text._ZN10layer_norm13ln_fwd_kernelINS_13Kernel_traitsIf6__halfS2_S2_fjLj512ELj1ELj4ELj1ELj16ENS_18Kernel_traits_baseILj512EfS2_S2_S2_fjLj128EEEEELb0ELb0ELb0ELb1EEEvNS_9FwdParamsE,"ax",@progbits
	.align	128
        .global         _ZN10layer_norm13ln_fwd_kernelINS_13Kernel_traitsIf6__halfS2_S2_fjLj512ELj1ELj4ELj1ELj16ENS_18Kernel_traits_baseILj512EfS2_S2_S2_fjLj128EEEEELb0ELb0ELb0ELb1EEEvNS_9FwdParamsE
        .type           _ZN10layer_norm13ln_fwd_kernelINS_13Kernel_traitsIf6__halfS2_S2_fjLj512ELj1ELj4ELj1ELj16ENS_18Kernel_traits_baseILj512EfS2_S2_S2_fjLj128EEEEELb0ELb0ELb0ELb1EEEvNS_9FwdParamsE,@function
        .size           _ZN10layer_norm13ln_fwd_kernelINS_13Kernel_traitsIf6__halfS2_S2_fjLj512ELj1ELj4ELj1ELj16ENS_18Kernel_traits_baseILj512EfS2_S2_S2_fjLj128EEEEELb0ELb0ELb0ELb1EEEvNS_9FwdParamsE,(.L_x_16553 - _ZN10layer_norm13ln_fwd_kernelINS_13Kernel_traitsIf6__halfS2_S2_fjLj512ELj1ELj4ELj1ELj16ENS_18Kernel_traits_baseILj512EfS2_S2_S2_fjLj128EEEEELb0ELb0ELb0ELb1EEEvNS_9FwdParamsE)
        .other          _ZN10layer_norm13ln_fwd_kernelINS_13Kernel_traitsIf6__halfS2_S2_fjLj512ELj1ELj4ELj1ELj16ENS_18Kernel_traits_baseILj512EfS2_S2_S2_fjLj128EEEEELb0ELb0ELb0ELb1EEEvNS_9FwdParamsE,@"STO_CUDA_ENTRY STV_DEFAULT"
_ZN10layer_norm13ln_fwd_kernelINS_13Kernel_traitsIf6__halfS2_S2_fjLj512ELj1ELj4ELj1ELj16ENS_18Kernel_traits_baseILj512EfS2_S2_S2_fjLj128EEEEELb0ELb0ELb0ELb1EEEvNS_9FwdParamsE:
.text._ZN10layer_norm13ln_fwd_kernelINS_13Kernel_traitsIf6__halfS2_S2_fjLj512ELj1ELj4ELj1ELj16ENS_18Kernel_traits_baseILj512EfS2_S2_S2_fjLj128EEEEELb0ELb0ELb0ELb1EEEvNS_9FwdParamsE:
        /* <DEDUP_REMOVED lines=46> */
.L_x_8376:
[----:B---3--:R-:W2:Y:S01]  /*02e0*/  S2R R61, SR_TID.X ;  /* 0x00000000003d7919 */ /* 0x008ea20000002100 */
[----:B------:R-:W-:Y:S01]  /*02f0*/  ISETP.NE.U32.AND P2, PT, RZ, UR8, PT ;  /* 0x00000008ff007c0c */ /* 0x000fe2000bf45070 */
[----:B0-----:R-:W0:Y:S01]  /*0300*/  @P1 LDC.64 R6, c[0x0][0x270] ;  /* 0x00009c00ff061b82 */ /* 0x001e220000000a00 */
[----:B------:R-:W-:Y:S02]  /*0310*/  IMAD R0, R3, UR6, RZ ;  /* 0x0000000603007c24 */ /* 0x000fe4000f8e02ff */
[----:B------:R-:W-:-:S03]  /*0320*/  ISETP.NE.AND.EX P2, PT, RZ, UR9, PT, P2 ;  /* 0x00000009ff007c0c */ /* 0x000fc6000bf45320 */
[----:B------:R-:W-:Y:S02]  /*0330*/  SHF.R.S32.HI R49, RZ, 0x1f, R0 ;  /* 0x0000001fff317819 */ /* 0x000fe40000011400 */
[----:B------:R-:W3:Y:S02]  /*0340*/  LDC.64 R64, c[0x0][0x220] ;  /* 0x00008800ff407b82 */ /* 0x000ee40000000a00 */
[----:B------:R-:W-:-:S06]  /*0350*/  LEA.HI R2, R49, R0, RZ, 0x3 ;  /* 0x0000000031027211 */ /* 0x000fcc00078f18ff */
[----:B-1----:R-:W1:Y:S01]  /*0360*/  @P2 LDC.64 R4, c[0x0][0x230] ;  /* 0x00008c00ff042b82 */ /* 0x002e620000000a00 */
[----:B0-----:R-:W-:Y:S01]  /*0370*/  @P1 IMAD.WIDE R6, R3, 0x2, R6 ;  /* 0x0000000203061825 */ /* 0x001fe200078e0206 */
[----:B--2---:R-:W-:-:S05]  /*0380*/  LOP3.LUT R61, R61, 0x1f, RZ, 0xc0, !PT ;  /* 0x0000001f3d3d7812 */ /* 0x004fca00078ec0ff */
[----:B------:R-:W2:Y:S01]  /*0390*/  @P1 LDG.E.U16 R6, desc[UR4][R6.64] ;  /* 0x0000000406061981 */ /* 0x000ea2000c1e1500 */
[----:B------:R-:W-:-:S05]  /*03a0*/  LEA.HI.SX32 R2, R2, R61, 0x1d ;  /* 0x0000003d02027211 */ /* 0x000fca00078feaff */
[----:B---3--:R-:W-:-:S06]  /*03b0*/  IMAD.WIDE.U32 R48, R2, 0x10, R64 ;  /* 0x0000001002307825 */ /* 0x008fcc00078e0040 */
[----:B------:R-:W3:Y:S01]  /*03c0*/  LDG.E.128 R48, desc[UR4][R48.64] ;  /* 0x0000000430307981 */ /* 0x000ee2000c1e1d00 */
[----:B-1----:R-:W-:-:S05]  /*03d0*/  @P2 IMAD.WIDE.U32 R4, R2, 0x10, R4 ;  /* 0x0000001002042825 */ /* 0x002fca00078e0004 */
        /* <DEDUP_REMOVED lines=10> */
.L_x_8327:
[----:B-----5:R-:W-:-:S05]  /*0480*/  HADD2.F32 R5, -RZ, R12.H0_H0 ;  /* 0x2000000cff057230 */ /* 0x020fca0000004100 */
[----:B------:R-:W-:-:S07]  /*0490*/  FADD.FTZ R0, R0, R5 ;  /* 0x0000000500007221 */ /* 0x000fce0000010000 */
.L_x_8328:
[----:B------:R-:W-:-:S04]  /*04a0*/  F2FP.F16.F32.PACK_AB R4, RZ, R0 ;  /* 0x00000000ff04723e */ /* 0x000fc800000000ff */
[----:B------:R-:W-:-:S07]  /*04b0*/  PRMT R8, R4, 0x7610, R8 ;  /* 0x0000761004087816 */ /* 0x000fce0000000008 */
.L_x_8329:
[----:B------:R-:W-:-:S05]  /*04c0*/  HADD2.F32 R5, -RZ, R48.H1_H1 ;  /* 0x30000030ff057230 */ /* 0x000fca0000004100 */
[----:B------:R-:W-:Y:S01]  /*04d0*/  FMUL.FTZ R4, R5, R62 ;  /* 0x0000003e05047220 */ /* 0x000fe20000410000 */
[----:B------:R-:W-:Y:S06]  /*04e0*/  @P3 BRA `(.L_x_8330) ;  /* 0x0000000000083947 */ /* 0x000fec0003800000 */
[----:B------:R-:W-:Y:S05]  /*04f0*/  @P0 BRA `(.L_x_8331) ;  /* 0x00000000000c0947 */ /* 0x000fea0003800000 */
[----:B------:R-:W-:Y:S05]  /*0500*/  BRA `(.L_x_8332) ;  /* 0x0000000000107947 */ /* 0x000fea0003800000 */
.L_x_8330:
[----:B-----5:R-:W-:-:S05]  /*0510*/  HADD2.F32 R5, -RZ, R12.H1_H1 ;  /* 0x3000000cff057230 */ /* 0x020fca0000004100 */
[----:B------:R-:W-:-:S07]  /*0520*/  FADD.FTZ R4, R4, R5 ;  /* 0x0000000504047221 */ /* 0x000fce0000010000 */
.L_x_8331:
[----:B------:R-:W-:-:S04]  /*0530*/  F2FP.F16.F32.PACK_AB R5, RZ, R4 ;  /* 0x00000004ff05723e */ /* 0x000fc800000000ff */
[----:B------:R-:W-:-:S07]  /*0540*/  PRMT R8, R8, 0x5410, R5 ;  /* 0x0000541008087816 */ /* 0x000fce0000000005 */
.L_x_8332:
[----:B------:R-:W-:-:S05]  /*0550*/  HADD2.F32 R5, -RZ, R49.H0_H0 ;  /* 0x20000031ff057230 */ /* 0x000fca0000004100 */
[----:B------:R-:W-:Y:S01]  /*0560*/  FMUL.FTZ R5, R5, R62 ;  /* 0x0000003e05057220 */ /* 0x000fe20000410000 */
[----:B------:R-:W-:Y:S06]  /*0570*/  @P3 BRA `(.L_x_8333) ;  /* 0x0000000000083947 */ /* 0x000fec0003800000 */
[----:B------:R-:W-:Y:S05]  /*0580*/  @P0 BRA `(.L_x_8334) ;  /* 0x00000000000c0947 */ /* 0x000fea0003800000 */
[----:B------:R-:W-:Y:S05]  /*0590*/  BRA `(.L_x_8335) ;  /* 0x0000000000107947 */ /* 0x000fea0003800000 */
.L_x_8333:
[----:B-----5:R-:W-:-:S05]  /*05a0*/  HADD2.F32 R6, -RZ, R13.H0_H0 ;  /* 0x2000000dff067230 */ /* 0x020fca0000004100 */
[----:B------:R-:W-:-:S07]  /*05b0*/  FADD.FTZ R5, R5, R6 ;  /* 0x0000000605057221 */ /* 0x000fce0000010000 */
.L_x_8334:
[----:B------:R-:W-:-:S04]  /*05c0*/  F2FP.F16.F32.PACK_AB R6, RZ, R5 ;  /* 0x00000005ff06723e */ /* 0x000fc800000000ff */
[----:B------:R-:W-:-:S07]  /*05d0*/  PRMT R9, R6, 0x7610, R9 ;  /* 0x0000761006097816 */ /* 0x000fce0000000009 */
.L_x_8335:
[----:B------:R-:W-:-:S05]  /*05e0*/  HADD2.F32 R49, -RZ, R49.H1_H1 ;  /* 0x30000031ff317230 */ /* 0x000fca0000004100 */
[----:B------:R-:W-:Y:S01]  /*05f0*/  FMUL.FTZ R6, R49, R62 ;  /* 0x0000003e31067220 */ /* 0x000fe20000410000 */
[----:B------:R-:W-:Y:S06]  /*0600*/  @P3 BRA `(.L_x_8336) ;  /* 0x0000000000083947 */ /* 0x000fec0003800000 */
[----:B------:R-:W-:Y:S05]  /*0610*/  @P0 BRA `(.L_x_8337) ;  /* 0x00000000000c0947 */ /* 0x000fea0003800000 */
[----:B------:R-:W-:Y:S05]  /*0620*/  BRA `(.L_x_8338) ;  /* 0x0000000000107947 */ /* 0x000fea0003800000 */
.L_x_8336:
[----:B-----5:R-:W-:-:S05]  /*0630*/  HADD2.F32 R7, -RZ, R13.H1_H1 ;  /* 0x3000000dff077230 */ /* 0x020fca0000004100 */
[----:B------:R-:W-:-:S07]  /*0640*/  FADD.FTZ R6, R6, R7 ;  /* 0x0000000706067221 */ /* 0x000fce0000010000 */
.L_x_8337:
[----:B------:R-:W-:-:S04]  /*0650*/  F2FP.F16.F32.PACK_AB R7, RZ, R6 ;  /* 0x00000006ff07723e */ /* 0x000fc800000000ff */
[----:B------:R-:W-:-:S07]  /*0660*/  PRMT R9, R9, 0x5410, R7 ;  /* 0x0000541009097816 */ /* 0x000fce0000000007 */
.L_x_8338:
[----:B------:R-:W-:-:S05]  /*0670*/  HADD2.F32 R7, -RZ, R50.H0_H0 ;  /* 0x20000032ff077230 */ /* 0x000fca0000004100 */
[----:B------:R-:W-:Y:S01]  /*0680*/  FMUL.FTZ R7, R7, R62 ;  /* 0x0000003e07077220 */ /* 0x000fe20000410000 */
[----:B------:R-:W-:Y:S06]  /*0690*/  @P3 BRA `(.L_x_8339) ;  /* 0x0000000000083947 */ /* 0x000fec0003800000 */
[----:B------:R-:W-:Y:S05]  /*06a0*/  @P0 BRA `(.L_x_8340) ;  /* 0x00000000000c0947 */ /* 0x000fea0003800000 */
[----:B------:R-:W-:Y:S05]  /*06b0*/  BRA `(.L_x_8341) ;  /* 0x0000000000107947 */ /* 0x000fea0003800000 */
.L_x_8339:
[----:B-----5:R-:W-:-:S05]  /*06c0*/  HADD2.F32 R48, -RZ, R14.H0_H0 ;  /* 0x2000000eff307230 */ /* 0x020fca0000004100 */
[----:B------:R-:W-:-:S07]  /*06d0*/  FADD.FTZ R7, R7, R48 ;  /* 0x0000003007077221 */ /* 0x000fce0000010000 */
.L_x_8340:
[----:B------:R-:W-:-:S04]  /*06e0*/  F2FP.F16.F32.PACK_AB R48, RZ, R7 ;  /* 0x00000007ff30723e */ /* 0x000fc800000000ff */
[----:B------:R-:W-:-:S07]  /*06f0*/  PRMT R10, R48, 0x7610, R10 ;  /* 0x00007610300a7816 */ /* 0x000fce000000000a */
.L_x_8341:
[----:B------:R-:W-:-:S05]  /*0700*/  HADD2.F32 R49, -RZ, R50.H1_H1 ;  /* 0x30000032ff317230 */ /* 0x000fca0000004100 */
[----:B------:R-:W-:Y:S01]  /*0710*/  FMUL.FTZ R52, R49, R62 ;  /* 0x0000003e31347220 */ /* 0x000fe20000410000 */
[----:B------:R-:W-:Y:S06]  /*0720*/  @P3 BRA `(.L_x_8342) ;  /* 0x0000000000083947 */ /* 0x000fec0003800000 */
[----:B------:R-:W-:Y:S05]  /*0730*/  @P0 BRA `(.L_x_8343) ;  /* 0x00000000000c0947 */ /* 0x000fea0003800000 */
[----:B------:R-:W-:Y:S05]  /*0740*/  BRA `(.L_x_8344) ;  /* 0x0000000000107947 */ /* 0x000fea0003800000 */
.L_x_8342:
[----:B-----5:R-:W-:-:S05]  /*0750*/  HADD2.F32 R49, -RZ, R14.H1_H1 ;  /* 0x3000000eff317230 */ /* 0x020fca0000004100 */
[----:B------:R-:W-:-:S07]  /*0760*/  FADD.FTZ R52, R52, R49 ;  /* 0x0000003134347221 */ /* 0x000fce0000010000 */
.L_x_8343:
[----:B------:R-:W-:-:S04]  /*0770*/  F2FP.F16.F32.PACK_AB R48, RZ, R52 ;  /* 0x00000034ff30723e */ /* 0x000fc800000000ff */
[----:B------:R-:W-:-:S07]  /*0780*/  PRMT R10, R10, 0x5410, R48 ;  /* 0x000054100a0a7816 */ /* 0x000fce0000000030 */
.L_x_8344:
[----:B------:R-:W-:-:S05]  /*0790*/  HADD2.F32 R53, -RZ, R51.H0_H0 ;  /* 0x20000033ff357230 */ /* 0x000fca0000004100 */
[----:B------:R-:W-:Y:S01]  /*07a0*/  FMUL.FTZ R53, R53, R62 ;  /* 0x0000003e35357220 */ /* 0x000fe20000410000 */
[----:B------:R-:W-:Y:S06]  /*07b0*/  @P3 BRA `(.L_x_8345) ;  /* 0x0000000000083947 */ /* 0x000fec0003800000 */
[----:B------:R-:W-:Y:S05]  /*07c0*/  @P0 BRA `(.L_x_8346) ;  /* 0x00000000000c0947 */ /* 0x000fea0003800000 */
[----:B------:R-:W-:Y:S05]  /*07d0*/  BRA `(.L_x_8347) ;  /* 0x0000000000107947 */ /* 0x000fea0003800000 */
.L_x_8345:
[----:B-----5:R-:W-:-:S05]  /*07e0*/  HADD2.F32 R48, -RZ, R15.H0_H0 ;  /* 0x2000000fff307230 */ /* 0x020fca0000004100 */
[----:B------:R-:W-:-:S07]  /*07f0*/  FADD.FTZ R53, R53, R48 ;  /* 0x0000003035357221 */ /* 0x000fce0000010000 */
.L_x_8346:
[----:B------:R-:W-:-:S04]  /*0800*/  F2FP.F16.F32.PACK_AB R48, RZ, R53 ;  /* 0x00000035ff30723e */ /* 0x000fc800000000ff */
[----:B------:R-:W-:-:S07]  /*0810*/  PRMT R11, R48, 0x7610, R11 ;  /* 0x00007610300b7816 */ /* 0x000fce000000000b */
.L_x_8347:
[----:B------:R-:W-:-:S05]  /*0820*/  HADD2.F32 R51, -RZ, R51.H1_H1 ;  /* 0x30000033ff337230 */ /* 0x000fca0000004100 */
[----:B------:R-:W-:Y:S01]  /*0830*/  FMUL.FTZ R54, R51, R62 ;  /* 0x0000003e33367220 */ /* 0x000fe20000410000 */
[----:B------:R-:W-:Y:S06]  /*0840*/  @P3 BRA `(.L_x_8348) ;  /* 0x0000000000083947 */ /* 0x000fec0003800000 */
[----:B------:R-:W-:Y:S05]  /*0850*/  @P0 BRA `(.L_x_8349) ;  /* 0x00000000000c0947 */ /* 0x000fea0003800000 */
[----:B------:R-:W-:Y:S05]  /*0860*/  BRA `(.L_x_8350) ;  /* 0x0000000000107947 */ /* 0x000fea0003800000 */
.L_x_8348:
[----:B-----5:R-:W-:-:S05]  /*0870*/  HADD2.F32 R49, -RZ, R15.H1_H1 ;  /* 0x3000000fff317230 */ /* 0x020fca0000004100 */
[----:B------:R-:W-:-:S07]  /*0880*/  FADD.FTZ R54, R54, R49 ;  /* 0x0000003136367221 */ /* 0x000fce0000010000 */
.L_x_8349:
[----:B------:R-:W-:-:S04]  /*0890*/  F2FP.F16.F32.PACK_AB R48, RZ, R54 ;  /* 0x00000036ff30723e */ /* 0x000fc800000000ff */
[----:B------:R-:W-:-:S07]  /*08a0*/  PRMT R11, R11, 0x5410, R48 ;  /* 0x000054100b0b7816 */ /* 0x000fce0000000030 */
.L_x_8350:
[----:B------:R-:W0:Y:S01]  /*08b0*/  @P0 LDC.64 R48, c[0x0][0x238] ;  /* 0x00008e00ff300b82 */ /* 0x000e220000000a00 */
[----:B------:R-:W-:-:S07]  /*08c0*/  IADD3 R56, R2, 0x20, RZ ;  /* 0x0000002002387810 */ /* 0x000fce0007ffe0ff */
[----:B------:R-:W1:Y:S01]  /*08d0*/  @P2 LDC.64 R58, c[0x0][0x230] ;  /* 0x00008c00ff3a2b82 */ /* 0x000e620000000a00 */
[----:B0-----:R-:W-:-:S04]  /*08e0*/  @P0 IMAD.WIDE.U32 R66, R2, 0x10, R48 ;  /* 0x0000001002420825 */ /* 0x001fc800078e0030 */
[C---:B------:R-:W-:Y:S01]  /*08f0*/  IMAD.WIDE.U32 R48, R56.reuse, 0x10, R64 ;  /* 0x0000001038307825 */ /* 0x040fe200078e0040 */
[----:B------:R0:W-:Y:S05]  /*0900*/  @P0 STG.E.128 desc[UR4][R66.64], R8 ;  /* 0x0000000842000986 */ /* 0x0001ea000c101d04 */
[----:B------:R-:W2:Y:S01]  /*0910*/  LDG.E.128 R48, desc[UR4][R48.64] ;  /* 0x0000000430307981 */ /* 0x000ea2000c1e1d00 */
[----:B-1----:R-:W-:-:S05]  /*0920*/  @P2 IMAD.WIDE.U32 R58, R56, 0x10, R58 ;  /* 0x00000010383a2825 */ /* 0x002fca00078e003a */
[----:B-----5:R0:W5:Y:S01]  /*0930*/  @P2 LDG.E.128 R12, desc[UR4][R58.64] ;  /* 0x000000043a0c2981 */ /* 0x020162000c1e1d00 */
[----:B--2---:R-:W-:-:S05]  /*0940*/  HADD2.F32 R55, -RZ, R48.H0_H0 ;  /* 0x20000030ff377230 */ /* 0x004fca0000004100 */
[----:B------:R-:W-:Y:S01]  /*0950*/  FMUL.FTZ R55, R55, R62 ;  /* 0x0000003e37377220 */ /* 0x000fe20000410000 */
[----:B0-----:R-:W-:Y:S06]  /*0960*/  @P3 BRA `(.L_x_8351) ;  /* 0x0000000000083947 */ /* 0x001fec0003800000 */
[----:B------:R-:W-:Y:S05]  /*0970*/  @P0 BRA `(.L_x_8352) ;  /* 0x00000000000c0947 */ /* 0x000fea0003800000 */
[----:B------:R-:W-:Y:S05]  /*0980*/  BRA `(.L_x_8353) ;  /* 0x0000000000107947 */ /* 0x000fea0003800000 */
.L_x_8351:
[----:B-----5:R-:W-:-:S05]  /*0990*/  HADD2.F32 R58, -RZ, R12.H0_H0 ;  /* 0x2000000cff3a7230 */ /* 0x020fca0000004100 */
[----:B------:R-:W-:-:S07]  /*09a0*/  FADD.FTZ R55, R58, R55 ;  /* 0x000000373a377221 */ /* 0x000fce0000010000 */
.L_x_8352:
[----:B------:R-:W-:-:S04]  /*09b0*/  F2FP.F16.F32.PACK_AB R57, RZ, R55 ;  /* 0x00000037ff39723e */ /* 0x000fc800000000ff */
[----:B------:R-:W-:-:S07]  /*09c0*/  PRMT R8, R57, 0x7610, R8 ;  /* 0x0000761039087816 */ /* 0x000fce0000000008 */
.L_x_8353:
[----:B------:R-:W-:-:S05]  /*09d0*/  HADD2.F32 R57, -RZ, R48.H1_H1 ;  /* 0x30000030ff397230 */ /* 0x000fca0000004100 */
[----:B------:R-:W-:Y:S01]  /*09e0*/  FMUL.FTZ R57, R57, R62 ;  /* 0x0000003e39397220 */ /* 0x000fe20000410000 */
[----:B------:R-:W-:Y:S06]  /*09f0*/  @P3 BRA `(.L_x_8354) ;  /* 0x0000000000083947 */ /* 0x000fec0003800000 */
[----:B------:R-:W-:Y:S05]  /*0a00*/  @P0 BRA `(.L_x_8355) ;  /* 0x00000000000c0947 */ /* 0x000fea0003800000 */
[----:B------:R-:W-:Y:S05]  /*0a10*/  BRA `(.L_x_8356) ;  /* 0x0000000000107947 */ /* 0x000fea0003800000 */
.L_x_8354:
[----:B-----5:R-:W-:-:S05]  /*0a20*/  HADD2.F32 R48, -RZ, R12.H1_H1 ;  /* 0x3000000cff307230 */ /* 0x020fca0000004100 */
[----:B------:R-:W-:-:S07]  /*0a30*/  FADD.FTZ R57, R48, R57 ;  /* 0x0000003930397221 */ /* 0x000fce0000010000 */
.L_x_8355:
[----:B------:R-:W-:-:S04]  /*0a40*/  F2FP.F16.F32.PACK_AB R48, RZ, R57 ;  /* 0x00000039ff30723e */ /* 0x000fc800000000ff */
[----:B------:R-:W-:-:S07]  /*0a50*/  PRMT R8, R8, 0x5410, R48 ;  /* 0x0000541008087816 */ /* 0x000fce0000000030 */
.L_x_8356:
[----:B------:R-:W-:-:S05]  /*0a60*/  HADD2.F32 R59, -RZ, R49.H0_H0 ;  /* 0x20000031ff3b7230 */ /* 0x000fca0000004100 */
[----:B------:R-:W-:Y:S01]  /*0a70*/  FMUL.FTZ R48, R59, R62 ;  /* 0x0000003e3b307220 */ /* 0x000fe20000410000 */
[----:B------:R-:W-:Y:S06]  /*0a80*/  @P3 BRA `(.L_x_8357) ;  /* 0x0000000000083947 */ /* 0x000fec0003800000 */
[----:B------:R-:W-:Y:S05]  /*0a90*/  @P0 BRA `(.L_x_8358) ;  /* 0x00000000000c0947 */ /* 0x000fea0003800000 */
[----:B------:R-:W-:Y:S05]  /*0aa0*/  BRA `(.L_x_8359) ;  /* 0x0000000000107947 */ /* 0x000fea0003800000 */
.L_x_8357:
[----:B-----5:R-:W-:-:S05]  /*0ab0*/  HADD2.F32 R59, -RZ, R13.H0_H0 ;  /* 0x2000000dff3b7230 */ /* 0x020fca0000004100 */
[----:B------:R-:W-:-:S07]  /*0ac0*/  FADD.FTZ R48, R59, R48 ;  /* 0x000000303b307221 */ /* 0x000fce0000010000 */
.L_x_8358:
[----:B------:R-:W-:-:S04]  /*0ad0*/  F2FP.F16.F32.PACK_AB R58, RZ, R48 ;  /* 0x00000030ff3a723e */ /* 0x000fc800000000ff */
[----:B------:R-:W-:-:S07]  /*0ae0*/  PRMT R9, R58, 0x7610, R9 ;  /* 0x000076103a097816 */ /* 0x000fce0000000009 */
.L_x_8359:
[----:B------:R-:W-:-:S05]  /*0af0*/  HADD2.F32 R49, -RZ, R49.H1_H1 ;  /* 0x30000031ff317230 */ /* 0x000fca0000004100 */
[----:B------:R-:W-:Y:S01]  /*0b00*/  FMUL.FTZ R49, R49, R62 ;  /* 0x0000003e31317220 */ /* 0x000fe20000410000 */
[----:B------:R-:W-:Y:S06]  /*0b10*/  @P3 BRA `(.L_x_8360) ;  /* 0x0000000000083947 */ /* 0x000fec0003800000 */
[----:B------:R-:W-:Y:S05]  /*0b20*/  @P0 BRA `(.L_x_8361) ;  /* 0x00000000000c0947 */ /* 0x000fea0003800000 */
[----:B------:R-:W-:Y:S05]  /*0b30*/  BRA `(.L_x_8362) ;  /* 0x0000000000107947 */ /* 0x000fea0003800000 */
.L_x_8360:
[----:B-----5:R-:W-:-:S05]  /*0b40*/  HADD2.F32 R58, -RZ, R13.H1_H1 ;  /* 0x3000000dff3a7230 */ /* 0x020fca0000004100 */
[----:B------:R-:W-:-:S07]  /*0b50*/  FADD.FTZ R49, R58, R49 ;  /* 0x000000313a317221 */ /* 0x000fce0000010000 */
.L_x_8361:
[----:B------:R-:W-:-:S04]  /*0b60*/  F2FP.F16.F32.PACK_AB R58, RZ, R49 ;  /* 0x00000031ff3a723e */ /* 0x000fc800000000ff */
[----:B------:R-:W-:-:S07]  /*0b70*/  PRMT R9, R9, 0x5410, R58 ;  /* 0x0000541009097816 */ /* 0x000fce000000003a */
.L_x_8362:
[----:B------:R-:W-:-:S05]  /*0b80*/  HADD2.F32 R59, -RZ, R50.H0_H0 ;  /* 0x20000032ff3b7230 */ /* 0x000fca0000004100 */
[----:B------:R-:W-:Y:S01]  /*0b90*/  FMUL.FTZ R58, R59, R62 ;  /* 0x0000003e3b3a7220 */ /* 0x000fe20000410000 */
[----:B------:R-:W-:Y:S06]  /*0ba0*/  @P3 BRA `(.L_x_8363) ;  /* 0x0000000000083947 */ /* 0x000fec0003800000 */
[----:B------:R-:W-:Y:S05]  /*0bb0*/  @P0 BRA `(.L_x_8364) ;  /* 0x00000000000c0947 */ /* 0x000fea0003800000 */
[----:B------:R-:W-:Y:S05]  /*0bc0*/  BRA `(.L_x_8365) ;  /* 0x0000000000107947 */ /* 0x000fea0003800000 */
.L_x_8363:
[----:B-----5:R-:W-:-:S05]  /*0bd0*/  HADD2.F32 R59, -RZ, R14.H0_H0 ;  /* 0x2000000eff3b7230 */ /* 0x020fca0000004100 */
[----:B------:R-:W-:-:S07]  /*0be0*/  FADD.FTZ R58, R59, R58 ;  /* 0x0000003a3b3a7221 */ /* 0x000fce0000010000 */
.L_x_8364:
[----:B------:R-:W-:-:S04]  /*0bf0*/  F2FP.F16.F32.PACK_AB R59, RZ, R58 ;  /* 0x0000003aff3b723e */ /* 0x000fc800000000ff */
[----:B------:R-:W-:-:S07]  /*0c00*/  PRMT R10, R59, 0x7610, R10 ;  /* 0x000076103b0a7816 */ /* 0x000fce000000000a */
.L_x_8365:
[----:B------:R-:W-:-:S05]  /*0c10*/  HADD2.F32 R59, -RZ, R50.H1_H1 ;  /* 0x30000032ff3b7230 */ /* 0x000fca0000004100 */
[----:B------:R-:W-:Y:S01]  /*0c20*/  FMUL.FTZ R60, R59, R62 ;  /* 0x0000003e3b3c7220 */ /* 0x000fe20000410000 */
[----:B------:R-:W-:Y:S06]  /*0c30*/  @P3 BRA `(.L_x_8366) ;  /* 0x0000000000083947 */ /* 0x000fec0003800000 */
[----:B------:R-:W-:Y:S05]  /*0c40*/  @P0 BRA `(.L_x_8367) ;  /* 0x00000000000c0947 */ /* 0x000fea0003800000 */
[----:B------:R-:W-:Y:S05]  /*0c50*/  BRA `(.L_x_8368) ;  /* 0x0000000000107947 */ /* 0x000fea0003800000 */
.L_x_8366:
[----:B-----5:R-:W-:-:S05]  /*0c60*/  HADD2.F32 R59, -RZ, R14.H1_H1 ;  /* 0x3000000eff3b7230 */ /* 0x020fca0000004100 */
[----:B------:R-:W-:-:S07]  /*0c70*/  FADD.FTZ R60, R59, R60 ;  /* 0x0000003c3b3c7221 */ /* 0x000fce0000010000 */
.L_x_8367:
[----:B------:R-:W-:-:S04]  /*0c80*/  F2FP.F16.F32.PACK_AB R50, RZ, R60 ;  /* 0x0000003cff32723e */ /* 0x000fc800000000ff */
[----:B------:R-:W-:-:S07]  /*0c90*/  PRMT R10, R10, 0x5410, R50 ;  /* 0x000054100a0a7816 */ /* 0x000fce0000000032 */
.L_x_8368:
[----:B------:R-:W-:-:S05]  /*0ca0*/  HADD2.F32 R59, -RZ, R51.H0_H0 ;  /* 0x20000033ff3b7230 */ /* 0x000fca0000004100 */
[----:B------:R-:W-:Y:S01]  /*0cb0*/  FMUL.FTZ R59, R59, R62 ;  /* 0x0000003e3b3b7220 */ /* 0x000fe20000410000 */
[----:B------:R-:W-:Y:S06]  /*0cc0*/  @P3 BRA `(.L_x_8369) ;  /* 0x0000000000083947 */ /* 0x000fec0003800000 */
[----:B------:R-:W-:Y:S05]  /*0cd0*/  @P0 BRA `(.L_x_8370) ;  /* 0x00000000000c0947 */ /* 0x000fea0003800000 */
[----:B------:R-:W-:Y:S05]  /*0ce0*/  BRA `(.L_x_8371) ;  /* 0x0000000000107947 */ /* 0x000fea0003800000 */
.L_x_8369:
[----:B-----5:R-:W-:-:S05]  /*0cf0*/  HADD2.F32 R50, -RZ, R15.H0_H0 ;  /* 0x2000000fff327230 */ /* 0x020fca0000004100 */
[----:B------:R-:W-:-:S07]  /*0d00*/  FADD.FTZ R59, R50, R59 ;  /* 0x0000003b323b7221 */ /* 0x000fce0000010000 */
.L_x_8370:
[----:B------:R-:W-:-:S04]  /*0d10*/  F2FP.F16.F32.PACK_AB R50, RZ, R59 ;  /* 0x0000003bff32723e */ /* 0x000fc800000000ff */
[----:B------:R-:W-:-:S07]  /*0d20*/  PRMT R11, R50, 0x7610, R11 ;  /* 0x00007610320b7816 */ /* 0x000fce000000000b */
.L_x_8371:
[----:B------:R-:W-:-:S05]  /*0d30*/  HADD2.F32 R51, -RZ, R51.H1_H1 ;  /* 0x30000033ff337230 */ /* 0x000fca0000004100 */
[----:B------:R-:W-:Y:S01]  /*0d40*/  FMUL.FTZ R62, R51, R62 ;  /* 0x0000003e333e7220 */ /* 0x000fe20000410000 */
[----:B------:R-:W-:Y:S06]  /*0d50*/  @P3 BRA `(.L_x_8372) ;  /* 0x0000000000083947 */ /* 0x000fec0003800000 */
[----:B------:R-:W-:Y:S05]  /*0d60*/  @P0 BRA `(.L_x_8373) ;  /* 0x00000000000c0947 */ /* 0x000fea0003800000 */
[----:B------:R-:W-:Y:S05]  /*0d70*/  BRA `(.L_x_8374) ;  /* 0x0000000000107947 */ /* 0x000fea0003800000 */
.L_x_8372:
[----:B-----5:R-:W-:-:S05]  /*0d80*/  HADD2.F32 R51, -RZ, R15.H1_H1 ;  /* 0x3000000fff337230 */ /* 0x020fca0000004100 */
[----:B------:R-:W-:-:S07]  /*0d90*/  FADD.FTZ R62, R51, R62 ;  /* 0x0000003e333e7221 */ /* 0x000fce0000010000 */
.L_x_8373:
[----:B------:R-:W-:-:S04]  /*0da0*/  F2FP.F16.F32.PACK_AB R50, RZ, R62 ;  /* 0x0000003eff32723e */ /* 0x000fc800000000ff */
[----:B------:R-:W-:-:S07]  /*0db0*/  PRMT R11, R11, 0x5410, R50 ;  /* 0x000054100b0b7816 */ /* 0x000fce0000000032 */
.L_x_8374:
        /* <DEDUP_REMOVED lines=75> */
.L_x_8388:
        /* <DEDUP_REMOVED lines=17> */
[C---:B------:R-:W-:Y:S01]  /*1380*/  FADD.FTZ R48, -R63.reuse, R48 ;  /* 0x000000303f307221 */ /* 0x040fe20000010100 */
[C---:B------:R-:W-:Y:S01]  /*1390*/  FADD.FTZ R49, -R63.reuse, R49 ;  /* 0x000000313f317221 */ /* 0x040fe20000010100 */
[----:B------:R-:W2:Y:S01]  /*13a0*/  MUFU.RSQ R65, R65 ;  /* 0x0000004100417308 */ /* 0x000ea20000001400 */
[C---:B------:R-:W-:Y:S01]  /*13b0*/  FADD.FTZ R58, -R63.reuse, R58 ;  /* 0x0000003a3f3a7221 */ /* 0x040fe20000010100 */
[C---:B------:R-:W-:Y:S01]  /*13c0*/  FADD.FTZ R60, -R63.reuse, R60 ;  /* 0x0000003c3f3c7221 */ /* 0x040fe20000010100 */
[C---:B------:R-:W-:Y:S01]  /*13d0*/  FADD.FTZ R59, -R63.reuse, R59 ;  /* 0x0000003b3f3b7221 */ /* 0x040fe20000010100 */
[----:B------:R-:W-:Y:S01]  /*13e0*/  FADD.FTZ R55, -R63, R62 ;  /* 0x0000003e3f377221 */ /* 0x000fe20000010100 */
[C---:B--2---:R-:W-:Y:S01]  /*13f0*/  FMUL.FTZ R68, R65.reuse, R68 ;  /* 0x0000004441447220 */ /* 0x044fe20000410000 */
[C---:B------:R-:W-:Y:S01]  /*1400*/  FMUL.FTZ R7, R65.reuse, R64 ;  /* 0x0000004041077220 */ /* 0x040fe20000410000 */
[----:B------:R-:W-:Y:S01]  /*1410*/  FMUL.FTZ R6, R65, R6 ;  /* 0x0000000641067220 */ /* 0x000fe20000410000 */
[----:B-1----:R-:W-:-:S04]  /*1420*/  IMAD.WIDE.U32 R62, R2, 0x10, R50 ;  /* 0x00000010023e7825 */ /* 0x002fc800078e0032 */
[----:B------:R-:W-:Y:S01]  /*1430*/  FMUL.FTZ R2, R65, R5 ;  /* 0x0000000541027220 */ /* 0x000fe20000410000 */
[----:B------:R-:W-:Y:S01]  /*1440*/  FFMA.FTZ R68, R25, R68, R41 ;  /* 0x0000004419447223 */ /* 0x000fe20000010029 */
[----:B------:R-:W-:Y:S01]  /*1450*/  FFMA.FTZ R5, R30, R7, R46 ;  /* 0x000000071e057223 */ /* 0x000fe2000001002e */
[----:B------:R-:W-:-:S04]  /*1460*/  IMAD.WIDE.U32 R56, R56, 0x10, R50 ;  /* 0x0000001038387825 */ /* 0x000fc800078e0032 */
[----:B------:R-:W-:Y:S01]  /*1470*/  FMUL.FTZ R51, R65, R66 ;  /* 0x0000004241337220 */ /* 0x000fe20000410000 */
[----:B------:R-:W-:Y:S01]  /*1480*/  FFMA.FTZ R50, R27, R2, R43 ;  /* 0x000000021b327223 */ /* 0x000fe2000001002b */
[----:B------:R-:W-:Y:S01]  /*1490*/  FFMA.FTZ R2, R31, R6, R47 ;  /* 0x000000061f027223 */ /* 0x000fe2000001002f */
[C---:B------:R-:W-:Y:S01]  /*14a0*/  FMUL.FTZ R53, R65.reuse, R53 ;  /* 0x0000003541357220 */ /* 0x040fe20000410000 */
[----:B------:R-:W-:Y:S01]  /*14b0*/  FFMA.FTZ R51, R24, R51, R40 ;  /* 0x0000003318337223 */ /* 0x000fe20000010028 */
[C---:B------:R-:W-:Y:S01]  /*14c0*/  FMUL.FTZ R59, R65.reuse, R59 ;  /* 0x0000003b413b7220 */ /* 0x040fe20000410000 */
[C---:B------:R-:W-:Y:S01]  /*14d0*/  FMUL.FTZ R60, R65.reuse, R60 ;  /* 0x0000003c413c7220 */ /* 0x040fe20000410000 */
[----:B------:R-:W-:Y:S01]  /*14e0*/  FFMA.FTZ R7, R26, R53, R42 ;  /* 0x000000351a077223 */ /* 0x000fe2000001002a */
[----:B------:R-:W-:Y:S01]  /*14f0*/  F2FP.F16.F32.PACK_AB R5, R2, R5 ;  /* 0x000000050205723e */ /* 0x000fe200000000ff */
[C---:B------:R-:W-:Y:S01]  /*1500*/  FMUL.FTZ R2, R65.reuse, R55 ;  /* 0x0000003741027220 */ /* 0x040fe20000410000 */
[----:B------:R-:W-:Y:S01]  /*1510*/  F2FP.F16.F32.PACK_AB R6, R68, R51 ;  /* 0x000000334406723e */ /* 0x000fe200000000ff */
        /* <DEDUP_REMOVED lines=10> */
[----:B------:R-:W-:Y:S01]  /*15c0*/  F2FP.F16.F32.PACK_AB R4, R51, R4 ;  /* 0x000000043304723e */ /* 0x000fe200000000ff */
[----:B------:R-:W1:Y:S01]  /*15d0*/  @!P2 LDC.64 R66, c[0x0][0x250] ;  /* 0x00009400ff42ab82 */ /* 0x000e620000000a00 */
[----:B------:R-:W-:Y:S01]  /*15e0*/  F2FP.F16.F32.PACK_AB R51, R2, R59 ;  /* 0x0000003b0233723e */ /* 0x000fe200000000ff */
[----:B0-----:R-:W-:Y:S01]  /*15f0*/  FMUL.FTZ R69, R65, R48 ;  /* 0x0000003041457220 */ /* 0x001fe20000410000 */
[----:B------:R-:W-:Y:S01]  /*1600*/  F2FP.F16.F32.PACK_AB R50, R53, R50 ;  /* 0x000000323532723e */ /* 0x000fe200000000ff */
[C---:B------:R-:W-:Y:S01]  /*1610*/  FMUL.FTZ R53, R65.reuse, R52 ;  /* 0x0000003441357220 */ /* 0x040fe20000410000 */
[C---:B------:R-:W-:Y:S01]  /*1620*/  FMUL.FTZ R54, R65.reuse, R54 ;  /* 0x0000003641367220 */ /* 0x040fe20000410000 */
[----:B------:R-:W-:Y:S01]  /*1630*/  FMUL.FTZ R0, R65, R49 ;  /* 0x0000003141007220 */ /* 0x000fe20000410000 */
[----:B------:R-:W-:Y:S01]  /*1640*/  FFMA.FTZ R49, R22, R69, R38 ;  /* 0x0000004516317223 */ /* 0x000fe20000010026 */
[----:B------:R-:W0:Y:S01]  /*1650*/  @!P2 LDC.64 R58, c[0x0][0x258] ;  /* 0x00009600ff3aab82 */ /* 0x000e220000000a00 */
[----:B------:R-:W-:Y:S01]  /*1660*/  FFMA.FTZ R48, R20, R53, R36 ;  /* 0x0000003514307223 */ /* 0x000fe20000010024 */
[----:B------:R-:W-:Y:S01]  /*1670*/  FFMA.FTZ R55, R21, R54, R37 ;  /* 0x0000003615377223 */ /* 0x000fe20000010025 */
[----:B------:R-:W-:-:S04]  /*1680*/  FFMA.FTZ R0, R23, R0, R39 ;  /* 0x0000000017007223 */ /* 0x000fc80000010027 */
[----:B------:R-:W-:Y:S01]  /*1690*/  F2FP.F16.F32.PACK_AB R48, R55, R48 ;  /* 0x000000303730723e */ /* 0x000fe200000000ff */
[----:B------:R-:W2:Y:S01]  /*16a0*/  LDC.64 R52, c[0x0][0x210] ;  /* 0x00008400ff347b82 */ /* 0x000ea20000000a00 */
[----:B------:R-:W-:Y:S01]  /*16b0*/  F2FP.F16.F32.PACK_AB R49, R0, R49 ;  /* 0x000000310031723e */ /* 0x000fe200000000ff */
[----:B-1----:R-:W-:-:S05]  /*16c0*/  @!P2 IMAD.WIDE R66, R3, 0x4, R66 ;  /* 0x000000040342a825 */ /* 0x002fca00078e0242 */
[----:B------:R3:W-:Y:S01]  /*16d0*/  @!P2 STG.E desc[UR4][R66.64], R61 ;  /* 0x0000003d4200a986 */ /* 0x0007e2000c101904 */
[----:B0-----:R-:W-:-:S05]  /*16e0*/  @!P2 IMAD.WIDE R58, R3, 0x4, R58 ;  /* 0x00000004033aa825 */ /* 0x001fca00078e023a */
[----:B------:R3:W-:Y:S01]  /*16f0*/  @!P2 STG.E desc[UR4][R58.64], R65 ;  /* 0x000000413a00a986 */ /* 0x0007e2000c101904 */
[----:B--2---:R-:W-:-:S03]  /*1700*/  LEA R3, R52, R3, 0x2 ;  /* 0x0000000334037211 */ /* 0x004fc600078e10ff */
[----:B------:R3:W-:Y:S01]  /*1710*/  STG.E.128 desc[UR4][R62.64], R4 ;  /* 0x000000043e007986 */ /* 0x0007e2000c101d04 */
[----:B------:R-:W-:-:S03]  /*1720*/  ISETP.GE.AND P2, PT, R3, R53, PT ;  /* 0x000000350300720c */ /* 0x000fc60003f46270 */
[----:B------:R3:W-:Y:S10]  /*1730*/  STG.E.128 desc[UR4][R56.64], R48 ;  /* 0x0000003038007986 */ /* 0x0007f4000c101d04 */
[----:B------:R-:W-:Y:S05]  /*1740*/  @!P2 BRA `(.L_x_8376) ;  /* 0xffffffe800e4a947 */ /* 0x000fea000383ffff */
[----:B------:R-:W-:Y:S05]  /*1750*/  EXIT ;  /* 0x000000000000794d */ /* 0x000fea0003800000 */
.L_x_8375:
        /* <DEDUP_REMOVED lines=8> */
.L_x_8378:
[----:B------:R-:W-:Y:S05]  /*17e0*/  BSYNC B0 ;  /* 0x0000000000007941 */ /* 0x000fea0003800000 */
.L_x_8377:
        /* <DEDUP_REMOVED lines=8> */
.L_x_8379:
[----:B------:R-:W-:Y:S01]  /*1870*/  HFMA2.MMA R65, -RZ, RZ, 0, 2.384185791015625e-07 ;  /* 0x00000004ff417435 */ /* 0x000fe200000001ff */
[----:B------:R-:W-:-:S05]  /*1880*/  FADD.FTZ R67, R66, R50 ;  /* 0x0000003242437221 */ /* 0x000fca0000010000 */
[----:B------:R-:W-:-:S07]  /*1890*/  MOV R66, R67 ;  /* 0x0000004300427202 */ /* 0x000fce0000000f00 */
[----:B------:R-:W-:Y:S05]  /*18a0*/  WARPSYNC.COLLECTIVE R63, `(.L_x_8380) ;  /* 0x000000003f087348 */ /* 0x000fea0003c00000 */
[----:B------:R0:W1:Y:S02]  /*18b0*/  SHFL.BFLY P3, R50, R66, R65, R64 ;  /* 0x0c00004142327389 */ /* 0x0000640000060040 */
[----:B01----:R-:W-:Y:S01]  /*18c0*/  ENDCOLLECTIVE ;  /* 0x000000000000791b */ /* 0x003fe20003800000 */
.L_x_8380:
[----:B------:R-:W-:Y:S01]  /*18d0*/  HFMA2.MMA R65, -RZ, RZ, 0, 4.76837158203125e-07 ;  /* 0x00000008ff417435 */ /* 0x000fe200000001ff */
[----:B------:R-:W-:-:S05]  /*18e0*/  FADD.FTZ R68, R67, R50 ;  /* 0x0000003243447221 */ /* 0x000fca0000010000 */
[----:B------:R-:W-:-:S07]  /*18f0*/  MOV R66, R68 ;  /* 0x0000004400427202 */ /* 0x000fce0000000f00 */
[----:B------:R-:W-:Y:S05]  /*1900*/  WARPSYNC.COLLECTIVE R63, `(.L_x_8381) ;  /* 0x000000003f087348 */ /* 0x000fea0003c00000 */
[----:B------:R0:W1:Y:S02]  /*1910*/  SHFL.BFLY P3, R50, R66, R65, R64 ;  /* 0x0c00004142327389 */ /* 0x0000640000060040 */
[----:B01----:R-:W-:Y:S01]  /*1920*/  ENDCOLLECTIVE ;  /* 0x000000000000791b */ /* 0x003fe20003800000 */
.L_x_8381:
[----:B------:R-:W-:Y:S01]  /*1930*/  HFMA2.MMA R65, -RZ, RZ, 0, 9.5367431640625e-07 ;  /* 0x00000010ff417435 */ /* 0x000fe200000001ff */
[----:B------:R-:W-:-:S05]  /*1940*/  FADD.FTZ R69, R68, R50 ;  /* 0x0000003244457221 */ /* 0x000fca0000010000 */
[----:B------:R-:W-:-:S07]  /*1950*/  MOV R66, R69 ;  /* 0x0000004500427202 */ /* 0x000fce0000000f00 */
[----:B------:R-:W-:Y:S05]  /*1960*/  WARPSYNC.COLLECTIVE R63, `(.L_x_8382) ;  /* 0x000000003f087348 */ /* 0x000fea0003c00000 */
[----:B------:R0:W1:Y:S02]  /*1970*/  SHFL.BFLY P3, R50, R66, R65, R64 ;  /* 0x0c00004142327389 */ /* 0x0000640000060040 */
[----:B01----:R-:W-:Y:S01]  /*1980*/  ENDCOLLECTIVE ;  /* 0x000000000000791b */ /* 0x003fe20003800000 */
.L_x_8382:
        /* <DEDUP_REMOVED lines=39> */
.L_x_8383:
[----:B------:R-:W-:Y:S01]  /*1c00*/  HFMA2.MMA R65, -RZ, RZ, 0, 1.1920928955078125e-07 ;  /* 0x00000002ff417435 */ /* 0x000fe200000001ff */
[----:B------:R-:W-:-:S05]  /*1c10*/  FADD.FTZ R67, R66, R50 ;  /* 0x0000003242437221 */ /* 0x000fca0000010000 */
[----:B------:R-:W-:-:S07]  /*1c20*/  MOV R66, R67 ;  /* 0x0000004300427202 */ /* 0x000fce0000000f00 */
[----:B------:R-:W-:Y:S05]  /*1c30*/  WARPSYNC.COLLECTIVE R63, `(.L_x_8384) ;  /* 0x000000003f087348 */ /* 0x000fea0003c00000 */
[----:B------:R0:W1:Y:S02]  /*1c40*/  SHFL.BFLY P3, R50, R66, R65, R64 ;  /* 0x0c00004142327389 */ /* 0x0000640000060040 */
[----:B01----:R-:W-:Y:S01]  /*1c50*/  ENDCOLLECTIVE ;  /* 0x000000000000791b */ /* 0x003fe20003800000 */
.L_x_8384:
[----:B------:R-:W-:Y:S01]  /*1c60*/  HFMA2.MMA R65, -RZ, RZ, 0, 2.384185791015625e-07 ;  /* 0x00000004ff417435 */ /* 0x000fe200000001ff */
[----:B------:R-:W-:-:S05]  /*1c70*/  FADD.FTZ R68, R67, R50 ;  /* 0x0000003243447221 */ /* 0x000fca0000010000 */
[----:B------:R-:W-:-:S07]  /*1c80*/  MOV R66, R68 ;  /* 0x0000004400427202 */ /* 0x000fce0000000f00 */
[----:B------:R-:W-:Y:S05]  /*1c90*/  WARPSYNC.COLLECTIVE R63, `(.L_x_8385) ;  /* 0x000000003f087348 */ /* 0x000fea0003c00000 */
[----:B------:R0:W1:Y:S02]  /*1ca0*/  SHFL.BFLY P3, R50, R66, R65, R64 ;  /* 0x0c00004142327389 */ /* 0x0000640000060040 */
[----:B01----:R-:W-:Y:S01]  /*1cb0*/  ENDCOLLECTIVE ;  /* 0x000000000000791b */ /* 0x003fe20003800000 */
.L_x_8385:
[----:B------:R-:W-:Y:S01]  /*1cc0*/  HFMA2.MMA R65, -RZ, RZ, 0, 4.76837158203125e-07 ;  /* 0x00000008ff417435 */ /* 0x000fe200000001ff */
[----:B------:R-:W-:-:S05]  /*1cd0*/  FADD.FTZ R69, R68, R50 ;  /* 0x0000003244457221 */ /* 0x000fca0000010000 */
[----:B------:R-:W-:-:S07]  /*1ce0*/  MOV R66, R69 ;  /* 0x0000004500427202 */ /* 0x000fce0000000f00 */
[----:B------:R-:W-:Y:S05]  /*1cf0*/  WARPSYNC.COLLECTIVE R63, `(.L_x_8386) ;  /* 0x000000003f087348 */ /* 0x000fea0003c00000 */
[----:B------:R0:W1:Y:S02]  /*1d00*/  SHFL.BFLY P3, R50, R66, R65, R64 ;  /* 0x0c00004142327389 */ /* 0x0000640000060040 */
[----:B01----:R-:W-:Y:S01]  /*1d10*/  ENDCOLLECTIVE ;  /* 0x000000000000791b */ /* 0x003fe20003800000 */
.L_x_8386:
[----:B------:R-:W-:Y:S01]  /*1d20*/  HFMA2.MMA R65, -RZ, RZ, 0, 9.5367431640625e-07 ;  /* 0x00000010ff417435 */ /* 0x000fe200000001ff */
[----:B------:R-:W-:-:S05]  /*1d30*/  FADD.FTZ R69, R69, R50 ;  /* 0x0000003245457221 */ /* 0x000fca0000010000 */
[----:B------:R-:W-:-:S07]  /*1d40*/  MOV R66, R69 ;  /* 0x0000004500427202 */ /* 0x000fce0000000f00 */
[----:B------:R-:W-:Y:S05]  /*1d50*/  WARPSYNC.COLLECTIVE R63, `(.L_x_8387) ;  /* 0x000000003f087348 */ /* 0x000fea0003c00000 */
[----:B------:R0:W1:Y:S02]  /*1d60*/  SHFL.BFLY P3, R50, R66, R65, R64 ;  /* 0x0c00004142327389 */ /* 0x0000640000060040 */
[----:B01----:R-:W-:Y:S01]  /*1d70*/  ENDCOLLECTIVE ;  /* 0x000000000000791b */ /* 0x003fe20003800000 */
.L_x_8387:
[----:B------:R-:W-:Y:S05]  /*1d80*/  BRA `(.L_x_8388) ;  /* 0xfffffff400387947 */ /* 0x000fea000383ffff */
.L_x_8389:
        /* <DEDUP_REMOVED lines=15> */
.L_x_16553:


//--------------------- .text._ZN10layer_norm13ln_fwd_kernelINS_13Kernel_traitsIf6__halfS2_S2_fjLj512ELj1ELj4ELj1ELj16ENS_18Kernel_traits_baseILj512EfS2_S2_S2_fjLj128EEEEELb0ELb0ELb1ELb0EEEvNS_9FwdParamsE --------------------------
	.section	.text._ZN10layer_norm13ln_fwd_kernelINS_13Kernel_traitsIf6__halfS2_S2_fjLj512ELj1ELj4ELj1ELj16ENS_18Kernel_traits_baseILj512EfS2_S2_S2_fjLj128EEEEELb0ELb0ELb1ELb0EEEvNS_9FwdParamsE,"ax",@progbits
	.align	128
        .global         _ZN10layer_norm13ln_fwd_kernelINS_13Kernel_traitsIf6__halfS2_S2_fjLj512ELj1ELj4ELj1ELj16ENS_18Kernel_traits_baseILj512EfS2_S2_S2_fjLj128EEEEELb0ELb0ELb1ELb0EEEvNS_9FwdParamsE
        .type           _ZN10layer_norm13ln_fwd_kernelINS_13Kernel_traitsIf6__halfS2_S2_fjLj512ELj1ELj4ELj1ELj16ENS_18Kernel_traits_baseILj512EfS2_S2_S2_fjLj128EEEEELb0ELb0ELb1ELb0EEEvNS_9FwdParamsE,@function
        .size           _ZN10layer_norm13ln_fwd_kernelINS_13Kernel_traitsIf6__halfS2_S2_fjLj512ELj1ELj4ELj1ELj16ENS_18Kernel_traits_baseILj512EfS2_S2_S2_fjLj128EEEEELb0ELb0ELb1ELb0EEEvNS_9FwdParamsE,(.L_x_16554 - _ZN10layer_norm13ln_fwd_kernelINS_13Kernel_traitsIf6__halfS2_S2_fjLj512ELj1ELj4ELj1ELj16ENS_18Kernel_traits_baseILj512EfS2_S2_S2_fjLj128EEEEELb0ELb0ELb1ELb0EEEvNS_9FwdParamsE)
        .other          _ZN10layer_norm13ln_fwd_kernelINS_13Kernel_traitsIf6__halfS2_S2_fjLj512ELj1ELj4ELj1ELj16ENS_18Kernel_traits_baseILj512EfS2_S2_S2_fjLj128EEEEELb0ELb0ELb1ELb0EEEvNS_9FwdParamsE,@"STO_CUDA_ENTRY STV_DEFAULT"
_ZN10layer_norm13ln_fwd_kernelINS_13Kernel_traitsIf6__halfS2_S2_fjLj512ELj1ELj4ELj1ELj16ENS_18Kernel_traits_baseILj512EfS2_S2_S2_fjLj128EEEEELb0ELb0ELb1ELb0EEEvNS_9FwdParamsE:
.text._ZN10layer_norm13ln_fwd_kernelINS_13Kernel_traitsIf6__halfS2_S2_fjLj512ELj1ELj4ELj1ELj16ENS_18Kernel_traits_baseILj512EfS2_S2_S2_fjLj128EEEEELb0ELb0ELb1ELb0EEEvNS_9FwdParamsE:
        /* <DEDUP_REMOVED lines=33> */
.L_x_8391:
[----:B------:R-:W-:Y:S05]  /*0210*/  BSYNC B0 ;  /* 0x0000000000007941 */ /* 0x000fea0003800000 */
.L_x_8390:
        /* <DEDUP_REMOVED lines=17> */
.L_x_8393:
[----:B------:R-:W-:Y:S05]  /*0330*/  BSYNC B0 ;  /* 0x0000000000007941 */ /* 0x000fea0003800000 */
.L_x_8392:
        /* <DEDUP_REMOVED lines=8> */
.L_x_8451:
        /* <DEDUP_REMOVED lines=37> */
.L_x_8397:
[----:B-----5:R-:W-:Y:S02]  /*0610*/  HADD2.F32 R2, -RZ, R40.H0_H0 ;  /* 0x20000028ff027230 */ /* 0x020fe40000004100 */
[----:B------:R-:W-:-:S03]  /*0620*/  @P0 HADD2.F32 R3, -RZ, R44.H0_H0 ;  /* 0x2000002cff030230 */ /* 0x000fc60000004100 */
[----:B------:R-:W-:-:S04]  /*0630*/  FMUL.FTZ R2, R2, UR8 ;  /* 0x0000000802027c20 */ /* 0x000fc80008410000 */
[----:B------:R-:W-:-:S07]  /*0640*/  @P0 FADD.FTZ R2, R3, R2 ;  /* 0x0000000203020221 */ /* 0x000fce0000010000 */
.L_x_8398:
[----:B------:R-:W-:Y:S05]  /*0650*/  BSYNC B1 ;  /* 0x0000000000017941 */ /* 0x000fea0003800000 */
.L_x_8396:
[----:B------:R-:W-:Y:S04]  /*0660*/  BSSY B1, `(.L_x_8399) ;  /* 0x000000a000017945 */ /* 0x000fe80003800000 */
[----:B------:R-:W-:Y:S05]  /*0670*/  @P5 BRA `(.L_x_8400) ;  /* 0x0000000000105947 */ /* 0x000fea0003800000 */
[----:B------:R-:W-:Y:S01]  /*0680*/  HFMA2.MMA R3, -RZ, RZ, 0, 0 ;  /* 0x00000000ff037435 */ /* 0x000fe200000001ff */
[----:B------:R-:W-:Y:S10]  /*0690*/  @!P0 BRA `(.L_x_8401) ;  /* 0x0000000000188947 */ /* 0x000ff40003800000 */
[----:B-----5:R-:W-:Y:S01]  /*06a0*/  HADD2.F32 R3, -RZ, R44.H1_H1 ;  /* 0x3000002cff037230 */ /* 0x020fe20000004100 */
[----:B------:R-:W-:Y:S06]  /*06b0*/  BRA `(.L_x_8401) ;  /* 0x0000000000107947 */ /* 0x000fec0003800000 */
.L_x_8400:
[----:B-----5:R-:W-:Y:S02]  /*06c0*/  HADD2.F32 R3, -RZ, R40.H1_H1 ;  /* 0x30000028ff037230 */ /* 0x020fe40000004100 */
[----:B------:R-:W-:-:S03]  /*06d0*/  @P0 HADD2.F32 R4, -RZ, R44.H1_H1 ;  /* 0x3000002cff040230 */ /* 0x000fc60000004100 */
[----:B------:R-:W-:-:S04]  /*06e0*/  FMUL.FTZ R3, R3, UR8 ;  /* 0x0000000803037c20 */ /* 0x000fc80008410000 */
[----:B------:R-:W-:-:S07]  /*06f0*/  @P0 FADD.FTZ R3, R4, R3 ;  /* 0x0000000304030221 */ /* 0x000fce0000010000 */
.L_x_8401:
[----:B------:R-:W-:Y:S05]  /*0700*/  BSYNC B1 ;  /* 0x0000000000017941 */ /* 0x000fea0003800000 */
.L_x_8399:
[----:B------:R-:W-:Y:S04]  /*0710*/  BSSY B1, `(.L_x_8402) ;  /* 0x000000a000017945 */ /* 0x000fe80003800000 */
[----:B------:R-:W-:Y:S05]  /*0720*/  @P5 BRA `(.L_x_8403) ;  /* 0x0000000000105947 */ /* 0x000fea0003800000 */
[----:B------:R-:W-:Y:S01]  /*0730*/  MOV R4, RZ ;  /* 0x000000ff00047202 */ /* 0x000fe20000000f00 */
[----:B------:R-:W-:Y:S06]  /*0740*/  @!P0 BRA `(.L_x_8404) ;  /* 0x0000000000188947 */ /* 0x000fec0003800000 */
[----:B-----5:R-:W-:Y:S01]  /*0750*/  HADD2.F32 R4, -RZ, R45.H0_H0 ;  /* 0x2000002dff047230 */ /* 0x020fe20000004100 */
[----:B------:R-:W-:Y:S06]  /*0760*/  BRA `(.L_x_8404) ;  /* 0x0000000000107947 */ /* 0x000fec0003800000 */
.L_x_8403:
[----:B-----5:R-:W-:Y:S02]  /*0770*/  HADD2.F32 R4, -RZ, R41.H0_H0 ;  /* 0x20000029ff047230 */ /* 0x020fe40000004100 */
[----:B------:R-:W-:-:S03]  /*0780*/  @P0 HADD2.F32 R5, -RZ, R45.H0_H0 ;  /* 0x2000002dff050230 */ /* 0x000fc60000004100 */
[----:B------:R-:W-:-:S04]  /*0790*/  FMUL.FTZ R4, R4, UR8 ;  /* 0x0000000804047c20 */ /* 0x000fc80008410000 */
[----:B------:R-:W-:-:S07]  /*07a0*/  @P0 FADD.FTZ R4, R5, R4 ;  /* 0x0000000405040221 */ /* 0x000fce0000010000 */
.L_x_8404:
[----:B------:R-:W-:Y:S05]  /*07b0*/  BSYNC B1 ;  /* 0x0000000000017941 */ /* 0x000fea0003800000 */
.L_x_8402:
[----:B------:R-:W-:Y:S04]  /*07c0*/  BSSY B1, `(.L_x_8405) ;  /* 0x000000a000017945 */ /* 0x000fe80003800000 */
[----:B------:R-:W-:Y:S05]  /*07d0*/  @P5 BRA `(.L_x_8406) ;  /* 0x0000000000105947 */ /* 0x000fea0003800000 */
[----:B------:R-:W-:Y:S01]  /*07e0*/  HFMA2.MMA R5, -RZ, RZ, 0, 0 ;  /* 0x00000000ff057435 */ /* 0x000fe200000001ff */
[----:B------:R-:W-:Y:S10]  /*07f0*/  @!P0 BRA `(.L_x_8407) ;  /* 0x0000000000188947 */ /* 0x000ff40003800000 */
[----:B-----5:R-:W-:Y:S01]  /*0800*/  HADD2.F32 R5, -RZ, R45.H1_H1 ;  /* 0x3000002dff057230 */ /* 0x020fe20000004100 */
[----:B------:R-:W-:Y:S06]  /*0810*/  BRA `(.L_x_8407) ;  /* 0x0000000000107947 */ /* 0x000fec0003800000 */
.L_x_8406:
[----:B-----5:R-:W-:Y:S02]  /*0820*/  HADD2.F32 R5, -RZ, R41.H1_H1 ;  /* 0x30000029ff057230 */ /* 0x020fe40000004100 */
[----:B------:R-:W-:-:S03]  /*0830*/  @P0 HADD2.F32 R6, -RZ, R45.H1_H1 ;  /* 0x3000002dff060230 */ /* 0x000fc60000004100 */
[----:B------:R-:W-:-:S04]  /*0840*/  FMUL.FTZ R5, R5, UR8 ;  /* 0x0000000805057c20 */ /* 0x000fc80008410000 */
[----:B------:R-:W-:-:S07]  /*0850*/  @P0 FADD.FTZ R5, R6, R5 ;  /* 0x0000000506050221 */ /* 0x000fce0000010000 */
.L_x_8407:
[----:B------:R-:W-:Y:S05]  /*0860*/  BSYNC B1 ;  /* 0x0000000000017941 */ /* 0x000fea0003800000 */
.L_x_8405:
[----:B------:R-:W-:Y:S04]  /*0870*/  BSSY B1, `(.L_x_8408) ;  /* 0x000000a000017945 */ /* 0x000fe80003800000 */
[----:B------:R-:W-:Y:S05]  /*0880*/  @P5 BRA `(.L_x_8409) ;  /* 0x0000000000105947 */ /* 0x000fea0003800000 */
[----:B------:R-:W-:Y:S01]  /*0890*/  MOV R6, RZ ;  /* 0x000000ff00067202 */ /* 0x000fe20000000f00 */
[----:B------:R-:W-:Y:S06]  /*08a0*/  @!P0 BRA `(.L_x_8410) ;  /* 0x0000000000188947 */ /* 0x000fec0003800000 */
[----:B-----5:R-:W-:Y:S01]  /*08b0*/  HADD2.F32 R6, -RZ, R46.H0_H0 ;  /* 0x2000002eff067230 */ /* 0x020fe20000004100 */
[----:B------:R-:W-:Y:S06]  /*08c0*/  BRA `(.L_x_8410) ;  /* 0x0000000000107947 */ /* 0x000fec0003800000 */
.L_x_8409:
[----:B-----5:R-:W-:Y:S02]  /*08d0*/  HADD2.F32 R6, -RZ, R42.H0_H0 ;  /* 0x2000002aff067230 */ /* 0x020fe40000004100 */
[----:B------:R-:W-:-:S03]  /*08e0*/  @P0 HADD2.F32 R7, -RZ, R46.H0_H0 ;  /* 0x2000002eff070230 */ /* 0x000fc60000004100 */
[----:B------:R-:W-:-:S04]  /*08f0*/  FMUL.FTZ R6, R6, UR8 ;  /* 0x0000000806067c20 */ /* 0x000fc80008410000 */
[----:B------:R-:W-:-:S07]  /*0900*/  @P0 FADD.FTZ R6, R7, R6 ;  /* 0x0000000607060221 */ /* 0x000fce0000010000 */
.L_x_8410:
[----:B------:R-:W-:Y:S05]  /*0910*/  BSYNC B1 ;  /* 0x0000000000017941 */ /* 0x000fea0003800000 */
.L_x_8408:
[----:B------:R-:W-:Y:S04]  /*0920*/  BSSY B1, `(.L_x_8411) ;  /* 0x000000a000017945 */ /* 0x000fe80003800000 */
[----:B------:R-:W-:Y:S05]  /*0930*/  @P5 BRA `(.L_x_8412) ;  /* 0x0000000000105947 */ /* 0x000fea0003800000 */
[----:B------:R-:W-:Y:S01]  /*0940*/  HFMA2.MMA R7, -RZ, RZ, 0, 0 ;  /* 0x00000000ff077435 */ /* 0x000fe200000001ff */
[----:B------:R-:W-:Y:S10]  /*0950*/  @!P0 BRA `(.L_x_8413) ;  /* 0x0000000000188947 */ /* 0x000ff40003800000 */
[----:B-----5:R-:W-:Y:S01]  /*0960*/  HADD2.F32 R7, -RZ, R46.H1_H1 ;  /* 0x3000002eff077230 */ /* 0x020fe20000004100 */
[----:B------:R-:W-:Y:S06]  /*0970*/  BRA `(.L_x_8413) ;  /* 0x0000000000107947 */ /* 0x000fec0003800000 */
.L_x_8412:
[----:B-----5:R-:W-:Y:S02]  /*0980*/  HADD2.F32 R7, -RZ, R42.H1_H1 ;  /* 0x3000002aff077230 */ /* 0x020fe40000004100 */
[----:B------:R-:W-:-:S03]  /*0990*/  @P0 HADD2.F32 R48, -RZ, R46.H1_H1 ;  /* 0x3000002eff300230 */ /* 0x000fc60000004100 */
[----:B------:R-:W-:-:S04]  /*09a0*/  FMUL.FTZ R7, R7, UR8 ;  /* 0x0000000807077c20 */ /* 0x000fc80008410000 */
[----:B------:R-:W-:-:S07]  /*09b0*/  @P0 FADD.FTZ R7, R48, R7 ;  /* 0x0000000730070221 */ /* 0x000fce0000010000 */
.L_x_8413:
[----:B------:R-:W-:Y:S05]  /*09c0*/  BSYNC B1 ;  /* 0x0000000000017941 */ /* 0x000fea0003800000 */
.L_x_8411:
[----:B------:R-:W-:Y:S04]  /*09d0*/  BSSY B1, `(.L_x_8414) ;  /* 0x000000a000017945 */ /* 0x000fe80003800000 */
[----:B------:R-:W-:Y:S05]  /*09e0*/  @P5 BRA `(.L_x_8415) ;  /* 0x0000000000105947 */ /* 0x000fea0003800000 */
[----:B------:R-:W-:Y:S01]  /*09f0*/  MOV R52, RZ ;  /* 0x000000ff00347202 */ /* 0x000fe20000000f00 */
[----:B------:R-:W-:Y:S06]  /*0a00*/  @!P0 BRA `(.L_x_8416) ;  /* 0x0000000000188947 */ /* 0x000fec0003800000 */
[----:B-----5:R-:W-:Y:S01]  /*0a10*/  HADD2.F32 R52, -RZ, R47.H0_H0 ;  /* 0x2000002fff347230 */ /* 0x020fe20000004100 */
[----:B------:R-:W-:Y:S06]  /*0a20*/  BRA `(.L_x_8416) ;  /* 0x0000000000107947 */ /* 0x000fec0003800000 */
.L_x_8415:
[----:B-----5:R-:W-:Y:S02]  /*0a30*/  HADD2.F32 R52, -RZ, R43.H0_H0 ;  /* 0x2000002bff347230 */ /* 0x020fe40000004100 */
[----:B------:R-:W-:-:S03]  /*0a40*/  @P0 HADD2.F32 R49, -RZ, R47.H0_H0 ;  /* 0x2000002fff310230 */ /* 0x000fc60000004100 */
[----:B------:R-:W-:-:S04]  /*0a50*/  FMUL.FTZ R52, R52, UR8 ;  /* 0x0000000834347c20 */ /* 0x000fc80008410000 */
[----:B------:R-:W-:-:S07]  /*0a60*/  @P0 FADD.FTZ R52, R49, R52 ;  /* 0x0000003431340221 */ /* 0x000fce0000010000 */
.L_x_8416:
[----:B------:R-:W-:Y:S05]  /*0a70*/  BSYNC B1 ;  /* 0x0000000000017941 */ /* 0x000fea0003800000 */
.L_x_8414:
[----:B------:R-:W-:Y:S04]  /*0a80*/  BSSY B1, `(.L_x_8417) ;  /* 0x000000a000017945 */ /* 0x000fe80003800000 */
[----:B------:R-:W-:Y:S05]  /*0a90*/  @P5 BRA `(.L_x_8418) ;  /* 0x0000000000105947 */ /* 0x000fea0003800000 */
[----:B------:R-:W-:Y:S01]  /*0aa0*/  HFMA2.MMA R53, -RZ, RZ, 0, 0 ;  /* 0x00000000ff357435 */ /* 0x000fe200000001ff */
[----:B------:R-:W-:Y:S10]  /*0ab0*/  @!P0 BRA `(.L_x_8419) ;  /* 0x0000000000188947 */ /* 0x000ff40003800000 */
[----:B-----5:R-:W-:Y:S01]  /*0ac0*/  HADD2.F32 R53, -RZ, R47.H1_H1 ;  /* 0x3000002fff357230 */ /* 0x020fe20000004100 */
[----:B------:R-:W-:Y:S06]  /*0ad0*/  BRA `(.L_x_8419) ;  /* 0x0000000000107947 */ /* 0x000fec0003800000 */
.L_x_8418:
[----:B-----5:R-:W-:Y:S02]  /*0ae0*/  HADD2.F32 R53, -RZ, R43.H1_H1 ;  /* 0x3000002bff357230 */ /* 0x020fe40000004100 */
[----:B------:R-:W-:-:S03]  /*0af0*/  @P0 HADD2.F32 R48, -RZ, R47.H1_H1 ;  /* 0x3000002fff300230 */ /* 0x000fc60000004100 */
[----:B------:R-:W-:-:S04]  /*0b00*/  FMUL.FTZ R53, R53, UR8 ;  /* 0x0000000835357c20 */ /* 0x000fc80008410000 */
[----:B------:R-:W-:-:S07]  /*0b10*/  @P0 FADD.FTZ R53, R48, R53 ;  /* 0x0000003530350221 */ /* 0x000fce0000010000 */
.L_x_8419:
[----:B------:R-:W-:Y:S05]  /*0b20*/  BSYNC B1 ;  /* 0x0000000000017941 */ /* 0x000fea0003800000 */
.L_x_8417:
        /* <DEDUP_REMOVED lines=9> */
.L_x_8395:
[----:B------:R-:W-:Y:S05]  /*0bc0*/  BSYNC B0 ;  /* 0x0000000000007941 */ /* 0x000fea0003800000 */
.L_x_8394:
        /* <DEDUP_REMOVED lines=15> */
[----:B-----5:R-:W-:Y:S01]  /*0cc0*/  HADD2.F32 R54, -RZ, R44.H0_H0 ;  /* 0x2000002cff367230 */ /* 0x020fe20000004100 */
[----:B------:R-:W-:Y:S06]  /*0cd0*/  BRA `(.L_x_8424) ;  /* 0x0000000000107947 */ /* 0x000fec0003800000 */
.L_x_8423:
[----:B-----5:R-:W-:Y:S02]  /*0ce0*/  HADD2.F32 R54, -RZ, R40.H0_H0 ;  /* 0x20000028ff367230 */ /* 0x020fe40000004100 */
[----:B------:R-:W-:-:S03]  /*0cf0*/  @P0 HADD2.F32 R49, -RZ, R44.H0_H0 ;  /* 0x2000002cff310230 */ /* 0x000fc60000004100 */
[----:B------:R-:W-:-:S04]  /*0d00*/  FMUL.FTZ R54, R54, UR8 ;  /* 0x0000000836367c20 */ /* 0x000fc80008410000 */
[----:B------:R-:W-:-:S07]  /*0d10*/  @P0 FADD.FTZ R54, R49, R54 ;  /* 0x0000003631360221 */ /* 0x000fce0000010000 */
.L_x_8424:
[----:B------:R-:W-:Y:S05]  /*0d20*/  BSYNC B1 ;  /* 0x0000000000017941 */ /* 0x000fea0003800000 */
.L_x_8422:
[----:B------:R-:W-:Y:S04]  /*0d30*/  BSSY B1, `(.L_x_8425) ;  /* 0x000000a000017945 */ /* 0x000fe80003800000 */
[----:B------:R-:W-:Y:S05]  /*0d40*/  @P4 BRA `(.L_x_8426) ;  /* 0x0000000000104947 */ /* 0x000fea0003800000 */
[----:B------:R-:W-:Y:S01]  /*0d50*/  HFMA2.MMA R55, -RZ, RZ, 0, 0 ;  /* 0x00000000ff377435 */ /* 0x000fe200000001ff */
[----:B------:R-:W-:Y:S10]  /*0d60*/  @!P0 BRA `(.L_x_8427) ;  /* 0x0000000000188947 */ /* 0x000ff40003800000 */
[----:B-----5:R-:W-:Y:S01]  /*0d70*/  HADD2.F32 R55, -RZ, R44.H1_H1 ;  /* 0x3000002cff377230 */ /* 0x020fe20000004100 */
[----:B------:R-:W-:Y:S06]  /*0d80*/  BRA `(.L_x_8427) ;  /* 0x0000000000107947 */ /* 0x000fec0003800000 */
.L_x_8426:
[----:B-----5:R-:W-:Y:S02]  /*0d90*/  HADD2.F32 R55, -RZ, R40.H1_H1 ;  /* 0x30000028ff377230 */ /* 0x020fe40000004100 */
[----:B------:R-:W-:-:S03]  /*0da0*/  @P0 HADD2.F32 R48, -RZ, R44.H1_H1 ;  /* 0x3000002cff300230 */ /* 0x000fc60000004100 */
[----:B------:R-:W-:-:S04]  /*0db0*/  FMUL.FTZ R55, R55, UR8 ;  /* 0x0000000837377c20 */ /* 0x000fc80008410000 */
[----:B------:R-:W-:-:S07]  /*0dc0*/  @P0 FADD.FTZ R55, R48, R55 ;  /* 0x0000003730370221 */ /* 0x000fce0000010000 */
.L_x_8427:
[----:B------:R-:W-:Y:S05]  /*0dd0*/  BSYNC B1 ;  /* 0x0000000000017941 */ /* 0x000fea0003800000 */
.L_x_8425:
[----:B------:R-:W-:Y:S04]  /*0de0*/  BSSY B1, `(.L_x_8428) ;  /* 0x000000a000017945 */ /* 0x000fe80003800000 */
[----:B------:R-:W-:Y:S05]  /*0df0*/  @P4 BRA `(.L_x_8429) ;  /* 0x0000000000104947 */ /* 0x000fea0003800000 */
[----:B------:R-:W-:Y:S01]  /*0e00*/  MOV R56, RZ ;  /* 0x000000ff00387202 */ /* 0x000fe20000000f00 */
[----:B------:R-:W-:Y:S06]  /*0e10*/  @!P0 BRA `(.L_x_8430) ;  /* 0x0000000000188947 */ /* 0x000fec0003800000 */
[----:B-----5:R-:W-:Y:S01]  /*0e20*/  HADD2.F32 R56, -RZ, R45.H0_H0 ;  /* 0x2000002dff387230 */ /* 0x020fe20000004100 */
[----:B------:R-:W-:Y:S06]  /*0e30*/  BRA `(.L_x_8430) ;  /* 0x0000000000107947 */ /* 0x000fec0003800000 */
.L_x_8429:
[----:B-----5:R-:W-:Y:S02]  /*0e40*/  HADD2.F32 R56, -RZ, R41.H0_H0 ;  /* 0x20000029ff387230 */ /* 0x020fe40000004100 */
[----:B------:R-:W-:-:S03]  /*0e50*/  @P0 HADD2.F32 R49, -RZ, R45.H0_H0 ;  /* 0x2000002dff310230 */ /* 0x000fc60000004100 */
[----:B------:R-:W-:-:S04]  /*0e60*/  FMUL.FTZ R56, R56, UR8 ;  /* 0x0000000838387c20 */ /* 0x000fc80008410000 */
[----:B------:R-:W-:-:S07]  /*0e70*/  @P0 FADD.FTZ R56, R49, R56 ;  /* 0x0000003831380221 */ /* 0x000fce0000010000 */
.L_x_8430:
[----:B------:R-:W-:Y:S05]  /*0e80*/  BSYNC B1 ;  /* 0x0000000000017941 */ /* 0x000fea0003800000 */
.L_x_8428:
[----:B------:R-:W-:Y:S04]  /*0e90*/  BSSY B1, `(.L_x_8431) ;  /* 0x000000a000017945 */ /* 0x000fe80003800000 */
[----:B------:R-:W-:Y:S05]  /*0ea0*/  @P4 BRA `(.L_x_8432) ;  /* 0x0000000000104947 */ /* 0x000fea0003800000 */
[----:B------:R-:W-:Y:S01]  /*0eb0*/  HFMA2.MMA R57, -RZ, RZ, 0, 0 ;  /* 0x00000000ff397435 */ /* 0x000fe200000001ff */
[----:B------:R-:W-:Y:S10]  /*0ec0*/  @!P0 BRA `(.L_x_8433) ;  /* 0x0000000000188947 */ /* 0x000ff40003800000 */
[----:B-----5:R-:W-:Y:S01]  /*0ed0*/  HADD2.F32 R57, -RZ, R45.H1_H1 ;  /* 0x3000002dff397230 */ /* 0x020fe20000004100 */
[----:B------:R-:W-:Y:S06]  /*0ee0*/  BRA `(.L_x_8433) ;  /* 0x0000000000107947 */ /* 0x000fec0003800000 */
.L_x_8432:
[----:B-----5:R-:W-:Y:S02]  /*0ef0*/  HADD2.F32 R57, -RZ, R41.H1_H1 ;  /* 0x30000029ff397230 */ /* 0x020fe40000004100 */
[----:B------:R-:W-:-:S03]  /*0f00*/  @P0 HADD2.F32 R48, -RZ, R45.H1_H1 ;  /* 0x3000002dff300230 */ /* 0x000fc60000004100 */
[----:B------:R-:W-:-:S04]  /*0f10*/  FMUL.FTZ R57, R57, UR8 ;  /* 0x0000000839397c20 */ /* 0x000fc80008410000 */
[----:B------:R-:W-:-:S07]  /*0f20*/  @P0 FADD.FTZ R57, R48, R57 ;  /* 0x0000003930390221 */ /* 0x000fce0000010000 */
.L_x_8433:
[----:B------:R-:W-:Y:S05]  /*0f30*/  BSYNC B1 ;  /* 0x0000000000017941 */ /* 0x000fea0003800000 */
.L_x_8431:
[----:B------:R-:W-:Y:S04]  /*0f40*/  BSSY B1, `(.L_x_8434) ;  /* 0x000000a000017945 */ /* 0x000fe80003800000 */
[----:B------:R-:W-:Y:S05]  /*0f50*/  @P4 BRA `(.L_x_8435) ;  /* 0x0000000000104947 */ /* 0x000fea0003800000 */
[----:B------:R-:W-:Y:S01]  /*0f60*/  MOV R58, RZ ;  /* 0x000000ff003a7202 */ /* 0x000fe20000000f00 */
[----:B------:R-:W-:Y:S06]  /*0f70*/  @!P0 BRA `(.L_x_8436) ;  /* 0x0000000000188947 */ /* 0x000fec0003800000 */
[----:B-----5:R-:W-:Y:S01]  /*0f80*/  HADD2.F32 R58, -RZ, R46.H0_H0 ;  /* 0x2000002eff3a7230 */ /* 0x020fe20000004100 */
[----:B------:R-:W-:Y:S06]  /*0f90*/  BRA `(.L_x_8436) ;  /* 0x0000000000107947 */ /* 0x000fec0003800000 */
.L_x_8435:
[----:B-----5:R-:W-:Y:S02]  /*0fa0*/  HADD2.F32 R58, -RZ, R42.H0_H0 ;  /* 0x2000002aff3a7230 */ /* 0x020fe40000004100 */
[----:B------:R-:W-:-:S03]  /*0fb0*/  @P0 HADD2.F32 R49, -RZ, R46.H0_H0 ;  /* 0x2000002eff310230 */ /* 0x000fc60000004100 */
[----:B------:R-:W-:-:S04]  /*0fc0*/  FMUL.FTZ R58, R58, UR8 ;  /* 0x000000083a3a7c20 */ /* 0x000fc80008410000 */
[----:B------:R-:W-:-:S07]  /*0fd0*/  @P0 FADD.FTZ R58, R49, R58 ;  /* 0x0000003a313a0221 */ /* 0x000fce0000010000 */
.L_x_8436:
[----:B------:R-:W-:Y:S05]  /*0fe0*/  BSYNC B1 ;  /* 0x0000000000017941 */ /* 0x000fea0003800000 */
.L_x_8434:
[----:B------:R-:W-:Y:S04]  /*0ff0*/  BSSY B1, `(.L_x_8437) ;  /* 0x000000a000017945 */ /* 0x000fe80003800000 */
[----:B------:R-:W-:Y:S05]  /*1000*/  @P4 BRA `(.L_x_8438) ;  /* 0x0000000000104947 */ /* 0x000fea0003800000 */
[----:B------:R-:W-:Y:S01]  /*1010*/  HFMA2.MMA R59, -RZ, RZ, 0, 0 ;  /* 0x00000000ff3b7435 */ /* 0x000fe200000001ff */
[----:B------:R-:W-:Y:S10]  /*1020*/  @!P0 BRA `(.L_x_8439) ;  /* 0x0000000000188947 */ /* 0x000ff40003800000 */
[----:B-----5:R-:W-:Y:S01]  /*1030*/  HADD2.F32 R59, -RZ, R46.H1_H1 ;  /* 0x3000002eff3b7230 */ /* 0x020fe20000004100 */
[----:B------:R-:W-:Y:S06]  /*1040*/  BRA `(.L_x_8439) ;  /* 0x0000000000107947 */ /* 0x000fec0003800000 */
.L_x_8438:
[----:B-----5:R-:W-:Y:S02]  /*1050*/  HADD2.F32 R59, -RZ, R42.H1_H1 ;  /* 0x3000002aff3b7230 */ /* 0x020fe40000004100 */
[----:B------:R-:W-:-:S03]  /*1060*/  @P0 HADD2.F32 R48, -RZ, R46.H1_H1 ;  /* 0x3000002eff300230 */ /* 0x000fc60000004100 */
[----:B------:R-:W-:-:S04]  /*1070*/  FMUL.FTZ R59, R59, UR8 ;  /* 0x000000083b3b7c20 */ /* 0x000fc80008410000 */
[----:B------:R-:W-:-:S07]  /*1080*/  @P0 FADD.FTZ R59, R48, R59 ;  /* 0x0000003b303b0221 */ /* 0x000fce0000010000 */
.L_x_8439:
[----:B------:R-:W-:Y:S05]  /*1090*/  BSYNC B1 ;  /* 0x0000000000017941 */ /* 0x000fea0003800000 */
.L_x_8437:
[----:B------:R-:W-:Y:S04]  /*10a0*/  BSSY B1, `(.L_x_8440) ;  /* 0x000000a000017945 */ /* 0x000fe80003800000 */
[----:B------:R-:W-:Y:S05]  /*10b0*/  @P4 BRA `(.L_x_8441) ;  /* 0x0000000000104947 */ /* 0x000fea0003800000 */
[----:B------:R-:W-:Y:S01]  /*10c0*/  MOV R60, RZ ;  /* 0x000000ff003c7202 */ /* 0x000fe20000000f00 */
[----:B------:R-:W-:Y:S06]  /*10d0*/  @!P0 BRA `(.L_x_8442) ;  /* 0x0000000000188947 */ /* 0x000fec0003800000 */
[----:B-----5:R-:W-:Y:S01]  /*10e0*/  HADD2.F32 R60, -RZ, R47.H0_H0 ;  /* 0x2000002fff3c7230 */ /* 0x020fe20000004100 */
[----:B------:R-:W-:Y:S06]  /*10f0*/  BRA `(.L_x_8442) ;  /* 0x0000000000107947 */ /* 0x000fec0003800000 */
.L_x_8441:
[----:B-----5:R-:W-:Y:S02]  /*1100*/  HADD2.F32 R60, -RZ, R43.H0_H0 ;  /* 0x2000002bff3c7230 */ /* 0x020fe40000004100 */
[----:B------:R-:W-:-:S03]  /*1110*/  @P0 HADD2.F32 R49, -RZ, R47.H0_H0 ;  /* 0x2000002fff310230 */ /* 0x000fc60000004100 */
[----:B------:R-:W-:-:S04]  /*1120*/  FMUL.FTZ R60, R60, UR8 ;  /* 0x000000083c3c7c20 */ /* 0x000fc80008410000 */
[----:B------:R-:W-:-:S07]  /*1130*/  @P0 FADD.FTZ R60, R49, R60 ;  /* 0x0000003c313c0221 */ /* 0x000fce0000010000 */
.L_x_8442:
[----:B------:R-:W-:Y:S05]  /*1140*/  BSYNC B1 ;  /* 0x0000000000017941 */ /* 0x000fea0003800000 */
.L_x_8440:
[----:B------:R-:W-:Y:S04]  /*1150*/  BSSY B1, `(.L_x_8443) ;  /* 0x000000a000017945 */ /* 0x000fe80003800000 */
[----:B------:R-:W-:Y:S05]  /*1160*/  @P4 BRA `(.L_x_8444) ;  /* 0x0000000000104947 */ /* 0x000fea0003800000 */
[----:B------:R-:W-:Y:S01]  /*1170*/  HFMA2.MMA R61, -RZ, RZ, 0, 0 ;  /* 0x00000000ff3d7435 */ /* 0x000fe200000001ff */
[----:B------:R-:W-:Y:S10]  /*1180*/  @!P0 BRA `(.L_x_8445) ;  /* 0x0000000000188947 */ /* 0x000ff40003800000 */
[----:B-----5:R-:W-:Y:S01]  /*1190*/  HADD2.F32 R61, -RZ, R47.H1_H1 ;  /* 0x3000002fff3d7230 */ /* 0x020fe20000004100 */
[----:B------:R-:W-:Y:S06]  /*11a0*/  BRA `(.L_x_8445) ;  /* 0x0000000000107947 */ /* 0x000fec0003800000 */
.L_x_8444:
[----:B-----5:R-:W-:Y:S02]  /*11b0*/  HADD2.F32 R61, -RZ, R43.H1_H1 ;  /* 0x3000002bff3d7230 */ /* 0x020fe40000004100 */
[----:B------:R-:W-:-:S03]  /*11c0*/  @P0 HADD2.F32 R48, -RZ, R47.H1_H1 ;  /* 0x3000002fff300230 */ /* 0x000fc60000004100 */
[----:B------:R-:W-:-:S04]  /*11d0*/  FMUL.FTZ R61, R61, UR8 ;  /* 0x000000083d3d7c20 */ /* 0x000fc80008410000 */
[----:B------:R-:W-:-:S07]  /*11e0*/  @P0 FADD.FTZ R61, R48, R61 ;  /* 0x0000003d303d0221 */ /* 0x000fce0000010000 */
.L_x_8445:
[----:B------:R-:W-:Y:S05]  /*11f0*/  BSYNC B1 ;  /* 0x0000000000017941 */ /* 0x000fea0003800000 */
.L_x_8443:
[----:B------:R-:W2:Y:S01]  /*1200*/  LDC.64 R68, c[0x0][0x238] ;  /* 0x00008e00ff447b82 */ /* 0x000ea20000000a00 */
[----:B------:R-:W-:Y:S02]  /*1210*/  F2FP.F16.F32.PACK_AB R51, R61, R60 ;  /* 0x0000003c3d33723e */ /* 0x000fe400000000ff */
[----:B------:R-:W-:Y:S02]  /*1220*/  F2FP.F16.F32.PACK_AB R50, R59, R58 ;  /* 0x0000003a3b32723e */ /* 0x000fe400000000ff */
[----:B------:R-:W-:Y:S02]  /*1230*/  F2FP.F16.F32.PACK_AB R49, R57, R56 ;  /* 0x000000383931723e */ /* 0x000fe400000000ff */
[----:B------:R-:W-:Y:S01]  /*1240*/  F2FP.F16.F32.PACK_AB R48, R55, R54 ;  /* 0x000000363730723e */ /* 0x000fe200000000ff */
[----:B--2---:R-:W-:-:S05]  /*1250*/  IMAD.WIDE.U32 R68, R71, 0x10, R68 ;  /* 0x0000001047447825 */ /* 0x004fca00078e0044 */
[----:B------:R3:W-:Y:S02]  /*1260*/  STG.E.128 desc[UR4][R68.64], R48 ;  /* 0x0000003044007986 */ /* 0x0007e4000c101d04 */
.L_x_8421:
[----:B------:R-:W-:Y:S05]  /*1270*/  BSYNC B0 ;  /* 0x0000000000007941 */ /* 0x000fea0003800000 */
.L_x_8420:
        /* <DEDUP_REMOVED lines=75> */
.L_x_8463:
        /* <DEDUP_REMOVED lines=40> */
[----:B------:R-:W-:Y:S01]  /*19b0*/  F2FP.F16.F32.PACK_AB R48, R49, R48 ;  /* 0x000000303130723e */ /* 0x000fe200000000ff */
        /* <DEDUP_REMOVED lines=15> */
[----:B------:R-:W-:-:S03]  /*1ab0*/  IADD3 R65, R65, 0x20, RZ ;  /* 0x0000002041417810 */ /* 0x000fc60007ffe0ff */
[----:B------:R0:W-:Y:S04]  /*1ac0*/  STG.E.128 desc[UR4][R66.64], R48 ;  /* 0x0000003042007986 */ /* 0x0001e8000c101d04 */
.L_x_8450:
[----:B------:R-:W-:Y:S05]  /*1ad0*/  BSYNC B1 ;  /* 0x0000000000017941 */ /* 0x000fea0003800000 */
.L_x_8449:
        /* <DEDUP_REMOVED lines=27> */
[----:B0-----:R-:W-:Y:S01]  /*1c90*/  IMAD.WIDE.U32 R66, R65, 0x10, R48 ;  /* 0x0000001041427825 */ /* 0x001fe200078e0030 */
[----:B------:R-:W-:-:S02]  /*1ca0*/  F2FP.F16.F32.PACK_AB R51, R72, R51 ;  /* 0x000000334833723e */ /* 0x000fc400000000ff */
[----:B------:R-:W-:Y:S02]  /*1cb0*/  F2FP.F16.F32.PACK_AB R49, R70, R71 ;  /* 0x000000474631723e */ /* 0x000fe400000000ff */
[----:B------:R-:W-:-:S05]  /*1cc0*/  F2FP.F16.F32.PACK_AB R48, R68, R69 ;  /* 0x000000454430723e */ /* 0x000fca00000000ff */
[----:B------:R3:W-:Y:S02]  /*1cd0*/  STG.E.128 desc[UR4][R66.64], R48 ;  /* 0x0000003042007986 */ /* 0x0007e4000c101d04 */
.L_x_8448:
[----:B------:R-:W-:Y:S05]  /*1ce0*/  BSYNC B0 ;  /* 0x0000000000007941 */ /* 0x000fea0003800000 */
.L_x_8447:
[----:B0--3--:R-:W0:Y:S02]  /*1cf0*/  LDC.64 R48, c[0x0][0x210] ;  /* 0x00008400ff307b82 */ /* 0x009e240000000a00 */
[----:B0-----:R-:W-:-:S04]  /*1d00*/  LEA R62, R48, R62, 0x2 ;  /* 0x0000003e303e7211 */ /* 0x001fc800078e10ff */
[----:B------:R-:W-:-:S13]  /*1d10*/  ISETP.GE.AND P0, PT, R62, R49, PT ;  /* 0x000000313e00720c */ /* 0x000fda0003f06270 */
[----:B------:R-:W-:Y:S05]  /*1d20*/  @!P0 BRA `(.L_x_8451) ;  /* 0xffffffe400a48947 */ /* 0x000fea000383ffff */
[----:B------:R-:W-:Y:S05]  /*1d30*/  EXIT ;  /* 0x000000000000794d */ /* 0x000fea0003800000 */
.L_x_8446:
        /* <DEDUP_REMOVED lines=8> */
.L_x_8453:
[----:B------:R-:W-:Y:S05]  /*1dc0*/  BSYNC B0 ;  /* 0x0000000000007941 */ /* 0x000fea0003800000 */
.L_x_8452:
        /* <DEDUP_REMOVED lines=10> */
.L_x_8454:
[----:B------:R-:W-:Y:S01]  /*1e70*/  HFMA2.MMA R51, -RZ, RZ, 0, 2.384185791015625e-07 ;  /* 0x00000004ff337435 */ /* 0x000fe200000001ff */
[----:B------:R-:W-:-:S05]  /*1e80*/  MOV R71, R75 ;  /* 0x0000004b00477202 */ /* 0x000fca0000000f00 */
[----:B------:R-:W-:-:S05]  /*1e90*/  FADD.FTZ R72, R70, R71 ;  /* 0x0000004746487221 */ /* 0x000fca0000010000 */
[----:B------:R-:W-:-:S07]  /*1ea0*/  MOV R76, R72 ;  /* 0x00000048004c7202 */ /* 0x000fce0000000f00 */
[----:B------:R-:W-:Y:S05]  /*1eb0*/  WARPSYNC.COLLECTIVE R49, `(.L_x_8455) ;  /* 0x0000000031087348 */ /* 0x000fea0003c00000 */
[----:B------:R0:W1:Y:S02]  /*1ec0*/  SHFL.BFLY P5, R75, R76, R51, R68 ;  /* 0x0c0000334c4b7389 */ /* 0x00006400000a0044 */
[----:B01----:R-:W-:Y:S01]  /*1ed0*/  ENDCOLLECTIVE ;  /* 0x000000000000791b */ /* 0x003fe20003800000 */
.L_x_8455:
[----:B------:R-:W-:Y:S01]  /*1ee0*/  HFMA2.MMA R51, -RZ, RZ, 0, 4.76837158203125e-07 ;  /* 0x00000008ff337435 */ /* 0x000fe200000001ff */
[----:B------:R-:W-:-:S05]  /*1ef0*/  MOV R71, R75 ;  /* 0x0000004b00477202 */ /* 0x000fca0000000f00 */
[----:B------:R-:W-:-:S05]  /*1f00*/  FADD.FTZ R73, R72, R71 ;  /* 0x0000004748497221 */ /* 0x000fca0000010000 */
[----:B------:R-:W-:-:S07]  /*1f10*/  MOV R76, R73 ;  /* 0x00000049004c7202 */ /* 0x000fce0000000f00 */
[----:B------:R-:W-:Y:S05]  /*1f20*/  WARPSYNC.COLLECTIVE R49, `(.L_x_8456) ;  /* 0x0000000031087348 */ /* 0x000fea0003c00000 */
[----:B------:R0:W1:Y:S02]  /*1f30*/  SHFL.BFLY P5, R75, R76, R51, R68 ;  /* 0x0c0000334c4b7389 */ /* 0x00006400000a0044 */
[----:B01----:R-:W-:Y:S01]  /*1f40*/  ENDCOLLECTIVE ;  /* 0x000000000000791b */ /* 0x003fe20003800000 */
.L_x_8456:
[----:B------:R-:W-:Y:S01]  /*1f50*/  HFMA2.MMA R51, -RZ, RZ, 0, 9.5367431640625e-07 ;  /* 0x00000010ff337435 */ /* 0x000fe200000001ff */
[----:B------:R-:W-:-:S05]  /*1f60*/  MOV R48, R75 ;  /* 0x0000004b00307202 */ /* 0x000fca0000000f00 */
[----:B------:R-:W-:-:S05]  /*1f70*/  FADD.FTZ R74, R73, R48 ;  /* 0x00000030494a7221 */ /* 0x000fca0000010000 */
[----:B------:R-:W-:-:S07]  /*1f80*/  MOV R76, R74 ;  /* 0x0000004a004c7202 */ /* 0x000fce0000000f00 */
[----:B------:R-:W-:Y:S05]  /*1f90*/  WARPSYNC.COLLECTIVE R49, `(.L_x_8457) ;  /* 0x0000000031087348 */ /* 0x000fea0003c00000 */
[----:B------:R0:W1:Y:S02]  /*1fa0*/  SHFL.BFLY P5, R75, R76, R51, R68 ;  /* 0x0c0000334c4b7389 */ /* 0x00006400000a0044 */
[----:B01----:R-:W-:Y:S01]  /*1fb0*/  ENDCOLLECTIVE ;  /* 0x000000000000791b */ /* 0x003fe20003800000 */
.L_x_8457:
        /* <DEDUP_REMOVED lines=43> */
.L_x_8458:
[----:B------:R-:W-:Y:S01]  /*2270*/  HFMA2.MMA R51, -RZ, RZ, 0, 1.1920928955078125e-07 ;  /* 0x00000002ff337435 */ /* 0x000fe200000001ff */
[----:B------:R-:W-:-:S05]  /*2280*/  MOV R69, R75 ;  /* 0x0000004b00457202 */ /* 0x000fca0000000f00 */
[----:B------:R-:W-:-:S05]  /*2290*/  FADD.FTZ R69, R48, R69 ;  /* 0x0000004530457221 */ /* 0x000fca0000010000 */
[----:B------:R-:W-:-:S07]  /*22a0*/  MOV R76, R69 ;  /* 0x00000045004c7202 */ /* 0x000fce0000000f00 */
[----:B------:R-:W-:Y:S05]  /*22b0*/  WARPSYNC.COLLECTIVE R49, `(.L_x_8459) ;  /* 0x0000000031087348 */ /* 0x000fea0003c00000 */
[----:B------:R0:W1:Y:S02]  /*22c0*/  SHFL.BFLY P5, R75, R76, R51, R68 ;  /* 0x0c0000334c4b7389 */ /* 0x00006400000a0044 */
[----:B01----:R-:W-:Y:S01]  /*22d0*/  ENDCOLLECTIVE ;  /* 0x000000000000791b */ /* 0x003fe20003800000 */
.L_x_8459:
[----:B------:R-:W-:Y:S01]  /*22e0*/  HFMA2.MMA R51, -RZ, RZ, 0, 2.384185791015625e-07 ;  /* 0x00000004ff337435 */ /* 0x000fe200000001ff */
[----:B------:R-:W-:-:S05]  /*22f0*/  MOV R70, R75 ;  /* 0x0000004b00467202 */ /* 0x000fca0000000f00 */
[----:B------:R-:W-:-:S05]  /*2300*/  FADD.FTZ R70, R69, R70 ;  /* 0x0000004645467221 */ /* 0x000fca0000010000 */
[----:B------:R-:W-:-:S07]  /*2310*/  MOV R76, R70 ;  /* 0x00000046004c7202 */ /* 0x000fce0000000f00 */
[----:B------:R-:W-:Y:S05]  /*2320*/  WARPSYNC.COLLECTIVE R49, `(.L_x_8460) ;  /* 0x0000000031087348 */ /* 0x000fea0003c00000 */
[----:B------:R0:W1:Y:S02]  /*2330*/  SHFL.BFLY P5, R75, R76, R51, R68 ;  /* 0x0c0000334c4b7389 */ /* 0x00006400000a0044 */
[----:B01----:R-:W-:Y:S01]  /*2340*/  ENDCOLLECTIVE ;  /* 0x000000000000791b */ /* 0x003fe20003800000 */
.L_x_8460:
[----:B------:R-:W-:Y:S01]  /*2350*/  HFMA2.MMA R51, -RZ, RZ, 0, 4.76837158203125e-07 ;  /* 0x00000008ff337435 */ /* 0x000fe200000001ff */
[----:B------:R-:W-:-:S05]  /*2360*/  MOV R73, R75 ;  /* 0x0000004b00497202 */ /* 0x000fca0000000f00 */
[----:B------:R-:W-:-:S05]  /*2370*/  FADD.FTZ R73, R70, R73 ;  /* 0x0000004946497221 */ /* 0x000fca0000010000 */
[----:B------:R-:W-:-:S07]  /*2380*/  MOV R76, R73 ;  /* 0x00000049004c7202 */ /* 0x000fce0000000f00 */
[----:B------:R-:W-:Y:S05]  /*2390*/  WARPSYNC.COLLECTIVE R49, `(.L_x_8461) ;  /* 0x0000000031087348 */ /* 0x000fea0003c00000 */
[----:B------:R0:W1:Y:S02]  /*23a0*/  SHFL.BFLY P5, R75, R76, R51, R68 ;  /* 0x0c0000334c4b7389 */ /* 0x00006400000a0044 */
[----:B01----:R-:W-:Y:S01]  /*23b0*/  ENDCOLLECTIVE ;  /* 0x000000000000791b */ /* 0x003fe20003800000 */
.L_x_8461:
[----:B------:R-:W-:Y:S01]  /*23c0*/  HFMA2.MMA R51, -RZ, RZ, 0, 9.5367431640625e-07 ;  /* 0x00000010ff337435 */ /* 0x000fe200000001ff */
[----:B------:R-:W-:-:S05]  /*23d0*/  MOV R72, R75 ;  /* 0x0000004b00487202 */ /* 0x000fca0000000f00 */
[----:B------:R-:W-:-:S05]  /*23e0*/  FADD.FTZ R72, R73, R72 ;  /* 0x0000004849487221 */ /* 0x000fca0000010000 */
[----:B------:R-:W-:-:S07]  /*23f0*/  MOV R76, R72 ;  /* 0x00000048004c7202 */ /* 0x000fce0000000f00 */
[----:B------:R-:W-:Y:S05]  /*2400*/  WARPSYNC.COLLECTIVE R49, `(.L_x_8462) ;  /* 0x0000000031087348 */ /* 0x000fea0003c00000 */
[----:B------:R0:W1:Y:S02]  /*2410*/  SHFL.BFLY P5, R75, R76, R51, R68 ;  /* 0x0c0000334c4b7389 */ /* 0x00006400000a0044 */
[----:B01----:R-:W-:Y:S01]  /*2420*/  ENDCOLLECTIVE ;  /* 0x000000000000791b */ /* 0x003fe20003800000 */
.L_x_8462:
[----:B------:R-:W-:Y:S05]  /*2430*/  BRA `(.L_x_8463) ;  /* 0xfffffff000bc7947 */ /* 0x000fea000383ffff */
.L_x_8464:
        /* <DEDUP_REMOVED lines=12> */
.L_x_16554:


//--------------------- .text._ZN10layer_norm13ln_fwd_kernelINS_13Kernel_traitsIf6__halfS2_S2_fjLj512ELj1ELj4ELj1ELj16ENS_18Kernel_traits_baseILj512EfS2_S2_S2_fjLj128EEEEELb0ELb0ELb1ELb1EEEvNS_9FwdParamsE --------------------------
	.section	.text._ZN10layer_norm13ln_fwd_kernelINS_13Kernel_traitsIf6__halfS2_S2_fjLj512ELj1ELj4ELj1ELj16ENS_18Kernel_traits_baseILj512EfS2_S2_S2_fjLj128EEEEELb0ELb0ELb1ELb1EEEvNS_9FwdParamsE,"ax",@progbits
	.align	128
        .global         _ZN10layer_norm13ln_fwd_kernelINS_13Kernel_traitsIf6__halfS2_S2_fjLj512ELj1ELj4ELj1ELj16ENS_18Kernel_traits_baseILj512EfS2_S2_S2_fjLj128EEEEELb0ELb0ELb1ELb1EEEvNS_9FwdParamsE
        .type           _ZN10layer_norm13ln_fwd_kernelINS_13Kernel_traitsIf6__halfS2_S2_fjLj512ELj1ELj4ELj1ELj16ENS_18Kernel_traits_baseILj512EfS2_S2_S2_fjLj128EEEEELb0ELb0ELb1ELb1EEEvNS_9FwdParamsE,@function
        .size           _ZN10layer_norm13ln_fwd_kernelINS_13Kernel_traitsIf6__halfS2_S2_fjLj512ELj1ELj4ELj1ELj16ENS_18Kernel_traits_baseILj512EfS2_S2_S2_fjLj128EEEEELb0ELb0ELb1ELb1EEEvNS_9FwdParamsE,(.L_x_16555 - _ZN10layer_norm13ln_fwd_kernelINS_13Kernel_traitsIf6__halfS2_S2_fjLj512ELj1ELj4ELj1ELj16ENS_18Kernel_traits_baseILj512EfS2_S2_S2_fjLj128EEEEELb0ELb0ELb1ELb1EEEvNS_9FwdParamsE)
        .other          _ZN10layer_norm13ln_fwd_kernelINS_13Kernel_traitsIf6__halfS2_S2_fjLj512ELj1ELj4ELj1ELj16ENS_18Kernel_traits_baseILj512EfS2_S2_S2_fjLj128EEEEELb0ELb0ELb1ELb1EEEvNS_9FwdParamsE,@"STO_CUDA_ENTRY STV_DEFAULT"
_ZN10layer_norm13ln_fwd_kernelINS_13Kernel_traitsIf6__halfS2_S2_fjLj512ELj1ELj4ELj1ELj16ENS_18Kernel_traits_baseILj512EfS2_S2_S2_fjLj128EEEEELb0ELb0ELb1ELb1EEEvNS_9FwdParamsE:
.text._ZN10layer_norm13ln_fwd_kernelINS_13Kernel_traitsIf6__halfS2_S2_fjLj512ELj1ELj4ELj1ELj16ENS_18Kernel_traits_baseILj512EfS2_S2_S2_fjLj128EEEEELb0ELb0ELb1ELb1EEEvNS_9FwdParamsE:
        /* <DEDUP_REMOVED lines=41> */
.L_x_8516:
        /* <DEDUP_REMOVED lines=33> */
.L_x_8466:
[----:B-----5:R-:W-:Y:S02]  /*04a0*/  HADD2.F32 R53, -RZ, R44.H0_H0 ;  /* 0x2000002cff357230 */ /* 0x020fe40000004100 */
[----:B------:R-:W-:-:S03]  /*04b0*/  @P0 HADD2.F32 R0, -RZ, R40.H0_H0 ;  /* 0x20000028ff000230 */ /* 0x000fc60000004100 */
[----:B------:R-:W-:-:S04]  /*04c0*/  FMUL.FTZ R53, R53, UR8 ;  /* 0x0000000835357c20 */ /* 0x000fc80008410000 */
[----:B------:R-:W-:-:S07]  /*04d0*/  @P0 FADD.FTZ R53, R53, R0 ;  /* 0x0000000035350221 */ /* 0x000fce0000010000 */
.L_x_8467:
[----:B------:R-:W-:Y:S05]  /*04e0*/  BSYNC B0 ;  /* 0x0000000000007941 */ /* 0x000fea0003800000 */
.L_x_8465:
[----:B------:R-:W-:Y:S04]  /*04f0*/  BSSY B0, `(.L_x_8468) ;  /* 0x000000a000007945 */ /* 0x000fe80003800000 */
[----:B------:R-:W-:Y:S05]  /*0500*/  @P3 BRA `(.L_x_8469) ;  /* 0x0000000000103947 */ /* 0x000fea0003800000 */
[----:B------:R-:W-:Y:S01]  /*0510*/  MOV R6, RZ ;  /* 0x000000ff00067202 */ /* 0x000fe20000000f00 */
[----:B------:R-:W-:Y:S06]  /*0520*/  @!P0 BRA `(.L_x_8470) ;  /* 0x0000000000188947 */ /* 0x000fec0003800000 */
[----:B-----5:R-:W-:Y:S01]  /*0530*/  HADD2.F32 R6, -RZ, R40.H1_H1 ;  /* 0x30000028ff067230 */ /* 0x020fe20000004100 */
[----:B------:R-:W-:Y:S06]  /*0540*/  BRA `(.L_x_8470) ;  /* 0x0000000000107947 */ /* 0x000fec0003800000 */
.L_x_8469:
[----:B-----5:R-:W-:Y:S02]  /*0550*/  HADD2.F32 R6, -RZ, R44.H1_H1 ;  /* 0x3000002cff067230 */ /* 0x020fe40000004100 */
[----:B------:R-:W-:-:S03]  /*0560*/  @P0 HADD2.F32 R3, -RZ, R40.H1_H1 ;  /* 0x30000028ff030230 */ /* 0x000fc60000004100 */
[----:B------:R-:W-:-:S04]  /*0570*/  FMUL.FTZ R6, R6, UR8 ;  /* 0x0000000806067c20 */ /* 0x000fc80008410000 */
[----:B------:R-:W-:-:S07]  /*0580*/  @P0 FADD.FTZ R6, R6, R3 ;  /* 0x0000000306060221 */ /* 0x000fce0000010000 */
.L_x_8470:
[----:B------:R-:W-:Y:S05]  /*0590*/  BSYNC B0 ;  /* 0x0000000000007941 */ /* 0x000fea0003800000 */
.L_x_8468:
[----:B------:R-:W-:Y:S04]  /*05a0*/  BSSY B0, `(.L_x_8471) ;  /* 0x000000a000007945 */ /* 0x000fe80003800000 */
[----:B------:R-:W-:Y:S05]  /*05b0*/  @P3 BRA `(.L_x_8472) ;  /* 0x0000000000103947 */ /* 0x000fea0003800000 */
[----:B------:R-:W-:Y:S01]  /*05c0*/  HFMA2.MMA R7, -RZ, RZ, 0, 0 ;  /* 0x00000000ff077435 */ /* 0x000fe200000001ff */
[----:B------:R-:W-:Y:S10]  /*05d0*/  @!P0 BRA `(.L_x_8473) ;  /* 0x0000000000188947 */ /* 0x000ff40003800000 */
[----:B-----5:R-:W-:Y:S01]  /*05e0*/  HADD2.F32 R7, -RZ, R41.H0_H0 ;  /* 0x20000029ff077230 */ /* 0x020fe20000004100 */
[----:B------:R-:W-:Y:S06]  /*05f0*/  BRA `(.L_x_8473) ;  /* 0x0000000000107947 */ /* 0x000fec0003800000 */
.L_x_8472:
[----:B-----5:R-:W-:Y:S02]  /*0600*/  HADD2.F32 R7, -RZ, R45.H0_H0 ;  /* 0x2000002dff077230 */ /* 0x020fe40000004100 */
[----:B------:R-:W-:-:S03]  /*0610*/  @P0 HADD2.F32 R0, -RZ, R41.H0_H0 ;  /* 0x20000029ff000230 */ /* 0x000fc60000004100 */
[----:B------:R-:W-:-:S04]  /*0620*/  FMUL.FTZ R7, R7, UR8 ;  /* 0x0000000807077c20 */ /* 0x000fc80008410000 */
[----:B------:R-:W-:-:S07]  /*0630*/  @P0 FADD.FTZ R7, R7, R0 ;  /* 0x0000000007070221 */ /* 0x000fce0000010000 */
.L_x_8473:
[----:B------:R-:W-:Y:S05]  /*0640*/  BSYNC B0 ;  /* 0x0000000000007941 */ /* 0x000fea0003800000 */
.L_x_8471:
[----:B------:R-:W-:Y:S04]  /*0650*/  BSSY B0, `(.L_x_8474) ;  /* 0x000000a000007945 */ /* 0x000fe80003800000 */
[----:B------:R-:W-:Y:S05]  /*0660*/  @P3 BRA `(.L_x_8475) ;  /* 0x0000000000103947 */ /* 0x000fea0003800000 */
[----:B------:R-:W-:Y:S01]  /*0670*/  MOV R4, RZ ;  /* 0x000000ff00047202 */ /* 0x000fe20000000f00 */
[----:B------:R-:W-:Y:S06]  /*0680*/  @!P0 BRA `(.L_x_8476) ;  /* 0x0000000000188947 */ /* 0x000fec0003800000 */
[----:B-----5:R-:W-:Y:S01]  /*0690*/  HADD2.F32 R4, -RZ, R41.H1_H1 ;  /* 0x30000029ff047230 */ /* 0x020fe20000004100 */
[----:B------:R-:W-:Y:S06]  /*06a0*/  BRA `(.L_x_8476) ;  /* 0x0000000000107947 */ /* 0x000fec0003800000 */
.L_x_8475:
[----:B-----5:R-:W-:Y:S02]  /*06b0*/  HADD2.F32 R4, -RZ, R45.H1_H1 ;  /* 0x3000002dff047230 */ /* 0x020fe40000004100 */
[----:B------:R-:W-:-:S03]  /*06c0*/  @P0 HADD2.F32 R3, -RZ, R41.H1_H1 ;  /* 0x30000029ff030230 */ /* 0x000fc60000004100 */
[----:B------:R-:W-:-:S04]  /*06d0*/  FMUL.FTZ R4, R4, UR8 ;  /* 0x0000000804047c20 */ /* 0x000fc80008410000 */
[----:B------:R-:W-:-:S07]  /*06e0*/  @P0 FADD.FTZ R4, R4, R3 ;  /* 0x0000000304040221 */ /* 0x000fce0000010000 */
.L_x_8476:
[----:B------:R-:W-:Y:S05]  /*06f0*/  BSYNC B0 ;  /* 0x0000000000007941 */ /* 0x000fea0003800000 */
.L_x_8474:
[----:B------:R-:W-:Y:S04]  /*0700*/  BSSY B0, `(.L_x_8477) ;  /* 0x000000a000007945 */ /* 0x000fe80003800000 */
[----:B------:R-:W-:Y:S05]  /*0710*/  @P3 BRA `(.L_x_8478) ;  /* 0x0000000000103947 */ /* 0x000fea0003800000 */
[----:B------:R-:W-:Y:S01]  /*0720*/  HFMA2.MMA R5, -RZ, RZ, 0, 0 ;  /* 0x00000000ff057435 */ /* 0x000fe200000001ff */
[----:B------:R-:W-:Y:S10]  /*0730*/  @!P0 BRA `(.L_x_8479) ;  /* 0x0000000000188947 */ /* 0x000ff40003800000 */
[----:B-----5:R-:W-:Y:S01]  /*0740*/  HADD2.F32 R5, -RZ, R42.H0_H0 ;  /* 0x2000002aff057230 */ /* 0x020fe20000004100 */
[----:B------:R-:W-:Y:S06]  /*0750*/  BRA `(.L_x_8479) ;  /* 0x0000000000107947 */ /* 0x000fec0003800000 */
.L_x_8478:
[----:B-----5:R-:W-:Y:S02]  /*0760*/  HADD2.F32 R5, -RZ, R46.H0_H0 ;  /* 0x2000002eff057230 */ /* 0x020fe40000004100 */
[----:B------:R-:W-:-:S03]  /*0770*/  @P0 HADD2.F32 R0, -RZ, R42.H0_H0 ;  /* 0x2000002aff000230 */ /* 0x000fc60000004100 */
[----:B------:R-:W-:-:S04]  /*0780*/  FMUL.FTZ R5, R5, UR8 ;  /* 0x0000000805057c20 */ /* 0x000fc80008410000 */
[----:B------:R-:W-:-:S07]  /*0790*/  @P0 FADD.FTZ R5, R5, R0 ;  /* 0x0000000005050221 */ /* 0x000fce0000010000 */
.L_x_8479:
[----:B------:R-:W-:Y:S05]  /*07a0*/  BSYNC B0 ;  /* 0x0000000000007941 */ /* 0x000fea0003800000 */
.L_x_8477:
[----:B------:R-:W-:Y:S04]  /*07b0*/  BSSY B0, `(.L_x_8480) ;  /* 0x000000a000007945 */ /* 0x000fe80003800000 */
[----:B------:R-:W-:Y:S05]  /*07c0*/  @P3 BRA `(.L_x_8481) ;  /* 0x0000000000103947 */ /* 0x000fea0003800000 */
[----:B------:R-:W-:Y:S01]  /*07d0*/  MOV R2, RZ ;  /* 0x000000ff00027202 */ /* 0x000fe20000000f00 */
[----:B------:R-:W-:Y:S06]  /*07e0*/  @!P0 BRA `(.L_x_8482) ;  /* 0x0000000000188947 */ /* 0x000fec0003800000 */
[----:B-----5:R-:W-:Y:S01]  /*07f0*/  HADD2.F32 R2, -RZ, R42.H1_H1 ;  /* 0x3000002aff027230 */ /* 0x020fe20000004100 */
[----:B------:R-:W-:Y:S06]  /*0800*/  BRA `(.L_x_8482) ;  /* 0x0000000000107947 */ /* 0x000fec0003800000 */
.L_x_8481:
[----:B-----5:R-:W-:Y:S02]  /*0810*/  HADD2.F32 R2, -RZ, R46.H1_H1 ;  /* 0x3000002eff027230 */ /* 0x020fe40000004100 */
[----:B------:R-:W-:-:S03]  /*0820*/  @P0 HADD2.F32 R3, -RZ, R42.H1_H1 ;  /* 0x3000002aff030230 */ /* 0x000fc60000004100 */
[----:B------:R-:W-:-:S04]  /*0830*/  FMUL.FTZ R2, R2, UR8 ;  /* 0x0000000802027c20 */ /* 0x000fc80008410000 */
[----:B------:R-:W-:-:S07]  /*0840*/  @P0 FADD.FTZ R2, R2, R3 ;  /* 0x0000000302020221 */ /* 0x000fce0000010000 */
.L_x_8482:
[----:B------:R-:W-:Y:S05]  /*0850*/  BSYNC B0 ;  /* 0x0000000000007941 */ /* 0x000fea0003800000 */
.L_x_8480:
[----:B------:R-:W-:Y:S04]  /*0860*/  BSSY B0, `(.L_x_8483) ;  /* 0x000000a000007945 */ /* 0x000fe80003800000 */
[----:B------:R-:W-:Y:S05]  /*0870*/  @P3 BRA `(.L_x_8484) ;  /* 0x0000000000103947 */ /* 0x000fea0003800000 */
[----:B------:R-:W-:Y:S01]  /*0880*/  HFMA2.MMA R3, -RZ, RZ, 0, 0 ;  /* 0x00000000ff037435 */ /* 0x000fe200000001ff */
[----:B------:R-:W-:Y:S10]  /*0890*/  @!P0 BRA `(.L_x_8485) ;  /* 0x0000000000188947 */ /* 0x000ff40003800000 */
[----:B-----5:R-:W-:Y:S01]  /*08a0*/  HADD2.F32 R3, -RZ, R43.H0_H0 ;  /* 0x2000002bff037230 */ /* 0x020fe20000004100 */
[----:B------:R-:W-:Y:S06]  /*08b0*/  BRA `(.L_x_8485) ;  /* 0x0000000000107947 */ /* 0x000fec0003800000 */
.L_x_8484:
[----:B-----5:R-:W-:Y:S02]  /*08c0*/  HADD2.F32 R3, -RZ, R47.H0_H0 ;  /* 0x2000002fff037230 */ /* 0x020fe40000004100 */
[----:B------:R-:W-:-:S03]  /*08d0*/  @P0 HADD2.F32 R0, -RZ, R43.H0_H0 ;  /* 0x2000002bff000230 */ /* 0x000fc60000004100 */
[----:B------:R-:W-:-:S04]  /*08e0*/  FMUL.FTZ R3, R3, UR8 ;  /* 0x0000000803037c20 */ /* 0x000fc80008410000 */
[----:B------:R-:W-:-:S07]  /*08f0*/  @P0 FADD.FTZ R3, R3, R0 ;  /* 0x0000000003030221 */ /* 0x000fce0000010000 */
.L_x_8485:
[----:B------:R-:W-:Y:S05]  /*0900*/  BSYNC B0 ;  /* 0x0000000000007941 */ /* 0x000fea0003800000 */
.L_x_8483:
[----:B------:R-:W-:Y:S04]  /*0910*/  BSSY B0, `(.L_x_8486) ;  /* 0x000000a000007945 */ /* 0x000fe80003800000 */
[----:B------:R-:W-:Y:S05]  /*0920*/  @P3 BRA `(.L_x_8487) ;  /* 0x0000000000103947 */ /* 0x000fea0003800000 */
[----:B------:R-:W-:Y:S01]  /*0930*/  MOV R0, RZ ;  /* 0x000000ff00007202 */ /* 0x000fe20000000f00 */
[----:B------:R-:W-:Y:S06]  /*0940*/  @!P0 BRA `(.L_x_8488) ;  /* 0x0000000000188947 */ /* 0x000fec0003800000 */
[----:B-----5:R-:W-:Y:S01]  /*0950*/  HADD2.F32 R0, -RZ, R43.H1_H1 ;  /* 0x3000002bff007230 */ /* 0x020fe20000004100 */
[----:B------:R-:W-:Y:S06]  /*0960*/  BRA `(.L_x_8488) ;  /* 0x0000000000107947 */ /* 0x000fec0003800000 */
.L_x_8487:
[----:B-----5:R-:W-:Y:S02]  /*0970*/  HADD2.F32 R0, -RZ, R47.H1_H1 ;  /* 0x3000002fff007230 */ /* 0x020fe40000004100 */
[----:B------:R-:W-:-:S03]  /*0980*/  @P0 HADD2.F32 R49, -RZ, R43.H1_H1 ;  /* 0x3000002bff310230 */ /* 0x000fc60000004100 */
[----:B------:R-:W-:-:S04]  /*0990*/  FMUL.FTZ R0, R0, UR8 ;  /* 0x0000000800007c20 */ /* 0x000fc80008410000 */
[----:B------:R-:W-:-:S07]  /*09a0*/  @P0 FADD.FTZ R0, R0, R49 ;  /* 0x0000003100000221 */ /* 0x000fce0000010000 */
.L_x_8488:
[----:B------:R-:W-:Y:S05]  /*09b0*/  BSYNC B0 ;  /* 0x0000000000007941 */ /* 0x000fea0003800000 */
.L_x_8486:
        /* <DEDUP_REMOVED lines=21> */
.L_x_8490:
[----:B-----5:R-:W-:Y:S02]  /*0b10*/  HADD2.F32 R56, -RZ, R44.H0_H0 ;  /* 0x2000002cff387230 */ /* 0x020fe40000004100 */
[----:B0-----:R-:W-:-:S03]  /*0b20*/  @P0 HADD2.F32 R49, -RZ, R40.H0_H0 ;  /* 0x20000028ff310230 */ /* 0x001fc60000004100 */
[----:B------:R-:W-:-:S04]  /*0b30*/  FMUL.FTZ R56, R56, UR8 ;  /* 0x0000000838387c20 */ /* 0x000fc80008410000 */
[----:B------:R-:W-:-:S07]  /*0b40*/  @P0 FADD.FTZ R56, R49, R56 ;  /* 0x0000003831380221 */ /* 0x000fce0000010000 */
.L_x_8491:
[----:B------:R-:W-:Y:S05]  /*0b50*/  BSYNC B0 ;  /* 0x0000000000007941 */ /* 0x000fea0003800000 */
.L_x_8489:
[----:B------:R-:W-:Y:S04]  /*0b60*/  BSSY B0, `(.L_x_8492) ;  /* 0x000000a000007945 */ /* 0x000fe80003800000 */
[----:B------:R-:W-:Y:S05]  /*0b70*/  @P3 BRA `(.L_x_8493) ;  /* 0x0000000000103947 */ /* 0x000fea0003800000 */
[----:B0-----:R-:W-:Y:S01]  /*0b80*/  MOV R59, RZ ;  /* 0x000000ff003b7202 */ /* 0x001fe20000000f00 */
[----:B------:R-:W-:Y:S06]  /*0b90*/  @!P0 BRA `(.L_x_8494) ;  /* 0x0000000000188947 */ /* 0x000fec0003800000 */
[----:B-----5:R-:W-:Y:S01]  /*0ba0*/  HADD2.F32 R59, -RZ, R40.H1_H1 ;  /* 0x30000028ff3b7230 */ /* 0x020fe20000004100 */
[----:B------:R-:W-:Y:S06]  /*0bb0*/  BRA `(.L_x_8494) ;  /* 0x0000000000107947 */ /* 0x000fec0003800000 */
.L_x_8493:
[----:B0----5:R-:W-:Y:S02]  /*0bc0*/  HADD2.F32 R59, -RZ, R44.H1_H1 ;  /* 0x3000002cff3b7230 */ /* 0x021fe40000004100 */
[----:B------:R-:W-:-:S03]  /*0bd0*/  @P0 HADD2.F32 R48, -RZ, R40.H1_H1 ;  /* 0x30000028ff300230 */ /* 0x000fc60000004100 */
[----:B------:R-:W-:-:S04]  /*0be0*/  FMUL.FTZ R59, R59, UR8 ;  /* 0x000000083b3b7c20 */ /* 0x000fc80008410000 */
[----:B------:R-:W-:-:S07]  /*0bf0*/  @P0 FADD.FTZ R59, R48, R59 ;  /* 0x0000003b303b0221 */ /* 0x000fce0000010000 */
.L_x_8494:
[----:B------:R-:W-:Y:S05]  /*0c00*/  BSYNC B0 ;  /* 0x0000000000007941 */ /* 0x000fea0003800000 */
.L_x_8492:
[----:B------:R-:W-:Y:S04]  /*0c10*/  BSSY B0, `(.L_x_8495) ;  /* 0x000000a000007945 */ /* 0x000fe80003800000 */
[----:B------:R-:W-:Y:S05]  /*0c20*/  @P3 BRA `(.L_x_8496) ;  /* 0x0000000000103947 */ /* 0x000fea0003800000 */
[----:B------:R-:W-:Y:S01]  /*0c30*/  HFMA2.MMA R58, -RZ, RZ, 0, 0 ;  /* 0x00000000ff3a7435 */ /* 0x000fe200000001ff */
[----:B------:R-:W-:Y:S10]  /*0c40*/  @!P0 BRA `(.L_x_8497) ;  /* 0x0000000000188947 */ /* 0x000ff40003800000 */
[----:B-----5:R-:W-:Y:S01]  /*0c50*/  HADD2.F32 R58, -RZ, R41.H0_H0 ;  /* 0x20000029ff3a7230 */ /* 0x020fe20000004100 */
[----:B------:R-:W-:Y:S06]  /*0c60*/  BRA `(.L_x_8497) ;  /* 0x0000000000107947 */ /* 0x000fec0003800000 */
.L_x_8496:
[----:B-----5:R-:W-:Y:S02]  /*0c70*/  HADD2.F32 R58, -RZ, R45.H0_H0 ;  /* 0x2000002dff3a7230 */ /* 0x020fe40000004100 */
[----:B------:R-:W-:-:S03]  /*0c80*/  @P0 HADD2.F32 R49, -RZ, R41.H0_H0 ;  /* 0x20000029ff310230 */ /* 0x000fc60000004100 */
[----:B------:R-:W-:-:S04]  /*0c90*/  FMUL.FTZ R58, R58, UR8 ;  /* 0x000000083a3a7c20 */ /* 0x000fc80008410000 */
[----:B------:R-:W-:-:S07]  /*0ca0*/  @P0 FADD.FTZ R58, R49, R58 ;  /* 0x0000003a313a0221 */ /* 0x000fce0000010000 */
.L_x_8497:
[----:B------:R-:W-:Y:S05]  /*0cb0*/  BSYNC B0 ;  /* 0x0000000000007941 */ /* 0x000fea0003800000 */
.L_x_8495:
[----:B------:R-:W-:Y:S04]  /*0cc0*/  BSSY B0, `(.L_x_8498) ;  /* 0x000000a000007945 */ /* 0x000fe80003800000 */
[----:B------:R-:W-:Y:S05]  /*0cd0*/  @P3 BRA `(.L_x_8499) ;  /* 0x0000000000103947 */ /* 0x000fea0003800000 */
[----:B------:R-:W-:Y:S01]  /*0ce0*/  MOV R61, RZ ;  /* 0x000000ff003d7202 */ /* 0x000fe20000000f00 */
[----:B------:R-:W-:Y:S06]  /*0cf0*/  @!P0 BRA `(.L_x_8500) ;  /* 0x0000000000188947 */ /* 0x000fec0003800000 */
[----:B-----5:R-:W-:Y:S01]  /*0d00*/  HADD2.F32 R61, -RZ, R41.H1_H1 ;  /* 0x30000029ff3d7230 */ /* 0x020fe20000004100 */
[----:B------:R-:W-:Y:S06]  /*0d10*/  BRA `(.L_x_8500) ;  /* 0x0000000000107947 */ /* 0x000fec0003800000 */
.L_x_8499:
[----:B-----5:R-:W-:Y:S02]  /*0d20*/  HADD2.F32 R61, -RZ, R45.H1_H1 ;  /* 0x3000002dff3d7230 */ /* 0x020fe40000004100 */
[----:B------:R-:W-:-:S03]  /*0d30*/  @P0 HADD2.F32 R48, -RZ, R41.H1_H1 ;  /* 0x30000029ff300230 */ /* 0x000fc60000004100 */
[----:B------:R-:W-:-:S04]  /*0d40*/  FMUL.FTZ R61, R61, UR8 ;  /* 0x000000083d3d7c20 */ /* 0x000fc80008410000 */
[----:B------:R-:W-:-:S07]  /*0d50*/  @P0 FADD.FTZ R61, R48, R61 ;  /* 0x0000003d303d0221 */ /* 0x000fce0000010000 */
.L_x_8500:
[----:B------:R-:W-:Y:S05]  /*0d60*/  BSYNC B0 ;  /* 0x0000000000007941 */ /* 0x000fea0003800000 */
.L_x_8498:
[----:B------:R-:W-:Y:S04]  /*0d70*/  BSSY B0, `(.L_x_8501) ;  /* 0x000000a000007945 */ /* 0x000fe80003800000 */
[----:B------:R-:W-:Y:S05]  /*0d80*/  @P3 BRA `(.L_x_8502) ;  /* 0x0000000000103947 */ /* 0x000fea0003800000 */
[----:B------:R-:W-:Y:S01]  /*0d90*/  HFMA2.MMA R60, -RZ, RZ, 0, 0 ;  /* 0x00000000ff3c7435 */ /* 0x000fe200000001ff */
[----:B------:R-:W-:Y:S10]  /*0da0*/  @!P0 BRA `(.L_x_8503) ;  /* 0x0000000000188947 */ /* 0x000ff40003800000 */
[----:B-----5:R-:W-:Y:S01]  /*0db0*/  HADD2.F32 R60, -RZ, R42.H0_H0 ;  /* 0x2000002aff3c7230 */ /* 0x020fe20000004100 */
[----:B------:R-:W-:Y:S06]  /*0dc0*/  BRA `(.L_x_8503) ;  /* 0x0000000000107947 */ /* 0x000fec0003800000 */
.L_x_8502:
[----:B-----5:R-:W-:Y:S02]  /*0dd0*/  HADD2.F32 R60, -RZ, R46.H0_H0 ;  /* 0x2000002eff3c7230 */ /* 0x020fe40000004100 */
[----:B------:R-:W-:-:S03]  /*0de0*/  @P0 HADD2.F32 R49, -RZ, R42.H0_H0 ;  /* 0x2000002aff310230 */ /* 0x000fc60000004100 */
[----:B------:R-:W-:-:S04]  /*0df0*/  FMUL.FTZ R60, R60, UR8 ;  /* 0x000000083c3c7c20 */ /* 0x000fc80008410000 */
[----:B------:R-:W-:-:S07]  /*0e00*/  @P0 FADD.FTZ R60, R49, R60 ;  /* 0x0000003c313c0221 */ /* 0x000fce0000010000 */
.L_x_8503:
[----:B------:R-:W-:Y:S05]  /*0e10*/  BSYNC B0 ;  /* 0x0000000000007941 */ /* 0x000fea0003800000 */
.L_x_8501:
[----:B------:R-:W-:Y:S04]  /*0e20*/  BSSY B0, `(.L_x_8504) ;  /* 0x000000a000007945 */ /* 0x000fe80003800000 */
[----:B------:R-:W-:Y:S05]  /*0e30*/  @P3 BRA `(.L_x_8505) ;  /* 0x0000000000103947 */ /* 0x000fea0003800000 */
[----:B------:R-:W-:Y:S01]  /*0e40*/  MOV R63, RZ ;  /* 0x000000ff003f7202 */ /* 0x000fe20000000f00 */
[----:B------:R-:W-:Y:S06]  /*0e50*/  @!P0 BRA `(.L_x_8506) ;  /* 0x0000000000188947 */ /* 0x000fec0003800000 */
[----:B-----5:R-:W-:Y:S01]  /*0e60*/  HADD2.F32 R63, -RZ, R42.H1_H1 ;  /* 0x3000002aff3f7230 */ /* 0x020fe20000004100 */
[----:B------:R-:W-:Y:S06]  /*0e70*/  BRA `(.L_x_8506) ;  /* 0x0000000000107947 */ /* 0x000fec0003800000 */
.L_x_8505:
[----:B-----5:R-:W-:Y:S02]  /*0e80*/  HADD2.F32 R63, -RZ, R46.H1_H1 ;  /* 0x3000002eff3f7230 */ /* 0x020fe40000004100 */
[----:B------:R-:W-:-:S03]  /*0e90*/  @P0 HADD2.F32 R48, -RZ, R42.H1_H1 ;  /* 0x3000002aff300230 */ /* 0x000fc60000004100 */
[----:B------:R-:W-:-:S04]  /*0ea0*/  FMUL.FTZ R63, R63, UR8 ;  /* 0x000000083f3f7c20 */ /* 0x000fc80008410000 */
[----:B------:R-:W-:-:S07]  /*0eb0*/  @P0 FADD.FTZ R63, R48, R63 ;  /* 0x0000003f303f0221 */ /* 0x000fce0000010000 */
.L_x_8506:
[----:B------:R-:W-:Y:S05]  /*0ec0*/  BSYNC B0 ;  /* 0x0000000000007941 */ /* 0x000fea0003800000 */
.L_x_8504:
[----:B------:R-:W-:Y:S04]  /*0ed0*/  BSSY B0, `(.L_x_8507) ;  /* 0x000000a000007945 */ /* 0x000fe80003800000 */
[----:B------:R-:W-:Y:S05]  /*0ee0*/  @P3 BRA `(.L_x_8508) ;  /* 0x0000000000103947 */ /* 0x000fea0003800000 */
[----:B------:R-:W-:Y:S01]  /*0ef0*/  HFMA2.MMA R62, -RZ, RZ, 0, 0 ;  /* 0x00000000ff3e7435 */ /* 0x000fe200000001ff */
[----:B------:R-:W-:Y:S10]  /*0f00*/  @!P0 BRA `(.L_x_8509) ;  /* 0x0000000000188947 */ /* 0x000ff40003800000 */
[----:B-----5:R-:W-:Y:S01]  /*0f10*/  HADD2.F32 R62, -RZ, R43.H0_H0 ;  /* 0x2000002bff3e7230 */ /* 0x020fe20000004100 */
[----:B------:R-:W-:Y:S06]  /*0f20*/  BRA `(.L_x_8509) ;  /* 0x0000000000107947 */ /* 0x000fec0003800000 */
.L_x_8508:
[----:B-----5:R-:W-:Y:S02]  /*0f30*/  HADD2.F32 R62, -RZ, R47.H0_H0 ;  /* 0x2000002fff3e7230 */ /* 0x020fe40000004100 */
[----:B------:R-:W-:-:S03]  /*0f40*/  @P0 HADD2.F32 R49, -RZ, R43.H0_H0 ;  /* 0x2000002bff310230 */ /* 0x000fc60000004100 */
[----:B------:R-:W-:-:S04]  /*0f50*/  FMUL.FTZ R62, R62, UR8 ;  /* 0x000000083e3e7c20 */ /* 0x000fc80008410000 */
[----:B------:R-:W-:-:S07]  /*0f60*/  @P0 FADD.FTZ R62, R49, R62 ;  /* 0x0000003e313e0221 */ /* 0x000fce0000010000 */
.L_x_8509:
[----:B------:R-:W-:Y:S05]  /*0f70*/  BSYNC B0 ;  /* 0x0000000000007941 */ /* 0x000fea0003800000 */
.L_x_8507:
[----:B------:R-:W-:Y:S04]  /*0f80*/  BSSY B0, `(.L_x_8510) ;  /* 0x000000a000007945 */ /* 0x000fe80003800000 */
[----:B------:R-:W-:Y:S05]  /*0f90*/  @P3 BRA `(.L_x_8511) ;  /* 0x0000000000103947 */ /* 0x000fea0003800000 */
[----:B------:R-:W-:Y:S01]  /*0fa0*/  MOV R65, RZ ;  /* 0x000000ff00417202 */ /* 0x000fe20000000f00 */
[----:B------:R-:W-:Y:S06]  /*0fb0*/  @!P0 BRA `(.L_x_8512) ;  /* 0x0000000000188947 */ /* 0x000fec0003800000 */
[----:B-----5:R-:W-:Y:S01]  /*0fc0*/  HADD2.F32 R65, -RZ, R43.H1_H1 ;  /* 0x3000002bff417230 */ /* 0x020fe20000004100 */
[----:B------:R-:W-:Y:S06]  /*0fd0*/  BRA `(.L_x_8512) ;  /* 0x0000000000107947 */ /* 0x000fec0003800000 */
.L_x_8511:
[----:B-----5:R-:W-:Y:S02]  /*0fe0*/  HADD2.F32 R65, -RZ, R47.H1_H1 ;  /* 0x3000002fff417230 */ /* 0x020fe40000004100 */
[----:B------:R-:W-:-:S03]  /*0ff0*/  @P0 HADD2.F32 R48, -RZ, R43.H1_H1 ;  /* 0x3000002bff300230 */ /* 0x000fc60000004100 */
[----:B------:R-:W-:-:S04]  /*1000*/  FMUL.FTZ R65, R65, UR8 ;  /* 0x0000000841417c20 */ /* 0x000fc80008410000 */
[----:B------:R-:W-:-:S07]  /*1010*/  @P0 FADD.FTZ R65, R48, R65 ;  /* 0x0000004130410221 */ /* 0x000fce0000010000 */
.L_x_8512:
[----:B------:R-:W-:Y:S05]  /*1020*/  BSYNC B0 ;  /* 0x0000000000007941 */ /* 0x000fea0003800000 */
.L_x_8510:
        /* <DEDUP_REMOVED lines=79> */
.L_x_8528:
        /* <DEDUP_REMOVED lines=63> */
[----:B------:R-:W-:Y:S01]  /*1910*/  F2FP.F16.F32.PACK_AB R50, R50, R49 ;  /* 0x000000313232723e */ /* 0x000fe200000000ff */
[----:B------:R-:W-:Y:S01]  /*1920*/  FFMA.FTZ R5, R24, R5, R8 ;  /* 0x0000000518057223 */ /* 0x000fe20000010008 */
[----:B------:R-:W-:-:S04]  /*1930*/  IMAD.WIDE.U32 R2, R51, 0x10, R2 ;  /* 0x0000001033027825 */ /* 0x000fc800078e0002 */
        /* <DEDUP_REMOVED lines=13> */
[----:B------:R-:W-:Y:S02]  /*1a10*/  F2FP.F16.F32.PACK_AB R7, R58, R7 ;  /* 0x000000073a07723e */ /* 0x000fe400000000ff */
[----:B------:R-:W-:Y:S01]  /*1a20*/  F2FP.F16.F32.PACK_AB R6, R63, R62 ;  /* 0x0000003e3f06723e */ /* 0x000fe200000000ff */
[----:B------:R1:W-:Y:S01]  /*1a30*/  STG.E.128 desc[UR4][R52.64], R48 ;  /* 0x0000003034007986 */ /* 0x0003e2000c101d04 */
[----:B------:R-:W-:Y:S02]  /*1a40*/  F2FP.F16.F32.PACK_AB R5, R61, R60 ;  /* 0x0000003c3d05723e */ /* 0x000fe400000000ff */
[----:B------:R-:W-:-:S05]  /*1a50*/  F2FP.F16.F32.PACK_AB R4, R59, R4 ;  /* 0x000000043b04723e */ /* 0x000fca00000000ff */
[----:B------:R1:W-:Y:S02]  /*1a60*/  STG.E.128 desc[UR4][R2.64], R4 ;  /* 0x0000000402007986 */ /* 0x0003e4000c101d04 */
.L_x_8515:
[----:B------:R-:W-:Y:S05]  /*1a70*/  BSYNC B0 ;  /* 0x0000000000007941 */ /* 0x000fea0003800000 */
.L_x_8514:
[----:B-1----:R-:W1:Y:S02]  /*1a80*/  LDC.64 R2, c[0x0][0x210] ;  /* 0x00008400ff027b82 */ /* 0x002e640000000a00 */
[----:B-1----:R-:W-:-:S04]  /*1a90*/  LEA R57, R2, R57, 0x2 ;  /* 0x0000003902397211 */ /* 0x002fc800078e10ff */
[----:B------:R-:W-:-:S13]  /*1aa0*/  ISETP.GE.AND P0, PT, R57, R3, PT ;  /* 0x000000033900720c */ /* 0x000fda0003f06270 */
[----:B------:R-:W-:Y:S05]  /*1ab0*/  @!P0 BRA `(.L_x_8516) ;  /* 0xffffffe400f48947 */ /* 0x000fea000383ffff */
[----:B------:R-:W-:Y:S05]  /*1ac0*/  EXIT ;  /* 0x000000000000794d */ /* 0x000fea0003800000 */
.L_x_8513:
        /* <DEDUP_REMOVED lines=8> */
.L_x_8518:
[----:B------:R-:W-:Y:S05]  /*1b50*/  BSYNC B0 ;  /* 0x0000000000007941 */ /* 0x000fea0003800000 */
.L_x_8517:
        /* <DEDUP_REMOVED lines=8> */
.L_x_8519:
[----:B------:R-:W-:Y:S01]  /*1be0*/  HFMA2.MMA R51, -RZ, RZ, 0, 2.384185791015625e-07 ;  /* 0x00000004ff337435 */ /* 0x000fe200000001ff */
[----:B------:R-:W-:-:S05]  /*1bf0*/  FADD.FTZ R69, R68, R48 ;  /* 0x0000003044457221 */ /* 0x000fca0000010000 */
[----:B------:R-:W-:-:S07]  /*1c00*/  MOV R68, R69 ;  /* 0x0000004500447202 */ /* 0x000fce0000000f00 */
[----:B------:R-:W-:Y:S05]  /*1c10*/  WARPSYNC.COLLECTIVE R49, `(.L_x_8520) ;  /* 0x0000000031087348 */ /* 0x000fea0003c00000 */
[----:B------:R0:W1:Y:S02]  /*1c20*/  SHFL.BFLY P2, R48, R68, R51, R66 ;  /* 0x0c00003344307389 */ /* 0x0000640000040042 */
[----:B01----:R-:W-:Y:S01]  /*1c30*/  ENDCOLLECTIVE ;  /* 0x000000000000791b */ /* 0x003fe20003800000 */
.L_x_8520:
[----:B------:R-:W-:Y:S01]  /*1c40*/  HFMA2.MMA R51, -RZ, RZ, 0, 4.76837158203125e-07 ;  /* 0x00000008ff337435 */ /* 0x000fe200000001ff */
[----:B------:R-:W-:-:S05]  /*1c50*/  FADD.FTZ R69, R69, R48 ;  /* 0x0000003045457221 */ /* 0x000fca0000010000 */
[----:B------:R-:W-:-:S07]  /*1c60*/  MOV R68, R69 ;  /* 0x0000004500447202 */ /* 0x000fce0000000f00 */
[----:B------:R-:W-:Y:S05]  /*1c70*/  WARPSYNC.COLLECTIVE R49, `(.L_x_8521) ;  /* 0x0000000031087348 */ /* 0x000fea0003c00000 */
[----:B------:R0:W1:Y:S02]  /*1c80*/  SHFL.BFLY P2, R48, R68, R51, R66 ;  /* 0x0c00003344307389 */ /* 0x0000640000040042 */
[----:B01----:R-:W-:Y:S01]  /*1c90*/  ENDCOLLECTIVE ;  /* 0x000000000000791b */ /* 0x003fe20003800000 */
.L_x_8521:
[----:B------:R-:W-:Y:S01]  /*1ca0*/  MOV R51, 0x10 ;  /* 0x0000001000337802 */ /* 0x000fe20000000f00 */
[----:B------:R-:W-:-:S07]  /*1cb0*/  FADD.FTZ R68, R69, R48 ;  /* 0x0000003045447221 */ /* 0x000fce0000010000 */
[----:B------:R-:W-:Y:S05]  /*1cc0*/  WARPSYNC.COLLECTIVE R49, `(.L_x_8522) ;  /* 0x0000000031087348 */ /* 0x000fea0003c00000 */
[----:B------:R0:W1:Y:S02]  /*1cd0*/  SHFL.BFLY P2, R48, R68, R51, R66 ;  /* 0x0c00003344307389 */ /* 0x0000640000040042 */
[----:B01----:R-:W-:Y:S01]  /*1ce0*/  ENDCOLLECTIVE ;  /* 0x000000000000791b */ /* 0x003fe20003800000 */
.L_x_8522:
        /* <DEDUP_REMOVED lines=39> */
.L_x_8523:
[----:B------:R-:W-:Y:S01]  /*1f60*/  HFMA2.MMA R51, -RZ, RZ, 0, 1.1920928955078125e-07 ;  /* 0x00000002ff337435 */ /* 0x000fe200000001ff */
[----:B------:R-:W-:-:S05]  /*1f70*/  FADD.FTZ R69, R68, R48 ;  /* 0x0000003044457221 */ /* 0x000fca0000010000 */
[----:B------:R-:W-:-:S07]  /*1f80*/  MOV R68, R69 ;  /* 0x0000004500447202 */ /* 0x000fce0000000f00 */
[----:B------:R-:W-:Y:S05]  /*1f90*/  WARPSYNC.COLLECTIVE R49, `(.L_x_8524) ;  /* 0x0000000031087348 */ /* 0x000fea0003c00000 */
[----:B------:R0:W1:Y:S02]  /*1fa0*/  SHFL.BFLY P2, R48, R68, R51, R66 ;  /* 0x0c00003344307389 */ /* 0x0000640000040042 */
[----:B01----:R-:W-:Y:S01]  /*1fb0*/  ENDCOLLECTIVE ;  /* 0x000000000000791b */ /* 0x003fe20003800000 */
.L_x_8524:
[----:B------:R-:W-:Y:S01]  /*1fc0*/  HFMA2.MMA R51, -RZ, RZ, 0, 2.384185791015625e-07 ;  /* 0x00000004ff337435 */ /* 0x000fe200000001ff */
[----:B------:R-:W-:-:S05]  /*1fd0*/  FADD.FTZ R69, R69, R48 ;  /* 0x0000003045457221 */ /* 0x000fca0000010000 */
[----:B------:R-:W-:-:S07]  /*1fe0*/  MOV R68, R69 ;  /* 0x0000004500447202 */ /* 0x000fce0000000f00 */
[----:B------:R-:W-:Y:S05]  /*1ff0*/  WARPSYNC.COLLECTIVE R49, `(.L_x_8525) ;  /* 0x0000000031087348 */ /* 0x000fea0003c00000 */
[----:B------:R0:W1:Y:S02]  /*2000*/  SHFL.BFLY P2, R48, R68, R51, R66 ;  /* 0x0c00003344307389 */ /* 0x0000640000040042 */
[----:B01----:R-:W-:Y:S01]  /*2010*/  ENDCOLLECTIVE ;  /* 0x000000000000791b */ /* 0x003fe20003800000 */
.L_x_8525:
[----:B------:R-:W-:Y:S01]  /*2020*/  MOV R51, 0x8 ;  /* 0x0000000800337802 */ /* 0x000fe20000000f00 */
[----:B------:R-:W-:-:S07]  /*2030*/  FADD.FTZ R68, R69, R48 ;  /* 0x0000003045447221 */ /* 0x000fce0000010000 */
[----:B------:R-:W-:Y:S05]  /*2040*/  WARPSYNC.COLLECTIVE R49, `(.L_x_8526) ;  /* 0x0000000031087348 */ /* 0x000fea0003c00000 */
[----:B------:R0:W1:Y:S02]  /*2050*/  SHFL.BFLY P2, R48, R68, R51, R66 ;  /* 0x0c00003344307389 */ /* 0x0000640000040042 */
[----:B01----:R-:W-:Y:S01]  /*2060*/  ENDCOLLECTIVE ;  /* 0x000000000000791b */ /* 0x003fe20003800000 */
.L_x_8526:
[----:B------:R-:W-:Y:S01]  /*2070*/  HFMA2.MMA R51, -RZ, RZ, 0, 9.5367431640625e-07 ;  /* 0x00000010ff337435 */ /* 0x000fe200000001ff */
[----:B------:R-:W-:-:S10]  /*2080*/  FADD.FTZ R68, R68, R48 ;  /* 0x0000003044447221 */ /* 0x000fd40000010000 */
[----:B------:R-:W-:Y:S05]  /*2090*/  WARPSYNC.COLLECTIVE R49, `(.L_x_8527) ;  /* 0x0000000031087348 */ /* 0x000fea0003c00000 */
[----:B------:R0:W1:Y:S02]  /*20a0*/  SHFL.BFLY P2, R48, R68, R51, R66 ;  /* 0x0c00003344307389 */ /* 0x0000640000040042 */
[----:B01----:R-:W-:Y:S01]  /*20b0*/  ENDCOLLECTIVE ;  /* 0x000000000000791b */ /* 0x003fe20003800000 */
.L_x_8527:
[----:B------:R-:W-:Y:S05]  /*20c0*/  BRA `(.L_x_8528) ;  /* 0xfffffff400147947 */ /* 0x000fea000383ffff */
.L_x_8529:
        /* <DEDUP_REMOVED lines=11> */
.L_x_16555:


//--------------------- .text._ZN10layer_norm13ln_fwd_kernelINS_13Kernel_traitsIf6__halfS2_S2_fjLj512ELj1ELj4ELj1ELj16ENS_18Kernel_traits_baseILj512EfS2_S2_S2_fjLj128EEEEELb0ELb1ELb0ELb0EEEvNS_9FwdParamsE --------------------------
	.section	.text._ZN10layer_norm13ln_fwd_kernelINS_13Kernel_traitsIf6__halfS2_S2_fjLj512ELj1ELj4ELj1ELj16ENS_18Kernel_traits_baseILj512EfS2_S2_S2_fjLj128EEEEELb0ELb1ELb0ELb0EEEvNS_9FwdParamsE,"ax",@progbits
	.align	128
        .global         _ZN10layer_norm13ln_fwd_kernelINS_13Kernel_traitsIf6__halfS2_S2_fjLj512ELj1ELj4ELj1ELj16ENS_18Kernel_traits_baseILj512EfS2_S2_S2_fjLj128EEEEELb0ELb1ELb0ELb0EEEvNS_9FwdParamsE
        .type           _ZN10layer_norm13ln_fwd_kernelINS_13Kernel_traitsIf6__halfS2_S2_fjLj512ELj1ELj4ELj1ELj16ENS_18Kernel_traits_baseILj512EfS2_S2_S2_fjLj128EEEEELb0ELb1ELb0ELb0EEEvNS_9FwdParamsE,@function
        .size           _ZN10layer_norm13ln_fwd_kernelINS_13Kernel_traitsIf6__halfS2_S2_fjLj512ELj1ELj4ELj1ELj16ENS_18Kernel_traits_baseILj512EfS2_S2_S2_fjLj128EEEEELb0ELb1ELb0ELb0EEEvNS_9FwdParamsE,(.L_x_16556 - _ZN10layer_norm13ln_fwd_kernelINS_13Kernel_traitsIf6__halfS2_S2_fjLj512ELj1ELj4ELj1ELj16ENS_18Kernel_traits_baseILj512EfS2_S2_S2_fjLj128EEEEELb0ELb1ELb0ELb0EEEvNS_9FwdParamsE)
        .other          _ZN10layer_norm13ln_fwd_kernelINS_13Kernel_traitsIf6__halfS2_S2_fjLj512ELj1ELj4ELj1ELj16ENS_18Kernel_traits_baseILj512EfS2_S2_S2_fjLj128EEEEELb0ELb1ELb0ELb0EEEvNS_9FwdParamsE,@"STO_CUDA_ENTRY STV_DEFAULT"
_ZN10layer_norm13ln_fwd_kernelINS_13Kernel_traitsIf6__halfS2_S2_fjLj512ELj1ELj4ELj1ELj16ENS_18Kernel_traits_baseILj512EfS2_S2_S2_fjLj128EEEEELb0ELb1ELb0ELb0EEEvNS_9FwdParamsE:
.text._ZN10layer_norm13ln_fwd_kernelINS_13Kernel_traitsIf6__halfS2_S2_fjLj512ELj1ELj4ELj1ELj16ENS_18Kernel_traits_baseILj512EfS2_S2_S2_fjLj128EEEEELb0ELb1ELb0ELb0EEEvNS_9FwdParamsE:
        /* <DEDUP_REMOVED lines=37> */
.L_x_8531:
[----:B------:R-:W-:Y:S05]  /*0250*/  BSYNC B0 ;  /* 0x0000000000007941 */ /* 0x000fea0003800000 */
.L_x_8530:
        /* <DEDUP_REMOVED lines=22> */
.L_x_8533:
[----:B------:R-:W-:Y:S05]  /*03c0*/  BSYNC B0 ;  /* 0x0000000000007941 */ /* 0x000fea0003800000 */
.L_x_8532:
        /* <DEDUP_REMOVED lines=12> */
.L_x_8543:
        /* <DEDUP_REMOVED lines=11> */
[----:B------:R-:W-:Y:S01]  /*0540*/  MOV R80, R11 ;  /* 0x0000000b00507202 */ /* 0x000fe20000000f00 */
[----:B--2---:R-:W-:Y:S01]  /*0550*/  @P0 HADD2.F32 R79, -RZ, R64.H0_H0 ;  /* 0x20000040ff4f0230 */ /* 0x004fe20000004100 */
[----:B------:R-:W-:Y:S06]  /*0560*/  @!P2 BRA `(.L_x_8535) ;  /* 0x0000000000e0a947 */ /* 0x000fec0003800000 */
[----:B------:R-:W-:Y:S01]  /*0570*/  ISETP.NE.U32.AND P1, PT, RZ, UR6, PT ;  /* 0x00000006ff007c0c */ /* 0x000fe2000bf25070 */
[----:B01----:R-:W0:Y:S03]  /*0580*/  LDC.64 R4, c[0x0][0x220] ;  /* 0x00008800ff047b82 */ /* 0x003e260000000a00 */
        /* <DEDUP_REMOVED lines=8> */
[----:B---3--:R-:W-:Y:S02]  /*0610*/  HADD2.F32 R82, -RZ, R6.H0_H0 ;  /* 0x20000006ff527230 */ /* 0x008fe40000004100 */
[--C-:B------:R-:W-:Y:S02]  /*0620*/  HADD2.F32 R10, -RZ, R4.reuse.H0_H0 ;  /* 0x20000004ff0a7230 */ /* 0x100fe40000004100 */
[----:B------:R-:W-:Y:S02]  /*0630*/  HADD2.F32 R64, -RZ, R4.H1_H1 ;  /* 0x30000004ff407230 */ /* 0x000fe40000004100 */
[-C--:B0-----:R-:W-:Y:S01]  /*0640*/  FMUL.FTZ R9, R82, R79.reuse ;  /* 0x0000004f52097220 */ /* 0x081fe20000410000 */
[--C-:B------:R-:W-:Y:S02]  /*0650*/  HADD2.F32 R66, -RZ, R5.reuse.H0_H0 ;  /* 0x20000005ff427230 */ /* 0x100fe40000004100 */
[----:B------:R-:W-:Y:S01]  /*0660*/  FMUL.FTZ R3, R10, R79 ;  /* 0x0000004f0a037220 */ /* 0x000fe20000410000 */
[----:B------:R-:W-:-:S02]  /*0670*/  HADD2.F32 R80, -RZ, R5.H1_H1 ;  /* 0x30000005ff507230 */ /* 0x000fc40000004100 */
[-C--:B------:R-:W-:Y:S01]  /*0680*/  FMUL.FTZ R64, R64, R79.reuse ;  /* 0x0000004f40407220 */ /* 0x080fe20000410000 */
[----:B------:R-:W-:Y:S02]  /*0690*/  HADD2.F32 R84, -RZ, R6.H1_H1 ;  /* 0x30000006ff547230 */ /* 0x000fe40000004100 */
[----:B------:R-:W-:Y:S01]  /*06a0*/  FMUL.FTZ R5, R66, R79 ;  /* 0x0000004f42057220 */ /* 0x000fe20000410000 */
[--C-:B------:R-:W-:Y:S02]  /*06b0*/  HADD2.F32 R86, -RZ, R7.reuse.H0_H0 ;  /* 0x20000007ff567230 */ /* 0x100fe40000004100 */
[----:B-----5:R-:W-:Y:S01]  /*06c0*/  FMUL.FTZ R6, R36, R9 ;  /* 0x0000000924067220 */ /* 0x020fe20000410000 */
[----:B------:R-:W-:Y:S02]  /*06d0*/  HADD2.F32 R88, -RZ, R7.H1_H1 ;  /* 0x30000007ff587230 */ /* 0x000fe40000004100 */
[----:B------:R-:W-:Y:S01]  /*06e0*/  FMUL.FTZ R3, R32, R3 ;  /* 0x0000000320037220 */ /* 0x000fe20000410000 */
[----:B--2---:R-:W-:-:S02]  /*06f0*/  @P1 HADD2.F32 R65, -RZ, R14.H0_H0 ;  /* 0x2000000eff411230 */ /* 0x004fc40000004100 */
[----:B------:R-:W-:Y:S01]  /*0700*/  FMUL.FTZ R4, R33, R64 ;  /* 0x0000004021047220 */ /* 0x000fe20000410000 */
[--C-:B------:R-:W-:Y:S02]  /*0710*/  @P1 HADD2.F32 R8, -RZ, R12.reuse.H0_H0 ;  /* 0x2000000cff081230 */ /* 0x100fe40000004100 */
[----:B------:R-:W-:Y:S01]  /*0720*/  FMUL.FTZ R5, R34, R5 ;  /* 0x0000000522057220 */ /* 0x000fe20000410000 */
[----:B------:R-:W-:Y:S02]  /*0730*/  @P1 HADD2.F32 R7, -RZ, R12.H1_H1 ;  /* 0x3000000cff071230 */ /* 0x000fe40000004100 */
[-C--:B------:R-:W-:Y:S01]  /*0740*/  FMUL.FTZ R80, R80, R79.reuse ;  /* 0x0000004f50507220 */ /* 0x080fe20000410000 */
[--C-:B------:R-:W-:Y:S02]  /*0750*/  @P1 HADD2.F32 R10, -RZ, R13.reuse.H0_H0 ;  /* 0x2000000dff0a1230 */ /* 0x100fe40000004100 */
        /* <DEDUP_REMOVED lines=9> */
[----:B------:R-:W-:Y:S02]  /*07f0*/  @P1 HADD2.F32 R64, -RZ, R14.H1_H1 ;  /* 0x3000000eff401230 */ /* 0x000fe40000004100 */
[----:B------:R-:W-:Y:S01]  /*0800*/  FMUL.FTZ R8, R35, R80 ;  /* 0x0000005023087220 */ /* 0x000fe20000410000 */
[--C-:B------:R-:W-:Y:S02]  /*0810*/  @P1 HADD2.F32 R66, -RZ, R15.reuse.H0_H0 ;  /* 0x2000000fff421230 */ /* 0x100fe40000004100 */
[----:B------:R-:W-:Y:S01]  /*0820*/  FMUL.FTZ R9, R38, R9 ;  /* 0x0000000926097220 */ /* 0x000fe20000410000 */
[----:B------:R-:W-:Y:S02]  /*0830*/  @P1 HADD2.F32 R67, -RZ, R15.H1_H1 ;  /* 0x3000000fff431230 */ /* 0x000fe40000004100 */
[----:B------:R-:W-:Y:S01]  /*0840*/  FMUL.FTZ R10, R39, R88 ;  /* 0x00000058270a7220 */ /* 0x000fe20000410000 */
[----:B------:R-:W-:Y:S01]  /*0850*/  @P1 FADD.FTZ R7, R64, R7 ;  /* 0x0000000740071221 */ /* 0x000fe20000010000 */
[----:B------:R-:W-:Y:S01]  /*0860*/  @P1 FADD.FTZ R8, R65, R8 ;  /* 0x0000000841081221 */ /* 0x000fe20000010000 */
[----:B------:R-:W-:Y:S01]  /*0870*/  @P1 FADD.FTZ R9, R66, R9 ;  /* 0x0000000942091221 */ /* 0x000fe20000010000 */
[----:B------:R-:W-:Y:S01]  /*0880*/  @P1 FADD.FTZ R10, R67, R10 ;  /* 0x0000000a430a1221 */ /* 0x000fe20000010000 */
[----:B------:R-:W-:-:S02]  /*0890*/  F2FP.F16.F32.PACK_AB R64, R4, R3 ;  /* 0x000000030440723e */ /* 0x000fc400000000ff */
[----:B------:R-:W-:Y:S02]  /*08a0*/  F2FP.F16.F32.PACK_AB R66, R7, R6 ;  /* 0x000000060742723e */ /* 0x000fe400000000ff */
[----:B------:R-:W-:Y:S02]  /*08b0*/  F2FP.F16.F32.PACK_AB R65, R8, R5 ;  /* 0x000000050841723e */ /* 0x000fe400000000ff */
[----:B------:R-:W-:Y:S02]  /*08c0*/  F2FP.F16.F32.PACK_AB R67, R10, R9 ;  /* 0x000000090a43723e */ /* 0x000fe400000000ff */
[----:B------:R-:W-:-:S03]  /*08d0*/  IADD3 R80, R11, 0x20, RZ ;  /* 0x000000200b507810 */ /* 0x000fc60007ffe0ff */
[----:B------:R2:W-:Y:S04]  /*08e0*/  STG.E.128 desc[UR4][R74.64], R64 ;  /* 0x000000404a007986 */ /* 0x0005e8000c101d04 */
.L_x_8535:
[----:B------:R-:W-:Y:S05]  /*08f0*/  BSYNC B0 ;  /* 0x0000000000007941 */ /* 0x000fea0003800000 */
.L_x_8534:
[----:B------:R-:W-:Y:S04]  /*0900*/  BSSY B0, `(.L_x_8536) ;  /* 0x0000039000007945 */ /* 0x000fe80003800000 */
[----:B------:R-:W-:Y:S05]  /*0910*/  @!P3 BRA `(.L_x_8537) ;  /* 0x0000000000dcb947 */ /* 0x000fea0003800000 */
[----:B--2---:R-:W2:Y:S01]  /*0920*/  LDC.64 R64, c[0x0][0x220] ;  /* 0x00008800ff407b82 */ /* 0x004ea20000000a00 */
[----:B------:R-:W-:-:S04]  /*0930*/  ISETP.NE.U32.AND P1, PT, RZ, UR6, PT ;  /* 0x00000006ff007c0c */ /* 0x000fc8000bf25070 */
[----:B------:R-:W-:-:S13]  /*0940*/  ISETP.NE.AND.EX P1, PT, RZ, UR7, PT, P1 ;  /* 0x00000007ff007c0c */ /* 0x000fda000bf25310 */
[C---:B------:R-:W-:Y:S01]  /*0950*/  @P1 LEA R68, P5, R80.reuse, UR6, 0x4 ;  /* 0x0000000650441c11 */ /* 0x040fe2000f8a20ff */
[----:B--2---:R-:W-:-:S03]  /*0960*/  IMAD.WIDE.U32 R64, R80, 0x10, R64 ;  /* 0x0000001050407825 */ /* 0x004fc600078e0040 */
[----:B------:R-:W-:-:S03]  /*0970*/  @P1 LEA.HI.X R69, R80, UR7, RZ, 0x4, P5 ;  /* 0x0000000750451c11 */ /* 0x000fc6000a8f24ff */
[----:B------:R-:W2:Y:S04]  /*0980*/  LDG.E.128 R64, desc[UR4][R64.64] ;  /* 0x0000000440407981 */ /* 0x000ea8000c1e1d00 */
[----:B------:R3:W4:Y:S01]  /*0990*/  @P1 LDG.E.128 R12, desc[UR4][R68.64] ;  /* 0x00000004440c1981 */ /* 0x000722000c1e1d00 */
[--C-:B--2---:R-:W-:Y:S02]  /*09a0*/  HADD2.F32 R70, -RZ, R64.reuse.H0_H0 ;  /* 0x20000040ff467230 */ /* 0x104fe40000004100 */
[--C-:B------:R-:W-:Y:S02]  /*09b0*/  HADD2.F32 R74, -RZ, R65.reuse.H0_H0 ;  /* 0x20000041ff4a7230 */ /* 0x100fe40000004100 */
[----:B------:R-:W-:Y:S02]  /*09c0*/  HADD2.F32 R76, -RZ, R65.H1_H1 ;  /* 0x30000041ff4c7230 */ /* 0x000fe40000004100 */
[----:B------:R-:W-:Y:S01]  /*09d0*/  FMUL.FTZ R65, R70, R79 ;  /* 0x0000004f46417220 */ /* 0x000fe20000410000 */
[----:B------:R-:W-:-:S02]  /*09e0*/  HADD2.F32 R72, -RZ, R64.H1_H1 ;  /* 0x30000040ff487230 */ /* 0x000fc40000004100 */
[--C-:B------:R-:W-:Y:S02]  /*09f0*/  HADD2.F32 R82, -RZ, R66.reuse.H0_H0 ;  /* 0x20000042ff527230 */ /* 0x100fe40000004100 */
[----:B---3-5:R-:W-:Y:S01]  /*0a00*/  FMUL.FTZ R68, R56, R65 ;  /* 0x0000004138447220 */ /* 0x028fe20000410000 */
[----:B------:R-:W-:Y:S02]  /*0a10*/  HADD2.F32 R66, -RZ, R66.H1_H1 ;  /* 0x30000042ff427230 */ /* 0x000fe40000004100 */
[-C--:B------:R-:W-:Y:S01]  /*0a20*/  FMUL.FTZ R72, R72, R79.reuse ;  /* 0x0000004f48487220 */ /* 0x080fe20000410000 */
[----:B----4-:R-:W-:Y:S02]  /*0a30*/  @P1 HADD2.F32 R69, -RZ, R12.H0_H0 ;  /* 0x2000000cff451230 */ /* 0x010fe40000004100 */
[-C--:B------:R-:W-:Y:S01]  /*0a40*/  FMUL.FTZ R71, R82, R79.reuse ;  /* 0x0000004f52477220 */ /* 0x080fe20000410000 */
[--C-:B------:R-:W-:Y:S02]  /*0a50*/  HADD2.F32 R84, -RZ, R67.reuse.H0_H0 ;  /* 0x20000043ff547230 */ /* 0x100fe40000004100 */
[----:B------:R-:W-:Y:S01]  /*0a60*/  FMUL.FTZ R66, R66, R79 ;  /* 0x0000004f42427220 */ /* 0x000fe20000410000 */
[----:B------:R-:W-:-:S02]  /*0a70*/  HADD2.F32 R64, -RZ, R67.H1_H1 ;  /* 0x30000043ff407230 */ /* 0x000fc40000004100 */
[----:B------:R-:W-:Y:S01]  /*0a80*/  @P1 FADD.FTZ R68, R69, R68 ;  /* 0x0000004445441221 */ /* 0x000fe20000010000 */
[----:B------:R-:W-:Y:S01]  /*0a90*/  FMUL.FTZ R69, R57, R72 ;  /* 0x0000004839457220 */ /* 0x000fe20000410000 */
[--C-:B------:R-:W-:Y:S02]  /*0aa0*/  @P1 HADD2.F32 R73, -RZ, R14.reuse.H1_H1 ;  /* 0x3000000eff491230 */ /* 0x100fe40000004100 */
[----:B------:R-:W-:Y:S01]  /*0ab0*/  FMUL.FTZ R72, R61, R66 ;  /* 0x000000423d487220 */ /* 0x000fe20000410000 */
[-C--:B------:R-:W-:Y:S01]  /*0ac0*/  FMUL.FTZ R76, R76, R79.reuse ;  /* 0x0000004f4c4c7220 */ /* 0x080fe20000410000 */
[----:B------:R-:W-:Y:S02]  /*0ad0*/  @P1 HADD2.F32 R82, -RZ, R14.H0_H0 ;  /* 0x2000000eff521230 */ /* 0x000fe40000004100 */
[-C--:B------:R-:W-:Y:S01]  /*0ae0*/  FMUL.FTZ R67, R74, R79.reuse ;  /* 0x0000004f4a437220 */ /* 0x080fe20000410000 */
[----:B------:R-:W-:Y:S01]  /*0af0*/  FMUL.FTZ R65, R84, R79 ;  /* 0x0000004f54417220 */ /* 0x000fe20000410000 */
[----:B------:R-:W-:Y:S01]  /*0b00*/  FMUL.FTZ R71, R60, R71 ;  /* 0x000000473c477220 */ /* 0x000fe20000410000 */
[----:B------:R-:W-:Y:S01]  /*0b10*/  FMUL.FTZ R64, R64, R79 ;  /* 0x0000004f40407220 */ /* 0x000fe20000410000 */
[----:B------:R-:W-:Y:S01]  /*0b20*/  @P1 FADD.FTZ R72, R73, R72 ;  /* 0x0000004849481221 */ /* 0x000fe20000010000 */
[----:B------:R-:W-:Y:S01]  /*0b30*/  FMUL.FTZ R73, R59, R76 ;  /* 0x0000004c3b497220 */ /* 0x000fe20000410000 */
[----:B------:R-:W-:Y:S01]  /*0b40*/  FMUL.FTZ R70, R58, R67 ;  /* 0x000000433a467220 */ /* 0x000fe20000410000 */
[----:B------:R-:W-:Y:S01]  /*0b50*/  @P1 FADD.FTZ R71, R82, R71 ;  /* 0x0000004752471221 */ /* 0x000fe20000010000 */
[----:B------:R-:W-:Y:S01]  /*0b60*/  FMUL.FTZ R76, R62, R65 ;  /* 0x000000413e4c7220 */ /* 0x000fe20000410000 */
[----:B------:R-:W-:-:S02]  /*0b70*/  @P1 HADD2.F32 R74, -RZ, R12.H1_H1 ;  /* 0x3000000cff4a1230 */ /* 0x000fc40000004100 */
[----:B------:R-:W-:Y:S01]  /*0b80*/  FMUL.FTZ R77, R63, R64 ;  /* 0x000000403f4d7220 */ /* 0x000fe20000410000 */
[--C-:B------:R-:W-:Y:S02]  /*0b90*/  @P1 HADD2.F32 R67, -RZ, R13.reuse.H0_H0 ;  /* 0x2000000dff431230 */ /* 0x100fe40000004100 */
[----:B------:R-:W-:Y:S02]  /*0ba0*/  @P1 HADD2.F32 R66, -RZ, R13.H1_H1 ;  /* 0x3000000dff421230 */ /* 0x000fe40000004100 */
[----:B------:R-:W-:Y:S01]  /*0bb0*/  @P1 FADD.FTZ R69, R74, R69 ;  /* 0x000000454a451221 */ /* 0x000fe20000010000 */
[--C-:B------:R-:W-:Y:S02]  /*0bc0*/  @P1 HADD2.F32 R65, -RZ, R15.reuse.H0_H0 ;  /* 0x2000000fff411230 */ /* 0x100fe40000004100 */
[----:B------:R-:W-:Y:S01]  /*0bd0*/  @P1 FADD.FTZ R70, R67, R70 ;  /* 0x0000004643461221 */ /* 0x000fe20000010000 */
[----:B------:R-:W-:Y:S02]  /*0be0*/  @P1 HADD2.F32 R82, -RZ, R15.H1_H1 ;  /* 0x3000000fff521230 */ /* 0x000fe40000004100 */
[----:B------:R-:W-:Y:S01]  /*0bf0*/  @P1 FADD.FTZ R73, R66, R73 ;  /* 0x0000004942491221 */ /* 0x000fe20000010000 */
[----:B------:R-:W-:Y:S01]  /*0c00*/  LEA R74, P5, R80, UR8, 0x4 ;  /* 0x00000008504a7c11 */ /* 0x000fe2000f8a20ff */
[----:B------:R-:W-:Y:S01]  /*0c10*/  @P1 FADD.FTZ R76, R65, R76 ;  /* 0x0000004c414c1221 */ /* 0x000fe20000010000 */
[----:B------:R-:W-:Y:S01]  /*0c20*/  F2FP.F16.F32.PACK_AB R66, R72, R71 ;  /* 0x000000474842723e */ /* 0x000fe200000000ff */
[----:B------:R-:W-:Y:S01]  /*0c30*/  @P1 FADD.FTZ R77, R82, R77 ;  /* 0x0000004d524d1221 */ /* 0x000fe20000010000 */
[----:B------:R-:W-:-:S02]  /*0c40*/  LEA.HI.X R75, R80, UR9, RZ, 0x4, P5 ;  /* 0x00000009504b7c11 */ /* 0x000fc4000a8f24ff */
[----:B------:R-:W-:Y:S02]  /*0c50*/  F2FP.F16.F32.PACK_AB R65, R73, R70 ;  /* 0x000000464941723e */ /* 0x000fe400000000ff */
[----:B------:R-:W-:Y:S02]  /*0c60*/  F2FP.F16.F32.PACK_AB R64, R69, R68 ;  /* 0x000000444540723e */ /* 0x000fe400000000ff */
[----:B------:R-:W-:-:S05]  /*0c70*/  F2FP.F16.F32.PACK_AB R67, R77, R76 ;  /* 0x0000004c4d43723e */ /* 0x000fca00000000ff */
[----:B------:R3:W-:Y:S02]  /*0c80*/  STG.E.128 desc[UR4][R74.64], R64 ;  /* 0x000000404a007986 */ /* 0x0007e4000c101d04 */
.L_x_8537:
[----:B------:R-:W-:Y:S05]  /*0c90*/  BSYNC B0 ;  /* 0x0000000000007941 */ /* 0x000fea0003800000 */
.L_x_8536:
        /* <DEDUP_REMOVED lines=75> */
.L_x_8555:
        /* <DEDUP_REMOVED lines=41> */
[----:B--2---:R-:W-:Y:S01]  /*13e0*/  IMAD.WIDE.U32 R74, R11, 0x10, R74 ;  /* 0x000000100b4a7825 */ /* 0x004fe200078e004a */
[----:B------:R-:W-:-:S02]  /*13f0*/  F2FP.F16.F32.PACK_AB R65, R82, R67 ;  /* 0x000000435241723e */ /* 0x000fc400000000ff */
[----:B------:R-:W-:Y:S02]  /*1400*/  F2FP.F16.F32.PACK_AB R66, R81, R66 ;  /* 0x000000425142723e */ /* 0x000fe400000000ff */
[----:B------:R-:W-:Y:S02]  /*1410*/  F2FP.F16.F32.PACK_AB R67, R90, R83 ;  /* 0x000000535a43723e */ /* 0x000fe400000000ff */
[----:B------:R-:W-:-:S03]  /*1420*/  IADD3 R11, R11, 0x20, RZ ;  /* 0x000000200b0b7810 */ /* 0x000fc60007ffe0ff */
[----:B------:R3:W-:Y:S04]  /*1430*/  STG.E.128 desc[UR4][R74.64], R64 ;  /* 0x000000404a007986 */ /* 0x0007e8000c101d04 */
.L_x_8540:
[----:B------:R-:W-:Y:S05]  /*1440*/  BSYNC B0 ;  /* 0x0000000000007941 */ /* 0x000fea0003800000 */
.L_x_8539:
        /* <DEDUP_REMOVED lines=28> */
[----:B------:R-:W-:-:S02]  /*1610*/  F2FP.F16.F32.PACK_AB R67, R80, R67 ;  /* 0x000000435043723e */ /* 0x000fc400000000ff */
[----:B------:R-:W-:Y:S02]  /*1620*/  F2FP.F16.F32.PACK_AB R66, R81, R66 ;  /* 0x000000425142723e */ /* 0x000fe400000000ff */
[----:B------:R-:W-:Y:S02]  /*1630*/  F2FP.F16.F32.PACK_AB R65, R82, R65 ;  /* 0x000000415241723e */ /* 0x000fe400000000ff */
[----:B------:R-:W-:-:S05]  /*1640*/  F2FP.F16.F32.PACK_AB R64, R79, R78 ;  /* 0x0000004e4f40723e */ /* 0x000fca00000000ff */
[----:B------:R4:W-:Y:S02]  /*1650*/  STG.E.128 desc[UR4][R74.64], R64 ;  /* 0x000000404a007986 */ /* 0x0009e4000c101d04 */
.L_x_8542:
[----:B------:R-:W-:Y:S05]  /*1660*/  BSYNC B0 ;  /* 0x0000000000007941 */ /* 0x000fea0003800000 */
.L_x_8541:
[----:B--234-:R-:W2:Y:S02]  /*1670*/  LDC.64 R64, c[0x0][0x210] ;  /* 0x00008400ff407b82 */ /* 0x01cea40000000a00 */
[----:B--2---:R-:W-:-:S04]  /*1680*/  LEA R2, R64, R2, 0x2 ;  /* 0x0000000240027211 */ /* 0x004fc800078e10ff */
[----:B------:R-:W-:-:S13]  /*1690*/  ISETP.GE.AND P1, PT, R2, R65, PT ;  /* 0x000000410200720c */ /* 0x000fda0003f26270 */
[----:B------:R-:W-:Y:S05]  /*16a0*/  @!P1 BRA `(.L_x_8543) ;  /* 0xffffffec00789947 */ /* 0x000fea000383ffff */
[----:B------:R-:W-:Y:S05]  /*16b0*/  EXIT ;  /* 0x000000000000794d */ /* 0x000fea0003800000 */
.L_x_8538:
        /* <DEDUP_REMOVED lines=8> */
.L_x_8545:
[----:B------:R-:W-:Y:S05]  /*1740*/  BSYNC B0 ;  /* 0x0000000000007941 */ /* 0x000fea0003800000 */
.L_x_8544:
        /* <DEDUP_REMOVED lines=10> */
.L_x_8546:
[----:B------:R-:W-:Y:S01]  /*17f0*/  HFMA2.MMA R82, -RZ, RZ, 0, 2.384185791015625e-07 ;  /* 0x00000004ff527435 */ /* 0x000fe200000001ff */
[----:B------:R-:W-:-:S05]  /*1800*/  MOV R67, R81 ;  /* 0x0000005100437202 */ /* 0x000fca0000000f00 */
[----:B------:R-:W-:-:S05]  /*1810*/  FADD.FTZ R67, R66, R67 ;  /* 0x0000004342437221 */ /* 0x000fca0000010000 */
[----:B------:R-:W-:-:S07]  /*1820*/  MOV R83, R67 ;  /* 0x0000004300537202 */ /* 0x000fce0000000f00 */
[----:B------:R-:W-:Y:S05]  /*1830*/  WARPSYNC.COLLECTIVE R80, `(.L_x_8547) ;  /* 0x0000000050087348 */ /* 0x000fea0003c00000 */
[----:B------:R0:W1:Y:S02]  /*1840*/  SHFL.BFLY P6, R81, R83, R82, R85 ;  /* 0x0c00005253517389 */ /* 0x00006400000c0055 */
[----:B01----:R-:W-:Y:S01]  /*1850*/  ENDCOLLECTIVE ;  /* 0x000000000000791b */ /* 0x003fe20003800000 */
.L_x_8547:
[----:B------:R-:W-:Y:S01]  /*1860*/  HFMA2.MMA R82, -RZ, RZ, 0, 4.76837158203125e-07 ;  /* 0x00000008ff527435 */ /* 0x000fe200000001ff */
[----:B------:R-:W-:-:S05]  /*1870*/  MOV R64, R81 ;  /* 0x0000005100407202 */ /* 0x000fca0000000f00 */
[----:B------:R-:W-:-:S05]  /*1880*/  FADD.FTZ R78, R67, R64 ;  /* 0x00000040434e7221 */ /* 0x000fca0000010000 */
[----:B------:R-:W-:-:S07]  /*1890*/  MOV R83, R78 ;  /* 0x0000004e00537202 */ /* 0x000fce0000000f00 */
[----:B------:R-:W-:Y:S05]  /*18a0*/  WARPSYNC.COLLECTIVE R80, `(.L_x_8548) ;  /* 0x0000000050087348 */ /* 0x000fea0003c00000 */
[----:B------:R0:W1:Y:S02]  /*18b0*/  SHFL.BFLY P6, R81, R83, R82, R85 ;  /* 0x0c00005253517389 */ /* 0x00006400000c0055 */
[----:B01----:R-:W-:Y:S01]  /*18c0*/  ENDCOLLECTIVE ;  /* 0x000000000000791b */ /* 0x003fe20003800000 */
.L_x_8548:
[----:B------:R-:W-:Y:S01]  /*18d0*/  HFMA2.MMA R82, -RZ, RZ, 0, 9.5367431640625e-07 ;  /* 0x00000010ff527435 */ /* 0x000fe200000001ff */
[----:B------:R-:W-:-:S05]  /*18e0*/  MOV R75, R81 ;  /* 0x00000051004b7202 */ /* 0x000fca0000000f00 */
[----:B------:R-:W-:-:S05]  /*18f0*/  FADD.FTZ R79, R78, R75 ;  /* 0x0000004b4e4f7221 */ /* 0x000fca0000010000 */
[----:B------:R-:W-:-:S07]  /*1900*/  MOV R83, R79 ;  /* 0x0000004f00537202 */ /* 0x000fce0000000f00 */
[----:B------:R-:W-:Y:S05]  /*1910*/  WARPSYNC.COLLECTIVE R80, `(.L_x_8549) ;  /* 0x0000000050087348 */ /* 0x000fea0003c00000 */
[----:B------:R0:W1:Y:S02]  /*1920*/  SHFL.BFLY P6, R81, R83, R82, R85 ;  /* 0x0c00005253517389 */ /* 0x00006400000c0055 */
[----:B01----:R-:W-:Y:S01]  /*1930*/  ENDCOLLECTIVE ;  /* 0x000000000000791b */ /* 0x003fe20003800000 */
.L_x_8549:
        /* <DEDUP_REMOVED lines=41> */
.L_x_8550:
[----:B------:R-:W-:Y:S01]  /*1bd0*/  HFMA2.MMA R82, -RZ, RZ, 0, 1.1920928955078125e-07 ;  /* 0x00000002ff527435 */ /* 0x000fe200000001ff */
[----:B------:R-:W-:-:S05]  /*1be0*/  MOV R65, R81 ;  /* 0x0000005100417202 */ /* 0x000fca0000000f00 */
[----:B------:R-:W-:-:S05]  /*1bf0*/  FADD.FTZ R65, R64, R65 ;  /* 0x0000004140417221 */ /* 0x000fca0000010000 */
[----:B------:R-:W-:-:S07]  /*1c00*/  MOV R83, R65 ;  /* 0x0000004100537202 */ /* 0x000fce0000000f00 */
[----:B------:R-:W-:Y:S05]  /*1c10*/  WARPSYNC.COLLECTIVE R80, `(.L_x_8551) ;  /* 0x0000000050087348 */ /* 0x000fea0003c00000 */
[----:B------:R0:W1:Y:S02]  /*1c20*/  SHFL.BFLY P6, R81, R83, R82, R85 ;  /* 0x0c00005253517389 */ /* 0x00006400000c0055 */
[----:B01----:R-:W-:Y:S01]  /*1c30*/  ENDCOLLECTIVE ;  /* 0x000000000000791b */ /* 0x003fe20003800000 */
.L_x_8551:
[----:B------:R-:W-:Y:S01]  /*1c40*/  HFMA2.MMA R82, -RZ, RZ, 0, 2.384185791015625e-07 ;  /* 0x00000004ff527435 */ /* 0x000fe200000001ff */
[----:B------:R-:W-:-:S05]  /*1c50*/  MOV R66, R81 ;  /* 0x0000005100427202 */ /* 0x000fca0000000f00 */
[----:B------:R-:W-:-:S05]  /*1c60*/  FADD.FTZ R66, R65, R66 ;  /* 0x0000004241427221 */ /* 0x000fca0000010000 */
[----:B------:R-:W-:-:S07]  /*1c70*/  MOV R83, R66 ;  /* 0x0000004200537202 */ /* 0x000fce0000000f00 */
[----:B------:R-:W-:Y:S05]  /*1c80*/  WARPSYNC.COLLECTIVE R80, `(.L_x_8552) ;  /* 0x0000000050087348 */ /* 0x000fea0003c00000 */
[----:B------:R0:W1:Y:S02]  /*1c90*/  SHFL.BFLY P6, R81, R83, R82, R85 ;  /* 0x0c00005253517389 */ /* 0x00006400000c0055 */
[----:B01----:R-:W-:Y:S01]  /*1ca0*/  ENDCOLLECTIVE ;  /* 0x000000000000791b */ /* 0x003fe20003800000 */
.L_x_8552:
[----:B------:R-:W-:Y:S01]  /*1cb0*/  HFMA2.MMA R82, -RZ, RZ, 0, 4.76837158203125e-07 ;  /* 0x00000008ff527435 */ /* 0x000fe200000001ff */
[----:B------:R-:W-:-:S05]  /*1cc0*/  MOV R67, R81 ;  /* 0x0000005100437202 */ /* 0x000fca0000000f00 */
[----:B------:R-:W-:-:S05]  /*1cd0*/  FADD.FTZ R67, R66, R67 ;  /* 0x0000004342437221 */ /* 0x000fca0000010000 */
[----:B------:R-:W-:-:S07]  /*1ce0*/  MOV R83, R67 ;  /* 0x0000004300537202 */ /* 0x000fce0000000f00 */
[----:B------:R-:W-:Y:S05]  /*1cf0*/  WARPSYNC.COLLECTIVE R80, `(.L_x_8553) ;  /* 0x0000000050087348 */ /* 0x000fea0003c00000 */
[----:B------:R0:W1:Y:S02]  /*1d00*/  SHFL.BFLY P6, R81, R83, R82, R85 ;  /* 0x0c00005253517389 */ /* 0x00006400000c0055 */
[----:B01----:R-:W-:Y:S01]  /*1d10*/  ENDCOLLECTIVE ;  /* 0x000000000000791b */ /* 0x003fe20003800000 */
.L_x_8553:
[----:B------:R-:W-:Y:S01]  /*1d20*/  HFMA2.MMA R82, -RZ, RZ, 0, 9.5367431640625e-07 ;  /* 0x00000010ff527435 */ /* 0x000fe200000001ff */
[----:B------:R-:W-:-:S05]  /*1d30*/  MOV R78, R81 ;  /* 0x00000051004e7202 */ /* 0x000fca0000000f00 */
[----:B------:R-:W-:-:S05]  /*1d40*/  FADD.FTZ R78, R67, R78 ;  /* 0x0000004e434e7221 */ /* 0x000fca0000010000 */
[----:B------:R-:W-:-:S07]  /*1d50*/  MOV R83, R78 ;  /* 0x0000004e00537202 */ /* 0x000fce0000000f00 */
[----:B------:R-:W-:Y:S05]  /*1d60*/  WARPSYNC.COLLECTIVE R80, `(.L_x_8554) ;  /* 0x0000000050087348 */ /* 0x000fea0003c00000 */
[----:B------:R0:W1:Y:S02]  /*1d70*/  SHFL.BFLY P6, R81, R83, R82, R85 ;  /* 0x0c00005253517389 */ /* 0x00006400000c0055 */
[----:B01----:R-:W-:Y:S01]  /*1d80*/  ENDCOLLECTIVE ;  /* 0x000000000000791b */ /* 0x003fe20003800000 */
.L_x_8554:
[----:B------:R-:W-:Y:S01]  /*1d90*/  MOV R79, R81 ;  /* 0x00000051004f7202 */ /* 0x000fe20000000f00 */
[----:B------:R-:W-:Y:S06]  /*1da0*/  BRA `(.L_x_8555) ;  /* 0xfffffff000e87947 */ /* 0x000fec000383ffff */
.L_x_8556:
        /* <DEDUP_REMOVED lines=13> */
.L_x_16556:


//--------------------- .text._ZN10layer_norm13ln_fwd_kernelINS_13Kernel_traitsIf6__halfS2_S2_fjLj512ELj1ELj4ELj1ELj16ENS_18Kernel_traits_baseILj512EfS2_S2_S2_fjLj128EEEEELb0ELb1ELb0ELb1EEEvNS_9FwdParamsE --------------------------
	.section	.text._ZN10layer_norm13ln_fwd_kernelINS_13Kernel_traitsIf6__halfS2_S2_fjLj512ELj1ELj4ELj1ELj16ENS_18Kernel_traits_baseILj512EfS2_S2_S2_fjLj128EEEEELb0ELb1ELb0ELb1EEEvNS_9FwdParamsE,"ax",@progbits
	.align	128
        .global         _ZN10layer_norm13ln_fwd_kernelINS_13Kernel_traitsIf6__halfS2_S2_fjLj512ELj1ELj4ELj1ELj16ENS_18Kernel_traits_baseILj512EfS2_S2_S2_fjLj128EEEEELb0ELb1ELb0ELb1EEEvNS_9FwdParamsE
        .type           _ZN10layer_norm13ln_fwd_kernelINS_13Kernel_traitsIf6__halfS2_S2_fjLj512ELj1ELj4ELj1ELj16ENS_18Kernel_traits_baseILj512EfS2_S2_S2_fjLj128EEEEELb0ELb1ELb0ELb1EEEvNS_9FwdParamsE,@function
        .size           _ZN10layer_norm13ln_fwd_kernelINS_13Kernel_traitsIf6__halfS2_S2_fjLj512ELj1ELj4ELj1ELj16ENS_18Kernel_traits_baseILj512EfS2_S2_S2_fjLj128EEEEELb0ELb1ELb0ELb1EEEvNS_9FwdParamsE,(.L_x_16557 - _ZN10layer_norm13ln_fwd_kernelINS_13Kernel_traitsIf6__halfS2_S2_fjLj512ELj1ELj4ELj1ELj16ENS_18Kernel_traits_baseILj512EfS2_S2_S2_fjLj128EEEEELb0ELb1ELb0ELb1EEEvNS_9FwdParamsE)
        .other          _ZN10layer_norm13ln_fwd_kernelINS_13Kernel_traitsIf6__halfS2_S2_fjLj512ELj1ELj4ELj1ELj16ENS_18Kernel_traits_baseILj512EfS2_S2_S2_fjLj128EEEEELb0ELb1ELb0ELb1EEEvNS_9FwdParamsE,@"STO_CUDA_ENTRY STV_DEFAULT"
_ZN10layer_norm13ln_fwd_kernelINS_13Kernel_traitsIf6__halfS2_S2_fjLj512ELj1ELj4ELj1ELj16ENS_18Kernel_traits_baseILj512EfS2_S2_S2_fjLj128EEEEELb0ELb1ELb0ELb1EEEvNS_9FwdParamsE:
.text._ZN10layer_norm13ln_fwd_kernelINS_13Kernel_traitsIf6__halfS2_S2_fjLj512ELj1ELj4ELj1ELj16ENS_18Kernel_traits_baseILj512EfS2_S2_S2_fjLj128EEEEELb0ELb1ELb0ELb1EEEvNS_9FwdParamsE:
        /* <DEDUP_REMOVED lines=53> */
.L_x_8558:
        /* <DEDUP_REMOVED lines=17> */
[----:B------:R-:W-:-:S04]  /*0460*/  IMAD.WIDE.U32 R60, R79, 0x10, R60 ;  /* 0x000000104f3c7825 */ /* 0x000fc800078e003c */
[----:B--2---:R-:W-:Y:S01]  /*0470*/  @P0 HADD2.F32 R0, -RZ, R64.H0_H0 ;  /* 0x20000040ff000230 */ /* 0x004fe20000004100 */
[----:B------:R-:W-:Y:S01]  /*0480*/  SHF.L.U32 R64, R63, 0x4, RZ ;  /* 0x000000043f407819 */ /* 0x000fe200000006ff */
[----:B---3--:R-:W-:-:S03]  /*0490*/  HADD2.F32 R69, -RZ, R56.H0_H0 ;  /* 0x20000038ff457230 */ /* 0x008fc60000004100 */
[----:B------:R-:W-:Y:S01]  /*04a0*/  IADD3 R76, P3, R64, UR10, RZ ;  /* 0x0000000a404c7c10 */ /* 0x000fe2000ff7e0ff */
[----:B------:R-:W-:Y:S02]  /*04b0*/  HADD2.F32 R71, -RZ, R56.H1_H1 ;  /* 0x30000038ff477230 */ /* 0x000fe40000004100 */
[--C-:B------:R-:W-:Y:S02]  /*04c0*/  HADD2.F32 R77, -RZ, R58.reuse.H0_H0 ;  /* 0x2000003aff4d7230 */ /* 0x100fe40000004100 */
[-C--:B------:R-:W-:Y:S01]  /*04d0*/  FMUL.FTZ R69, R69, R0.reuse ;  /* 0x0000000045457220 */ /* 0x080fe20000410000 */
[--C-:B------:R-:W-:Y:S02]  /*04e0*/  HADD2.F32 R73, -RZ, R57.reuse.H0_H0 ;  /* 0x20000039ff497230 */ /* 0x100fe40000004100 */
[-C--:B------:R-:W-:Y:S01]  /*04f0*/  FMUL.FTZ R56, R71, R0.reuse ;  /* 0x0000000047387220 */ /* 0x080fe20000410000 */
[----:B------:R-:W-:Y:S02]  /*0500*/  HADD2.F32 R75, -RZ, R57.H1_H1 ;  /* 0x30000039ff4b7230 */ /* 0x000fe40000004100 */
[----:B------:R-:W-:Y:S01]  /*0510*/  FMUL.FTZ R77, R77, R0 ;  /* 0x000000004d4d7220 */ /* 0x000fe20000410000 */
[----:B------:R-:W-:-:S02]  /*0520*/  HADD2.F32 R65, -RZ, R58.H1_H1 ;  /* 0x3000003aff417230 */ /* 0x000fc40000004100 */
[----:B-----5:R-:W-:Y:S01]  /*0530*/  FMUL.FTZ R72, R36, R69 ;  /* 0x0000004524487220 */ /* 0x020fe20000410000 */
[--C-:B----4-:R-:W-:Y:S02]  /*0540*/  @P1 HADD2.F32 R57, -RZ, R52.reuse.H0_H0 ;  /* 0x20000034ff391230 */ /* 0x110fe40000004100 */
[----:B------:R-:W-:Y:S01]  /*0550*/  FMUL.FTZ R71, R37, R56 ;  /* 0x0000003825477220 */ /* 0x000fe20000410000 */
[----:B------:R-:W-:Y:S02]  /*0560*/  @P1 HADD2.F32 R58, -RZ, R52.H1_H1 ;  /* 0x30000034ff3a1230 */ /* 0x000fe40000004100 */
[----:B------:R-:W-:Y:S01]  /*0570*/  FMUL.FTZ R73, R73, R0 ;  /* 0x0000000049497220 */ /* 0x000fe20000410000 */
[--C-:B------:R-:W-:Y:S02]  /*0580*/  HADD2.F32 R67, -RZ, R59.reuse.H0_H0 ;  /* 0x2000003bff437230 */ /* 0x100fe40000004100 */
[----:B------:R-:W-:Y:S01]  /*0590*/  FMUL.FTZ R69, R40, R77 ;  /* 0x0000004d28457220 */ /* 0x000fe20000410000 */
[----:B------:R-:W-:-:S02]  /*05a0*/  HADD2.F32 R59, -RZ, R59.H1_H1 ;  /* 0x3000003bff3b7230 */ /* 0x000fc40000004100 */
[----:B------:R-:W-:Y:S01]  /*05b0*/  @P1 FADD.FTZ R72, R72, R57 ;  /* 0x0000003948481221 */ /* 0x000fe20000010000 */
[----:B------:R-:W-:Y:S02]  /*05c0*/  @P1 HADD2.F32 R56, -RZ, R54.H0_H0 ;  /* 0x20000036ff381230 */ /* 0x000fe40000004100 */
[----:B------:R-:W-:Y:S01]  /*05d0*/  @P1 FADD.FTZ R71, R71, R58 ;  /* 0x0000003a47471221 */ /* 0x000fe20000010000 */
[-C--:B------:R-:W-:Y:S01]  /*05e0*/  FMUL.FTZ R67, R67, R0.reuse ;  /* 0x0000000043437220 */ /* 0x080fe20000410000 */
[----:B------:R-:W-:Y:S02]  /*05f0*/  @P1 HADD2.F32 R57, -RZ, R53.H0_H0 ;  /* 0x20000035ff391230 */ /* 0x000fe40000004100 */
[-C--:B------:R-:W-:Y:S01]  /*0600*/  FMUL.FTZ R58, R59, R0.reuse ;  /* 0x000000003b3a7220 */ /* 0x080fe20000410000 */
[----:B------:R-:W-:Y:S01]  /*0610*/  FMUL.FTZ R70, R38, R73 ;  /* 0x0000004926467220 */ /* 0x000fe20000410000 */
[----:B------:R-:W-:Y:S01]  /*0620*/  @P1 FADD.FTZ R69, R69, R56 ;  /* 0x0000003845451221 */ /* 0x000fe20000010000 */
[-C--:B------:R-:W-:Y:S01]  /*0630*/  FMUL.FTZ R66, R65, R0.reuse ;  /* 0x0000000041427220 */ /* 0x080fe20000410000 */
[----:B------:R-:W-:Y:S01]  /*0640*/  FMUL.FTZ R56, R75, R0 ;  /* 0x000000004b387220 */ /* 0x000fe20000410000 */
[----:B------:R-:W-:Y:S01]  /*0650*/  FMUL.FTZ R68, R42, R67 ;  /* 0x000000432a447220 */ /* 0x000fe20000410000 */
[----:B------:R-:W-:Y:S01]  /*0660*/  FMUL.FTZ R67, R43, R58 ;  /* 0x0000003a2b437220 */ /* 0x000fe20000410000 */
[----:B------:R-:W-:Y:S01]  /*0670*/  @P1 FADD.FTZ R70, R70, R57 ;  /* 0x0000003946461221 */ /* 0x000fe20000010000 */
[----:B------:R-:W-:-:S02]  /*0680*/  @P1 HADD2.F32 R59, -RZ, R55.H0_H0 ;  /* 0x20000037ff3b1230 */ /* 0x000fc40000004100 */
[----:B------:R-:W-:Y:S01]  /*0690*/  FMUL.FTZ R66, R41, R66 ;  /* 0x0000004229427220 */ /* 0x000fe20000410000 */
[----:B------:R-:W-:Y:S02]  /*06a0*/  @P1 HADD2.F32 R62, -RZ, R55.H1_H1 ;  /* 0x30000037ff3e1230 */ /* 0x000fe40000004100 */
[----:B------:R-:W-:Y:S01]  /*06b0*/  FMUL.FTZ R65, R39, R56 ;  /* 0x0000003827417220 */ /* 0x000fe20000410000 */
[----:B------:R-:W-:Y:S02]  /*06c0*/  @P1 HADD2.F32 R58, -RZ, R53.H1_H1 ;  /* 0x30000035ff3a1230 */ /* 0x000fe40000004100 */
[----:B------:R-:W-:Y:S01]  /*06d0*/  @P1 FADD.FTZ R68, R68, R59 ;  /* 0x0000003b44441221 */ /* 0x000fe20000010000 */
[----:B------:R-:W-:Y:S02]  /*06e0*/  @P1 HADD2.F32 R57, -RZ, R54.H1_H1 ;  /* 0x30000036ff391230 */ /* 0x000fe40000004100 */
[----:B------:R-:W-:Y:S01]  /*06f0*/  @P1 FADD.FTZ R67, R67, R62 ;  /* 0x0000003e43431221 */ /* 0x000fe20000010000 */
[----:B------:R-:W-:Y:S01]  /*0700*/  SHF.R.U32.HI R75, RZ, 0x1c, R63 ;  /* 0x0000001cff4b7819 */ /* 0x000fe2000001163f */
[----:B------:R-:W-:Y:S01]  /*0710*/  @P1 FADD.FTZ R65, R65, R58 ;  /* 0x0000003a41411221 */ /* 0x000fe20000010000 */
[----:B------:R-:W-:Y:S01]  /*0720*/  F2FP.F16.F32.PACK_AB R56, R71, R72 ;  /* 0x000000484738723e */ /* 0x000fe200000000ff */
[----:B------:R-:W-:Y:S01]  /*0730*/  @P1 FADD.FTZ R66, R66, R57 ;  /* 0x0000003942421221 */ /* 0x000fe20000010000 */
[----:B------:R-:W-:-:S02]  /*0740*/  IADD3.X R77, R75, UR11, RZ, P3, !PT ;  /* 0x0000000b4b4d7c10 */ /* 0x000fc40009ffe4ff */
[----:B------:R-:W-:Y:S02]  /*0750*/  F2FP.F16.F32.PACK_AB R59, R67, R68 ;  /* 0x00000044433b723e */ /* 0x000fe400000000ff */
[----:B------:R-:W-:Y:S02]  /*0760*/  F2FP.F16.F32.PACK_AB R58, R66, R69 ;  /* 0x00000045423a723e */ /* 0x000fe400000000ff */
[----:B------:R-:W-:-:S05]  /*0770*/  F2FP.F16.F32.PACK_AB R57, R65, R70 ;  /* 0x000000464139723e */ /* 0x000fca00000000ff */
[----:B------:R0:W-:Y:S04]  /*0780*/  STG.E.128 desc[UR4][R76.64], R56 ;  /* 0x000000384c007986 */ /* 0x0001e8000c101d04 */
[----:B------:R-:W2:Y:S01]  /*0790*/  LDG.E.128 R60, desc[UR4][R60.64] ;  /* 0x000000043c3c7981 */ /* 0x000ea2000c1e1d00 */
[----:B------:R-:W-:-:S04]  /*07a0*/  @P1 LEA R80, P3, R79, UR8, 0x4 ;  /* 0x000000084f501c11 */ /* 0x000fc8000f8620ff */
[----:B------:R-:W-:-:S05]  /*07b0*/  @P1 LEA.HI.X R81, R79, UR9, RZ, 0x4, P3 ;  /* 0x000000094f511c11 */ /* 0x000fca00098f24ff */
[----:B------:R1:W3:Y:S01]  /*07c0*/  @P1 LDG.E.128 R52, desc[UR4][R80.64] ;  /* 0x0000000450341981 */ /* 0x0002e2000c1e1d00 */
[----:B------:R-:W-:Y:S01]  /*07d0*/  UMOV UR14, 0xffffffff ;  /* 0xffffffff000e7882 */ /* 0x000fe20000000000 */
[----:B0-----:R-:W-:-:S04]  /*07e0*/  FADD.FTZ R58, RZ, R72 ;  /* 0x00000048ff3a7221 */ /* 0x001fc80000010000 */
[----:B------:R-:W-:-:S04]  /*07f0*/  FADD.FTZ R59, R58, R71 ;  /* 0x000000473a3b7221 */ /* 0x000fc80000010000 */
[----:B------:R-:W-:-:S04]  /*0800*/  FADD.FTZ R58, R59, R70 ;  /* 0x000000463b3a7221 */ /* 0x000fc80000010000 */
[----:B------:R-:W-:Y:S01]  /*0810*/  FADD.FTZ R58, R58, R65 ;  /* 0x000000413a3a7221 */ /* 0x000fe20000010000 */
[----:B--2---:R-:W-:Y:S02]  /*0820*/  HADD2.F32 R57, -RZ, R63.H0_H0 ;  /* 0x2000003fff397230 */ /* 0x004fe40000004100 */
[--C-:B------:R-:W-:Y:S02]  /*0830*/  HADD2.F32 R73, -RZ, R60.reuse.H0_H0 ;  /* 0x2000003cff497230 */ /* 0x100fe40000004100 */
[----:B------:R-:W-:Y:S02]  /*0840*/  HADD2.F32 R83, -RZ, R60.H1_H1 ;  /* 0x3000003cff537230 */ /* 0x000fe40000004100 */
[-C--:B------:R-:W-:Y:S01]  /*0850*/  FMUL.FTZ R57, R57, R0.reuse ;  /* 0x0000000039397220 */ /* 0x080fe20000410000 */
[--C-:B------:R-:W-:Y:S02]  /*0860*/  HADD2.F32 R85, -RZ, R61.reuse.H0_H0 ;  /* 0x2000003dff557230 */ /* 0x100fe40000004100 */
[----:B------:R-:W-:Y:S01]  /*0870*/  FMUL.FTZ R73, R73, R0 ;  /* 0x0000000049497220 */ /* 0x000fe20000410000 */
[----:B------:R-:W-:-:S02]  /*0880*/  HADD2.F32 R87, -RZ, R61.H1_H1 ;  /* 0x3000003dff577230 */ /* 0x000fc40000004100 */
[----:B------:R-:W-:Y:S01]  /*0890*/  FMUL.FTZ R74, R50, R57 ;  /* 0x00000039324a7220 */ /* 0x000fe20000410000 */
[--C-:B------:R-:W-:Y:S02]  /*08a0*/  HADD2.F32 R89, -RZ, R62.reuse.H0_H0 ;  /* 0x2000003eff597230 */ /* 0x100fe40000004100 */
[----:B------:R-:W-:Y:S01]  /*08b0*/  FADD.FTZ R57, R58, R69 ;  /* 0x000000453a397221 */ /* 0x000fe20000010000 */
[----:B------:R-:W-:Y:S02]  /*08c0*/  HADD2.F32 R91, -RZ, R62.H1_H1 ;  /* 0x3000003eff5b7230 */ /* 0x000fe40000004100 */
[-C--:B-1----:R-:W-:Y:S01]  /*08d0*/  FMUL.FTZ R80, R83, R0.reuse ;  /* 0x0000000053507220 */ /* 0x082fe20000410000 */
[----:B------:R-:W-:Y:S02]  /*08e0*/  HADD2.F32 R63, -RZ, R63.H1_H1 ;  /* 0x3000003fff3f7230 */ /* 0x000fe40000004100 */
[-C--:B------:R-:W-:Y:S01]  /*08f0*/  FMUL.FTZ R85, R85, R0.reuse ;  /* 0x0000000055557220 */ /* 0x080fe20000410000 */
[-C--:B------:R-:W-:Y:S01]  /*0900*/  FMUL.FTZ R56, R87, R0.reuse ;  /* 0x0000000057387220 */ /* 0x080fe20000410000 */
[-C--:B------:R-:W-:Y:S01]  /*0910*/  FMUL.FTZ R89, R89, R0.reuse ;  /* 0x0000000059597220 */ /* 0x080fe20000410000 */
[-C--:B------:R-:W-:Y:S01]  /*0920*/  FMUL.FTZ R76, R91, R0.reuse ;  /* 0x000000005b4c7220 */ /* 0x080fe20000410000 */
[----:B------:R-:W-:Y:S01]  /*0930*/  FMUL.FTZ R0, R63, R0 ;  /* 0x000000003f007220 */ /* 0x000fe20000410000 */
[----:B------:R-:W-:Y:S01]  /*0940*/  FADD.FTZ R57, R57, R66 ;  /* 0x0000004239397221 */ /* 0x000fe20000010000 */
[----:B---3--:R-:W-:-:S02]  /*0950*/  @P1 HADD2.F32 R60, -RZ, R52.H0_H0 ;  /* 0x20000034ff3c1230 */ /* 0x008fc40000004100 */
[----:B------:R-:W-:Y:S01]  /*0960*/  FMUL.FTZ R81, R44, R73 ;  /* 0x000000492c517220 */ /* 0x000fe20000410000 */
[----:B------:R-:W-:Y:S02]  /*0970*/  @P1 HADD2.F32 R63, -RZ, R53.H0_H0 ;  /* 0x20000035ff3f1230 */ /* 0x000fe40000004100 */
[----:B------:R-:W-:Y:S01]  /*0980*/  FMUL.FTZ R78, R46, R85 ;  /* 0x000000552e4e7220 */ /* 0x000fe20000410000 */
[----:B------:R-:W-:Y:S02]  /*0990*/  @P1 HADD2.F32 R62, -RZ, R55.H1_H1 ;  /* 0x30000037ff3e1230 */ /* 0x000fe40000004100 */
[----:B------:R-:W-:Y:S01]  /*09a0*/  FMUL.FTZ R73, R51, R0 ;  /* 0x0000000033497220 */ /* 0x000fe20000410000 */
[----:B------:R-:W-:Y:S01]  /*09b0*/  FADD.FTZ R0, R57, R68 ;  /* 0x0000004439007221 */ /* 0x000fe20000010000 */
[----:B------:R-:W-:Y:S01]  /*09c0*/  @P1 FADD.FTZ R81, R60, R81 ;  /* 0x000000513c511221 */ /* 0x000fe20000010000 */
[----:B------:R-:W-:Y:S01]  /*09d0*/  @P1 FADD.FTZ R78, R63, R78 ;  /* 0x0000004e3f4e1221 */ /* 0x000fe20000010000 */
[----:B------:R-:W-:Y:S01]  /*09e0*/  @P1 FADD.FTZ R73, R62, R73 ;  /* 0x000000493e491221 */ /* 0x000fe20000010000 */
[----:B------:R-:W-:Y:S01]  /*09f0*/  @P1 HADD2.F32 R57, -RZ, R54.H1_H1 ;  /* 0x30000036ff391230 */ /* 0x000fe20000004100 */
[----:B------:R-:W-:Y:S01]  /*0a00*/  SHF.L.U32 R63, R79, 0x4, RZ ;  /* 0x000000044f3f7819 */ /* 0x000fe200000006ff */
[----:B------:R-:W-:Y:S01]  /*0a10*/  @P1 HADD2.F32 R61, -RZ, R52.H1_H1 ;  /* 0x30000034ff3d1230 */ /* 0x000fe20000004100 */
[----:B------:R-:W-:Y:S01]  /*0a20*/  SHF.R.U32.HI R62, RZ, 0x1c, R79 ;  /* 0x0000001cff3e7819 */ /* 0x000fe2000001164f */
[----:B------:R-:W-:-:S02]  /*0a30*/  @P1 HADD2.F32 R60, -RZ, R54.H0_H0 ;  /* 0x20000036ff3c1230 */ /* 0x000fc40000004100 */
[----:B------:R-:W-:Y:S01]  /*0a40*/  FMUL.FTZ R76, R49, R76 ;  /* 0x0000004c314c7220 */ /* 0x000fe20000410000 */
[----:B------:R-:W-:Y:S02]  /*0a50*/  @P1 HADD2.F32 R59, -RZ, R55.H0_H0 ;  /* 0x20000037ff3b1230 */ /* 0x000fe40000004100 */
[----:B------:R-:W-:Y:S01]  /*0a60*/  FMUL.FTZ R80, R45, R80 ;  /* 0x000000502d507220 */ /* 0x000fe20000410000 */
[----:B------:R-:W-:Y:S02]  /*0a70*/  @P1 HADD2.F32 R58, -RZ, R53.H1_H1 ;  /* 0x30000035ff3a1230 */ /* 0x000fe40000004100 */
        /* <DEDUP_REMOVED lines=78> */
.L_x_8570:
        /* <DEDUP_REMOVED lines=37> */
[----:B------:R0:W-:Y:S01]  /*11b0*/  @!P1 STG.E desc[UR4][R56.64], R83 ;  /* 0x0000005338009986 */ /* 0x0001e2000c101904 */
[----:B------:R-:W1:Y:S01]  /*11c0*/  @!P1 LDC.64 R60, c[0x0][0x258] ;  /* 0x00009600ff3c9b82 */ /* 0x000e620000000a00 */
[----:B------:R-:W-:Y:S01]  /*11d0*/  FFMA.FTZ R67, R21, R58, R5 ;  /* 0x0000003a15437223 */ /* 0x000fe20000010005 */
[----:B------:R-:W-:Y:S01]  /*11e0*/  FFMA.FTZ R66, R23, R66, R7 ;  /* 0x0000004217427223 */ /* 0x000fe20000010007 */
[----:B------:R-:W-:Y:S01]  /*11f0*/  FFMA.FTZ R58, R24, R91, R8 ;  /* 0x0000005b183a7223 */ /* 0x000fe20000010008 */
[----:B------:R-:W-:Y:S01]  /*1200*/  FFMA.FTZ R71, R25, R68, R9 ;  /* 0x0000004419477223 */ /* 0x000fe20000010009 */
[----:B------:R-:W-:Y:S01]  /*1210*/  FFMA.FTZ R77, R32, R77, R16 ;  /* 0x0000004d204d7223 */ /* 0x000fe20000010010 */
[----:B------:R-:W-:Y:S01]  /*1220*/  FFMA.FTZ R70, R33, R70, R17 ;  /* 0x0000004621467223 */ /* 0x000fe20000010011 */
[C---:B------:R-:W-:Y:S01]  /*1230*/  FMUL.FTZ R85, R0.reuse, R85 ;  /* 0x0000005500557220 */ /* 0x040fe20000410000 */
[C---:B------:R-:W-:Y:S01]  /*1240*/  FMUL.FTZ R73, R0.reuse, R74 ;  /* 0x0000004a00497220 */ /* 0x040fe20000410000 */
[----:B------:R-:W-:Y:S01]  /*1250*/  F2FP.F16.F32.PACK_AB R58, R71, R58 ;  /* 0x0000003a473a723e */ /* 0x000fe200000000ff */
[----:B------:R-:W-:Y:S01]  /*1260*/  FMUL.FTZ R72, R0, R72 ;  /* 0x0000004800487220 */ /* 0x000fe20000410000 */
[----:B0-----:R-:W-:Y:S01]  /*1270*/  FFMA.FTZ R57, R22, R87, R6 ;  /* 0x0000005716397223 */ /* 0x001fe20000010006 */
[----:B------:R-:W-:Y:S01]  /*1280*/  FFMA.FTZ R56, R20, R85, R4 ;  /* 0x0000005514387223 */ /* 0x000fe20000010004 */
[----:B------:R-:W-:Y:S01]  /*1290*/  FFMA.FTZ R73, R34, R73, R18 ;  /* 0x0000004922497223 */ /* 0x000fe20000010012 */
[----:B------:R-:W-:Y:S01]  /*12a0*/  FFMA.FTZ R72, R35, R72, R19 ;  /* 0x0000004823487223 */ /* 0x000fe20000010013 */
[----:B------:R-:W-:Y:S01]  /*12b0*/  IADD3 R68, P3, R64, UR12, RZ ;  /* 0x0000000c40447c10 */ /* 0x000fe2000ff7e0ff */
[----:B------:R-:W-:Y:S01]  /*12c0*/  FMUL.FTZ R64, R0, R79 ;  /* 0x0000004f00407220 */ /* 0x000fe20000410000 */
[----:B------:R-:W-:Y:S01]  /*12d0*/  F2FP.F16.F32.PACK_AB R57, R66, R57 ;  /* 0x000000394239723e */ /* 0x000fe200000000ff */
[----:B------:R-:W-:Y:S01]  /*12e0*/  FMUL.FTZ R69, R0, R69 ;  /* 0x0000004500457220 */ /* 0x000fe20000410000 */
[----:B------:R-:W-:Y:S01]  /*12f0*/  F2FP.F16.F32.PACK_AB R66, R70, R77 ;  /* 0x0000004d4642723e */ /* 0x000fe200000000ff */
[C---:B------:R-:W-:Y:S01]  /*1300*/  FMUL.FTZ R81, R0.reuse, R81 ;  /* 0x0000005100517220 */ /* 0x040fe20000410000 */
[----:B------:R-:W0:Y:S01]  /*1310*/  LDC.64 R70, c[0x0][0x210] ;  /* 0x00008400ff467b82 */ /* 0x000e220000000a00 */
[----:B------:R-:W-:Y:S01]  /*1320*/  FMUL.FTZ R74, R0, R65 ;  /* 0x00000041004a7220 */ /* 0x000fe20000410000 */
[----:B------:R-:W-:Y:S01]  /*1330*/  F2FP.F16.F32.PACK_AB R56, R67, R56 ;  /* 0x000000384338723e */ /* 0x000fe200000000ff */
[----:B------:R-:W-:Y:S01]  /*1340*/  FFMA.FTZ R76, R31, R64, R15 ;  /* 0x000000401f4c7223 */ /* 0x000fe2000001000f */
[----:B------:R-:W-:Y:S01]  /*1350*/  F2FP.F16.F32.PACK_AB R67, R72, R73 ;  /* 0x000000494843723e */ /* 0x000fe200000000ff */
[----:B------:R-:W-:Y:S01]  /*1360*/  FFMA.FTZ R65, R30, R69, R14 ;  /* 0x000000451e417223 */ /* 0x000fe2000001000e */
[----:B------:R-:W-:Y:S01]  /*1370*/  IADD3 R72, P4, R63, UR12, RZ ;  /* 0x0000000c3f487c10 */ /* 0x000fe2000ff9e0ff */
[----:B------:R-:W-:Y:S01]  /*1380*/  FFMA.FTZ R64, R28, R81, R12 ;  /* 0x000000511c407223 */ /* 0x000fe2000001000c */
[----:B------:R-:W-:Y:S01]  /*1390*/  FFMA.FTZ R63, R29, R74, R13 ;  /* 0x0000004a1d3f7223 */ /* 0x000fe2000001000d */
[----:B-1----:R-:W-:Y:S01]  /*13a0*/  @!P1 IMAD.WIDE R60, R3, 0x4, R60 ;  /* 0x00000004033c9825 */ /* 0x002fe200078e023c */
[----:B------:R-:W-:-:S02]  /*13b0*/  IADD3.X R69, R75, UR13, RZ, P3, !PT ;  /* 0x0000000d4b457c10 */ /* 0x000fc40009ffe4ff */
[----:B------:R-:W-:Y:S02]  /*13c0*/  F2FP.F16.F32.PACK_AB R65, R76, R65 ;  /* 0x000000414c41723e */ /* 0x000fe400000000ff */
[----:B------:R-:W-:Y:S01]  /*13d0*/  IADD3.X R73, R62, UR13, RZ, P4, !PT ;  /* 0x0000000d3e497c10 */ /* 0x000fe2000a7fe4ff */
        /* <DEDUP_REMOVED lines=8> */
.L_x_8557:
        /* <DEDUP_REMOVED lines=8> */
.L_x_8560:
[----:B------:R-:W-:Y:S05]  /*14e0*/  BSYNC B0 ;  /* 0x0000000000007941 */ /* 0x000fea0003800000 */
.L_x_8559:
        /* <DEDUP_REMOVED lines=9> */
.L_x_8561:
[----:B------:R-:W-:Y:S01]  /*1580*/  HFMA2.MMA R84, -RZ, RZ, 0, 2.384185791015625e-07 ;  /* 0x00000004ff547435 */ /* 0x000fe200000001ff */
[----:B------:R-:W-:-:S05]  /*1590*/  MOV R56, R61 ;  /* 0x0000003d00387202 */ /* 0x000fca0000000f00 */
[----:B------:R-:W-:-:S05]  /*15a0*/  FADD.FTZ R58, R57, R56 ;  /* 0x00000038393a7221 */ /* 0x000fca0000010000 */
[----:B------:R-:W-:-:S07]  /*15b0*/  MOV R85, R58 ;  /* 0x0000003a00557202 */ /* 0x000fce0000000f00 */
[----:B------:R-:W-:Y:S05]  /*15c0*/  WARPSYNC.COLLECTIVE R82, `(.L_x_8562) ;  /* 0x0000000052087348 */ /* 0x000fea0003c00000 */
[----:B------:R0:W1:Y:S02]  /*15d0*/  SHFL.BFLY P3, R61, R85, R84, R87 ;  /* 0x0c000054553d7389 */ /* 0x0000640000060057 */
[----:B01----:R-:W-:Y:S01]  /*15e0*/  ENDCOLLECTIVE ;  /* 0x000000000000791b */ /* 0x003fe20003800000 */
.L_x_8562:
[----:B------:R-:W-:Y:S01]  /*15f0*/  HFMA2.MMA R84, -RZ, RZ, 0, 4.76837158203125e-07 ;  /* 0x00000008ff547435 */ /* 0x000fe200000001ff */
[----:B------:R-:W-:-:S05]  /*1600*/  MOV R59, R61 ;  /* 0x0000003d003b7202 */ /* 0x000fca0000000f00 */
[----:B------:R-:W-:-:S05]  /*1610*/  FADD.FTZ R59, R58, R59 ;  /* 0x0000003b3a3b7221 */ /* 0x000fca0000010000 */
[----:B------:R-:W-:-:S07]  /*1620*/  MOV R85, R59 ;  /* 0x0000003b00557202 */ /* 0x000fce0000000f00 */
[----:B------:R-:W-:Y:S05]  /*1630*/  WARPSYNC.COLLECTIVE R82, `(.L_x_8563) ;  /* 0x0000000052087348 */ /* 0x000fea0003c00000 */
[----:B------:R0:W1:Y:S02]  /*1640*/  SHFL.BFLY P3, R61, R85, R84, R87 ;  /* 0x0c000054553d7389 */ /* 0x0000640000060057 */
[----:B01----:R-:W-:Y:S01]  /*1650*/  ENDCOLLECTIVE ;  /* 0x000000000000791b */ /* 0x003fe20003800000 */
.L_x_8563:
        /* <DEDUP_REMOVED lines=8> */
.L_x_8564:
        /* <DEDUP_REMOVED lines=39> */
.L_x_8565:
[----:B------:R-:W-:Y:S01]  /*1950*/  HFMA2.MMA R84, -RZ, RZ, 0, 1.1920928955078125e-07 ;  /* 0x00000002ff547435 */ /* 0x000fe200000001ff */
[----:B------:R-:W-:-:S05]  /*1960*/  MOV R57, R61 ;  /* 0x0000003d00397202 */ /* 0x000fca0000000f00 */
[----:B------:R-:W-:-:S05]  /*1970*/  FADD.FTZ R57, R0, R57 ;  /* 0x0000003900397221 */ /* 0x000fca0000010000 */
[----:B------:R-:W-:-:S07]  /*1980*/  MOV R85, R57 ;  /* 0x0000003900557202 */ /* 0x000fce0000000f00 */
[----:B------:R-:W-:Y:S05]  /*1990*/  WARPSYNC.COLLECTIVE R82, `(.L_x_8566) ;  /* 0x0000000052087348 */ /* 0x000fea0003c00000 */
[----:B------:R0:W1:Y:S02]  /*19a0*/  SHFL.BFLY P3, R61, R85, R84, R87 ;  /* 0x0c000054553d7389 */ /* 0x0000640000060057 */
[----:B01----:R-:W-:Y:S01]  /*19b0*/  ENDCOLLECTIVE ;  /* 0x000000000000791b */ /* 0x003fe20003800000 */
.L_x_8566:
[----:B------:R-:W-:Y:S01]  /*19c0*/  HFMA2.MMA R84, -RZ, RZ, 0, 2.384185791015625e-07 ;  /* 0x00000004ff547435 */ /* 0x000fe200000001ff */
[----:B------:R-:W-:-:S05]  /*19d0*/  MOV R58, R61 ;  /* 0x0000003d003a7202 */ /* 0x000fca0000000f00 */
[----:B------:R-:W-:-:S05]  /*19e0*/  FADD.FTZ R58, R57, R58 ;  /* 0x0000003a393a7221 */ /* 0x000fca0000010000 */
[----:B------:R-:W-:-:S07]  /*19f0*/  MOV R85, R58 ;  /* 0x0000003a00557202 */ /* 0x000fce0000000f00 */
[----:B------:R-:W-:Y:S05]  /*1a00*/  WARPSYNC.COLLECTIVE R82, `(.L_x_8567) ;  /* 0x0000000052087348 */ /* 0x000fea0003c00000 */
[----:B------:R0:W1:Y:S02]  /*1a10*/  SHFL.BFLY P3, R61, R85, R84, R87 ;  /* 0x0c000054553d7389 */ /* 0x0000640000060057 */
[----:B01----:R-:W-:Y:S01]  /*1a20*/  ENDCOLLECTIVE ;  /* 0x000000000000791b */ /* 0x003fe20003800000 */
.L_x_8567:
[----:B------:R-:W-:Y:S01]  /*1a30*/  HFMA2.MMA R84, -RZ, RZ, 0, 4.76837158203125e-07 ;  /* 0x00000008ff547435 */ /* 0x000fe200000001ff */
[----:B------:R-:W-:-:S05]  /*1a40*/  MOV R59, R61 ;  /* 0x0000003d003b7202 */ /* 0x000fca0000000f00 */
[----:B------:R-:W-:-:S05]  /*1a50*/  FADD.FTZ R59, R58, R59 ;  /* 0x0000003b3a3b7221 */ /* 0x000fca0000010000 */
[----:B------:R-:W-:-:S07]  /*1a60*/  MOV R85, R59 ;  /* 0x0000003b00557202 */ /* 0x000fce0000000f00 */
[----:B------:R-:W-:Y:S05]  /*1a70*/  WARPSYNC.COLLECTIVE R82, `(.L_x_8568) ;  /* 0x0000000052087348 */ /* 0x000fea0003c00000 */
[----:B------:R0:W1:Y:S02]  /*1a80*/  SHFL.BFLY P3, R61, R85, R84, R87 ;  /* 0x0c000054553d7389 */ /* 0x0000640000060057 */
[----:B01----:R-:W-:Y:S01]  /*1a90*/  ENDCOLLECTIVE ;  /* 0x000000000000791b */ /* 0x003fe20003800000 */
.L_x_8568:
[----:B------:R-:W-:Y:S01]  /*1aa0*/  HFMA2.MMA R84, -RZ, RZ, 0, 9.5367431640625e-07 ;  /* 0x00000010ff547435 */ /* 0x000fe200000001ff */
[----:B------:R-:W-:-:S05]  /*1ab0*/  MOV R60, R61 ;  /* 0x0000003d003c7202 */ /* 0x000fca0000000f00 */
[----:B------:R-:W-:-:S05]  /*1ac0*/  FADD.FTZ R60, R59, R60 ;  /* 0x0000003c3b3c7221 */ /* 0x000fca0000010000 */
[----:B------:R-:W-:-:S07]  /*1ad0*/  MOV R85, R60 ;  /* 0x0000003c00557202 */ /* 0x000fce0000000f00 */
[----:B------:R-:W-:Y:S05]  /*1ae0*/  WARPSYNC.COLLECTIVE R82, `(.L_x_8569) ;  /* 0x0000000052087348 */ /* 0x000fea0003c00000 */
[----:B------:R0:W1:Y:S02]  /*1af0*/  SHFL.BFLY P3, R61, R85, R84, R87 ;  /* 0x0c000054553d7389 */ /* 0x0000640000060057 */
[----:B01----:R-:W-:Y:S01]  /*1b00*/  ENDCOLLECTIVE ;  /* 0x000000000000791b */ /* 0x003fe20003800000 */
.L_x_8569:
[----:B------:R-:W-:Y:S05]  /*1b10*/  BRA `(.L_x_8570) ;  /* 0xfffffff400107947 */ /* 0x000fea000383ffff */
.L_x_8571:
        /* <DEDUP_REMOVED lines=14> */
.L_x_16557:


//--------------------- .text._ZN10layer_norm13ln_fwd_kernelINS_13Kernel_traitsIf6__halfS2_S2_fjLj512ELj1ELj4ELj1ELj16ENS_18Kernel_traits_baseILj512EfS2_S2_S2_fjLj128EEEEELb0ELb1ELb1ELb0EEEvNS_9FwdParamsE --------------------------
	.section	.text._ZN10layer_norm13ln_fwd_kernelINS_13Kernel_traitsIf6__halfS2_S2_fjLj512ELj1ELj4ELj1ELj16ENS_18Kernel_traits_baseILj512EfS2_S2_S2_fjLj128EEEEELb0ELb1ELb1ELb0EEEvNS_9FwdParamsE,"ax",@progbits
	.align	128
        .global         _ZN10layer_norm13ln_fwd_kernelINS_13Kernel_traitsIf6__halfS2_S2_fjLj512ELj1ELj4ELj1ELj16ENS_18Kernel_traits_baseILj512EfS2_S2_S2_fjLj128EEEEELb0ELb1ELb1ELb0EEEvNS_9FwdParamsE
        .type           _ZN10layer_norm13ln_fwd_kernelINS_13Kernel_traitsIf6__halfS2_S2_fjLj512ELj1ELj4ELj1ELj16ENS_18Kernel_traits_baseILj512EfS2_S2_S2_fjLj128EEEEELb0ELb1ELb1ELb0EEEvNS_9FwdParamsE,@function
        .size           _ZN10layer_norm13ln_fwd_kernelINS_13Kernel_traitsIf6__halfS2_S2_fjLj512ELj1ELj4ELj1ELj16ENS_18Kernel_traits_baseILj512EfS2_S2_S2_fjLj128EEEEELb0ELb1ELb1ELb0EEEvNS_9FwdParamsE,(.L_x_16558 - _ZN10layer_norm13ln_fwd_kernelINS_13Kernel_traitsIf6__halfS2_S2_fjLj512ELj1ELj4ELj1ELj16ENS_18Kernel_traits_baseILj512EfS2_S2_S2_fjLj128EEEEELb0ELb1ELb1ELb0EEEvNS_9FwdParamsE)
        .other          _ZN10layer_norm13ln_fwd_kernelINS_13Kernel_traitsIf6__halfS2_S2_fjLj512ELj1ELj4ELj1ELj16ENS_18Kernel_traits_baseILj512EfS2_S2_S2_fjLj128EEEEELb0ELb1ELb1ELb0EEEvNS_9FwdParamsE,@"STO_CUDA_ENTRY STV_DEFAULT"
_ZN10layer_norm13ln_fwd_kernelINS_13Kernel_traitsIf6__halfS2_S2_fjLj512ELj1ELj4ELj1ELj16ENS_18Kernel_traits_baseILj512EfS2_S2_S2_fjLj128EEEEELb0ELb1ELb1ELb0EEEvNS_9FwdParamsE:
.text._ZN10layer_norm13ln_fwd_kernelINS_13Kernel_traitsIf6__halfS2_S2_fjLj512ELj1ELj4ELj1ELj16ENS_18Kernel_traits_baseILj512EfS2_S2_S2_fjLj128EEEEELb0ELb1ELb1ELb0EEEvNS_9FwdParamsE:
        /* <DEDUP_REMOVED lines=38> */
.L_x_8573:
[----:B------:R-:W-:Y:S05]  /*0260*/  BSYNC B0 ;  /* 0x0000000000007941 */ /* 0x000fea0003800000 */
.L_x_8572:
        /* <DEDUP_REMOVED lines=22> */
.L_x_8575:
[----:B------:R-:W-:Y:S05]  /*03d0*/  BSYNC B0 ;  /* 0x0000000000007941 */ /* 0x000fea0003800000 */
.L_x_8574:
        /* <DEDUP_REMOVED lines=8> */
.L_x_8633:
        /* <DEDUP_REMOVED lines=37> */
.L_x_8579:
[----:B-----5:R-:W-:Y:S02]  /*06b0*/  HADD2.F32 R2, -RZ, R56.H0_H0 ;  /* 0x20000038ff027230 */ /* 0x020fe40000004100 */
[----:B------:R-:W-:-:S03]  /*06c0*/  @P0 HADD2.F32 R5, -RZ, R60.H0_H0 ;  /* 0x2000003cff050230 */ /* 0x000fc60000004100 */
[----:B------:R-:W-:-:S04]  /*06d0*/  FMUL.FTZ R3, R2, UR8 ;  /* 0x0000000802037c20 */ /* 0x000fc80008410000 */
[----:B------:R-:W-:-:S04]  /*06e0*/  FMUL.FTZ R2, R28, R3 ;  /* 0x000000031c027220 */ /* 0x000fc80000410000 */
[----:B------:R-:W-:-:S07]  /*06f0*/  @P0 FADD.FTZ R2, R5, R2 ;  /* 0x0000000205020221 */ /* 0x000fce0000010000 */
.L_x_8580:
[----:B------:R-:W-:Y:S05]  /*0700*/  BSYNC B1 ;  /* 0x0000000000017941 */ /* 0x000fea0003800000 */
.L_x_8578:
[----:B------:R-:W-:Y:S04]  /*0710*/  BSSY B1, `(.L_x_8581) ;  /* 0x000000b000017945 */ /* 0x000fe80003800000 */
[----:B------:R-:W-:Y:S05]  /*0720*/  @P5 BRA `(.L_x_8582) ;  /* 0x0000000000105947 */ /* 0x000fea0003800000 */
[----:B------:R-:W-:Y:S01]  /*0730*/  HFMA2.MMA R3, -RZ, RZ, 0, 0 ;  /* 0x00000000ff037435 */ /* 0x000fe200000001ff */
[----:B------:R-:W-:Y:S10]  /*0740*/  @!P0 BRA `(.L_x_8583) ;  /* 0x00000000001c8947 */ /* 0x000ff40003800000 */
[----:B-----5:R-:W-:Y:S01]  /*0750*/  HADD2.F32 R3, -RZ, R60.H1_H1 ;  /* 0x3000003cff037230 */ /* 0x020fe20000004100 */
[----:B------:R-:W-:Y:S06]  /*0760*/  BRA `(.L_x_8583) ;  /* 0x0000000000147947 */ /* 0x000fec0003800000 */
.L_x_8582:
[----:B-----5:R-:W-:Y:S02]  /*0770*/  HADD2.F32 R3, -RZ, R56.H1_H1 ;  /* 0x30000038ff037230 */ /* 0x020fe40000004100 */
[----:B------:R-:W-:-:S03]  /*0780*/  @P0 HADD2.F32 R6, -RZ, R60.H1_H1 ;  /* 0x3000003cff060230 */ /* 0x000fc60000004100 */
[----:B------:R-:W-:-:S04]  /*0790*/  FMUL.FTZ R4, R3, UR8 ;  /* 0x0000000803047c20 */ /* 0x000fc80008410000 */
[----:B------:R-:W-:-:S04]  /*07a0*/  FMUL.FTZ R3, R29, R4 ;  /* 0x000000041d037220 */ /* 0x000fc80000410000 */
[----:B------:R-:W-:-:S07]  /*07b0*/  @P0 FADD.FTZ R3, R6, R3 ;  /* 0x0000000306030221 */ /* 0x000fce0000010000 */
.L_x_8583:
[----:B------:R-:W-:Y:S05]  /*07c0*/  BSYNC B1 ;  /* 0x0000000000017941 */ /* 0x000fea0003800000 */
.L_x_8581:
[----:B------:R-:W-:Y:S04]  /*07d0*/  BSSY B1, `(.L_x_8584) ;  /* 0x000000b000017945 */ /* 0x000fe80003800000 */
[----:B------:R-:W-:Y:S05]  /*07e0*/  @P5 BRA `(.L_x_8585) ;  /* 0x0000000000105947 */ /* 0x000fea0003800000 */
[----:B------:R-:W-:Y:S01]  /*07f0*/  MOV R4, RZ ;  /* 0x000000ff00047202 */ /* 0x000fe20000000f00 */
[----:B------:R-:W-:Y:S06]  /*0800*/  @!P0 BRA `(.L_x_8586) ;  /* 0x00000000001c8947 */ /* 0x000fec0003800000 */
[----:B-----5:R-:W-:Y:S01]  /*0810*/  HADD2.F32 R4, -RZ, R61.H0_H0 ;  /* 0x2000003dff047230 */ /* 0x020fe20000004100 */
[----:B------:R-:W-:Y:S06]  /*0820*/  BRA `(.L_x_8586) ;  /* 0x0000000000147947 */ /* 0x000fec0003800000 */
.L_x_8585:
[----:B-----5:R-:W-:Y:S02]  /*0830*/  HADD2.F32 R4, -RZ, R57.H0_H0 ;  /* 0x20000039ff047230 */ /* 0x020fe40000004100 */
[----:B------:R-:W-:-:S03]  /*0840*/  @P0 HADD2.F32 R7, -RZ, R61.H0_H0 ;  /* 0x2000003dff070230 */ /* 0x000fc60000004100 */
[----:B------:R-:W-:-:S04]  /*0850*/  FMUL.FTZ R5, R4, UR8 ;  /* 0x0000000804057c20 */ /* 0x000fc80008410000 */
[----:B------:R-:W-:-:S04]  /*0860*/  FMUL.FTZ R4, R30, R5 ;  /* 0x000000051e047220 */ /* 0x000fc80000410000 */
[----:B------:R-:W-:-:S07]  /*0870*/  @P0 FADD.FTZ R4, R7, R4 ;  /* 0x0000000407040221 */ /* 0x000fce0000010000 */
.L_x_8586:
[----:B------:R-:W-:Y:S05]  /*0880*/  BSYNC B1 ;  /* 0x0000000000017941 */ /* 0x000fea0003800000 */
.L_x_8584:
[----:B------:R-:W-:Y:S04]  /*0890*/  BSSY B1, `(.L_x_8587) ;  /* 0x000000b000017945 */ /* 0x000fe80003800000 */
[----:B------:R-:W-:Y:S05]  /*08a0*/  @P5 BRA `(.L_x_8588) ;  /* 0x0000000000105947 */ /* 0x000fea0003800000 */
[----:B------:R-:W-:Y:S01]  /*08b0*/  HFMA2.MMA R5, -RZ, RZ, 0, 0 ;  /* 0x00000000ff057435 */ /* 0x000fe200000001ff */
[----:B------:R-:W-:Y:S10]  /*08c0*/  @!P0 BRA `(.L_x_8589) ;  /* 0x00000000001c8947 */ /* 0x000ff40003800000 */
[----:B-----5:R-:W-:Y:S01]  /*08d0*/  HADD2.F32 R5, -RZ, R61.H1_H1 ;  /* 0x3000003dff057230 */ /* 0x020fe20000004100 */
[----:B------:R-:W-:Y:S06]  /*08e0*/  BRA `(.L_x_8589) ;  /* 0x0000000000147947 */ /* 0x000fec0003800000 */
.L_x_8588:
[----:B-----5:R-:W-:Y:S02]  /*08f0*/  HADD2.F32 R5, -RZ, R57.H1_H1 ;  /* 0x30000039ff057230 */ /* 0x020fe40000004100 */
[----:B------:R-:W-:-:S03]  /*0900*/  @P0 HADD2.F32 R64, -RZ, R61.H1_H1 ;  /* 0x3000003dff400230 */ /* 0x000fc60000004100 */
[----:B------:R-:W-:-:S04]  /*0910*/  FMUL.FTZ R6, R5, UR8 ;  /* 0x0000000805067c20 */ /* 0x000fc80008410000 */
[----:B------:R-:W-:-:S04]  /*0920*/  FMUL.FTZ R5, R31, R6 ;  /* 0x000000061f057220 */ /* 0x000fc80000410000 */
[----:B------:R-:W-:-:S07]  /*0930*/  @P0 FADD.FTZ R5, R64, R5 ;  /* 0x0000000540050221 */ /* 0x000fce0000010000 */
.L_x_8589:
[----:B------:R-:W-:Y:S05]  /*0940*/  BSYNC B1 ;  /* 0x0000000000017941 */ /* 0x000fea0003800000 */
.L_x_8587:
[----:B------:R-:W-:Y:S04]  /*0950*/  BSSY B1, `(.L_x_8590) ;  /* 0x000000b000017945 */ /* 0x000fe80003800000 */
[----:B------:R-:W-:Y:S05]  /*0960*/  @P5 BRA `(.L_x_8591) ;  /* 0x0000000000105947 */ /* 0x000fea0003800000 */
[----:B------:R-:W-:Y:S01]  /*0970*/  MOV R6, RZ ;  /* 0x000000ff00067202 */ /* 0x000fe20000000f00 */
[----:B------:R-:W-:Y:S06]  /*0980*/  @!P0 BRA `(.L_x_8592) ;  /* 0x00000000001c8947 */ /* 0x000fec0003800000 */
[----:B-----5:R-:W-:Y:S01]  /*0990*/  HADD2.F32 R6, -RZ, R62.H0_H0 ;  /* 0x2000003eff067230 */ /* 0x020fe20000004100 */
[----:B------:R-:W-:Y:S06]  /*09a0*/  BRA `(.L_x_8592) ;  /* 0x0000000000147947 */ /* 0x000fec0003800000 */
.L_x_8591:
[----:B-----5:R-:W-:Y:S02]  /*09b0*/  HADD2.F32 R6, -RZ, R58.H0_H0 ;  /* 0x2000003aff067230 */ /* 0x020fe40000004100 */
[----:B------:R-:W-:-:S03]  /*09c0*/  @P0 HADD2.F32 R65, -RZ, R62.H0_H0 ;  /* 0x2000003eff410230 */ /* 0x000fc60000004100 */
[----:B------:R-:W-:-:S04]  /*09d0*/  FMUL.FTZ R7, R6, UR8 ;  /* 0x0000000806077c20 */ /* 0x000fc80008410000 */
[----:B------:R-:W-:-:S04]  /*09e0*/  FMUL.FTZ R6, R24, R7 ;  /* 0x0000000718067220 */ /* 0x000fc80000410000 */
[----:B------:R-:W-:-:S07]  /*09f0*/  @P0 FADD.FTZ R6, R65, R6 ;  /* 0x0000000641060221 */ /* 0x000fce0000010000 */
.L_x_8592:
[----:B------:R-:W-:Y:S05]  /*0a00*/  BSYNC B1 ;  /* 0x0000000000017941 */ /* 0x000fea0003800000 */
.L_x_8590:
[----:B------:R-:W-:Y:S04]  /*0a10*/  BSSY B1, `(.L_x_8593) ;  /* 0x000000b000017945 */ /* 0x000fe80003800000 */
[----:B------:R-:W-:Y:S05]  /*0a20*/  @P5 BRA `(.L_x_8594) ;  /* 0x0000000000105947 */ /* 0x000fea0003800000 */
[----:B------:R-:W-:Y:S01]  /*0a30*/  HFMA2.MMA R7, -RZ, RZ, 0, 0 ;  /* 0x00000000ff077435 */ /* 0x000fe200000001ff */
[----:B------:R-:W-:Y:S10]  /*0a40*/  @!P0 BRA `(.L_x_8595) ;  /* 0x00000000001c8947 */ /* 0x000ff40003800000 */
[----:B-----5:R-:W-:Y:S01]  /*0a50*/  HADD2.F32 R7, -RZ, R62.H1_H1 ;  /* 0x3000003eff077230 */ /* 0x020fe20000004100 */
[----:B------:R-:W-:Y:S06]  /*0a60*/  BRA `(.L_x_8595) ;  /* 0x0000000000147947 */ /* 0x000fec0003800000 */
.L_x_8594:
[----:B-----5:R-:W-:Y:S02]  /*0a70*/  HADD2.F32 R7, -RZ, R58.H1_H1 ;  /* 0x3000003aff077230 */ /* 0x020fe40000004100 */
[----:B------:R-:W-:-:S03]  /*0a80*/  @P0 HADD2.F32 R66, -RZ, R62.H1_H1 ;  /* 0x3000003eff420230 */ /* 0x000fc60000004100 */
[----:B------:R-:W-:-:S04]  /*0a90*/  FMUL.FTZ R64, R7, UR8 ;  /* 0x0000000807407c20 */ /* 0x000fc80008410000 */
[----:B------:R-:W-:-:S04]  /*0aa0*/  FMUL.FTZ R7, R25, R64 ;  /* 0x0000004019077220 */ /* 0x000fc80000410000 */
[----:B------:R-:W-:-:S07]  /*0ab0*/  @P0 FADD.FTZ R7, R66, R7 ;  /* 0x0000000742070221 */ /* 0x000fce0000010000 */
.L_x_8595:
[----:B------:R-:W-:Y:S05]  /*0ac0*/  BSYNC B1 ;  /* 0x0000000000017941 */ /* 0x000fea0003800000 */
.L_x_8593:
[----:B------:R-:W-:Y:S04]  /*0ad0*/  BSSY B1, `(.L_x_8596) ;  /* 0x000000b000017945 */ /* 0x000fe80003800000 */
[----:B------:R-:W-:Y:S05]  /*0ae0*/  @P5 BRA `(.L_x_8597) ;  /* 0x0000000000105947 */ /* 0x000fea0003800000 */
[----:B------:R-:W-:Y:S01]  /*0af0*/  MOV R68, RZ ;  /* 0x000000ff00447202 */ /* 0x000fe20000000f00 */
[----:B------:R-:W-:Y:S06]  /*0b00*/  @!P0 BRA `(.L_x_8598) ;  /* 0x00000000001c8947 */ /* 0x000fec0003800000 */
[----:B-----5:R-:W-:Y:S01]  /*0b10*/  HADD2.F32 R68, -RZ, R63.H0_H0 ;  /* 0x2000003fff447230 */ /* 0x020fe20000004100 */
[----:B------:R-:W-:Y:S06]  /*0b20*/  BRA `(.L_x_8598) ;  /* 0x0000000000147947 */ /* 0x000fec0003800000 */
.L_x_8597:
[----:B-----5:R-:W-:Y:S02]  /*0b30*/  HADD2.F32 R64, -RZ, R59.H0_H0 ;  /* 0x2000003bff407230 */ /* 0x020fe40000004100 */
[----:B------:R-:W-:-:S03]  /*0b40*/  @P0 HADD2.F32 R67, -RZ, R63.H0_H0 ;  /* 0x2000003fff430230 */ /* 0x000fc60000004100 */
[----:B------:R-:W-:-:S04]  /*0b50*/  FMUL.FTZ R65, R64, UR8 ;  /* 0x0000000840417c20 */ /* 0x000fc80008410000 */
[----:B------:R-:W-:-:S04]  /*0b60*/  FMUL.FTZ R68, R26, R65 ;  /* 0x000000411a447220 */ /* 0x000fc80000410000 */
[----:B------:R-:W-:-:S07]  /*0b70*/  @P0 FADD.FTZ R68, R67, R68 ;  /* 0x0000004443440221 */ /* 0x000fce0000010000 */
.L_x_8598:
[----:B------:R-:W-:Y:S05]  /*0b80*/  BSYNC B1 ;  /* 0x0000000000017941 */ /* 0x000fea0003800000 */
.L_x_8596:
[----:B------:R-:W-:Y:S04]  /*0b90*/  BSSY B1, `(.L_x_8599) ;  /* 0x000000b000017945 */ /* 0x000fe80003800000 */
[----:B------:R-:W-:Y:S05]  /*0ba0*/  @P5 BRA `(.L_x_8600) ;  /* 0x0000000000105947 */ /* 0x000fea0003800000 */
[----:B------:R-:W-:Y:S01]  /*0bb0*/  HFMA2.MMA R69, -RZ, RZ, 0, 0 ;  /* 0x00000000ff457435 */ /* 0x000fe200000001ff */
[----:B------:R-:W-:Y:S10]  /*0bc0*/  @!P0 BRA `(.L_x_8601) ;  /* 0x00000000001c8947 */ /* 0x000ff40003800000 */
[----:B-----5:R-:W-:Y:S01]  /*0bd0*/  HADD2.F32 R69, -RZ, R63.H1_H1 ;  /* 0x3000003fff457230 */ /* 0x020fe20000004100 */
[----:B------:R-:W-:Y:S06]  /*0be0*/  BRA `(.L_x_8601) ;  /* 0x0000000000147947 */ /* 0x000fec0003800000 */
.L_x_8600:
[----:B-----5:R-:W-:Y:S02]  /*0bf0*/  HADD2.F32 R64, -RZ, R59.H1_H1 ;  /* 0x3000003bff407230 */ /* 0x020fe40000004100 */
[----:B------:R-:W-:-:S03]  /*0c00*/  @P0 HADD2.F32 R66, -RZ, R63.H1_H1 ;  /* 0x3000003fff420230 */ /* 0x000fc60000004100 */
[----:B------:R-:W-:-:S04]  /*0c10*/  FMUL.FTZ R64, R64, UR8 ;  /* 0x0000000840407c20 */ /* 0x000fc80008410000 */
[----:B------:R-:W-:-:S04]  /*0c20*/  FMUL.FTZ R69, R27, R64 ;  /* 0x000000401b457220 */ /* 0x000fc80000410000 */
[----:B------:R-:W-:-:S07]  /*0c30*/  @P0 FADD.FTZ R69, R66, R69 ;  /* 0x0000004542450221 */ /* 0x000fce0000010000 */
.L_x_8601:
[----:B------:R-:W-:Y:S05]  /*0c40*/  BSYNC B1 ;  /* 0x0000000000017941 */ /* 0x000fea0003800000 */
.L_x_8599:
        /* <DEDUP_REMOVED lines=9> */
.L_x_8577:
[----:B------:R-:W-:Y:S05]  /*0ce0*/  BSYNC B0 ;  /* 0x0000000000007941 */ /* 0x000fea0003800000 */
.L_x_8576:
        /* <DEDUP_REMOVED lines=17> */
.L_x_8605:
[----:B-----5:R-:W-:Y:S02]  /*0e00*/  HADD2.F32 R64, -RZ, R56.H0_H0 ;  /* 0x20000038ff407230 */ /* 0x020fe40000004100 */
[----:B------:R-:W-:-:S03]  /*0e10*/  @P0 HADD2.F32 R67, -RZ, R60.H0_H0 ;  /* 0x2000003cff430230 */ /* 0x000fc60000004100 */
[----:B------:R-:W-:-:S04]  /*0e20*/  FMUL.FTZ R65, R64, UR8 ;  /* 0x0000000840417c20 */ /* 0x000fc80008410000 */
[----:B------:R-:W-:-:S04]  /*0e30*/  FMUL.FTZ R70, R52, R65 ;  /* 0x0000004134467220 */ /* 0x000fc80000410000 */
[----:B------:R-:W-:-:S07]  /*0e40*/  @P0 FADD.FTZ R70, R67, R70 ;  /* 0x0000004643460221 */ /* 0x000fce0000010000 */
.L_x_8606:
[----:B------:R-:W-:Y:S05]  /*0e50*/  BSYNC B1 ;  /* 0x0000000000017941 */ /* 0x000fea0003800000 */
.L_x_8604:
[----:B------:R-:W-:Y:S04]  /*0e60*/  BSSY B1, `(.L_x_8607) ;  /* 0x000000b000017945 */ /* 0x000fe80003800000 */
[----:B------:R-:W-:Y:S05]  /*0e70*/  @P4 BRA `(.L_x_8608) ;  /* 0x0000000000104947 */ /* 0x000fea0003800000 */
[----:B------:R-:W-:Y:S01]  /*0e80*/  HFMA2.MMA R71, -RZ, RZ, 0, 0 ;  /* 0x00000000ff477435 */ /* 0x000fe200000001ff */
[----:B------:R-:W-:Y:S10]  /*0e90*/  @!P0 BRA `(.L_x_8609) ;  /* 0x00000000001c8947 */ /* 0x000ff40003800000 */
[----:B-----5:R-:W-:Y:S01]  /*0ea0*/  HADD2.F32 R71, -RZ, R60.H1_H1 ;  /* 0x3000003cff477230 */ /* 0x020fe20000004100 */
[----:B------:R-:W-:Y:S06]  /*0eb0*/  BRA `(.L_x_8609) ;  /* 0x0000000000147947 */ /* 0x000fec0003800000 */
.L_x_8608:
[----:B-----5:R-:W-:Y:S02]  /*0ec0*/  HADD2.F32 R64, -RZ, R56.H1_H1 ;  /* 0x30000038ff407230 */ /* 0x020fe40000004100 */
[----:B------:R-:W-:-:S03]  /*0ed0*/  @P0 HADD2.F32 R66, -RZ, R60.H1_H1 ;  /* 0x3000003cff420230 */ /* 0x000fc60000004100 */
[----:B------:R-:W-:-:S04]  /*0ee0*/  FMUL.FTZ R64, R64, UR8 ;  /* 0x0000000840407c20 */ /* 0x000fc80008410000 */
[----:B------:R-:W-:-:S04]  /*0ef0*/  FMUL.FTZ R71, R53, R64 ;  /* 0x0000004035477220 */ /* 0x000fc80000410000 */
[----:B------:R-:W-:-:S07]  /*0f00*/  @P0 FADD.FTZ R71, R66, R71 ;  /* 0x0000004742470221 */ /* 0x000fce0000010000 */
.L_x_8609:
[----:B------:R-:W-:Y:S05]  /*0f10*/  BSYNC B1 ;  /* 0x0000000000017941 */ /* 0x000fea0003800000 */
.L_x_8607:
[----:B------:R-:W-:Y:S04]  /*0f20*/  BSSY B1, `(.L_x_8610) ;  /* 0x000000b000017945 */ /* 0x000fe80003800000 */
[----:B------:R-:W-:Y:S05]  /*0f30*/  @P4 BRA `(.L_x_8611) ;  /* 0x0000000000104947 */ /* 0x000fea0003800000 */
[----:B------:R-:W-:Y:S01]  /*0f40*/  MOV R72, RZ ;  /* 0x000000ff00487202 */ /* 0x000fe20000000f00 */
[----:B------:R-:W-:Y:S06]  /*0f50*/  @!P0 BRA `(.L_x_8612) ;  /* 0x00000000001c8947 */ /* 0x000fec0003800000 */
[----:B-----5:R-:W-:Y:S01]  /*0f60*/  HADD2.F32 R72, -RZ, R61.H0_H0 ;  /* 0x2000003dff487230 */ /* 0x020fe20000004100 */
[----:B------:R-:W-:Y:S06]  /*0f70*/  BRA `(.L_x_8612) ;  /* 0x0000000000147947 */ /* 0x000fec0003800000 */
.L_x_8611:
[----:B-----5:R-:W-:Y:S02]  /*0f80*/  HADD2.F32 R64, -RZ, R57.H0_H0 ;  /* 0x20000039ff407230 */ /* 0x020fe40000004100 */
[----:B------:R-:W-:-:S03]  /*0f90*/  @P0 HADD2.F32 R67, -RZ, R61.H0_H0 ;  /* 0x2000003dff430230 */ /* 0x000fc60000004100 */
[----:B------:R-:W-:-:S04]  /*0fa0*/  FMUL.FTZ R65, R64, UR8 ;  /* 0x0000000840417c20 */ /* 0x000fc80008410000 */
[----:B------:R-:W-:-:S04]  /*0fb0*/  FMUL.FTZ R72, R54, R65 ;  /* 0x0000004136487220 */ /* 0x000fc80000410000 */
[----:B------:R-:W-:-:S07]  /*0fc0*/  @P0 FADD.FTZ R72, R67, R72 ;  /* 0x0000004843480221 */ /* 0x000fce0000010000 */
.L_x_8612:
[----:B------:R-:W-:Y:S05]  /*0fd0*/  BSYNC B1 ;  /* 0x0000000000017941 */ /* 0x000fea0003800000 */
.L_x_8610:
[----:B------:R-:W-:Y:S04]  /*0fe0*/  BSSY B1, `(.L_x_8613) ;  /* 0x000000b000017945 */ /* 0x000fe80003800000 */
[----:B------:R-:W-:Y:S05]  /*0ff0*/  @P4 BRA `(.L_x_8614) ;  /* 0x0000000000104947 */ /* 0x000fea0003800000 */
[----:B------:R-:W-:Y:S01]  /*1000*/  HFMA2.MMA R73, -RZ, RZ, 0, 0 ;  /* 0x00000000ff497435 */ /* 0x000fe200000001ff */
[----:B------:R-:W-:Y:S10]  /*1010*/  @!P0 BRA `(.L_x_8615) ;  /* 0x00000000001c8947 */ /* 0x000ff40003800000 */
[----:B-----5:R-:W-:Y:S01]  /*1020*/  HADD2.F32 R73, -RZ, R61.H1_H1 ;  /* 0x3000003dff497230 */ /* 0x020fe20000004100 */
[----:B------:R-:W-:Y:S06]  /*1030*/  BRA `(.L_x_8615) ;  /* 0x0000000000147947 */ /* 0x000fec0003800000 */
.L_x_8614:
[----:B-----5:R-:W-:Y:S02]  /*1040*/  HADD2.F32 R64, -RZ, R57.H1_H1 ;  /* 0x30000039ff407230 */ /* 0x020fe40000004100 */
[----:B------:R-:W-:-:S03]  /*1050*/  @P0 HADD2.F32 R66, -RZ, R61.H1_H1 ;  /* 0x3000003dff420230 */ /* 0x000fc60000004100 */
[----:B------:R-:W-:-:S04]  /*1060*/  FMUL.FTZ R64, R64, UR8 ;  /* 0x0000000840407c20 */ /* 0x000fc80008410000 */
[----:B------:R-:W-:-:S04]  /*1070*/  FMUL.FTZ R73, R55, R64 ;  /* 0x0000004037497220 */ /* 0x000fc80000410000 */
[----:B------:R-:W-:-:S07]  /*1080*/  @P0 FADD.FTZ R73, R66, R73 ;  /* 0x0000004942490221 */ /* 0x000fce0000010000 */
.L_x_8615:
[----:B------:R-:W-:Y:S05]  /*1090*/  BSYNC B1 ;  /* 0x0000000000017941 */ /* 0x000fea0003800000 */
.L_x_8613:
[----:B------:R-:W-:Y:S04]  /*10a0*/  BSSY B1, `(.L_x_8616) ;  /* 0x000000b000017945 */ /* 0x000fe80003800000 */
[----:B------:R-:W-:Y:S05]  /*10b0*/  @P4 BRA `(.L_x_8617) ;  /* 0x0000000000104947 */ /* 0x000fea0003800000 */
[----:B------:R-:W-:Y:S01]  /*10c0*/  MOV R74, RZ ;  /* 0x000000ff004a7202 */ /* 0x000fe20000000f00 */
[----:B------:R-:W-:Y:S06]  /*10d0*/  @!P0 BRA `(.L_x_8618) ;  /* 0x00000000001c8947 */ /* 0x000fec0003800000 */
[----:B-----5:R-:W-:Y:S01]  /*10e0*/  HADD2.F32 R74, -RZ, R62.H0_H0 ;  /* 0x2000003eff4a7230 */ /* 0x020fe20000004100 */
[----:B------:R-:W-:Y:S06]  /*10f0*/  BRA `(.L_x_8618) ;  /* 0x0000000000147947 */ /* 0x000fec0003800000 */
.L_x_8617:
[----:B-----5:R-:W-:Y:S02]  /*1100*/  HADD2.F32 R64, -RZ, R58.H0_H0 ;  /* 0x2000003aff407230 */ /* 0x020fe40000004100 */
[----:B------:R-:W-:-:S03]  /*1110*/  @P0 HADD2.F32 R67, -RZ, R62.H0_H0 ;  /* 0x2000003eff430230 */ /* 0x000fc60000004100 */
[----:B------:R-:W-:-:S04]  /*1120*/  FMUL.FTZ R65, R64, UR8 ;  /* 0x0000000840417c20 */ /* 0x000fc80008410000 */
[----:B------:R-:W-:-:S04]  /*1130*/  FMUL.FTZ R74, R48, R65 ;  /* 0x00000041304a7220 */ /* 0x000fc80000410000 */
[----:B------:R-:W-:-:S07]  /*1140*/  @P0 FADD.FTZ R74, R67, R74 ;  /* 0x0000004a434a0221 */ /* 0x000fce0000010000 */
.L_x_8618:
[----:B------:R-:W-:Y:S05]  /*1150*/  BSYNC B1 ;  /* 0x0000000000017941 */ /* 0x000fea0003800000 */
.L_x_8616:
[----:B------:R-:W-:Y:S04]  /*1160*/  BSSY B1, `(.L_x_8619) ;  /* 0x000000b000017945 */ /* 0x000fe80003800000 */
[----:B------:R-:W-:Y:S05]  /*1170*/  @P4 BRA `(.L_x_8620) ;  /* 0x0000000000104947 */ /* 0x000fea0003800000 */
[----:B------:R-:W-:Y:S01]  /*1180*/  HFMA2.MMA R75, -RZ, RZ, 0, 0 ;  /* 0x00000000ff4b7435 */ /* 0x000fe200000001ff */
[----:B------:R-:W-:Y:S10]  /*1190*/  @!P0 BRA `(.L_x_8621) ;  /* 0x00000000001c8947 */ /* 0x000ff40003800000 */
[----:B-----5:R-:W-:Y:S01]  /*11a0*/  HADD2.F32 R75, -RZ, R62.H1_H1 ;  /* 0x3000003eff4b7230 */ /* 0x020fe20000004100 */
[----:B------:R-:W-:Y:S06]  /*11b0*/  BRA `(.L_x_8621) ;  /* 0x0000000000147947 */ /* 0x000fec0003800000 */
.L_x_8620:
[----:B-----5:R-:W-:Y:S02]  /*11c0*/  HADD2.F32 R64, -RZ, R58.H1_H1 ;  /* 0x3000003aff407230 */ /* 0x020fe40000004100 */
[----:B------:R-:W-:-:S03]  /*11d0*/  @P0 HADD2.F32 R66, -RZ, R62.H1_H1 ;  /* 0x3000003eff420230 */ /* 0x000fc60000004100 */
[----:B------:R-:W-:-:S04]  /*11e0*/  FMUL.FTZ R64, R64, UR8 ;  /* 0x0000000840407c20 */ /* 0x000fc80008410000 */
[----:B------:R-:W-:-:S04]  /*11f0*/  FMUL.FTZ R75, R49, R64 ;  /* 0x00000040314b7220 */ /* 0x000fc80000410000 */
[----:B------:R-:W-:-:S07]  /*1200*/  @P0 FADD.FTZ R75, R66, R75 ;  /* 0x0000004b424b0221 */ /* 0x000fce0000010000 */
.L_x_8621:
[----:B------:R-:W-:Y:S05]  /*1210*/  BSYNC B1 ;  /* 0x0000000000017941 */ /* 0x000fea0003800000 */
.L_x_8619:
[----:B------:R-:W-:Y:S04]  /*1220*/  BSSY B1, `(.L_x_8622) ;  /* 0x000000b000017945 */ /* 0x000fe80003800000 */
[----:B------:R-:W-:Y:S05]  /*1230*/  @P4 BRA `(.L_x_8623) ;  /* 0x0000000000104947 */ /* 0x000fea0003800000 */
[----:B------:R-:W-:Y:S01]  /*1240*/  MOV R76, RZ ;  /* 0x000000ff004c7202 */ /* 0x000fe20000000f00 */
[----:B------:R-:W-:Y:S06]  /*1250*/  @!P0 BRA `(.L_x_8624) ;  /* 0x00000000001c8947 */ /* 0x000fec0003800000 */
[----:B-----5:R-:W-:Y:S01]  /*1260*/  HADD2.F32 R76, -RZ, R63.H0_H0 ;  /* 0x2000003fff4c7230 */ /* 0x020fe20000004100 */
[----:B------:R-:W-:Y:S06]  /*1270*/  BRA `(.L_x_8624) ;  /* 0x0000000000147947 */ /* 0x000fec0003800000 */
.L_x_8623:
[----:B-----5:R-:W-:Y:S02]  /*1280*/  HADD2.F32 R64, -RZ, R59.H0_H0 ;  /* 0x2000003bff407230 */ /* 0x020fe40000004100 */
[----:B------:R-:W-:-:S03]  /*1290*/  @P0 HADD2.F32 R67, -RZ, R63.H0_H0 ;  /* 0x2000003fff430230 */ /* 0x000fc60000004100 */
[----:B------:R-:W-:-:S04]  /*12a0*/  FMUL.FTZ R65, R64, UR8 ;  /* 0x0000000840417c20 */ /* 0x000fc80008410000 */
[----:B------:R-:W-:-:S04]  /*12b0*/  FMUL.FTZ R76, R50, R65 ;  /* 0x00000041324c7220 */ /* 0x000fc80000410000 */
[----:B------:R-:W-:-:S07]  /*12c0*/  @P0 FADD.FTZ R76, R67, R76 ;  /* 0x0000004c434c0221 */ /* 0x000fce0000010000 */
.L_x_8624:
[----:B------:R-:W-:Y:S05]  /*12d0*/  BSYNC B1 ;  /* 0x0000000000017941 */ /* 0x000fea0003800000 */
.L_x_8622:
[----:B------:R-:W-:Y:S04]  /*12e0*/  BSSY B1, `(.L_x_8625) ;  /* 0x000000b000017945 */ /* 0x000fe80003800000 */
[----:B------:R-:W-:Y:S05]  /*12f0*/  @P4 BRA `(.L_x_8626) ;  /* 0x0000000000104947 */ /* 0x000fea0003800000 */
[----:B------:R-:W-:Y:S01]  /*1300*/  HFMA2.MMA R77, -RZ, RZ, 0, 0 ;  /* 0x00000000ff4d7435 */ /* 0x000fe200000001ff */
[----:B------:R-:W-:Y:S10]  /*1310*/  @!P0 BRA `(.L_x_8627) ;  /* 0x00000000001c8947 */ /* 0x000ff40003800000 */
[----:B-----5:R-:W-:Y:S01]  /*1320*/  HADD2.F32 R77, -RZ, R63.H1_H1 ;  /* 0x3000003fff4d7230 */ /* 0x020fe20000004100 */
[----:B------:R-:W-:Y:S06]  /*1330*/  BRA `(.L_x_8627) ;  /* 0x0000000000147947 */ /* 0x000fec0003800000 */
.L_x_8626:
[----:B-----5:R-:W-:Y:S02]  /*1340*/  HADD2.F32 R64, -RZ, R59.H1_H1 ;  /* 0x3000003bff407230 */ /* 0x020fe40000004100 */
[----:B------:R-:W-:-:S03]  /*1350*/  @P0 HADD2.F32 R66, -RZ, R63.H1_H1 ;  /* 0x3000003fff420230 */ /* 0x000fc60000004100 */
[----:B------:R-:W-:-:S04]  /*1360*/  FMUL.FTZ R64, R64, UR8 ;  /* 0x0000000840407c20 */ /* 0x000fc80008410000 */
[----:B------:R-:W-:-:S04]  /*1370*/  FMUL.FTZ R77, R51, R64 ;  /* 0x00000040334d7220 */ /* 0x000fc80000410000 */
[----:B------:R-:W-:-:S07]  /*1380*/  @P0 FADD.FTZ R77, R66, R77 ;  /* 0x0000004d424d0221 */ /* 0x000fce0000010000 */
.L_x_8627:
[----:B------:R-:W-:Y:S05]  /*1390*/  BSYNC B1 ;  /* 0x0000000000017941 */ /* 0x000fea0003800000 */
.L_x_8625:
[----:B------:R-:W2:Y:S01]  /*13a0*/  LDC.64 R84, c[0x0][0x238] ;  /* 0x00008e00ff547b82 */ /* 0x000ea20000000a00 */
[----:B------:R-:W-:Y:S02]  /*13b0*/  F2FP.F16.F32.PACK_AB R67, R77, R76 ;  /* 0x0000004c4d43723e */ /* 0x000fe400000000ff */
[----:B------:R-:W-:Y:S02]  /*13c0*/  F2FP.F16.F32.PACK_AB R66, R75, R74 ;  /* 0x0000004a4b42723e */ /* 0x000fe400000000ff */
[----:B------:R-:W-:Y:S02]  /*13d0*/  F2FP.F16.F32.PACK_AB R65, R73, R72 ;  /* 0x000000484941723e */ /* 0x000fe400000000ff */
[----:B------:R-:W-:Y:S01]  /*13e0*/  F2FP.F16.F32.PACK_AB R64, R71, R70 ;  /* 0x000000464740723e */ /* 0x000fe200000000ff */
[----:B--2---:R-:W-:-:S05]  /*13f0*/  IMAD.WIDE.U32 R84, R87, 0x10, R84 ;  /* 0x0000001057547825 */ /* 0x004fca00078e0054 */
[----:B------:R3:W-:Y:S02]  /*1400*/  STG.E.128 desc[UR4][R84.64], R64 ;  /* 0x0000004054007986 */ /* 0x0007e4000c101d04 */
.L_x_8603:
[----:B------:R-:W-:Y:S05]  /*1410*/  BSYNC B0 ;  /* 0x0000000000007941 */ /* 0x000fea0003800000 */
.L_x_8602:
        /* <DEDUP_REMOVED lines=75> */
.L_x_8645:
        /* <DEDUP_REMOVED lines=58> */
.L_x_8632:
[----:B------:R-:W-:Y:S05]  /*1c70*/  BSYNC B1 ;  /* 0x0000000000017941 */ /* 0x000fea0003800000 */
.L_x_8631:
        /* <DEDUP_REMOVED lines=26> */
[----:B------:R-:W-:-:S02]  /*1e20*/  FFMA.FTZ R85, R41, R84, R33 ;  /* 0x0000005429557223 */ /* 0x000fc40000010021 */
[----:B------:R-:W-:Y:S02]  /*1e30*/  F2FP.F16.F32.PACK_AB R67, R92, R67 ;  /* 0x000000435c43723e */ /* 0x000fe400000000ff */
[----:B------:R-:W-:Y:S01]  /*1e40*/  F2FP.F16.F32.PACK_AB R65, R86, R87 ;  /* 0x000000575641723e */ /* 0x000fe200000000ff */
[----:B0-----:R-:W-:Y:S01]  /*1e50*/  IMAD.WIDE.U32 R82, R81, 0x10, R82 ;  /* 0x0000001051527825 */ /* 0x001fe200078e0052 */
[----:B------:R-:W-:-:S05]  /*1e60*/  F2FP.F16.F32.PACK_AB R64, R85, R64 ;  /* 0x000000405540723e */ /* 0x000fca00000000ff */
[----:B------:R3:W-:Y:S02]  /*1e70*/  STG.E.128 desc[UR4][R82.64], R64 ;  /* 0x0000004052007986 */ /* 0x0007e4000c101d04 */
.L_x_8630:
[----:B------:R-:W-:Y:S05]  /*1e80*/  BSYNC B0 ;  /* 0x0000000000007941 */ /* 0x000fea0003800000 */
.L_x_8629:
[----:B0--3--:R-:W0:Y:S02]  /*1e90*/  LDC.64 R64, c[0x0][0x210] ;  /* 0x00008400ff407b82 */ /* 0x009e240000000a00 */
[----:B0-----:R-:W-:-:S04]  /*1ea0*/  LEA R78, R64, R78, 0x2 ;  /* 0x0000004e404e7211 */ /* 0x001fc800078e10ff */
[----:B------:R-:W-:-:S13]  /*1eb0*/  ISETP.GE.AND P0, PT, R78, R65, PT ;  /* 0x000000414e00720c */ /* 0x000fda0003f06270 */
[----:B------:R-:W-:Y:S05]  /*1ec0*/  @!P0 BRA `(.L_x_8633) ;  /* 0xffffffe400648947 */ /* 0x000fea000383ffff */
[----:B------:R-:W-:Y:S05]  /*1ed0*/  EXIT ;  /* 0x000000000000794d */ /* 0x000fea0003800000 */
.L_x_8628:
        /* <DEDUP_REMOVED lines=8> */
.L_x_8635:
[----:B------:R-:W-:Y:S05]  /*1f60*/  BSYNC B0 ;  /* 0x0000000000007941 */ /* 0x000fea0003800000 */
.L_x_8634:
        /* <DEDUP_REMOVED lines=9> */
.L_x_8636:
[----:B------:R-:W-:Y:S01]  /*2000*/  HFMA2.MMA R84, -RZ, RZ, 0, 2.384185791015625e-07 ;  /* 0x00000004ff547435 */ /* 0x000fe200000001ff */
[----:B------:R-:W-:-:S05]  /*2010*/  MOV R65, R91 ;  /* 0x0000005b00417202 */ /* 0x000fca0000000f00 */
[----:B------:R-:W-:-:S05]  /*2020*/  FADD.FTZ R88, R86, R65 ;  /* 0x0000004156587221 */ /* 0x000fca0000010000 */
[----:B------:R-:W-:-:S07]  /*2030*/  MOV R93, R88 ;  /* 0x00000058005d7202 */ /* 0x000fce0000000f00 */
[----:B------:R-:W-:Y:S05]  /*2040*/  WARPSYNC.COLLECTIVE R66, `(.L_x_8637) ;  /* 0x0000000042087348 */ /* 0x000fea0003c00000 */
[----:B------:R0:W1:Y:S02]  /*2050*/  SHFL.BFLY P5, R91, R93, R84, R67 ;  /* 0x0c0000545d5b7389 */ /* 0x00006400000a0043 */
[----:B01----:R-:W-:Y:S01]  /*2060*/  ENDCOLLECTIVE ;  /* 0x000000000000791b */ /* 0x003fe20003800000 */
.L_x_8637:
        /* <DEDUP_REMOVED lines=8> */
.L_x_8638:
[----:B------:R-:W-:Y:S01]  /*20f0*/  HFMA2.MMA R84, -RZ, RZ, 0, 9.5367431640625e-07 ;  /* 0x00000010ff547435 */ /* 0x000fe200000001ff */
[----:B------:R-:W-:-:S05]  /*2100*/  MOV R64, R91 ;  /* 0x0000005b00407202 */ /* 0x000fca0000000f00 */
[----:B------:R-:W-:-:S05]  /*2110*/  FADD.FTZ R90, R89, R64 ;  /* 0x00000040595a7221 */ /* 0x000fca0000010000 */
[----:B------:R-:W-:-:S07]  /*2120*/  MOV R93, R90 ;  /* 0x0000005a005d7202 */ /* 0x000fce0000000f00 */
[----:B------:R-:W-:Y:S05]  /*2130*/  WARPSYNC.COLLECTIVE R66, `(.L_x_8639) ;  /* 0x0000000042087348 */ /* 0x000fea0003c00000 */
[----:B------:R0:W1:Y:S02]  /*2140*/  SHFL.BFLY P5, R91, R93, R84, R67 ;  /* 0x0c0000545d5b7389 */ /* 0x00006400000a0043 */
[----:B01----:R-:W-:Y:S01]  /*2150*/  ENDCOLLECTIVE ;  /* 0x000000000000791b */ /* 0x003fe20003800000 */
.L_x_8639:
        /* <DEDUP_REMOVED lines=43> */
.L_x_8640:
[----:B------:R-:W-:Y:S01]  /*2410*/  HFMA2.MMA R84, -RZ, RZ, 0, 1.1920928955078125e-07 ;  /* 0x00000002ff547435 */ /* 0x000fe200000001ff */
[----:B------:R-:W-:-:S05]  /*2420*/  MOV R85, R91 ;  /* 0x0000005b00557202 */ /* 0x000fca0000000f00 */
[----:B------:R-:W-:-:S05]  /*2430*/  FADD.FTZ R85, R64, R85 ;  /* 0x0000005540557221 */ /* 0x000fca0000010000 */
[----:B------:R-:W-:-:S07]  /*2440*/  MOV R93, R85 ;  /* 0x00000055005d7202 */ /* 0x000fce0000000f00 */
[----:B------:R-:W-:Y:S05]  /*2450*/  WARPSYNC.COLLECTIVE R66, `(.L_x_8641) ;  /* 0x0000000042087348 */ /* 0x000fea0003c00000 */
[----:B------:R0:W1:Y:S02]  /*2460*/  SHFL.BFLY P5, R91, R93, R84, R67 ;  /* 0x0c0000545d5b7389 */ /* 0x00006400000a0043 */
[----:B01----:R-:W-:Y:S01]  /*2470*/  ENDCOLLECTIVE ;  /* 0x000000000000791b */ /* 0x003fe20003800000 */
.L_x_8641:
[----:B------:R-:W-:Y:S01]  /*2480*/  HFMA2.MMA R84, -RZ, RZ, 0, 2.384185791015625e-07 ;  /* 0x00000004ff547435 */ /* 0x000fe200000001ff */
[----:B------:R-:W-:-:S05]  /*2490*/  MOV R86, R91 ;  /* 0x0000005b00567202 */ /* 0x000fca0000000f00 */
[----:B------:R-:W-:-:S05]  /*24a0*/  FADD.FTZ R86, R85, R86 ;  /* 0x0000005655567221 */ /* 0x000fca0000010000 */
[----:B------:R-:W-:-:S07]  /*24b0*/  MOV R93, R86 ;  /* 0x00000056005d7202 */ /* 0x000fce0000000f00 */
[----:B------:R-:W-:Y:S05]  /*24c0*/  WARPSYNC.COLLECTIVE R66, `(.L_x_8642) ;  /* 0x0000000042087348 */ /* 0x000fea0003c00000 */
[----:B------:R0:W1:Y:S02]  /*24d0*/  SHFL.BFLY P5, R91, R93, R84, R67 ;  /* 0x0c0000545d5b7389 */ /* 0x00006400000a0043 */
[----:B01----:R-:W-:Y:S01]  /*24e0*/  ENDCOLLECTIVE ;  /* 0x000000000000791b */ /* 0x003fe20003800000 */
.L_x_8642:
[----:B------:R-:W-:Y:S01]  /*24f0*/  HFMA2.MMA R84, -RZ, RZ, 0, 4.76837158203125e-07 ;  /* 0x00000008ff547435 */ /* 0x000fe200000001ff */
[----:B------:R-:W-:-:S05]  /*2500*/  MOV R89, R91 ;  /* 0x0000005b00597202 */ /* 0x000fca0000000f00 */
[----:B------:R-:W-:-:S05]  /*2510*/  FADD.FTZ R89, R86, R89 ;  /* 0x0000005956597221 */ /* 0x000fca0000010000 */
[----:B------:R-:W-:-:S07]  /*2520*/  MOV R93, R89 ;  /* 0x00000059005d7202 */ /* 0x000fce0000000f00 */
[----:B------:R-:W-:Y:S05]  /*2530*/  WARPSYNC.COLLECTIVE R66, `(.L_x_8643) ;  /* 0x0000000042087348 */ /* 0x000fea0003c00000 */
[----:B------:R0:W1:Y:S02]  /*2540*/  SHFL.BFLY P5, R91, R93, R84, R67 ;  /* 0x0c0000545d5b7389 */ /* 0x00006400000a0043 */
[----:B01----:R-:W-:Y:S01]  /*2550*/  ENDCOLLECTIVE ;  /* 0x000000000000791b */ /* 0x003fe20003800000 */
.L_x_8643:
[----:B------:R-:W-:Y:S01]  /*2560*/  HFMA2.MMA R84, -RZ, RZ, 0, 9.5367431640625e-07 ;  /* 0x00000010ff547435 */ /* 0x000fe200000001ff */
[----:B------:R-:W-:-:S05]  /*2570*/  MOV R88, R91 ;  /* 0x0000005b00587202 */ /* 0x000fca0000000f00 */
[----:B------:R-:W-:-:S05]  /*2580*/  FADD.FTZ R88, R89, R88 ;  /* 0x0000005859587221 */ /* 0x000fca0000010000 */
[----:B------:R-:W-:-:S07]  /*2590*/  MOV R93, R88 ;  /* 0x00000058005d7202 */ /* 0x000fce0000000f00 */
[----:B------:R-:W-:Y:S05]  /*25a0*/  WARPSYNC.COLLECTIVE R66, `(.L_x_8644) ;  /* 0x0000000042087348 */ /* 0x000fea0003c00000 */
[----:B------:R0:W1:Y:S02]  /*25b0*/  SHFL.BFLY P5, R91, R93, R84, R67 ;  /* 0x0c0000545d5b7389 */ /* 0x00006400000a0043 */
[----:B01----:R-:W-:Y:S01]  /*25c0*/  ENDCOLLECTIVE ;  /* 0x000000000000791b */ /* 0x003fe20003800000 */
.L_x_8644:
[----:B------:R-:W-:Y:S05]  /*25d0*/  BRA `(.L_x_8645) ;  /* 0xfffffff000bc7947 */ /* 0x000fea000383ffff */
.L_x_8646:
        /* <DEDUP_REMOVED lines=10> */
.L_x_16558:


//--------------------- .text._ZN10layer_norm13ln_fwd_kernelINS_13Kernel_traitsIf6__halfS2_S2_fjLj512ELj1ELj4ELj1ELj16ENS_18Kernel_traits_baseILj512EfS2_S2_S2_fjLj128EEEEELb0ELb1ELb1ELb1EEEvNS_9FwdParamsE --------------------------
	.section	.text._ZN10layer_norm13ln_fwd_kernelINS_13Kernel_traitsIf6__halfS2_S2_fjLj512ELj1ELj4ELj1ELj16ENS_18Kernel_traits_baseILj512EfS2_S2_S2_fjLj128EEEEELb0ELb1ELb1ELb1EEEvNS_9FwdParamsE,"ax",@progbits
	.align	128
        .global         _ZN10layer_norm13ln_fwd_kernelINS_13Kernel_traitsIf6__halfS2_S2_fjLj512ELj1ELj4ELj1ELj16ENS_18Kernel_traits_baseILj512EfS2_S2_S2_fjLj128EEEEELb0ELb1ELb1ELb1EEEvNS_9FwdParamsE
        .type           _ZN10layer_norm13ln_fwd_kernelINS_13Kernel_traitsIf6__halfS2_S2_fjLj512ELj1ELj4ELj1ELj16ENS_18Kernel_traits_baseILj512EfS2_S2_S2_fjLj128EEEEELb0ELb1ELb1ELb1EEEvNS_9FwdParamsE,@function
        .size           _ZN10layer_norm13ln_fwd_kernelINS_13Kernel_traitsIf6__halfS2_S2_fjLj512ELj1ELj4ELj1ELj16ENS_18Kernel_traits_baseILj512EfS2_S2_S2_fjLj128EEEEELb0ELb1ELb1ELb1EEEvNS_9FwdParamsE,(.L_x_16559 - _ZN10layer_norm13ln_fwd_kernelINS_13Kernel_traitsIf6__halfS2_S2_fjLj512ELj1ELj4ELj1ELj16ENS_18Kernel_traits_baseILj512EfS2_S2_S2_fjLj128EEEEELb0ELb1ELb1ELb1EEEvNS_9FwdParamsE)
        .other          _ZN10layer_norm13ln_fwd_kernelINS_13Kernel_traitsIf6__halfS2_S2_fjLj512ELj1ELj4ELj1ELj16ENS_18Kernel_traits_baseILj512EfS2_S2_S2_fjLj128EEEEELb0ELb1ELb1ELb1EEEvNS_9FwdParamsE,@"STO_CUDA_ENTRY STV_DEFAULT"
_ZN10layer_norm13ln_fwd_kernelINS_13Kernel_traitsIf6__halfS2_S2_fjLj512ELj1ELj4ELj1ELj16ENS_18Kernel_traits_baseILj512EfS2_S2_S2_fjLj128EEEEELb0ELb1ELb1ELb1EEEvNS_9FwdParamsE:
.text._ZN10layer_norm13ln_fwd_kernelINS_13Kernel_traitsIf6__halfS2_S2_fjLj512ELj1ELj4ELj1ELj16ENS_18Kernel_traits_baseILj512EfS2_S2_S2_fjLj128EEEEELb0ELb1ELb1ELb1EEEvNS_9FwdParamsE:
        /* <DEDUP_REMOVED lines=48> */
.L_x_8698:
        /* <DEDUP_REMOVED lines=32> */
[----:B-----5:R-:W-:Y:S01]  /*0500*/  HADD2.F32 R73, -RZ, R52.H0_H0 ;  /* 0x20000034ff497230 */ /* 0x020fe20000004100 */
[----:B------:R-:W-:Y:S06]  /*0510*/  BRA `(.L_x_8649) ;  /* 0x0000000000147947 */ /* 0x000fec0003800000 */
.L_x_8648:
[----:B-----5:R-:W-:-:S05]  /*0520*/  HADD2.F32 R2, -RZ, R56.H0_H0 ;  /* 0x20000038ff027230 */ /* 0x020fca0000004100 */
[----:B------:R-:W-:Y:S01]  /*0530*/  FMUL.FTZ R73, R2, UR8 ;  /* 0x0000000802497c20 */ /* 0x000fe20008410000 */
[----:B------:R-:W-:-:S03]  /*0540*/  @P0 HADD2.F32 R2, -RZ, R52.H0_H0 ;  /* 0x20000034ff020230 */ /* 0x000fc60000004100 */
[----:B------:R-:W-:-:S04]  /*0550*/  FMUL.FTZ R73, R36, R73 ;  /* 0x0000004924497220 */ /* 0x000fc80000410000 */
[----:B------:R-:W-:-:S07]  /*0560*/  @P0 FADD.FTZ R73, R73, R2 ;  /* 0x0000000249490221 */ /* 0x000fce0000010000 */
.L_x_8649:
[----:B------:R-:W-:Y:S05]  /*0570*/  BSYNC B0 ;  /* 0x0000000000007941 */ /* 0x000fea0003800000 */
.L_x_8647:
[----:B------:R-:W-:Y:S04]  /*0580*/  BSSY B0, `(.L_x_8650) ;  /* 0x000000b000007945 */ /* 0x000fe80003800000 */
[----:B------:R-:W-:Y:S05]  /*0590*/  @P3 BRA `(.L_x_8651) ;  /* 0x0000000000103947 */ /* 0x000fea0003800000 */
[----:B------:R-:W-:Y:S01]  /*05a0*/  MOV R74, RZ ;  /* 0x000000ff004a7202 */ /* 0x000fe20000000f00 */
[----:B------:R-:W-:Y:S06]  /*05b0*/  @!P0 BRA `(.L_x_8652) ;  /* 0x00000000001c8947 */ /* 0x000fec0003800000 */
[----:B-----5:R-:W-:Y:S01]  /*05c0*/  HADD2.F32 R74, -RZ, R52.H1_H1 ;  /* 0x30000034ff4a7230 */ /* 0x020fe20000004100 */
[----:B------:R-:W-:Y:S06]  /*05d0*/  BRA `(.L_x_8652) ;  /* 0x0000000000147947 */ /* 0x000fec0003800000 */
.L_x_8651:
[----:B-----5:R-:W-:Y:S02]  /*05e0*/  HADD2.F32 R2, -RZ, R56.H1_H1 ;  /* 0x30000038ff027230 */ /* 0x020fe40000004100 */
[----:B------:R-:W-:-:S03]  /*05f0*/  @P0 HADD2.F32 R3, -RZ, R52.H1_H1 ;  /* 0x30000034ff030230 */ /* 0x000fc60000004100 */
[----:B------:R-:W-:-:S04]  /*0600*/  FMUL.FTZ R2, R2, UR8 ;  /* 0x0000000802027c20 */ /* 0x000fc80008410000 */
[----:B------:R-:W-:-:S04]  /*0610*/  FMUL.FTZ R74, R37, R2 ;  /* 0x00000002254a7220 */ /* 0x000fc80000410000 */
[----:B------:R-:W-:-:S07]  /*0620*/  @P0 FADD.FTZ R74, R74, R3 ;  /* 0x000000034a4a0221 */ /* 0x000fce0000010000 */
.L_x_8652:
[----:B------:R-:W-:Y:S05]  /*0630*/  BSYNC B0 ;  /* 0x0000000000007941 */ /* 0x000fea0003800000 */
.L_x_8650:
[----:B------:R-:W-:Y:S04]  /*0640*/  BSSY B0, `(.L_x_8653) ;  /* 0x000000b000007945 */ /* 0x000fe80003800000 */
[----:B------:R-:W-:Y:S05]  /*0650*/  @P3 BRA `(.L_x_8654) ;  /* 0x0000000000103947 */ /* 0x000fea0003800000 */
[----:B------:R-:W-:Y:S01]  /*0660*/  HFMA2.MMA R75, -RZ, RZ, 0, 0 ;  /* 0x00000000ff4b7435 */ /* 0x000fe200000001ff */
[----:B------:R-:W-:Y:S10]  /*0670*/  @!P0 BRA `(.L_x_8655) ;  /* 0x00000000001c8947 */ /* 0x000ff40003800000 */
[----:B-----5:R-:W-:Y:S01]  /*0680*/  HADD2.F32 R75, -RZ, R53.H0_H0 ;  /* 0x20000035ff4b7230 */ /* 0x020fe20000004100 */
[----:B------:R-:W-:Y:S06]  /*0690*/  BRA `(.L_x_8655) ;  /* 0x0000000000147947 */ /* 0x000fec0003800000 */
.L_x_8654:
[----:B-----5:R-:W-:-:S05]  /*06a0*/  HADD2.F32 R2, -RZ, R57.H0_H0 ;  /* 0x20000039ff027230 */ /* 0x020fca0000004100 */
[----:B------:R-:W-:Y:S01]  /*06b0*/  FMUL.FTZ R75, R2, UR8 ;  /* 0x00000008024b7c20 */ /* 0x000fe20008410000 */
[----:B------:R-:W-:-:S03]  /*06c0*/  @P0 HADD2.F32 R2, -RZ, R53.H0_H0 ;  /* 0x20000035ff020230 */ /* 0x000fc60000004100 */
[----:B------:R-:W-:-:S04]  /*06d0*/  FMUL.FTZ R75, R38, R75 ;  /* 0x0000004b264b7220 */ /* 0x000fc80000410000 */
[----:B------:R-:W-:-:S07]  /*06e0*/  @P0 FADD.FTZ R75, R75, R2 ;  /* 0x000000024b4b0221 */ /* 0x000fce0000010000 */
.L_x_8655:
[----:B------:R-:W-:Y:S05]  /*06f0*/  BSYNC B0 ;  /* 0x0000000000007941 */ /* 0x000fea0003800000 */
.L_x_8653:
[----:B------:R-:W-:Y:S04]  /*0700*/  BSSY B0, `(.L_x_8656) ;  /* 0x000000b000007945 */ /* 0x000fe80003800000 */
[----:B------:R-:W-:Y:S05]  /*0710*/  @P3 BRA `(.L_x_8657) ;  /* 0x0000000000103947 */ /* 0x000fea0003800000 */
[----:B------:R-:W-:Y:S01]  /*0720*/  MOV R76, RZ ;  /* 0x000000ff004c7202 */ /* 0x000fe20000000f00 */
[----:B------:R-:W-:Y:S06]  /*0730*/  @!P0 BRA `(.L_x_8658) ;  /* 0x00000000001c8947 */ /* 0x000fec0003800000 */
[----:B-----5:R-:W-:Y:S01]  /*0740*/  HADD2.F32 R76, -RZ, R53.H1_H1 ;  /* 0x30000035ff4c7230 */ /* 0x020fe20000004100 */
[----:B------:R-:W-:Y:S06]  /*0750*/  BRA `(.L_x_8658) ;  /* 0x0000000000147947 */ /* 0x000fec0003800000 */
.L_x_8657:
[----:B-----5:R-:W-:Y:S02]  /*0760*/  HADD2.F32 R2, -RZ, R57.H1_H1 ;  /* 0x30000039ff027230 */ /* 0x020fe40000004100 */
[----:B------:R-:W-:-:S03]  /*0770*/  @P0 HADD2.F32 R3, -RZ, R53.H1_H1 ;  /* 0x30000035ff030230 */ /* 0x000fc60000004100 */
[----:B------:R-:W-:-:S04]  /*0780*/  FMUL.FTZ R2, R2, UR8 ;  /* 0x0000000802027c20 */ /* 0x000fc80008410000 */
[----:B------:R-:W-:-:S04]  /*0790*/  FMUL.FTZ R76, R39, R2 ;  /* 0x00000002274c7220 */ /* 0x000fc80000410000 */
[----:B------:R-:W-:-:S07]  /*07a0*/  @P0 FADD.FTZ R76, R76, R3 ;  /* 0x000000034c4c0221 */ /* 0x000fce0000010000 */
.L_x_8658:
[----:B------:R-:W-:Y:S05]  /*07b0*/  BSYNC B0 ;  /* 0x0000000000007941 */ /* 0x000fea0003800000 */
.L_x_8656:
[----:B------:R-:W-:Y:S04]  /*07c0*/  BSSY B0, `(.L_x_8659) ;  /* 0x000000b000007945 */ /* 0x000fe80003800000 */
[----:B------:R-:W-:Y:S05]  /*07d0*/  @P3 BRA `(.L_x_8660) ;  /* 0x0000000000103947 */ /* 0x000fea0003800000 */
[----:B------:R-:W-:Y:S01]  /*07e0*/  HFMA2.MMA R77, -RZ, RZ, 0, 0 ;  /* 0x00000000ff4d7435 */ /* 0x000fe200000001ff */
[----:B------:R-:W-:Y:S10]  /*07f0*/  @!P0 BRA `(.L_x_8661) ;  /* 0x00000000001c8947 */ /* 0x000ff40003800000 */
[----:B-----5:R-:W-:Y:S01]  /*0800*/  HADD2.F32 R77, -RZ, R54.H0_H0 ;  /* 0x20000036ff4d7230 */ /* 0x020fe20000004100 */
[----:B------:R-:W-:Y:S06]  /*0810*/  BRA `(.L_x_8661) ;  /* 0x0000000000147947 */ /* 0x000fec0003800000 */
.L_x_8660:
[----:B-----5:R-:W-:-:S05]  /*0820*/  HADD2.F32 R2, -RZ, R58.H0_H0 ;  /* 0x2000003aff027230 */ /* 0x020fca0000004100 */
[----:B------:R-:W-:Y:S01]  /*0830*/  FMUL.FTZ R77, R2, UR8 ;  /* 0x00000008024d7c20 */ /* 0x000fe20008410000 */
[----:B------:R-:W-:-:S03]  /*0840*/  @P0 HADD2.F32 R2, -RZ, R54.H0_H0 ;  /* 0x20000036ff020230 */ /* 0x000fc60000004100 */
[----:B------:R-:W-:-:S04]  /*0850*/  FMUL.FTZ R77, R40, R77 ;  /* 0x0000004d284d7220 */ /* 0x000fc80000410000 */
[----:B------:R-:W-:-:S07]  /*0860*/  @P0 FADD.FTZ R77, R77, R2 ;  /* 0x000000024d4d0221 */ /* 0x000fce0000010000 */
.L_x_8661:
[----:B------:R-:W-:Y:S05]  /*0870*/  BSYNC B0 ;  /* 0x0000000000007941 */ /* 0x000fea0003800000 */
.L_x_8659:
[----:B------:R-:W-:Y:S04]  /*0880*/  BSSY B0, `(.L_x_8662) ;  /* 0x000000b000007945 */ /* 0x000fe80003800000 */
[----:B------:R-:W-:Y:S05]  /*0890*/  @P3 BRA `(.L_x_8663) ;  /* 0x0000000000103947 */ /* 0x000fea0003800000 */
[----:B------:R-:W-:Y:S01]  /*08a0*/  MOV R78, RZ ;  /* 0x000000ff004e7202 */ /* 0x000fe20000000f00 */
[----:B------:R-:W-:Y:S06]  /*08b0*/  @!P0 BRA `(.L_x_8664) ;  /* 0x00000000001c8947 */ /* 0x000fec0003800000 */
[----:B-----5:R-:W-:Y:S01]  /*08c0*/  HADD2.F32 R78, -RZ, R54.H1_H1 ;  /* 0x30000036ff4e7230 */ /* 0x020fe20000004100 */
[----:B------:R-:W-:Y:S06]  /*08d0*/  BRA `(.L_x_8664) ;  /* 0x0000000000147947 */ /* 0x000fec0003800000 */
.L_x_8663:
[----:B-----5:R-:W-:Y:S02]  /*08e0*/  HADD2.F32 R2, -RZ, R58.H1_H1 ;  /* 0x3000003aff027230 */ /* 0x020fe40000004100 */
[----:B------:R-:W-:-:S03]  /*08f0*/  @P0 HADD2.F32 R3, -RZ, R54.H1_H1 ;  /* 0x30000036ff030230 */ /* 0x000fc60000004100 */
[----:B------:R-:W-:-:S04]  /*0900*/  FMUL.FTZ R2, R2, UR8 ;  /* 0x0000000802027c20 */ /* 0x000fc80008410000 */
[----:B------:R-:W-:-:S04]  /*0910*/  FMUL.FTZ R78, R41, R2 ;  /* 0x00000002294e7220 */ /* 0x000fc80000410000 */
[----:B------:R-:W-:-:S07]  /*0920*/  @P0 FADD.FTZ R78, R78, R3 ;  /* 0x000000034e4e0221 */ /* 0x000fce0000010000 */
.L_x_8664:
[----:B------:R-:W-:Y:S05]  /*0930*/  BSYNC B0 ;  /* 0x0000000000007941 */ /* 0x000fea0003800000 */
.L_x_8662:
[----:B------:R-:W-:Y:S04]  /*0940*/  BSSY B0, `(.L_x_8665) ;  /* 0x000000b000007945 */ /* 0x000fe80003800000 */
[----:B------:R-:W-:Y:S05]  /*0950*/  @P3 BRA `(.L_x_8666) ;  /* 0x0000000000103947 */ /* 0x000fea0003800000 */
[----:B------:R-:W-:Y:S01]  /*0960*/  HFMA2.MMA R79, -RZ, RZ, 0, 0 ;  /* 0x00000000ff4f7435 */ /* 0x000fe200000001ff */
[----:B------:R-:W-:Y:S10]  /*0970*/  @!P0 BRA `(.L_x_8667) ;  /* 0x00000000001c8947 */ /* 0x000ff40003800000 */
[----:B-----5:R-:W-:Y:S01]  /*0980*/  HADD2.F32 R79, -RZ, R55.H0_H0 ;  /* 0x20000037ff4f7230 */ /* 0x020fe20000004100 */
[----:B------:R-:W-:Y:S06]  /*0990*/  BRA `(.L_x_8667) ;  /* 0x0000000000147947 */ /* 0x000fec0003800000 */
.L_x_8666:
[----:B-----5:R-:W-:-:S05]  /*09a0*/  HADD2.F32 R2, -RZ, R59.H0_H0 ;  /* 0x2000003bff027230 */ /* 0x020fca0000004100 */
[----:B------:R-:W-:Y:S01]  /*09b0*/  FMUL.FTZ R79, R2, UR8 ;  /* 0x00000008024f7c20 */ /* 0x000fe20008410000 */
[----:B------:R-:W-:-:S03]  /*09c0*/  @P0 HADD2.F32 R2, -RZ, R55.H0_H0 ;  /* 0x20000037ff020230 */ /* 0x000fc60000004100 */
[----:B------:R-:W-:-:S04]  /*09d0*/  FMUL.FTZ R79, R42, R79 ;  /* 0x0000004f2a4f7220 */ /* 0x000fc80000410000 */
[----:B------:R-:W-:-:S07]  /*09e0*/  @P0 FADD.FTZ R79, R79, R2 ;  /* 0x000000024f4f0221 */ /* 0x000fce0000010000 */
.L_x_8667:
[----:B------:R-:W-:Y:S05]  /*09f0*/  BSYNC B0 ;  /* 0x0000000000007941 */ /* 0x000fea0003800000 */
.L_x_8665:
[----:B------:R-:W-:Y:S04]  /*0a00*/  BSSY B0, `(.L_x_8668) ;  /* 0x000000b000007945 */ /* 0x000fe80003800000 */
[----:B------:R-:W-:Y:S05]  /*0a10*/  @P3 BRA `(.L_x_8669) ;  /* 0x0000000000103947 */ /* 0x000fea0003800000 */
[----:B------:R-:W-:Y:S01]  /*0a20*/  MOV R80, RZ ;  /* 0x000000ff00507202 */ /* 0x000fe20000000f00 */
[----:B------:R-:W-:Y:S06]  /*0a30*/  @!P0 BRA `(.L_x_8670) ;  /* 0x00000000001c8947 */ /* 0x000fec0003800000 */
[----:B-----5:R-:W-:Y:S01]  /*0a40*/  HADD2.F32 R80, -RZ, R55.H1_H1 ;  /* 0x30000037ff507230 */ /* 0x020fe20000004100 */
[----:B------:R-:W-:Y:S06]  /*0a50*/  BRA `(.L_x_8670) ;  /* 0x0000000000147947 */ /* 0x000fec0003800000 */
.L_x_8669:
[----:B-----5:R-:W-:Y:S02]  /*0a60*/  HADD2.F32 R2, -RZ, R59.H1_H1 ;  /* 0x3000003bff027230 */ /* 0x020fe40000004100 */
[----:B------:R-:W-:-:S03]  /*0a70*/  @P0 HADD2.F32 R3, -RZ, R55.H1_H1 ;  /* 0x30000037ff030230 */ /* 0x000fc60000004100 */
[----:B------:R-:W-:-:S04]  /*0a80*/  FMUL.FTZ R2, R2, UR8 ;  /* 0x0000000802027c20 */ /* 0x000fc80008410000 */
[----:B------:R-:W-:-:S04]  /*0a90*/  FMUL.FTZ R80, R43, R2 ;  /* 0x000000022b507220 */ /* 0x000fc80000410000 */
[----:B------:R-:W-:-:S07]  /*0aa0*/  @P0 FADD.FTZ R80, R80, R3 ;  /* 0x0000000350500221 */ /* 0x000fce0000010000 */
.L_x_8670:
[----:B------:R-:W-:Y:S05]  /*0ab0*/  BSYNC B0 ;  /* 0x0000000000007941 */ /* 0x000fea0003800000 */
.L_x_8668:
[----:B------:R-:W0:Y:S01]  /*0ac0*/  LDC.64 R2, c[0x0][0x238] ;  /* 0x00008e00ff027b82 */ /* 0x000e220000000a00 */
[----:B------:R-:W-:Y:S02]  /*0ad0*/  @P2 IADD3 R83, R60, 0x20, RZ ;  /* 0x000000203c532810 */ /* 0x000fe40007ffe0ff */
[----:B------:R-:W-:Y:S02]  /*0ae0*/  IADD3 R85, R67, 0x20, RZ ;  /* 0x0000002043557810 */ /* 0x000fe40007ffe0ff */
[----:B------:R-:W-:Y:S02]  /*0af0*/  F2FP.F16.F32.PACK_AB R63, R80, R79 ;  /* 0x0000004f503f723e */ /* 0x000fe400000000ff */
[----:B------:R-:W-:Y:S01]  /*0b00*/  F2FP.F16.F32.PACK_AB R62, R78, R77 ;  /* 0x0000004d4e3e723e */ /* 0x000fe200000000ff */
[----:B------:R-:W1:Y:S01]  /*0b10*/  @P2 LDC.64 R68, c[0x0][0x220] ;  /* 0x00008800ff442b82 */ /* 0x000e620000000a00 */
[----:B------:R-:W-:Y:S02]  /*0b20*/  F2FP.F16.F32.PACK_AB R61, R76, R75 ;  /* 0x0000004b4c3d723e */ /* 0x000fe400000000ff */
[----:B------:R-:W-:-:S05]  /*0b30*/  F2FP.F16.F32.PACK_AB R60, R74, R73 ;  /* 0x000000494a3c723e */ /* 0x000fca00000000ff */
        /* <DEDUP_REMOVED lines=11> */
[----:B-----5:R-:W-:Y:S01]  /*0bf0*/  HADD2.F32 R64, -RZ, R52.H0_H0 ;  /* 0x20000034ff407230 */ /* 0x020fe20000004100 */
[----:B------:R-:W-:Y:S06]  /*0c00*/  BRA `(.L_x_8673) ;  /* 0x0000000000147947 */ /* 0x000fec0003800000 */
.L_x_8672:
[----:B0----5:R-:W-:Y:S02]  /*0c10*/  HADD2.F32 R60, -RZ, R56.H0_H0 ;  /* 0x20000038ff3c7230 */ /* 0x021fe40000004100 */
[----:B------:R-:W-:-:S03]  /*0c20*/  @P0 HADD2.F32 R63, -RZ, R52.H0_H0 ;  /* 0x20000034ff3f0230 */ /* 0x000fc60000004100 */
[----:B------:R-:W-:-:S04]  /*0c30*/  FMUL.FTZ R61, R60, UR8 ;  /* 0x000000083c3d7c20 */ /* 0x000fc80008410000 */
[----:B------:R-:W-:-:S04]  /*0c40*/  FMUL.FTZ R64, R44, R61 ;  /* 0x0000003d2c407220 */ /* 0x000fc80000410000 */
[----:B------:R-:W-:-:S07]  /*0c50*/  @P0 FADD.FTZ R64, R63, R64 ;  /* 0x000000403f400221 */ /* 0x000fce0000010000 */
.L_x_8673:
[----:B------:R-:W-:Y:S05]  /*0c60*/  BSYNC B0 ;  /* 0x0000000000007941 */ /* 0x000fea0003800000 */
.L_x_8671:
[----:B------:R-:W-:Y:S04]  /*0c70*/  BSSY B0, `(.L_x_8674) ;  /* 0x000000b000007945 */ /* 0x000fe80003800000 */
[----:B------:R-:W-:Y:S05]  /*0c80*/  @P3 BRA `(.L_x_8675) ;  /* 0x0000000000103947 */ /* 0x000fea0003800000 */
[----:B------:R-:W-:Y:S01]  /*0c90*/  MOV R65, RZ ;  /* 0x000000ff00417202 */ /* 0x000fe20000000f00 */
[----:B------:R-:W-:Y:S06]  /*0ca0*/  @!P0 BRA `(.L_x_8676) ;  /* 0x00000000001c8947 */ /* 0x000fec0003800000 */
[----:B-----5:R-:W-:Y:S01]  /*0cb0*/  HADD2.F32 R65, -RZ, R52.H1_H1 ;  /* 0x30000034ff417230 */ /* 0x020fe20000004100 */
[----:B------:R-:W-:Y:S06]  /*0cc0*/  BRA `(.L_x_8676) ;  /* 0x0000000000147947 */ /* 0x000fec0003800000 */
.L_x_8675:
[----:B-----5:R-:W-:Y:S02]  /*0cd0*/  HADD2.F32 R60, -RZ, R56.H1_H1 ;  /* 0x30000038ff3c7230 */ /* 0x020fe40000004100 */
[----:B------:R-:W-:-:S03]  /*0ce0*/  @P0 HADD2.F32 R62, -RZ, R52.H1_H1 ;  /* 0x30000034ff3e0230 */ /* 0x000fc60000004100 */
[----:B------:R-:W-:-:S04]  /*0cf0*/  FMUL.FTZ R60, R60, UR8 ;  /* 0x000000083c3c7c20 */ /* 0x000fc80008410000 */
[----:B------:R-:W-:-:S04]  /*0d00*/  FMUL.FTZ R65, R45, R60 ;  /* 0x0000003c2d417220 */ /* 0x000fc80000410000 */
[----:B------:R-:W-:-:S07]  /*0d10*/  @P0 FADD.FTZ R65, R62, R65 ;  /* 0x000000413e410221 */ /* 0x000fce0000010000 */
.L_x_8676:
[----:B------:R-:W-:Y:S05]  /*0d20*/  BSYNC B0 ;  /* 0x0000000000007941 */ /* 0x000fea0003800000 */
.L_x_8674:
[----:B------:R-:W-:Y:S04]  /*0d30*/  BSSY B0, `(.L_x_8677) ;  /* 0x000000b000007945 */ /* 0x000fe80003800000 */
[----:B------:R-:W-:Y:S05]  /*0d40*/  @P3 BRA `(.L_x_8678) ;  /* 0x0000000000103947 */ /* 0x000fea0003800000 */
[----:B------:R-:W-:Y:S01]  /*0d50*/  HFMA2.MMA R66, -RZ, RZ, 0, 0 ;  /* 0x00000000ff427435 */ /* 0x000fe200000001ff */
[----:B------:R-:W-:Y:S10]  /*0d60*/  @!P0 BRA `(.L_x_8679) ;  /* 0x00000000001c8947 */ /* 0x000ff40003800000 */
[----:B-----5:R-:W-:Y:S01]  /*0d70*/  HADD2.F32 R66, -RZ, R53.H0_H0 ;  /* 0x20000035ff427230 */ /* 0x020fe20000004100 */
[----:B------:R-:W-:Y:S06]  /*0d80*/  BRA `(.L_x_8679) ;  /* 0x0000000000147947 */ /* 0x000fec0003800000 */
.L_x_8678:
[----:B-----5:R-:W-:Y:S02]  /*0d90*/  HADD2.F32 R60, -RZ, R57.H0_H0 ;  /* 0x20000039ff3c7230 */ /* 0x020fe40000004100 */
[----:B------:R-:W-:-:S03]  /*0da0*/  @P0 HADD2.F32 R63, -RZ, R53.H0_H0 ;  /* 0x20000035ff3f0230 */ /* 0x000fc60000004100 */
[----:B------:R-:W-:-:S04]  /*0db0*/  FMUL.FTZ R61, R60, UR8 ;  /* 0x000000083c3d7c20 */ /* 0x000fc80008410000 */
[----:B------:R-:W-:-:S04]  /*0dc0*/  FMUL.FTZ R66, R46, R61 ;  /* 0x0000003d2e427220 */ /* 0x000fc80000410000 */
[----:B------:R-:W-:-:S07]  /*0dd0*/  @P0 FADD.FTZ R66, R63, R66 ;  /* 0x000000423f420221 */ /* 0x000fce0000010000 */
.L_x_8679:
[----:B------:R-:W-:Y:S05]  /*0de0*/  BSYNC B0 ;  /* 0x0000000000007941 */ /* 0x000fea0003800000 */
.L_x_8677:
[----:B------:R-:W-:Y:S04]  /*0df0*/  BSSY B0, `(.L_x_8680) ;  /* 0x000000b000007945 */ /* 0x000fe80003800000 */
[----:B------:R-:W-:Y:S05]  /*0e00*/  @P3 BRA `(.L_x_8681) ;  /* 0x0000000000103947 */ /* 0x000fea0003800000 */
[----:B------:R-:W-:Y:S01]  /*0e10*/  MOV R67, RZ ;  /* 0x000000ff00437202 */ /* 0x000fe20000000f00 */
[----:B------:R-:W-:Y:S06]  /*0e20*/  @!P0 BRA `(.L_x_8682) ;  /* 0x00000000001c8947 */ /* 0x000fec0003800000 */
[----:B-----5:R-:W-:Y:S01]  /*0e30*/  HADD2.F32 R67, -RZ, R53.H1_H1 ;  /* 0x30000035ff437230 */ /* 0x020fe20000004100 */
[----:B------:R-:W-:Y:S06]  /*0e40*/  BRA `(.L_x_8682) ;  /* 0x0000000000147947 */ /* 0x000fec0003800000 */
.L_x_8681:
[----:B-----5:R-:W-:Y:S02]  /*0e50*/  HADD2.F32 R60, -RZ, R57.H1_H1 ;  /* 0x30000039ff3c7230 */ /* 0x020fe40000004100 */
[----:B------:R-:W-:-:S03]  /*0e60*/  @P0 HADD2.F32 R62, -RZ, R53.H1_H1 ;  /* 0x30000035ff3e0230 */ /* 0x000fc60000004100 */
[----:B------:R-:W-:-:S04]  /*0e70*/  FMUL.FTZ R60, R60, UR8 ;  /* 0x000000083c3c7c20 */ /* 0x000fc80008410000 */
[----:B------:R-:W-:-:S04]  /*0e80*/  FMUL.FTZ R67, R47, R60 ;  /* 0x0000003c2f437220 */ /* 0x000fc80000410000 */
[----:B------:R-:W-:-:S07]  /*0e90*/  @P0 FADD.FTZ R67, R62, R67 ;  /* 0x000000433e430221 */ /* 0x000fce0000010000 */
.L_x_8682:
[----:B------:R-:W-:Y:S05]  /*0ea0*/  BSYNC B0 ;  /* 0x0000000000007941 */ /* 0x000fea0003800000 */
.L_x_8680:
[----:B------:R-:W-:Y:S04]  /*0eb0*/  BSSY B0, `(.L_x_8683) ;  /* 0x000000b000007945 */ /* 0x000fe80003800000 */
[----:B------:R-:W-:Y:S05]  /*0ec0*/  @P3 BRA `(.L_x_8684) ;  /* 0x0000000000103947 */ /* 0x000fea0003800000 */
[----:B------:R-:W-:Y:S01]  /*0ed0*/  HFMA2.MMA R68, -RZ, RZ, 0, 0 ;  /* 0x00000000ff447435 */ /* 0x000fe200000001ff */
[----:B------:R-:W-:Y:S10]  /*0ee0*/  @!P0 BRA `(.L_x_8685) ;  /* 0x00000000001c8947 */ /* 0x000ff40003800000 */
[----:B-----5:R-:W-:Y:S01]  /*0ef0*/  HADD2.F32 R68, -RZ, R54.H0_H0 ;  /* 0x20000036ff447230 */ /* 0x020fe20000004100 */
[----:B------:R-:W-:Y:S06]  /*0f00*/  BRA `(.L_x_8685) ;  /* 0x0000000000147947 */ /* 0x000fec0003800000 */
.L_x_8684:
[----:B-----5:R-:W-:Y:S02]  /*0f10*/  HADD2.F32 R60, -RZ, R58.H0_H0 ;  /* 0x2000003aff3c7230 */ /* 0x020fe40000004100 */
[----:B------:R-:W-:-:S03]  /*0f20*/  @P0 HADD2.F32 R63, -RZ, R54.H0_H0 ;  /* 0x20000036ff3f0230 */ /* 0x000fc60000004100 */
[----:B------:R-:W-:-:S04]  /*0f30*/  FMUL.FTZ R61, R60, UR8 ;  /* 0x000000083c3d7c20 */ /* 0x000fc80008410000 */
[----:B------:R-:W-:-:S04]  /*0f40*/  FMUL.FTZ R68, R48, R61 ;  /* 0x0000003d30447220 */ /* 0x000fc80000410000 */
[----:B------:R-:W-:-:S07]  /*0f50*/  @P0 FADD.FTZ R68, R63, R68 ;  /* 0x000000443f440221 */ /* 0x000fce0000010000 */
.L_x_8685:
[----:B------:R-:W-:Y:S05]  /*0f60*/  BSYNC B0 ;  /* 0x0000000000007941 */ /* 0x000fea0003800000 */
.L_x_8683:
[----:B------:R-:W-:Y:S04]  /*0f70*/  BSSY B0, `(.L_x_8686) ;  /* 0x000000b000007945 */ /* 0x000fe80003800000 */
[----:B------:R-:W-:Y:S05]  /*0f80*/  @P3 BRA `(.L_x_8687) ;  /* 0x0000000000103947 */ /* 0x000fea0003800000 */
[----:B------:R-:W-:Y:S01]  /*0f90*/  MOV R69, RZ ;  /* 0x000000ff00457202 */ /* 0x000fe20000000f00 */
[----:B------:R-:W-:Y:S06]  /*0fa0*/  @!P0 BRA `(.L_x_8688) ;  /* 0x00000000001c8947 */ /* 0x000fec0003800000 */
[----:B-----5:R-:W-:Y:S01]  /*0fb0*/  HADD2.F32 R69, -RZ, R54.H1_H1 ;  /* 0x30000036ff457230 */ /* 0x020fe20000004100 */
[----:B------:R-:W-:Y:S06]  /*0fc0*/  BRA `(.L_x_8688) ;  /* 0x0000000000147947 */ /* 0x000fec0003800000 */
.L_x_8687:
[----:B-----5:R-:W-:Y:S02]  /*0fd0*/  HADD2.F32 R60, -RZ, R58.H1_H1 ;  /* 0x3000003aff3c7230 */ /* 0x020fe40000004100 */
[----:B------:R-:W-:-:S03]  /*0fe0*/  @P0 HADD2.F32 R62, -RZ, R54.H1_H1 ;  /* 0x30000036ff3e0230 */ /* 0x000fc60000004100 */
[----:B------:R-:W-:-:S04]  /*0ff0*/  FMUL.FTZ R60, R60, UR8 ;  /* 0x000000083c3c7c20 */ /* 0x000fc80008410000 */
[----:B------:R-:W-:-:S04]  /*1000*/  FMUL.FTZ R69, R49, R60 ;  /* 0x0000003c31457220 */ /* 0x000fc80000410000 */
[----:B------:R-:W-:-:S07]  /*1010*/  @P0 FADD.FTZ R69, R62, R69 ;  /* 0x000000453e450221 */ /* 0x000fce0000010000 */
.L_x_8688:
[----:B------:R-:W-:Y:S05]  /*1020*/  BSYNC B0 ;  /* 0x0000000000007941 */ /* 0x000fea0003800000 */
.L_x_8686:
[----:B------:R-:W-:Y:S04]  /*1030*/  BSSY B0, `(.L_x_8689) ;  /* 0x000000b000007945 */ /* 0x000fe80003800000 */
[----:B------:R-:W-:Y:S05]  /*1040*/  @P3 BRA `(.L_x_8690) ;  /* 0x0000000000103947 */ /* 0x000fea0003800000 */
[----:B------:R-:W-:Y:S01]  /*1050*/  HFMA2.MMA R82, -RZ, RZ, 0, 0 ;  /* 0x00000000ff527435 */ /* 0x000fe200000001ff */
[----:B------:R-:W-:Y:S10]  /*1060*/  @!P0 BRA `(.L_x_8691) ;  /* 0x00000000001c8947 */ /* 0x000ff40003800000 */
[----:B-----5:R-:W-:Y:S01]  /*1070*/  HADD2.F32 R82, -RZ, R55.H0_H0 ;  /* 0x20000037ff527230 */ /* 0x020fe20000004100 */
[----:B------:R-:W-:Y:S06]  /*1080*/  BRA `(.L_x_8691) ;  /* 0x0000000000147947 */ /* 0x000fec0003800000 */
.L_x_8690:
[----:B-----5:R-:W-:Y:S02]  /*1090*/  HADD2.F32 R60, -RZ, R59.H0_H0 ;  /* 0x2000003bff3c7230 */ /* 0x020fe40000004100 */
[----:B------:R-:W-:-:S03]  /*10a0*/  @P0 HADD2.F32 R63, -RZ, R55.H0_H0 ;  /* 0x20000037ff3f0230 */ /* 0x000fc60000004100 */
[----:B------:R-:W-:-:S04]  /*10b0*/  FMUL.FTZ R61, R60, UR8 ;  /* 0x000000083c3d7c20 */ /* 0x000fc80008410000 */
[----:B------:R-:W-:-:S04]  /*10c0*/  FMUL.FTZ R82, R50, R61 ;  /* 0x0000003d32527220 */ /* 0x000fc80000410000 */
[----:B------:R-:W-:-:S07]  /*10d0*/  @P0 FADD.FTZ R82, R63, R82 ;  /* 0x000000523f520221 */ /* 0x000fce0000010000 */
.L_x_8691:
[----:B------:R-:W-:Y:S05]  /*10e0*/  BSYNC B0 ;  /* 0x0000000000007941 */ /* 0x000fea0003800000 */
.L_x_8689:
[----:B------:R-:W-:Y:S04]  /*10f0*/  BSSY B0, `(.L_x_8692) ;  /* 0x000000b000007945 */ /* 0x000fe80003800000 */
[----:B------:R-:W-:Y:S05]  /*1100*/  @P3 BRA `(.L_x_8693) ;  /* 0x0000000000103947 */ /* 0x000fea0003800000 */
[----:B------:R-:W-:Y:S01]  /*1110*/  MOV R83, RZ ;  /* 0x000000ff00537202 */ /* 0x000fe20000000f00 */
[----:B------:R-:W-:Y:S06]  /*1120*/  @!P0 BRA `(.L_x_8694) ;  /* 0x00000000001c8947 */ /* 0x000fec0003800000 */
[----:B-----5:R-:W-:Y:S01]  /*1130*/  HADD2.F32 R83, -RZ, R55.H1_H1 ;  /* 0x30000037ff537230 */ /* 0x020fe20000004100 */
[----:B------:R-:W-:Y:S06]  /*1140*/  BRA `(.L_x_8694) ;  /* 0x0000000000147947 */ /* 0x000fec0003800000 */
.L_x_8693:
[----:B-----5:R-:W-:Y:S02]  /*1150*/  HADD2.F32 R60, -RZ, R59.H1_H1 ;  /* 0x3000003bff3c7230 */ /* 0x020fe40000004100 */
[----:B------:R-:W-:-:S03]  /*1160*/  @P0 HADD2.F32 R62, -RZ, R55.H1_H1 ;  /* 0x30000037ff3e0230 */ /* 0x000fc60000004100 */
[----:B------:R-:W-:-:S04]  /*1170*/  FMUL.FTZ R60, R60, UR8 ;  /* 0x000000083c3c7c20 */ /* 0x000fc80008410000 */
[----:B------:R-:W-:-:S04]  /*1180*/  FMUL.FTZ R83, R51, R60 ;  /* 0x0000003c33537220 */ /* 0x000fc80000410000 */
[----:B------:R-:W-:-:S07]  /*1190*/  @P0 FADD.FTZ R83, R62, R83 ;  /* 0x000000533e530221 */ /* 0x000fce0000010000 */
.L_x_8694:
[----:B------:R-:W-:Y:S05]  /*11a0*/  BSYNC B0 ;  /* 0x0000000000007941 */ /* 0x000fea0003800000 */
.L_x_8692:
[----:B------:R-:W-:Y:S01]  /*11b0*/  FADD.FTZ R61, RZ, R73 ;  /* 0x00000049ff3d7221 */ /* 0x000fe20000010000 */
[----:B------:R-:W-:Y:S01]  /*11c0*/  IMAD.WIDE.U32 R2, R85, 0x10, R2 ;  /* 0x0000001055027825 */ /* 0x000fe200078e0002 */
[----:B------:R-:W-:Y:S01]  /*11d0*/  F2FP.F16.F32.PACK_AB R63, R83, R82 ;  /* 0x00000052533f723e */ /* 0x000fe200000000ff */
[----:B------:R-:W-:Y:S02]  /*11e0*/  UMOV UR10, 0xffffffff ;  /* 0xffffffff000a7882 */ /* 0x000fe40000000000 */
[----:B------:R-:W-:Y:S01]  /*11f0*/  FADD.FTZ R60, R61, R74 ;  /* 0x0000004a3d3c7221 */ /* 0x000fe20000010000 */
[----:B------:R-:W-:Y:S02]  /*1200*/  F2FP.F16.F32.PACK_AB R62, R69, R68 ;  /* 0x00000044453e723e */ /* 0x000fe400000000ff */
        /* <DEDUP_REMOVED lines=72> */
.L_x_8710:
        /* <DEDUP_REMOVED lines=76> */
[----:B------:R-:W-:Y:S01]  /*1b50*/  IMAD.WIDE.U32 R2, R81, 0x10, R2 ;  /* 0x0000001051027825 */ /* 0x000fe200078e0002 */
        /* <DEDUP_REMOVED lines=8> */
.L_x_8697:
[----:B------:R-:W-:Y:S05]  /*1be0*/  BSYNC B0 ;  /* 0x0000000000007941 */ /* 0x000fea0003800000 */
.L_x_8696:
[----:B-1----:R-:W1:Y:S02]  /*1bf0*/  LDC.64 R2, c[0x0][0x210] ;  /* 0x00008400ff027b82 */ /* 0x002e640000000a00 */
[----:B-1----:R-:W-:-:S04]  /*1c00*/  LEA R0, R2, R0, 0x2 ;  /* 0x0000000002007211 */ /* 0x002fc800078e10ff */
[----:B------:R-:W-:-:S13]  /*1c10*/  ISETP.GE.AND P0, PT, R0, R3, PT ;  /* 0x000000030000720c */ /* 0x000fda0003f06270 */
[----:B------:R-:W-:Y:S05]  /*1c20*/  @!P0 BRA `(.L_x_8698) ;  /* 0xffffffe400b48947 */ /* 0x000fea000383ffff */
[----:B------:R-:W-:Y:S05]  /*1c30*/  EXIT ;  /* 0x000000000000794d */ /* 0x000fea0003800000 */
.L_x_8695:
        /* <DEDUP_REMOVED lines=8> */
.L_x_8700:
[----:B------:R-:W-:Y:S05]  /*1cc0*/  BSYNC B0 ;  /* 0x0000000000007941 */ /* 0x000fea0003800000 */
.L_x_8699:
        /* <DEDUP_REMOVED lines=10> */
.L_x_8701:
[----:B------:R-:W-:Y:S01]  /*1d70*/  HFMA2.MMA R88, -RZ, RZ, 0, 2.384185791015625e-07 ;  /* 0x00000004ff587435 */ /* 0x000fe200000001ff */
[----:B------:R-:W-:-:S05]  /*1d80*/  MOV R2, R87 ;  /* 0x0000005700027202 */ /* 0x000fca0000000f00 */
[----:B------:R-:W-:-:S05]  /*1d90*/  FADD.FTZ R60, R3, R2 ;  /* 0x00000002033c7221 */ /* 0x000fca0000010000 */
[----:B------:R-:W-:-:S07]  /*1da0*/  MOV R89, R60 ;  /* 0x0000003c00597202 */ /* 0x000fce0000000f00 */
[----:B------:R-:W-:Y:S05]  /*1db0*/  WARPSYNC.COLLECTIVE R86, `(.L_x_8702) ;  /* 0x0000000056087348 */ /* 0x000fea0003c00000 */
[----:B------:R0:W1:Y:S02]  /*1dc0*/  SHFL.BFLY P2, R87, R89, R88, R91 ;  /* 0x0c00005859577389 */ /* 0x000064000004005b */
[----:B01----:R-:W-:Y:S01]  /*1dd0*/  ENDCOLLECTIVE ;  /* 0x000000000000791b */ /* 0x003fe20003800000 */
.L_x_8702:
[----:B------:R-:W-:Y:S01]  /*1de0*/  HFMA2.MMA R88, -RZ, RZ, 0, 4.76837158203125e-07 ;  /* 0x00000008ff587435 */ /* 0x000fe200000001ff */
[----:B------:R-:W-:-:S05]  /*1df0*/  MOV R61, R87 ;  /* 0x00000057003d7202 */ /* 0x000fca0000000f00 */
[----:B------:R-:W-:-:S05]  /*1e00*/  FADD.FTZ R61, R60, R61 ;  /* 0x0000003d3c3d7221 */ /* 0x000fca0000010000 */
[----:B------:R-:W-:-:S07]  /*1e10*/  MOV R89, R61 ;  /* 0x0000003d00597202 */ /* 0x000fce0000000f00 */
[----:B------:R-:W-:Y:S05]  /*1e20*/  WARPSYNC.COLLECTIVE R86, `(.L_x_8703) ;  /* 0x0000000056087348 */ /* 0x000fea0003c00000 */
[----:B------:R0:W1:Y:S02]  /*1e30*/  SHFL.BFLY P2, R87, R89, R88, R91 ;  /* 0x0c00005859577389 */ /* 0x000064000004005b */
[----:B01----:R-:W-:Y:S01]  /*1e40*/  ENDCOLLECTIVE ;  /* 0x000000000000791b */ /* 0x003fe20003800000 */
.L_x_8703:
[----:B------:R-:W-:Y:S01]  /*1e50*/  HFMA2.MMA R88, -RZ, RZ, 0, 9.5367431640625e-07 ;  /* 0x00000010ff587435 */ /* 0x000fe200000001ff */
[----:B------:R-:W-:-:S05]  /*1e60*/  MOV R2, R87 ;  /* 0x0000005700027202 */ /* 0x000fca0000000f00 */
[----:B------:R-:W-:-:S05]  /*1e70*/  FADD.FTZ R63, R61, R2 ;  /* 0x000000023d3f7221 */ /* 0x000fca0000010000 */
[----:B------:R-:W-:-:S07]  /*1e80*/  MOV R89, R63 ;  /* 0x0000003f00597202 */ /* 0x000fce0000000f00 */
[----:B------:R-:W-:Y:S05]  /*1e90*/  WARPSYNC.COLLECTIVE R86, `(.L_x_8704) ;  /* 0x0000000056087348 */ /* 0x000fea0003c00000 */
[----:B------:R0:W1:Y:S02]  /*1ea0*/  SHFL.BFLY P2, R87, R89, R88, R91 ;  /* 0x0c00005859577389 */ /* 0x000064000004005b */
[----:B01----:R-:W-:Y:S01]  /*1eb0*/  ENDCOLLECTIVE ;  /* 0x000000000000791b */ /* 0x003fe20003800000 */
.L_x_8704:
        /* <DEDUP_REMOVED lines=40> */
.L_x_8705:
[----:B------:R-:W-:Y:S01]  /*2140*/  HFMA2.MMA R88, -RZ, RZ, 0, 1.1920928955078125e-07 ;  /* 0x00000002ff587435 */ /* 0x000fe200000001ff */
[----:B------:R-:W-:-:S05]  /*2150*/  MOV R3, R87 ;  /* 0x0000005700037202 */ /* 0x000fca0000000f00 */
[----:B------:R-:W-:-:S05]  /*2160*/  FADD.FTZ R3, R2, R3 ;  /* 0x0000000302037221 */ /* 0x000fca0000010000 */
[----:B------:R-:W-:-:S07]  /*2170*/  MOV R89, R3 ;  /* 0x0000000300597202 */ /* 0x000fce0000000f00 */
[----:B------:R-:W-:Y:S05]  /*2180*/  WARPSYNC.COLLECTIVE R86, `(.L_x_8706) ;  /* 0x0000000056087348 */ /* 0x000fea0003c00000 */
[----:B------:R0:W1:Y:S02]  /*2190*/  SHFL.BFLY P2, R87, R89, R88, R91 ;  /* 0x0c00005859577389 */ /* 0x000064000004005b */
[----:B01----:R-:W-:Y:S01]  /*21a0*/  ENDCOLLECTIVE ;  /* 0x000000000000791b */ /* 0x003fe20003800000 */
.L_x_8706:
[----:B------:R-:W-:Y:S01]  /*21b0*/  HFMA2.MMA R88, -RZ, RZ, 0, 2.384185791015625e-07 ;  /* 0x00000004ff587435 */ /* 0x000fe200000001ff */
[----:B------:R-:W-:-:S05]  /*21c0*/  MOV R60, R87 ;  /* 0x00000057003c7202 */ /* 0x000fca0000000f00 */
[----:B------:R-:W-:-:S05]  /*21d0*/  FADD.FTZ R60, R3, R60 ;  /* 0x0000003c033c7221 */ /* 0x000fca0000010000 */
[----:B------:R-:W-:-:S07]  /*21e0*/  MOV R89, R60 ;  /* 0x0000003c00597202 */ /* 0x000fce0000000f00 */
[----:B------:R-:W-:Y:S05]  /*21f0*/  WARPSYNC.COLLECTIVE R86, `(.L_x_8707) ;  /* 0x0000000056087348 */ /* 0x000fea0003c00000 */
[----:B------:R0:W1:Y:S02]  /*2200*/  SHFL.BFLY P2, R87, R89, R88, R91 ;  /* 0x0c00005859577389 */ /* 0x000064000004005b */
[----:B01----:R-:W-:Y:S01]  /*2210*/  ENDCOLLECTIVE ;  /* 0x000000000000791b */ /* 0x003fe20003800000 */
.L_x_8707:
[----:B------:R-:W-:Y:S01]  /*2220*/  HFMA2.MMA R88, -RZ, RZ, 0, 4.76837158203125e-07 ;  /* 0x00000008ff587435 */ /* 0x000fe200000001ff */
[----:B------:R-:W-:-:S05]  /*2230*/  MOV R61, R87 ;  /* 0x00000057003d7202 */ /* 0x000fca0000000f00 */
[----:B------:R-:W-:-:S05]  /*2240*/  FADD.FTZ R61, R60, R61 ;  /* 0x0000003d3c3d7221 */ /* 0x000fca0000010000 */
[----:B------:R-:W-:-:S07]  /*2250*/  MOV R89, R61 ;  /* 0x0000003d00597202 */ /* 0x000fce0000000f00 */
[----:B------:R-:W-:Y:S05]  /*2260*/  WARPSYNC.COLLECTIVE R86, `(.L_x_8708) ;  /* 0x0000000056087348 */ /* 0x000fea0003c00000 */
[----:B------:R0:W1:Y:S02]  /*2270*/  SHFL.BFLY P2, R87, R89, R88, R91 ;  /* 0x0c00005859577389 */ /* 0x000064000004005b */
[----:B01----:R-:W-:Y:S01]  /*2280*/  ENDCOLLECTIVE ;  /* 0x000000000000791b */ /* 0x003fe20003800000 */
.L_x_8708:
[----:B------:R-:W-:Y:S01]  /*2290*/  HFMA2.MMA R88, -RZ, RZ, 0, 9.5367431640625e-07 ;  /* 0x00000010ff587435 */ /* 0x000fe200000001ff */
[----:B------:R-:W-:-:S05]  /*22a0*/  MOV R84, R87 ;  /* 0x0000005700547202 */ /* 0x000fca0000000f00 */
[----:B------:R-:W-:-:S05]  /*22b0*/  FADD.FTZ R84, R61, R84 ;  /* 0x000000543d547221 */ /* 0x000fca0000010000 */
[----:B------:R-:W-:-:S07]  /*22c0*/  MOV R89, R84 ;  /* 0x0000005400597202 */ /* 0x000fce0000000f00 */
[----:B------:R-:W-:Y:S05]  /*22d0*/  WARPSYNC.COLLECTIVE R86, `(.L_x_8709) ;  /* 0x0000000056087348 */ /* 0x000fea0003c00000 */
[----:B------:R0:W1:Y:S02]  /*22e0*/  SHFL.BFLY P2, R87, R89, R88, R91 ;  /* 0x0c00005859577389 */ /* 0x000064000004005b */
[----:B01----:R-:W-:Y:S01]  /*22f0*/  ENDCOLLECTIVE ;  /* 0x000000000000791b */ /* 0x003fe20003800000 */
.L_x_8709:
[----:B------:R-:W-:Y:S01]  /*2300*/  MOV R63, R87 ;  /* 0x00000057003f7202 */ /* 0x000fe20000000f00 */
[----:B------:R-:W-:Y:S06]  /*2310*/  BRA `(.L_x_8710) ;  /* 0xfffffff000dc7947 */ /* 0x000fec000383ffff */
.L_x_8711:
        /* <DEDUP_REMOVED lines=14> */
.L_x_16559:


//--------------------- .text._ZN10layer_norm13ln_fwd_kernelINS_13Kernel_traitsIf6__halfS2_S2_fjLj512ELj1ELj4ELj1ELj16ENS_18Kernel_traits_baseILj512EfS2_S2_S2_fjLj128EEEEELb1ELb0ELb0ELb0EEEvNS_9FwdParamsE --------------------------
	.section	.text._ZN10layer_norm13ln_fwd_kernelINS_13Kernel_traitsIf6__halfS2_S2_fjLj512ELj1ELj4ELj1ELj16ENS_18Kernel_traits_baseILj512EfS2_S2_S2_fjLj128EEEEELb1ELb0ELb0ELb0EEEvNS_9FwdParamsE,"ax",@progbits
	.align	128
        .global         _ZN10layer_norm13ln_fwd_kernelINS_13Kernel_traitsIf6__halfS2_S2_fjLj512ELj1ELj4ELj1ELj16ENS_18Kernel_traits_baseILj512EfS2_S2_S2_fjLj128EEEEELb1ELb0ELb0ELb0EEEvNS_9FwdParamsE
        .type           _ZN10layer_norm13ln_fwd_kernelINS_13Kernel_traitsIf6__halfS2_S2_fjLj512ELj1ELj4ELj1ELj16ENS_18Kernel_traits_baseILj512EfS2_S2_S2_fjLj128EEEEELb1ELb0ELb0ELb0EEEvNS_9FwdParamsE,@function
        .size           _ZN10layer_norm13ln_fwd_kernelINS_13Kernel_traitsIf6__halfS2_S2_fjLj512ELj1ELj4ELj1ELj16ENS_18Kernel_traits_baseILj512EfS2_S2_S2_fjLj128EEEEELb1ELb0ELb0ELb0EEEvNS_9FwdParamsE,(.L_x_16560 - _ZN10layer_norm13ln_fwd_kernelINS_13Kernel_traitsIf6__halfS2_S2_fjLj512ELj1ELj4ELj1ELj16ENS_18Kernel_traits_baseILj512EfS2_S2_S2_fjLj128EEEEELb1ELb0ELb0ELb0EEEvNS_9FwdParamsE)
        .other          _ZN10layer_norm13ln_fwd_kernelINS_13Kernel_traitsIf6__halfS2_S2_fjLj512ELj1ELj4ELj1ELj16ENS_18Kernel_traits_baseILj512EfS2_S2_S2_fjLj128EEEEELb1ELb0ELb0ELb0EEEvNS_9FwdParamsE,@"STO_CUDA_ENTRY STV_DEFAULT"
_ZN10layer_norm13ln_fwd_kernelINS_13Kernel_traitsIf6__halfS2_S2_fjLj512ELj1ELj4ELj1ELj16ENS_18Kernel_traits_baseILj512EfS2_S2_S2_fjLj128EEEEELb1ELb0ELb0ELb0EEEvNS_9FwdParamsE:
.text._ZN10layer_norm13ln_fwd_kernelINS_13Kernel_traitsIf6__halfS2_S2_fjLj512ELj1ELj4ELj1ELj16ENS_18Kernel_traits_baseILj512EfS2_S2_S2_fjLj128EEEEELb1ELb0ELb0ELb0EEEvNS_9FwdParamsE:
        /* <DEDUP_REMOVED lines=67> */
.L_x_8713:
[----:B------:R-:W-:Y:S05]  /*0430*/  BSYNC B0 ;  /* 0x0000000000007941 */ /* 0x000fea0003800000 */
.L_x_8712:
        /* <DEDUP_REMOVED lines=17> */
.L_x_8715:
[----:B------:R-:W-:Y:S05]  /*0550*/  BSYNC B0 ;  /* 0x0000000000007941 */ /* 0x000fea0003800000 */
.L_x_8714:
        /* <DEDUP_REMOVED lines=78> */
.L_x_8838:
        /* <DEDUP_REMOVED lines=39> */
.L_x_8720:
[----:B------:R-:W-:-:S07]  /*0cb0*/  IMAD.MOV.U32 R11, RZ, RZ, R7 ;  /* 0x000000ffff0b7224 */ /* 0x000fce00078e0007 */
.L_x_8721:
[----:B------:R-:W-:Y:S05]  /*0cc0*/  BSYNC B2 ;  /* 0x0000000000027941 */ /* 0x000fea0003800000 */
.L_x_8719:
        /* <DEDUP_REMOVED lines=16> */
.L_x_8725:
[----:B------:R-:W-:Y:S05]  /*0dd0*/  BSYNC B3 ;  /* 0x0000000000037941 */ /* 0x000fea0003800000 */
.L_x_8724:
        /* <DEDUP_REMOVED lines=44> */
.L_x_8723:
[----:B------:R-:W-:Y:S05]  /*10a0*/  BSYNC B2 ;  /* 0x0000000000027941 */ /* 0x000fea0003800000 */
.L_x_8722:
[----:B------:R-:W0:Y:S01]  /*10b0*/  LDC R57, c[0x0][0x298] ;  /* 0x0000a600ff397b82 */ /* 0x000e220000000800 */
[----:B------:R-:W-:Y:S01]  /*10c0*/  HFMA2.MMA R77, -RZ, RZ, 0.1171875, 0 ;  /* 0x2f800000ff4d7435 */ /* 0x000fe200000001ff */
[----:B------:R-:W-:Y:S01]  /*10d0*/  I2FP.F32.U32 R8, R11 ;  /* 0x0000000b00087245 */ /* 0x000fe20000201000 */
[----:B-----5:R-:W-:Y:S01]  /*10e0*/  HADD2.F32 R11, -RZ, R36.H0_H0 ;  /* 0x20000024ff0b7230 */ /* 0x020fe20000004100 */
[C---:B------:R-:W-:Y:S01]  /*10f0*/  ISETP.NE.AND P1, PT, R42.reuse, 0x1, PT ;  /* 0x000000012a00780c */ /* 0x040fe20003f25270 */
[----:B------:R-:W-:Y:S01]  /*1100*/  BSSY B2, `(.L_x_8726) ;  /* 0x0000015000027945 */ /* 0x000fe20003800000 */
[----:B------:R-:W-:Y:S02]  /*1110*/  VIADD R40, R42, 0x1 ;  /* 0x000000012a287836 */ /* 0x000fe40000000000 */
[----:B------:R-:W1:Y:S01]  /*1120*/  LDC R56, c[0x0][0x294] ;  /* 0x0000a500ff387b82 */ /* 0x000e620000000800 */
[----:B------:R-:W-:Y:S02]  /*1130*/  FMUL.FTZ R11, R11, R54 ;  /* 0x000000360b0b7220 */ /* 0x000fe40000410000 */
[----:B------:R-:W-:-:S02]  /*1140*/  FFMA.FTZ R8, R8, R77, 1.1641532182693481445e-10 ;  /* 0x2f00000008087423 */ /* 0x000fc4000001004d */
        /* <DEDUP_REMOVED lines=15> */
.L_x_8727:
[----:B------:R-:W-:-:S07]  /*1240*/  IMAD.MOV.U32 R8, RZ, RZ, R7 ;  /* 0x000000ffff087224 */ /* 0x000fce00078e0007 */
.L_x_8728:
[----:B------:R-:W-:Y:S05]  /*1250*/  BSYNC B2 ;  /* 0x0000000000027941 */ /* 0x000fea0003800000 */
.L_x_8726:
        /* <DEDUP_REMOVED lines=16> */
.L_x_8732:
[----:B------:R-:W-:Y:S05]  /*1360*/  BSYNC B3 ;  /* 0x0000000000037941 */ /* 0x000fea0003800000 */
.L_x_8731:
        /* <DEDUP_REMOVED lines=44> */
.L_x_8730:
[----:B------:R-:W-:Y:S05]  /*1630*/  BSYNC B2 ;  /* 0x0000000000027941 */ /* 0x000fea0003800000 */
.L_x_8729:
        /* <DEDUP_REMOVED lines=22> */
.L_x_8734:
[----:B------:R-:W-:-:S07]  /*17a0*/  MOV R8, R7 ;  /* 0x0000000700087202 */ /* 0x000fce0000000f00 */
.L_x_8735:
[----:B------:R-:W-:Y:S05]  /*17b0*/  BSYNC B2 ;  /* 0x0000000000027941 */ /* 0x000fea0003800000 */
.L_x_8733:
        /* <DEDUP_REMOVED lines=16> */
.L_x_8739:
[----:B------:R-:W-:Y:S05]  /*18c0*/  BSYNC B3 ;  /* 0x0000000000037941 */ /* 0x000fea0003800000 */
.L_x_8738:
        /* <DEDUP_REMOVED lines=44> */
.L_x_8737:
[----:B------:R-:W-:Y:S05]  /*1b90*/  BSYNC B2 ;  /* 0x0000000000027941 */ /* 0x000fea0003800000 */
.L_x_8736:
[----:B------:R-:W-:Y:S01]  /*1ba0*/  I2FP.F32.U32 R8, R8 ;  /* 0x0000000800087245 */ /* 0x000fe20000201000 */
[----:B------:R-:W-:Y:S01]  /*1bb0*/  HADD2.F32 R43, -RZ, R37.H0_H0 ;  /* 0x20000025ff2b7230 */ /* 0x000fe20000004100 */
[----:B------:R-:W-:Y:S01]  /*1bc0*/  ISETP.NE.AND P2, PT, R36, 0x1, PT ;  /* 0x000000012400780c */ /* 0x000fe20003f45270 */
[----:B------:R-:W-:Y:S01]  /*1bd0*/  @P0 HADD2.F32 R47, -RZ, R17.H0_H0 ;  /* 0x20000011ff2f0230 */ /* 0x000fe20000004100 */
[----:B------:R-:W-:Y:S01]  /*1be0*/  BSSY B2, `(.L_x_8740) ;  /* 0x0000012000027945 */ /* 0x000fe20003800000 */
[----:B------:R-:W-:Y:S01]  /*1bf0*/  FFMA.FTZ R8, R8, R77, 1.1641532182693481445e-10 ;  /* 0x2f00000008087423 */ /* 0x000fe2000001004d */
[----:B------:R-:W-:-:S04]  /*1c00*/  FMUL.FTZ R43, R43, R54 ;  /* 0x000000362b2b7220 */ /* 0x000fc80000410000 */
        /* <DEDUP_REMOVED lines=14> */
.L_x_8741:
[----:B------:R-:W-:-:S07]  /*1cf0*/  IMAD.MOV.U32 R8, RZ, RZ, R7 ;  /* 0x000000ffff087224 */ /* 0x000fce00078e0007 */
.L_x_8742:
[----:B------:R-:W-:Y:S05]  /*1d00*/  BSYNC B2 ;  /* 0x0000000000027941 */ /* 0x000fea0003800000 */
.L_x_8740:
        /* <DEDUP_REMOVED lines=16> */
.L_x_8746:
[----:B------:R-:W-:Y:S05]  /*1e10*/  BSYNC B3 ;  /* 0x0000000000037941 */ /* 0x000fea0003800000 */
.L_x_8745:
        /* <DEDUP_REMOVED lines=44> */
.L_x_8744:
[----:B------:R-:W-:Y:S05]  /*20e0*/  BSYNC B2 ;  /* 0x0000000000027941 */ /* 0x000fea0003800000 */
.L_x_8743:
        /* <DEDUP_REMOVED lines=21> */
.L_x_8748:
[----:B------:R-:W-:-:S07]  /*2240*/  MOV R8, R7 ;  /* 0x0000000700087202 */ /* 0x000fce0000000f00 */
.L_x_8749:
[----:B------:R-:W-:Y:S05]  /*2250*/  BSYNC B2 ;  /* 0x0000000000027941 */ /* 0x000fea0003800000 */
.L_x_8747:
        /* <DEDUP_REMOVED lines=16> */
.L_x_8753:
[----:B------:R-:W-:Y:S05]  /*2360*/  BSYNC B3 ;  /* 0x0000000000037941 */ /* 0x000fea0003800000 */
.L_x_8752:
        /* <DEDUP_REMOVED lines=44> */
.L_x_8751:
[----:B------:R-:W-:Y:S05]  /*2630*/  BSYNC B2 ;  /* 0x0000000000027941 */ /* 0x000fea0003800000 */
.L_x_8750:
        /* <DEDUP_REMOVED lines=21> */
.L_x_8755:
[----:B------:R-:W-:-:S07]  /*2790*/  IMAD.MOV.U32 R8, RZ, RZ, R7 ;  /* 0x000000ffff087224 */ /* 0x000fce00078e0007 */
.L_x_8756:
[----:B------:R-:W-:Y:S05]  /*27a0*/  BSYNC B2 ;  /* 0x0000000000027941 */ /* 0x000fea0003800000 */
.L_x_8754:
        /* <DEDUP_REMOVED lines=16> */
.L_x_8760:
[----:B------:R-:W-:Y:S05]  /*28b0*/  BSYNC B3 ;  /* 0x0000000000037941 */ /* 0x000fea0003800000 */
.L_x_8759:
        /* <DEDUP_REMOVED lines=44> */
.L_x_8758:
[----:B------:R-:W-:Y:S05]  /*2b80*/  BSYNC B2 ;  /* 0x0000000000027941 */ /* 0x000fea0003800000 */
.L_x_8757:
        /* <DEDUP_REMOVED lines=21> */
.L_x_8762:
[----:B------:R-:W-:-:S07]  /*2ce0*/  MOV R8, R7 ;  /* 0x0000000700087202 */ /* 0x000fce0000000f00 */
.L_x_8763:
[----:B------:R-:W-:Y:S05]  /*2cf0*/  BSYNC B2 ;  /* 0x0000000000027941 */ /* 0x000fea0003800000 */
.L_x_8761:
        /* <DEDUP_REMOVED lines=16> */
.L_x_8767:
[----:B------:R-:W-:Y:S05]  /*2e00*/  BSYNC B3 ;  /* 0x0000000000037941 */ /* 0x000fea0003800000 */
.L_x_8766:
        /* <DEDUP_REMOVED lines=44> */
.L_x_8765:
[----:B------:R-:W-:Y:S05]  /*30d0*/  BSYNC B2 ;  /* 0x0000000000027941 */ /* 0x000fea0003800000 */
.L_x_8764:
        /* <DEDUP_REMOVED lines=21> */
.L_x_8769:
[----:B------:R-:W-:-:S07]  /*3230*/  IMAD.MOV.U32 R36, RZ, RZ, R7 ;  /* 0x000000ffff247224 */ /* 0x000fce00078e0007 */
.L_x_8770:
[----:B------:R-:W-:Y:S05]  /*3240*/  BSYNC B2 ;  /* 0x0000000000027941 */ /* 0x000fea0003800000 */
.L_x_8768:
        /* <DEDUP_REMOVED lines=18> */
.L_x_8774:
[----:B------:R-:W-:Y:S05]  /*3370*/  BSYNC B3 ;  /* 0x0000000000037941 */ /* 0x000fea0003800000 */
.L_x_8773:
        /* <DEDUP_REMOVED lines=44> */
.L_x_8772:
[----:B------:R-:W-:Y:S05]  /*3640*/  BSYNC B2 ;  /* 0x0000000000027941 */ /* 0x000fea0003800000 */
.L_x_8771:
[----:B------:R-:W0:Y:S01]  /*3650*/  LDC R37, c[0x0][0x298] ;  /* 0x0000a600ff257b82 */ /* 0x000e220000000800 */
[----:B------:R-:W-:Y:S01]  /*3660*/  I2FP.F32.U32 R36, R36 ;  /* 0x0000002400247245 */ /* 0x000fe20000201000 */
[----:B------:R-:W-:Y:S01]  /*3670*/  HADD2.F32 R39, -RZ, R39.H1_H1 ;  /* 0x30000027ff277230 */ /* 0x000fe20000004100 */
[----:B------:R-:W-:Y:S02]  /*3680*/  SEL R56, RZ, 0x10000, P5 ;  /* 0x00010000ff387807 */ /* 0x000fe40002800000 */
[----:B------:R-:W-:Y:S01]  /*3690*/  ISETP.NE.AND P6, PT, R52, RZ, PT ;  /* 0x000000ff3400720c */ /* 0x000fe20003fc5270 */
[----:B------:R-:W-:Y:S01]  /*36a0*/  FFMA.FTZ R36, R36, R77, 1.1641532182693481445e-10 ;  /* 0x2f00000024247423 */ /* 0x000fe2000001004d */
[----:B------:R-:W-:Y:S01]  /*36b0*/  FMUL.FTZ R39, R39, R54 ;  /* 0x0000003627277220 */ /* 0x000fe20000410000 */
[----:B------:R-:W1:Y:S01]  /*36c0*/  LDC R38, c[0x0][0x294] ;  /* 0x0000a500ff267b82 */ /* 0x000e620000000800 */
[----:B------:R-:W-:-:S07]  /*36d0*/  SEL R77, RZ, 0x1, P2 ;  /* 0x00000001ff4d7807 */ /* 0x000fce0001000000 */
[----:B------:R-:W2:Y:S01]  /*36e0*/  LDC.64 R50, c[0x0][0x238] ;  /* 0x00008e00ff327b82 */ /* 0x000ea20000000a00 */
[----:B0-----:R-:W-:Y:S01]  /*36f0*/  FMUL.FTZ R39, R39, R37 ;  /* 0x0000002527277220 */ /* 0x001fe20000410000 */
[----:B------:R-:W-:Y:S01]  /*3700*/  @P0 HADD2.F32 R37, -RZ, R19.H1_H1 ;  /* 0x30000013ff250230 */ /* 0x000fe20000004100 */
[----:B-1----:R-:W-:Y:S02]  /*3710*/  FSETP.GTU.FTZ.AND P5, PT, R36, R38, PT ;  /* 0x000000262400720b */ /* 0x002fe40003fbc000 */
[----:B------:R-:W-:Y:S02]  /*3720*/  F2FP.F16.F32.PACK_AB R38, R46, R43 ;  /* 0x0000002b2e26723e */ /* 0x000fe400000000ff */
[----:B------:R-:W-:Y:S02]  /*3730*/  FSEL R52, R39, RZ, !P5 ;  /* 0x000000ff27347208 */ /* 0x000fe40006800000 */
[----:B------:R-:W-:Y:S01]  /*3740*/  F2FP.F16.F32.PACK_AB R36, R41, R11 ;  /* 0x0000000b2924723e */ /* 0x000fe200000000ff */
[----:B--2---:R-:W-:-:S04]  /*3750*/  IMAD.WIDE.U32 R50, R13, 0x10, R50 ;  /* 0x000000100d327825 */ /* 0x004fc800078e0032 */
[----:B------:R-:W-:Y:S01]  /*3760*/  @P0 FADD.FTZ R52, R37, R52 ;  /* 0x0000003425340221 */ /* 0x000fe20000010000 */
[----:B------:R-:W-:Y:S02]  /*3770*/  F2FP.F16.F32.PACK_AB R37, R42, R40 ;  /* 0x000000282a25723e */ /* 0x000fe400000000ff */
[----:B------:R-:W-:Y:S02]  /*3780*/  ISETP.NE.AND P0, PT, R55, RZ, PT ;  /* 0x000000ff3700720c */ /* 0x000fe40003f05270 */
[----:B------:R-:W-:Y:S02]  /*3790*/  F2FP.F16.F32.PACK_AB R39, R52, R47 ;  /* 0x0000002f3427723e */ /* 0x000fe400000000ff */
[----:B------:R-:W-:Y:S02]  /*37a0*/  SEL R55, RZ, 0x100, P4 ;  /* 0x00000100ff377807 */ /* 0x000fe40002000000 */
[----:B------:R-:W-:Y:S01]  /*37b0*/  SEL R57, RZ, 0x1000000, P5 ;  /* 0x01000000ff397807 */ /* 0x000fe20002800000 */
[----:B------:R0:W-:Y:S03]  /*37c0*/  STG.E.128 desc[UR4][R50.64], R36 ;  /* 0x0000002432007986 */ /* 0x0001e6000c101d04 */
[----:B------:R-:W-:-:S02]  /*37d0*/  LOP3.LUT R55, R55, R57, R56, 0xfe, !PT ;  /* 0x0000003937377212 */ /* 0x000fc400078efe38 */
[----:B------:R-:W-:Y:S02]  /*37e0*/  SEL R57, RZ, 0x1, P3 ;  /* 0x00000001ff397807 */ /* 0x000fe40001800000 */
[----:B------:R-:W-:Y:S01]  /*37f0*/  SEL R56, RZ, 0x1, P0 ;  /* 0x00000001ff387807 */ /* 0x000fe20000000000 */
        /* <DEDUP_REMOVED lines=13> */
.L_x_8718:
[----:B------:R-:W-:Y:S05]  /*38d0*/  BSYNC B1 ;  /* 0x0000000000017941 */ /* 0x000fea0003800000 */
.L_x_8717:
        /* <DEDUP_REMOVED lines=23> */
.L_x_8778:
[----:B------:R-:W-:-:S07]  /*3a50*/  IMAD.MOV.U32 R12, RZ, RZ, R7 ;  /* 0x000000ffff0c7224 */ /* 0x000fce00078e0007 */
.L_x_8779:
[----:B------:R-:W-:Y:S05]  /*3a60*/  BSYNC B2 ;  /* 0x0000000000027941 */ /* 0x000fea0003800000 */
.L_x_8777:
        /* <DEDUP_REMOVED lines=16> */
.L_x_8783:
[----:B------:R-:W-:Y:S05]  /*3b70*/  BSYNC B3 ;  /* 0x0000000000037941 */ /* 0x000fea0003800000 */
.L_x_8782:
        /* <DEDUP_REMOVED lines=44> */
.L_x_8781:
[----:B------:R-:W-:Y:S05]  /*3e40*/  BSYNC B2 ;  /* 0x0000000000027941 */ /* 0x000fea0003800000 */
.L_x_8780:
[----:B------:R-:W0:Y:S01]  /*3e50*/  LDC R50, c[0x0][0x298] ;  /* 0x0000a600ff327b82 */ /* 0x000e220000000800 */
[----:B------:R-:W-:Y:S01]  /*3e60*/  HFMA2.MMA R77, -RZ, RZ, 0.1171875, 0 ;  /* 0x2f800000ff4d7435 */ /* 0x000fe200000001ff */
[----:B------:R-:W-:Y:S01]  /*3e70*/  I2FP.F32.U32 R8, R12 ;  /* 0x0000000c00087245 */ /* 0x000fe20000201000 */
[----:B-----5:R-:W-:Y:S01]  /*3e80*/  HADD2.F32 R15, -RZ, R36.H0_H0 ;  /* 0x20000024ff0f7230 */ /* 0x020fe20000004100 */
[C---:B------:R-:W-:Y:S01]  /*3e90*/  ISETP.NE.AND P1, PT, R44.reuse, 0x1, PT ;  /* 0x000000012c00780c */ /* 0x040fe20003f25270 */
[----:B------:R-:W-:Y:S01]  /*3ea0*/  @P0 HADD2.F32 R45, -RZ, R16.H0_H0 ;  /* 0x20000010ff2d0230 */ /* 0x000fe20000004100 */
[----:B------:R-:W-:Y:S01]  /*3eb0*/  BSSY B2, `(.L_x_8784) ;  /* 0x0000014000027945 */ /* 0x000fe20003800000 */
[----:B------:R-:W-:Y:S01]  /*3ec0*/  VIADD R14, R44, 0x1 ;  /* 0x000000012c0e7836 */ /* 0x000fe20000000000 */
[----:B------:R-:W1:Y:S01]  /*3ed0*/  LDC R57, c[0x0][0x294] ;  /* 0x0000a500ff397b82 */ /* 0x000e620000000800 */
[----:B------:R-:W-:Y:S02]  /*3ee0*/  FMUL.FTZ R15, R15, R54 ;  /* 0x000000360f0f7220 */ /* 0x000fe40000410000 */
        /* <DEDUP_REMOVED lines=15> */
.L_x_8785:
[----:B------:R-:W-:-:S07]  /*3fe0*/  IMAD.MOV.U32 R8, RZ, RZ, R7 ;  /* 0x000000ffff087224 */ /* 0x000fce00078e0007 */
.L_x_8786:
[----:B------:R-:W-:Y:S05]  /*3ff0*/  BSYNC B2 ;  /* 0x0000000000027941 */ /* 0x000fea0003800000 */
.L_x_8784:
        /* <DEDUP_REMOVED lines=16> */
.L_x_8790:
[----:B------:R-:W-:Y:S05]  /*4100*/  BSYNC B3 ;  /* 0x0000000000037941 */ /* 0x000fea0003800000 */
.L_x_8789:
        /* <DEDUP_REMOVED lines=44> */
.L_x_8788:
[----:B------:R-:W-:Y:S05]  /*43d0*/  BSYNC B2 ;  /* 0x0000000000027941 */ /* 0x000fea0003800000 */
.L_x_8787:
        /* <DEDUP_REMOVED lines=22> */
.L_x_8792:
[----:B------:R-:W-:-:S07]  /*4540*/  IMAD.MOV.U32 R8, RZ, RZ, R7 ;  /* 0x000000ffff087224 */ /* 0x000fce00078e0007 */
.L_x_8793:
[----:B------:R-:W-:Y:S05]  /*4550*/  BSYNC B2 ;  /* 0x0000000000027941 */ /* 0x000fea0003800000 */
.L_x_8791:
        /* <DEDUP_REMOVED lines=16> */
.L_x_8797:
[----:B------:R-:W-:Y:S05]  /*4660*/  BSYNC B3 ;  /* 0x0000000000037941 */ /* 0x000fea0003800000 */
.L_x_8796:
        /* <DEDUP_REMOVED lines=44> */
.L_x_8795:
[----:B------:R-:W-:Y:S05]  /*4930*/  BSYNC B2 ;  /* 0x0000000000027941 */ /* 0x000fea0003800000 */
.L_x_8794:
[----:B------:R-:W0:Y:S01]  /*4940*/  LDC R50, c[0x0][0x298] ;  /* 0x0000a600ff327b82 */ /* 0x000e220000000800 */
[----:B------:R-:W-:Y:S01]  /*4950*/  I2FP.F32.U32 R8, R8 ;  /* 0x0000000800087245 */ /* 0x000fe20000201000 */
[----:B------:R-:W-:Y:S01]  /*4960*/  HADD2.F32 R45, -RZ, R37.H0_H0 ;  /* 0x20000025ff2d7230 */ /* 0x000fe20000004100 */
[----:B------:R-:W-:Y:S01]  /*4970*/  ISETP.NE.AND P2, PT, R36, 0x1, PT ;  /* 0x000000012400780c */ /* 0x000fe20003f45270 */
[----:B------:R-:W-:Y:S02]  /*4980*/  BSSY B2, `(.L_x_8798) ;  /* 0x0000013000027945 */ /* 0x000fe40003800000 */
[----:B------:R-:W-:Y:S01]  /*4990*/  FFMA.FTZ R8, R8, R77, 1.1641532182693481445e-10 ;  /* 0x2f00000008087423 */ /* 0x000fe2000001004d */
[----:B------:R-:W-:-:S04]  /*49a0*/  FMUL.FTZ R45, R45, R54 ;  /* 0x000000362d2d7220 */ /* 0x000fc80000410000 */
[----:B------:R-:W-:Y:S01]  /*49b0*/  FSETP.GTU.FTZ.AND P1, PT, R8, R57, PT ;  /* 0x000000390800720b */ /* 0x000fe20003f3c000 */
[----:B0-----:R-:W-:-:S05]  /*49c0*/  FMUL.FTZ R45, R45, R50 ;  /* 0x000000322d2d7220 */ /* 0x001fca0000410000 */
[----:B------:R-:W-:Y:S01]  /*49d0*/  FSEL R14, R45, RZ, !P1 ;  /* 0x000000ff2d0e7208 */ /* 0x000fe20004800000 */
        /* <DEDUP_REMOVED lines=12> */
.L_x_8799:
[----:B------:R-:W-:-:S07]  /*4aa0*/  IMAD.MOV.U32 R8, RZ, RZ, R7 ;  /* 0x000000ffff087224 */ /* 0x000fce00078e0007 */
.L_x_8800:
[----:B------:R-:W-:Y:S05]  /*4ab0*/  BSYNC B2 ;  /* 0x0000000000027941 */ /* 0x000fea0003800000 */
.L_x_8798:
        /* <DEDUP_REMOVED lines=16> */
.L_x_8804:
[----:B------:R-:W-:Y:S05]  /*4bc0*/  BSYNC B3 ;  /* 0x0000000000037941 */ /* 0x000fea0003800000 */
.L_x_8803:
        /* <DEDUP_REMOVED lines=44> */
.L_x_8802:
[----:B------:R-:W-:Y:S05]  /*4e90*/  BSYNC B2 ;  /* 0x0000000000027941 */ /* 0x000fea0003800000 */
.L_x_8801:
        /* <DEDUP_REMOVED lines=21> */
.L_x_8806:
[----:B------:R-:W-:-:S07]  /*4ff0*/  IMAD.MOV.U32 R8, RZ, RZ, R7 ;  /* 0x000000ffff087224 */ /* 0x000fce00078e0007 */
.L_x_8807:
[----:B------:R-:W-:Y:S05]  /*5000*/  BSYNC B2 ;  /* 0x0000000000027941 */ /* 0x000fea0003800000 */
.L_x_8805:
        /* <DEDUP_REMOVED lines=16> */
.L_x_8811:
[----:B------:R-:W-:Y:S05]  /*5110*/  BSYNC B3 ;  /* 0x0000000000037941 */ /* 0x000fea0003800000 */
.L_x_8810:
        /* <DEDUP_REMOVED lines=44> */
.L_x_8809:
[----:B------:R-:W-:Y:S05]  /*53e0*/  BSYNC B2 ;  /* 0x0000000000027941 */ /* 0x000fea0003800000 */
.L_x_8808:
        /* <DEDUP_REMOVED lines=21> */
.L_x_8813:
[----:B------:R-:W-:-:S07]  /*5540*/  IMAD.MOV.U32 R8, RZ, RZ, R7 ;  /* 0x000000ffff087224 */ /* 0x000fce00078e0007 */
.L_x_8814:
[----:B------:R-:W-:Y:S05]  /*5550*/  BSYNC B2 ;  /* 0x0000000000027941 */ /* 0x000fea0003800000 */
.L_x_8812:
        /* <DEDUP_REMOVED lines=16> */
.L_x_8818:
[----:B------:R-:W-:Y:S05]  /*5660*/  BSYNC B3 ;  /* 0x0000000000037941 */ /* 0x000fea0003800000 */
.L_x_8817:
        /* <DEDUP_REMOVED lines=44> */
.L_x_8816:
[----:B------:R-:W-:Y:S05]  /*5930*/  BSYNC B2 ;  /* 0x0000000000027941 */ /* 0x000fea0003800000 */
.L_x_8815:
[----:B------:R-:W-:Y:S01]  /*5940*/  HADD2.F32 R49, -RZ, R38.H1_H1 ;  /* 0x30000026ff317230 */ /* 0x000fe20000004100 */
[----:B------:R-:W-:Y:S01]  /*5950*/  I2FP.F32.U32 R8, R8 ;  /* 0x0000000800087245 */ /* 0x000fe20000201000 */
[----:B------:R-:W0:Y:S01]  /*5960*/  LDC R38, c[0x0][0x298] ;  /* 0x0000a600ff267b82 */ /* 0x000e220000000800 */
[----:B------:R-:W-:Y:S01]  /*5970*/  ISETP.NE.AND P5, PT, R37, 0x1, PT ;  /* 0x000000012500780c */ /* 0x000fe20003fa5270 */
[----:B------:R-:W-:Y:S01]  /*5980*/  BSSY B2, `(.L_x_8819) ;  /* 0x0000013000027945 */ /* 0x000fe20003800000 */
[----:B------:R-:W-:Y:S01]  /*5990*/  FMUL.FTZ R49, R49, R54 ;  /* 0x0000003631317220 */ /* 0x000fe20000410000 */
[----:B------:R-:W-:Y:S01]  /*59a0*/  FFMA.FTZ R8, R8, R77, 1.1641532182693481445e-10 ;  /* 0x2f00000008087423 */ /* 0x000fe2000001004d */
[----:B------:R-:W-:-:S04]  /*59b0*/  IADD3 R36, R37, 0x1, RZ ;  /* 0x0000000125247810 */ /* 0x000fc80007ffe0ff */
[----:B------:R-:W-:Y:S01]  /*59c0*/  FSETP.GTU.FTZ.AND P4, PT, R8, R57, PT ;  /* 0x000000390800720b */ /* 0x000fe20003f9c000 */
[----:B0-----:R-:W-:-:S05]  /*59d0*/  FMUL.FTZ R49, R49, R38 ;  /* 0x0000002631317220 */ /* 0x001fca0000410000 */
        /* <DEDUP_REMOVED lines=12> */
.L_x_8820:
[----:B------:R-:W-:-:S07]  /*5aa0*/  IMAD.MOV.U32 R8, RZ, RZ, R7 ;  /* 0x000000ffff087224 */ /* 0x000fce00078e0007 */
.L_x_8821:
[----:B------:R-:W-:Y:S05]  /*5ab0*/  BSYNC B2 ;  /* 0x0000000000027941 */ /* 0x000fea0003800000 */
.L_x_8819:
        /* <DEDUP_REMOVED lines=16> */
.L_x_8825:
[----:B------:R-:W-:Y:S05]  /*5bc0*/  BSYNC B3 ;  /* 0x0000000000037941 */ /* 0x000fea0003800000 */
.L_x_8824:
        /* <DEDUP_REMOVED lines=44> */
.L_x_8823:
[----:B------:R-:W-:Y:S05]  /*5e90*/  BSYNC B2 ;  /* 0x0000000000027941 */ /* 0x000fea0003800000 */
.L_x_8822:
        /* <DEDUP_REMOVED lines=21> */
.L_x_8827:
[----:B------:R-:W-:-:S07]  /*5ff0*/  IMAD.MOV.U32 R38, RZ, RZ, R7 ;  /* 0x000000ffff267224 */ /* 0x000fce00078e0007 */
.L_x_8828:
[----:B------:R-:W-:Y:S05]  /*6000*/  BSYNC B2 ;  /* 0x0000000000027941 */ /* 0x000fea0003800000 */
.L_x_8826:
        /* <DEDUP_REMOVED lines=18> */
.L_x_8832:
[----:B------:R-:W-:Y:S05]  /*6130*/  BSYNC B3 ;  /* 0x0000000000037941 */ /* 0x000fea0003800000 */
.L_x_8831:
        /* <DEDUP_REMOVED lines=44> */
.L_x_8830:
[----:B------:R-:W-:Y:S05]  /*6400*/  BSYNC B2 ;  /* 0x0000000000027941 */ /* 0x000fea0003800000 */
.L_x_8829:
[----:B------:R-:W0:Y:S01]  /*6410*/  LDC R50, c[0x0][0x298] ;  /* 0x0000a600ff327b82 */ /* 0x000e220000000800 */
[----:B------:R-:W-:Y:S01]  /*6420*/  HADD2.F32 R39, -RZ, R39.H1_H1 ;  /* 0x30000027ff277230 */ /* 0x000fe20000004100 */
[----:B------:R-:W-:Y:S01]  /*6430*/  I2FP.F32.U32 R36, R38 ;  /* 0x0000002600247245 */ /* 0x000fe20000201000 */
[----:B------:R-:W-:Y:S01]  /*6440*/  @P0 HADD2.F32 R38, -RZ, R19.H1_H1 ;  /* 0x30000013ff260230 */ /* 0x000fe20000004100 */
[----:B------:R-:W-:Y:S02]  /*6450*/  SEL R57, RZ, 0x10000, P5 ;  /* 0x00010000ff397807 */ /* 0x000fe40002800000 */
[----:B------:R-:W-:Y:S01]  /*6460*/  FMUL.FTZ R39, R39, R54 ;  /* 0x0000003627277220 */ /* 0x000fe20000410000 */
[----:B------:R-:W-:Y:S01]  /*6470*/  FFMA.FTZ R36, R36, R77, 1.1641532182693481445e-10 ;  /* 0x2f00000024247423 */ /* 0x000fe2000001004d */
[----:B------:R-:W1:Y:S01]  /*6480*/  LDC R37, c[0x0][0x294] ;  /* 0x0000a500ff257b82 */ /* 0x000e620000000800 */
[----:B------:R-:W-:Y:S02]  /*6490*/  ISETP.NE.AND P6, PT, R53, RZ, PT ;  /* 0x000000ff3500720c */ /* 0x000fe40003fc5270 */
[----:B------:R-:W-:Y:S01]  /*64a0*/  SEL R54, RZ, 0x1, P2 ;  /* 0x00000001ff367807 */ /* 0x000fe20001000000 */
[----:B0-----:R-:W-:Y:S01]  /*64b0*/  FMUL.FTZ R39, R39, R50 ;  /* 0x0000003227277220 */ /* 0x001fe20000410000 */
[----:B-1----:R-:W-:-:S02]  /*64c0*/  FSETP.GTU.FTZ.AND P5, PT, R36, R37, PT ;  /* 0x000000252400720b */ /* 0x002fc40003fbc000 */
[----:B------:R-:W-:Y:S02]  /*64d0*/  F2FP.F16.F32.PACK_AB R37, R44, R14 ;  /* 0x0000000e2c25723e */ /* 0x000fe400000000ff */
[----:B------:R-:W-:Y:S02]  /*64e0*/  FSEL R53, R39, RZ, !P5 ;  /* 0x000000ff27357208 */ /* 0x000fe40006800000 */
[----:B------:R-:W-:Y:S02]  /*64f0*/  F2FP.F16.F32.PACK_AB R36, R15, R12 ;  /* 0x0000000c0f24723e */ /* 0x000fe400000000ff */
[----:B------:R-:W-:Y:S01]  /*6500*/  SEL R77, RZ, 0x1000000, P5 ;  /* 0x01000000ff4d7807 */ /* 0x000fe20002800000 */
[----:B------:R-:W-:Y:S01]  /*6510*/  @P0 FADD.FTZ R53, R38, R53 ;  /* 0x0000003526350221 */ /* 0x000fe20000010000 */
[----:B------:R-:W-:Y:S02]  /*6520*/  LEA R50, P0, R55, UR12, 0x4 ;  /* 0x0000000c37327c11 */ /* 0x000fe4000f8020ff */
[----:B------:R-:W-:-:S02]  /*6530*/  F2FP.F16.F32.PACK_AB R38, R48, R45 ;  /* 0x0000002d3026723e */ /* 0x000fc400000000ff */
[----:B------:R-:W-:Y:S02]  /*6540*/  LEA.HI.X R51, R55, UR13, RZ, 0x4, P0 ;  /* 0x0000000d37337c11 */ /* 0x000fe400080f24ff */
[----:B------:R-:W-:Y:S02]  /*6550*/  F2FP.F16.F32.PACK_AB R39, R53, R49 ;  /* 0x000000313527723e */ /* 0x000fe400000000ff */
        /* <DEDUP_REMOVED lines=18> */
.L_x_8776:
[----:B------:R-:W-:Y:S05]  /*6680*/  BSYNC B1 ;  /* 0x0000000000017941 */ /* 0x000fea0003800000 */
.L_x_8775:
        /* <DEDUP_REMOVED lines=78> */
.L_x_8850:
        /* <DEDUP_REMOVED lines=29> */
[----:B------:R-:W-:Y:S01]  /*6d40*/  F2FP.F16.F32.PACK_AB R36, R37, R36 ;  /* 0x000000242524723e */ /* 0x000fe200000000ff */
        /* <DEDUP_REMOVED lines=8> */
[----:B------:R-:W-:Y:S02]  /*6dd0*/  F2FP.F16.F32.PACK_AB R37, R38, R37 ;  /* 0x000000252625723e */ /* 0x000fe400000000ff */
[----:B------:R-:W-:Y:S01]  /*6de0*/  F2FP.F16.F32.PACK_AB R38, R56, R39 ;  /* 0x000000273826723e */ /* 0x000fe200000000ff */
[----:B------:R-:W-:Y:S01]  /*6df0*/  FADD.FTZ R39, R47, -R55 ;  /* 0x800000372f277221 */ /* 0x000fe20000010000 */
[----:B------:R-:W-:-:S03]  /*6e00*/  FMUL.FTZ R56, R54, R57 ;  /* 0x0000003936387220 */ /* 0x000fc60000410000 */
[----:B------:R-:W-:Y:S01]  /*6e10*/  FMUL.FTZ R39, R54, R39 ;  /* 0x0000002736277220 */ /* 0x000fe20000410000 */
[----:B------:R-:W-:-:S03]  /*6e20*/  FFMA.FTZ R56, R71, R56, R31 ;  /* 0x0000003847387223 */ /* 0x000fc6000001001f */
[----:B------:R-:W-:-:S05]  /*6e30*/  FFMA.FTZ R39, R70, R39, R30 ;  /* 0x0000002746277223 */ /* 0x000fca000001001e */
[----:B------:R-:W-:Y:S01]  /*6e40*/  F2FP.F16.F32.PACK_AB R39, R56, R39 ;  /* 0x000000273827723e */ /* 0x000fe200000000ff */
[C---:B-1----:R-:W-:Y:S01]  /*6e50*/  IMAD.WIDE.U32 R50, R13.reuse, 0x10, R50 ;  /* 0x000000100d327825 */ /* 0x042fe200078e0032 */
[----:B------:R-:W-:-:S04]  /*6e60*/  IADD3 R13, R13, 0x20, RZ ;  /* 0x000000200d0d7810 */ /* 0x000fc80007ffe0ff */
[----:B------:R2:W-:Y:S03]  /*6e70*/  STG.E.128 desc[UR4][R50.64], R36 ;  /* 0x0000002432007986 */ /* 0x0005e6000c101d04 */
.L_x_8835:
[----:B------:R-:W-:Y:S05]  /*6e80*/  BSYNC B1 ;  /* 0x0000000000017941 */ /* 0x000fea0003800000 */
.L_x_8834:
        /* <DEDUP_REMOVED lines=21> */
[----:B------:R-:W-:Y:S01]  /*6fe0*/  F2FP.F16.F32.PACK_AB R39, R50, R39 ;  /* 0x000000273227723e */ /* 0x000fe200000000ff */
[----:B------:R-:W-:Y:S01]  /*6ff0*/  FFMA.FTZ R56, R64, R37, R24 ;  /* 0x0000002540387223 */ /* 0x000fe20000010018 */
[----:B------:R-:W0:Y:S01]  /*7000*/  LDC.64 R50, c[0x0][0x2b8] ;  /* 0x0000ae00ff327b82 */ /* 0x000e220000000a00 */
[----:B------:R-:W-:Y:S01]  /*7010*/  FFMA.FTZ R37, R66, R55, R26 ;  /* 0x0000003742257223 */ /* 0x000fe2000001001a */
[----:B------:R-:W-:Y:S01]  /*7020*/  FFMA.FTZ R36, R67, R36, R27 ;  /* 0x0000002443247223 */ /* 0x000fe2000001001b */
[----:B------:R-:W-:Y:S01]  /*7030*/  FFMA.FTZ R57, R60, R57, R20 ;  /* 0x000000393c397223 */ /* 0x000fe20000010014 */
[----:B------:R-:W-:Y:S01]  /*7040*/  FFMA.FTZ R54, R61, R54, R21 ;  /* 0x000000363d367223 */ /* 0x000fe20000010015 */
[----:B------:R-:W-:-:S02]  /*7050*/  FFMA.FTZ R55, R65, R38, R25 ;  /* 0x0000002641377223 */ /* 0x000fc40000010019 */
[----:B------:R-:W-:Y:S02]  /*7060*/  F2FP.F16.F32.PACK_AB R37, R36, R37 ;  /* 0x000000252425723e */ /* 0x000fe400000000ff */
[----:B------:R-:W-:Y:S02]  /*7070*/  F2FP.F16.F32.PACK_AB R38, R54, R57 ;  /* 0x000000393626723e */ /* 0x000fe400000000ff */
[----:B------:R-:W-:Y:S01]  /*7080*/  F2FP.F16.F32.PACK_AB R36, R55, R56 ;  /* 0x000000383724723e */ /* 0x000fe200000000ff */
[----:B0-----:R-:W-:-:S05]  /*7090*/  IMAD.WIDE.U32 R50, R13, 0x10, R50 ;  /* 0x000000100d327825 */ /* 0x001fca00078e0032 */
[----:B------:R3:W-:Y:S02]  /*70a0*/  STG.E.128 desc[UR4][R50.64], R36 ;  /* 0x0000002432007986 */ /* 0x0007e4000c101d04 */
.L_x_8837:
[----:B------:R-:W-:Y:S05]  /*70b0*/  BSYNC B1 ;  /* 0x0000000000017941 */ /* 0x000fea0003800000 */
.L_x_8836:
[----:B-123--:R-:W1:Y:S02]  /*70c0*/  LDC.64 R36, c[0x0][0x210] ;  /* 0x00008400ff247b82 */ /* 0x00ee640000000a00 */
[----:B-1----:R-:W-:-:S05]  /*70d0*/  IMAD R0, R36, 0x4, R0 ;  /* 0x0000000424007824 */ /* 0x002fca00078e0200 */
[----:B------:R-:W-:-:S13]  /*70e0*/  ISETP.GE.AND P0, PT, R0, R37, PT ;  /* 0x000000250000720c */ /* 0x000fda0003f06270 */
[----:B------:R-:W-:Y:S05]  /*70f0*/  @!P0 BRA `(.L_x_8838) ;  /* 0xffffff9800508947 */ /* 0x000fea000383ffff */
[----:B------:R-:W-:Y:S05]  /*7100*/  BSYNC B0 ;  /* 0x0000000000007941 */ /* 0x000fea0003800000 */
.L_x_8716:
[----:B------:R-:W-:Y:S05]  /*7110*/  EXIT ;  /* 0x000000000000794d */ /* 0x000fea0003800000 */
.L_x_8833:
[----:B------:R-:W-:Y:S01]  /*7120*/  HFMA2.MMA R54, -RZ, RZ, 0, 5.9604644775390625e-08 ;  /* 0x00000001ff367435 */ /* 0x000fe200000001ff */
[----:B------:R-:W-:Y:S01]  /*7130*/  BSSY B1, `(.L_x_8839) ;  /* 0x0000006000017945 */ /* 0x000fe20003800000 */
[----:B------:R-:W-:Y:S01]  /*7140*/  MOV R50, 0x1f ;  /* 0x0000001f00327802 */ /* 0x000fe20000000f00 */
[----:B------:R-:W-:-:S08]  /*7150*/  IMAD.MOV.U32 R39, RZ, RZ, -0x1 ;  /* 0xffffffffff277424 */ /* 0x000fd000078e00ff */
[----:B-----5:R-:W-:Y:S05]  /*7160*/  WARPSYNC.COLLECTIVE R39, `(.L_x_8840) ;  /* 0x0000000027087348 */ /* 0x020fea0003c00000 */
[----:B------:R0:W1:Y:S02]  /*7170*/  SHFL.BFLY P2, R55, R37, R54, R50 ;  /* 0x0c00003625377389 */ /* 0x0000640000040032 */
[----:B01---5:R-:W-:Y:S01]  /*7180*/  ENDCOLLECTIVE ;  /* 0x000000000000791b */ /* 0x023fe20003800000 */
.L_x_8840:
[----:B------:R-:W-:Y:S05]  /*7190*/  BSYNC B1 ;  /* 0x0000000000017941 */ /* 0x000fea0003800000 */
.L_x_8839:
        /* <DEDUP_REMOVED lines=9> */
.L_x_8841:
[----:B------:R-:W-:Y:S02]  /*7230*/  IMAD.MOV.U32 R54, RZ, RZ, 0x4 ;  /* 0x00000004ff367424 */ /* 0x000fe400078e00ff */
[----:B------:R-:W-:-:S05]  /*7240*/  FADD.FTZ R57, R56, R55 ;  /* 0x0000003738397221 */ /* 0x000fca0000010000 */
[----:B------:R-:W-:-:S07]  /*7250*/  MOV R37, R57 ;  /* 0x0000003900257202 */ /* 0x000fce0000000f00 */
[----:B------:R-:W-:Y:S05]  /*7260*/  WARPSYNC.COLLECTIVE R39, `(.L_x_8842) ;  /* 0x0000000027087348 */ /* 0x000fea0003c00000 */
[----:B------:R0:W1:Y:S02]  /*7270*/  SHFL.BFLY P2, R55, R37, R54, R50 ;  /* 0x0c00003625377389 */ /* 0x0000640000040032 */
[----:B01----:R-:W-:Y:S01]  /*7280*/  ENDCOLLECTIVE ;  /* 0x000000000000791b */ /* 0x003fe20003800000 */
.L_x_8842:
[----:B------:R-:W-:Y:S01]  /*7290*/  HFMA2.MMA R54, -RZ, RZ, 0, 4.76837158203125e-07 ;  /* 0x00000008ff367435 */ /* 0x000fe200000001ff */
[----:B------:R-:W-:-:S05]  /*72a0*/  FADD.FTZ R77, R57, R55 ;  /* 0x00000037394d7221 */ /* 0x000fca0000010000 */
[----:B------:R-:W-:-:S07]  /*72b0*/  MOV R37, R77 ;  /* 0x0000004d00257202 */ /* 0x000fce0000000f00 */
[----:B------:R-:W-:Y:S05]  /*72c0*/  WARPSYNC.COLLECTIVE R39, `(.L_x_8843) ;  /* 0x0000000027087348 */ /* 0x000fea0003c00000 */
[----:B------:R0:W1:Y:S02]  /*72d0*/  SHFL.BFLY P2, R55, R37, R54, R50 ;  /* 0x0c00003625377389 */ /* 0x0000640000040032 */
[----:B01----:R-:W-:Y:S01]  /*72e0*/  ENDCOLLECTIVE ;  /* 0x000000000000791b */ /* 0x003fe20003800000 */
.L_x_8843:
[----:B------:R-:W-:Y:S01]  /*72f0*/  MOV R54, 0x10 ;  /* 0x0000001000367802 */ /* 0x000fe20000000f00 */
[----:B------:R-:W-:-:S04]  /*7300*/  FADD.FTZ R77, R77, R55 ;  /* 0x000000374d4d7221 */ /* 0x000fc80000010000 */
[----:B------:R-:W-:-:S07]  /*7310*/  IMAD.MOV.U32 R37, RZ, RZ, R77 ;  /* 0x000000ffff257224 */ /* 0x000fce00078e004d */
[----:B------:R-:W-:Y:S05]  /*7320*/  WARPSYNC.COLLECTIVE R39, `(.L_x_8844) ;  /* 0x0000000027087348 */ /* 0x000fea0003c00000 */
[----:B------:R0:W1:Y:S02]  /*7330*/  SHFL.BFLY P2, R55, R37, R54, R50 ;  /* 0x0c00003625377389 */ /* 0x0000640000040032 */
[----:B01----:R-:W-:Y:S01]  /*7340*/  ENDCOLLECTIVE ;  /* 0x000000000000791b */ /* 0x003fe20003800000 */
.L_x_8844:
        /* <DEDUP_REMOVED lines=41> */
.L_x_8845:
[----:B------:R-:W-:Y:S01]  /*75e0*/  MOV R54, 0x2 ;  /* 0x0000000200367802 */ /* 0x000fe20000000f00 */
[----:B------:R-:W-:-:S07]  /*75f0*/  FADD.FTZ R37, R36, R55 ;  /* 0x0000003724257221 */ /* 0x000fce0000010000 */
[----:B------:R-:W-:Y:S05]  /*7600*/  WARPSYNC.COLLECTIVE R39, `(.L_x_8846) ;  /* 0x0000000027087348 */ /* 0x000fea0003c00000 */
[----:B------:R0:W1:Y:S02]  /*7610*/  SHFL.BFLY P2, R55, R37, R54, R50 ;  /* 0x0c00003625377389 */ /* 0x0000640000040032 */
[----:B01----:R-:W-:Y:S01]  /*7620*/  ENDCOLLECTIVE ;  /* 0x000000000000791b */ /* 0x003fe20003800000 */
.L_x_8846:
[----:B------:R-:W-:Y:S01]  /*7630*/  HFMA2.MMA R54, -RZ, RZ, 0, 2.384185791015625e-07 ;  /* 0x00000004ff367435 */ /* 0x000fe200000001ff */
[----:B------:R-:W-:-:S04]  /*7640*/  FADD.FTZ R56, R37, R55 ;  /* 0x0000003725387221 */ /* 0x000fc80000010000 */
[----:B------:R-:W-:-:S07]  /*7650*/  IMAD.MOV.U32 R37, RZ, RZ, R56 ;  /* 0x000000ffff257224 */ /* 0x000fce00078e0038 */
[----:B------:R-:W-:Y:S05]  /*7660*/  WARPSYNC.COLLECTIVE R39, `(.L_x_8847) ;  /* 0x0000000027087348 */ /* 0x000fea0003c00000 */
[----:B------:R0:W1:Y:S02]  /*7670*/  SHFL.BFLY P2, R55, R37, R54, R50 ;  /* 0x0c00003625377389 */ /* 0x0000640000040032 */
[----:B01----:R-:W-:Y:S01]  /*7680*/  ENDCOLLECTIVE ;  /* 0x000000000000791b */ /* 0x003fe20003800000 */
.L_x_8847:
[----:B------:R-:W-:Y:S02]  /*7690*/  IMAD.MOV.U32 R54, RZ, RZ, 0x8 ;  /* 0x00000008ff367424 */ /* 0x000fe400078e00ff */
[----:B------:R-:W-:-:S05]  /*76a0*/  FADD.FTZ R57, R56, R55 ;  /* 0x0000003738397221 */ /* 0x000fca0000010000 */
[----:B------:R-:W-:-:S07]  /*76b0*/  MOV R37, R57 ;  /* 0x0000003900257202 */ /* 0x000fce0000000f00 */
[----:B------:R-:W-:Y:S05]  /*76c0*/  WARPSYNC.COLLECTIVE R39, `(.L_x_8848) ;  /* 0x0000000027087348 */ /* 0x000fea0003c00000 */
[----:B------:R0:W1:Y:S02]  /*76d0*/  SHFL.BFLY P2, R55, R37, R54, R50 ;  /* 0x0c00003625377389 */ /* 0x0000640000040032 */
[----:B01----:R-:W-:Y:S01]  /*76e0*/  ENDCOLLECTIVE ;  /* 0x000000000000791b */ /* 0x003fe20003800000 */
.L_x_8848:
[----:B------:R-:W-:Y:S01]  /*76f0*/  HFMA2.MMA R54, -RZ, RZ, 0, 9.5367431640625e-07 ;  /* 0x00000010ff367435 */ /* 0x000fe200000001ff */
[----:B------:R-:W-:-:S05]  /*7700*/  FADD.FTZ R77, R57, R55 ;  /* 0x00000037394d7221 */ /* 0x000fca0000010000 */
[----:B------:R-:W-:-:S07]  /*7710*/  MOV R37, R77 ;  /* 0x0000004d00257202 */ /* 0x000fce0000000f00 */
[----:B------:R-:W-:Y:S05]  /*7720*/  WARPSYNC.COLLECTIVE R39, `(.L_x_8849) ;  /* 0x0000000027087348 */ /* 0x000fea0003c00000 */
[----:B------:R0:W1:Y:S02]  /*7730*/  SHFL.BFLY P2, R55, R37, R54, R50 ;  /* 0x0c00003625377389 */ /* 0x0000640000040032 */
[----:B01----:R-:W-:Y:S01]  /*7740*/  ENDCOLLECTIVE ;  /* 0x000000000000791b */ /* 0x003fe20003800000 */
.L_x_8849:
[----:B------:R-:W-:Y:S05]  /*7750*/  BRA `(.L_x_8850) ;  /* 0xfffffff400047947 */ /* 0x000fea000383ffff */
.L_x_8851:
        /* <DEDUP_REMOVED lines=10> */
.L_x_16560:


//--------------------- .text._ZN10layer_norm13ln_fwd_kernelINS_13Kernel_traitsIf6__halfS2_S2_fjLj512ELj1ELj4ELj1ELj16ENS_18Kernel_traits_baseILj512EfS2_S2_S2_fjLj128EEEEELb1ELb0ELb0ELb1EEEvNS_9FwdParamsE --------------------------
	.section	.text._ZN10layer_norm13ln_fwd_kernelINS_13Kernel_traitsIf6__halfS2_S2_fjLj512ELj1ELj4ELj1ELj16ENS_18Kernel_traits_baseILj512EfS2_S2_S2_fjLj128EEEEELb1ELb0ELb0ELb1EEEvNS_9FwdParamsE,"ax",@progbits
	.align	128
        .global         _ZN10layer_norm13ln_fwd_kernelINS_13Kernel_traitsIf6__halfS2_S2_fjLj512ELj1ELj4ELj1ELj16ENS_18Kernel_traits_baseILj512EfS2_S2_S2_fjLj128EEEEELb1ELb0ELb0ELb1EEEvNS_9FwdParamsE
        .type           _ZN10layer_norm13ln_fwd_kernelINS_13Kernel_traitsIf6__halfS2_S2_fjLj512ELj1ELj4ELj1ELj16ENS_18Kernel_traits_baseILj512EfS2_S2_S2_fjLj128EEEEELb1ELb0ELb0ELb1EEEvNS_9FwdParamsE,@function
        .size           _ZN10layer_norm13ln_fwd_kernelINS_13Kernel_traitsIf6__halfS2_S2_fjLj512ELj1ELj4ELj1ELj16ENS_18Kernel_traits_baseILj512EfS2_S2_S2_fjLj128EEEEELb1ELb0ELb0ELb1EEEvNS_9FwdParamsE,(.L_x_16561 - _ZN10layer_norm13ln_fwd_kernelINS_13Kernel_traitsIf6__halfS2_S2_fjLj512ELj1ELj4ELj1ELj16ENS_18Kernel_traits_baseILj512EfS2_S2_S2_fjLj128EEEEELb1ELb0ELb0ELb1EEEvNS_9FwdParamsE)
        .other          _ZN10layer_norm13ln_fwd_kernelINS_13Kernel_traitsIf6__halfS2_S2_fjLj512ELj1ELj4ELj1ELj16ENS_18Kernel_traits_baseILj512EfS2_S2_S2_fjLj128EEEEELb1ELb0ELb0ELb1EEEvNS_9FwdParamsE,@"STO_CUDA_ENTRY STV_DEFAULT"
_ZN10layer_norm13ln_fwd_kernelINS_13Kernel_traitsIf6__halfS2_S2_fjLj512ELj1ELj4ELj1ELj16ENS_18Kernel_traits_baseILj512EfS2_S2_S2_fjLj128EEEEELb1ELb0ELb0ELb1EEEvNS_9FwdParamsE:
.text._ZN10layer_norm13ln_fwd_kernelINS_13Kernel_traitsIf6__halfS2_S2_fjLj512ELj1ELj4ELj1ELj16ENS_18Kernel_traits_baseILj512EfS2_S2_S2_fjLj128EEEEELb1ELb0ELb0ELb1EEEvNS_9FwdParamsE:
        /* <DEDUP_REMOVED lines=42> */
[----:B------:R-:W-:Y:S01]  /*02a0*/  IMAD.HI.U32 R0, R5, -0x326172a9, RZ ;  /* 0xcd9e8d5705007827 */ /* 0x000fe200078e00ff */
        /* <DEDUP_REMOVED lines=25> */
[----:B------:R-:W-:Y:S02]  /*0440*/  UIADD3 UR28, UR4, -0xe443238, URZ ;  /* 0xf1bbcdc8041c7890 */ /* 0x000fe4000fffe03f */
[----:B------:R-:W-:Y:S01]  /*0450*/  UIADD3 UR29, UR5, -0x24c28bd8, URZ ;  /* 0xdb3d7428051d7890 */ /* 0x000fe2000fffe03f */
[----:B------:R0:W5:Y:S01]  /*0460*/  LDG.E.128 R16, desc[UR6][R10.64+0x410] ;  /* 0x000410060a107981 */ /* 0x000162000c1e1d00 */
[----:B------:R-:W-:Y:S01]  /*0470*/  IMAD R8, R5, -0x326172a9, RZ ;  /* 0xcd9e8d5705087824 */ /* 0x000fe200078e02ff */
[----:B------:R-:W-:Y:S01]  /*0480*/  UIADD3 UR31, UR5, -0x695add53, URZ ;  /* 0x96a522ad051f7890 */ /* 0x000fe2000fffe03f */
[C---:B------:R-:W-:Y:S01]  /*0490*/  IMAD.HI.U32 R9, R2.reuse, -0x326172a9, RZ ;  /* 0xcd9e8d5702097827 */ /* 0x040fe200078e00ff */
[----:B------:R-:W-:Y:S01]  /*04a0*/  UIADD3 UR30, UR4, -0x700cb87f, URZ ;  /* 0x8ff34781041e7890 */ /* 0x000fe2000fffe03f */
[----:B------:R-:W-:Y:S01]  /*04b0*/  BSSY B0, `(.L_x_8852) ;  /* 0x000068d000007945 */ /* 0x000fe20003800000 */
[----:B------:R-:W-:Y:S01]  /*04c0*/  ULDC.64 UR8, c[0x0][0x270] ;  /* 0x00009c0000087ab9 */ /* 0x000fe20000000a00 */
[----:B------:R-:W-:Y:S01]  /*04d0*/  IMAD R2, R2, -0x326172a9, RZ ;  /* 0xcd9e8d5702027824 */ /* 0x000fe200078e02ff */
[----:B------:R-:W-:Y:S01]  /*04e0*/  LOP3.LUT R8, R9, UR14, R8, 0x96, !PT ;  /* 0x0000000e09087c12 */ /* 0x000fe2000f8e9608 */
[----:B------:R-:W-:Y:S01]  /*04f0*/  UISETP.NE.U32.AND UP0, UPT, UR8, URZ, UPT ;  /* 0x0000003f0800728c */ /* 0x000fe2000bf05070 */
[----:B0-----:R-:W-:Y:S01]  /*0500*/  IMAD R10, R6, -0x2daee0ad, RZ ;  /* 0xd2511f53060a7824 */ /* 0x001fe200078e02ff */
[----:B------:R-:W-:Y:S01]  /*0510*/  LOP3.LUT R74, R74, 0x3, RZ, 0xc0, !PT ;  /* 0x000000034a4a7812 */ /* 0x000fe200078ec0ff */
[----:B------:R-:W-:Y:S01]  /*0520*/  IMAD.HI.U32 R11, R0, -0x2daee0ad, RZ ;  /* 0xd2511f53000b7827 */ /* 0x000fe200078e00ff */
[----:B------:R-:W-:Y:S01]  /*0530*/  ULDC.U8 UR8, c[0x0][0x2a0] ;  /* 0x0000a80000087ab9 */ /* 0x000fe20000000000 */
[----:B------:R-:W-:-:S02]  /*0540*/  UISETP.NE.AND.EX UP0, UPT, UR9, URZ, UPT, UP0 ;  /* 0x0000003f0900728c */ /* 0x000fc4000bf05300 */
[----:B------:R-:W-:Y:S01]  /*0550*/  IMAD R0, R0, -0x2daee0ad, RZ ;  /* 0xd2511f5300007824 */ /* 0x000fe200078e02ff */
[----:B------:R-:W-:Y:S01]  /*0560*/  LOP3.LUT R10, R11, UR15, R10, 0x96, !PT ;  /* 0x0000000f0b0a7c12 */ /* 0x000fe2000f8e960a */
[----:B------:R-:W-:Y:S01]  /*0570*/  IMAD.HI.U32 R11, R8, -0x2daee0ad, RZ ;  /* 0xd2511f53080b7827 */ /* 0x000fe200078e00ff */
[----:B------:R-:W-:Y:S01]  /*0580*/  UISETP.NE.AND UP1, UPT, UR8, URZ, UPT ;  /* 0x0000003f0800728c */ /* 0x000fe2000bf25270 */
[----:B------:R-:W-:Y:S02]  /*0590*/  ULDC UR10, c[0x0][0x218] ;  /* 0x00008600000a7ab9 */ /* 0x000fe40000000800 */
        /* <DEDUP_REMOVED lines=37> */
[----:B------:R-:W-:-:S04]  /*07f0*/  IMAD.WIDE.U32 R8, R9, -0x2daee0ad, RZ ;  /* 0xd2511f5309087825 */ /* 0x000fc800078e00ff */
[----:B------:R-:W-:Y:S01]  /*0800*/  IMAD.HI.U32 R13, R11, -0x326172a9, RZ ;  /* 0xcd9e8d570b0d7827 */ /* 0x000fe200078e00ff */
[----:B------:R-:W-:-:S04]  /*0810*/  LOP3.LUT R10, R9, UR29, R15, 0x96, !PT ;  /* 0x0000001d090a7c12 */ /* 0x000fc8000f8e960f */
[----:B------:R-:W-:Y:S01]  /*0820*/  LOP3.LUT R0, R13, UR28, R0, 0x96, !PT ;  /* 0x0000001c0d007c12 */ /* 0x000fe2000f8e9600 */
[----:B------:R-:W-:Y:S02]  /*0830*/  IMAD R13, R11, -0x326172a9, RZ ;  /* 0xcd9e8d570b0d7824 */ /* 0x000fe400078e02ff */
[----:B------:R-:W-:-:S04]  /*0840*/  IMAD.WIDE.U32 R10, R10, -0x326172a9, RZ ;  /* 0xcd9e8d570a0a7825 */ /* 0x000fc800078e00ff */
[----:B------:R-:W-:-:S04]  /*0850*/  IMAD.HI.U32 R9, R0, -0x2daee0ad, RZ ;  /* 0xd2511f5300097827 */ /* 0x000fc800078e00ff */
[----:B------:R-:W-:Y:S01]  /*0860*/  IMAD R0, R0, -0x2daee0ad, RZ ;  /* 0xd2511f5300007824 */ /* 0x000fe200078e02ff */
[----:B------:R-:W-:Y:S01]  /*0870*/  LOP3.LUT R2, R9, UR31, R8, 0x96, !PT ;  /* 0x0000001f09027c12 */ /* 0x000fe2000f8e9608 */
[----:B------:R-:W-:Y:S01]  /*0880*/  HFMA2.MMA R8, -RZ, RZ, 0, 0 ;  /* 0x00000000ff087435 */ /* 0x000fe200000001ff */
[----:B------:R-:W-:-:S10]  /*0890*/  LOP3.LUT R9, R11, UR30, R13, 0x96, !PT ;  /* 0x0000001e0b097c12 */ /* 0x000fd4000f8e960d */
.L_x_8966:
        /* <DEDUP_REMOVED lines=34> */
.L_x_8854:
[----:B------:R-:W-:-:S07]  /*0ac0*/  IMAD.MOV.U32 R11, RZ, RZ, R10 ;  /* 0x000000ffff0b7224 */ /* 0x000fce00078e000a */
.L_x_8855:
[----:B------:R-:W-:Y:S05]  /*0ad0*/  BSYNC B1 ;  /* 0x0000000000017941 */ /* 0x000fea0003800000 */
.L_x_8853:
        /* <DEDUP_REMOVED lines=16> */
.L_x_8859:
[----:B------:R-:W-:Y:S05]  /*0be0*/  BSYNC B2 ;  /* 0x0000000000027941 */ /* 0x000fea0003800000 */
.L_x_8858:
        /* <DEDUP_REMOVED lines=44> */
.L_x_8857:
[----:B------:R-:W-:Y:S05]  /*0eb0*/  BSYNC B1 ;  /* 0x0000000000017941 */ /* 0x000fea0003800000 */
.L_x_8856:
        /* <DEDUP_REMOVED lines=8> */
[----:B------:R-:W1:Y:S03]  /*0f40*/  LDC R68, c[0x0][0x294] ;  /* 0x0000a500ff447b82 */ /* 0x000e660000000800 */
[----:B------:R-:W-:Y:S01]  /*0f50*/  FFMA.FTZ R11, R52, R69, 1.1641532182693481445e-10 ;  /* 0x2f000000340b7423 */ /* 0x000fe20000010045 */
        /* <DEDUP_REMOVED lines=15> */
.L_x_8861:
[----:B------:R-:W-:-:S07]  /*1050*/  IMAD.MOV.U32 R11, RZ, RZ, R10 ;  /* 0x000000ffff0b7224 */ /* 0x000fce00078e000a */
.L_x_8862:
[----:B------:R-:W-:Y:S05]  /*1060*/  BSYNC B1 ;  /* 0x0000000000017941 */ /* 0x000fea0003800000 */
.L_x_8860:
        /* <DEDUP_REMOVED lines=16> */
.L_x_8866:
[----:B------:R-:W-:Y:S05]  /*1170*/  BSYNC B2 ;  /* 0x0000000000027941 */ /* 0x000fea0003800000 */
.L_x_8865:
        /* <DEDUP_REMOVED lines=44> */
.L_x_8864:
[----:B------:R-:W-:Y:S05]  /*1440*/  BSYNC B1 ;  /* 0x0000000000017941 */ /* 0x000fea0003800000 */
.L_x_8863:
        /* <DEDUP_REMOVED lines=22> */
.L_x_8868:
[----:B------:R-:W-:-:S07]  /*15b0*/  MOV R11, R10 ;  /* 0x0000000a000b7202 */ /* 0x000fce0000000f00 */
.L_x_8869:
[----:B------:R-:W-:Y:S05]  /*15c0*/  BSYNC B1 ;  /* 0x0000000000017941 */ /* 0x000fea0003800000 */
.L_x_8867:
        /* <DEDUP_REMOVED lines=16> */
.L_x_8873:
[----:B------:R-:W-:Y:S05]  /*16d0*/  BSYNC B2 ;  /* 0x0000000000027941 */ /* 0x000fea0003800000 */
.L_x_8872:
        /* <DEDUP_REMOVED lines=44> */
.L_x_8871:
[----:B------:R-:W-:Y:S05]  /*19a0*/  BSYNC B1 ;  /* 0x0000000000017941 */ /* 0x000fea0003800000 */
.L_x_8870:
[----:B------:R-:W-:Y:S01]  /*19b0*/  I2FP.F32.U32 R48, R11 ;  /* 0x0000000b00307245 */ /* 0x000fe20000201000 */
[----:B------:R-:W-:Y:S01]  /*19c0*/  HADD2.F32 R55, -RZ, R49.H0_H0 ;  /* 0x20000031ff377230 */ /* 0x000fe20000004100 */
[----:B------:R-:W-:Y:S01]  /*19d0*/  ISETP.NE.AND P2, PT, R56, 0x1, PT ;  /* 0x000000013800780c */ /* 0x000fe20003f45270 */
[----:B------:R-:W-:Y:S01]  /*19e0*/  @P0 HADD2.F32 R52, -RZ, R13.H0_H0 ;  /* 0x2000000dff340230 */ /* 0x000fe20000004100 */
[----:B------:R-:W-:Y:S01]  /*19f0*/  BSSY B1, `(.L_x_8874) ;  /* 0x0000012000017945 */ /* 0x000fe20003800000 */
[----:B------:R-:W-:Y:S01]  /*1a00*/  FFMA.FTZ R11, R48, R69, 1.1641532182693481445e-10 ;  /* 0x2f000000300b7423 */ /* 0x000fe20000010045 */
[----:B------:R-:W-:Y:S01]  /*1a10*/  FMUL.FTZ R48, R55, R60 ;  /* 0x0000003c37307220 */ /* 0x000fe20000410000 */
[----:B------:R-:W-:-:S03]  /*1a20*/  VIADD R57, R56, 0x1 ;  /* 0x0000000138397836 */ /* 0x000fc60000000000 */
        /* <DEDUP_REMOVED lines=13> */
.L_x_8875:
[----:B------:R-:W-:-:S07]  /*1b00*/  IMAD.MOV.U32 R11, RZ, RZ, R10 ;  /* 0x000000ffff0b7224 */ /* 0x000fce00078e000a */
.L_x_8876:
[----:B------:R-:W-:Y:S05]  /*1b10*/  BSYNC B1 ;  /* 0x0000000000017941 */ /* 0x000fea0003800000 */
.L_x_8874:
        /* <DEDUP_REMOVED lines=16> */
.L_x_8880:
[----:B------:R-:W-:Y:S05]  /*1c20*/  BSYNC B2 ;  /* 0x0000000000027941 */ /* 0x000fea0003800000 */
.L_x_8879:
        /* <DEDUP_REMOVED lines=44> */
.L_x_8878:
[----:B------:R-:W-:Y:S05]  /*1ef0*/  BSYNC B1 ;  /* 0x0000000000017941 */ /* 0x000fea0003800000 */
.L_x_8877:
        /* <DEDUP_REMOVED lines=21> */
.L_x_8882:
[----:B------:R-:W-:-:S07]  /*2050*/  MOV R11, R10 ;  /* 0x0000000a000b7202 */ /* 0x000fce0000000f00 */
.L_x_8883:
[----:B------:R-:W-:Y:S05]  /*2060*/  BSYNC B1 ;  /* 0x0000000000017941 */ /* 0x000fea0003800000 */
.L_x_8881:
        /* <DEDUP_REMOVED lines=16> */
.L_x_8887:
[----:B------:R-:W-:Y:S05]  /*2170*/  BSYNC B2 ;  /* 0x0000000000027941 */ /* 0x000fea0003800000 */
.L_x_8886:
        /* <DEDUP_REMOVED lines=44> */
.L_x_8885:
[----:B------:R-:W-:Y:S05]  /*2440*/  BSYNC B1 ;  /* 0x0000000000017941 */ /* 0x000fea0003800000 */
.L_x_8884:
        /* <DEDUP_REMOVED lines=21> */
.L_x_8889:
[----:B------:R-:W-:-:S07]  /*25a0*/  IMAD.MOV.U32 R11, RZ, RZ, R10 ;  /* 0x000000ffff0b7224 */ /* 0x000fce00078e000a */
.L_x_8890:
[----:B------:R-:W-:Y:S05]  /*25b0*/  BSYNC B1 ;  /* 0x0000000000017941 */ /* 0x000fea0003800000 */
.L_x_8888:
        /* <DEDUP_REMOVED lines=16> */
.L_x_8894:
[----:B------:R-:W-:Y:S05]  /*26c0*/  BSYNC B2 ;  /* 0x0000000000027941 */ /* 0x000fea0003800000 */
.L_x_8893:
        /* <DEDUP_REMOVED lines=44> */
.L_x_8892:
[----:B------:R-:W-:Y:S05]  /*2990*/  BSYNC B1 ;  /* 0x0000000000017941 */ /* 0x000fea0003800000 */
.L_x_8891:
        /* <DEDUP_REMOVED lines=21> */
.L_x_8896:
[----:B------:R-:W-:-:S07]  /*2af0*/  MOV R50, R10 ;  /* 0x0000000a00327202 */ /* 0x000fce0000000f00 */
.L_x_8897:
[----:B------:R-:W-:Y:S05]  /*2b00*/  BSYNC B1 ;  /* 0x0000000000017941 */ /* 0x000fea0003800000 */
.L_x_8895:
        /* <DEDUP_REMOVED lines=16> */
.L_x_8901:
[----:B------:R-:W-:Y:S05]  /*2c10*/  BSYNC B2 ;  /* 0x0000000000027941 */ /* 0x000fea0003800000 */
.L_x_8900:
        /* <DEDUP_REMOVED lines=44> */
.L_x_8899:
[----:B------:R-:W-:Y:S05]  /*2ee0*/  BSYNC B1 ;  /* 0x0000000000017941 */ /* 0x000fea0003800000 */
.L_x_8898:
        /* <DEDUP_REMOVED lines=21> */
.L_x_8903:
[----:B------:R-:W-:-:S07]  /*3040*/  IMAD.MOV.U32 R50, RZ, RZ, R10 ;  /* 0x000000ffff327224 */ /* 0x000fce00078e000a */
.L_x_8904:
[----:B------:R-:W-:Y:S05]  /*3050*/  BSYNC B1 ;  /* 0x0000000000017941 */ /* 0x000fea0003800000 */
.L_x_8902:
        /* <DEDUP_REMOVED lines=18> */
.L_x_8908:
[----:B------:R-:W-:Y:S05]  /*3180*/  BSYNC B2 ;  /* 0x0000000000027941 */ /* 0x000fea0003800000 */
.L_x_8907:
        /* <DEDUP_REMOVED lines=44> */
.L_x_8906:
[----:B------:R-:W-:Y:S05]  /*3450*/  BSYNC B1 ;  /* 0x0000000000017941 */ /* 0x000fea0003800000 */
.L_x_8905:
[----:B------:R-:W0:Y:S01]  /*3460*/  LDC.64 R62, c[0x0][0x238] ;  /* 0x00008e00ff3e7b82 */ /* 0x000e220000000a00 */
[----:B------:R-:W-:Y:S01]  /*3470*/  I2FP.F32.U32 R48, R50 ;  /* 0x0000003200307245 */ /* 0x000fe20000201000 */
[----:B------:R-:W-:Y:S01]  /*3480*/  HADD2.F32 R51, -RZ, R51.H1_H1 ;  /* 0x30000033ff337230 */ /* 0x000fe20000004100 */
[----:B------:R-:W-:Y:S02]  /*3490*/  SHF.L.U32 R11, R71, 0x4, RZ ;  /* 0x00000004470b7819 */ /* 0x000fe400000006ff */
[----:B------:R-:W-:Y:S01]  /*34a0*/  SHF.R.U32.HI R52, RZ, 0x1c, R71 ;  /* 0x0000001cff347819 */ /* 0x000fe20000011647 */
[----:B------:R-:W-:Y:S01]  /*34b0*/  FFMA.FTZ R49, R48, R69, 1.1641532182693481445e-10 ;  /* 0x2f00000030317423 */ /* 0x000fe20000010045 */
[----:B------:R-:W-:Y:S01]  /*34c0*/  FMUL.FTZ R48, R51, R60 ;  /* 0x0000003c33307220 */ /* 0x000fe20000410000 */
[----:B------:R-:W-:Y:S02]  /*34d0*/  SEL R77, RZ, 0x10000, P5 ;  /* 0x00010000ff4d7807 */ /* 0x000fe40002800000 */
[----:B------:R-:W-:Y:S01]  /*34e0*/  ISETP.NE.AND P5, PT, R74, RZ, PT ;  /* 0x000000ff4a00720c */ /* 0x000fe20003fa5270 */
[----:B------:R-:W-:Y:S01]  /*34f0*/  FMUL.FTZ R48, R48, R61 ;  /* 0x0000003d30307220 */ /* 0x000fe20000410000 */
[----:B------:R-:W-:-:S02]  /*3500*/  SEL R76, RZ, 0x100, P4 ;  /* 0x00000100ff4c7807 */ /* 0x000fc40002000000 */
[----:B------:R-:W-:Y:S02]  /*3510*/  F2FP.F16.F32.PACK_AB R50, R58, R57 ;  /* 0x000000393a32723e */ /* 0x000fe400000000ff */
[----:B------:R-:W-:Y:S02]  /*3520*/  SEL R79, RZ, 0x1, P3 ;  /* 0x00000001ff4f7807 */ /* 0x000fe40001800000 */
[----:B0-----:R-:W-:-:S05]  /*3530*/  IADD3 R66, P6, R11, R62, RZ ;  /* 0x0000003e0b427210 */ /* 0x001fca0007fde0ff */
[----:B------:R-:W-:Y:S01]  /*3540*/  IMAD.X R67, R52, 0x1, R63, P6 ;  /* 0x0000000134437824 */ /* 0x000fe200030e063f */
[----:B------:R-:W-:Y:S01]  /*3550*/  FSETP.GTU.FTZ.AND P6, PT, R49, R68, PT ;  /* 0x000000443100720b */ /* 0x000fe20003fdc000 */
[----:B------:R-:W-:-:S03]  /*3560*/  @P0 HADD2.F32 R49, -RZ, R15.H1_H1 ;  /* 0x3000000fff310230 */ /* 0x000fc60000004100 */
[----:B------:R-:W-:Y:S02]  /*3570*/  FSEL R70, R48, RZ, !P6 ;  /* 0x000000ff30467208 */ /* 0x000fe40007000000 */
[----:B------:R-:W-:Y:S02]  /*3580*/  SEL R74, RZ, 0x1000000, P6 ;  /* 0x01000000ff4a7807 */ /* 0x000fe40003000000 */
[----:B------:R-:W-:Y:S01]  /*3590*/  F2FP.F16.F32.PACK_AB R48, R54, R53 ;  /* 0x000000353630723e */ /* 0x000fe200000000ff */
[----:B------:R-:W-:Y:S01]  /*35a0*/  @P0 FADD.FTZ R70, R70, R49 ;  /* 0x0000003146460221 */ /* 0x000fe20000010000 */
[----:B------:R-:W-:Y:S02]  /*35b0*/  F2FP.F16.F32.PACK_AB R49, R56, R55 ;  /* 0x000000373831723e */ /* 0x000fe400000000ff */
[----:B------:R-:W-:Y:S02]  /*35c0*/  LOP3.LUT R76, R76, R74, R77, 0xfe, !PT ;  /* 0x0000004a4c4c7212 */ /* 0x000fe400078efe4d */
[----:B------:R-:W-:-:S02]  /*35d0*/  F2FP.F16.F32.PACK_AB R51, R70, R59 ;  /* 0x0000003b4633723e */ /* 0x000fc400000000ff */
[----:B------:R-:W-:Y:S02]  /*35e0*/  SEL R74, RZ, 0x1, P2 ;  /* 0x00000001ff4a7807 */ /* 0x000fe40001000000 */
[----:B------:R-:W-:Y:S01]  /*35f0*/  ISETP.NE.AND P6, PT, R75, RZ, PT ;  /* 0x000000ff4b00720c */ /* 0x000fe20003fc5270 */
[----:B------:R0:W-:Y:S02]  /*3600*/  STG.E.128 desc[UR6][R66.64], R48 ;  /* 0x0000003042007986 */ /* 0x0001e4000c101d06 */
[----:B------:R-:W-:-:S05]  /*3610*/  IMAD.WIDE.U32 R74, R74, 0x1000000, RZ ;  /* 0x010000004a4a7825 */ /* 0x000fca00078e00ff */
        /* <DEDUP_REMOVED lines=31> */
.L_x_8910:
[----:B------:R-:W-:-:S07]  /*3810*/  IMAD.MOV.U32 R76, RZ, RZ, R10 ;  /* 0x000000ffff4c7224 */ /* 0x000fce00078e000a */
.L_x_8911:
[----:B------:R-:W-:Y:S05]  /*3820*/  BSYNC B1 ;  /* 0x0000000000017941 */ /* 0x000fea0003800000 */
.L_x_8909:
        /* <DEDUP_REMOVED lines=16> */
.L_x_8915:
[----:B------:R-:W-:Y:S05]  /*3930*/  BSYNC B2 ;  /* 0x0000000000027941 */ /* 0x000fea0003800000 */
.L_x_8914:
        /* <DEDUP_REMOVED lines=44> */
.L_x_8913:
[----:B------:R-:W-:Y:S05]  /*3c00*/  BSYNC B1 ;  /* 0x0000000000017941 */ /* 0x000fea0003800000 */
.L_x_8912:
[----:B------:R-:W-:Y:S01]  /*3c10*/  I2FP.F32.U32 R64, R76 ;  /* 0x0000004c00407245 */ /* 0x000fe20000201000 */
[----:B-----5:R-:W-:Y:S01]  /*3c20*/  HADD2.F32 R73, -RZ, R48.H0_H0 ;  /* 0x20000030ff497230 */ /* 0x020fe20000004100 */
[C---:B------:R-:W-:Y:S01]  /*3c30*/  ISETP.NE.AND P1, PT, R79.reuse, 0x1, PT ;  /* 0x000000014f00780c */ /* 0x040fe20003f25270 */
[----:B------:R-:W-:Y:S01]  /*3c40*/  BSSY B1, `(.L_x_8916) ;  /* 0x0000014000017945 */ /* 0x000fe20003800000 */
[----:B------:R-:W-:Y:S02]  /*3c50*/  VIADD R74, R79, 0x1 ;  /* 0x000000014f4a7836 */ /* 0x000fe40000000000 */
        /* <DEDUP_REMOVED lines=17> */
.L_x_8917:
[----:B------:R-:W-:-:S07]  /*3d70*/  MOV R78, R10 ;  /* 0x0000000a004e7202 */ /* 0x000fce0000000f00 */
.L_x_8918:
[----:B------:R-:W-:Y:S05]  /*3d80*/  BSYNC B1 ;  /* 0x0000000000017941 */ /* 0x000fea0003800000 */
.L_x_8916:
        /* <DEDUP_REMOVED lines=16> */
.L_x_8922:
[----:B------:R-:W-:Y:S05]  /*3e90*/  BSYNC B2 ;  /* 0x0000000000027941 */ /* 0x000fea0003800000 */
.L_x_8921:
        /* <DEDUP_REMOVED lines=42> */
[----:B------:R-:W-:Y:S01]  /*4140*/  HFMA2.MMA R74, -RZ, RZ, 0, 0 ;  /* 0x00000000ff4a7435 */ /* 0x000fe200000001ff */
[----:B------:R-:W-:-:S10]  /*4150*/  MOV R10, R64 ;  /* 0x00000040000a7202 */ /* 0x000fd40000000f00 */
.L_x_8920:
[----:B------:R-:W-:Y:S05]  /*4160*/  BSYNC B1 ;  /* 0x0000000000017941 */ /* 0x000fea0003800000 */
.L_x_8919:
[----:B------:R-:W-:Y:S01]  /*4170*/  I2FP.F32.U32 R64, R78 ;  /* 0x0000004e00407245 */ /* 0x000fe20000201000 */
[----:B------:R-:W-:Y:S01]  /*4180*/  HADD2.F32 R75, -RZ, R48.H1_H1 ;  /* 0x30000030ff4b7230 */ /* 0x000fe20000004100 */
[----:B------:R-:W-:Y:S01]  /*4190*/  ISETP.NE.AND P1, PT, R74, 0x1, PT ;  /* 0x000000014a00780c */ /* 0x000fe20003f25270 */
[----:B------:R-:W-:Y:S02]  /*41a0*/  BSSY B1, `(.L_x_8923) ;  /* 0x0000014000017945 */ /* 0x000fe40003800000 */
[----:B------:R-:W-:Y:S01]  /*41b0*/  FFMA.FTZ R65, R64, R69, 1.1641532182693481445e-10 ;  /* 0x2f00000040417423 */ /* 0x000fe20000010045 */
[----:B------:R-:W-:Y:S01]  /*41c0*/  FMUL.FTZ R48, R75, R60 ;  /* 0x0000003c4b307220 */ /* 0x000fe20000410000 */
[----:B------:R-:W-:-:S03]  /*41d0*/  VIADD R64, R74, 0x1 ;  /* 0x000000014a407836 */ /* 0x000fc60000000000 */
        /* <DEDUP_REMOVED lines=15> */
.L_x_8924:
[----:B------:R-:W-:-:S07]  /*42d0*/  MOV R48, R10 ;  /* 0x0000000a00307202 */ /* 0x000fce0000000f00 */
.L_x_8925:
[----:B------:R-:W-:Y:S05]  /*42e0*/  BSYNC B1 ;  /* 0x0000000000017941 */ /* 0x000fea0003800000 */
.L_x_8923:
        /* <DEDUP_REMOVED lines=16> */
.L_x_8929:
[----:B------:R-:W-:Y:S05]  /*43f0*/  BSYNC B2 ;  /* 0x0000000000027941 */ /* 0x000fea0003800000 */
.L_x_8928:
        /* <DEDUP_REMOVED lines=44> */
.L_x_8927:
[----:B------:R-:W-:Y:S05]  /*46c0*/  BSYNC B1 ;  /* 0x0000000000017941 */ /* 0x000fea0003800000 */
.L_x_8926:
        /* <DEDUP_REMOVED lines=21> */
.L_x_8931:
[----:B------:R-:W-:-:S07]  /*4820*/  MOV R48, R10 ;  /* 0x0000000a00307202 */ /* 0x000fce0000000f00 */
.L_x_8932:
[----:B------:R-:W-:Y:S05]  /*4830*/  BSYNC B1 ;  /* 0x0000000000017941 */ /* 0x000fea0003800000 */
.L_x_8930:
        /* <DEDUP_REMOVED lines=16> */
.L_x_8936:
[----:B------:R-:W-:Y:S05]  /*4940*/  BSYNC B2 ;  /* 0x0000000000027941 */ /* 0x000fea0003800000 */
.L_x_8935:
        /* <DEDUP_REMOVED lines=44> */
.L_x_8934:
[----:B------:R-:W-:Y:S05]  /*4c10*/  BSYNC B1 ;  /* 0x0000000000017941 */ /* 0x000fea0003800000 */
.L_x_8933:
        /* <DEDUP_REMOVED lines=21> */
.L_x_8938:
[----:B------:R-:W-:-:S07]  /*4d70*/  MOV R78, R10 ;  /* 0x0000000a004e7202 */ /* 0x000fce0000000f00 */
.L_x_8939:
[----:B------:R-:W-:Y:S05]  /*4d80*/  BSYNC B1 ;  /* 0x0000000000017941 */ /* 0x000fea0003800000 */
.L_x_8937:
        /* <DEDUP_REMOVED lines=16> */
.L_x_8943:
[----:B------:R-:W-:Y:S05]  /*4e90*/  BSYNC B2 ;  /* 0x0000000000027941 */ /* 0x000fea0003800000 */
.L_x_8942:
        /* <DEDUP_REMOVED lines=44> */
.L_x_8941:
[----:B------:R-:W-:Y:S05]  /*5160*/  BSYNC B1 ;  /* 0x0000000000017941 */ /* 0x000fea0003800000 */
.L_x_8940:
[----:B------:R-:W-:Y:S01]  /*5170*/  I2FP.F32.U32 R48, R78 ;  /* 0x0000004e00307245 */ /* 0x000fe20000201000 */
[----:B------:R-:W-:Y:S01]  /*5180*/  BSSY B1, `(.L_x_8944) ;  /* 0x0000015000017945 */ /* 0x000fe20003800000 */
[C---:B------:R-:W-:Y:S01]  /*5190*/  ISETP.NE.AND P4, PT, R64.reuse, 0x1, PT ;  /* 0x000000014000780c */ /* 0x040fe20003f85270 */
[----:B------:R-:W-:Y:S02]  /*51a0*/  VIADD R65, R64, 0x1 ;  /* 0x0000000140417836 */ /* 0x000fe40000000000 */
        /* <DEDUP_REMOVED lines=17> */
.L_x_8945:
[----:B------:R-:W-:-:S07]  /*52c0*/  MOV R80, R10 ;  /* 0x0000000a00507202 */ /* 0x000fce0000000f00 */
.L_x_8946:
[----:B------:R-:W-:Y:S05]  /*52d0*/  BSYNC B1 ;  /* 0x0000000000017941 */ /* 0x000fea0003800000 */
.L_x_8944:
        /* <DEDUP_REMOVED lines=16> */
.L_x_8950:
[----:B------:R-:W-:Y:S05]  /*53e0*/  BSYNC B2 ;  /* 0x0000000000027941 */ /* 0x000fea0003800000 */
.L_x_8949:
        /* <DEDUP_REMOVED lines=42> */
[----:B------:R-:W-:Y:S02]  /*5690*/  LOP3.LUT R9, R49, UR30, R64, 0x96, !PT ;  /* 0x0000001e31097c12 */ /* 0x000fe4000f8e9640 */
[----:B------:R-:W-:-:S07]  /*56a0*/  MOV R10, R48 ;  /* 0x00000030000a7202 */ /* 0x000fce0000000f00 */
.L_x_8948:
[----:B------:R-:W-:Y:S05]  /*56b0*/  BSYNC B1 ;  /* 0x0000000000017941 */ /* 0x000fea0003800000 */
.L_x_8947:
[----:B------:R-:W-:Y:S01]  /*56c0*/  I2FP.F32.U32 R48, R80 ;  /* 0x0000005000307245 */ /* 0x000fe20000201000 */
[----:B------:R-:W-:Y:S01]  /*56d0*/  BSSY B1, `(.L_x_8951) ;  /* 0x0000015000017945 */ /* 0x000fe20003800000 */
[C---:B------:R-:W-:Y:S01]  /*56e0*/  ISETP.NE.AND P5, PT, R65.reuse, 0x1, PT ;  /* 0x000000014100780c */ /* 0x040fe20003fa5270 */
[----:B------:R-:W-:Y:S02]  /*56f0*/  VIADD R64, R65, 0x1 ;  /* 0x0000000141407836 */ /* 0x000fe40000000000 */
[----:B------:R-:W-:-:S05]  /*5700*/  FFMA.FTZ R49, R48, R69, 1.1641532182693481445e-10 ;  /* 0x2f00000030317423 */ /* 0x000fca0000010045 */
[----:B------:R-:W-:Y:S01]  /*5710*/  FSETP.GTU.FTZ.AND P4, PT, R49, R68, PT ;  /* 0x000000443100720b */ /* 0x000fe20003f9c000 */
[----:B------:R-:W-:-:S05]  /*5720*/  HADD2.F32 R49, -RZ, R50.H1_H1 ;  /* 0x30000032ff317230 */ /* 0x000fca0000004100 */
[----:B------:R-:W-:-:S04]  /*5730*/  FMUL.FTZ R48, R49, R60 ;  /* 0x0000003c31307220 */ /* 0x000fc80000410000 */
[----:B------:R-:W-:-:S05]  /*5740*/  FMUL.FTZ R48, R48, R61 ;  /* 0x0000003d30307220 */ /* 0x000fca0000410000 */
        /* <DEDUP_REMOVED lines=12> */
.L_x_8952:
[----:B------:R-:W-:-:S07]  /*5810*/  MOV R50, R10 ;  /* 0x0000000a00327202 */ /* 0x000fce0000000f00 */
.L_x_8953:
[----:B------:R-:W-:Y:S05]  /*5820*/  BSYNC B1 ;  /* 0x0000000000017941 */ /* 0x000fea0003800000 */
.L_x_8951:
        /* <DEDUP_REMOVED lines=16> */
.L_x_8957:
[----:B------:R-:W-:Y:S05]  /*5930*/  BSYNC B2 ;  /* 0x0000000000027941 */ /* 0x000fea0003800000 */
.L_x_8956:
        /* <DEDUP_REMOVED lines=44> */
.L_x_8955:
[----:B------:R-:W-:Y:S05]  /*5c00*/  BSYNC B1 ;  /* 0x0000000000017941 */ /* 0x000fea0003800000 */
.L_x_8954:
        /* <DEDUP_REMOVED lines=21> */
.L_x_8959:
[----:B------:R-:W-:-:S07]  /*5d60*/  MOV R50, R10 ;  /* 0x0000000a00327202 */ /* 0x000fce0000000f00 */
.L_x_8960:
[----:B------:R-:W-:Y:S05]  /*5d70*/  BSYNC B1 ;  /* 0x0000000000017941 */ /* 0x000fea0003800000 */
.L_x_8958:
        /* <DEDUP_REMOVED lines=18> */
.L_x_8964:
[----:B------:R-:W-:Y:S05]  /*5ea0*/  BSYNC B2 ;  /* 0x0000000000027941 */ /* 0x000fea0003800000 */
.L_x_8963:
        /* <DEDUP_REMOVED lines=42> */
[----:B------:R-:W-:Y:S02]  /*6150*/  LOP3.LUT R9, R49, UR30, R64, 0x96, !PT ;  /* 0x0000001e31097c12 */ /* 0x000fe4000f8e9640 */
[----:B------:R-:W-:-:S07]  /*6160*/  MOV R10, R48 ;  /* 0x00000030000a7202 */ /* 0x000fce0000000f00 */
.L_x_8962:
[----:B------:R-:W-:Y:S05]  /*6170*/  BSYNC B1 ;  /* 0x0000000000017941 */ /* 0x000fea0003800000 */
.L_x_8961:
[----:B------:R-:W-:Y:S01]  /*6180*/  I2FP.F32.U32 R48, R50 ;  /* 0x0000003200307245 */ /* 0x000fe20000201000 */
[----:B------:R-:W-:Y:S01]  /*6190*/  HADD2.F32 R51, -RZ, R51.H1_H1 ;  /* 0x30000033ff337230 */ /* 0x000fe20000004100 */
[----:B------:R-:W-:Y:S01]  /*61a0*/  SHF.R.U32.HI R64, RZ, 0x1c, R71 ;  /* 0x0000001cff407819 */ /* 0x000fe20000011647 */
[----:B------:R-:W-:Y:S01]  /*61b0*/  IMAD.SHL.U32 R65, R71, 0x10, RZ ;  /* 0x0000001047417824 */ /* 0x000fe200078e00ff */
[----:B------:R-:W-:Y:S01]  /*61c0*/  F2FP.F16.F32.PACK_AB R50, R81, R78 ;  /* 0x0000004e5132723e */ /* 0x000fe200000000ff */
[----:B------:R-:W-:Y:S01]  /*61d0*/  FFMA.FTZ R69, R48, R69, 1.1641532182693481445e-10 ;  /* 0x2f00000030457423 */ /* 0x000fe20000010045 */
[----:B------:R-:W-:Y:S01]  /*61e0*/  FMUL.FTZ R60, R51, R60 ;  /* 0x0000003c333c7220 */ /* 0x000fe20000410000 */
[----:B------:R-:W-:Y:S01]  /*61f0*/  @P0 HADD2.F32 R48, -RZ, R15.H1_H1 ;  /* 0x3000000fff300230 */ /* 0x000fe20000004100 */
[----:B------:R-:W-:Y:S01]  /*6200*/  F2FP.F16.F32.PACK_AB R49, R79, R76 ;  /* 0x0000004c4f31723e */ /* 0x000fe200000000ff */
[----:B------:R-:W-:Y:S01]  /*6210*/  UMOV UR8, 0xffffffff ;  /* 0xffffffff00087882 */ /* 0x000fe20000000000 */
[----:B------:R-:W-:Y:S01]  /*6220*/  FMUL.FTZ R60, R60, R61 ;  /* 0x0000003d3c3c7220 */ /* 0x000fe20000410000 */
[----:B------:R-:W-:-:S02]  /*6230*/  FSETP.GTU.FTZ.AND P6, PT, R69, R68, PT ;  /* 0x000000444500720b */ /* 0x000fc40003fdc000 */
[----:B------:R-:W-:Y:S02]  /*6240*/  SEL R61, RZ, 0x10000, P5 ;  /* 0x00010000ff3d7807 */ /* 0x000fe40002800000 */
[----:B------:R-:W-:Y:S02]  /*6250*/  FSEL R69, R60, RZ, !P6 ;  /* 0x000000ff3c457208 */ /* 0x000fe40007000000 */
[----:B------:R-:W-:Y:S02]  /*6260*/  SEL R68, RZ, 0x100, P4 ;  /* 0x00000100ff447807 */ /* 0x000fe40002000000 */
[----:B------:R-:W-:Y:S01]  /*6270*/  SEL R60, RZ, 0x1000000, P6 ;  /* 0x01000000ff3c7807 */ /* 0x000fe20003000000 */
[----:B------:R-:W-:Y:S01]  /*6280*/  @P0 FADD.FTZ R69, R48, R69 ;  /* 0x0000004530450221 */ /* 0x000fe20000010000 */
[----:B------:R-:W-:Y:S02]  /*6290*/  IADD3 R62, P0, R65, R62, RZ ;  /* 0x0000003e413e7210 */ /* 0x000fe40007f1e0ff */
[----:B------:R-:W-:-:S02]  /*62a0*/  LOP3.LUT R68, R68, R60, R61, 0xfe, !PT ;  /* 0x0000003c44447212 */ /* 0x000fc400078efe3d */
[----:B------:R-:W-:Y:S02]  /*62b0*/  SEL R60, RZ, 0x1, P2 ;  /* 0x00000001ff3c7807 */ /* 0x000fe40001000000 */
[----:B------:R-:W-:Y:S02]  /*62c0*/  ISETP.NE.AND P5, PT, R73, RZ, PT ;  /* 0x000000ff4900720c */ /* 0x000fe40003fa5270 */
[----:B------:R-:W-:Y:S01]  /*62d0*/  IADD3.X R63, R64, R63, RZ, P0, !PT ;  /* 0x0000003f403f7210 */ /* 0x000fe200007fe4ff */
[----:B------:R-:W-:Y:S01]  /*62e0*/  IMAD.WIDE.U32 R60, R60, 0x1000000, RZ ;  /* 0x010000003c3c7825 */ /* 0x000fe200078e00ff */
[----:B------:R-:W-:Y:S02]  /*62f0*/  SEL R73, RZ, 0x1, P3 ;  /* 0x00000001ff497807 */ /* 0x000fe40001800000 */
[----:B------:R-:W-:Y:S02]  /*6300*/  ISETP.NE.AND P0, PT, R82, RZ, PT ;  /* 0x000000ff5200720c */ /* 0x000fe40003f05270 */
[----:B------:R-:W-:-:S02]  /*6310*/  F2FP.F16.F32.PACK_AB R48, R77, R72 ;  /* 0x000000484d30723e */ /* 0x000fc400000000ff */
[----:B------:R-:W-:Y:S02]  /*6320*/  F2FP.F16.F32.PACK_AB R51, R69, R80 ;  /* 0x000000504533723e */ /* 0x000fe400000000ff */
        /* <DEDUP_REMOVED lines=83> */
.L_x_8978:
        /* <DEDUP_REMOVED lines=8> */
[----:B0-----:R-:W-:Y:S01]  /*68e0*/  FSEL R62, R51, RZ, P1 ;  /* 0x000000ff333e7208 */ /* 0x001fe20000800000 */
[----:B------:R-:W0:Y:S02]  /*68f0*/  @!P0 LDC.64 R48, c[0x0][0x250] ;  /* 0x00009400ff308b82 */ /* 0x000e240000000a00 */
[----:B------:R-:W1:Y:S02]  /*6900*/  MUFU.RSQ R60, R50 ;  /* 0x00000032003c7308 */ /* 0x000e640000001400 */
        /* <DEDUP_REMOVED lines=13> */
[C---:B-1----:R-:W-:Y:S01]  /*69e0*/  FMUL.FTZ R67, R60.reuse, R67 ;  /* 0x000000433c437220 */ /* 0x042fe20000410000 */
[C---:B------:R-:W-:Y:S01]  /*69f0*/  FMUL.FTZ R54, R60.reuse, R71 ;  /* 0x000000473c367220 */ /* 0x040fe20000410000 */
[C---:B------:R-:W-:Y:S01]  /*6a00*/  FMUL.FTZ R57, R60.reuse, R57 ;  /* 0x000000393c397220 */ /* 0x040fe20000410000 */
[C---:B------:R-:W-:Y:S01]  /*6a10*/  FMUL.FTZ R61, R60.reuse, R61 ;  /* 0x0000003d3c3d7220 */ /* 0x040fe20000410000 */
[----:B------:R-:W-:Y:S01]  /*6a20*/  FMUL.FTZ R66, R60, R69 ;  /* 0x000000453c427220 */ /* 0x000fe20000410000 */
[----:B0-----:R-:W-:-:S04]  /*6a30*/  @!P0 IMAD.WIDE R48, R3, 0x4, R48 ;  /* 0x0000000403308825 */ /* 0x001fc800078e0230 */
[----:B------:R-:W-:Y:S01]  /*6a40*/  FFMA.FTZ R54, R27, R54, R43 ;  /* 0x000000361b367223 */ /* 0x000fe2000001002b */
[----:B------:R-:W-:Y:S01]  /*6a50*/  FFMA.FTZ R50, R24, R57, R40 ;  /* 0x0000003918327223 */ /* 0x000fe20000010028 */
[----:B------:R-:W-:Y:S01]  /*6a60*/  FFMA.FTZ R66, R19, R66, R35 ;  /* 0x0000004213427223 */ /* 0x000fe20000010023 */
[C---:B------:R-:W-:Y:S01]  /*6a70*/  FMUL.FTZ R73, R60.reuse, R73 ;  /* 0x000000493c497220 */ /* 0x040fe20000410000 */
[----:B------:R0:W-:Y:S01]  /*6a80*/  @!P0 STG.E desc[UR6][R48.64], R51 ;  /* 0x0000003330008986 */ /* 0x0001e2000c101906 */
[C---:B------:R-:W-:Y:S01]  /*6a90*/  FMUL.FTZ R59, R60.reuse, R59 ;  /* 0x0000003b3c3b7220 */ /* 0x040fe20000410000 */
[C---:B------:R-:W-:Y:S01]  /*6aa0*/  FMUL.FTZ R70, R60.reuse, R79 ;  /* 0x0000004f3c467220 */ /* 0x040fe20000410000 */
[C---:B------:R-:W-:Y:S01]  /*6ab0*/  FMUL.FTZ R53, R60.reuse, R53 ;  /* 0x000000353c357220 */ /* 0x040fe20000410000 */
[----:B------:R-:W-:Y:S02]  /*6ac0*/  FMUL.FTZ R68, R60, R77 ;  /* 0x0000004d3c447220 */ /* 0x000fe40000410000 */
[----:B------:R-:W-:-:S02]  /*6ad0*/  FFMA.FTZ R70, R23, R70, R39 ;  /* 0x0000004617467223 */ /* 0x000fc40000010027 */
[----:B------:R-:W-:Y:S01]  /*6ae0*/  FFMA.FTZ R68, R21, R68, R37 ;  /* 0x0000004415447223 */ /* 0x000fe20000010025 */
[C---:B0-----:R-:W-:Y:S01]  /*6af0*/  FADD.FTZ R51, -R62.reuse, R58 ;  /* 0x0000003a3e337221 */ /* 0x041fe20000010100 */
[----:B------:R-:W-:-:S03]  /*6b00*/  FADD.FTZ R49, -R62, R56 ;  /* 0x000000383e317221 */ /* 0x000fc60000010100 */
[----:B------:R-:W-:Y:S01]  /*6b10*/  FMUL.FTZ R48, R60, R51 ;  /* 0x000000333c307220 */ /* 0x000fe20000410000 */
[----:B------:R-:W-:Y:S01]  /*6b20*/  FFMA.FTZ R51, R26, R67, R42 ;  /* 0x000000431a337223 */ /* 0x000fe2000001002a */
[----:B------:R-:W-:Y:S01]  /*6b30*/  FADD.FTZ R67, -R62, R80 ;  /* 0x000000503e437221 */ /* 0x000fe20000010100 */
[----:B------:R-:W-:Y:S01]  /*6b40*/  FMUL.FTZ R58, R60, R49 ;  /* 0x000000313c3a7220 */ /* 0x000fe20000410000 */
[----:B------:R-:W-:Y:S01]  /*6b50*/  FFMA.FTZ R57, R25, R48, R41 ;  /* 0x0000003019397223 */ /* 0x000fe20000010029 */
[----:B------:R-:W-:Y:S01]  /*6b60*/  FFMA.FTZ R48, R28, R61, R44 ;  /* 0x0000003d1c307223 */ /* 0x000fe2000001002c */
[----:B------:R-:W-:Y:S01]  /*6b70*/  F2FP.F16.F32.PACK_AB R51, R54, R51 ;  /* 0x000000333633723e */ /* 0x000fe200000000ff */
[C---:B------:R-:W-:Y:S01]  /*6b80*/  FMUL.FTZ R54, R60.reuse, R63 ;  /* 0x0000003f3c367220 */ /* 0x040fe20000410000 */
[C---:B------:R-:W-:Y:S01]  /*6b90*/  FMUL.FTZ R67, R60.reuse, R67 ;  /* 0x000000433c437220 */ /* 0x040fe20000410000 */
[----:B------:R-:W-:Y:S01]  /*6ba0*/  F2FP.F16.F32.PACK_AB R50, R57, R50 ;  /* 0x000000323932723e */ /* 0x000fe200000000ff */
[----:B------:R-:W-:Y:S01]  /*6bb0*/  FMUL.FTZ R63, R60, R55 ;  /* 0x000000373c3f7220 */ /* 0x000fe20000410000 */
[----:B------:R-:W0:Y:S01]  /*6bc0*/  @!P0 LDC.64 R56, c[0x0][0x258] ;  /* 0x00009600ff388b82 */ /* 0x000e220000000a00 */
[----:B------:R-:W-:Y:S01]  /*6bd0*/  FFMA.FTZ R55, R29, R54, R45 ;  /* 0x000000361d377223 */ /* 0x000fe2000001002d */
[----:B------:R-:W-:Y:S01]  /*6be0*/  FFMA.FTZ R67, R18, R67, R34 ;  /* 0x0000004312437223 */ /* 0x000fe20000010022 */
[----:B------:R-:W-:Y:S01]  /*6bf0*/  FMUL.FTZ R62, R60, R81 ;  /* 0x000000513c3e7220 */ /* 0x000fe20000410000 */
[----:B------:R-:W-:Y:S01]  /*6c00*/  FFMA.FTZ R49, R30, R63, R46 ;  /* 0x0000003f1e317223 */ /* 0x000fe2000001002e */
[----:B------:R-:W-:Y:S01]  /*6c10*/  FFMA.FTZ R58, R31, R58, R47 ;  /* 0x0000003a1f3a7223 */ /* 0x000fe2000001002f */
[----:B------:R-:W-:Y:S01]  /*6c20*/  F2FP.F16.F32.PACK_AB R48, R55, R48 ;  /* 0x000000303730723e */ /* 0x000fe200000000ff */
[----:B------:R-:W-:Y:S01]  /*6c30*/  FFMA.FTZ R54, R16, R73, R32 ;  /* 0x0000004910367223 */ /* 0x000fe20000010020 */
[----:B------:R-:W-:Y:S01]  /*6c40*/  F2FP.F16.F32.PACK_AB R55, R66, R67 ;  /* 0x000000434237723e */ /* 0x000fe200000000ff */
[----:B------:R-:W-:Y:S01]  /*6c50*/  FFMA.FTZ R61, R17, R62, R33 ;  /* 0x0000003e113d7223 */ /* 0x000fe20000010021 */
[----:B------:R-:W1:Y:S01]  /*6c60*/  LDC.64 R66, c[0x0][0x210] ;  /* 0x00008400ff427b82 */ /* 0x000e620000000a00 */
[----:B------:R-:W-:-:S02]  /*6c70*/  F2FP.F16.F32.PACK_AB R49, R58, R49 ;  /* 0x000000313a31723e */ /* 0x000fc400000000ff */
[----:B------:R-:W-:Y:S01]  /*6c80*/  IADD3 R58, P1, R11, UR12, RZ ;  /* 0x0000000c0b3a7c10 */ /* 0x000fe2000ff3e0ff */
[----:B------:R-:W-:Y:S01]  /*6c90*/  FFMA.FTZ R11, R20, R53, R36 ;  /* 0x00000035140b7223 */ /* 0x000fe20000010024 */
[----:B------:R-:W-:Y:S01]  /*6ca0*/  F2FP.F16.F32.PACK_AB R54, R61, R54 ;  /* 0x000000363d36723e */ /* 0x000fe200000000ff */
[----:B------:R-:W-:Y:S01]  /*6cb0*/  FFMA.FTZ R61, R22, R59, R38 ;  /* 0x0000003b163d7223 */ /* 0x000fe20000010026 */
[----:B------:R-:W-:Y:S02]  /*6cc0*/  IADD3 R62, P2, R65, UR12, RZ ;  /* 0x0000000c413e7c10 */ /* 0x000fe4000ff5e0ff */
[----:B------:R-:W-:Y:S02]  /*6cd0*/  IADD3.X R59, R52, UR13, RZ, P1, !PT ;  /* 0x0000000d343b7c10 */ /* 0x000fe40008ffe4ff */
[----:B------:R-:W-:Y:S02]  /*6ce0*/  F2FP.F16.F32.PACK_AB R53, R70, R61 ;  /* 0x0000003d4635723e */ /* 0x000fe400000000ff */
[----:B------:R-:W-:Y:S01]  /*6cf0*/  IADD3.X R63, R64, UR13, RZ, P2, !PT ;  /* 0x0000000d403f7c10 */ /* 0x000fe200097fe4ff */
[----:B0-----:R-:W-:Y:S01]  /*6d00*/  @!P0 IMAD.WIDE R56, R3, 0x4, R56 ;  /* 0x0000000403388825 */ /* 0x001fe200078e0238 */
[----:B------:R-:W-:-:S04]  /*6d10*/  F2FP.F16.F32.PACK_AB R52, R68, R11 ;  /* 0x0000000b4434723e */ /* 0x000fc800000000ff */
[----:B------:R0:W-:Y:S04]  /*6d20*/  @!P0 STG.E desc[UR6][R56.64], R60 ;  /* 0x0000003c38008986 */ /* 0x0001e8000c101906 */
[----:B------:R0:W-:Y:S01]  /*6d30*/  STG.E.128 desc[UR6][R58.64], R48 ;  /* 0x000000303a007986 */ /* 0x0001e2000c101d06 */
[----:B-1----:R-:W-:-:S03]  /*6d40*/  LEA R3, R66, R3, 0x2 ;  /* 0x0000000342037211 */ /* 0x002fc600078e10ff */
[----:B------:R0:W-:Y:S01]  /*6d50*/  STG.E.128 desc[UR6][R62.64], R52 ;  /* 0x000000343e007986 */ /* 0x0001e2000c101d06 */
[----:B------:R-:W-:-:S13]  /*6d60*/  ISETP.GE.AND P0, PT, R3, R67, PT ;  /* 0x000000430300720c */ /* 0x000fda0003f06270 */
[----:B------:R-:W-:Y:S05]  /*6d70*/  @!P0 BRA `(.L_x_8966) ;  /* 0xffffff9800c88947 */ /* 0x000fea000383ffff */
[----:B------:R-:W-:Y:S05]  /*6d80*/  BSYNC B0 ;  /* 0x0000000000007941 */ /* 0x000fea0003800000 */
.L_x_8852:
[----:B------:R-:W-:Y:S05]  /*6d90*/  EXIT ;  /* 0x000000000000794d */ /* 0x000fea0003800000 */
.L_x_8965:
        /* <DEDUP_REMOVED lines=8> */
.L_x_8968:
[----:B------:R-:W-:Y:S05]  /*6e20*/  BSYNC B1 ;  /* 0x0000000000017941 */ /* 0x000fea0003800000 */
.L_x_8967:
        /* <DEDUP_REMOVED lines=9> */
.L_x_8969:
[----:B------:R-:W-:Y:S01]  /*6ec0*/  HFMA2.MMA R68, -RZ, RZ, 0, 2.384185791015625e-07 ;  /* 0x00000004ff447435 */ /* 0x000fe200000001ff */
[----:B------:R-:W-:-:S04]  /*6ed0*/  IMAD.MOV.U32 R50, RZ, RZ, R63 ;  /* 0x000000ffff327224 */ /* 0x000fc800078e003f */
[----:B------:R-:W-:-:S05]  /*6ee0*/  FADD.FTZ R60, R49, R50 ;  /* 0x00000032313c7221 */ /* 0x000fca0000010000 */
[----:B------:R-:W-:-:S07]  /*6ef0*/  MOV R67, R60 ;  /* 0x0000003c00437202 */ /* 0x000fce0000000f00 */
[----:B------:R-:W-:Y:S05]  /*6f00*/  WARPSYNC.COLLECTIVE R66, `(.L_x_8970) ;  /* 0x0000000042087348 */ /* 0x000fea0003c00000 */
[----:B------:R0:W1:Y:S02]  /*6f10*/  SHFL.BFLY P0, R63, R67, R68, R71 ;  /* 0x0c000044433f7389 */ /* 0x0000640000000047 */
[----:B01----:R-:W-:Y:S01]  /*6f20*/  ENDCOLLECTIVE ;  /* 0x000000000000791b */ /* 0x003fe20003800000 */
.L_x_8970:
[----:B------:R-:W-:Y:S01]  /*6f30*/  HFMA2.MMA R68, -RZ, RZ, 0, 4.76837158203125e-07 ;  /* 0x00000008ff447435 */ /* 0x000fe200000001ff */
[----:B------:R-:W-:-:S04]  /*6f40*/  IMAD.MOV.U32 R51, RZ, RZ, R63 ;  /* 0x000000ffff337224 */ /* 0x000fc800078e003f */
[----:B------:R-:W-:-:S05]  /*6f50*/  FADD.FTZ R61, R60, R51 ;  /* 0x000000333c3d7221 */ /* 0x000fca0000010000 */
[----:B------:R-:W-:-:S07]  /*6f60*/  MOV R67, R61 ;  /* 0x0000003d00437202 */ /* 0x000fce0000000f00 */
[----:B------:R-:W-:Y:S05]  /*6f70*/  WARPSYNC.COLLECTIVE R66, `(.L_x_8971) ;  /* 0x0000000042087348 */ /* 0x000fea0003c00000 */
[----:B------:R0:W1:Y:S02]  /*6f80*/  SHFL.BFLY P0, R63, R67, R68, R71 ;  /* 0x0c000044433f7389 */ /* 0x0000640000000047 */
[----:B01----:R-:W-:Y:S01]  /*6f90*/  ENDCOLLECTIVE ;  /* 0x000000000000791b */ /* 0x003fe20003800000 */
.L_x_8971:
        /* <DEDUP_REMOVED lines=8> */
.L_x_8972:
        /* <DEDUP_REMOVED lines=40> */
.L_x_8973:
[----:B------:R-:W-:Y:S01]  /*72a0*/  HFMA2.MMA R68, -RZ, RZ, 0, 1.1920928955078125e-07 ;  /* 0x00000002ff447435 */ /* 0x000fe200000001ff */
[----:B------:R-:W-:-:S04]  /*72b0*/  IMAD.MOV.U32 R49, RZ, RZ, R63 ;  /* 0x000000ffff317224 */ /* 0x000fc800078e003f */
[----:B------:R-:W-:-:S05]  /*72c0*/  FADD.FTZ R49, R48, R49 ;  /* 0x0000003130317221 */ /* 0x000fca0000010000 */
[----:B------:R-:W-:-:S07]  /*72d0*/  MOV R67, R49 ;  /* 0x0000003100437202 */ /* 0x000fce0000000f00 */
[----:B------:R-:W-:Y:S05]  /*72e0*/  WARPSYNC.COLLECTIVE R66, `(.L_x_8974) ;  /* 0x0000000042087348 */ /* 0x000fea0003c00000 */
[----:B------:R0:W1:Y:S02]  /*72f0*/  SHFL.BFLY P0, R63, R67, R68, R71 ;  /* 0x0c000044433f7389 */ /* 0x0000640000000047 */
[----:B01----:R-:W-:Y:S01]  /*7300*/  ENDCOLLECTIVE ;  /* 0x000000000000791b */ /* 0x003fe20003800000 */
.L_x_8974:
[----:B------:R-:W-:Y:S01]  /*7310*/  HFMA2.MMA R68, -RZ, RZ, 0, 2.384185791015625e-07 ;  /* 0x00000004ff447435 */ /* 0x000fe200000001ff */
[----:B------:R-:W-:-:S04]  /*7320*/  IMAD.MOV.U32 R60, RZ, RZ, R63 ;  /* 0x000000ffff3c7224 */ /* 0x000fc800078e003f */
[----:B------:R-:W-:-:S05]  /*7330*/  FADD.FTZ R60, R49, R60 ;  /* 0x0000003c313c7221 */ /* 0x000fca0000010000 */
[----:B------:R-:W-:-:S07]  /*7340*/  MOV R67, R60 ;  /* 0x0000003c00437202 */ /* 0x000fce0000000f00 */
[----:B------:R-:W-:Y:S05]  /*7350*/  WARPSYNC.COLLECTIVE R66, `(.L_x_8975) ;  /* 0x0000000042087348 */ /* 0x000fea0003c00000 */
[----:B------:R0:W1:Y:S02]  /*7360*/  SHFL.BFLY P0, R63, R67, R68, R71 ;  /* 0x0c000044433f7389 */ /* 0x0000640000000047 */
[----:B01----:R-:W-:Y:S01]  /*7370*/  ENDCOLLECTIVE ;  /* 0x000000000000791b */ /* 0x003fe20003800000 */
.L_x_8975:
[----:B------:R-:W-:Y:S01]  /*7380*/  HFMA2.MMA R68, -RZ, RZ, 0, 4.76837158203125e-07 ;  /* 0x00000008ff447435 */ /* 0x000fe200000001ff */
[----:B------:R-:W-:-:S04]  /*7390*/  IMAD.MOV.U32 R61, RZ, RZ, R63 ;  /* 0x000000ffff3d7224 */ /* 0x000fc800078e003f */
[----:B------:R-:W-:-:S05]  /*73a0*/  FADD.FTZ R61, R60, R61 ;  /* 0x0000003d3c3d7221 */ /* 0x000fca0000010000 */
[----:B------:R-:W-:-:S07]  /*73b0*/  MOV R67, R61 ;  /* 0x0000003d00437202 */ /* 0x000fce0000000f00 */
[----:B------:R-:W-:Y:S05]  /*73c0*/  WARPSYNC.COLLECTIVE R66, `(.L_x_8976) ;  /* 0x0000000042087348 */ /* 0x000fea0003c00000 */
[----:B------:R0:W1:Y:S02]  /*73d0*/  SHFL.BFLY P0, R63, R67, R68, R71 ;  /* 0x0c000044433f7389 */ /* 0x0000640000000047 */
[----:B01----:R-:W-:Y:S01]  /*73e0*/  ENDCOLLECTIVE ;  /* 0x000000000000791b */ /* 0x003fe20003800000 */
.L_x_8976:
[----:B------:R-:W-:Y:S01]  /*73f0*/  HFMA2.MMA R68, -RZ, RZ, 0, 9.5367431640625e-07 ;  /* 0x00000010ff447435 */ /* 0x000fe200000001ff */
[----:B------:R-:W-:-:S04]  /*7400*/  IMAD.MOV.U32 R62, RZ, RZ, R63 ;  /* 0x000000ffff3e7224 */ /* 0x000fc800078e003f */
[----:B------:R-:W-:-:S05]  /*7410*/  FADD.FTZ R62, R61, R62 ;  /* 0x0000003e3d3e7221 */ /* 0x000fca0000010000 */
[----:B------:R-:W-:-:S07]  /*7420*/  MOV R67, R62 ;  /* 0x0000003e00437202 */ /* 0x000fce0000000f00 */
[----:B------:R-:W-:Y:S05]  /*7430*/  WARPSYNC.COLLECTIVE R66, `(.L_x_8977) ;  /* 0x0000000042087348 */ /* 0x000fea0003c00000 */
[----:B------:R0:W1:Y:S02]  /*7440*/  SHFL.BFLY P0, R63, R67, R68, R71 ;  /* 0x0c000044433f7389 */ /* 0x0000640000000047 */
[----:B01----:R-:W-:Y:S01]  /*7450*/  ENDCOLLECTIVE ;  /* 0x000000000000791b */ /* 0x003fe20003800000 */
.L_x_8977:
[----:B------:R-:W-:Y:S05]  /*7460*/  BRA `(.L_x_8978) ;  /* 0xfffffff000fc7947 */ /* 0x000fea000383ffff */
.L_x_8979:
        /* <DEDUP_REMOVED lines=9> */
.L_x_16561:


//--------------------- .text._ZN10layer_norm13ln_fwd_kernelINS_13Kernel_traitsIf6__halfS2_S2_fjLj512ELj1ELj4ELj1ELj16ENS_18Kernel_traits_baseILj512EfS2_S2_S2_fjLj128EEEEELb1ELb0ELb1ELb0EEEvNS_9FwdParamsE --------------------------
	.section	.text._ZN10layer_norm13ln_fwd_kernelINS_13Kernel_traitsIf6__halfS2_S2_fjLj512ELj1ELj4ELj1ELj16ENS_18Kernel_traits_baseILj512EfS2_S2_S2_fjLj128EEEEELb1ELb0ELb1ELb0EEEvNS_9FwdParamsE,"ax",@progbits
	.align	128
        .global         _ZN10layer_norm13ln_fwd_kernelINS_13Kernel_traitsIf6__halfS2_S2_fjLj512ELj1ELj4ELj1ELj16ENS_18Kernel_traits_baseILj512EfS2_S2_S2_fjLj128EEEEELb1ELb0ELb1ELb0EEEvNS_9FwdParamsE
        .type           _ZN10layer_norm13ln_fwd_kernelINS_13Kernel_traitsIf6__halfS2_S2_fjLj512ELj1ELj4ELj1ELj16ENS_18Kernel_traits_baseILj512EfS2_S2_S2_fjLj128EEEEELb1ELb0ELb1ELb0EEEvNS_9FwdParamsE,@function
        .size           _ZN10layer_norm13ln_fwd_kernelINS_13Kernel_traitsIf6__halfS2_S2_fjLj512ELj1ELj4ELj1ELj16ENS_18Kernel_traits_baseILj512EfS2_S2_S2_fjLj128EEEEELb1ELb0ELb1ELb0EEEvNS_9FwdParamsE,(.L_x_16562 - _ZN10layer_norm13ln_fwd_kernelINS_13Kernel_traitsIf6__halfS2_S2_fjLj512ELj1ELj4ELj1ELj16ENS_18Kernel_traits_baseILj512EfS2_S2_S2_fjLj128EEEEELb1ELb0ELb1ELb0EEEvNS_9FwdParamsE)
        .other          _ZN10layer_norm13ln_fwd_kernelINS_13Kernel_traitsIf6__halfS2_S2_fjLj512ELj1ELj4ELj1ELj16ENS_18Kernel_traits_baseILj512EfS2_S2_S2_fjLj128EEEEELb1ELb0ELb1ELb0EEEvNS_9FwdParamsE,@"STO_CUDA_ENTRY STV_DEFAULT"
_ZN10layer_norm13ln_fwd_kernelINS_13Kernel_traitsIf6__halfS2_S2_fjLj512ELj1ELj4ELj1ELj16ENS_18Kernel_traits_baseILj512EfS2_S2_S2_fjLj128EEEEELb1ELb0ELb1ELb0EEEvNS_9FwdParamsE:
.text._ZN10layer_norm13ln_fwd_kernelINS_13Kernel_traitsIf6__halfS2_S2_fjLj512ELj1ELj4ELj1ELj16ENS_18Kernel_traits_baseILj512EfS2_S2_S2_fjLj128EEEEELb1ELb0ELb1ELb0EEEvNS_9FwdParamsE:
        /* <DEDUP_REMOVED lines=66> */
.L_x_8981:
[----:B------:R-:W-:Y:S05]  /*0420*/  BSYNC B0 ;  /* 0x0000000000007941 */ /* 0x000fea0003800000 */
.L_x_8980:
        /* <DEDUP_REMOVED lines=17> */
.L_x_8983:
[----:B------:R-:W-:Y:S05]  /*0540*/  BSYNC B0 ;  /* 0x0000000000007941 */ /* 0x000fea0003800000 */
.L_x_8982:
        /* <DEDUP_REMOVED lines=69> */
[----:B------:R-:W-:Y:S01]  /*09a0*/  IMAD.MOV.U32 R4, RZ, RZ, R8 ;  /* 0x000000ffff047224 */ /* 0x000fe200078e0008 */
[----:B------:R-:W-:Y:S01]  /*09b0*/  LOP3.LUT R3, R9, UR30, R5, 0x96, !PT ;  /* 0x0000001e09037c12 */ /* 0x000fe2000f8e9605 */
[----:B------:R-:W-:Y:S01]  /*09c0*/  IMAD R8, R7, -0x2daee0ad, RZ ;  /* 0xd2511f5307087824 */ /* 0x000fe200078e02ff */
[----:B------:R-:W-:Y:S01]  /*09d0*/  LOP3.LUT R5, R6, 0x3, RZ, 0xc0, !PT ;  /* 0x0000000306057812 */ /* 0x000fe200078ec0ff */
[----:B------:R-:W-:-:S11]  /*09e0*/  HFMA2.MMA R6, -RZ, RZ, 0, 0 ;  /* 0x00000000ff067435 */ /* 0x000fd600000001ff */
.L_x_9156:
        /* <DEDUP_REMOVED lines=17> */
[----:B------:R-:W-:Y:S02]  /*0b00*/  @P3 LEA.HI R84, R85, R84, RZ, 0x3 ;  /* 0x0000005455543211 */ /* 0x000fe400078f18ff */
[----:B------:R-:W-:Y:S02]  /*0b10*/  MOV R85, RZ ;  /* 0x000000ff00557202 */ /* 0x000fe40000000f00 */
        /* <DEDUP_REMOVED lines=18> */
[----:B-----5:R-:W-:Y:S01]  /*0c40*/  HADD2.F32 R7, -RZ, R48.H0_H0 ;  /* 0x20000030ff077230 */ /* 0x020fe20000004100 */
[----:B------:R-:W-:Y:S06]  /*0c50*/  BRA `(.L_x_8989) ;  /* 0x0000000400547947 */ /* 0x000fec0003800000 */
.L_x_8988:
        /* <DEDUP_REMOVED lines=12> */
.L_x_8991:
[----:B------:R-:W-:-:S07]  /*0d20*/  MOV R7, R4 ;  /* 0x0000000400077202 */ /* 0x000fce0000000f00 */
.L_x_8992:
[----:B------:R-:W-:Y:S05]  /*0d30*/  BSYNC B3 ;  /* 0x0000000000037941 */ /* 0x000fea0003800000 */
.L_x_8990:
        /* <DEDUP_REMOVED lines=16> */
.L_x_8996:
[----:B------:R-:W-:Y:S05]  /*0e40*/  BSYNC B4 ;  /* 0x0000000000047941 */ /* 0x000fea0003800000 */
.L_x_8995:
        /* <DEDUP_REMOVED lines=41> */
[----:B------:R-:W-:-:S11]  /*10e0*/  HFMA2.MMA R52, -RZ, RZ, 0, 0 ;  /* 0x00000000ff347435 */ /* 0x000fd600000001ff */
.L_x_8994:
[----:B------:R-:W-:Y:S05]  /*10f0*/  BSYNC B3 ;  /* 0x0000000000037941 */ /* 0x000fea0003800000 */
.L_x_8993:
        /* <DEDUP_REMOVED lines=11> */
.L_x_8989:
[----:B------:R-:W-:Y:S05]  /*11b0*/  BSYNC B2 ;  /* 0x0000000000027941 */ /* 0x000fea0003800000 */
.L_x_8987:
        /* <DEDUP_REMOVED lines=8> */
.L_x_8998:
        /* <DEDUP_REMOVED lines=12> */
.L_x_9001:
[----:B------:R-:W-:-:S07]  /*1300*/  IMAD.MOV.U32 R56, RZ, RZ, R4 ;  /* 0x000000ffff387224 */ /* 0x000fce00078e0004 */
.L_x_9002:
[----:B------:R-:W-:Y:S05]  /*1310*/  BSYNC B3 ;  /* 0x0000000000037941 */ /* 0x000fea0003800000 */
.L_x_9000:
        /* <DEDUP_REMOVED lines=16> */
.L_x_9006:
[----:B------:R-:W-:Y:S05]  /*1420*/  BSYNC B4 ;  /* 0x0000000000047941 */ /* 0x000fea0003800000 */
.L_x_9005:
        /* <DEDUP_REMOVED lines=43> */
.L_x_9004:
[----:B------:R-:W-:Y:S05]  /*16e0*/  BSYNC B3 ;  /* 0x0000000000037941 */ /* 0x000fea0003800000 */
.L_x_9003:
[----:B------:R-:W-:Y:S01]  /*16f0*/  I2FP.F32.U32 R10, R56 ;  /* 0x00000038000a7245 */ /* 0x000fe20000201000 */
[----:B-----5:R-:W-:Y:S02]  /*1700*/  HADD2.F32 R11, -RZ, R44.H1_H1 ;  /* 0x3000002cff0b7230 */ /* 0x020fe40000004100 */
[----:B------:R-:W-:-:S03]  /*1710*/  IMAD.MOV.U32 R53, RZ, RZ, 0x2f800000 ;  /* 0x2f800000ff357424 */ /* 0x000fc600078e00ff */
[----:B------:R-:W-:Y:S01]  /*1720*/  FMUL.FTZ R11, R11, UR13 ;  /* 0x0000000d0b0b7c20 */ /* 0x000fe20008410000 */
[----:B------:R-:W-:Y:S01]  /*1730*/  FFMA.FTZ R10, R10, R53, 1.1641532182693481445e-10 ;  /* 0x2f0000000a0a7423 */ /* 0x000fe20000010035 */
[----:B------:R-:W-:Y:S02]  /*1740*/  @P0 HADD2.F32 R53, -RZ, R48.H1_H1 ;  /* 0x30000030ff350230 */ /* 0x000fe40000004100 */
[----:B------:R-:W-:Y:S02]  /*1750*/  FMUL.FTZ R11, R11, UR12 ;  /* 0x0000000c0b0b7c20 */ /* 0x000fe40008410000 */
[----:B------:R-:W-:-:S04]  /*1760*/  FSETP.GTU.FTZ.AND P5, PT, R10, UR10, PT ;  /* 0x0000000a0a007c0b */ /* 0x000fc8000bfbc000 */
[----:B------:R-:W-:Y:S02]  /*1770*/  FSEL R10, R11, RZ, !P5 ;  /* 0x000000ff0b0a7208 */ /* 0x000fe40006800000 */
[----:B------:R-:W-:-:S03]  /*1780*/  SEL R11, RZ, 0x1, P5 ;  /* 0x00000001ff0b7807 */ /* 0x000fc60002800000 */
[----:B------:R-:W-:-:S07]  /*1790*/  @P0 FADD.FTZ R10, R53, R10 ;  /* 0x0000000a350a0221 */ /* 0x000fce0000010000 */
.L_x_8999:
[----:B------:R-:W-:Y:S05]  /*17a0*/  BSYNC B2 ;  /* 0x0000000000027941 */ /* 0x000fea0003800000 */
.L_x_8997:
        /* <DEDUP_REMOVED lines=8> */
.L_x_9008:
        /* <DEDUP_REMOVED lines=12> */
.L_x_9011:
[----:B------:R-:W-:-:S07]  /*18f0*/  IMAD.MOV.U32 R59, RZ, RZ, R4 ;  /* 0x000000ffff3b7224 */ /* 0x000fce00078e0004 */
.L_x_9012:
[----:B------:R-:W-:Y:S05]  /*1900*/  BSYNC B3 ;  /* 0x0000000000037941 */ /* 0x000fea0003800000 */
.L_x_9010:
        /* <DEDUP_REMOVED lines=16> */
.L_x_9016:
[----:B------:R-:W-:Y:S05]  /*1a10*/  BSYNC B4 ;  /* 0x0000000000047941 */ /* 0x000fea0003800000 */
.L_x_9015:
        /* <DEDUP_REMOVED lines=43> */
.L_x_9014:
[----:B------:R-:W-:Y:S05]  /*1cd0*/  BSYNC B3 ;  /* 0x0000000000037941 */ /* 0x000fea0003800000 */
.L_x_9013:
        /* <DEDUP_REMOVED lines=11> */
.L_x_9009:
[----:B------:R-:W-:Y:S05]  /*1d90*/  BSYNC B2 ;  /* 0x0000000000027941 */ /* 0x000fea0003800000 */
.L_x_9007:
        /* <DEDUP_REMOVED lines=8> */
.L_x_9018:
        /* <DEDUP_REMOVED lines=12> */
.L_x_9021:
[----:B------:R-:W-:-:S07]  /*1ee0*/  IMAD.MOV.U32 R60, RZ, RZ, R4 ;  /* 0x000000ffff3c7224 */ /* 0x000fce00078e0004 */
.L_x_9022:
[----:B------:R-:W-:Y:S05]  /*1ef0*/  BSYNC B3 ;  /* 0x0000000000037941 */ /* 0x000fea0003800000 */
.L_x_9020:
        /* <DEDUP_REMOVED lines=16> */
.L_x_9026:
[----:B------:R-:W-:Y:S05]  /*2000*/  BSYNC B4 ;  /* 0x0000000000047941 */ /* 0x000fea0003800000 */
.L_x_9025:
        /* <DEDUP_REMOVED lines=43> */
.L_x_9024:
[----:B------:R-:W-:Y:S05]  /*22c0*/  BSYNC B3 ;  /* 0x0000000000037941 */ /* 0x000fea0003800000 */
.L_x_9023:
        /* <DEDUP_REMOVED lines=11> */
.L_x_9019:
[----:B------:R-:W-:Y:S05]  /*2380*/  BSYNC B2 ;  /* 0x0000000000027941 */ /* 0x000fea0003800000 */
.L_x_9017:
        /* <DEDUP_REMOVED lines=8> */
.L_x_9028:
        /* <DEDUP_REMOVED lines=12> */
.L_x_9031:
[----:B------:R-:W-:-:S07]  /*24d0*/  IMAD.MOV.U32 R63, RZ, RZ, R4 ;  /* 0x000000ffff3f7224 */ /* 0x000fce00078e0004 */
.L_x_9032:
[----:B------:R-:W-:Y:S05]  /*24e0*/  BSYNC B3 ;  /* 0x0000000000037941 */ /* 0x000fea0003800000 */
.L_x_9030:
        /* <DEDUP_REMOVED lines=16> */
.L_x_9036:
[----:B------:R-:W-:Y:S05]  /*25f0*/  BSYNC B4 ;  /* 0x0000000000047941 */ /* 0x000fea0003800000 */
.L_x_9035:
        /* <DEDUP_REMOVED lines=43> */
.L_x_9034:
[----:B------:R-:W-:Y:S05]  /*28b0*/  BSYNC B3 ;  /* 0x0000000000037941 */ /* 0x000fea0003800000 */
.L_x_9033:
        /* <DEDUP_REMOVED lines=11> */
.L_x_9029:
[----:B------:R-:W-:Y:S05]  /*2970*/  BSYNC B2 ;  /* 0x0000000000027941 */ /* 0x000fea0003800000 */
.L_x_9027:
        /* <DEDUP_REMOVED lines=8> */
.L_x_9038:
        /* <DEDUP_REMOVED lines=12> */
.L_x_9041:
[----:B------:R-:W-:-:S07]  /*2ac0*/  IMAD.MOV.U32 R64, RZ, RZ, R4 ;  /* 0x000000ffff407224 */ /* 0x000fce00078e0004 */
.L_x_9042:
[----:B------:R-:W-:Y:S05]  /*2ad0*/  BSYNC B3 ;  /* 0x0000000000037941 */ /* 0x000fea0003800000 */
.L_x_9040:
        /* <DEDUP_REMOVED lines=16> */
.L_x_9046:
[----:B------:R-:W-:Y:S05]  /*2be0*/  BSYNC B4 ;  /* 0x0000000000047941 */ /* 0x000fea0003800000 */
.L_x_9045:
        /* <DEDUP_REMOVED lines=43> */
.L_x_9044:
[----:B------:R-:W-:Y:S05]  /*2ea0*/  BSYNC B3 ;  /* 0x0000000000037941 */ /* 0x000fea0003800000 */
.L_x_9043:
        /* <DEDUP_REMOVED lines=11> */
.L_x_9039:
[----:B------:R-:W-:Y:S05]  /*2f60*/  BSYNC B2 ;  /* 0x0000000000027941 */ /* 0x000fea0003800000 */
.L_x_9037:
        /* <DEDUP_REMOVED lines=8> */
.L_x_9048:
        /* <DEDUP_REMOVED lines=12> */
.L_x_9051:
[----:B------:R-:W-:-:S07]  /*30b0*/  IMAD.MOV.U32 R67, RZ, RZ, R4 ;  /* 0x000000ffff437224 */ /* 0x000fce00078e0004 */
.L_x_9052:
[----:B------:R-:W-:Y:S05]  /*30c0*/  BSYNC B3 ;  /* 0x0000000000037941 */ /* 0x000fea0003800000 */
.L_x_9050:
        /* <DEDUP_REMOVED lines=16> */
.L_x_9056:
[----:B------:R-:W-:Y:S05]  /*31d0*/  BSYNC B4 ;  /* 0x0000000000047941 */ /* 0x000fea0003800000 */
.L_x_9055:
        /* <DEDUP_REMOVED lines=43> */
.L_x_9054:
[----:B------:R-:W-:Y:S05]  /*3490*/  BSYNC B3 ;  /* 0x0000000000037941 */ /* 0x000fea0003800000 */
.L_x_9053:
        /* <DEDUP_REMOVED lines=11> */
.L_x_9049:
[----:B------:R-:W-:Y:S05]  /*3550*/  BSYNC B2 ;  /* 0x0000000000027941 */ /* 0x000fea0003800000 */
.L_x_9047:
        /* <DEDUP_REMOVED lines=8> */
.L_x_9058:
        /* <DEDUP_REMOVED lines=12> */
.L_x_9061:
[----:B------:R-:W-:-:S07]  /*36a0*/  IMAD.MOV.U32 R86, RZ, RZ, R4 ;  /* 0x000000ffff567224 */ /* 0x000fce00078e0004 */
.L_x_9062:
[----:B------:R-:W-:Y:S05]  /*36b0*/  BSYNC B3 ;  /* 0x0000000000037941 */ /* 0x000fea0003800000 */
.L_x_9060:
        /* <DEDUP_REMOVED lines=16> */
.L_x_9066:
[----:B------:R-:W-:Y:S05]  /*37c0*/  BSYNC B4 ;  /* 0x0000000000047941 */ /* 0x000fea0003800000 */
.L_x_9065:
        /* <DEDUP_REMOVED lines=43> */
.L_x_9064:
[----:B------:R-:W-:Y:S05]  /*3a80*/  BSYNC B3 ;  /* 0x0000000000037941 */ /* 0x000fea0003800000 */
.L_x_9063:
        /* <DEDUP_REMOVED lines=11> */
.L_x_9059:
[----:B------:R-:W-:Y:S05]  /*3b40*/  BSYNC B2 ;  /* 0x0000000000027941 */ /* 0x000fea0003800000 */
.L_x_9057:
        /* <DEDUP_REMOVED lines=29> */
.L_x_9068:
[----:B------:R-:W-:Y:S05]  /*3d20*/  BSYNC B2 ;  /* 0x0000000000027941 */ /* 0x000fea0003800000 */
.L_x_9067:
[----:B------:R-:W-:Y:S01]  /*3d30*/  VIADD R89, R89, 0x20 ;  /* 0x0000002059597836 */ /* 0x000fe20000000000 */
[----:B------:R-:W-:-:S07]  /*3d40*/  IADD3 R85, R85, 0x20, RZ ;  /* 0x0000002055557810 */ /* 0x000fce0007ffe0ff */
.L_x_8986:
[----:B------:R-:W-:Y:S05]  /*3d50*/  BSYNC B1 ;  /* 0x0000000000017941 */ /* 0x000fea0003800000 */
.L_x_8985:
        /* <DEDUP_REMOVED lines=19> */
.L_x_9072:
        /* <DEDUP_REMOVED lines=12> */
.L_x_9075:
[----:B------:R-:W-:-:S07]  /*3f50*/  MOV R68, R4 ;  /* 0x0000000400447202 */ /* 0x000fce0000000f00 */
.L_x_9076:
[----:B------:R-:W-:Y:S05]  /*3f60*/  BSYNC B3 ;  /* 0x0000000000037941 */ /* 0x000fea0003800000 */
.L_x_9074:
        /* <DEDUP_REMOVED lines=16> */
.L_x_9080:
[----:B------:R-:W-:Y:S05]  /*4070*/  BSYNC B4 ;  /* 0x0000000000047941 */ /* 0x000fea0003800000 */
.L_x_9079:
        /* <DEDUP_REMOVED lines=42> */
.L_x_9078:
[----:B------:R-:W-:Y:S05]  /*4320*/  BSYNC B3 ;  /* 0x0000000000037941 */ /* 0x000fea0003800000 */
.L_x_9077:
        /* <DEDUP_REMOVED lines=11> */
.L_x_9073:
[----:B------:R-:W-:Y:S05]  /*43e0*/  BSYNC B2 ;  /* 0x0000000000027941 */ /* 0x000fea0003800000 */
.L_x_9071:
        /* <DEDUP_REMOVED lines=8> */
.L_x_9082:
        /* <DEDUP_REMOVED lines=12> */
.L_x_9085:
[----:B------:R-:W-:-:S07]  /*4530*/  IMAD.MOV.U32 R11, RZ, RZ, R4 ;  /* 0x000000ffff0b7224 */ /* 0x000fce00078e0004 */
.L_x_9086:
[----:B------:R-:W-:Y:S05]  /*4540*/  BSYNC B3 ;  /* 0x0000000000037941 */ /* 0x000fea0003800000 */
.L_x_9084:
        /* <DEDUP_REMOVED lines=16> */
.L_x_9090:
[----:B------:R-:W-:Y:S05]  /*4650*/  BSYNC B4 ;  /* 0x0000000000047941 */ /* 0x000fea0003800000 */
.L_x_9089:
        /* <DEDUP_REMOVED lines=43> */
.L_x_9088:
[----:B------:R-:W-:Y:S05]  /*4910*/  BSYNC B3 ;  /* 0x0000000000037941 */ /* 0x000fea0003800000 */
.L_x_9087:
[----:B------:R-:W-:Y:S01]  /*4920*/  I2FP.F32.U32 R11, R11 ;  /* 0x0000000b000b7245 */ /* 0x000fe20000201000 */
[----:B-----5:R-:W-:Y:S01]  /*4930*/  HADD2.F32 R53, -RZ, R44.H1_H1 ;  /* 0x3000002cff357230 */ /* 0x020fe20000004100 */
[----:B------:R-:W-:-:S04]  /*4940*/  MOV R52, 0x2f800000 ;  /* 0x2f80000000347802 */ /* 0x000fc80000000f00 */
        /* <DEDUP_REMOVED lines=8> */
.L_x_9083:
[----:B------:R-:W-:Y:S05]  /*49d0*/  BSYNC B2 ;  /* 0x0000000000027941 */ /* 0x000fea0003800000 */
.L_x_9081:
        /* <DEDUP_REMOVED lines=8> */
.L_x_9092:
        /* <DEDUP_REMOVED lines=12> */
.L_x_9095:
[----:B------:R-:W-:-:S07]  /*4b20*/  MOV R57, R4 ;  /* 0x0000000400397202 */ /* 0x000fce0000000f00 */
.L_x_9096:
[----:B------:R-:W-:Y:S05]  /*4b30*/  BSYNC B3 ;  /* 0x0000000000037941 */ /* 0x000fea0003800000 */
.L_x_9094:
        /* <DEDUP_REMOVED lines=16> */
.L_x_9100:
[----:B------:R-:W-:Y:S05]  /*4c40*/  BSYNC B4 ;  /* 0x0000000000047941 */ /* 0x000fea0003800000 */
.L_x_9099:
        /* <DEDUP_REMOVED lines=43> */
.L_x_9098:
[----:B------:R-:W-:Y:S05]  /*4f00*/  BSYNC B3 ;  /* 0x0000000000037941 */ /* 0x000fea0003800000 */
.L_x_9097:
[----:B------:R-:W-:Y:S01]  /*4f10*/  I2FP.F32.U32 R5, R57 ;  /* 0x0000003900057245 */ /* 0x000fe20000201000 */
[----:B-----5:R-:W-:Y:S01]  /*4f20*/  HADD2.F32 R53, -RZ, R45.H0_H0 ;  /* 0x2000002dff357230 */ /* 0x020fe20000004100 */
[----:B------:R-:W-:-:S04]  /*4f30*/  MOV R54, 0x2f800000 ;  /* 0x2f80000000367802 */ /* 0x000fc80000000f00 */
        /* <DEDUP_REMOVED lines=8> */
.L_x_9093:
[----:B------:R-:W-:Y:S05]  /*4fc0*/  BSYNC B2 ;  /* 0x0000000000027941 */ /* 0x000fea0003800000 */
.L_x_9091:
        /* <DEDUP_REMOVED lines=8> */
.L_x_9102:
        /* <DEDUP_REMOVED lines=12> */
.L_x_9105:
[----:B------:R-:W-:-:S07]  /*5110*/  MOV R58, R4 ;  /* 0x00000004003a7202 */ /* 0x000fce0000000f00 */
.L_x_9106:
[----:B------:R-:W-:Y:S05]  /*5120*/  BSYNC B3 ;  /* 0x0000000000037941 */ /* 0x000fea0003800000 */
.L_x_9104:
        /* <DEDUP_REMOVED lines=16> */
.L_x_9110:
[----:B------:R-:W-:Y:S05]  /*5230*/  BSYNC B4 ;  /* 0x0000000000047941 */ /* 0x000fea0003800000 */
.L_x_9109:
        /* <DEDUP_REMOVED lines=43> */
.L_x_9108:
[----:B------:R-:W-:Y:S05]  /*54f0*/  BSYNC B3 ;  /* 0x0000000000037941 */ /* 0x000fea0003800000 */
.L_x_9107:
[----:B------:R-:W-:Y:S01]  /*5500*/  I2FP.F32.U32 R52, R58 ;  /* 0x0000003a00347245 */ /* 0x000fe20000201000 */
[----:B-----5:R-:W-:Y:S01]  /*5510*/  HADD2.F32 R54, -RZ, R45.H1_H1 ;  /* 0x3000002dff367230 */ /* 0x020fe20000004100 */
[----:B------:R-:W-:-:S04]  /*5520*/  MOV R53, 0x2f800000 ;  /* 0x2f80000000357802 */ /* 0x000fc80000000f00 */
        /* <DEDUP_REMOVED lines=8> */
.L_x_9103:
[----:B------:R-:W-:Y:S05]  /*55b0*/  BSYNC B2 ;  /* 0x0000000000027941 */ /* 0x000fea0003800000 */
.L_x_9101:
        /* <DEDUP_REMOVED lines=8> */
.L_x_9112:
        /* <DEDUP_REMOVED lines=12> */
.L_x_9115:
[----:B------:R-:W-:-:S07]  /*5700*/  MOV R61, R4 ;  /* 0x00000004003d7202 */ /* 0x000fce0000000f00 */
.L_x_9116:
[----:B------:R-:W-:Y:S05]  /*5710*/  BSYNC B3 ;  /* 0x0000000000037941 */ /* 0x000fea0003800000 */
.L_x_9114:
        /* <DEDUP_REMOVED lines=16> */
.L_x_9120:
[----:B------:R-:W-:Y:S05]  /*5820*/  BSYNC B4 ;  /* 0x0000000000047941 */ /* 0x000fea0003800000 */
.L_x_9119:
        /* <DEDUP_REMOVED lines=43> */
.L_x_9118:
[----:B------:R-:W-:Y:S05]  /*5ae0*/  BSYNC B3 ;  /* 0x0000000000037941 */ /* 0x000fea0003800000 */
.L_x_9117:
        /* <DEDUP_REMOVED lines=11> */
.L_x_9113:
[----:B------:R-:W-:Y:S05]  /*5ba0*/  BSYNC B2 ;  /* 0x0000000000027941 */ /* 0x000fea0003800000 */
.L_x_9111:
        /* <DEDUP_REMOVED lines=8> */
.L_x_9122:
        /* <DEDUP_REMOVED lines=12> */
.L_x_9125:
[----:B------:R-:W-:-:S07]  /*5cf0*/  MOV R62, R4 ;  /* 0x00000004003e7202 */ /* 0x000fce0000000f00 */
.L_x_9126:
[----:B------:R-:W-:Y:S05]  /*5d00*/  BSYNC B3 ;  /* 0x0000000000037941 */ /* 0x000fea0003800000 */
.L_x_9124:
        /* <DEDUP_REMOVED lines=16> */
.L_x_9130:
[----:B------:R-:W-:Y:S05]  /*5e10*/  BSYNC B4 ;  /* 0x0000000000047941 */ /* 0x000fea0003800000 */
.L_x_9129:
        /* <DEDUP_REMOVED lines=43> */
.L_x_9128:
[----:B------:R-:W-:Y:S05]  /*60d0*/  BSYNC B3 ;  /* 0x0000000000037941 */ /* 0x000fea0003800000 */
.L_x_9127:
        /* <DEDUP_REMOVED lines=11> */
.L_x_9123:
[----:B------:R-:W-:Y:S05]  /*6190*/  BSYNC B2 ;  /* 0x0000000000027941 */ /* 0x000fea0003800000 */
.L_x_9121:
        /* <DEDUP_REMOVED lines=8> */
.L_x_9132:
        /* <DEDUP_REMOVED lines=12> */
.L_x_9135:
[----:B------:R-:W-:-:S07]  /*62e0*/  MOV R65, R4 ;  /* 0x0000000400417202 */ /* 0x000fce0000000f00 */
.L_x_9136:
[----:B------:R-:W-:Y:S05]  /*62f0*/  BSYNC B3 ;  /* 0x0000000000037941 */ /* 0x000fea0003800000 */
.L_x_9134:
        /* <DEDUP_REMOVED lines=16> */
.L_x_9140:
[----:B------:R-:W-:Y:S05]  /*6400*/  BSYNC B4 ;  /* 0x0000000000047941 */ /* 0x000fea0003800000 */
.L_x_9139:
        /* <DEDUP_REMOVED lines=43> */
.L_x_9138:
[----:B------:R-:W-:Y:S05]  /*66c0*/  BSYNC B3 ;  /* 0x0000000000037941 */ /* 0x000fea0003800000 */
.L_x_9137:
        /* <DEDUP_REMOVED lines=11> */
.L_x_9133:
[----:B------:R-:W-:Y:S05]  /*6780*/  BSYNC B2 ;  /* 0x0000000000027941 */ /* 0x000fea0003800000 */
.L_x_9131:
        /* <DEDUP_REMOVED lines=8> */
.L_x_9142:
        /* <DEDUP_REMOVED lines=12> */
.L_x_9145:
[----:B------:R-:W-:-:S07]  /*68d0*/  MOV R66, R4 ;  /* 0x0000000400427202 */ /* 0x000fce0000000f00 */
.L_x_9146:
[----:B------:R-:W-:Y:S05]  /*68e0*/  BSYNC B3 ;  /* 0x0000000000037941 */ /* 0x000fea0003800000 */
.L_x_9144:
        /* <DEDUP_REMOVED lines=16> */
.L_x_9150:
[----:B------:R-:W-:Y:S05]  /*69f0*/  BSYNC B4 ;  /* 0x0000000000047941 */ /* 0x000fea0003800000 */
.L_x_9149:
        /* <DEDUP_REMOVED lines=43> */
.L_x_9148:
[----:B------:R-:W-:Y:S05]  /*6cb0*/  BSYNC B3 ;  /* 0x0000000000037941 */ /* 0x000fea0003800000 */
.L_x_9147:
        /* <DEDUP_REMOVED lines=11> */
.L_x_9143:
[----:B------:R-:W-:Y:S05]  /*6d70*/  BSYNC B2 ;  /* 0x0000000000027941 */ /* 0x000fea0003800000 */
.L_x_9141:
        /* <DEDUP_REMOVED lines=8> */
[----:B--2---:R-:W-:Y:S01]  /*6e00*/  IMAD.U32 R53, R65, 0x10000, RZ ;  /* 0x0001000041357824 */ /* 0x004fe200078e00ff */
[----:B------:R-:W-:Y:S02]  /*6e10*/  LOP3.LUT R52, R66, 0xffff, RZ, 0xc0, !PT ;  /* 0x0000ffff42347812 */ /* 0x000fe400078ec0ff */
[----:B------:R-:W-:Y:S02]  /*6e20*/  LOP3.LUT R86, R58, 0xff, RZ, 0xc0, !PT ;  /* 0x000000ff3a567812 */ /* 0x000fe400078ec0ff */
[----:B------:R-:W-:Y:S02]  /*6e30*/  LOP3.LUT R53, R53, 0xff0000, RZ, 0xc0, !PT ;  /* 0x00ff000035357812 */ /* 0x000fe400078ec0ff */
[----:B------:R-:W-:Y:S01]  /*6e40*/  LOP3.LUT R54, R57, 0xff, RZ, 0xc0, !PT ;  /* 0x000000ff39367812 */ /* 0x000fe200078ec0ff */
[----:B------:R-:W-:Y:S01]  /*6e50*/  IMAD.WIDE.U32 R86, R86, 0x1000000, RZ ;  /* 0x0100000056567825 */ /* 0x000fe200078e00ff */
[----:B------:R-:W-:Y:S02]  /*6e60*/  PRMT R52, R53, 0x4210, R52 ;  /* 0x0000421035347816 */ /* 0x000fe40000000034 */
        /* <DEDUP_REMOVED lines=13> */
.L_x_9070:
[----:B------:R-:W-:Y:S05]  /*6f40*/  BSYNC B1 ;  /* 0x0000000000017941 */ /* 0x000fea0003800000 */
.L_x_9069:
        /* <DEDUP_REMOVED lines=75> */
.L_x_9168:
        /* <DEDUP_REMOVED lines=20> */
[----:B------:R-:W-:Y:S02]  /*7540*/  PLOP3.LUT P0, PT, PT, PT, UP0, 0x40, 0x0 ;  /* 0x000000000000781c */ /* 0x000fe40003f0e808 */
        /* <DEDUP_REMOVED lines=22> */
[----:B------:R-:W-:Y:S01]  /*76b0*/  F2FP.F16.F32.PACK_AB R52, R53, R52 ;  /* 0x000000343534723e */ /* 0x000fe200000000ff */
        /* <DEDUP_REMOVED lines=8> */
[----:B------:R-:W-:Y:S01]  /*7740*/  F2FP.F16.F32.PACK_AB R53, R86, R55 ;  /* 0x000000375635723e */ /* 0x000fe200000000ff */
[----:B------:R-:W-:Y:S01]  /*7750*/  FFMA.FTZ R89, R26, R89, R18 ;  /* 0x000000591a597223 */ /* 0x000fe20000010012 */
[----:B------:R-:W-:Y:S01]  /*7760*/  FFMA.FTZ R88, R27, R54, R19 ;  /* 0x000000361b587223 */ /* 0x000fe20000010013 */
[----:B0-----:R-:W-:Y:S01]  /*7770*/  IMAD.WIDE.U32 R82, R87, 0x10, R82 ;  /* 0x0000001057527825 */ /* 0x001fe200078e0052 */
[----:B------:R-:W-:Y:S02]  /*7780*/  F2FP.F16.F32.PACK_AB R54, R91, R90 ;  /* 0x0000005a5b36723e */ /* 0x000fe400000000ff */
[----:B------:R-:W-:Y:S02]  /*7790*/  IADD3 R87, R87, 0x20, RZ ;  /* 0x0000002057577810 */ /* 0x000fe40007ffe0ff */
[----:B------:R-:W-:-:S05]  /*77a0*/  F2FP.F16.F32.PACK_AB R55, R88, R89 ;  /* 0x000000595837723e */ /* 0x000fca00000000ff */
[----:B------:R0:W-:Y:S02]  /*77b0*/  STG.E.128 desc[UR6][R82.64], R52 ;  /* 0x0000003452007986 */ /* 0x0001e4000c101d06 */
.L_x_9155:
[----:B------:R-:W-:Y:S05]  /*77c0*/  BSYNC B2 ;  /* 0x0000000000027941 */ /* 0x000fea0003800000 */
.L_x_9154:
        /* <DEDUP_REMOVED lines=32> */
.L_x_9153:
[----:B------:R-:W-:Y:S05]  /*79d0*/  BSYNC B1 ;  /* 0x0000000000017941 */ /* 0x000fea0003800000 */
.L_x_9152:
[----:B01----:R-:W0:Y:S02]  /*79e0*/  LDC.64 R52, c[0x0][0x210] ;  /* 0x00008400ff347b82 */ /* 0x003e240000000a00 */
[----:B0-----:R-:W-:-:S05]  /*79f0*/  IMAD R80, R52, 0x4, R80 ;  /* 0x0000000434507824 */ /* 0x001fca00078e0250 */
[----:B------:R-:W-:-:S13]  /*7a00*/  ISETP.GE.AND P0, PT, R80, R53, PT ;  /* 0x000000355000720c */ /* 0x000fda0003f06270 */
[----:B------:R-:W-:Y:S05]  /*7a10*/  @!P0 BRA `(.L_x_9156) ;  /* 0xffffff8c00f48947 */ /* 0x000fea000383ffff */
[----:B------:R-:W-:Y:S05]  /*7a20*/  BSYNC B0 ;  /* 0x0000000000007941 */ /* 0x000fea0003800000 */
.L_x_8984:
[----:B------:R-:W-:Y:S05]  /*7a30*/  EXIT ;  /* 0x000000000000794d */ /* 0x000fea0003800000 */
.L_x_9151:
        /* <DEDUP_REMOVED lines=8> */
.L_x_9158:
[----:B------:R-:W-:Y:S05]  /*7ac0*/  BSYNC B1 ;  /* 0x0000000000017941 */ /* 0x000fea0003800000 */
.L_x_9157:
[----:B------:R-:W-:Y:S01]  /*7ad0*/  MOV R52, R93 ;  /* 0x0000005d00347202 */ /* 0x000fe20000000f00 */
[----:B------:R-:W-:Y:S01]  /*7ae0*/  HFMA2.MMA R85, -RZ, RZ, 0, 1.1920928955078125e-07 ;  /* 0x00000002ff557435 */ /* 0x000fe200000001ff */
[----:B------:R-:W-:Y:S01]  /*7af0*/  MOV R55, 0x1f ;  /* 0x0000001f00377802 */ /* 0x000fe20000000f00 */
[----:B------:R-:W-:Y:S02]  /*7b00*/  IMAD.MOV.U32 R54, RZ, RZ, -0x1 ;  /* 0xffffffffff367424 */ /* 0x000fe400078e00ff */
[----:B------:R-:W-:-:S04]  /*7b10*/  FADD.FTZ R86, R87, R52 ;  /* 0x0000003457567221 */ /* 0x000fc80000010000 */
[----:B------:R-:W-:-:S07]  /*7b20*/  IMAD.MOV.U32 R92, RZ, RZ, R86 ;  /* 0x000000ffff5c7224 */ /* 0x000fce00078e0056 */
[----:B------:R-:W-:Y:S05]  /*7b30*/  WARPSYNC.COLLECTIVE R54, `(.L_x_9159) ;  /* 0x0000000036087348 */ /* 0x000fea0003c00000 */
[----:B------:R0:W1:Y:S02]  /*7b40*/  SHFL.BFLY P4, R93, R92, R85, R55 ;  /* 0x0c0000555c5d7389 */ /* 0x0000640000080037 */
[----:B01----:R-:W-:Y:S01]  /*7b50*/  ENDCOLLECTIVE ;  /* 0x000000000000791b */ /* 0x003fe20003800000 */
.L_x_9159:
[----:B------:R-:W-:Y:S01]  /*7b60*/  IMAD.MOV.U32 R85, RZ, RZ, 0x4 ;  /* 0x00000004ff557424 */ /* 0x000fe200078e00ff */
[----:B------:R-:W-:-:S05]  /*7b70*/  MOV R53, R93 ;  /* 0x0000005d00357202 */ /* 0x000fca0000000f00 */
[----:B------:R-:W-:-:S05]  /*7b80*/  FADD.FTZ R88, R86, R53 ;  /* 0x0000003556587221 */ /* 0x000fca0000010000 */
[----:B------:R-:W-:-:S07]  /*7b90*/  MOV R92, R88 ;  /* 0x00000058005c7202 */ /* 0x000fce0000000f00 */
[----:B------:R-:W-:Y:S05]  /*7ba0*/  WARPSYNC.COLLECTIVE R54, `(.L_x_9160) ;  /* 0x0000000036087348 */ /* 0x000fea0003c00000 */
[----:B------:R0:W1:Y:S02]  /*7bb0*/  SHFL.BFLY P4, R93, R92, R85, R55 ;  /* 0x0c0000555c5d7389 */ /* 0x0000640000080037 */
[----:B01----:R-:W-:Y:S01]  /*7bc0*/  ENDCOLLECTIVE ;  /* 0x000000000000791b */ /* 0x003fe20003800000 */
.L_x_9160:
[----:B------:R-:W-:Y:S01]  /*7bd0*/  IMAD.MOV.U32 R85, RZ, RZ, 0x8 ;  /* 0x00000008ff557424 */ /* 0x000fe200078e00ff */
[----:B------:R-:W-:-:S05]  /*7be0*/  MOV R53, R93 ;  /* 0x0000005d00357202 */ /* 0x000fca0000000f00 */
[----:B------:R-:W-:Y:S02]  /*7bf0*/  FADD.FTZ R89, R88, R53 ;  /* 0x0000003558597221 */ /* 0x000fe40000010000 */
[----:B------:R-:W0:Y:S03]  /*7c00*/  LDC R53, c[0x0][0x290] ;  /* 0x0000a400ff357b82 */ /* 0x000e260000000800 */
[----:B------:R-:W-:-:S07]  /*7c10*/  MOV R92, R89 ;  /* 0x00000059005c7202 */ /* 0x000fce0000000f00 */
[----:B0-----:R-:W-:Y:S05]  /*7c20*/  WARPSYNC.COLLECTIVE R54, `(.L_x_9161) ;  /* 0x0000000036087348 */ /* 0x001fea0003c00000 */
[----:B------:R1:W2:Y:S02]  /*7c30*/  SHFL.BFLY P4, R93, R92, R85, R55 ;  /* 0x0c0000555c5d7389 */ /* 0x0002a40000080037 */
[----:B012---:R-:W-:Y:S01]  /*7c40*/  ENDCOLLECTIVE ;  /* 0x000000000000791b */ /* 0x007fe20003800000 */
.L_x_9161:
[----:B------:R-:W-:Y:S01]  /*7c50*/  IMAD.MOV.U32 R85, RZ, RZ, 0x10 ;  /* 0x00000010ff557424 */ /* 0x000fe200078e00ff */
[----:B------:R-:W-:-:S05]  /*7c60*/  MOV R52, R93 ;  /* 0x0000005d00347202 */ /* 0x000fca0000000f00 */
[----:B------:R-:W-:-:S05]  /*7c70*/  FADD.FTZ R90, R89, R52 ;  /* 0x00000034595a7221 */ /* 0x000fca0000010000 */
[----:B------:R-:W-:-:S07]  /*7c80*/  MOV R92, R90 ;  /* 0x0000005a005c7202 */ /* 0x000fce0000000f00 */
[----:B------:R-:W-:Y:S05]  /*7c90*/  WARPSYNC.COLLECTIVE R54, `(.L_x_9162) ;  /* 0x0000000036087348 */ /* 0x000fea0003c00000 */
[----:B------:R0:W1:Y:S02]  /*7ca0*/  SHFL.BFLY P4, R93, R92, R85, R55 ;  /* 0x0c0000555c5d7389 */ /* 0x0000640000080037 */
[----:B01----:R-:W-:Y:S01]  /*7cb0*/  ENDCOLLECTIVE ;  /* 0x000000000000791b */ /* 0x003fe20003800000 */
.L_x_9162:
        /* <DEDUP_REMOVED lines=43> */
.L_x_9163:
[----:B------:R-:W-:Y:S01]  /*7f70*/  HFMA2.MMA R85, -RZ, RZ, 0, 1.1920928955078125e-07 ;  /* 0x00000002ff557435 */ /* 0x000fe200000001ff */
[----:B------:R-:W-:-:S04]  /*7f80*/  IMAD.MOV.U32 R89, RZ, RZ, R93 ;  /* 0x000000ffff597224 */ /* 0x000fc800078e005d */
[----:B------:R-:W-:-:S05]  /*7f90*/  FADD.FTZ R89, R52, R89 ;  /* 0x0000005934597221 */ /* 0x000fca0000010000 */
[----:B------:R-:W-:-:S07]  /*7fa0*/  MOV R92, R89 ;  /* 0x00000059005c7202 */ /* 0x000fce0000000f00 */
[----:B------:R-:W-:Y:S05]  /*7fb0*/  WARPSYNC.COLLECTIVE R54, `(.L_x_9164) ;  /* 0x0000000036087348 */ /* 0x000fea0003c00000 */
[----:B------:R0:W1:Y:S02]  /*7fc0*/  SHFL.BFLY P4, R93, R92, R85, R55 ;  /* 0x0c0000555c5d7389 */ /* 0x0000640000080037 */
[----:B01----:R-:W-:Y:S01]  /*7fd0*/  ENDCOLLECTIVE ;  /* 0x000000000000791b */ /* 0x003fe20003800000 */
.L_x_9164:
[----:B------:R-:W-:Y:S01]  /*7fe0*/  HFMA2.MMA R85, -RZ, RZ, 0, 2.384185791015625e-07 ;  /* 0x00000004ff557435 */ /* 0x000fe200000001ff */
[----:B------:R-:W-:-:S04]  /*7ff0*/  IMAD.MOV.U32 R86, RZ, RZ, R93 ;  /* 0x000000ffff567224 */ /* 0x000fc800078e005d */
[----:B------:R-:W-:-:S05]  /*8000*/  FADD.FTZ R86, R89, R86 ;  /* 0x0000005659567221 */ /* 0x000fca0000010000 */
[----:B------:R-:W-:-:S07]  /*8010*/  MOV R92, R86 ;  /* 0x00000056005c7202 */ /* 0x000fce0000000f00 */
[----:B------:R-:W-:Y:S05]  /*8020*/  WARPSYNC.COLLECTIVE R54, `(.L_x_9165) ;  /* 0x0000000036087348 */ /* 0x000fea0003c00000 */
[----:B------:R0:W1:Y:S02]  /*8030*/  SHFL.BFLY P4, R93, R92, R85, R55 ;  /* 0x0c0000555c5d7389 */ /* 0x0000640000080037 */
[----:B01----:R-:W-:Y:S01]  /*8040*/  ENDCOLLECTIVE ;  /* 0x000000000000791b */ /* 0x003fe20003800000 */
.L_x_9165:
[----:B------:R-:W-:Y:S01]  /*8050*/  HFMA2.MMA R85, -RZ, RZ, 0, 4.76837158203125e-07 ;  /* 0x00000008ff557435 */ /* 0x000fe200000001ff */
[----:B------:R-:W-:-:S04]  /*8060*/  IMAD.MOV.U32 R91, RZ, RZ, R93 ;  /* 0x000000ffff5b7224 */ /* 0x000fc800078e005d */
[----:B------:R-:W-:-:S05]  /*8070*/  FADD.FTZ R91, R86, R91 ;  /* 0x0000005b565b7221 */ /* 0x000fca0000010000 */
[----:B------:R-:W-:-:S07]  /*8080*/  MOV R92, R91 ;  /* 0x0000005b005c7202 */ /* 0x000fce0000000f00 */
[----:B------:R-:W-:Y:S05]  /*8090*/  WARPSYNC.COLLECTIVE R54, `(.L_x_9166) ;  /* 0x0000000036087348 */ /* 0x000fea0003c00000 */
[----:B------:R0:W1:Y:S02]  /*80a0*/  SHFL.BFLY P4, R93, R92, R85, R55 ;  /* 0x0c0000555c5d7389 */ /* 0x0000640000080037 */
[----:B01----:R-:W-:Y:S01]  /*80b0*/  ENDCOLLECTIVE ;  /* 0x000000000000791b */ /* 0x003fe20003800000 */
.L_x_9166:
[----:B------:R-:W-:Y:S01]  /*80c0*/  HFMA2.MMA R85, -RZ, RZ, 0, 9.5367431640625e-07 ;  /* 0x00000010ff557435 */ /* 0x000fe200000001ff */
[----:B------:R-:W-:-:S04]  /*80d0*/  IMAD.MOV.U32 R88, RZ, RZ, R93 ;  /* 0x000000ffff587224 */ /* 0x000fc800078e005d */
[----:B------:R-:W-:-:S05]  /*80e0*/  FADD.FTZ R88, R91, R88 ;  /* 0x000000585b587221 */ /* 0x000fca0000010000 */
[----:B------:R-:W-:-:S07]  /*80f0*/  MOV R92, R88 ;  /* 0x00000058005c7202 */ /* 0x000fce0000000f00 */
[----:B------:R-:W-:Y:S05]  /*8100*/  WARPSYNC.COLLECTIVE R54, `(.L_x_9167) ;  /* 0x0000000036087348 */ /* 0x000fea0003c00000 */
[----:B------:R0:W1:Y:S02]  /*8110*/  SHFL.BFLY P4, R93, R92, R85, R55 ;  /* 0x0c0000555c5d7389 */ /* 0x0000640000080037 */
[----:B01----:R-:W-:Y:S01]  /*8120*/  ENDCOLLECTIVE ;  /* 0x000000000000791b */ /* 0x003fe20003800000 */
.L_x_9167:
[----:B------:R-:W-:Y:S05]  /*8130*/  BRA `(.L_x_9168) ;  /* 0xfffffff000b07947 */ /* 0x000fea000383ffff */
.L_x_9169:
        /* <DEDUP_REMOVED lines=12> */
.L_x_16562:


//--------------------- .text._ZN10layer_norm13ln_fwd_kernelINS_13Kernel_traitsIf6__halfS2_S2_fjLj512ELj1ELj4ELj1ELj16ENS_18Kernel_traits_baseILj512EfS2_S2_S2_fjLj128EEEEELb1ELb0ELb1ELb1EEEvNS_9FwdParamsE --------------------------
	.section	.text._ZN10layer_norm13ln_fwd_kernelINS_13Kernel_traitsIf6__halfS2_S2_fjLj512ELj1ELj4ELj1ELj16ENS_18Kernel_traits_baseILj512EfS2_S2_S2_fjLj128EEEEELb1ELb0ELb1ELb1EEEvNS_9FwdParamsE,"ax",@progbits
	.align	128
        .global         _ZN10layer_norm13ln_fwd_kernelINS_13Kernel_traitsIf6__halfS2_S2_fjLj512ELj1ELj4ELj1ELj16ENS_18Kernel_traits_baseILj512EfS2_S2_S2_fjLj128EEEEELb1ELb0ELb1ELb1EEEvNS_9FwdParamsE
        .type           _ZN10layer_norm13ln_fwd_kernelINS_13Kernel_traitsIf6__halfS2_S2_fjLj512ELj1ELj4ELj1ELj16ENS_18Kernel_traits_baseILj512EfS2_S2_S2_fjLj128EEEEELb1ELb0ELb1ELb1EEEvNS_9FwdParamsE,@function
        .size           _ZN10layer_norm13ln_fwd_kernelINS_13Kernel_traitsIf6__halfS2_S2_fjLj512ELj1ELj4ELj1ELj16ENS_18Kernel_traits_baseILj512EfS2_S2_S2_fjLj128EEEEELb1ELb0ELb1ELb1EEEvNS_9FwdParamsE,(.L_x_16563 - _ZN10layer_norm13ln_fwd_kernelINS_13Kernel_traitsIf6__halfS2_S2_fjLj512ELj1ELj4ELj1ELj16ENS_18Kernel_traits_baseILj512EfS2_S2_S2_fjLj128EEEEELb1ELb0ELb1ELb1EEEvNS_9FwdParamsE)
        .other          _ZN10layer_norm13ln_fwd_kernelINS_13Kernel_traitsIf6__halfS2_S2_fjLj512ELj1ELj4ELj1ELj16ENS_18Kernel_traits_baseILj512EfS2_S2_S2_fjLj128EEEEELb1ELb0ELb1ELb1EEEvNS_9FwdParamsE,@"STO_CUDA_ENTRY STV_DEFAULT"
_ZN10layer_norm13ln_fwd_kernelINS_13Kernel_traitsIf6__halfS2_S2_fjLj512ELj1ELj4ELj1ELj16ENS_18Kernel_traits_baseILj512EfS2_S2_S2_fjLj128EEEEELb1ELb0ELb1ELb1EEEvNS_9FwdParamsE:
.text._ZN10layer_norm13ln_fwd_kernelINS_13Kernel_traitsIf6__halfS2_S2_fjLj512ELj1ELj4ELj1ELj16ENS_18Kernel_traits_baseILj512EfS2_S2_S2_fjLj128EEEEELb1ELb0ELb1ELb1EEEvNS_9FwdParamsE:
        /* <DEDUP_REMOVED lines=13> */
[----:B------:R-:W-:Y:S02]  /*00d0*/  ISETP.NE.AND.EX P0, PT, RZ, UR9, PT, P0 ;  /* 0x00000009ff007c0c */ /* 0x000fe4000bf05300 */
[----:B------:R-:W-:Y:S02]  /*00e0*/  CS2R R12, SRZ ;  /* 0x00000000000c7805 */ /* 0x000fe4000001ff00 */
[----:B------:R-:W-:Y:S02]  /*00f0*/  CS2R R14, SRZ ;  /* 0x00000000000e7805 */ /* 0x000fe4000001ff00 */
[----:B------:R-:W-:Y:S01]  /*0100*/  CS2R R16, SRZ ;  /* 0x0000000000107805 */ /* 0x000fe2000001ff00 */
[----:B------:R-:W3:Y:S01]  /*0110*/  @P1 LDG.E.64 R2, desc[UR6][R2.64] ;  /* 0x0000000602021981 */ /* 0x000ee2000c1e1b00 */
[----:B------:R-:W-:-:S02]  /*0120*/  CS2R R18, SRZ ;  /* 0x0000000000127805 */ /* 0x000fc4000001ff00 */
[----:B------:R-:W-:Y:S01]  /*0130*/  CS2R R20, SRZ ;  /* 0x0000000000147805 */ /* 0x000fe2000001ff00 */
[----:B------:R-:W-:Y:S01]  /*0140*/  ULDC.64 UR10, c[0x0][0x260] ;  /* 0x00009800000a7ab9 */ /* 0x000fe20000000a00 */
[----:B0-----:R-:W-:Y:S02]  /*0150*/  SHF.L.U32 R0, R11, 0x5, RZ ;  /* 0x000000050b007819 */ /* 0x001fe400000006ff */
[----:B------:R-:W-:Y:S02]  /*0160*/  CS2R R22, SRZ ;  /* 0x0000000000167805 */ /* 0x000fe4000001ff00 */
[----:B------:R-:W-:Y:S02]  /*0170*/  CS2R R24, SRZ ;  /* 0x0000000000187805 */ /* 0x000fe4000001ff00 */
[----:B------:R-:W-:Y:S02]  /*0180*/  CS2R R26, SRZ ;  /* 0x00000000001a7805 */ /* 0x000fe4000001ff00 */
[----:B------:R-:W-:Y:S01]  /*0190*/  LOP3.LUT R0, R0, 0x3e0, RZ, 0xc0, !PT ;  /* 0x000003e000007812 */ /* 0x000fe200078ec0ff */
[----:B-1----:R0:W5:Y:S01]  /*01a0*/  @P1 LDG.E.64 R4, desc[UR6][R68.64] ;  /* 0x0000000644041981 */ /* 0x002162000c1e1b00 */
[----:B------:R-:W-:-:S02]  /*01b0*/  SHF.R.U32.HI R10, RZ, 0x5, R11 ;  /* 0x00000005ff0a7819 */ /* 0x000fc4000001160b */
[C---:B------:R-:W-:Y:S01]  /*01c0*/  IADD3 R6, P3, R0.reuse, UR8, RZ ;  /* 0x0000000800067c10 */ /* 0x040fe2000ff7e0ff */
[----:B------:R-:W-:Y:S01]  /*01d0*/  ULDC UR8, c[0x0][0x0] ;  /* 0x0000000000087ab9 */ /* 0x000fe20000000800 */
[----:B------:R-:W-:-:S03]  /*01e0*/  IADD3 R44, P2, R0, UR10, RZ ;  /* 0x0000000a002c7c10 */ /* 0x000fc6000ff5e0ff */
[----:B------:R-:W-:Y:S01]  /*01f0*/  IMAD.X R7, RZ, RZ, UR9, P3 ;  /* 0x00000009ff077e24 */ /* 0x000fe200098e06ff */
[----:B------:R-:W-:Y:S01]  /*0200*/  ULDC UR9, c[0x0][0x214] ;  /* 0x0000850000097ab9 */ /* 0x000fe20000000800 */
[C---:B--2---:R-:W-:Y:S01]  /*0210*/  IMAD R10, R9.reuse, 0x4, R10 ;  /* 0x00000004090a7824 */ /* 0x044fe200078e020a */
[----:B------:R-:W-:Y:S02]  /*0220*/  IADD3.X R45, RZ, UR11, RZ, P2, !PT ;  /* 0x0000000bff2d7c10 */ /* 0x000fe400097fe4ff */
[----:B------:R0:W5:Y:S02]  /*0230*/  @P0 LDG.E.128 R12, desc[UR6][R6.64] ;  /* 0x00000006060c0981 */ /* 0x000164000c1e1d00 */
[----:B------:R-:W-:Y:S02]  /*0240*/  ISETP.GE.AND P2, PT, R10, UR9, PT ;  /* 0x000000090a007c0c */ /* 0x000fe4000bf46270 */
        /* <DEDUP_REMOVED lines=102> */
.L_x_9338:
        /* <DEDUP_REMOVED lines=37> */
.L_x_9172:
        /* <DEDUP_REMOVED lines=12> */
.L_x_9175:
[----:B------:R-:W-:-:S07]  /*0bc0*/  IMAD.MOV.U32 R52, RZ, RZ, R4 ;  /* 0x000000ffff347224 */ /* 0x000fce00078e0004 */
.L_x_9176:
[----:B------:R-:W-:Y:S05]  /*0bd0*/  BSYNC B2 ;  /* 0x0000000000027941 */ /* 0x000fea0003800000 */
.L_x_9174:
        /* <DEDUP_REMOVED lines=16> */
.L_x_9180:
[----:B------:R-:W-:Y:S05]  /*0ce0*/  BSYNC B3 ;  /* 0x0000000000037941 */ /* 0x000fea0003800000 */
.L_x_9179:
        /* <DEDUP_REMOVED lines=43> */
.L_x_9178:
[----:B------:R-:W-:Y:S05]  /*0fa0*/  BSYNC B2 ;  /* 0x0000000000027941 */ /* 0x000fea0003800000 */
.L_x_9177:
        /* <DEDUP_REMOVED lines=11> */
.L_x_9173:
[----:B------:R-:W-:Y:S05]  /*1060*/  BSYNC B1 ;  /* 0x0000000000017941 */ /* 0x000fea0003800000 */
.L_x_9171:
        /* <DEDUP_REMOVED lines=8> */
.L_x_9182:
        /* <DEDUP_REMOVED lines=12> */
.L_x_9185:
[----:B------:R-:W-:-:S07]  /*11b0*/  IMAD.MOV.U32 R58, RZ, RZ, R4 ;  /* 0x000000ffff3a7224 */ /* 0x000fce00078e0004 */
.L_x_9186:
[----:B------:R-:W-:Y:S05]  /*11c0*/  BSYNC B2 ;  /* 0x0000000000027941 */ /* 0x000fea0003800000 */
.L_x_9184:
        /* <DEDUP_REMOVED lines=16> */
.L_x_9190:
[----:B------:R-:W-:Y:S05]  /*12d0*/  BSYNC B3 ;  /* 0x0000000000037941 */ /* 0x000fea0003800000 */
.L_x_9189:
        /* <DEDUP_REMOVED lines=44> */
.L_x_9188:
[----:B------:R-:W-:Y:S05]  /*15a0*/  BSYNC B2 ;  /* 0x0000000000027941 */ /* 0x000fea0003800000 */
.L_x_9187:
        /* <DEDUP_REMOVED lines=11> */
.L_x_9183:
[----:B------:R-:W-:Y:S05]  /*1660*/  BSYNC B1 ;  /* 0x0000000000017941 */ /* 0x000fea0003800000 */
.L_x_9181:
[----:B------:R-:W-:Y:S04]  /*1670*/  BSSY B1, `(.L_x_9191) ;  /* 0x000005e000017945 */ /* 0x000fe80003800000 */
[----:B------:R-:W-:Y:S05]  /*1680*/  @P3 BRA `(.L_x_9192) ;  /* 0x0000000000183947 */ /* 0x000fea0003800000 */
[----:B------:R-:W-:Y:S01]  /*1690*/  IMAD.MOV.U32 R72, RZ, RZ, RZ ;  /* 0x000000ffff487224 */ /* 0x000fe200078e00ff */
[----:B------:R-:W-:Y:S01]  /*16a0*/  MOV R53, R52 ;  /* 0x0000003400357202 */ /* 0x000fe20000000f00 */
[----:B------:R-:W-:Y:S06]  /*16b0*/  @!P0 BRA `(.L_x_9193) ;  /* 0x0000000400648947 */ /* 0x000fec0003800000 */
[----:B------:R-:W-:Y:S02]  /*16c0*/  IMAD.MOV.U32 R53, RZ, RZ, R52 ;  /* 0x000000ffff357224 */ /* 0x000fe400078e0034 */
[----:B-----5:R-:W-:Y:S01]  /*16d0*/  HADD2.F32 R72, -RZ, R45.H0_H0 ;  /* 0x2000002dff487230 */ /* 0x020fe20000004100 */
[----:B------:R-:W-:Y:S06]  /*16e0*/  BRA `(.L_x_9193) ;  /* 0x0000000400587947 */ /* 0x000fec0003800000 */
.L_x_9192:
        /* <DEDUP_REMOVED lines=12> */
.L_x_9195:
[----:B------:R-:W-:-:S07]  /*17b0*/  MOV R58, R4 ;  /* 0x00000004003a7202 */ /* 0x000fce0000000f00 */
.L_x_9196:
[----:B------:R-:W-:Y:S05]  /*17c0*/  BSYNC B2 ;  /* 0x0000000000027941 */ /* 0x000fea0003800000 */
.L_x_9194:
        /* <DEDUP_REMOVED lines=16> */
.L_x_9200:
[----:B------:R-:W-:Y:S05]  /*18d0*/  BSYNC B3 ;  /* 0x0000000000037941 */ /* 0x000fea0003800000 */
.L_x_9199:
        /* <DEDUP_REMOVED lines=43> */
.L_x_9198:
[----:B------:R-:W-:Y:S05]  /*1b90*/  BSYNC B2 ;  /* 0x0000000000027941 */ /* 0x000fea0003800000 */
.L_x_9197:
        /* <DEDUP_REMOVED lines=11> */
.L_x_9193:
[----:B------:R-:W-:Y:S05]  /*1c50*/  BSYNC B1 ;  /* 0x0000000000017941 */ /* 0x000fea0003800000 */
.L_x_9191:
[----:B------:R-:W-:Y:S04]  /*1c60*/  BSSY B1, `(.L_x_9201) ;  /* 0x000005e000017945 */ /* 0x000fe80003800000 */
[----:B------:R-:W-:Y:S05]  /*1c70*/  @P3 BRA `(.L_x_9202) ;  /* 0x0000000000183947 */ /* 0x000fea0003800000 */
[----:B------:R-:W-:Y:S01]  /*1c80*/  IMAD.MOV.U32 R69, RZ, RZ, RZ ;  /* 0x000000ffff457224 */ /* 0x000fe200078e00ff */
[----:B------:R-:W-:Y:S01]  /*1c90*/  MOV R52, R53 ;  /* 0x0000003500347202 */ /* 0x000fe20000000f00 */
[----:B------:R-:W-:Y:S06]  /*1ca0*/  @!P0 BRA `(.L_x_9203) ;  /* 0x0000000400648947 */ /* 0x000fec0003800000 */
[----:B------:R-:W-:Y:S02]  /*1cb0*/  IMAD.MOV.U32 R52, RZ, RZ, R53 ;  /* 0x000000ffff347224 */ /* 0x000fe400078e0035 */
[----:B-----5:R-:W-:Y:S01]  /*1cc0*/  HADD2.F32 R69, -RZ, R45.H1_H1 ;  /* 0x3000002dff457230 */ /* 0x020fe20000004100 */
[----:B------:R-:W-:Y:S06]  /*1cd0*/  BRA `(.L_x_9203) ;  /* 0x0000000400587947 */ /* 0x000fec0003800000 */
.L_x_9202:
        /* <DEDUP_REMOVED lines=12> */
.L_x_9205:
[----:B------:R-:W-:-:S07]  /*1da0*/  MOV R58, R4 ;  /* 0x00000004003a7202 */ /* 0x000fce0000000f00 */
.L_x_9206:
[----:B------:R-:W-:Y:S05]  /*1db0*/  BSYNC B2 ;  /* 0x0000000000027941 */ /* 0x000fea0003800000 */
.L_x_9204:
        /* <DEDUP_REMOVED lines=16> */
.L_x_9210:
[----:B------:R-:W-:Y:S05]  /*1ec0*/  BSYNC B3 ;  /* 0x0000000000037941 */ /* 0x000fea0003800000 */
.L_x_9209:
        /* <DEDUP_REMOVED lines=43> */
.L_x_9208:
[----:B------:R-:W-:Y:S05]  /*2180*/  BSYNC B2 ;  /* 0x0000000000027941 */ /* 0x000fea0003800000 */
.L_x_9207:
        /* <DEDUP_REMOVED lines=11> */
.L_x_9203:
[----:B------:R-:W-:Y:S05]  /*2240*/  BSYNC B1 ;  /* 0x0000000000017941 */ /* 0x000fea0003800000 */
.L_x_9201:
        /* <DEDUP_REMOVED lines=8> */
.L_x_9212:
        /* <DEDUP_REMOVED lines=12> */
.L_x_9215:
[----:B------:R-:W-:-:S07]  /*2390*/  MOV R58, R4 ;  /* 0x00000004003a7202 */ /* 0x000fce0000000f00 */
.L_x_9216:
[----:B------:R-:W-:Y:S05]  /*23a0*/  BSYNC B2 ;  /* 0x0000000000027941 */ /* 0x000fea0003800000 */
.L_x_9214:
        /* <DEDUP_REMOVED lines=16> */
.L_x_9220:
[----:B------:R-:W-:Y:S05]  /*24b0*/  BSYNC B3 ;  /* 0x0000000000037941 */ /* 0x000fea0003800000 */
.L_x_9219:
        /* <DEDUP_REMOVED lines=43> */
.L_x_9218:
[----:B------:R-:W-:Y:S05]  /*2770*/  BSYNC B2 ;  /* 0x0000000000027941 */ /* 0x000fea0003800000 */
.L_x_9217:
        /* <DEDUP_REMOVED lines=11> */
.L_x_9213:
[----:B------:R-:W-:Y:S05]  /*2830*/  BSYNC B1 ;  /* 0x0000000000017941 */ /* 0x000fea0003800000 */
.L_x_9211:
        /* <DEDUP_REMOVED lines=8> */
.L_x_9222:
        /* <DEDUP_REMOVED lines=12> */
.L_x_9225:
[----:B------:R-:W-:-:S07]  /*2980*/  MOV R58, R4 ;  /* 0x00000004003a7202 */ /* 0x000fce0000000f00 */
.L_x_9226:
[----:B------:R-:W-:Y:S05]  /*2990*/  BSYNC B2 ;  /* 0x0000000000027941 */ /* 0x000fea0003800000 */
.L_x_9224:
        /* <DEDUP_REMOVED lines=16> */
.L_x_9230:
[----:B------:R-:W-:Y:S05]  /*2aa0*/  BSYNC B3 ;  /* 0x0000000000037941 */ /* 0x000fea0003800000 */
.L_x_9229:
        /* <DEDUP_REMOVED lines=43> */
.L_x_9228:
[----:B------:R-:W-:Y:S05]  /*2d60*/  BSYNC B2 ;  /* 0x0000000000027941 */ /* 0x000fea0003800000 */
.L_x_9227:
        /* <DEDUP_REMOVED lines=11> */
.L_x_9223:
[----:B------:R-:W-:Y:S05]  /*2e20*/  BSYNC B1 ;  /* 0x0000000000017941 */ /* 0x000fea0003800000 */
.L_x_9221:
        /* <DEDUP_REMOVED lines=8> */
.L_x_9232:
        /* <DEDUP_REMOVED lines=12> */
.L_x_9235:
[----:B------:R-:W-:-:S07]  /*2f70*/  MOV R66, R4 ;  /* 0x0000000400427202 */ /* 0x000fce0000000f00 */
.L_x_9236:
[----:B------:R-:W-:Y:S05]  /*2f80*/  BSYNC B2 ;  /* 0x0000000000027941 */ /* 0x000fea0003800000 */
.L_x_9234:
        /* <DEDUP_REMOVED lines=16> */
.L_x_9240:
[----:B------:R-:W-:Y:S05]  /*3090*/  BSYNC B3 ;  /* 0x0000000000037941 */ /* 0x000fea0003800000 */
.L_x_9239:
        /* <DEDUP_REMOVED lines=43> */
.L_x_9238:
[----:B------:R-:W-:Y:S05]  /*3350*/  BSYNC B2 ;  /* 0x0000000000027941 */ /* 0x000fea0003800000 */
.L_x_9237:
        /* <DEDUP_REMOVED lines=11> */
.L_x_9233:
[----:B------:R-:W-:Y:S05]  /*3410*/  BSYNC B1 ;  /* 0x0000000000017941 */ /* 0x000fea0003800000 */
.L_x_9231:
        /* <DEDUP_REMOVED lines=8> */
.L_x_9242:
        /* <DEDUP_REMOVED lines=12> */
.L_x_9245:
[----:B------:R-:W-:-:S07]  /*3560*/  MOV R56, R4 ;  /* 0x0000000400387202 */ /* 0x000fce0000000f00 */
.L_x_9246:
[----:B------:R-:W-:Y:S05]  /*3570*/  BSYNC B2 ;  /* 0x0000000000027941 */ /* 0x000fea0003800000 */
.L_x_9244:
        /* <DEDUP_REMOVED lines=16> */
.L_x_9250:
[----:B------:R-:W-:Y:S05]  /*3680*/  BSYNC B3 ;  /* 0x0000000000037941 */ /* 0x000fea0003800000 */
.L_x_9249:
        /* <DEDUP_REMOVED lines=43> */
.L_x_9248:
[----:B------:R-:W-:Y:S05]  /*3940*/  BSYNC B2 ;  /* 0x0000000000027941 */ /* 0x000fea0003800000 */
.L_x_9247:
        /* <DEDUP_REMOVED lines=11> */
.L_x_9243:
[----:B------:R-:W-:Y:S05]  /*3a00*/  BSYNC B1 ;  /* 0x0000000000017941 */ /* 0x000fea0003800000 */
.L_x_9241:
[----:B------:R-:W0:Y:S01]  /*3a10*/  LDC.64 R70, c[0x0][0x238] ;  /* 0x00008e00ff467b82 */ /* 0x000e220000000a00 */
[----:B------:R-:W-:Y:S01]  /*3a20*/  F2FP.F16.F32.PACK_AB R55, R56, R57 ;  /* 0x000000393837723e */ /* 0x000fe200000000ff */
[----:B------:R-:W-:Y:S01]  /*3a30*/  BSSY B1, `(.L_x_9251) ;  /* 0x0000021000017945 */ /* 0x000fe20003800000 */
[----:B------:R-:W-:Y:S02]  /*3a40*/  F2FP.F16.F32.PACK_AB R54, R58, R59 ;  /* 0x0000003b3a36723e */ /* 0x000fe400000000ff */
[----:B------:R-:W-:Y:S02]  /*3a50*/  F2FP.F16.F32.PACK_AB R53, R69, R72 ;  /* 0x000000484535723e */ /* 0x000fe400000000ff */
[----:B------:R-:W-:Y:S01]  /*3a60*/  F2FP.F16.F32.PACK_AB R52, R73, R74 ;  /* 0x0000004a4934723e */ /* 0x000fe200000000ff */
[----:B------:R-:W1:Y:S01]  /*3a70*/  @P2 LDC.64 R80, c[0x0][0x220] ;  /* 0x00008800ff502b82 */ /* 0x000e620000000a00 */
[----:B------:R-:W-:-:S07]  /*3a80*/  IADD3 R89, R87, 0x20, RZ ;  /* 0x0000002057597810 */ /* 0x000fce0007ffe0ff */
        /* <DEDUP_REMOVED lines=27> */
.L_x_9252:
[----:B------:R-:W-:Y:S05]  /*3c40*/  BSYNC B1 ;  /* 0x0000000000017941 */ /* 0x000fea0003800000 */
.L_x_9251:
[----:B-----5:R2:W5:Y:S04]  /*3c50*/  @P2 LDG.E.128 R48, desc[UR6][R80.64] ;  /* 0x0000000650302981 */ /* 0x020568000c1e1d00 */
[----:B------:R2:W5:Y:S01]  /*3c60*/  @P0 LDG.E.128 R44, desc[UR6][R78.64] ;  /* 0x000000064e2c0981 */ /* 0x000562000c1e1d00 */
[----:B------:R-:W-:Y:S04]  /*3c70*/  BSSY B1, `(.L_x_9253) ;  /* 0x000005e000017945 */ /* 0x000fe80003800000 */
[----:B------:R-:W-:Y:S05]  /*3c80*/  @P3 BRA `(.L_x_9254) ;  /* 0x0000000000183947 */ /* 0x000fea0003800000 */
[----:B--2---:R-:W-:Y:S02]  /*3c90*/  MOV R78, RZ ;  /* 0x000000ff004e7202 */ /* 0x004fe40000000f00 */
[----:B01----:R-:W-:Y:S01]  /*3ca0*/  MOV R52, R68 ;  /* 0x0000004400347202 */ /* 0x003fe20000000f00 */
[----:B------:R-:W-:Y:S06]  /*3cb0*/  @!P0 BRA `(.L_x_9255) ;  /* 0x0000000400648947 */ /* 0x000fec0003800000 */
[----:B------:R-:W-:Y:S02]  /*3cc0*/  IMAD.MOV.U32 R52, RZ, RZ, R68 ;  /* 0x000000ffff347224 */ /* 0x000fe400078e0044 */
[----:B-----5:R-:W-:Y:S01]  /*3cd0*/  HADD2.F32 R78, -RZ, R44.H0_H0 ;  /* 0x2000002cff4e7230 */ /* 0x020fe20000004100 */
[----:B------:R-:W-:Y:S06]  /*3ce0*/  BRA `(.L_x_9255) ;  /* 0x0000000400587947 */ /* 0x000fec0003800000 */
.L_x_9254:
[C---:B------:R-:W-:Y:S01]  /*3cf0*/  ISETP.NE.AND P4, PT, R68.reuse, 0x1, PT ;  /* 0x000000014400780c */ /* 0x040fe20003f85270 */
[----:B------:R-:W-:Y:S01]  /*3d00*/  BSSY B2, `(.L_x_9256) ;  /* 0x000000c000027945 */ /* 0x000fe20003800000 */
[----:B01----:R-:W-:-:S11]  /*3d10*/  IADD3 R52, R68, 0x1, RZ ;  /* 0x0000000144347810 */ /* 0x003fd60007ffe0ff */
        /* <DEDUP_REMOVED lines=9> */
.L_x_9257:
[----:B------:R-:W-:-:S07]  /*3db0*/  MOV R60, R4 ;  /* 0x00000004003c7202 */ /* 0x000fce0000000f00 */
.L_x_9258:
[----:B------:R-:W-:Y:S05]  /*3dc0*/  BSYNC B2 ;  /* 0x0000000000027941 */ /* 0x000fea0003800000 */
.L_x_9256:
        /* <DEDUP_REMOVED lines=16> */
.L_x_9262:
[----:B------:R-:W-:Y:S05]  /*3ed0*/  BSYNC B3 ;  /* 0x0000000000037941 */ /* 0x000fea0003800000 */
.L_x_9261:
        /* <DEDUP_REMOVED lines=43> */
.L_x_9260:
[----:B------:R-:W-:Y:S05]  /*4190*/  BSYNC B2 ;  /* 0x0000000000027941 */ /* 0x000fea0003800000 */
.L_x_9259:
        /* <DEDUP_REMOVED lines=8> */
[----:B--2---:R-:W-:Y:S02]  /*4220*/  FSEL R78, R55, RZ, !P4 ;  /* 0x000000ff374e7208 */ /* 0x004fe40006000000 */
[----:B------:R-:W-:-:S03]  /*4230*/  SEL R60, RZ, 0x1, P4 ;  /* 0x00000001ff3c7807 */ /* 0x000fc60002000000 */
[----:B------:R-:W-:-:S07]  /*4240*/  @P0 FADD.FTZ R78, R53, R78 ;  /* 0x0000004e354e0221 */ /* 0x000fce0000010000 */
.L_x_9255:
[----:B------:R-:W-:Y:S05]  /*4250*/  BSYNC B1 ;  /* 0x0000000000017941 */ /* 0x000fea0003800000 */
.L_x_9253:
        /* <DEDUP_REMOVED lines=8> */
.L_x_9264:
        /* <DEDUP_REMOVED lines=12> */
.L_x_9267:
[----:B------:R-:W-:-:S07]  /*43a0*/  MOV R61, R4 ;  /* 0x00000004003d7202 */ /* 0x000fce0000000f00 */
.L_x_9268:
[----:B------:R-:W-:Y:S05]  /*43b0*/  BSYNC B2 ;  /* 0x0000000000027941 */ /* 0x000fea0003800000 */
.L_x_9266:
        /* <DEDUP_REMOVED lines=16> */
.L_x_9272:
[----:B------:R-:W-:Y:S05]  /*44c0*/  BSYNC B3 ;  /* 0x0000000000037941 */ /* 0x000fea0003800000 */
.L_x_9271:
        /* <DEDUP_REMOVED lines=43> */
.L_x_9270:
[----:B------:R-:W-:Y:S05]  /*4780*/  BSYNC B2 ;  /* 0x0000000000027941 */ /* 0x000fea0003800000 */
.L_x_9269:
        /* <DEDUP_REMOVED lines=11> */
.L_x_9265:
[----:B------:R-:W-:Y:S05]  /*4840*/  BSYNC B1 ;  /* 0x0000000000017941 */ /* 0x000fea0003800000 */
.L_x_9263:
        /* <DEDUP_REMOVED lines=8> */
.L_x_9274:
        /* <DEDUP_REMOVED lines=12> */
.L_x_9277:
[----:B------:R-:W-:-:S07]  /*4990*/  MOV R62, R4 ;  /* 0x00000004003e7202 */ /* 0x000fce0000000f00 */
.L_x_9278:
[----:B------:R-:W-:Y:S05]  /*49a0*/  BSYNC B2 ;  /* 0x0000000000027941 */ /* 0x000fea0003800000 */
.L_x_9276:
        /* <DEDUP_REMOVED lines=16> */
.L_x_9282:
[----:B------:R-:W-:Y:S05]  /*4ab0*/  BSYNC B3 ;  /* 0x0000000000037941 */ /* 0x000fea0003800000 */
.L_x_9281:
        /* <DEDUP_REMOVED lines=43> */
.L_x_9280:
[----:B------:R-:W-:Y:S05]  /*4d70*/  BSYNC B2 ;  /* 0x0000000000027941 */ /* 0x000fea0003800000 */
.L_x_9279:
        /* <DEDUP_REMOVED lines=11> */
.L_x_9275:
[----:B------:R-:W-:Y:S05]  /*4e30*/  BSYNC B1 ;  /* 0x0000000000017941 */ /* 0x000fea0003800000 */
.L_x_9273:
        /* <DEDUP_REMOVED lines=8> */
.L_x_9284:
        /* <DEDUP_REMOVED lines=12> */
.L_x_9287:
[----:B------:R-:W-:-:S07]  /*4f80*/  MOV R63, R4 ;  /* 0x00000004003f7202 */ /* 0x000fce0000000f00 */
.L_x_9288:
[----:B------:R-:W-:Y:S05]  /*4f90*/  BSYNC B2 ;  /* 0x0000000000027941 */ /* 0x000fea0003800000 */
.L_x_9286:
        /* <DEDUP_REMOVED lines=16> */
.L_x_9292:
[----:B------:R-:W-:Y:S05]  /*50a0*/  BSYNC B3 ;  /* 0x0000000000037941 */ /* 0x000fea0003800000 */
.L_x_9291:
        /* <DEDUP_REMOVED lines=43> */
.L_x_9290:
[----:B------:R-:W-:Y:S05]  /*5360*/  BSYNC B2 ;  /* 0x0000000000027941 */ /* 0x000fea0003800000 */
.L_x_9289:
        /* <DEDUP_REMOVED lines=11> */
.L_x_9285:
[----:B------:R-:W-:Y:S05]  /*5420*/  BSYNC B1 ;  /* 0x0000000000017941 */ /* 0x000fea0003800000 */
.L_x_9283:
        /* <DEDUP_REMOVED lines=8> */
.L_x_9294:
        /* <DEDUP_REMOVED lines=12> */
.L_x_9297:
[----:B------:R-:W-:-:S07]  /*5570*/  MOV R64, R4 ;  /* 0x0000000400407202 */ /* 0x000fce0000000f00 */
.L_x_9298:
[----:B------:R-:W-:Y:S05]  /*5580*/  BSYNC B2 ;  /* 0x0000000000027941 */ /* 0x000fea0003800000 */
.L_x_9296:
        /* <DEDUP_REMOVED lines=16> */
.L_x_9302:
[----:B------:R-:W-:Y:S05]  /*5690*/  BSYNC B3 ;  /* 0x0000000000037941 */ /* 0x000fea0003800000 */
.L_x_9301:
        /* <DEDUP_REMOVED lines=43> */
.L_x_9300:
[----:B------:R-:W-:Y:S05]  /*5950*/  BSYNC B2 ;  /* 0x0000000000027941 */ /* 0x000fea0003800000 */
.L_x_9299:
        /* <DEDUP_REMOVED lines=11> */
.L_x_9295:
[----:B------:R-:W-:Y:S05]  /*5a10*/  BSYNC B1 ;  /* 0x0000000000017941 */ /* 0x000fea0003800000 */
.L_x_9293:
        /* <DEDUP_REMOVED lines=8> */
.L_x_9304:
        /* <DEDUP_REMOVED lines=12> */
.L_x_9307:
[----:B------:R-:W-:-:S07]  /*5b60*/  MOV R65, R4 ;  /* 0x0000000400417202 */ /* 0x000fce0000000f00 */
.L_x_9308:
[----:B------:R-:W-:Y:S05]  /*5b70*/  BSYNC B2 ;  /* 0x0000000000027941 */ /* 0x000fea0003800000 */
.L_x_9306:
        /* <DEDUP_REMOVED lines=16> */
.L_x_9312:
[----:B------:R-:W-:Y:S05]  /*5c80*/  BSYNC B3 ;  /* 0x0000000000037941 */ /* 0x000fea0003800000 */
.L_x_9311:
        /* <DEDUP_REMOVED lines=43> */
.L_x_9310:
[----:B------:R-:W-:Y:S05]  /*5f40*/  BSYNC B2 ;  /* 0x0000000000027941 */ /* 0x000fea0003800000 */
.L_x_9309:
        /* <DEDUP_REMOVED lines=11> */
.L_x_9305:
[----:B------:R-:W-:Y:S05]  /*6000*/  BSYNC B1 ;  /* 0x0000000000017941 */ /* 0x000fea0003800000 */
.L_x_9303:
        /* <DEDUP_REMOVED lines=8> */
.L_x_9314:
        /* <DEDUP_REMOVED lines=12> */
.L_x_9317:
[----:B------:R-:W-:-:S07]  /*6150*/  MOV R66, R4 ;  /* 0x0000000400427202 */ /* 0x000fce0000000f00 */
.L_x_9318:
[----:B------:R-:W-:Y:S05]  /*6160*/  BSYNC B2 ;  /* 0x0000000000027941 */ /* 0x000fea0003800000 */
.L_x_9316:
        /* <DEDUP_REMOVED lines=16> */
.L_x_9322:
[----:B------:R-:W-:Y:S05]  /*6270*/  BSYNC B3 ;  /* 0x0000000000037941 */ /* 0x000fea0003800000 */
.L_x_9321:
        /* <DEDUP_REMOVED lines=43> */
.L_x_9320:
[----:B------:R-:W-:Y:S05]  /*6530*/  BSYNC B2 ;  /* 0x0000000000027941 */ /* 0x000fea0003800000 */
.L_x_9319:
        /* <DEDUP_REMOVED lines=11> */
.L_x_9315:
[----:B------:R-:W-:Y:S05]  /*65f0*/  BSYNC B1 ;  /* 0x0000000000017941 */ /* 0x000fea0003800000 */
.L_x_9313:
        /* <DEDUP_REMOVED lines=8> */
.L_x_9324:
        /* <DEDUP_REMOVED lines=12> */
.L_x_9327:
[----:B------:R-:W-:-:S07]  /*6740*/  MOV R67, R4 ;  /* 0x0000000400437202 */ /* 0x000fce0000000f00 */
.L_x_9328:
[----:B------:R-:W-:Y:S05]  /*6750*/  BSYNC B2 ;  /* 0x0000000000027941 */ /* 0x000fea0003800000 */
.L_x_9326:
        /* <DEDUP_REMOVED lines=16> */
.L_x_9332:
[----:B------:R-:W-:Y:S05]  /*6860*/  BSYNC B3 ;  /* 0x0000000000037941 */ /* 0x000fea0003800000 */
.L_x_9331:
        /* <DEDUP_REMOVED lines=43> */
.L_x_9330:
[----:B------:R-:W-:Y:S05]  /*6b20*/  BSYNC B2 ;  /* 0x0000000000027941 */ /* 0x000fea0003800000 */
.L_x_9329:
        /* <DEDUP_REMOVED lines=11> */
.L_x_9325:
[----:B------:R-:W-:Y:S05]  /*6be0*/  BSYNC B1 ;  /* 0x0000000000017941 */ /* 0x000fea0003800000 */
.L_x_9323:
[----:B------:R-:W-:Y:S01]  /*6bf0*/  IMAD.WIDE.U32 R70, R91, 0x10, R70 ;  /* 0x000000105b467825 */ /* 0x000fe200078e0046 */
[----:B------:R-:W-:Y:S01]  /*6c00*/  F2FP.F16.F32.PACK_AB R55, R85, R84 ;  /* 0x000000545537723e */ /* 0x000fe200000000ff */
[----:B------:R-:W-:Y:S01]  /*6c10*/  BSSY B1, `(.L_x_9333) ;  /* 0x000001a000017945 */ /* 0x000fe20003800000 */
[----:B------:R-:W-:Y:S02]  /*6c20*/  F2FP.F16.F32.PACK_AB R54, R83, R82 ;  /* 0x000000525336723e */ /* 0x000fe400000000ff */
[----:B------:R-:W-:Y:S02]  /*6c30*/  F2FP.F16.F32.PACK_AB R53, R81, R80 ;  /* 0x000000505135723e */ /* 0x000fe400000000ff */
[----:B------:R-:W-:-:S05]  /*6c40*/  F2FP.F16.F32.PACK_AB R52, R79, R78 ;  /* 0x0000004e4f34723e */ /* 0x000fca00000000ff */
        /* <DEDUP_REMOVED lines=22> */
.L_x_9334:
[----:B------:R-:W-:Y:S05]  /*6db0*/  BSYNC B1 ;  /* 0x0000000000017941 */ /* 0x000fea0003800000 */
.L_x_9333:
        /* <DEDUP_REMOVED lines=72> */
.L_x_9350:
        /* <DEDUP_REMOVED lines=44> */
[C---:B------:R-:W-:Y:S01]  /*7500*/  FMUL.FTZ R56, R71.reuse, R54 ;  /* 0x0000003647387220 */ /* 0x040fe20000410000 */
[----:B------:R-:W-:Y:S01]  /*7510*/  FFMA.FTZ R76, R30, R73, R14 ;  /* 0x000000491e4c7223 */ /* 0x000fe2000001000e */
[----:B------:R-:W-:Y:S01]  /*7520*/  FFMA.FTZ R54, R32, R81, R16 ;  /* 0x0000005120367223 */ /* 0x000fe20000010010 */
[----:B------:R-:W-:Y:S01]  /*7530*/  FMUL.FTZ R57, R71, R74 ;  /* 0x0000004a47397220 */ /* 0x000fe20000410000 */
[----:B------:R-:W-:-:S02]  /*7540*/  VIADD R73, R77, 0x20 ;  /* 0x000000204d497836 */ /* 0x000fc40000000000 */
        /* <DEDUP_REMOVED lines=31> */
[----:B------:R-:W-:Y:S02]  /*7740*/  F2FP.F16.F32.PACK_AB R59, R74, R59 ;  /* 0x0000003b4a3b723e */ /* 0x000fe400000000ff */
[----:B------:R-:W-:Y:S01]  /*7750*/  F2FP.F16.F32.PACK_AB R58, R77, R58 ;  /* 0x0000003a4d3a723e */ /* 0x000fe200000000ff */
[----:B------:R1:W-:Y:S01]  /*7760*/  STG.E.128 desc[UR6][R70.64], R52 ;  /* 0x0000003446007986 */ /* 0x0003e2000c101d06 */
[----:B------:R-:W-:Y:S02]  /*7770*/  F2FP.F16.F32.PACK_AB R57, R75, R76 ;  /* 0x0000004c4b39723e */ /* 0x000fe400000000ff */
[----:B------:R-:W-:-:S05]  /*7780*/  F2FP.F16.F32.PACK_AB R56, R69, R56 ;  /* 0x000000384538723e */ /* 0x000fca00000000ff */
[----:B------:R1:W-:Y:S02]  /*7790*/  STG.E.128 desc[UR6][R72.64], R56 ;  /* 0x0000003848007986 */ /* 0x0003e4000c101d06 */
.L_x_9337:
[----:B------:R-:W-:Y:S05]  /*77a0*/  BSYNC B1 ;  /* 0x0000000000017941 */ /* 0x000fea0003800000 */
.L_x_9336:
[----:B-1----:R-:W1:Y:S02]  /*77b0*/  LDC.64 R52, c[0x0][0x210] ;  /* 0x00008400ff347b82 */ /* 0x002e640000000a00 */
[----:B-1----:R-:W-:-:S04]  /*77c0*/  LEA R10, R52, R10, 0x2 ;  /* 0x0000000a340a7211 */ /* 0x002fc800078e10ff */
[----:B------:R-:W-:-:S13]  /*77d0*/  ISETP.GE.AND P0, PT, R10, R53, PT ;  /* 0x000000350a00720c */ /* 0x000fda0003f06270 */
[----:B------:R-:W-:Y:S05]  /*77e0*/  @!P0 BRA `(.L_x_9338) ;  /* 0xffffff9000308947 */ /* 0x000fea000383ffff */
[----:B------:R-:W-:Y:S05]  /*77f0*/  BSYNC B0 ;  /* 0x0000000000007941 */ /* 0x000fea0003800000 */
.L_x_9170:
[----:B------:R-:W-:Y:S05]  /*7800*/  EXIT ;  /* 0x000000000000794d */ /* 0x000fea0003800000 */
.L_x_9335:
        /* <DEDUP_REMOVED lines=8> */
.L_x_9340:
[----:B------:R-:W-:Y:S05]  /*7890*/  BSYNC B1 ;  /* 0x0000000000017941 */ /* 0x000fea0003800000 */
.L_x_9339:
        /* <DEDUP_REMOVED lines=9> */
.L_x_9341:
[----:B------:R-:W-:Y:S01]  /*7930*/  HFMA2.MMA R70, -RZ, RZ, 0, 2.384185791015625e-07 ;  /* 0x00000004ff467435 */ /* 0x000fe200000001ff */
[----:B------:R-:W-:-:S05]  /*7940*/  MOV R86, R90 ;  /* 0x0000005a00567202 */ /* 0x000fca0000000f00 */
[----:B------:R-:W-:-:S04]  /*7950*/  FADD.FTZ R86, R71, R86 ;  /* 0x0000005647567221 */ /* 0x000fc80000010000 */
[----:B------:R-:W-:-:S07]  /*7960*/  IMAD.MOV.U32 R93, RZ, RZ, R86 ;  /* 0x000000ffff5d7224 */ /* 0x000fce00078e0056 */
[----:B------:R-:W-:Y:S05]  /*7970*/  WARPSYNC.COLLECTIVE R54, `(.L_x_9342) ;  /* 0x0000000036087348 */ /* 0x000fea0003c00000 */
[----:B------:R0:W1:Y:S02]  /*7980*/  SHFL.BFLY P2, R90, R93, R70, R55 ;  /* 0x0c0000465d5a7389 */ /* 0x0000640000040037 */
[----:B01----:R-:W-:Y:S01]  /*7990*/  ENDCOLLECTIVE ;  /* 0x000000000000791b */ /* 0x003fe20003800000 */
.L_x_9342:
[----:B------:R-:W-:Y:S01]  /*79a0*/  HFMA2.MMA R70, -RZ, RZ, 0, 4.76837158203125e-07 ;  /* 0x00000008ff467435 */ /* 0x000fe200000001ff */
[----:B------:R-:W-:-:S05]  /*79b0*/  MOV R53, R90 ;  /* 0x0000005a00357202 */ /* 0x000fca0000000f00 */
[----:B------:R-:W-:-:S04]  /*79c0*/  FADD.FTZ R88, R86, R53 ;  /* 0x0000003556587221 */ /* 0x000fc80000010000 */
[----:B------:R-:W-:-:S07]  /*79d0*/  IMAD.MOV.U32 R93, RZ, RZ, R88 ;  /* 0x000000ffff5d7224 */ /* 0x000fce00078e0058 */
[----:B------:R-:W-:Y:S05]  /*79e0*/  WARPSYNC.COLLECTIVE R54, `(.L_x_9343) ;  /* 0x0000000036087348 */ /* 0x000fea0003c00000 */
[----:B------:R0:W1:Y:S02]  /*79f0*/  SHFL.BFLY P2, R90, R93, R70, R55 ;  /* 0x0c0000465d5a7389 */ /* 0x0000640000040037 */
[----:B01----:R-:W-:Y:S01]  /*7a00*/  ENDCOLLECTIVE ;  /* 0x000000000000791b */ /* 0x003fe20003800000 */
.L_x_9343:
        /* <DEDUP_REMOVED lines=8> */
.L_x_9344:
        /* <DEDUP_REMOVED lines=40> */
.L_x_9345:
[----:B------:R-:W-:Y:S01]  /*7d10*/  HFMA2.MMA R70, -RZ, RZ, 0, 1.1920928955078125e-07 ;  /* 0x00000002ff467435 */ /* 0x000fe200000001ff */
[----:B------:R-:W-:-:S05]  /*7d20*/  MOV R71, R90 ;  /* 0x0000005a00477202 */ /* 0x000fca0000000f00 */
[----:B------:R-:W-:-:S04]  /*7d30*/  FADD.FTZ R71, R52, R71 ;  /* 0x0000004734477221 */ /* 0x000fc80000010000 */
[----:B------:R-:W-:-:S07]  /*7d40*/  IMAD.MOV.U32 R93, RZ, RZ, R71 ;  /* 0x000000ffff5d7224 */ /* 0x000fce00078e0047 */
[----:B------:R-:W-:Y:S05]  /*7d50*/  WARPSYNC.COLLECTIVE R54, `(.L_x_9346) ;  /* 0x0000000036087348 */ /* 0x000fea0003c00000 */
[----:B------:R0:W1:Y:S02]  /*7d60*/  SHFL.BFLY P2, R90, R93, R70, R55 ;  /* 0x0c0000465d5a7389 */ /* 0x0000640000040037 */
[----:B01----:R-:W-:Y:S01]  /*7d70*/  ENDCOLLECTIVE ;  /* 0x000000000000791b */ /* 0x003fe20003800000 */
.L_x_9346:
[----:B------:R-:W-:Y:S01]  /*7d80*/  HFMA2.MMA R70, -RZ, RZ, 0, 2.384185791015625e-07 ;  /* 0x00000004ff467435 */ /* 0x000fe200000001ff */
[----:B------:R-:W-:-:S05]  /*7d90*/  MOV R86, R90 ;  /* 0x0000005a00567202 */ /* 0x000fca0000000f00 */
[----:B------:R-:W-:-:S04]  /*7da0*/  FADD.FTZ R86, R71, R86 ;  /* 0x0000005647567221 */ /* 0x000fc80000010000 */
[----:B------:R-:W-:-:S07]  /*7db0*/  IMAD.MOV.U32 R93, RZ, RZ, R86 ;  /* 0x000000ffff5d7224 */ /* 0x000fce00078e0056 */
[----:B------:R-:W-:Y:S05]  /*7dc0*/  WARPSYNC.COLLECTIVE R54, `(.L_x_9347) ;  /* 0x0000000036087348 */ /* 0x000fea0003c00000 */
[----:B------:R0:W1:Y:S02]  /*7dd0*/  SHFL.BFLY P2, R90, R93, R70, R55 ;  /* 0x0c0000465d5a7389 */ /* 0x0000640000040037 */
[----:B01----:R-:W-:Y:S01]  /*7de0*/  ENDCOLLECTIVE ;  /* 0x000000000000791b */ /* 0x003fe20003800000 */
.L_x_9347:
[----:B------:R-:W-:Y:S01]  /*7df0*/  HFMA2.MMA R70, -RZ, RZ, 0, 4.76837158203125e-07 ;  /* 0x00000008ff467435 */ /* 0x000fe200000001ff */
[----:B------:R-:W-:-:S05]  /*7e00*/  MOV R89, R90 ;  /* 0x0000005a00597202 */ /* 0x000fca0000000f00 */
[----:B------:R-:W-:-:S04]  /*7e10*/  FADD.FTZ R89, R86, R89 ;  /* 0x0000005956597221 */ /* 0x000fc80000010000 */
[----:B------:R-:W-:-:S07]  /*7e20*/  IMAD.MOV.U32 R93, RZ, RZ, R89 ;  /* 0x000000ffff5d7224 */ /* 0x000fce00078e0059 */
[----:B------:R-:W-:Y:S05]  /*7e30*/  WARPSYNC.COLLECTIVE R54, `(.L_x_9348) ;  /* 0x0000000036087348 */ /* 0x000fea0003c00000 */
[----:B------:R0:W1:Y:S02]  /*7e40*/  SHFL.BFLY P2, R90, R93, R70, R55 ;  /* 0x0c0000465d5a7389 */ /* 0x0000640000040037 */
[----:B01----:R-:W-:Y:S01]  /*7e50*/  ENDCOLLECTIVE ;  /* 0x000000000000791b */ /* 0x003fe20003800000 */
.L_x_9348:
[----:B------:R-:W-:Y:S01]  /*7e60*/  HFMA2.MMA R70, -RZ, RZ, 0, 9.5367431640625e-07 ;  /* 0x00000010ff467435 */ /* 0x000fe200000001ff */
[----:B------:R-:W-:-:S05]  /*7e70*/  MOV R88, R90 ;  /* 0x0000005a00587202 */ /* 0x000fca0000000f00 */
[----:B------:R-:W-:-:S04]  /*7e80*/  FADD.FTZ R88, R89, R88 ;  /* 0x0000005859587221 */ /* 0x000fc80000010000 */
[----:B------:R-:W-:-:S07]  /*7e90*/  IMAD.MOV.U32 R93, RZ, RZ, R88 ;  /* 0x000000ffff5d7224 */ /* 0x000fce00078e0058 */
[----:B------:R-:W-:Y:S05]  /*7ea0*/  WARPSYNC.COLLECTIVE R54, `(.L_x_9349) ;  /* 0x0000000036087348 */ /* 0x000fea0003c00000 */
[----:B------:R0:W1:Y:S02]  /*7eb0*/  SHFL.BFLY P2, R90, R93, R70, R55 ;  /* 0x0c0000465d5a7389 */ /* 0x0000640000040037 */
[----:B01----:R-:W-:Y:S01]  /*7ec0*/  ENDCOLLECTIVE ;  /* 0x000000000000791b */ /* 0x003fe20003800000 */
.L_x_9349:
[----:B------:R-:W-:Y:S01]  /*7ed0*/  MOV R91, R90 ;  /* 0x0000005a005b7202 */ /* 0x000fe20000000f00 */
[----:B------:R-:W-:Y:S06]  /*7ee0*/  BRA `(.L_x_9350) ;  /* 0xfffffff000d47947 */ /* 0x000fec000383ffff */
.L_x_9351:
        /* <DEDUP_REMOVED lines=9> */
.L_x_16563:


//--------------------- .text._ZN10layer_norm13ln_fwd_kernelINS_13Kernel_traitsIf6__halfS2_S2_fjLj512ELj1ELj4ELj1ELj16ENS_18Kernel_traits_baseILj512EfS2_S2_S2_fjLj128EEEEELb1ELb1ELb0ELb0EEEvNS_9FwdParamsE --------------------------
	.section	.text._ZN10layer_norm13ln_fwd_kernelINS_13Kernel_traitsIf6__halfS2_S2_fjLj512ELj1ELj4ELj1ELj16ENS_18Kernel_traits_baseILj512EfS2_S2_S2_fjLj128EEEEELb1ELb1ELb0ELb0EEEvNS_9FwdParamsE,"ax",@progbits
	.align	128
        .global         _ZN10layer_norm13ln_fwd_kernelINS_13Kernel_traitsIf6__halfS2_S2_fjLj512ELj1ELj4ELj1ELj16ENS_18Kernel_traits_baseILj512EfS2_S2_S2_fjLj128EEEEELb1ELb1ELb0ELb0EEEvNS_9FwdParamsE
        .type           _ZN10layer_norm13ln_fwd_kernelINS_13Kernel_traitsIf6__halfS2_S2_fjLj512ELj1ELj4ELj1ELj16ENS_18Kernel_traits_baseILj512EfS2_S2_S2_fjLj128EEEEELb1ELb1ELb0ELb0EEEvNS_9FwdParamsE,@function
        .size           _ZN10layer_norm13ln_fwd_kernelINS_13Kernel_traitsIf6__halfS2_S2_fjLj512ELj1ELj4ELj1ELj16ENS_18Kernel_traits_baseILj512EfS2_S2_S2_fjLj128EEEEELb1ELb1ELb0ELb0EEEvNS_9FwdParamsE,(.L_x_16564 - _ZN10layer_norm13ln_fwd_kernelINS_13Kernel_traitsIf6__halfS2_S2_fjLj512ELj1ELj4ELj1ELj16ENS_18Kernel_traits_baseILj512EfS2_S2_S2_fjLj128EEEEELb1ELb1ELb0ELb0EEEvNS_9FwdParamsE)
        .other          _ZN10layer_norm13ln_fwd_kernelINS_13Kernel_traitsIf6__halfS2_S2_fjLj512ELj1ELj4ELj1ELj16ENS_18Kernel_traits_baseILj512EfS2_S2_S2_fjLj128EEEEELb1ELb1ELb0ELb0EEEvNS_9FwdParamsE,@"STO_CUDA_ENTRY STV_DEFAULT"
_ZN10layer_norm13ln_fwd_kernelINS_13Kernel_traitsIf6__halfS2_S2_fjLj512ELj1ELj4ELj1ELj16ENS_18Kernel_traits_baseILj512EfS2_S2_S2_fjLj128EEEEELb1ELb1ELb0ELb0EEEvNS_9FwdParamsE:
.text._ZN10layer_norm13ln_fwd_kernelINS_13Kernel_traitsIf6__halfS2_S2_fjLj512ELj1ELj4ELj1ELj16ENS_18Kernel_traits_baseILj512EfS2_S2_S2_fjLj128EEEEELb1ELb1ELb0ELb0EEEvNS_9FwdParamsE:
[----:B------:R-:W-:Y:S01]  /*0000*/  LDC R1, c[0x0][0x28] ;  /* 0x00000a00ff017b82 */ /* 0x000fe20000000800 */
[----:B------:R-:W-:Y:S01]  /*0010*/  ULDC.U8 UR4, c[0x0][0x2f4] ;  /* 0x0000bd0000047ab9 */ /* 0x000fe20000000000 */
[----:B------:R-:W-:Y:S01]  /*0020*/  ULDC.64 UR6, c[0x0][0x2e0] ;  /* 0x0000b80000067ab9 */ /* 0x000fe20000000a00 */
[----:B------:R-:W-:Y:S01]  /*0030*/  ISETP.NE.AND P0, PT, RZ, UR4, PT ;  /* 0x00000004ff007c0c */ /* 0x000fe2000bf05270 */
[----:B------:R-:W-:Y:S01]  /*0040*/  IMAD.U32 R3, RZ, RZ, UR7 ;  /* 0x00000007ff037e24 */ /* 0x000fe2000f8e00ff */
[----:B------:R-:W-:-:S03]  /*0050*/  MOV R2, UR6 ;  /* 0x0000000600027c02 */ /* 0x000fc60008000f00 */
[----:B------:R-:W0:Y:S01]  /*0060*/  LDC R0, c[0x0][0x2e8] ;  /* 0x0000ba00ff007b82 */ /* 0x000e220000000800 */
[----:B------:R-:W-:-:S07]  /*0070*/  ULDC.64 UR4, c[0x0][0x208] ;  /* 0x0000820000047ab9 */ /* 0x000fce0000000a00 */
[----:B------:R-:W1:Y:S01]  /*0080*/  LDC R13, c[0x0][0x2ec] ;  /* 0x0000bb00ff0d7b82 */ /* 0x000e620000000800 */
[----:B------:R-:W2:Y:S01]  /*0090*/  @P0 LDG.E.64 R2, desc[UR4][R2.64] ;  /* 0x0000000402020981 */ /* 0x000ea2000c1e1b00 */
[----:B------:R-:W3:Y:S06]  /*00a0*/  S2R R11, SR_TID.X ;  /* 0x00000000000b7919 */ /* 0x000eec0000002100 */
[----:B------:R-:W4:Y:S01]  /*00b0*/  LDC R9, c[0x0][0x218] ;  /* 0x00008600ff097b82 */ /* 0x000f220000000800 */
[----:B0-----:R-:W-:Y:S01]  /*00c0*/  @P0 MOV R4, R0 ;  /* 0x0000000000040202 */ /* 0x001fe20000000f00 */
[----:B------:R-:W0:Y:S06]  /*00d0*/  S2R R6, SR_CTAID.X ;  /* 0x0000000000067919 */ /* 0x000e2c0000002500 */
[----:B------:R-:W5:Y:S01]  /*00e0*/  @P0 LDC R7, c[0x0][0x2f0] ;  /* 0x0000bc00ff070b82 */ /* 0x000f620000000800 */
[----:B-1----:R-:W-:-:S06]  /*00f0*/  @P0 IMAD.MOV.U32 R5, RZ, RZ, R13 ;  /* 0x000000ffff050224 */ /* 0x002fcc00078e000d */
[----:B------:R-:W5:Y:S01]  /*0100*/  @P0 LDG.E.64 R4, desc[UR4][R4.64] ;  /* 0x0000000404040981 */ /* 0x000f62000c1e1b00 */
[----:B------:R-:W-:Y:S01]  /*0110*/  ULDC UR8, c[0x0][0x0] ;  /* 0x0000000000087ab9 */ /* 0x000fe20000000800 */
[----:B------:R-:W-:Y:S01]  /*0120*/  BSSY B0, `(.L_x_9352) ;  /* 0x0000038000007945 */ /* 0x000fe20003800000 */
[----:B---3--:R-:W-:-:S05]  /*0130*/  SHF.R.U32.HI R68, RZ, 0x5, R11 ;  /* 0x00000005ff447819 */ /* 0x008fca000001160b */
[----:B0-----:R-:W-:Y:S01]  /*0140*/  IMAD R68, R6, 0x4, R68 ;  /* 0x0000000406447824 */ /* 0x001fe200078e0244 */
[----:B--2---:R-:W-:Y:S02]  /*0150*/  @P0 R2UR UR6, R2 ;  /* 0x00000000020602ca */ /* 0x004fe400000e0000 */
[----:B------:R-:W-:Y:S02]  /*0160*/  @P0 R2UR UR7, R3 ;  /* 0x00000000030702ca */ /* 0x000fe400000e0000 */
[----:B----4-:R-:W-:Y:S02]  /*0170*/  SHF.R.S32.HI R2, RZ, 0x1f, R9 ;  /* 0x0000001fff027819 */ /* 0x010fe40000011409 */
[----:B------:R-:W-:Y:S01]  /*0180*/  LOP3.LUT R3, R11, 0x1f, RZ, 0xc0, !PT ;  /* 0x0000001f0b037812 */ /* 0x000fe200078ec0ff */
[----:B------:R-:W-:Y:S01]  /*0190*/  IMAD R11, R6, UR8, R11 ;  /* 0x00000008060b7c24 */ /* 0x000fe2000f8e020b */
[----:B------:R-:W-:Y:S02]  /*01a0*/  LEA.HI R2, R2, R9, RZ, 0x3 ;  /* 0x0000000902027211 */ /* 0x000fe400078f18ff */
        /* <DEDUP_REMOVED lines=9> */
[----:B------:R-:W-:Y:S01]  /*0240*/  P2R R2, PR, RZ, 0x8 ;  /* 0x00000008ff027803 */ /* 0x000fe20000000000 */
[----:B------:R-:W-:Y:S01]  /*0250*/  UIADD3 UR22, UR7, 0x32370b8f, URZ ;  /* 0x32370b8f07167890 */ /* 0x000fe2000fffe03f */
[----:B------:R-:W-:Y:S01]  /*0260*/  P2R R70, PR, RZ, 0x4 ;  /* 0x00000004ff467803 */ /* 0x000fe20000000000 */
[----:B------:R-:W-:-:S02]  /*0270*/  UIADD3 UR23, UR6, 0x78dde6e4, URZ ;  /* 0x78dde6e406177890 */ /* 0x000fc4000fffe03f */
[----:B------:R-:W-:Y:S01]  /*0280*/  UIADD3 UR24, UR7, -0x126145ec, URZ ;  /* 0xed9eba1407187890 */ /* 0x000fe2000fffe03f */
[----:B-----5:R-:W-:Y:S01]  /*0290*/  @P0 IADD3 R0, P1, R4, R7, RZ ;  /* 0x0000000704000210 */ /* 0x020fe20007f3e0ff */
[----:B------:R-:W-:Y:S02]  /*02a0*/  UIADD3 UR25, UR6, 0x1715609d, URZ ;  /* 0x1715609d06197890 */ /* 0x000fe4000fffe03f */
[----:B------:R-:W-:Y:S01]  /*02b0*/  UIADD3 UR26, UR7, -0x56f99767, URZ ;  /* 0xa9066899071a7890 */ /* 0x000fe2000fffe03f */
[----:B------:R-:W-:Y:S01]  /*02c0*/  @P0 IADD3.X R13, RZ, R5, RZ, P1, !PT ;  /* 0x00000005ff0d0210 */ /* 0x000fe20000ffe4ff */
        /* <DEDUP_REMOVED lines=29> */
.L_x_9353:
[----:B------:R-:W-:Y:S05]  /*04a0*/  BSYNC B0 ;  /* 0x0000000000007941 */ /* 0x000fea0003800000 */
.L_x_9352:
        /* <DEDUP_REMOVED lines=22> */
.L_x_9355:
[----:B------:R-:W-:Y:S05]  /*0610*/  BSYNC B0 ;  /* 0x0000000000007941 */ /* 0x000fea0003800000 */
.L_x_9354:
        /* <DEDUP_REMOVED lines=11> */
[----:B------:R-:W-:Y:S02]  /*06d0*/  UISETP.NE.U32.AND UP0, UPT, UR8, URZ, UPT ;  /* 0x0000003f0800728c */ /* 0x000fe4000bf05070 */
        /* <DEDUP_REMOVED lines=57> */
[----:B------:R-:W-:Y:S02]  /*0a70*/  LOP3.LUT R7, R5, UR32, R7, 0x96, !PT ;  /* 0x0000002005077c12 */ /* 0x000fe4000f8e9607 */
[----:B------:R-:W-:Y:S01]  /*0a80*/  LOP3.LUT R5, R0, 0x3, RZ, 0xc0, !PT ;  /* 0x0000000300057812 */ /* 0x000fe200078ec0ff */
[----:B------:R-:W-:Y:S01]  /*0a90*/  IMAD R13, R13, -0x326172a9, RZ ;  /* 0xcd9e8d570d0d7824 */ /* 0x000fe200078e02ff */
[----:B------:R-:W-:Y:S01]  /*0aa0*/  LOP3.LUT R8, R3, UR34, R4, 0x96, !PT ;  /* 0x0000002203087c12 */ /* 0x000fe2000f8e9604 */
[----:B------:R-:W-:Y:S01]  /*0ab0*/  IMAD.WIDE.U32 R6, R7, -0x326172a9, RZ ;  /* 0xcd9e8d5707067825 */ /* 0x000fe200078e00ff */
[----:B------:R-:W-:-:S03]  /*0ac0*/  HFMA2.MMA R3, -RZ, RZ, 0, 0 ;  /* 0x00000000ff037435 */ /* 0x000fc600000001ff */
[----:B------:R-:W-:Y:S01]  /*0ad0*/  IMAD R4, R12, -0x2daee0ad, RZ ;  /* 0xd2511f530c047824 */ /* 0x000fe200078e02ff */
[----:B------:R-:W-:-:S07]  /*0ae0*/  LOP3.LUT R7, R7, UR33, R13, 0x96, !PT ;  /* 0x0000002107077c12 */ /* 0x000fce000f8e960d */
.L_x_9478:
        /* <DEDUP_REMOVED lines=39> */
.L_x_9360:
[----:B------:R-:W-:-:S07]  /*0d60*/  MOV R0, R6 ;  /* 0x0000000600007202 */ /* 0x000fce0000000f00 */
.L_x_9361:
[----:B------:R-:W-:Y:S05]  /*0d70*/  BSYNC B2 ;  /* 0x0000000000027941 */ /* 0x000fea0003800000 */
.L_x_9359:
        /* <DEDUP_REMOVED lines=16> */
.L_x_9365:
[----:B------:R-:W-:Y:S05]  /*0e80*/  BSYNC B3 ;  /* 0x0000000000037941 */ /* 0x000fea0003800000 */
.L_x_9364:
        /* <DEDUP_REMOVED lines=42> */
.L_x_9363:
[----:B------:R-:W-:Y:S05]  /*1130*/  BSYNC B2 ;  /* 0x0000000000027941 */ /* 0x000fea0003800000 */
.L_x_9362:
        /* <DEDUP_REMOVED lines=8> */
[----:B------:R-:W-:Y:S02]  /*11c0*/  FFMA.FTZ R5, R0, R91, 1.1641532182693481445e-10 ;  /* 0x2f00000000057423 */ /* 0x000fe4000001005b */
[----:B0-----:R-:W-:-:S03]  /*11d0*/  FMUL.FTZ R73, R73, R86 ;  /* 0x0000005649497220 */ /* 0x001fc60000410000 */
[----:B-1----:R-:W-:Y:S01]  /*11e0*/  FSETP.GTU.FTZ.AND P1, PT, R5, R90, PT ;  /* 0x0000005a0500720b */ /* 0x002fe20003f3c000 */
[----:B------:R-:W-:-:S03]  /*11f0*/  @P0 HADD2.F32 R5, -RZ, R12.H0_H0 ;  /* 0x2000000cff050230 */ /* 0x000fc60000004100 */
        /* <DEDUP_REMOVED lines=14> */
.L_x_9367:
[----:B------:R-:W-:-:S07]  /*12e0*/  MOV R73, R6 ;  /* 0x0000000600497202 */ /* 0x000fce0000000f00 */
.L_x_9368:
[----:B------:R-:W-:Y:S05]  /*12f0*/  BSYNC B2 ;  /* 0x0000000000027941 */ /* 0x000fea0003800000 */
.L_x_9366:
        /* <DEDUP_REMOVED lines=16> */
.L_x_9372:
[----:B------:R-:W-:Y:S05]  /*1400*/  BSYNC B3 ;  /* 0x0000000000037941 */ /* 0x000fea0003800000 */
.L_x_9371:
        /* <DEDUP_REMOVED lines=39> */
[----:B------:R-:W-:Y:S01]  /*1680*/  LOP3.LUT R7, R7, UR33, R4, 0x96, !PT ;  /* 0x0000002107077c12 */ /* 0x000fe2000f8e9604 */
[----:B------:R-:W-:-:S05]  /*1690*/  IMAD.WIDE.U32 R4, R5, -0x2daee0ad, RZ ;  /* 0xd2511f5305047825 */ /* 0x000fca00078e00ff */
[----:B------:R-:W-:-:S07]  /*16a0*/  LOP3.LUT R8, R5, UR34, R76, 0x96, !PT ;  /* 0x0000002205087c12 */ /* 0x000fce000f8e964c */
.L_x_9370:
[----:B------:R-:W-:Y:S05]  /*16b0*/  BSYNC B2 ;  /* 0x0000000000027941 */ /* 0x000fea0003800000 */
.L_x_9369:
[----:B------:R-:W-:Y:S01]  /*16c0*/  I2FP.F32.U32 R76, R73 ;  /* 0x00000049004c7245 */ /* 0x000fe20000201000 */
[----:B------:R-:W-:Y:S01]  /*16d0*/  HADD2.F32 R73, -RZ, R64.H1_H1 ;  /* 0x30000040ff497230 */ /* 0x000fe20000004100 */
[----:B------:R-:W-:Y:S01]  /*16e0*/  BSSY B2, `(.L_x_9373) ;  /* 0x0000016000027945 */ /* 0x000fe20003800000 */
[----:B------:R-:W-:Y:S02]  /*16f0*/  @P0 HADD2.F32 R82, -RZ, R12.H1_H1 ;  /* 0x3000000cff520230 */ /* 0x000fe40000004100 */
        /* <DEDUP_REMOVED lines=19> */
.L_x_9374:
[----:B------:R-:W-:-:S07]  /*1830*/  IMAD.MOV.U32 R73, RZ, RZ, R6 ;  /* 0x000000ffff497224 */ /* 0x000fce00078e0006 */
.L_x_9375:
[----:B------:R-:W-:Y:S05]  /*1840*/  BSYNC B2 ;  /* 0x0000000000027941 */ /* 0x000fea0003800000 */
.L_x_9373:
        /* <DEDUP_REMOVED lines=16> */
.L_x_9379:
[----:B------:R-:W-:Y:S05]  /*1950*/  BSYNC B3 ;  /* 0x0000000000037941 */ /* 0x000fea0003800000 */
.L_x_9378:
        /* <DEDUP_REMOVED lines=41> */
[----:B------:R-:W-:-:S07]  /*1bf0*/  LOP3.LUT R8, R5, UR34, R76, 0x96, !PT ;  /* 0x0000002205087c12 */ /* 0x000fce000f8e964c */
.L_x_9377:
[----:B------:R-:W-:Y:S05]  /*1c00*/  BSYNC B2 ;  /* 0x0000000000027941 */ /* 0x000fea0003800000 */
.L_x_9376:
        /* <DEDUP_REMOVED lines=22> */
.L_x_9381:
[----:B------:R-:W-:-:S07]  /*1d70*/  MOV R81, R6 ;  /* 0x0000000600517202 */ /* 0x000fce0000000f00 */
.L_x_9382:
[----:B------:R-:W-:Y:S05]  /*1d80*/  BSYNC B2 ;  /* 0x0000000000027941 */ /* 0x000fea0003800000 */
.L_x_9380:
        /* <DEDUP_REMOVED lines=16> */
.L_x_9386:
[----:B------:R-:W-:Y:S05]  /*1e90*/  BSYNC B3 ;  /* 0x0000000000037941 */ /* 0x000fea0003800000 */
.L_x_9385:
        /* <DEDUP_REMOVED lines=42> */
.L_x_9384:
[----:B------:R-:W-:Y:S05]  /*2140*/  BSYNC B2 ;  /* 0x0000000000027941 */ /* 0x000fea0003800000 */
.L_x_9383:
        /* <DEDUP_REMOVED lines=22> */
.L_x_9388:
[----:B------:R-:W-:-:S07]  /*22b0*/  IMAD.MOV.U32 R65, RZ, RZ, R6 ;  /* 0x000000ffff417224 */ /* 0x000fce00078e0006 */
.L_x_9389:
[----:B------:R-:W-:Y:S05]  /*22c0*/  BSYNC B2 ;  /* 0x0000000000027941 */ /* 0x000fea0003800000 */
.L_x_9387:
        /* <DEDUP_REMOVED lines=16> */
.L_x_9393:
[----:B------:R-:W-:Y:S05]  /*23d0*/  BSYNC B3 ;  /* 0x0000000000037941 */ /* 0x000fea0003800000 */
.L_x_9392:
        /* <DEDUP_REMOVED lines=42> */
.L_x_9391:
[----:B------:R-:W-:Y:S05]  /*2680*/  BSYNC B2 ;  /* 0x0000000000027941 */ /* 0x000fea0003800000 */
.L_x_9390:
[----:B------:R-:W-:Y:S01]  /*2690*/  I2FP.F32.U32 R82, R65 ;  /* 0x0000004100527245 */ /* 0x000fe20000201000 */
[----:B------:R-:W-:Y:S01]  /*26a0*/  HADD2.F32 R65, -RZ, R66.H0_H0 ;  /* 0x20000042ff417230 */ /* 0x000fe20000004100 */
[----:B------:R-:W-:Y:S01]  /*26b0*/  ISETP.NE.AND P4, PT, R81, 0x1, PT ;  /* 0x000000015100780c */ /* 0x000fe20003f85270 */
[----:B------:R-:W-:Y:S02]  /*26c0*/  BSSY B2, `(.L_x_9394) ;  /* 0x0000014000027945 */ /* 0x000fe40003800000 */
[----:B------:R-:W-:Y:S01]  /*26d0*/  FFMA.FTZ R5, R82, R91, 1.1641532182693481445e-10 ;  /* 0x2f00000052057423 */ /* 0x000fe2000001005b */
[----:B------:R-:W-:Y:S01]  /*26e0*/  FMUL.FTZ R65, R65, R88 ;  /* 0x0000005841417220 */ /* 0x000fe20000410000 */
[----:B------:R-:W-:-:S03]  /*26f0*/  @P0 HADD2.F32 R82, -RZ, R14.H0_H0 ;  /* 0x2000000eff520230 */ /* 0x000fc60000004100 */
[----:B------:R-:W-:Y:S01]  /*2700*/  FMUL.FTZ R65, R65, R86 ;  /* 0x0000005641417220 */ /* 0x000fe20000410000 */
[----:B------:R-:W-:Y:S02]  /*2710*/  FSETP.GTU.FTZ.AND P3, PT, R5, R90, PT ;  /* 0x0000005a0500720b */ /* 0x000fe40003f7c000 */
        /* <DEDUP_REMOVED lines=13> */
.L_x_9395:
[----:B------:R-:W-:-:S07]  /*27f0*/  MOV R65, R6 ;  /* 0x0000000600417202 */ /* 0x000fce0000000f00 */
.L_x_9396:
[----:B------:R-:W-:Y:S05]  /*2800*/  BSYNC B2 ;  /* 0x0000000000027941 */ /* 0x000fea0003800000 */
.L_x_9394:
        /* <DEDUP_REMOVED lines=16> */
.L_x_9400:
[----:B------:R-:W-:Y:S05]  /*2910*/  BSYNC B3 ;  /* 0x0000000000037941 */ /* 0x000fea0003800000 */
.L_x_9399:
        /* <DEDUP_REMOVED lines=41> */
[----:B------:R-:W-:-:S11]  /*2bb0*/  HFMA2.MMA R5, -RZ, RZ, 0, 0 ;  /* 0x00000000ff057435 */ /* 0x000fd600000001ff */
.L_x_9398:
[----:B------:R-:W-:Y:S05]  /*2bc0*/  BSYNC B2 ;  /* 0x0000000000027941 */ /* 0x000fea0003800000 */
.L_x_9397:
        /* <DEDUP_REMOVED lines=22> */
.L_x_9402:
[----:B------:R-:W-:-:S07]  /*2d30*/  IMAD.MOV.U32 R65, RZ, RZ, R6 ;  /* 0x000000ffff417224 */ /* 0x000fce00078e0006 */
.L_x_9403:
[----:B------:R-:W-:Y:S05]  /*2d40*/  BSYNC B2 ;  /* 0x0000000000027941 */ /* 0x000fea0003800000 */
.L_x_9401:
        /* <DEDUP_REMOVED lines=16> */
.L_x_9407:
[----:B------:R-:W-:Y:S05]  /*2e50*/  BSYNC B3 ;  /* 0x0000000000037941 */ /* 0x000fea0003800000 */
.L_x_9406:
        /* <DEDUP_REMOVED lines=42> */
.L_x_9405:
[----:B------:R-:W-:Y:S05]  /*3100*/  BSYNC B2 ;  /* 0x0000000000027941 */ /* 0x000fea0003800000 */
.L_x_9404:
        /* <DEDUP_REMOVED lines=22> */
.L_x_9409:
[----:B------:R-:W-:-:S07]  /*3270*/  IMAD.MOV.U32 R65, RZ, RZ, R6 ;  /* 0x000000ffff417224 */ /* 0x000fce00078e0006 */
.L_x_9410:
[----:B------:R-:W-:Y:S05]  /*3280*/  BSYNC B2 ;  /* 0x0000000000027941 */ /* 0x000fea0003800000 */
.L_x_9408:
        /* <DEDUP_REMOVED lines=18> */
.L_x_9414:
[----:B------:R-:W-:Y:S05]  /*33b0*/  BSYNC B3 ;  /* 0x0000000000037941 */ /* 0x000fea0003800000 */
.L_x_9413:
        /* <DEDUP_REMOVED lines=42> */
.L_x_9412:
[----:B------:R-:W-:Y:S05]  /*3660*/  BSYNC B2 ;  /* 0x0000000000027941 */ /* 0x000fea0003800000 */
.L_x_9411:
        /* <DEDUP_REMOVED lines=11> */
[----:B------:R-:W-:Y:S02]  /*3720*/  FSETP.GTU.FTZ.AND P6, PT, R91, R90, PT ;  /* 0x0000005a5b00720b */ /* 0x000fe40003fdc000 */
[----:B------:R-:W0:Y:S01]  /*3730*/  LDC.64 R90, c[0x0][0x238] ;  /* 0x00008e00ff5a7b82 */ /* 0x000e220000000a00 */
[----:B------:R-:W-:Y:S01]  /*3740*/  IMAD.WIDE.U32 R94, R94, 0x10000, RZ ;  /* 0x000100005e5e7825 */ /* 0x000fe200078e00ff */
[----:B------:R-:W-:Y:S02]  /*3750*/  FSEL R86, R67, RZ, !P6 ;  /* 0x000000ff43567208 */ /* 0x000fe40007000000 */
[----:B------:R-:W-:-:S03]  /*3760*/  SEL R93, RZ, 0x1000000, P6 ;  /* 0x01000000ff5d7807 */ /* 0x000fc60003000000 */
[----:B------:R-:W-:-:S04]  /*3770*/  FMUL.FTZ R86, R43, R86 ;  /* 0x000000562b567220 */ /* 0x000fc80000410000 */
[----:B------:R-:W-:Y:S01]  /*3780*/  @P0 FADD.FTZ R86, R65, R86 ;  /* 0x0000005641560221 */ /* 0x000fe20000010000 */
[----:B------:R-:W-:Y:S02]  /*3790*/  ISETP.NE.AND P0, PT, R89, RZ, PT ;  /* 0x000000ff5900720c */ /* 0x000fe40003f05270 */
[----:B------:R-:W-:Y:S02]  /*37a0*/  SEL R89, RZ, 0x10000, P5 ;  /* 0x00010000ff597807 */ /* 0x000fe40002800000 */
[----:B------:R-:W-:Y:S02]  /*37b0*/  ISETP.NE.AND P5, PT, R64, RZ, PT ;  /* 0x000000ff4000720c */ /* 0x000fe40003fa5270 */
[----:B------:R-:W-:Y:S02]  /*37c0*/  F2FP.F16.F32.PACK_AB R65, R76, R73 ;  /* 0x000000494c41723e */ /* 0x000fe400000000ff */
[----:B------:R-:W-:Y:S02]  /*37d0*/  F2FP.F16.F32.PACK_AB R64, R75, R0 ;  /* 0x000000004b40723e */ /* 0x000fe400000000ff */
[----:B------:R-:W-:Y:S01]  /*37e0*/  F2FP.F16.F32.PACK_AB R67, R86, R81 ;  /* 0x000000515643723e */ /* 0x000fe200000000ff */
[----:B0-----:R-:W-:Y:S01]  /*37f0*/  IMAD.WIDE.U32 R90, R80, 0x10, R90 ;  /* 0x00000010505a7825 */ /* 0x001fe200078e005a */
[----:B------:R-:W-:-:S02]  /*3800*/  LOP3.LUT R92, R92, R93, R89, 0xfe, !PT ;  /* 0x0000005d5c5c7212 */ /* 0x000fc400078efe59 */
[----:B------:R-:W-:Y:S02]  /*3810*/  SEL R89, RZ, 0x1, P3 ;  /* 0x00000001ff597807 */ /* 0x000fe40001800000 */
[----:B------:R0:W-:Y:S02]  /*3820*/  STG.E.128 desc[UR4][R90.64], R64 ;  /* 0x000000405a007986 */ /* 0x0001e4000c101d04 */
        /* <DEDUP_REMOVED lines=11> */
.L_x_9358:
[----:B------:R-:W-:Y:S05]  /*38e0*/  BSYNC B1 ;  /* 0x0000000000017941 */ /* 0x000fea0003800000 */
.L_x_9357:
        /* <DEDUP_REMOVED lines=23> */
.L_x_9418:
[----:B------:R-:W-:-:S07]  /*3a60*/  MOV R71, R6 ;  /* 0x0000000600477202 */ /* 0x000fce0000000f00 */
.L_x_9419:
[----:B------:R-:W-:Y:S05]  /*3a70*/  BSYNC B2 ;  /* 0x0000000000027941 */ /* 0x000fea0003800000 */
.L_x_9417:
        /* <DEDUP_REMOVED lines=16> */
.L_x_9423:
[----:B------:R-:W-:Y:S05]  /*3b80*/  BSYNC B3 ;  /* 0x0000000000037941 */ /* 0x000fea0003800000 */
.L_x_9422:
        /* <DEDUP_REMOVED lines=42> */
.L_x_9421:
[----:B------:R-:W-:Y:S05]  /*3e30*/  BSYNC B2 ;  /* 0x0000000000027941 */ /* 0x000fea0003800000 */
.L_x_9420:
[----:B------:R-:W0:Y:S01]  /*3e40*/  LDC R85, c[0x0][0x298] ;  /* 0x0000a600ff557b82 */ /* 0x000e220000000800 */
[----:B------:R-:W-:Y:S01]  /*3e50*/  I2FP.F32.U32 R5, R71 ;  /* 0x0000004700057245 */ /* 0x000fe20000201000 */
[----:B-----5:R-:W-:Y:S01]  /*3e60*/  HADD2.F32 R71, -RZ, R64.H0_H0 ;  /* 0x20000040ff477230 */ /* 0x020fe20000004100 */
[----:B------:R-:W-:Y:S01]  /*3e70*/  MOV R92, 0x2f800000 ;  /* 0x2f800000005c7802 */ /* 0x000fe20000000f00 */
[----:B------:R-:W-:Y:S03]  /*3e80*/  BSSY B2, `(.L_x_9424) ;  /* 0x0000017000027945 */ /* 0x000fe60003800000 */
[----:B------:R-:W-:Y:S01]  /*3e90*/  FMUL.FTZ R78, R71, R88 ;  /* 0x00000058474e7220 */ /* 0x000fe20000410000 */
[----:B------:R-:W1:Y:S01]  /*3ea0*/  LDC R91, c[0x0][0x294] ;  /* 0x0000a500ff5b7b82 */ /* 0x000e620000000800 */
[----:B------:R-:W-:Y:S02]  /*3eb0*/  FFMA.FTZ R72, R5, R92, 1.1641532182693481445e-10 ;  /* 0x2f00000005487423 */ /* 0x000fe4000001005c */
[----:B0-----:R-:W-:-:S03]  /*3ec0*/  FMUL.FTZ R78, R78, R85 ;  /* 0x000000554e4e7220 */ /* 0x001fc60000410000 */
[----:B-1----:R-:W-:Y:S01]  /*3ed0*/  FSETP.GTU.FTZ.AND P1, PT, R72, R91, PT ;  /* 0x0000005b4800720b */ /* 0x002fe20003f3c000 */
[----:B------:R-:W-:-:S03]  /*3ee0*/  @P0 HADD2.F32 R72, -RZ, R12.H0_H0 ;  /* 0x2000000cff480230 */ /* 0x000fc60000004100 */
[----:B------:R-:W-:Y:S02]  /*3ef0*/  P2R R90, PR, RZ, 0x2 ;  /* 0x00000002ff5a7803 */ /* 0x000fe40000000000 */
[----:B------:R-:W-:Y:S01]  /*3f00*/  FSEL R71, R78, RZ, !P1 ;  /* 0x000000ff4e477208 */ /* 0x000fe20004800000 */
[C---:B------:R-:W-:Y:S01]  /*3f10*/  VIADD R78, R74.reuse, 0x1 ;  /* 0x000000014a4e7836 */ /* 0x040fe20000000000 */
        /* <DEDUP_REMOVED lines=12> */
.L_x_9425:
[----:B------:R-:W-:-:S07]  /*3fe0*/  MOV R72, R6 ;  /* 0x0000000600487202 */ /* 0x000fce0000000f00 */
.L_x_9426:
[----:B------:R-:W-:Y:S05]  /*3ff0*/  BSYNC B2 ;  /* 0x0000000000027941 */ /* 0x000fea0003800000 */
.L_x_9424:
        /* <DEDUP_REMOVED lines=16> */
.L_x_9430:
[----:B------:R-:W-:Y:S05]  /*4100*/  BSYNC B3 ;  /* 0x0000000000037941 */ /* 0x000fea0003800000 */
.L_x_9429:
        /* <DEDUP_REMOVED lines=41> */
[----:B------:R-:W-:-:S07]  /*43a0*/  IMAD.MOV.U32 R78, RZ, RZ, RZ ;  /* 0x000000ffff4e7224 */ /* 0x000fce00078e00ff */
.L_x_9428:
[----:B------:R-:W-:Y:S05]  /*43b0*/  BSYNC B2 ;  /* 0x0000000000027941 */ /* 0x000fea0003800000 */
.L_x_9427:
[----:B------:R-:W-:Y:S01]  /*43c0*/  I2FP.F32.U32 R5, R72 ;  /* 0x0000004800057245 */ /* 0x000fe20000201000 */
[----:B------:R-:W-:Y:S01]  /*43d0*/  HADD2.F32 R79, -RZ, R64.H1_H1 ;  /* 0x30000040ff4f7230 */ /* 0x000fe20000004100 */
[----:B------:R-:W-:Y:S03]  /*43e0*/  BSSY B2, `(.L_x_9431) ;  /* 0x0000016000027945 */ /* 0x000fe60003800000 */
[----:B------:R-:W-:Y:S01]  /*43f0*/  FFMA.FTZ R64, R5, R92, 1.1641532182693481445e-10 ;  /* 0x2f00000005407423 */ /* 0x000fe2000001005c */
[----:B------:R-:W-:Y:S01]  /*4400*/  FMUL.FTZ R72, R79, R88 ;  /* 0x000000584f487220 */ /* 0x000fe20000410000 */
[----:B------:R-:W-:Y:S01]  /*4410*/  @P0 HADD2.F32 R5, -RZ, R12.H1_H1 ;  /* 0x3000000cff050230 */ /* 0x000fe20000004100 */
[----:B------:R-:W-:Y:S02]  /*4420*/  IADD3 R79, R78, 0x1, RZ ;  /* 0x000000014e4f7810 */ /* 0x000fe40007ffe0ff */
        /* <DEDUP_REMOVED lines=16> */
.L_x_9432:
[----:B------:R-:W-:-:S07]  /*4530*/  MOV R74, R6 ;  /* 0x00000006004a7202 */ /* 0x000fce0000000f00 */
.L_x_9433:
[----:B------:R-:W-:Y:S05]  /*4540*/  BSYNC B2 ;  /* 0x0000000000027941 */ /* 0x000fea0003800000 */
.L_x_9431:
        /* <DEDUP_REMOVED lines=16> */
.L_x_9437:
[----:B------:R-:W-:Y:S05]  /*4650*/  BSYNC B3 ;  /* 0x0000000000037941 */ /* 0x000fea0003800000 */
.L_x_9436:
        /* <DEDUP_REMOVED lines=42> */
.L_x_9435:
[----:B------:R-:W-:Y:S05]  /*4900*/  BSYNC B2 ;  /* 0x0000000000027941 */ /* 0x000fea0003800000 */
.L_x_9434:
        /* <DEDUP_REMOVED lines=8> */
[----:B------:R-:W-:Y:S02]  /*4990*/  FSEL R5, R78, RZ, !P1 ;  /* 0x000000ff4e057208 */ /* 0x000fe40004800000 */
[----:B------:R-:W-:-:S03]  /*49a0*/  IADD3 R78, R79, 0x1, RZ ;  /* 0x000000014f4e7810 */ /* 0x000fc60007ffe0ff */
[----:B------:R-:W-:Y:S01]  /*49b0*/  FMUL.FTZ R74, R22, R5 ;  /* 0x00000005164a7220 */ /* 0x000fe20000410000 */
        /* <DEDUP_REMOVED lines=11> */
.L_x_9439:
[----:B------:R-:W-:-:S07]  /*4a70*/  IMAD.MOV.U32 R83, RZ, RZ, R6 ;  /* 0x000000ffff537224 */ /* 0x000fce00078e0006 */
.L_x_9440:
[----:B------:R-:W-:Y:S05]  /*4a80*/  BSYNC B2 ;  /* 0x0000000000027941 */ /* 0x000fea0003800000 */
.L_x_9438:
        /* <DEDUP_REMOVED lines=16> */
.L_x_9444:
[----:B------:R-:W-:Y:S05]  /*4b90*/  BSYNC B3 ;  /* 0x0000000000037941 */ /* 0x000fea0003800000 */
.L_x_9443:
        /* <DEDUP_REMOVED lines=42> */
.L_x_9442:
[----:B------:R-:W-:Y:S05]  /*4e40*/  BSYNC B2 ;  /* 0x0000000000027941 */ /* 0x000fea0003800000 */
.L_x_9441:
        /* <DEDUP_REMOVED lines=22> */
.L_x_9446:
[----:B------:R-:W-:-:S07]  /*4fb0*/  MOV R65, R6 ;  /* 0x0000000600417202 */ /* 0x000fce0000000f00 */
.L_x_9447:
[----:B------:R-:W-:Y:S05]  /*4fc0*/  BSYNC B2 ;  /* 0x0000000000027941 */ /* 0x000fea0003800000 */
.L_x_9445:
        /* <DEDUP_REMOVED lines=16> */
.L_x_9451:
[----:B------:R-:W-:Y:S05]  /*50d0*/  BSYNC B3 ;  /* 0x0000000000037941 */ /* 0x000fea0003800000 */
.L_x_9450:
        /* <DEDUP_REMOVED lines=42> */
.L_x_9449:
[----:B------:R-:W-:Y:S05]  /*5380*/  BSYNC B2 ;  /* 0x0000000000027941 */ /* 0x000fea0003800000 */
.L_x_9448:
        /* <DEDUP_REMOVED lines=22> */
.L_x_9453:
[----:B------:R-:W-:-:S07]  /*54f0*/  MOV R65, R6 ;  /* 0x0000000600417202 */ /* 0x000fce0000000f00 */
.L_x_9454:
[----:B------:R-:W-:Y:S05]  /*5500*/  BSYNC B2 ;  /* 0x0000000000027941 */ /* 0x000fea0003800000 */
.L_x_9452:
        /* <DEDUP_REMOVED lines=16> */
.L_x_9458:
[----:B------:R-:W-:Y:S05]  /*5610*/  BSYNC B3 ;  /* 0x0000000000037941 */ /* 0x000fea0003800000 */
.L_x_9457:
        /* <DEDUP_REMOVED lines=42> */
.L_x_9456:
[----:B------:R-:W-:Y:S05]  /*58c0*/  BSYNC B2 ;  /* 0x0000000000027941 */ /* 0x000fea0003800000 */
.L_x_9455:
        /* <DEDUP_REMOVED lines=22> */
.L_x_9460:
[----:B------:R-:W-:-:S07]  /*5a30*/  IMAD.MOV.U32 R65, RZ, RZ, R6 ;  /* 0x000000ffff417224 */ /* 0x000fce00078e0006 */
.L_x_9461:
[----:B------:R-:W-:Y:S05]  /*5a40*/  BSYNC B2 ;  /* 0x0000000000027941 */ /* 0x000fea0003800000 */
.L_x_9459:
        /* <DEDUP_REMOVED lines=16> */
.L_x_9465:
[----:B------:R-:W-:Y:S05]  /*5b50*/  BSYNC B3 ;  /* 0x0000000000037941 */ /* 0x000fea0003800000 */
.L_x_9464:
        /* <DEDUP_REMOVED lines=42> */
.L_x_9463:
[----:B------:R-:W-:Y:S05]  /*5e00*/  BSYNC B2 ;  /* 0x0000000000027941 */ /* 0x000fea0003800000 */
.L_x_9462:
        /* <DEDUP_REMOVED lines=12> */
[----:B------:R-:W-:Y:S01]  /*5ed0*/  VIADD R5, R66, 0x1 ;  /* 0x0000000142057836 */ /* 0x000fe20000000000 */
        /* <DEDUP_REMOVED lines=9> */
.L_x_9467:
[----:B------:R-:W-:-:S07]  /*5f70*/  MOV R65, R6 ;  /* 0x0000000600417202 */ /* 0x000fce0000000f00 */
.L_x_9468:
[----:B------:R-:W-:Y:S05]  /*5f80*/  BSYNC B2 ;  /* 0x0000000000027941 */ /* 0x000fea0003800000 */
.L_x_9466:
        /* <DEDUP_REMOVED lines=18> */
.L_x_9472:
[----:B------:R-:W-:Y:S05]  /*60b0*/  BSYNC B3 ;  /* 0x0000000000037941 */ /* 0x000fea0003800000 */
.L_x_9471:
        /* <DEDUP_REMOVED lines=42> */
.L_x_9470:
[----:B------:R-:W-:Y:S05]  /*6360*/  BSYNC B2 ;  /* 0x0000000000027941 */ /* 0x000fea0003800000 */
.L_x_9469:
[----:B------:R-:W-:Y:S01]  /*6370*/  I2FP.F32.U32 R65, R65 ;  /* 0x0000004100417245 */ /* 0x000fe20000201000 */
[----:B------:R-:W-:Y:S01]  /*6380*/  HADD2.F32 R67, -RZ, R67.H1_H1 ;  /* 0x30000043ff437230 */ /* 0x000fe20000004100 */
[----:B------:R-:W-:Y:S01]  /*6390*/  SEL R94, RZ, 0x1, P2 ;  /* 0x00000001ff5e7807 */ /* 0x000fe20001000000 */
[----:B------:R-:W-:Y:S01]  /*63a0*/  @P0 HADD2.F32 R66, -RZ, R15.H1_H1 ;  /* 0x3000000fff420230 */ /* 0x000fe20000004100 */
[----:B------:R-:W-:Y:S01]  /*63b0*/  SEL R93, RZ, 0x100, P4 ;  /* 0x00000100ff5d7807 */ /* 0x000fe20002000000 */
[----:B------:R-:W-:Y:S01]  /*63c0*/  FFMA.FTZ R92, R65, R92, 1.1641532182693481445e-10 ;  /* 0x2f000000415c7423 */ /* 0x000fe2000001005c */
[----:B------:R-:W-:Y:S01]  /*63d0*/  FMUL.FTZ R88, R67, R88 ;  /* 0x0000005843587220 */ /* 0x000fe20000410000 */
[----:B------:R-:W-:Y:S01]  /*63e0*/  IMAD.WIDE.U32 R94, R94, 0x1000000, RZ ;  /* 0x010000005e5e7825 */ /* 0x000fe200078e00ff */
[----:B------:R-:W-:-:S03]  /*63f0*/  F2FP.F16.F32.PACK_AB R65, R79, R74 ;  /* 0x0000004a4f41723e */ /* 0x000fc600000000ff */
[----:B------:R-:W-:Y:S01]  /*6400*/  FMUL.FTZ R88, R88, R85 ;  /* 0x0000005558587220 */ /* 0x000fe20000410000 */
[----:B------:R-:W-:-:S04]  /*6410*/  FSETP.GTU.FTZ.AND P6, PT, R92, R91, PT ;  /* 0x0000005b5c00720b */ /* 0x000fc80003fdc000 */
[----:B------:R-:W-:Y:S02]  /*6420*/  FSEL R88, R88, RZ, !P6 ;  /* 0x000000ff58587208 */ /* 0x000fe40007000000 */
[----:B------:R-:W-:-:S03]  /*6430*/  SEL R92, RZ, 0x1000000, P6 ;  /* 0x01000000ff5c7807 */ /* 0x000fc60003000000 */
[----:B------:R-:W-:Y:S01]  /*6440*/  FMUL.FTZ R85, R19, R88 ;  /* 0x0000005813557220 */ /* 0x000fe20000410000 */
[----:B------:R-:W-:Y:S02]  /*6450*/  SEL R88, RZ, 0x10000, P5 ;  /* 0x00010000ff587807 */ /* 0x000fe40002800000 */
[----:B------:R-:W-:Y:S01]  /*6460*/  ISETP.NE.AND P5, PT, R90, RZ, PT ;  /* 0x000000ff5a00720c */ /* 0x000fe20003fa5270 */
[----:B------:R-:W-:Y:S01]  /*6470*/  @P0 FADD.FTZ R85, R66, R85 ;  /* 0x0000005542550221 */ /* 0x000fe20000010000 */
[----:B------:R-:W-:Y:S02]  /*6480*/  LEA R90, P0, R89, UR12, 0x4 ;  /* 0x0000000c595a7c11 */ /* 0x000fe4000f8020ff */
        /* <DEDUP_REMOVED lines=20> */
.L_x_9416:
[----:B------:R-:W-:Y:S05]  /*65d0*/  BSYNC B1 ;  /* 0x0000000000017941 */ /* 0x000fea0003800000 */
.L_x_9415:
        /* <DEDUP_REMOVED lines=76> */
.L_x_9490:
        /* <DEDUP_REMOVED lines=28> */
[----:B------:R-:W1:Y:S01]  /*6c60*/  LDC.64 R88, c[0x0][0x2b8] ;  /* 0x0000ae00ff587b82 */ /* 0x000e620000000a00 */
[----:B------:R-:W-:Y:S01]  /*6c70*/  FFMA.FTZ R67, R48, R67, R56 ;  /* 0x0000004330437223 */ /* 0x000fe20000010038 */
[----:B------:R-:W-:Y:S01]  /*6c80*/  FFMA.FTZ R92, R49, R92, R57 ;  /* 0x0000005c315c7223 */ /* 0x000fe20000010039 */
        /* <DEDUP_REMOVED lines=11> */
[----:B------:R-:W-:Y:S01]  /*6d40*/  FADD.FTZ R92, R81, -R90 ;  /* 0x8000005a515c7221 */ /* 0x000fe20000010000 */
[----:B-1----:R-:W-:-:S04]  /*6d50*/  IMAD.WIDE.U32 R88, R80, 0x10, R88 ;  /* 0x0000001050587825 */ /* 0x002fc800078e0058 */
[----:B------:R-:W-:Y:S01]  /*6d60*/  FMUL.FTZ R67, R87, R92 ;  /* 0x0000005c57437220 */ /* 0x000fe20000410000 */
[----:B------:R-:W-:-:S03]  /*6d70*/  IADD3 R80, R80, 0x20, RZ ;  /* 0x0000002050507810 */ /* 0x000fc60007ffe0ff */
[----:B------:R-:W-:-:S05]  /*6d80*/  FFMA.FTZ R67, R50, R67, R58 ;  /* 0x0000004332437223 */ /* 0x000fca000001003a */
[----:B------:R-:W-:-:S05]  /*6d90*/  F2FP.F16.F32.PACK_AB R67, R94, R67 ;  /* 0x000000435e43723e */ /* 0x000fca00000000ff */
[----:B------:R2:W-:Y:S02]  /*6da0*/  STG.E.128 desc[UR4][R88.64], R64 ;  /* 0x0000004058007986 */ /* 0x0005e4000c101d04 */
.L_x_9475:
[----:B------:R-:W-:Y:S05]  /*6db0*/  BSYNC B1 ;  /* 0x0000000000017941 */ /* 0x000fea0003800000 */
.L_x_9474:
[----:B------:R-:W-:Y:S01]  /*6dc0*/  ISETP.NE.AND P0, PT, R70, RZ, PT ;  /* 0x000000ff4600720c */ /* 0x000fe20003f05270 */
[----:B------:R-:W-:-:S12]  /*6dd0*/  BSSY B1, `(.L_x_9476) ;  /* 0x0000021000017945 */ /* 0x000fd80003800000 */
[----:B------:R-:W-:Y:S05]  /*6de0*/  @!P0 BRA `(.L_x_9477) ;  /* 0x00000000007c8947 */ /* 0x000fea0003800000 */
[--C-:B--2---:R-:W-:Y:S01]  /*6df0*/  FADD.FTZ R88, R84, -R90.reuse ;  /* 0x8000005a54587221 */ /* 0x104fe20000010000 */
[--C-:B------:R-:W-:Y:S01]  /*6e00*/  FADD.FTZ R98, R85, -R90.reuse ;  /* 0x8000005a55627221 */ /* 0x100fe20000010000 */
[--C-:B------:R-:W-:Y:S01]  /*6e10*/  FADD.FTZ R96, R71, -R90.reuse ;  /* 0x8000005a47607221 */ /* 0x100fe20000010000 */
[--C-:B-1----:R-:W-:Y:S01]  /*6e20*/  FADD.FTZ R66, R72, -R90.reuse ;  /* 0x8000005a48427221 */ /* 0x102fe20000010000 */
[C---:B------:R-:W-:Y:S01]  /*6e30*/  FMUL.FTZ R67, R87.reuse, R88 ;  /* 0x0000005857437220 */ /* 0x040fe20000410000 */
[----:B------:R-:W-:Y:S01]  /*6e40*/  FMUL.FTZ R88, R87, R98 ;  /* 0x0000006257587220 */ /* 0x000fe20000410000 */
[--C-:B------:R-:W-:Y:S01]  /*6e50*/  FADD.FTZ R94, R74, -R90.reuse ;  /* 0x8000005a4a5e7221 */ /* 0x100fe20000010000 */
[----:B------:R-:W-:Y:S01]  /*6e60*/  FADD.FTZ R64, R79, -R90 ;  /* 0x8000005a4f407221 */ /* 0x000fe20000010000 */
[----:B-----5:R-:W-:Y:S01]  /*6e70*/  FFMA.FTZ R67, R26, R67, R34 ;  /* 0x000000431a437223 */ /* 0x020fe20000010022 */
        /* <DEDUP_REMOVED lines=10> */
[----:B0-----:R-:W-:Y:S01]  /*6f20*/  FMUL.FTZ R93, R87, R92 ;  /* 0x0000005c575d7220 */ /* 0x001fe20000410000 */
        /* <DEDUP_REMOVED lines=11> */
.L_x_9477:
[----:B------:R-:W-:Y:S05]  /*6fe0*/  BSYNC B1 ;  /* 0x0000000000017941 */ /* 0x000fea0003800000 */
.L_x_9476:
[----:B-123--:R-:W1:Y:S02]  /*6ff0*/  LDC.64 R64, c[0x0][0x210] ;  /* 0x00008400ff407b82 */ /* 0x00ee640000000a00 */
[----:B-1----:R-:W-:-:S04]  /*7000*/  LEA R68, R64, R68, 0x2 ;  /* 0x0000004440447211 */ /* 0x002fc800078e10ff */
[----:B------:R-:W-:-:S13]  /*7010*/  ISETP.GE.AND P0, PT, R68, R65, PT ;  /* 0x000000414400720c */ /* 0x000fda0003f06270 */
[----:B------:R-:W-:Y:S05]  /*7020*/  @!P0 BRA `(.L_x_9478) ;  /* 0xffffff9800b08947 */ /* 0x000fea000383ffff */
[----:B------:R-:W-:Y:S05]  /*7030*/  BSYNC B0 ;  /* 0x0000000000007941 */ /* 0x000fea0003800000 */
.L_x_9356:
[----:B------:R-:W-:Y:S05]  /*7040*/  EXIT ;  /* 0x000000000000794d */ /* 0x000fea0003800000 */
.L_x_9473:
[----:B------:R-:W-:Y:S01]  /*7050*/  HFMA2.MMA R87, -RZ, RZ, 0, 5.9604644775390625e-08 ;  /* 0x00000001ff577435 */ /* 0x000fe200000001ff */
[----:B------:R-:W-:Y:S01]  /*7060*/  BSSY B1, `(.L_x_9479) ;  /* 0x0000007000017945 */ /* 0x000fe20003800000 */
[----:B------:R-:W-:Y:S01]  /*7070*/  IMAD.MOV.U32 R90, RZ, RZ, R64 ;  /* 0x000000ffff5a7224 */ /* 0x000fe200078e0040 */
[----:B------:R-:W-:Y:S01]  /*7080*/  MOV R67, 0x1f ;  /* 0x0000001f00437802 */ /* 0x000fe20000000f00 */
[----:B------:R-:W-:-:S07]  /*7090*/  IMAD.MOV.U32 R66, RZ, RZ, -0x1 ;  /* 0xffffffffff427424 */ /* 0x000fce00078e00ff */
[----:B-----5:R-:W-:Y:S05]  /*70a0*/  WARPSYNC.COLLECTIVE R66, `(.L_x_9480) ;  /* 0x0000000042087348 */ /* 0x020fea0003c00000 */
[----:B------:R0:W1:Y:S02]  /*70b0*/  SHFL.BFLY P2, R88, R90, R87, R67 ;  /* 0x0c0000575a587389 */ /* 0x0000640000040043 */
[----:B01---5:R-:W-:Y:S01]  /*70c0*/  ENDCOLLECTIVE ;  /* 0x000000000000791b */ /* 0x023fe20003800000 */
.L_x_9480:
[----:B------:R-:W-:Y:S05]  /*70d0*/  BSYNC B1 ;  /* 0x0000000000017941 */ /* 0x000fea0003800000 */
.L_x_9479:
        /* <DEDUP_REMOVED lines=8> */
.L_x_9481:
[----:B------:R-:W-:Y:S01]  /*7160*/  HFMA2.MMA R87, -RZ, RZ, 0, 2.384185791015625e-07 ;  /* 0x00000004ff577435 */ /* 0x000fe200000001ff */
[----:B------:R-:W-:-:S05]  /*7170*/  FADD.FTZ R91, R90, R88 ;  /* 0x000000585a5b7221 */ /* 0x000fca0000010000 */
[----:B------:R-:W-:-:S07]  /*7180*/  MOV R90, R91 ;  /* 0x0000005b005a7202 */ /* 0x000fce0000000f00 */
[----:B------:R-:W-:Y:S05]  /*7190*/  WARPSYNC.COLLECTIVE R66, `(.L_x_9482) ;  /* 0x0000000042087348 */ /* 0x000fea0003c00000 */
[----:B------:R0:W1:Y:S02]  /*71a0*/  SHFL.BFLY P2, R88, R90, R87, R67 ;  /* 0x0c0000575a587389 */ /* 0x0000640000040043 */
[----:B01----:R-:W-:Y:S01]  /*71b0*/  ENDCOLLECTIVE ;  /* 0x000000000000791b */ /* 0x003fe20003800000 */
.L_x_9482:
[----:B------:R-:W-:Y:S01]  /*71c0*/  MOV R87, 0x8 ;  /* 0x0000000800577802 */ /* 0x000fe20000000f00 */
[----:B------:R-:W-:-:S04]  /*71d0*/  FADD.FTZ R92, R91, R88 ;  /* 0x000000585b5c7221 */ /* 0x000fc80000010000 */
[----:B------:R-:W-:-:S07]  /*71e0*/  IMAD.MOV.U32 R90, RZ, RZ, R92 ;  /* 0x000000ffff5a7224 */ /* 0x000fce00078e005c */
[----:B------:R-:W-:Y:S05]  /*71f0*/  WARPSYNC.COLLECTIVE R66, `(.L_x_9483) ;  /* 0x0000000042087348 */ /* 0x000fea0003c00000 */
[----:B------:R0:W1:Y:S02]  /*7200*/  SHFL.BFLY P2, R88, R90, R87, R67 ;  /* 0x0c0000575a587389 */ /* 0x0000640000040043 */
[----:B01----:R-:W-:Y:S01]  /*7210*/  ENDCOLLECTIVE ;  /* 0x000000000000791b */ /* 0x003fe20003800000 */
.L_x_9483:
[----:B------:R-:W-:Y:S02]  /*7220*/  IMAD.MOV.U32 R87, RZ, RZ, 0x10 ;  /* 0x00000010ff577424 */ /* 0x000fe400078e00ff */
[----:B------:R-:W-:-:S05]  /*7230*/  FADD.FTZ R93, R92, R88 ;  /* 0x000000585c5d7221 */ /* 0x000fca0000010000 */
[----:B------:R-:W-:-:S07]  /*7240*/  MOV R90, R93 ;  /* 0x0000005d005a7202 */ /* 0x000fce0000000f00 */
[----:B------:R-:W-:Y:S05]  /*7250*/  WARPSYNC.COLLECTIVE R66, `(.L_x_9484) ;  /* 0x0000000042087348 */ /* 0x000fea0003c00000 */
[----:B------:R0:W1:Y:S02]  /*7260*/  SHFL.BFLY P2, R88, R90, R87, R67 ;  /* 0x0c0000575a587389 */ /* 0x0000640000040043 */
[----:B01----:R-:W-:Y:S01]  /*7270*/  ENDCOLLECTIVE ;  /* 0x000000000000791b */ /* 0x003fe20003800000 */
.L_x_9484:
        /* <DEDUP_REMOVED lines=42> */
.L_x_9485:
[----:B------:R-:W-:Y:S01]  /*7520*/  HFMA2.MMA R87, -RZ, RZ, 0, 1.1920928955078125e-07 ;  /* 0x00000002ff577435 */ /* 0x000fe200000001ff */
[----:B------:R-:W-:-:S10]  /*7530*/  FADD.FTZ R90, R64, R88 ;  /* 0x00000058405a7221 */ /* 0x000fd40000010000 */
[----:B------:R-:W-:Y:S05]  /*7540*/  WARPSYNC.COLLECTIVE R66, `(.L_x_9486) ;  /* 0x0000000042087348 */ /* 0x000fea0003c00000 */
[----:B------:R0:W1:Y:S02]  /*7550*/  SHFL.BFLY P2, R88, R90, R87, R67 ;  /* 0x0c0000575a587389 */ /* 0x0000640000040043 */
[----:B01----:R-:W-:Y:S01]  /*7560*/  ENDCOLLECTIVE ;  /* 0x000000000000791b */ /* 0x003fe20003800000 */
.L_x_9486:
[----:B------:R-:W-:Y:S01]  /*7570*/  MOV R87, 0x4 ;  /* 0x0000000400577802 */ /* 0x000fe20000000f00 */
[----:B------:R-:W-:-:S04]  /*7580*/  FADD.FTZ R91, R90, R88 ;  /* 0x000000585a5b7221 */ /* 0x000fc80000010000 */
[----:B------:R-:W-:-:S07]  /*7590*/  IMAD.MOV.U32 R90, RZ, RZ, R91 ;  /* 0x000000ffff5a7224 */ /* 0x000fce00078e005b */
[----:B------:R-:W-:Y:S05]  /*75a0*/  WARPSYNC.COLLECTIVE R66, `(.L_x_9487) ;  /* 0x0000000042087348 */ /* 0x000fea0003c00000 */
[----:B------:R0:W1:Y:S02]  /*75b0*/  SHFL.BFLY P2, R88, R90, R87, R67 ;  /* 0x0c0000575a587389 */ /* 0x0000640000040043 */
[----:B01----:R-:W-:Y:S01]  /*75c0*/  ENDCOLLECTIVE ;  /* 0x000000000000791b */ /* 0x003fe20003800000 */
.L_x_9487:
[----:B------:R-:W-:Y:S02]  /*75d0*/  IMAD.MOV.U32 R87, RZ, RZ, 0x8 ;  /* 0x00000008ff577424 */ /* 0x000fe400078e00ff */
[----:B------:R-:W-:-:S05]  /*75e0*/  FADD.FTZ R92, R91, R88 ;  /* 0x000000585b5c7221 */ /* 0x000fca0000010000 */
[----:B------:R-:W-:-:S07]  /*75f0*/  MOV R90, R92 ;  /* 0x0000005c005a7202 */ /* 0x000fce0000000f00 */
[----:B------:R-:W-:Y:S05]  /*7600*/  WARPSYNC.COLLECTIVE R66, `(.L_x_9488) ;  /* 0x0000000042087348 */ /* 0x000fea0003c00000 */
[----:B------:R0:W1:Y:S02]  /*7610*/  SHFL.BFLY P2, R88, R90, R87, R67 ;  /* 0x0c0000575a587389 */ /* 0x0000640000040043 */
[----:B01----:R-:W-:Y:S01]  /*7620*/  ENDCOLLECTIVE ;  /* 0x000000000000791b */ /* 0x003fe20003800000 */
.L_x_9488:
[----:B------:R-:W-:Y:S01]  /*7630*/  HFMA2.MMA R87, -RZ, RZ, 0, 9.5367431640625e-07 ;  /* 0x00000010ff577435 */ /* 0x000fe200000001ff */
[----:B------:R-:W-:-:S05]  /*7640*/  FADD.FTZ R93, R92, R88 ;  /* 0x000000585c5d7221 */ /* 0x000fca0000010000 */
[----:B------:R-:W-:-:S07]  /*7650*/  MOV R90, R93 ;  /* 0x0000005d005a7202 */ /* 0x000fce0000000f00 */
[----:B------:R-:W-:Y:S05]  /*7660*/  WARPSYNC.COLLECTIVE R66, `(.L_x_9489) ;  /* 0x0000000042087348 */ /* 0x000fea0003c00000 */
[----:B------:R0:W1:Y:S02]  /*7670*/  SHFL.BFLY P2, R88, R90, R87, R67 ;  /* 0x0c0000575a587389 */ /* 0x0000640000040043 */
[----:B01----:R-:W-:Y:S01]  /*7680*/  ENDCOLLECTIVE ;  /* 0x000000000000791b */ /* 0x003fe20003800000 */
.L_x_9489:
[----:B------:R-:W-:Y:S05]  /*7690*/  BRA `(.L_x_9490) ;  /* 0xfffffff400007947 */ /* 0x000fea000383ffff */
.L_x_9491:
        /* <DEDUP_REMOVED lines=14> */
.L_x_16564:


//--------------------- .text._ZN10layer_norm13ln_fwd_kernelINS_13Kernel_traitsIf6__halfS2_S2_fjLj512ELj1ELj4ELj1ELj16ENS_18Kernel_traits_baseILj512EfS2_S2_S2_fjLj128EEEEELb1ELb1ELb0ELb1EEEvNS_9FwdParamsE --------------------------
	.section	.text._ZN10layer_norm13ln_fwd_kernelINS_13Kernel_traitsIf6__halfS2_S2_fjLj512ELj1ELj4ELj1ELj16ENS_18Kernel_traits_baseILj512EfS2_S2_S2_fjLj128EEEEELb1ELb1ELb0ELb1EEEvNS_9FwdParamsE,"ax",@progbits
	.align	128
        .global         _ZN10layer_norm13ln_fwd_kernelINS_13Kernel_traitsIf6__halfS2_S2_fjLj512ELj1ELj4ELj1ELj16ENS_18Kernel_traits_baseILj512EfS2_S2_S2_fjLj128EEEEELb1ELb1ELb0ELb1EEEvNS_9FwdParamsE
        .type           _ZN10layer_norm13ln_fwd_kernelINS_13Kernel_traitsIf6__halfS2_S2_fjLj512ELj1ELj4ELj1ELj16ENS_18Kernel_traits_baseILj512EfS2_S2_S2_fjLj128EEEEELb1ELb1ELb0ELb1EEEvNS_9FwdParamsE,@function
        .size           _ZN10layer_norm13ln_fwd_kernelINS_13Kernel_traitsIf6__halfS2_S2_fjLj512ELj1ELj4ELj1ELj16ENS_18Kernel_traits_baseILj512EfS2_S2_S2_fjLj128EEEEELb1ELb1ELb0ELb1EEEvNS_9FwdParamsE,(.L_x_16565 - _ZN10layer_norm13ln_fwd_kernelINS_13Kernel_traitsIf6__halfS2_S2_fjLj512ELj1ELj4ELj1ELj16ENS_18Kernel_traits_baseILj512EfS2_S2_S2_fjLj128EEEEELb1ELb1ELb0ELb1EEEvNS_9FwdParamsE)
        .other          _ZN10layer_norm13ln_fwd_kernelINS_13Kernel_traitsIf6__halfS2_S2_fjLj512ELj1ELj4ELj1ELj16ENS_18Kernel_traits_baseILj512EfS2_S2_S2_fjLj128EEEEELb1ELb1ELb0ELb1EEEvNS_9FwdParamsE,@"STO_CUDA_ENTRY STV_DEFAULT"
_ZN10layer_norm13ln_fwd_kernelINS_13Kernel_traitsIf6__halfS2_S2_fjLj512ELj1ELj4ELj1ELj16ENS_18Kernel_traits_baseILj512EfS2_S2_S2_fjLj128EEEEELb1ELb1ELb0ELb1EEEvNS_9FwdParamsE:
.text._ZN10layer_norm13ln_fwd_kernelINS_13Kernel_traitsIf6__halfS2_S2_fjLj512ELj1ELj4ELj1ELj16ENS_18Kernel_traits_baseILj512EfS2_S2_S2_fjLj128EEEEELb1ELb1ELb0ELb1EEEvNS_9FwdParamsE:
        /* <DEDUP_REMOVED lines=55> */
[----:B------:R-:W-:Y:S01]  /*0370*/  UIADD3 UR18, UR6, -0x255992d5, URZ ;  /* 0xdaa66d2b06127890 */ /* 0x000fe2000fffe03f */
[----:B-1---5:R-:W-:Y:S01]  /*0380*/  @P1 IADD3 R0, P0, R4, R59, RZ ;  /* 0x0000003b04001210 */ /* 0x022fe20007f1e0ff */
[----:B------:R-:W-:-:S02]  /*0390*/  UIADD3 UR19, UR7, 0x32370b8f, URZ ;  /* 0x32370b8f07137890 */ /* 0x000fc4000fffe03f */
[----:B------:R-:W-:Y:S01]  /*03a0*/  UIADD3 UR20, UR6, 0x78dde6e4, URZ ;  /* 0x78dde6e406147890 */ /* 0x000fe2000fffe03f */
[----:B------:R-:W-:Y:S01]  /*03b0*/  @P1 IADD3.X R57, RZ, R5, RZ, P0, !PT ;  /* 0x00000005ff391210 */ /* 0x000fe200007fe4ff */
[----:B------:R-:W-:Y:S02]  /*03c0*/  UIADD3 UR21, UR7, -0x126145ec, URZ ;  /* 0xed9eba1407157890 */ /* 0x000fe4000fffe03f */
[----:B------:R-:W-:Y:S01]  /*03d0*/  UIADD3 UR22, UR6, 0x1715609d, URZ ;  /* 0x1715609d06167890 */ /* 0x000fe2000fffe03f */
[--C-:B------:R-:W-:Y:S01]  /*03e0*/  SHF.R.U64 R65, R0, 0x2, R57.reuse ;  /* 0x0000000200417819 */ /* 0x100fe20000001239 */
[----:B------:R-:W-:Y:S01]  /*03f0*/  IMAD.HI.U32 R5, R64, -0x326172a9, RZ ;  /* 0xcd9e8d5740057827 */ /* 0x000fe200078e00ff */
[----:B------:R-:W-:Y:S01]  /*0400*/  SHF.R.U32.HI R66, RZ, 0x2, R57 ;  /* 0x00000002ff427819 */ /* 0x000fe20000011639 */
[----:B------:R-:W-:Y:S02]  /*0410*/  UIADD3 UR23, UR7, -0x56f99767, URZ ;  /* 0xa906689907177890 */ /* 0x000fe4000fffe03f */
        /* <DEDUP_REMOVED lines=81> */
.L_x_9606:
        /* <DEDUP_REMOVED lines=22> */
[----:B------:R-:W-:Y:S01]  /*0a90*/  IMAD.MOV.U32 R80, RZ, RZ, 0x3f800000 ;  /* 0x3f800000ff507424 */ /* 0x000fe200078e00ff */
[----:B------:R-:W-:-:S10]  /*0aa0*/  IADD3 R69, R89, 0x1, RZ ;  /* 0x0000000159457810 */ /* 0x000fd40007ffe0ff */
[----:B--2---:R-:W-:Y:S01]  /*0ab0*/  @P2 HADD2.F32 R80, -RZ, R2.H0_H0 ;  /* 0x20000002ff502230 */ /* 0x004fe20000004100 */
        /* <DEDUP_REMOVED lines=9> */
.L_x_9494:
[----:B------:R-:W-:-:S07]  /*0b50*/  MOV R0, R86 ;  /* 0x0000005600007202 */ /* 0x000fce0000000f00 */
.L_x_9495:
[----:B------:R-:W-:Y:S05]  /*0b60*/  BSYNC B1 ;  /* 0x0000000000017941 */ /* 0x000fea0003800000 */
.L_x_9493:
        /* <DEDUP_REMOVED lines=16> */
.L_x_9499:
[----:B------:R-:W-:Y:S05]  /*0c70*/  BSYNC B2 ;  /* 0x0000000000027941 */ /* 0x000fea0003800000 */
.L_x_9498:
        /* <DEDUP_REMOVED lines=42> */
.L_x_9497:
[----:B------:R-:W-:Y:S05]  /*0f20*/  BSYNC B1 ;  /* 0x0000000000017941 */ /* 0x000fea0003800000 */
.L_x_9496:
        /* <DEDUP_REMOVED lines=26> */
.L_x_9501:
[----:B------:R-:W-:-:S07]  /*10d0*/  MOV R2, R86 ;  /* 0x0000005600027202 */ /* 0x000fce0000000f00 */
.L_x_9502:
[----:B------:R-:W-:Y:S05]  /*10e0*/  BSYNC B1 ;  /* 0x0000000000017941 */ /* 0x000fea0003800000 */
.L_x_9500:
        /* <DEDUP_REMOVED lines=16> */
.L_x_9506:
[----:B------:R-:W-:Y:S05]  /*11f0*/  BSYNC B2 ;  /* 0x0000000000027941 */ /* 0x000fea0003800000 */
.L_x_9505:
        /* <DEDUP_REMOVED lines=42> */
.L_x_9504:
[----:B------:R-:W-:Y:S05]  /*14a0*/  BSYNC B1 ;  /* 0x0000000000017941 */ /* 0x000fea0003800000 */
.L_x_9503:
        /* <DEDUP_REMOVED lines=23> */
.L_x_9508:
[----:B------:R-:W-:-:S07]  /*1620*/  IMAD.MOV.U32 R2, RZ, RZ, R86 ;  /* 0x000000ffff027224 */ /* 0x000fce00078e0056 */
.L_x_9509:
[----:B------:R-:W-:Y:S05]  /*1630*/  BSYNC B1 ;  /* 0x0000000000017941 */ /* 0x000fea0003800000 */
.L_x_9507:
        /* <DEDUP_REMOVED lines=16> */
.L_x_9513:
[----:B------:R-:W-:Y:S05]  /*1740*/  BSYNC B2 ;  /* 0x0000000000027941 */ /* 0x000fea0003800000 */
.L_x_9512:
        /* <DEDUP_REMOVED lines=42> */
.L_x_9511:
[----:B------:R-:W-:Y:S05]  /*19f0*/  BSYNC B1 ;  /* 0x0000000000017941 */ /* 0x000fea0003800000 */
.L_x_9510:
        /* <DEDUP_REMOVED lines=22> */
.L_x_9515:
[----:B------:R-:W-:-:S07]  /*1b60*/  MOV R2, R86 ;  /* 0x0000005600027202 */ /* 0x000fce0000000f00 */
.L_x_9516:
[----:B------:R-:W-:Y:S05]  /*1b70*/  BSYNC B1 ;  /* 0x0000000000017941 */ /* 0x000fea0003800000 */
.L_x_9514:
        /* <DEDUP_REMOVED lines=16> */
.L_x_9520:
[----:B------:R-:W-:Y:S05]  /*1c80*/  BSYNC B2 ;  /* 0x0000000000027941 */ /* 0x000fea0003800000 */
.L_x_9519:
        /* <DEDUP_REMOVED lines=42> */
.L_x_9518:
[----:B------:R-:W-:Y:S05]  /*1f30*/  BSYNC B1 ;  /* 0x0000000000017941 */ /* 0x000fea0003800000 */
.L_x_9517:
[----:B------:R-:W-:Y:S01]  /*1f40*/  I2FP.F32.U32 R3, R2 ;  /* 0x0000000200037245 */ /* 0x000fe20000201000 */
[----:B------:R-:W-:Y:S01]  /*1f50*/  HADD2.F32 R57, -RZ, R57.H1_H1 ;  /* 0x30000039ff397230 */ /* 0x000fe20000004100 */
[C---:B------:R-:W-:Y:S01]  /*1f60*/  ISETP.NE.AND P3, PT, R60.reuse, 0x1, PT ;  /* 0x000000013c00780c */ /* 0x040fe20003f65270 */
[----:B------:R-:W-:Y:S01]  /*1f70*/  @P0 HADD2.F32 R56, -RZ, R5.H1_H1 ;  /* 0x30000005ff380230 */ /* 0x000fe20000004100 */
[----:B------:R-:W-:Y:S01]  /*1f80*/  BSSY B1, `(.L_x_9521) ;  /* 0x0000013000017945 */ /* 0x000fe20003800000 */
[----:B------:R-:W-:Y:S01]  /*1f90*/  FFMA.FTZ R3, R3, R0, 1.1641532182693481445e-10 ;  /* 0x2f00000003037423 */ /* 0x000fe20000010000 */
[----:B------:R-:W-:Y:S01]  /*1fa0*/  FMUL.FTZ R2, R57, R80 ;  /* 0x0000005039027220 */ /* 0x000fe20000410000 */
[----:B------:R-:W-:-:S03]  /*1fb0*/  VIADD R61, R60, 0x1 ;  /* 0x000000013c3d7836 */ /* 0x000fc60000000000 */
        /* <DEDUP_REMOVED lines=14> */
.L_x_9522:
[----:B------:R-:W-:-:S07]  /*20a0*/  IMAD.MOV.U32 R2, RZ, RZ, R86 ;  /* 0x000000ffff027224 */ /* 0x000fce00078e0056 */
.L_x_9523:
[----:B------:R-:W-:Y:S05]  /*20b0*/  BSYNC B1 ;  /* 0x0000000000017941 */ /* 0x000fea0003800000 */
.L_x_9521:
        /* <DEDUP_REMOVED lines=16> */
.L_x_9527:
[----:B------:R-:W-:Y:S05]  /*21c0*/  BSYNC B2 ;  /* 0x0000000000027941 */ /* 0x000fea0003800000 */
.L_x_9526:
        /* <DEDUP_REMOVED lines=42> */
.L_x_9525:
[----:B------:R-:W-:Y:S05]  /*2470*/  BSYNC B1 ;  /* 0x0000000000017941 */ /* 0x000fea0003800000 */
.L_x_9524:
        /* <DEDUP_REMOVED lines=22> */
.L_x_9529:
[----:B------:R-:W-:-:S07]  /*25e0*/  IMAD.MOV.U32 R2, RZ, RZ, R86 ;  /* 0x000000ffff027224 */ /* 0x000fce00078e0056 */
.L_x_9530:
[----:B------:R-:W-:Y:S05]  /*25f0*/  BSYNC B1 ;  /* 0x0000000000017941 */ /* 0x000fea0003800000 */
.L_x_9528:
        /* <DEDUP_REMOVED lines=16> */
.L_x_9534:
[----:B------:R-:W-:Y:S05]  /*2700*/  BSYNC B2 ;  /* 0x0000000000027941 */ /* 0x000fea0003800000 */
.L_x_9533:
        /* <DEDUP_REMOVED lines=42> */
.L_x_9532:
[----:B------:R-:W-:Y:S05]  /*29b0*/  BSYNC B1 ;  /* 0x0000000000017941 */ /* 0x000fea0003800000 */
.L_x_9531:
        /* <DEDUP_REMOVED lines=22> */
.L_x_9536:
[----:B------:R-:W-:-:S07]  /*2b20*/  MOV R2, R86 ;  /* 0x0000005600027202 */ /* 0x000fce0000000f00 */
.L_x_9537:
[----:B------:R-:W-:Y:S05]  /*2b30*/  BSYNC B1 ;  /* 0x0000000000017941 */ /* 0x000fea0003800000 */
.L_x_9535:
        /* <DEDUP_REMOVED lines=16> */
.L_x_9541:
[----:B------:R-:W-:Y:S05]  /*2c40*/  BSYNC B2 ;  /* 0x0000000000027941 */ /* 0x000fea0003800000 */
.L_x_9540:
        /* <DEDUP_REMOVED lines=42> */
.L_x_9539:
[----:B------:R-:W-:Y:S05]  /*2ef0*/  BSYNC B1 ;  /* 0x0000000000017941 */ /* 0x000fea0003800000 */
.L_x_9538:
        /* <DEDUP_REMOVED lines=22> */
.L_x_9543:
[----:B------:R-:W-:-:S07]  /*3060*/  MOV R56, R86 ;  /* 0x0000005600387202 */ /* 0x000fce0000000f00 */
.L_x_9544:
[----:B------:R-:W-:Y:S05]  /*3070*/  BSYNC B1 ;  /* 0x0000000000017941 */ /* 0x000fea0003800000 */
.L_x_9542:
        /* <DEDUP_REMOVED lines=18> */
.L_x_9548:
[----:B------:R-:W-:Y:S05]  /*31a0*/  BSYNC B2 ;  /* 0x0000000000027941 */ /* 0x000fea0003800000 */
.L_x_9547:
        /* <DEDUP_REMOVED lines=42> */
.L_x_9546:
[----:B------:R-:W-:Y:S05]  /*3450*/  BSYNC B1 ;  /* 0x0000000000017941 */ /* 0x000fea0003800000 */
.L_x_9545:
[----:B------:R-:W0:Y:S01]  /*3460*/  LDC.64 R2, c[0x0][0x238] ;  /* 0x00008e00ff027b82 */ /* 0x000e220000000a00 */
[----:B------:R-:W-:Y:S01]  /*3470*/  SHF.L.U32 R75, R83, 0x4, RZ ;  /* 0x00000004534b7819 */ /* 0x000fe200000006ff */
[----:B------:R-:W-:Y:S01]  /*3480*/  HADD2.F32 R59, -RZ, R59.H1_H1 ;  /* 0x3000003bff3b7230 */ /* 0x000fe20000004100 */
[----:B------:R-:W-:Y:S02]  /*3490*/  I2FP.F32.U32 R57, R56 ;  /* 0x0000003800397245 */ /* 0x000fe40000201000 */
[----:B------:R-:W-:Y:S02]  /*34a0*/  SHF.R.U32.HI R76, RZ, 0x1c, R83 ;  /* 0x0000001cff4c7819 */ /* 0x000fe40000011653 */
[----:B------:R-:W-:Y:S01]  /*34b0*/  FMUL.FTZ R56, R59, R80 ;  /* 0x000000503b387220 */ /* 0x000fe20000410000 */
[----:B------:R-:W-:Y:S01]  /*34c0*/  FFMA.FTZ R57, R57, R0, 1.1641532182693481445e-10 ;  /* 0x2f00000039397423 */ /* 0x000fe20000010000 */
[----:B------:R-:W-:Y:S02]  /*34d0*/  F2FP.F16.F32.PACK_AB R58, R73, R72 ;  /* 0x00000048493a723e */ /* 0x000fe400000000ff */
[----:B------:R-:W-:Y:S01]  /*34e0*/  FMUL.FTZ R56, R56, R79 ;  /* 0x0000004f38387220 */ /* 0x000fe20000410000 */
[----:B------:R-:W-:-:S02]  /*34f0*/  SEL R93, RZ, 0x10000, P5 ;  /* 0x00010000ff5d7807 */ /* 0x000fc40002800000 */
[----:B------:R-:W-:Y:S02]  /*3500*/  ISETP.NE.AND P5, PT, R81, RZ, PT ;  /* 0x000000ff5100720c */ /* 0x000fe40003fa5270 */
[----:B------:R-:W-:Y:S02]  /*3510*/  SEL R92, RZ, 0x1, P2 ;  /* 0x00000001ff5c7807 */ /* 0x000fe40001000000 */
        /* <DEDUP_REMOVED lines=9> */
[----:B------:R-:W-:-:S04]  /*35b0*/  SEL R82, RZ, 0x100, P4 ;  /* 0x00000100ff527807 */ /* 0x000fc80002000000 */
[----:B------:R-:W-:Y:S01]  /*35c0*/  @P0 FADD.FTZ R77, R77, R56 ;  /* 0x000000384d4d0221 */ /* 0x000fe20000010000 */
[----:B------:R-:W-:Y:S02]  /*35d0*/  F2FP.F16.F32.PACK_AB R56, R69, R68 ;  /* 0x000000444538723e */ /* 0x000fe400000000ff */
[----:B------:R-:W-:Y:S01]  /*35e0*/  LOP3.LUT R82, R82, R81, R93, 0xfe, !PT ;  /* 0x0000005152527212 */ /* 0x000fe200078efe5d */
[----:B------:R-:W-:Y:S01]  /*35f0*/  IMAD.WIDE.U32 R92, R92, 0x1000000, RZ ;  /* 0x010000005c5c7825 */ /* 0x000fe200078e00ff */
[----:B------:R-:W-:Y:S02]  /*3600*/  F2FP.F16.F32.PACK_AB R59, R77, R74 ;  /* 0x0000004a4d3b723e */ /* 0x000fe400000000ff */
        /* <DEDUP_REMOVED lines=33> */
.L_x_9550:
[----:B------:R-:W-:-:S07]  /*3820*/  IMAD.MOV.U32 R81, RZ, RZ, R86 ;  /* 0x000000ffff517224 */ /* 0x000fce00078e0056 */
.L_x_9551:
[----:B------:R-:W-:Y:S05]  /*3830*/  BSYNC B1 ;  /* 0x0000000000017941 */ /* 0x000fea0003800000 */
.L_x_9549:
        /* <DEDUP_REMOVED lines=16> */
.L_x_9555:
[----:B------:R-:W-:Y:S05]  /*3940*/  BSYNC B2 ;  /* 0x0000000000027941 */ /* 0x000fea0003800000 */
.L_x_9554:
        /* <DEDUP_REMOVED lines=40> */
[----:B------:R-:W-:Y:S02]  /*3bd0*/  LOP3.LUT R87, R85, UR30, R86, 0x96, !PT ;  /* 0x0000001e55577c12 */ /* 0x000fe4000f8e9656 */
[----:B------:R-:W-:Y:S02]  /*3be0*/  MOV R86, R84 ;  /* 0x0000005400567202 */ /* 0x000fe40000000f00 */
[----:B------:R-:W-:-:S07]  /*3bf0*/  LOP3.LUT R88, R97, UR31, R88, 0x96, !PT ;  /* 0x0000001f61587c12 */ /* 0x000fce000f8e9658 */
.L_x_9553:
[----:B------:R-:W-:Y:S05]  /*3c00*/  BSYNC B1 ;  /* 0x0000000000017941 */ /* 0x000fea0003800000 */
.L_x_9552:
[----:B------:R-:W-:Y:S01]  /*3c10*/  I2FP.F32.U32 R81, R81 ;  /* 0x0000005100517245 */ /* 0x000fe20000201000 */
[----:B-----5:R-:W-:Y:S01]  /*3c20*/  HADD2.F32 R85, -RZ, R56.H0_H0 ;  /* 0x20000038ff557230 */ /* 0x020fe20000004100 */
[----:B------:R-:W-:Y:S01]  /*3c30*/  BSSY B1, `(.L_x_9556) ;  /* 0x0000016000017945 */ /* 0x000fe20003800000 */
[----:B------:R-:W-:Y:S02]  /*3c40*/  IADD3 R91, R90, 0x1, RZ ;  /* 0x000000015a5b7810 */ /* 0x000fe40007ffe0ff */
[----:B------:R-:W-:Y:S01]  /*3c50*/  FFMA.FTZ R81, R81, R0, 1.1641532182693481445e-10 ;  /* 0x2f00000051517423 */ /* 0x000fe20000010000 */
[----:B------:R-:W-:-:S04]  /*3c60*/  FMUL.FTZ R82, R85, R80 ;  /* 0x0000005055527220 */ /* 0x000fc80000410000 */
[----:B------:R-:W-:Y:S01]  /*3c70*/  FMUL.FTZ R82, R82, R79 ;  /* 0x0000004f52527220 */ /* 0x000fe20000410000 */
[----:B------:R-:W-:-:S04]  /*3c80*/  FSETP.GTU.FTZ.AND P1, PT, R81, R78, PT ;  /* 0x0000004e5100720b */ /* 0x000fc80003f3c000 */
[----:B------:R-:W-:Y:S02]  /*3c90*/  P2R R93, PR, RZ, 0x2 ;  /* 0x00000002ff5d7803 */ /* 0x000fe40000000000 */
[----:B------:R-:W-:Y:S01]  /*3ca0*/  FSEL R81, R82, RZ, !P1 ;  /* 0x000000ff52517208 */ /* 0x000fe20004800000 */
[----:B------:R-:W-:Y:S01]  /*3cb0*/  @P0 HADD2.F32 R82, -RZ, R4.H0_H0 ;  /* 0x20000004ff520230 */ /* 0x000fe20000004100 */
        /* <DEDUP_REMOVED lines=12> */
.L_x_9557:
[----:B------:R-:W-:-:S07]  /*3d80*/  MOV R82, R86 ;  /* 0x0000005600527202 */ /* 0x000fce0000000f00 */
.L_x_9558:
[----:B------:R-:W-:Y:S05]  /*3d90*/  BSYNC B1 ;  /* 0x0000000000017941 */ /* 0x000fea0003800000 */
.L_x_9556:
        /* <DEDUP_REMOVED lines=16> */
.L_x_9562:
[----:B------:R-:W-:Y:S05]  /*3ea0*/  BSYNC B2 ;  /* 0x0000000000027941 */ /* 0x000fea0003800000 */
.L_x_9561:
        /* <DEDUP_REMOVED lines=41> */
[----:B------:R-:W-:-:S07]  /*4140*/  LOP3.LUT R88, R97, UR31, R88, 0x96, !PT ;  /* 0x0000001f61587c12 */ /* 0x000fce000f8e9658 */
.L_x_9560:
[----:B------:R-:W-:Y:S05]  /*4150*/  BSYNC B1 ;  /* 0x0000000000017941 */ /* 0x000fea0003800000 */
.L_x_9559:
[----:B------:R-:W-:Y:S01]  /*4160*/  I2FP.F32.U32 R85, R82 ;  /* 0x0000005200557245 */ /* 0x000fe20000201000 */
[----:B------:R-:W-:Y:S01]  /*4170*/  HADD2.F32 R89, -RZ, R56.H1_H1 ;  /* 0x30000038ff597230 */ /* 0x000fe20000004100 */
[----:B------:R-:W-:Y:S01]  /*4180*/  BSSY B1, `(.L_x_9563) ;  /* 0x0000016000017945 */ /* 0x000fe20003800000 */
[----:B------:R-:W-:Y:S02]  /*4190*/  IADD3 R90, R91, 0x1, RZ ;  /* 0x000000015b5a7810 */ /* 0x000fe40007ffe0ff */
        /* <DEDUP_REMOVED lines=19> */
.L_x_9564:
[----:B------:R-:W-:-:S07]  /*42d0*/  IMAD.MOV.U32 R56, RZ, RZ, R86 ;  /* 0x000000ffff387224 */ /* 0x000fce00078e0056 */
.L_x_9565:
[----:B------:R-:W-:Y:S05]  /*42e0*/  BSYNC B1 ;  /* 0x0000000000017941 */ /* 0x000fea0003800000 */
.L_x_9563:
        /* <DEDUP_REMOVED lines=16> */
.L_x_9569:
[----:B------:R-:W-:Y:S05]  /*43f0*/  BSYNC B2 ;  /* 0x0000000000027941 */ /* 0x000fea0003800000 */
.L_x_9568:
        /* <DEDUP_REMOVED lines=41> */
[----:B------:R-:W-:Y:S01]  /*4690*/  IMAD.MOV.U32 R90, RZ, RZ, RZ ;  /* 0x000000ffff5a7224 */ /* 0x000fe200078e00ff */
[----:B------:R-:W-:-:S07]  /*46a0*/  LOP3.LUT R88, R97, UR31, R88, 0x96, !PT ;  /* 0x0000001f61587c12 */ /* 0x000fce000f8e9658 */
.L_x_9567:
[----:B------:R-:W-:Y:S05]  /*46b0*/  BSYNC B1 ;  /* 0x0000000000017941 */ /* 0x000fea0003800000 */
.L_x_9566:
        /* <DEDUP_REMOVED lines=22> */
.L_x_9571:
[----:B------:R-:W-:-:S07]  /*4820*/  MOV R56, R86 ;  /* 0x0000005600387202 */ /* 0x000fce0000000f00 */
.L_x_9572:
[----:B------:R-:W-:Y:S05]  /*4830*/  BSYNC B1 ;  /* 0x0000000000017941 */ /* 0x000fea0003800000 */
.L_x_9570:
        /* <DEDUP_REMOVED lines=16> */
.L_x_9576:
[----:B------:R-:W-:Y:S05]  /*4940*/  BSYNC B2 ;  /* 0x0000000000027941 */ /* 0x000fea0003800000 */
.L_x_9575:
        /* <DEDUP_REMOVED lines=40> */
[----:B------:R-:W-:Y:S01]  /*4bd0*/  LOP3.LUT R87, R91, UR30, R86, 0x96, !PT ;  /* 0x0000001e5b577c12 */ /* 0x000fe2000f8e9656 */
[----:B------:R-:W-:Y:S01]  /*4be0*/  HFMA2.MMA R91, -RZ, RZ, 0, 0 ;  /* 0x00000000ff5b7435 */ /* 0x000fe200000001ff */
[----:B------:R-:W-:-:S10]  /*4bf0*/  MOV R86, R90 ;  /* 0x0000005a00567202 */ /* 0x000fd40000000f00 */
.L_x_9574:
[----:B------:R-:W-:Y:S05]  /*4c00*/  BSYNC B1 ;  /* 0x0000000000017941 */ /* 0x000fea0003800000 */
.L_x_9573:
        /* <DEDUP_REMOVED lines=22> */
.L_x_9578:
[----:B------:R-:W-:-:S07]  /*4d70*/  MOV R89, R86 ;  /* 0x0000005600597202 */ /* 0x000fce0000000f00 */
.L_x_9579:
[----:B------:R-:W-:Y:S05]  /*4d80*/  BSYNC B1 ;  /* 0x0000000000017941 */ /* 0x000fea0003800000 */
.L_x_9577:
        /* <DEDUP_REMOVED lines=16> */
.L_x_9583:
[----:B------:R-:W-:Y:S05]  /*4e90*/  BSYNC B2 ;  /* 0x0000000000027941 */ /* 0x000fea0003800000 */
.L_x_9582:
        /* <DEDUP_REMOVED lines=42> */
.L_x_9581:
[----:B------:R-:W-:Y:S05]  /*5140*/  BSYNC B1 ;  /* 0x0000000000017941 */ /* 0x000fea0003800000 */
.L_x_9580:
        /* <DEDUP_REMOVED lines=22> */
.L_x_9585:
[----:B------:R-:W-:-:S07]  /*52b0*/  MOV R91, R86 ;  /* 0x00000056005b7202 */ /* 0x000fce0000000f00 */
.L_x_9586:
[----:B------:R-:W-:Y:S05]  /*52c0*/  BSYNC B1 ;  /* 0x0000000000017941 */ /* 0x000fea0003800000 */
.L_x_9584:
        /* <DEDUP_REMOVED lines=16> */
.L_x_9590:
[----:B------:R-:W-:Y:S05]  /*53d0*/  BSYNC B2 ;  /* 0x0000000000027941 */ /* 0x000fea0003800000 */
.L_x_9589:
        /* <DEDUP_REMOVED lines=41> */
[----:B------:R-:W-:-:S07]  /*5670*/  LOP3.LUT R87, R87, UR30, R56, 0x96, !PT ;  /* 0x0000001e57577c12 */ /* 0x000fce000f8e9638 */
.L_x_9588:
[----:B------:R-:W-:Y:S05]  /*5680*/  BSYNC B1 ;  /* 0x0000000000017941 */ /* 0x000fea0003800000 */
.L_x_9587:
[----:B------:R-:W-:Y:S01]  /*5690*/  I2FP.F32.U32 R57, R91 ;  /* 0x0000005b00397245 */ /* 0x000fe20000201000 */
[----:B------:R-:W-:Y:S01]  /*56a0*/  BSSY B1, `(.L_x_9591) ;  /* 0x0000016000017945 */ /* 0x000fe20003800000 */
[C---:B------:R-:W-:Y:S02]  /*56b0*/  ISETP.NE.AND P5, PT, R89.reuse, 0x1, PT ;  /* 0x000000015900780c */ /* 0x040fe40003fa5270 */
[----:B------:R-:W-:Y:S01]  /*56c0*/  IADD3 R95, R89, 0x1, RZ ;  /* 0x00000001595f7810 */ /* 0x000fe20007ffe0ff */
        /* <DEDUP_REMOVED lines=18> */
.L_x_9592:
[----:B------:R-:W-:-:S07]  /*57f0*/  IMAD.MOV.U32 R58, RZ, RZ, R86 ;  /* 0x000000ffff3a7224 */ /* 0x000fce00078e0056 */
.L_x_9593:
[----:B------:R-:W-:Y:S05]  /*5800*/  BSYNC B1 ;  /* 0x0000000000017941 */ /* 0x000fea0003800000 */
.L_x_9591:
        /* <DEDUP_REMOVED lines=16> */
.L_x_9597:
[----:B------:R-:W-:Y:S05]  /*5910*/  BSYNC B2 ;  /* 0x0000000000027941 */ /* 0x000fea0003800000 */
.L_x_9596:
        /* <DEDUP_REMOVED lines=42> */
[----:B------:R-:W-:-:S07]  /*5bc0*/  LOP3.LUT R88, R97, UR31, R88, 0x96, !PT ;  /* 0x0000001f61587c12 */ /* 0x000fce000f8e9658 */
.L_x_9595:
[----:B------:R-:W-:Y:S05]  /*5bd0*/  BSYNC B1 ;  /* 0x0000000000017941 */ /* 0x000fea0003800000 */
.L_x_9594:
        /* <DEDUP_REMOVED lines=22> */
.L_x_9599:
[----:B------:R-:W-:-:S07]  /*5d40*/  MOV R58, R86 ;  /* 0x00000056003a7202 */ /* 0x000fce0000000f00 */
.L_x_9600:
[----:B------:R-:W-:Y:S05]  /*5d50*/  BSYNC B1 ;  /* 0x0000000000017941 */ /* 0x000fea0003800000 */
.L_x_9598:
        /* <DEDUP_REMOVED lines=18> */
.L_x_9604:
[----:B------:R-:W-:Y:S05]  /*5e80*/  BSYNC B2 ;  /* 0x0000000000027941 */ /* 0x000fea0003800000 */
.L_x_9603:
        /* <DEDUP_REMOVED lines=43> */
.L_x_9602:
[----:B------:R-:W-:Y:S05]  /*6140*/  BSYNC B1 ;  /* 0x0000000000017941 */ /* 0x000fea0003800000 */
.L_x_9601:
[----:B------:R-:W-:Y:S01]  /*6150*/  I2FP.F32.U32 R57, R58 ;  /* 0x0000003a00397245 */ /* 0x000fe20000201000 */
[----:B------:R-:W-:Y:S01]  /*6160*/  HADD2.F32 R59, -RZ, R59.H1_H1 ;  /* 0x3000003bff3b7230 */ /* 0x000fe20000004100 */
[----:B------:R-:W-:Y:S01]  /*6170*/  SEL R95, RZ, 0x10000, P5 ;  /* 0x00010000ff5f7807 */ /* 0x000fe20002800000 */
[----:B------:R-:W-:Y:S01]  /*6180*/  UMOV UR8, 0xffffffff ;  /* 0xffffffff00087882 */ /* 0x000fe20000000000 */
[----:B------:R-:W-:Y:S01]  /*6190*/  ISETP.NE.AND P5, PT, R93, RZ, PT ;  /* 0x000000ff5d00720c */ /* 0x000fe20003fa5270 */
[----:B------:R-:W-:Y:S01]  /*61a0*/  FFMA.FTZ R57, R57, R0, 1.1641532182693481445e-10 ;  /* 0x2f00000039397423 */ /* 0x000fe20000010000 */
[----:B------:R-:W-:Y:S01]  /*61b0*/  FMUL.FTZ R80, R59, R80 ;  /* 0x000000503b507220 */ /* 0x000fe20000410000 */
[----:B------:R-:W-:Y:S01]  /*61c0*/  @P0 HADD2.F32 R0, -RZ, R7.H1_H1 ;  /* 0x30000007ff000230 */ /* 0x000fe20000004100 */
[----:B------:R-:W-:Y:S02]  /*61d0*/  SEL R93, RZ, 0x1, P3 ;  /* 0x00000001ff5d7807 */ /* 0x000fe40001800000 */
[----:B------:R-:W-:Y:S01]  /*61e0*/  FMUL.FTZ R80, R80, R79 ;  /* 0x0000004f50507220 */ /* 0x000fe20000410000 */
[----:B------:R-:W-:Y:S01]  /*61f0*/  FSETP.GTU.FTZ.AND P6, PT, R57, R78, PT ;  /* 0x0000004e3900720b */ /* 0x000fe20003fdc000 */
[----:B------:R-:W-:Y:S01]  /*6200*/  IMAD.SHL.U32 R79, R83, 0x10, RZ ;  /* 0x00000010534f7824 */ /* 0x000fe200078e00ff */
[----:B------:R-:W-:-:S02]  /*6210*/  SHF.R.U32.HI R78, RZ, 0x1c, R83 ;  /* 0x0000001cff4e7819 */ /* 0x000fc40000011653 */
[----:B------:R-:W-:Y:S02]  /*6220*/  FSEL R80, R80, RZ, !P6 ;  /* 0x000000ff50507208 */ /* 0x000fe40007000000 */
[----:B------:R-:W-:Y:S02]  /*6230*/  F2FP.F16.F32.PACK_AB R58, R91, R90 ;  /* 0x0000005a5b3a723e */ /* 0x000fe400000000ff */
[----:B------:R-:W-:Y:S01]  /*6240*/  F2FP.F16.F32.PACK_AB R57, R85, R82 ;  /* 0x000000525539723e */ /* 0x000fe200000000ff */
[----:B------:R-:W-:Y:S01]  /*6250*/  FMUL.FTZ R97, R27, R80 ;  /* 0x000000501b617220 */ /* 0x000fe20000410000 */
[----:B------:R-:W-:Y:S02]  /*6260*/  SEL R80, RZ, 0x1000000, P6 ;  /* 0x01000000ff507807 */ /* 0x000fe40003000000 */
[----:B------:R-:W-:Y:S01]  /*6270*/  F2FP.F16.F32.PACK_AB R56, R84, R81 ;  /* 0x000000515438723e */ /* 0x000fe200000000ff */
[----:B------:R-:W-:Y:S01]  /*6280*/  @P0 FADD.FTZ R97, R0, R97 ;  /* 0x0000006100610221 */ /* 0x000fe20000010000 */
[----:B------:R-:W-:-:S02]  /*6290*/  IADD3 R2, P0, R79, R2, RZ ;  /* 0x000000024f027210 */ /* 0x000fc40007f1e0ff */
[----:B------:R-:W-:Y:S02]  /*62a0*/  SEL R0, RZ, 0x100, P4 ;  /* 0x00000100ff007807 */ /* 0x000fe40002000000 */
[----:B------:R-:W-:Y:S02]  /*62b0*/  IADD3.X R3, R78, R3, RZ, P0, !PT ;  /* 0x000000034e037210 */ /* 0x000fe400007fe4ff */
[----:B------:R-:W-:Y:S02]  /*62c0*/  ISETP.NE.AND P0, PT, R94, RZ, PT ;  /* 0x000000ff5e00720c */ /* 0x000fe40003f05270 */
[----:B------:R-:W-:Y:S02]  /*62d0*/  SEL R94, RZ, 0x1, P2 ;  /* 0x00000001ff5e7807 */ /* 0x000fe40001000000 */
[----:B------:R-:W-:Y:S02]  /*62e0*/  LOP3.LUT R0, R0, R80, R95, 0xfe, !PT ;  /* 0x0000005000007212 */ /* 0x000fe400078efe5f */
[----:B------:R-:W-:Y:S01]  /*62f0*/  F2FP.F16.F32.PACK_AB R59, R97, R92 ;  /* 0x0000005c613b723e */ /* 0x000fe200000000ff */
[----:B------:R-:W-:Y:S01]  /*6300*/  IMAD.WIDE.U32 R94, R94, 0x1000000, RZ ;  /* 0x010000005e5e7825 */ /* 0x000fe200078e00ff */
[----:B------:R-:W-:-:S02]  /*6310*/  SEL R80, RZ, 0x1, P0 ;  /* 0x00000001ff507807 */ /* 0x000fc40000000000 */
[----:B------:R-:W-:Y:S01]  /*6320*/  LEA R60, P0, R83, R60, 0x3 ;  /* 0x0000003c533c7211 */ /* 0x000fe200078018ff */
[----:B------:R0:W-:Y:S01]  /*6330*/  STG.E.128 desc[UR4][R2.64], R56 ;  /* 0x0000003802007986 */ /* 0x0001e2000c101d04 */
[----:B------:R-:W-:Y:S02]  /*6340*/  LOP3.LUT R93, R95, R0, R93, 0xfe, !PT ;  /* 0x000000005f5d7212 */ /* 0x000fe400078efe5d */
[----:B------:R-:W-:Y:S02]  /*6350*/  SEL R0, RZ, 0x1, P1 ;  /* 0x00000001ff007807 */ /* 0x000fe40000800000 */
[----:B------:R-:W-:-:S03]  /*6360*/  LEA.HI.X R61, R83, R61, RZ, 0x3, P0 ;  /* 0x0000003d533d7211 */ /* 0x000fc600000f1cff */
        /* <DEDUP_REMOVED lines=77> */
.L_x_9618:
        /* <DEDUP_REMOVED lines=31> */
[C---:B------:R-:W-:Y:S01]  /*6a30*/  FMUL.FTZ R60, R0.reuse, R93 ;  /* 0x0000005d003c7220 */ /* 0x040fe20000410000 */
[----:B------:R0:W-:Y:S01]  /*6a40*/  @!P0 STG.E desc[UR4][R56.64], R3 ;  /* 0x0000000338008986 */ /* 0x0001e2000c101904 */
[----:B------:R-:W-:Y:S01]  /*6a50*/  FMUL.FTZ R74, R0, R97 ;  /* 0x00000061004a7220 */ /* 0x000fe20000410000 */
[----:B------:R-:W-:Y:S01]  /*6a60*/  F2FP.F16.F32.PACK_AB R59, R58, R59 ;  /* 0x0000003b3a3b723e */ /* 0x000fe200000000ff */
[----:B------:R-:W-:Y:S01]  /*6a70*/  FFMA.FTZ R68, R23, R68, R55 ;  /* 0x0000004417447223 */ /* 0x000fe20000010037 */
[----:B------:R-:W-:Y:S01]  /*6a80*/  FFMA.FTZ R71, R21, R60, R53 ;  /* 0x0000003c15477223 */ /* 0x000fe20000010035 */
[----:B------:R-:W-:Y:S01]  /*6a90*/  FFMA.FTZ R77, R11, R74, R43 ;  /* 0x0000004a0b4d7223 */ /* 0x000fe2000001002b */
[C---:B------:R-:W-:Y:S01]  /*6aa0*/  FMUL.FTZ R95, R0.reuse, R95 ;  /* 0x0000005f005f7220 */ /* 0x040fe20000410000 */
[C---:B------:R-:W-:Y:S01]  /*6ab0*/  FMUL.FTZ R69, R0.reuse, R69 ;  /* 0x0000004500457220 */ /* 0x040fe20000410000 */
[C---:B------:R-:W-:Y:S01]  /*6ac0*/  FMUL.FTZ R81, R0.reuse, R81 ;  /* 0x0000005100517220 */ /* 0x040fe20000410000 */
[----:B------:R-:W-:-:S02]  /*6ad0*/  FMUL.FTZ R74, R0, R61 ;  /* 0x0000003d004a7220 */ /* 0x000fc40000410000 */
        /* <DEDUP_REMOVED lines=10> */
[----:B------:R-:W-:-:S02]  /*6b80*/  FFMA.FTZ R70, R8, R95, R40 ;  /* 0x0000005f08467223 */ /* 0x000fc40000010028 */
[----:B------:R-:W-:Y:S01]  /*6b90*/  FFMA.FTZ R60, R10, R73, R42 ;  /* 0x000000490a3c7223 */ /* 0x000fe2000001002a */
[----:B------:R-:W-:Y:S01]  /*6ba0*/  FFMA.FTZ R73, R9, R72, R41 ;  /* 0x0000004809497223 */ /* 0x000fe20000010029 */
[----:B------:R-:W-:Y:S01]  /*6bb0*/  F2FP.F16.F32.PACK_AB R58, R56, R57 ;  /* 0x00000039383a723e */ /* 0x000fe200000000ff */
[----:B------:R-:W-:Y:S01]  /*6bc0*/  FMUL.FTZ R57, R0, R3 ;  /* 0x0000000300397220 */ /* 0x000fe20000410000 */
[----:B------:R-:W-:Y:S01]  /*6bd0*/  FFMA.FTZ R56, R20, R83, R52 ;  /* 0x0000005314387223 */ /* 0x000fe20000010034 */
[----:B------:R-:W0:Y:S01]  /*6be0*/  @!P0 LDC.64 R2, c[0x0][0x258] ;  /* 0x00009600ff028b82 */ /* 0x000e220000000a00 */
[----:B------:R-:W-:Y:S01]  /*6bf0*/  IADD3 R72, P2, R79, UR12, RZ ;  /* 0x0000000c4f487c10 */ /* 0x000fe2000ff5e0ff */
[----:B------:R-:W-:Y:S01]  /*6c00*/  FFMA.FTZ R57, R22, R57, R54 ;  /* 0x0000003916397223 */ /* 0x000fe20000010036 */
[----:B------:R-:W-:Y:S02]  /*6c10*/  F2FP.F16.F32.PACK_AB R70, R73, R70 ;  /* 0x000000464946723e */ /* 0x000fe400000000ff */
[----:B------:R-:W-:-:S02]  /*6c20*/  F2FP.F16.F32.PACK_AB R56, R71, R56 ;  /* 0x000000384738723e */ /* 0x000fc400000000ff */
[----:B------:R-:W-:Y:S01]  /*6c30*/  F2FP.F16.F32.PACK_AB R57, R68, R57 ;  /* 0x000000394439723e */ /* 0x000fe200000000ff */
[----:B------:R-:W1:Y:S01]  /*6c40*/  LDC.64 R82, c[0x0][0x210] ;  /* 0x00008400ff527b82 */ /* 0x000e620000000a00 */
[----:B------:R-:W-:Y:S01]  /*6c50*/  FMUL.FTZ R68, R0, R85 ;  /* 0x0000005500447220 */ /* 0x000fe20000410000 */
[----:B------:R-:W-:Y:S02]  /*6c60*/  F2FP.F16.F32.PACK_AB R71, R77, R60 ;  /* 0x0000003c4d47723e */ /* 0x000fe400000000ff */
[----:B------:R-:W-:Y:S01]  /*6c70*/  IADD3 R60, P1, R75, UR12, RZ ;  /* 0x0000000c4b3c7c10 */ /* 0x000fe2000ff3e0ff */
[----:B------:R-:W-:Y:S01]  /*6c80*/  FFMA.FTZ R80, R15, R68, R47 ;  /* 0x000000440f507223 */ /* 0x000fe2000001002f */
[----:B------:R-:W-:Y:S01]  /*6c90*/  FFMA.FTZ R68, R12, R81, R44 ;  /* 0x000000510c447223 */ /* 0x000fe2000001002c */
[----:B------:R-:W-:Y:S01]  /*6ca0*/  FFMA.FTZ R75, R13, R74, R45 ;  /* 0x0000004a0d4b7223 */ /* 0x000fe2000001002d */
[----:B------:R-:W-:Y:S02]  /*6cb0*/  IADD3.X R61, R76, UR13, RZ, P1, !PT ;  /* 0x0000000d4c3d7c10 */ /* 0x000fe40008ffe4ff */
[----:B------:R-:W-:-:S02]  /*6cc0*/  F2FP.F16.F32.PACK_AB R69, R80, R69 ;  /* 0x000000455045723e */ /* 0x000fc400000000ff */
[----:B------:R-:W-:Y:S02]  /*6cd0*/  IADD3.X R73, R78, UR13, RZ, P2, !PT ;  /* 0x0000000d4e497c10 */ /* 0x000fe400097fe4ff */
[----:B------:R-:W-:Y:S01]  /*6ce0*/  F2FP.F16.F32.PACK_AB R68, R75, R68 ;  /* 0x000000444b44723e */ /* 0x000fe200000000ff */
[----:B0-----:R-:W-:-:S05]  /*6cf0*/  @!P0 IMAD.WIDE R2, R62, 0x4, R2 ;  /* 0x000000043e028825 */ /* 0x001fca00078e0202 */
[----:B------:R0:W-:Y:S01]  /*6d00*/  @!P0 STG.E desc[UR4][R2.64], R0 ;  /* 0x0000000002008986 */ /* 0x0001e2000c101904 */
[----:B-1----:R-:W-:-:S03]  /*6d10*/  LEA R62, R82, R62, 0x2 ;  /* 0x0000003e523e7211 */ /* 0x002fc600078e10ff */
[----:B------:R0:W-:Y:S01]  /*6d20*/  STG.E.128 desc[UR4][R60.64], R56 ;  /* 0x000000383c007986 */ /* 0x0001e2000c101d04 */
[----:B------:R-:W-:-:S03]  /*6d30*/  ISETP.GE.AND P0, PT, R62, R83, PT ;  /* 0x000000533e00720c */ /* 0x000fc60003f06270 */
[----:B------:R0:W-:Y:S10]  /*6d40*/  STG.E.128 desc[UR4][R72.64], R68 ;  /* 0x0000004448007986 */ /* 0x0001f4000c101d04 */
[----:B------:R-:W-:Y:S05]  /*6d50*/  @!P0 BRA `(.L_x_9606) ;  /* 0xffffff9800f48947 */ /* 0x000fea000383ffff */
[----:B------:R-:W-:Y:S05]  /*6d60*/  BSYNC B0 ;  /* 0x0000000000007941 */ /* 0x000fea0003800000 */
.L_x_9492:
[----:B------:R-:W-:Y:S05]  /*6d70*/  EXIT ;  /* 0x000000000000794d */ /* 0x000fea0003800000 */
.L_x_9605:
        /* <DEDUP_REMOVED lines=8> */
.L_x_9608:
[----:B------:R-:W-:Y:S05]  /*6e00*/  BSYNC B1 ;  /* 0x0000000000017941 */ /* 0x000fea0003800000 */
.L_x_9607:
        /* <DEDUP_REMOVED lines=9> */
.L_x_9609:
[----:B------:R-:W-:Y:S01]  /*6ea0*/  HFMA2.MMA R93, -RZ, RZ, 0, 2.384185791015625e-07 ;  /* 0x00000004ff5d7435 */ /* 0x000fe200000001ff */
[----:B------:R-:W-:-:S04]  /*6eb0*/  IMAD.MOV.U32 R3, RZ, RZ, R60 ;  /* 0x000000ffff037224 */ /* 0x000fc800078e003c */
[----:B------:R-:W-:-:S05]  /*6ec0*/  FADD.FTZ R57, R56, R3 ;  /* 0x0000000338397221 */ /* 0x000fca0000010000 */
[----:B------:R-:W-:-:S07]  /*6ed0*/  MOV R83, R57 ;  /* 0x0000003900537202 */ /* 0x000fce0000000f00 */
[----:B------:R-:W-:Y:S05]  /*6ee0*/  WARPSYNC.COLLECTIVE R80, `(.L_x_9610) ;  /* 0x0000000050087348 */ /* 0x000fea0003c00000 */
[----:B------:R0:W1:Y:S02]  /*6ef0*/  SHFL.BFLY P0, R60, R83, R93, R94 ;  /* 0x0c00005d533c7389 */ /* 0x000064000000005e */
[----:B01----:R-:W-:Y:S01]  /*6f00*/  ENDCOLLECTIVE ;  /* 0x000000000000791b */ /* 0x003fe20003800000 */
.L_x_9610:
        /* <DEDUP_REMOVED lines=8> */
.L_x_9611:
[----:B------:R-:W-:Y:S01]  /*6f90*/  HFMA2.MMA R93, -RZ, RZ, 0, 9.5367431640625e-07 ;  /* 0x00000010ff5d7435 */ /* 0x000fe200000001ff */
[----:B------:R-:W-:-:S04]  /*6fa0*/  IMAD.MOV.U32 R3, RZ, RZ, R60 ;  /* 0x000000ffff037224 */ /* 0x000fc800078e003c */
[----:B------:R-:W-:-:S05]  /*6fb0*/  FADD.FTZ R59, R58, R3 ;  /* 0x000000033a3b7221 */ /* 0x000fca0000010000 */
[----:B------:R-:W-:-:S07]  /*6fc0*/  MOV R83, R59 ;  /* 0x0000003b00537202 */ /* 0x000fce0000000f00 */
[----:B------:R-:W-:Y:S05]  /*6fd0*/  WARPSYNC.COLLECTIVE R80, `(.L_x_9612) ;  /* 0x0000000050087348 */ /* 0x000fea0003c00000 */
[----:B------:R0:W1:Y:S02]  /*6fe0*/  SHFL.BFLY P0, R60, R83, R93, R94 ;  /* 0x0c00005d533c7389 */ /* 0x000064000000005e */
[----:B01----:R-:W-:Y:S01]  /*6ff0*/  ENDCOLLECTIVE ;  /* 0x000000000000791b */ /* 0x003fe20003800000 */
.L_x_9612:
        /* <DEDUP_REMOVED lines=39> */
.L_x_9613:
[----:B------:R-:W-:Y:S01]  /*7270*/  HFMA2.MMA R93, -RZ, RZ, 0, 1.1920928955078125e-07 ;  /* 0x00000002ff5d7435 */ /* 0x000fe200000001ff */
[----:B------:R-:W-:-:S05]  /*7280*/  MOV R57, R60 ;  /* 0x0000003c00397202 */ /* 0x000fca0000000f00 */
[----:B------:R-:W-:-:S04]  /*7290*/  FADD.FTZ R57, R0, R57 ;  /* 0x0000003900397221 */ /* 0x000fc80000010000 */
[----:B------:R-:W-:-:S07]  /*72a0*/  IMAD.MOV.U32 R83, RZ, RZ, R57 ;  /* 0x000000ffff537224 */ /* 0x000fce00078e0039 */
[----:B------:R-:W-:Y:S05]  /*72b0*/  WARPSYNC.COLLECTIVE R80, `(.L_x_9614) ;  /* 0x0000000050087348 */ /* 0x000fea0003c00000 */
[----:B------:R0:W1:Y:S02]  /*72c0*/  SHFL.BFLY P0, R60, R83, R93, R94 ;  /* 0x0c00005d533c7389 */ /* 0x000064000000005e */
[----:B01----:R-:W-:Y:S01]  /*72d0*/  ENDCOLLECTIVE ;  /* 0x000000000000791b */ /* 0x003fe20003800000 */
.L_x_9614:
[----:B------:R-:W-:Y:S01]  /*72e0*/  HFMA2.MMA R93, -RZ, RZ, 0, 2.384185791015625e-07 ;  /* 0x00000004ff5d7435 */ /* 0x000fe200000001ff */
[----:B------:R-:W-:-:S05]  /*72f0*/  MOV R56, R60 ;  /* 0x0000003c00387202 */ /* 0x000fca0000000f00 */
[----:B------:R-:W-:-:S04]  /*7300*/  FADD.FTZ R56, R57, R56 ;  /* 0x0000003839387221 */ /* 0x000fc80000010000 */
[----:B------:R-:W-:-:S07]  /*7310*/  IMAD.MOV.U32 R83, RZ, RZ, R56 ;  /* 0x000000ffff537224 */ /* 0x000fce00078e0038 */
[----:B------:R-:W-:Y:S05]  /*7320*/  WARPSYNC.COLLECTIVE R80, `(.L_x_9615) ;  /* 0x0000000050087348 */ /* 0x000fea0003c00000 */
[----:B------:R0:W1:Y:S02]  /*7330*/  SHFL.BFLY P0, R60, R83, R93, R94 ;  /* 0x0c00005d533c7389 */ /* 0x000064000000005e */
[----:B01----:R-:W-:Y:S01]  /*7340*/  ENDCOLLECTIVE ;  /* 0x000000000000791b */ /* 0x003fe20003800000 */
.L_x_9615:
[----:B------:R-:W-:Y:S01]  /*7350*/  HFMA2.MMA R93, -RZ, RZ, 0, 4.76837158203125e-07 ;  /* 0x00000008ff5d7435 */ /* 0x000fe200000001ff */
[----:B------:R-:W-:-:S05]  /*7360*/  MOV R59, R60 ;  /* 0x0000003c003b7202 */ /* 0x000fca0000000f00 */
[----:B------:R-:W-:-:S04]  /*7370*/  FADD.FTZ R59, R56, R59 ;  /* 0x0000003b383b7221 */ /* 0x000fc80000010000 */
[----:B------:R-:W-:-:S07]  /*7380*/  IMAD.MOV.U32 R83, RZ, RZ, R59 ;  /* 0x000000ffff537224 */ /* 0x000fce00078e003b */
[----:B------:R-:W-:Y:S05]  /*7390*/  WARPSYNC.COLLECTIVE R80, `(.L_x_9616) ;  /* 0x0000000050087348 */ /* 0x000fea0003c00000 */
[----:B------:R0:W1:Y:S02]  /*73a0*/  SHFL.BFLY P0, R60, R83, R93, R94 ;  /* 0x0c00005d533c7389 */ /* 0x000064000000005e */
[----:B01----:R-:W-:Y:S01]  /*73b0*/  ENDCOLLECTIVE ;  /* 0x000000000000791b */ /* 0x003fe20003800000 */
.L_x_9616:
[----:B------:R-:W-:Y:S01]  /*73c0*/  HFMA2.MMA R93, -RZ, RZ, 0, 9.5367431640625e-07 ;  /* 0x00000010ff5d7435 */ /* 0x000fe200000001ff */
[----:B------:R-:W-:-:S05]  /*73d0*/  MOV R58, R60 ;  /* 0x0000003c003a7202 */ /* 0x000fca0000000f00 */
[----:B------:R-:W-:-:S04]  /*73e0*/  FADD.FTZ R58, R59, R58 ;  /* 0x0000003a3b3a7221 */ /* 0x000fc80000010000 */
[----:B------:R-:W-:-:S07]  /*73f0*/  IMAD.MOV.U32 R83, RZ, RZ, R58 ;  /* 0x000000ffff537224 */ /* 0x000fce00078e003a */
[----:B------:R-:W-:Y:S05]  /*7400*/  WARPSYNC.COLLECTIVE R80, `(.L_x_9617) ;  /* 0x0000000050087348 */ /* 0x000fea0003c00000 */
[----:B------:R0:W1:Y:S02]  /*7410*/  SHFL.BFLY P0, R60, R83, R93, R94 ;  /* 0x0c00005d533c7389 */ /* 0x000064000000005e */
[----:B01----:R-:W-:Y:S01]  /*7420*/  ENDCOLLECTIVE ;  /* 0x000000000000791b */ /* 0x003fe20003800000 */
.L_x_9617:
[----:B------:R-:W-:Y:S01]  /*7430*/  MOV R61, R60 ;  /* 0x0000003c003d7202 */ /* 0x000fe20000000f00 */
[----:B------:R-:W-:Y:S06]  /*7440*/  BRA `(.L_x_9618) ;  /* 0xfffffff000fc7947 */ /* 0x000fec000383ffff */
.L_x_9619:
        /* <DEDUP_REMOVED lines=11> */
.L_x_16565:


//--------------------- .text._ZN10layer_norm13ln_fwd_kernelINS_13Kernel_traitsIf6__halfS2_S2_fjLj512ELj1ELj4ELj1ELj16ENS_18Kernel_traits_baseILj512EfS2_S2_S2_fjLj128EEEEELb1ELb1ELb1ELb0EEEvNS_9FwdParamsE --------------------------
	.section	.text._ZN10layer_norm13ln_fwd_kernelINS_13Kernel_traitsIf6__halfS2_S2_fjLj512ELj1ELj4ELj1ELj16ENS_18Kernel_traits_baseILj512EfS2_S2_S2_fjLj128EEEEELb1ELb1ELb1ELb0EEEvNS_9FwdParamsE,"ax",@progbits
	.align	128
        .global         _ZN10layer_norm13ln_fwd_kernelINS_13Kernel_traitsIf6__halfS2_S2_fjLj512ELj1ELj4ELj1ELj16ENS_18Kernel_traits_baseILj512EfS2_S2_S2_fjLj128EEEEELb1ELb1ELb1ELb0EEEvNS_9FwdParamsE
        .type           _ZN10layer_norm13ln_fwd_kernelINS_13Kernel_traitsIf6__halfS2_S2_fjLj512ELj1ELj4ELj1ELj16ENS_18Kernel_traits_baseILj512EfS2_S2_S2_fjLj128EEEEELb1ELb1ELb1ELb0EEEvNS_9FwdParamsE,@function
        .size           _ZN10layer_norm13ln_fwd_kernelINS_13Kernel_traitsIf6__halfS2_S2_fjLj512ELj1ELj4ELj1ELj16ENS_18Kernel_traits_baseILj512EfS2_S2_S2_fjLj128EEEEELb1ELb1ELb1ELb0EEEvNS_9FwdParamsE,(.L_x_16566 - _ZN10layer_norm13ln_fwd_kernelINS_13Kernel_traitsIf6__halfS2_S2_fjLj512ELj1ELj4ELj1ELj16ENS_18Kernel_traits_baseILj512EfS2_S2_S2_fjLj128EEEEELb1ELb1ELb1ELb0EEEvNS_9FwdParamsE)
        .other          _ZN10layer_norm13ln_fwd_kernelINS_13Kernel_traitsIf6__halfS2_S2_fjLj512ELj1ELj4ELj1ELj16ENS_18Kernel_traits_baseILj512EfS2_S2_S2_fjLj128EEEEELb1ELb1ELb1ELb0EEEvNS_9FwdParamsE,@"STO_CUDA_ENTRY STV_DEFAULT"
_ZN10layer_norm13ln_fwd_kernelINS_13Kernel_traitsIf6__halfS2_S2_fjLj512ELj1ELj4ELj1ELj16ENS_18Kernel_traits_baseILj512EfS2_S2_S2_fjLj128EEEEELb1ELb1ELb1ELb0EEEvNS_9FwdParamsE:
.text._ZN10layer_norm13ln_fwd_kernelINS_13Kernel_traitsIf6__halfS2_S2_fjLj512ELj1ELj4ELj1ELj16ENS_18Kernel_traits_baseILj512EfS2_S2_S2_fjLj128EEEEELb1ELb1ELb1ELb0EEEvNS_9FwdParamsE:
        /* <DEDUP_REMOVED lines=34> */
[----:B------:R-:W-:Y:S01]  /*0220*/  UIADD3 UR19, UR5, 0x32370b8f, URZ ;  /* 0x32370b8f05137890 */ /* 0x000fe2000fffe03f */
[----:B------:R-:W-:Y:S01]  /*0230*/  @P0 IADD3.X R15, RZ, R5, RZ, P3, !PT ;  /* 0x00000005ff0f0210 */ /* 0x000fe20001ffe4ff */
[----:B------:R-:W-:Y:S01]  /*0240*/  UIADD3 UR20, UR4, 0x78dde6e4, URZ ;  /* 0x78dde6e404147890 */ /* 0x000fe2000fffe03f */
[----:B-----5:R-:W-:Y:S01]  /*0250*/  IMAD R5, R7, UR8, R0 ;  /* 0x0000000807057c24 */ /* 0x020fe2000f8e0200 */
[----:B------:R-:W-:Y:S01]  /*0260*/  UIADD3 UR21, UR5, -0x126145ec, URZ ;  /* 0xed9eba1405157890 */ /* 0x000fe2000fffe03f */
[----:B------:R-:W-:Y:S01]  /*0270*/  ISETP.GE.U32.AND P2, PT, R3, 0x40, PT ;  /* 0x000000400300780c */ /* 0x000fe20003f46070 */
        /* <DEDUP_REMOVED lines=32> */
.L_x_9621:
[----:B------:R-:W-:Y:S05]  /*0480*/  BSYNC B0 ;  /* 0x0000000000007941 */ /* 0x000fea0003800000 */
.L_x_9620:
        /* <DEDUP_REMOVED lines=22> */
.L_x_9623:
[----:B------:R-:W-:Y:S05]  /*05f0*/  BSYNC B0 ;  /* 0x0000000000007941 */ /* 0x000fea0003800000 */
.L_x_9622:
        /* <DEDUP_REMOVED lines=72> */
[----:B------:R-:W-:-:S11]  /*0a80*/  HFMA2.MMA R12, -RZ, RZ, 0, 0 ;  /* 0x00000000ff0c7435 */ /* 0x000fd600000001ff */
.L_x_9796:
        /* <DEDUP_REMOVED lines=8> */
[----:B------:R-:W-:Y:S01]  /*0b10*/  BSSY B1, `(.L_x_9625) ;  /* 0x0000337000017945 */ /* 0x000fe20003800000 */
[----:B------:R-:W-:Y:S02]  /*0b20*/  MOV R105, RZ ;  /* 0x000000ff00697202 */ /* 0x000fe40000000f00 */
        /* <DEDUP_REMOVED lines=29> */
.L_x_9628:
        /* <DEDUP_REMOVED lines=12> */
.L_x_9631:
[----:B------:R-:W-:-:S07]  /*0dc0*/  MOV R13, R10 ;  /* 0x0000000a000d7202 */ /* 0x000fce0000000f00 */
.L_x_9632:
[----:B------:R-:W-:Y:S05]  /*0dd0*/  BSYNC B3 ;  /* 0x0000000000037941 */ /* 0x000fea0003800000 */
.L_x_9630:
        /* <DEDUP_REMOVED lines=16> */
.L_x_9636:
[----:B------:R-:W-:Y:S05]  /*0ee0*/  BSYNC B4 ;  /* 0x0000000000047941 */ /* 0x000fea0003800000 */
.L_x_9635:
        /* <DEDUP_REMOVED lines=43> */
.L_x_9634:
[----:B------:R-:W-:Y:S05]  /*11a0*/  BSYNC B3 ;  /* 0x0000000000037941 */ /* 0x000fea0003800000 */
.L_x_9633:
        /* <DEDUP_REMOVED lines=12> */
.L_x_9629:
[----:B------:R-:W-:Y:S05]  /*1270*/  BSYNC B2 ;  /* 0x0000000000027941 */ /* 0x000fea0003800000 */
.L_x_9627:
        /* <DEDUP_REMOVED lines=8> */
.L_x_9638:
        /* <DEDUP_REMOVED lines=12> */
.L_x_9641:
[----:B------:R-:W-:-:S07]  /*13c0*/  MOV R76, R10 ;  /* 0x0000000a004c7202 */ /* 0x000fce0000000f00 */
.L_x_9642:
[----:B------:R-:W-:Y:S05]  /*13d0*/  BSYNC B3 ;  /* 0x0000000000037941 */ /* 0x000fea0003800000 */
.L_x_9640:
        /* <DEDUP_REMOVED lines=16> */
.L_x_9646:
[----:B------:R-:W-:Y:S05]  /*14e0*/  BSYNC B4 ;  /* 0x0000000000047941 */ /* 0x000fea0003800000 */
.L_x_9645:
        /* <DEDUP_REMOVED lines=43> */
.L_x_9644:
[----:B------:R-:W-:Y:S05]  /*17a0*/  BSYNC B3 ;  /* 0x0000000000037941 */ /* 0x000fea0003800000 */
.L_x_9643:
[----:B------:R-:W-:Y:S01]  /*17b0*/  HFMA2.MMA R75, -RZ, RZ, 0.1171875, 0 ;  /* 0x2f800000ff4b7435 */ /* 0x000fe200000001ff */
[----:B------:R-:W-:Y:S01]  /*17c0*/  I2FP.F32.U32 R72, R76 ;  /* 0x0000004c00487245 */ /* 0x000fe20000201000 */
[----:B-----5:R-:W-:-:S05]  /*17d0*/  HADD2.F32 R73, -RZ, R64.H1_H1 ;  /* 0x30000040ff497230 */ /* 0x020fca0000004100 */
[----:B------:R-:W-:-:S03]  /*17e0*/  FMUL.FTZ R73, R73, UR13 ;  /* 0x0000000d49497c20 */ /* 0x000fc60008410000 */
[----:B------:R-:W-:Y:S01]  /*17f0*/  FFMA.FTZ R72, R72, R75, 1.1641532182693481445e-10 ;  /* 0x2f00000048487423 */ /* 0x000fe2000001004b */
[----:B------:R-:W-:-:S04]  /*1800*/  FMUL.FTZ R73, R73, UR12 ;  /* 0x0000000c49497c20 */ /* 0x000fc80008410000 */
[----:B------:R-:W-:-:S04]  /*1810*/  FSETP.GTU.FTZ.AND P5, PT, R72, UR10, PT ;  /* 0x0000000a48007c0b */ /* 0x000fc8000bfbc000 */
[----:B------:R-:W-:Y:S01]  /*1820*/  FSEL R76, R73, RZ, !P5 ;  /* 0x000000ff494c7208 */ /* 0x000fe20006800000 */
[----:B------:R-:W-:Y:S01]  /*1830*/  @P0 HADD2.F32 R73, -RZ, R68.H1_H1 ;  /* 0x30000044ff490230 */ /* 0x000fe20000004100 */
[----:B------:R-:W-:-:S03]  /*1840*/  SEL R77, RZ, 0x1, P5 ;  /* 0x00000001ff4d7807 */ /* 0x000fc60002800000 */
[----:B------:R-:W-:-:S04]  /*1850*/  FMUL.FTZ R76, R37, R76 ;  /* 0x0000004c254c7220 */ /* 0x000fc80000410000 */
[----:B------:R-:W-:-:S07]  /*1860*/  @P0 FADD.FTZ R76, R73, R76 ;  /* 0x0000004c494c0221 */ /* 0x000fce0000010000 */
.L_x_9639:
[----:B------:R-:W-:Y:S05]  /*1870*/  BSYNC B2 ;  /* 0x0000000000027941 */ /* 0x000fea0003800000 */
.L_x_9637:
        /* <DEDUP_REMOVED lines=8> */
.L_x_9648:
        /* <DEDUP_REMOVED lines=12> */
.L_x_9651:
[----:B------:R-:W-:-:S07]  /*19c0*/  MOV R78, R10 ;  /* 0x0000000a004e7202 */ /* 0x000fce0000000f00 */
.L_x_9652:
[----:B------:R-:W-:Y:S05]  /*19d0*/  BSYNC B3 ;  /* 0x0000000000037941 */ /* 0x000fea0003800000 */
.L_x_9650:
        /* <DEDUP_REMOVED lines=16> */
.L_x_9656:
[----:B------:R-:W-:Y:S05]  /*1ae0*/  BSYNC B4 ;  /* 0x0000000000047941 */ /* 0x000fea0003800000 */
.L_x_9655:
        /* <DEDUP_REMOVED lines=43> */
.L_x_9654:
[----:B------:R-:W-:Y:S05]  /*1da0*/  BSYNC B3 ;  /* 0x0000000000037941 */ /* 0x000fea0003800000 */
.L_x_9653:
        /* <DEDUP_REMOVED lines=12> */
.L_x_9649:
[----:B------:R-:W-:Y:S05]  /*1e70*/  BSYNC B2 ;  /* 0x0000000000027941 */ /* 0x000fea0003800000 */
.L_x_9647:
        /* <DEDUP_REMOVED lines=8> */
.L_x_9658:
        /* <DEDUP_REMOVED lines=12> */
.L_x_9661:
[----:B------:R-:W-:-:S07]  /*1fc0*/  MOV R80, R10 ;  /* 0x0000000a00507202 */ /* 0x000fce0000000f00 */
.L_x_9662:
[----:B------:R-:W-:Y:S05]  /*1fd0*/  BSYNC B3 ;  /* 0x0000000000037941 */ /* 0x000fea0003800000 */
.L_x_9660:
        /* <DEDUP_REMOVED lines=16> */
.L_x_9666:
[----:B------:R-:W-:Y:S05]  /*20e0*/  BSYNC B4 ;  /* 0x0000000000047941 */ /* 0x000fea0003800000 */
.L_x_9665:
        /* <DEDUP_REMOVED lines=43> */
.L_x_9664:
[----:B------:R-:W-:Y:S05]  /*23a0*/  BSYNC B3 ;  /* 0x0000000000037941 */ /* 0x000fea0003800000 */
.L_x_9663:
        /* <DEDUP_REMOVED lines=12> */
.L_x_9659:
[----:B------:R-:W-:Y:S05]  /*2470*/  BSYNC B2 ;  /* 0x0000000000027941 */ /* 0x000fea0003800000 */
.L_x_9657:
        /* <DEDUP_REMOVED lines=8> */
.L_x_9668:
        /* <DEDUP_REMOVED lines=12> */
.L_x_9671:
[----:B------:R-:W-:-:S07]  /*25c0*/  MOV R82, R10 ;  /* 0x0000000a00527202 */ /* 0x000fce0000000f00 */
.L_x_9672:
[----:B------:R-:W-:Y:S05]  /*25d0*/  BSYNC B3 ;  /* 0x0000000000037941 */ /* 0x000fea0003800000 */
.L_x_9670:
        /* <DEDUP_REMOVED lines=16> */
.L_x_9676:
[----:B------:R-:W-:Y:S05]  /*26e0*/  BSYNC B4 ;  /* 0x0000000000047941 */ /* 0x000fea0003800000 */
.L_x_9675:
        /* <DEDUP_REMOVED lines=43> */
.L_x_9674:
[----:B------:R-:W-:Y:S05]  /*29a0*/  BSYNC B3 ;  /* 0x0000000000037941 */ /* 0x000fea0003800000 */
.L_x_9673:
        /* <DEDUP_REMOVED lines=12> */
.L_x_9669:
[----:B------:R-:W-:Y:S05]  /*2a70*/  BSYNC B2 ;  /* 0x0000000000027941 */ /* 0x000fea0003800000 */
.L_x_9667:
        /* <DEDUP_REMOVED lines=8> */
.L_x_9678:
        /* <DEDUP_REMOVED lines=12> */
.L_x_9681:
[----:B------:R-:W-:-:S07]  /*2bc0*/  MOV R84, R10 ;  /* 0x0000000a00547202 */ /* 0x000fce0000000f00 */
.L_x_9682:
[----:B------:R-:W-:Y:S05]  /*2bd0*/  BSYNC B3 ;  /* 0x0000000000037941 */ /* 0x000fea0003800000 */
.L_x_9680:
        /* <DEDUP_REMOVED lines=16> */
.L_x_9686:
[----:B------:R-:W-:Y:S05]  /*2ce0*/  BSYNC B4 ;  /* 0x0000000000047941 */ /* 0x000fea0003800000 */
.L_x_9685:
        /* <DEDUP_REMOVED lines=43> */
.L_x_9684:
[----:B------:R-:W-:Y:S05]  /*2fa0*/  BSYNC B3 ;  /* 0x0000000000037941 */ /* 0x000fea0003800000 */
.L_x_9683:
        /* <DEDUP_REMOVED lines=12> */
.L_x_9679:
[----:B------:R-:W-:Y:S05]  /*3070*/  BSYNC B2 ;  /* 0x0000000000027941 */ /* 0x000fea0003800000 */
.L_x_9677:
        /* <DEDUP_REMOVED lines=8> */
.L_x_9688:
        /* <DEDUP_REMOVED lines=12> */
.L_x_9691:
[----:B------:R-:W-:-:S07]  /*31c0*/  MOV R86, R10 ;  /* 0x0000000a00567202 */ /* 0x000fce0000000f00 */
.L_x_9692:
[----:B------:R-:W-:Y:S05]  /*31d0*/  BSYNC B3 ;  /* 0x0000000000037941 */ /* 0x000fea0003800000 */
.L_x_9690:
        /* <DEDUP_REMOVED lines=16> */
.L_x_9696:
[----:B------:R-:W-:Y:S05]  /*32e0*/  BSYNC B4 ;  /* 0x0000000000047941 */ /* 0x000fea0003800000 */
.L_x_9695:
        /* <DEDUP_REMOVED lines=43> */
.L_x_9694:
[----:B------:R-:W-:Y:S05]  /*35a0*/  BSYNC B3 ;  /* 0x0000000000037941 */ /* 0x000fea0003800000 */
.L_x_9693:
        /* <DEDUP_REMOVED lines=12> */
.L_x_9689:
[----:B------:R-:W-:Y:S05]  /*3670*/  BSYNC B2 ;  /* 0x0000000000027941 */ /* 0x000fea0003800000 */
.L_x_9687:
        /* <DEDUP_REMOVED lines=8> */
.L_x_9698:
        /* <DEDUP_REMOVED lines=12> */
.L_x_9701:
[----:B------:R-:W-:-:S07]  /*37c0*/  MOV R88, R10 ;  /* 0x0000000a00587202 */ /* 0x000fce0000000f00 */
.L_x_9702:
[----:B------:R-:W-:Y:S05]  /*37d0*/  BSYNC B3 ;  /* 0x0000000000037941 */ /* 0x000fea0003800000 */
.L_x_9700:
        /* <DEDUP_REMOVED lines=16> */
.L_x_9706:
[----:B------:R-:W-:Y:S05]  /*38e0*/  BSYNC B4 ;  /* 0x0000000000047941 */ /* 0x000fea0003800000 */
.L_x_9705:
        /* <DEDUP_REMOVED lines=43> */
.L_x_9704:
[----:B------:R-:W-:Y:S05]  /*3ba0*/  BSYNC B3 ;  /* 0x0000000000037941 */ /* 0x000fea0003800000 */
.L_x_9703:
        /* <DEDUP_REMOVED lines=10> */
[----:B------:R-:W-:-:S04]  /*3c50*/  FMUL.FTZ R89, R35, R72 ;  /* 0x0000004823597220 */ /* 0x000fc80000410000 */
[----:B------:R-:W-:-:S07]  /*3c60*/  @P0 FADD.FTZ R89, R74, R89 ;  /* 0x000000594a590221 */ /* 0x000fce0000010000 */
.L_x_9699:
[----:B------:R-:W-:Y:S05]  /*3c70*/  BSYNC B2 ;  /* 0x0000000000027941 */ /* 0x000fea0003800000 */
.L_x_9697:
        /* <DEDUP_REMOVED lines=29> */
.L_x_9708:
[----:B------:R-:W-:Y:S05]  /*3e50*/  BSYNC B2 ;  /* 0x0000000000027941 */ /* 0x000fea0003800000 */
.L_x_9707:
[----:B------:R-:W-:Y:S01]  /*3e60*/  IADD3 R107, R107, 0x20, RZ ;  /* 0x000000206b6b7810 */ /* 0x000fe20007ffe0ff */
[----:B------:R-:W-:-:S07]  /*3e70*/  VIADD R105, R105, 0x20 ;  /* 0x0000002069697836 */ /* 0x000fce0000000000 */
.L_x_9626:
[----:B------:R-:W-:Y:S05]  /*3e80*/  BSYNC B1 ;  /* 0x0000000000017941 */ /* 0x000fea0003800000 */
.L_x_9625:
        /* <DEDUP_REMOVED lines=19> */
.L_x_9712:
        /* <DEDUP_REMOVED lines=12> */
.L_x_9715:
[----:B------:R-:W-:-:S07]  /*4080*/  MOV R90, R10 ;  /* 0x0000000a005a7202 */ /* 0x000fce0000000f00 */
.L_x_9716:
[----:B------:R-:W-:Y:S05]  /*4090*/  BSYNC B3 ;  /* 0x0000000000037941 */ /* 0x000fea0003800000 */
.L_x_9714:
        /* <DEDUP_REMOVED lines=16> */
.L_x_9720:
[----:B------:R-:W-:Y:S05]  /*41a0*/  BSYNC B4 ;  /* 0x0000000000047941 */ /* 0x000fea0003800000 */
.L_x_9719:
        /* <DEDUP_REMOVED lines=42> */
.L_x_9718:
[----:B------:R-:W-:Y:S05]  /*4450*/  BSYNC B3 ;  /* 0x0000000000037941 */ /* 0x000fea0003800000 */
.L_x_9717:
[----:B------:R-:W-:Y:S01]  /*4460*/  I2FP.F32.U32 R11, R90 ;  /* 0x0000005a000b7245 */ /* 0x000fe20000201000 */
[----:B-----5:R-:W-:Y:S01]  /*4470*/  HADD2.F32 R15, -RZ, R64.H0_H0 ;  /* 0x20000040ff0f7230 */ /* 0x020fe20000004100 */
[----:B------:R-:W-:Y:S01]  /*4480*/  MOV R74, 0x2f800000 ;  /* 0x2f800000004a7802 */ /* 0x000fe20000000f00 */
[----:B------:R-:W-:-:S03]  /*4490*/  @P0 HADD2.F32 R73, -RZ, R68.H0_H0 ;  /* 0x20000044ff490230 */ /* 0x000fc60000004100 */
        /* <DEDUP_REMOVED lines=8> */
.L_x_9713:
[----:B------:R-:W-:Y:S05]  /*4520*/  BSYNC B2 ;  /* 0x0000000000027941 */ /* 0x000fea0003800000 */
.L_x_9711:
        /* <DEDUP_REMOVED lines=8> */
.L_x_9722:
        /* <DEDUP_REMOVED lines=12> */
.L_x_9725:
[----:B------:R-:W-:-:S07]  /*4670*/  MOV R77, R10 ;  /* 0x0000000a004d7202 */ /* 0x000fce0000000f00 */
.L_x_9726:
[----:B------:R-:W-:Y:S05]  /*4680*/  BSYNC B3 ;  /* 0x0000000000037941 */ /* 0x000fea0003800000 */
.L_x_9724:
        /* <DEDUP_REMOVED lines=16> */
.L_x_9730:
[----:B------:R-:W-:Y:S05]  /*4790*/  BSYNC B4 ;  /* 0x0000000000047941 */ /* 0x000fea0003800000 */
.L_x_9729:
        /* <DEDUP_REMOVED lines=42> */
[----:B------:R-:W-:Y:S02]  /*4a40*/  LOP3.LUT R8, R73, UR31, R8, 0x96, !PT ;  /* 0x0000001f49087c12 */ /* 0x000fe4000f8e9608 */
[----:B------:R-:W-:-:S07]  /*4a50*/  MOV R14, R72 ;  /* 0x00000048000e7202 */ /* 0x000fce0000000f00 */
.L_x_9728:
[----:B------:R-:W-:Y:S05]  /*4a60*/  BSYNC B3 ;  /* 0x0000000000037941 */ /* 0x000fea0003800000 */
.L_x_9727:
[----:B------:R-:W-:Y:S01]  /*4a70*/  I2FP.F32.U32 R72, R77 ;  /* 0x0000004d00487245 */ /* 0x000fe20000201000 */
[----:B-----5:R-:W-:Y:S02]  /*4a80*/  HADD2.F32 R74, -RZ, R64.H1_H1 ;  /* 0x30000040ff4a7230 */ /* 0x020fe40000004100 */
[----:B------:R-:W-:-:S03]  /*4a90*/  IMAD.MOV.U32 R73, RZ, RZ, 0x2f800000 ;  /* 0x2f800000ff497424 */ /* 0x000fc600078e00ff */
[----:B------:R-:W-:Y:S01]  /*4aa0*/  FMUL.FTZ R74, R74, UR13 ;  /* 0x0000000d4a4a7c20 */ /* 0x000fe20008410000 */
[----:B------:R-:W-:-:S03]  /*4ab0*/  FFMA.FTZ R72, R72, R73, 1.1641532182693481445e-10 ;  /* 0x2f00000048487423 */ /* 0x000fc60000010049 */
[----:B------:R-:W-:Y:S02]  /*4ac0*/  FMUL.FTZ R74, R74, UR12 ;  /* 0x0000000c4a4a7c20 */ /* 0x000fe40008410000 */
[----:B------:R-:W-:-:S04]  /*4ad0*/  FSETP.GTU.FTZ.AND P5, PT, R72, UR10, PT ;  /* 0x0000000a48007c0b */ /* 0x000fc8000bfbc000 */
[----:B------:R-:W-:Y:S01]  /*4ae0*/  FSEL R72, R74, RZ, !P5 ;  /* 0x000000ff4a487208 */ /* 0x000fe20006800000 */
[----:B------:R-:W-:Y:S01]  /*4af0*/  @P0 HADD2.F32 R74, -RZ, R68.H1_H1 ;  /* 0x30000044ff4a0230 */ /* 0x000fe20000004100 */
[----:B------:R-:W-:-:S03]  /*4b00*/  SEL R77, RZ, 0x1, P5 ;  /* 0x00000001ff4d7807 */ /* 0x000fc60002800000 */
[----:B------:R-:W-:-:S04]  /*4b10*/  FMUL.FTZ R91, R61, R72 ;  /* 0x000000483d5b7220 */ /* 0x000fc80000410000 */
[----:B------:R-:W-:-:S07]  /*4b20*/  @P0 FADD.FTZ R91, R74, R91 ;  /* 0x0000005b4a5b0221 */ /* 0x000fce0000010000 */
.L_x_9723:
[----:B------:R-:W-:Y:S05]  /*4b30*/  BSYNC B2 ;  /* 0x0000000000027941 */ /* 0x000fea0003800000 */
.L_x_9721:
        /* <DEDUP_REMOVED lines=8> */
.L_x_9732:
        /* <DEDUP_REMOVED lines=12> */
.L_x_9735:
[----:B------:R-:W-:-:S07]  /*4c80*/  MOV R79, R10 ;  /* 0x0000000a004f7202 */ /* 0x000fce0000000f00 */
.L_x_9736:
[----:B------:R-:W-:Y:S05]  /*4c90*/  BSYNC B3 ;  /* 0x0000000000037941 */ /* 0x000fea0003800000 */
.L_x_9734:
        /* <DEDUP_REMOVED lines=16> */
.L_x_9740:
[----:B------:R-:W-:Y:S05]  /*4da0*/  BSYNC B4 ;  /* 0x0000000000047941 */ /* 0x000fea0003800000 */
.L_x_9739:
        /* <DEDUP_REMOVED lines=43> */
.L_x_9738:
[----:B------:R-:W-:Y:S05]  /*5060*/  BSYNC B3 ;  /* 0x0000000000037941 */ /* 0x000fea0003800000 */
.L_x_9737:
[----:B------:R-:W-:Y:S01]  /*5070*/  I2FP.F32.U32 R11, R79 ;  /* 0x0000004f000b7245 */ /* 0x000fe20000201000 */
[----:B-----5:R-:W-:Y:S02]  /*5080*/  HADD2.F32 R73, -RZ, R65.H0_H0 ;  /* 0x20000041ff497230 */ /* 0x020fe40000004100 */
[----:B------:R-:W-:-:S03]  /*5090*/  IMAD.MOV.U32 R74, RZ, RZ, 0x2f800000 ;  /* 0x2f800000ff4a7424 */ /* 0x000fc600078e00ff */
[----:B------:R-:W-:Y:S01]  /*50a0*/  FMUL.FTZ R73, R73, UR13 ;  /* 0x0000000d49497c20 */ /* 0x000fe20008410000 */
[----:B------:R-:W-:-:S03]  /*50b0*/  FFMA.FTZ R11, R11, R74, 1.1641532182693481445e-10 ;  /* 0x2f0000000b0b7423 */ /* 0x000fc6000001004a */
[----:B------:R-:W-:Y:S02]  /*50c0*/  FMUL.FTZ R73, R73, UR12 ;  /* 0x0000000c49497c20 */ /* 0x000fe40008410000 */
[----:B------:R-:W-:-:S04]  /*50d0*/  FSETP.GTU.FTZ.AND P5, PT, R11, UR10, PT ;  /* 0x0000000a0b007c0b */ /* 0x000fc8000bfbc000 */
[----:B------:R-:W-:Y:S01]  /*50e0*/  FSEL R11, R73, RZ, !P5 ;  /* 0x000000ff490b7208 */ /* 0x000fe20006800000 */
[----:B------:R-:W-:Y:S01]  /*50f0*/  @P0 HADD2.F32 R73, -RZ, R69.H0_H0 ;  /* 0x20000045ff490230 */ /* 0x000fe20000004100 */
[----:B------:R-:W-:-:S03]  /*5100*/  SEL R79, RZ, 0x1, P5 ;  /* 0x00000001ff4f7807 */ /* 0x000fc60002800000 */
[----:B------:R-:W-:-:S04]  /*5110*/  FMUL.FTZ R96, R62, R11 ;  /* 0x0000000b3e607220 */ /* 0x000fc80000410000 */
[----:B------:R-:W-:-:S07]  /*5120*/  @P0 FADD.FTZ R96, R73, R96 ;  /* 0x0000006049600221 */ /* 0x000fce0000010000 */
.L_x_9733:
[----:B------:R-:W-:Y:S05]  /*5130*/  BSYNC B2 ;  /* 0x0000000000027941 */ /* 0x000fea0003800000 */
.L_x_9731:
        /* <DEDUP_REMOVED lines=8> */
.L_x_9742:
        /* <DEDUP_REMOVED lines=12> */
.L_x_9745:
[----:B------:R-:W-:-:S07]  /*5280*/  MOV R80, R10 ;  /* 0x0000000a00507202 */ /* 0x000fce0000000f00 */
.L_x_9746:
[----:B------:R-:W-:Y:S05]  /*5290*/  BSYNC B3 ;  /* 0x0000000000037941 */ /* 0x000fea0003800000 */
.L_x_9744:
        /* <DEDUP_REMOVED lines=16> */
.L_x_9750:
[----:B------:R-:W-:Y:S05]  /*53a0*/  BSYNC B4 ;  /* 0x0000000000047941 */ /* 0x000fea0003800000 */
.L_x_9749:
        /* <DEDUP_REMOVED lines=43> */
.L_x_9748:
[----:B------:R-:W-:Y:S05]  /*5660*/  BSYNC B3 ;  /* 0x0000000000037941 */ /* 0x000fea0003800000 */
.L_x_9747:
        /* <DEDUP_REMOVED lines=12> */
.L_x_9743:
[----:B------:R-:W-:Y:S05]  /*5730*/  BSYNC B2 ;  /* 0x0000000000027941 */ /* 0x000fea0003800000 */
.L_x_9741:
        /* <DEDUP_REMOVED lines=8> */
.L_x_9752:
        /* <DEDUP_REMOVED lines=12> */
.L_x_9755:
[----:B------:R-:W-:-:S07]  /*5880*/  MOV R83, R10 ;  /* 0x0000000a00537202 */ /* 0x000fce0000000f00 */
.L_x_9756:
[----:B------:R-:W-:Y:S05]  /*5890*/  BSYNC B3 ;  /* 0x0000000000037941 */ /* 0x000fea0003800000 */
.L_x_9754:
        /* <DEDUP_REMOVED lines=16> */
.L_x_9760:
[----:B------:R-:W-:Y:S05]  /*59a0*/  BSYNC B4 ;  /* 0x0000000000047941 */ /* 0x000fea0003800000 */
.L_x_9759:
        /* <DEDUP_REMOVED lines=43> */
.L_x_9758:
[----:B------:R-:W-:Y:S05]  /*5c60*/  BSYNC B3 ;  /* 0x0000000000037941 */ /* 0x000fea0003800000 */
.L_x_9757:
        /* <DEDUP_REMOVED lines=12> */
.L_x_9753:
[----:B------:R-:W-:Y:S05]  /*5d30*/  BSYNC B2 ;  /* 0x0000000000027941 */ /* 0x000fea0003800000 */
.L_x_9751:
        /* <DEDUP_REMOVED lines=8> */
.L_x_9762:
        /* <DEDUP_REMOVED lines=12> */
.L_x_9765:
[----:B------:R-:W-:-:S07]  /*5e80*/  MOV R84, R10 ;  /* 0x0000000a00547202 */ /* 0x000fce0000000f00 */
.L_x_9766:
[----:B------:R-:W-:Y:S05]  /*5e90*/  BSYNC B3 ;  /* 0x0000000000037941 */ /* 0x000fea0003800000 */
.L_x_9764:
        /* <DEDUP_REMOVED lines=16> */
.L_x_9770:
[----:B------:R-:W-:Y:S05]  /*5fa0*/  BSYNC B4 ;  /* 0x0000000000047941 */ /* 0x000fea0003800000 */
.L_x_9769:
        /* <DEDUP_REMOVED lines=43> */
.L_x_9768:
[----:B------:R-:W-:Y:S05]  /*6260*/  BSYNC B3 ;  /* 0x0000000000037941 */ /* 0x000fea0003800000 */
.L_x_9767:
        /* <DEDUP_REMOVED lines=12> */
.L_x_9763:
[----:B------:R-:W-:Y:S05]  /*6330*/  BSYNC B2 ;  /* 0x0000000000027941 */ /* 0x000fea0003800000 */
.L_x_9761:
        /* <DEDUP_REMOVED lines=8> */
.L_x_9772:
        /* <DEDUP_REMOVED lines=12> */
.L_x_9775:
[----:B------:R-:W-:-:S07]  /*6480*/  MOV R87, R10 ;  /* 0x0000000a00577202 */ /* 0x000fce0000000f00 */
.L_x_9776:
[----:B------:R-:W-:Y:S05]  /*6490*/  BSYNC B3 ;  /* 0x0000000000037941 */ /* 0x000fea0003800000 */
.L_x_9774:
        /* <DEDUP_REMOVED lines=16> */
.L_x_9780:
[----:B------:R-:W-:Y:S05]  /*65a0*/  BSYNC B4 ;  /* 0x0000000000047941 */ /* 0x000fea0003800000 */
.L_x_9779:
        /* <DEDUP_REMOVED lines=43> */
.L_x_9778:
[----:B------:R-:W-:Y:S05]  /*6860*/  BSYNC B3 ;  /* 0x0000000000037941 */ /* 0x000fea0003800000 */
.L_x_9777:
        /* <DEDUP_REMOVED lines=12> */
.L_x_9773:
[----:B------:R-:W-:Y:S05]  /*6930*/  BSYNC B2 ;  /* 0x0000000000027941 */ /* 0x000fea0003800000 */
.L_x_9771:
        /* <DEDUP_REMOVED lines=8> */
.L_x_9782:
        /* <DEDUP_REMOVED lines=12> */
.L_x_9785:
[----:B------:R-:W-:-:S07]  /*6a80*/  MOV R88, R10 ;  /* 0x0000000a00587202 */ /* 0x000fce0000000f00 */
.L_x_9786:
[----:B------:R-:W-:Y:S05]  /*6a90*/  BSYNC B3 ;  /* 0x0000000000037941 */ /* 0x000fea0003800000 */
.L_x_9784:
        /* <DEDUP_REMOVED lines=16> */
.L_x_9790:
[----:B------:R-:W-:Y:S05]  /*6ba0*/  BSYNC B4 ;  /* 0x0000000000047941 */ /* 0x000fea0003800000 */
.L_x_9789:
        /* <DEDUP_REMOVED lines=43> */
.L_x_9788:
[----:B------:R-:W-:Y:S05]  /*6e60*/  BSYNC B3 ;  /* 0x0000000000037941 */ /* 0x000fea0003800000 */
.L_x_9787:
        /* <DEDUP_REMOVED lines=12> */
.L_x_9783:
[----:B------:R-:W-:Y:S05]  /*6f30*/  BSYNC B2 ;  /* 0x0000000000027941 */ /* 0x000fea0003800000 */
.L_x_9781:
        /* <DEDUP_REMOVED lines=28> */
.L_x_9710:
[----:B------:R-:W-:Y:S05]  /*7100*/  BSYNC B1 ;  /* 0x0000000000017941 */ /* 0x000fea0003800000 */
.L_x_9709:
        /* <DEDUP_REMOVED lines=75> */
.L_x_9808:
        /* <DEDUP_REMOVED lines=60> */
.L_x_9795:
[----:B------:R-:W-:Y:S05]  /*7980*/  BSYNC B2 ;  /* 0x0000000000027941 */ /* 0x000fea0003800000 */
.L_x_9794:
        /* <DEDUP_REMOVED lines=32> */
.L_x_9793:
[----:B------:R-:W-:Y:S05]  /*7b90*/  BSYNC B1 ;  /* 0x0000000000017941 */ /* 0x000fea0003800000 */
.L_x_9792:
[----:B01----:R-:W0:Y:S02]  /*7ba0*/  LDC.64 R72, c[0x0][0x210] ;  /* 0x00008400ff487b82 */ /* 0x003e240000000a00 */
[----:B0-----:R-:W-:-:S04]  /*7bb0*/  LEA R4, R72, R4, 0x2 ;  /* 0x0000000448047211 */ /* 0x001fc800078e10ff */
[----:B------:R-:W-:-:S13]  /*7bc0*/  ISETP.GE.AND P0, PT, R4, R73, PT ;  /* 0x000000490400720c */ /* 0x000fda0003f06270 */
[----:B------:R-:W-:Y:S05]  /*7bd0*/  @!P0 BRA `(.L_x_9796) ;  /* 0xffffff8c00ac8947 */ /* 0x000fea000383ffff */
[----:B------:R-:W-:Y:S05]  /*7be0*/  BSYNC B0 ;  /* 0x0000000000007941 */ /* 0x000fea0003800000 */
.L_x_9624:
[----:B------:R-:W-:Y:S05]  /*7bf0*/  EXIT ;  /* 0x000000000000794d */ /* 0x000fea0003800000 */
.L_x_9791:
        /* <DEDUP_REMOVED lines=8> */
.L_x_9798:
[----:B------:R-:W-:Y:S05]  /*7c80*/  BSYNC B1 ;  /* 0x0000000000017941 */ /* 0x000fea0003800000 */
.L_x_9797:
        /* <DEDUP_REMOVED lines=10> */
.L_x_9799:
[----:B------:R-:W-:Y:S01]  /*7d30*/  HFMA2.MMA R107, -RZ, RZ, 0, 2.384185791015625e-07 ;  /* 0x00000004ff6b7435 */ /* 0x000fe200000001ff */
[----:B------:R-:W-:-:S05]  /*7d40*/  MOV R75, R106 ;  /* 0x0000006a004b7202 */ /* 0x000fca0000000f00 */
[----:B------:R-:W-:-:S04]  /*7d50*/  FADD.FTZ R75, R74, R75 ;  /* 0x0000004b4a4b7221 */ /* 0x000fc80000010000 */
[----:B------:R-:W-:-:S07]  /*7d60*/  IMAD.MOV.U32 R108, RZ, RZ, R75 ;  /* 0x000000ffff6c7224 */ /* 0x000fce00078e004b */
[----:B------:R-:W-:Y:S05]  /*7d70*/  WARPSYNC.COLLECTIVE R105, `(.L_x_9800) ;  /* 0x0000000069087348 */ /* 0x000fea0003c00000 */
[----:B------:R0:W1:Y:S02]  /*7d80*/  SHFL.BFLY P4, R106, R108, R107, R110 ;  /* 0x0c00006b6c6a7389 */ /* 0x000064000008006e */
[----:B01----:R-:W-:Y:S01]  /*7d90*/  ENDCOLLECTIVE ;  /* 0x000000000000791b */ /* 0x003fe20003800000 */
.L_x_9800:
[----:B------:R-:W-:Y:S01]  /*7da0*/  HFMA2.MMA R107, -RZ, RZ, 0, 4.76837158203125e-07 ;  /* 0x00000008ff6b7435 */ /* 0x000fe200000001ff */
[----:B------:R-:W-:-:S05]  /*7db0*/  MOV R72, R106 ;  /* 0x0000006a00487202 */ /* 0x000fca0000000f00 */
[----:B------:R-:W-:-:S04]  /*7dc0*/  FADD.FTZ R94, R75, R72 ;  /* 0x000000484b5e7221 */ /* 0x000fc80000010000 */
[----:B------:R-:W-:-:S07]  /*7dd0*/  IMAD.MOV.U32 R108, RZ, RZ, R94 ;  /* 0x000000ffff6c7224 */ /* 0x000fce00078e005e */
[----:B------:R-:W-:Y:S05]  /*7de0*/  WARPSYNC.COLLECTIVE R105, `(.L_x_9801) ;  /* 0x0000000069087348 */ /* 0x000fea0003c00000 */
[----:B------:R0:W1:Y:S02]  /*7df0*/  SHFL.BFLY P4, R106, R108, R107, R110 ;  /* 0x0c00006b6c6a7389 */ /* 0x000064000008006e */
[----:B01----:R-:W-:Y:S01]  /*7e00*/  ENDCOLLECTIVE ;  /* 0x000000000000791b */ /* 0x003fe20003800000 */
.L_x_9801:
[----:B------:R-:W-:Y:S01]  /*7e10*/  HFMA2.MMA R107, -RZ, RZ, 0, 9.5367431640625e-07 ;  /* 0x00000010ff6b7435 */ /* 0x000fe200000001ff */
[----:B------:R-:W-:-:S05]  /*7e20*/  MOV R93, R106 ;  /* 0x0000006a005d7202 */ /* 0x000fca0000000f00 */
[----:B------:R-:W-:-:S04]  /*7e30*/  FADD.FTZ R95, R94, R93 ;  /* 0x0000005d5e5f7221 */ /* 0x000fc80000010000 */
[----:B------:R-:W-:-:S07]  /*7e40*/  IMAD.MOV.U32 R108, RZ, RZ, R95 ;  /* 0x000000ffff6c7224 */ /* 0x000fce00078e005f */
[----:B------:R-:W-:Y:S05]  /*7e50*/  WARPSYNC.COLLECTIVE R105, `(.L_x_9802) ;  /* 0x0000000069087348 */ /* 0x000fea0003c00000 */
[----:B------:R0:W1:Y:S02]  /*7e60*/  SHFL.BFLY P4, R106, R108, R107, R110 ;  /* 0x0c00006b6c6a7389 */ /* 0x000064000008006e */
[----:B01----:R-:W-:Y:S01]  /*7e70*/  ENDCOLLECTIVE ;  /* 0x000000000000791b */ /* 0x003fe20003800000 */
.L_x_9802:
        /* <DEDUP_REMOVED lines=41> */
.L_x_9803:
[----:B------:R-:W-:Y:S01]  /*8110*/  HFMA2.MMA R107, -RZ, RZ, 0, 1.1920928955078125e-07 ;  /* 0x00000002ff6b7435 */ /* 0x000fe200000001ff */
[----:B------:R-:W-:-:S05]  /*8120*/  MOV R73, R106 ;  /* 0x0000006a00497202 */ /* 0x000fca0000000f00 */
[----:B------:R-:W-:-:S04]  /*8130*/  FADD.FTZ R73, R72, R73 ;  /* 0x0000004948497221 */ /* 0x000fc80000010000 */
[----:B------:R-:W-:-:S07]  /*8140*/  IMAD.MOV.U32 R108, RZ, RZ, R73 ;  /* 0x000000ffff6c7224 */ /* 0x000fce00078e0049 */
[----:B------:R-:W-:Y:S05]  /*8150*/  WARPSYNC.COLLECTIVE R105, `(.L_x_9804) ;  /* 0x0000000069087348 */ /* 0x000fea0003c00000 */
[----:B------:R0:W1:Y:S02]  /*8160*/  SHFL.BFLY P4, R106, R108, R107, R110 ;  /* 0x0c00006b6c6a7389 */ /* 0x000064000008006e */
[----:B01----:R-:W-:Y:S01]  /*8170*/  ENDCOLLECTIVE ;  /* 0x000000000000791b */ /* 0x003fe20003800000 */
.L_x_9804:
[----:B------:R-:W-:Y:S01]  /*8180*/  HFMA2.MMA R107, -RZ, RZ, 0, 2.384185791015625e-07 ;  /* 0x00000004ff6b7435 */ /* 0x000fe200000001ff */
[----:B------:R-:W-:-:S05]  /*8190*/  MOV R74, R106 ;  /* 0x0000006a004a7202 */ /* 0x000fca0000000f00 */
[----:B------:R-:W-:-:S04]  /*81a0*/  FADD.FTZ R74, R73, R74 ;  /* 0x0000004a494a7221 */ /* 0x000fc80000010000 */
[----:B------:R-:W-:-:S07]  /*81b0*/  IMAD.MOV.U32 R108, RZ, RZ, R74 ;  /* 0x000000ffff6c7224 */ /* 0x000fce00078e004a */
[----:B------:R-:W-:Y:S05]  /*81c0*/  WARPSYNC.COLLECTIVE R105, `(.L_x_9805) ;  /* 0x0000000069087348 */ /* 0x000fea0003c00000 */
[----:B------:R0:W1:Y:S02]  /*81d0*/  SHFL.BFLY P4, R106, R108, R107, R110 ;  /* 0x0c00006b6c6a7389 */ /* 0x000064000008006e */
[----:B01----:R-:W-:Y:S01]  /*81e0*/  ENDCOLLECTIVE ;  /* 0x000000000000791b */ /* 0x003fe20003800000 */
.L_x_9805:
[----:B------:R-:W-:Y:S01]  /*81f0*/  HFMA2.MMA R107, -RZ, RZ, 0, 4.76837158203125e-07 ;  /* 0x00000008ff6b7435 */ /* 0x000fe200000001ff */
[----:B------:R-:W-:-:S05]  /*8200*/  MOV R75, R106 ;  /* 0x0000006a004b7202 */ /* 0x000fca0000000f00 */
[----:B------:R-:W-:-:S04]  /*8210*/  FADD.FTZ R75, R74, R75 ;  /* 0x0000004b4a4b7221 */ /* 0x000fc80000010000 */
[----:B------:R-:W-:-:S07]  /*8220*/  IMAD.MOV.U32 R108, RZ, RZ, R75 ;  /* 0x000000ffff6c7224 */ /* 0x000fce00078e004b */
[----:B------:R-:W-:Y:S05]  /*8230*/  WARPSYNC.COLLECTIVE R105, `(.L_x_9806) ;  /* 0x0000000069087348 */ /* 0x000fea0003c00000 */
[----:B------:R0:W1:Y:S02]  /*8240*/  SHFL.BFLY P4, R106, R108, R107, R110 ;  /* 0x0c00006b6c6a7389 */ /* 0x000064000008006e */
[----:B01----:R-:W-:Y:S01]  /*8250*/  ENDCOLLECTIVE ;  /* 0x000000000000791b */ /* 0x003fe20003800000 */
.L_x_9806:
[----:B------:R-:W-:Y:S01]  /*8260*/  HFMA2.MMA R107, -RZ, RZ, 0, 9.5367431640625e-07 ;  /* 0x00000010ff6b7435 */ /* 0x000fe200000001ff */
[----:B------:R-:W-:-:S05]  /*8270*/  MOV R94, R106 ;  /* 0x0000006a005e7202 */ /* 0x000fca0000000f00 */
[----:B------:R-:W-:-:S04]  /*8280*/  FADD.FTZ R94, R75, R94 ;  /* 0x0000005e4b5e7221 */ /* 0x000fc80000010000 */
[----:B------:R-:W-:-:S07]  /*8290*/  IMAD.MOV.U32 R108, RZ, RZ, R94 ;  /* 0x000000ffff6c7224 */ /* 0x000fce00078e005e */
[----:B------:R-:W-:Y:S05]  /*82a0*/  WARPSYNC.COLLECTIVE R105, `(.L_x_9807) ;  /* 0x0000000069087348 */ /* 0x000fea0003c00000 */
[----:B------:R0:W1:Y:S02]  /*82b0*/  SHFL.BFLY P4, R106, R108, R107, R110 ;  /* 0x0c00006b6c6a7389 */ /* 0x000064000008006e */
[----:B01----:R-:W-:Y:S01]  /*82c0*/  ENDCOLLECTIVE ;  /* 0x000000000000791b */ /* 0x003fe20003800000 */
.L_x_9807:
[----:B------:R-:W-:Y:S01]  /*82d0*/  MOV R95, R106 ;  /* 0x0000006a005f7202 */ /* 0x000fe20000000f00 */
[----:B------:R-:W-:Y:S06]  /*82e0*/  BRA `(.L_x_9808) ;  /* 0xfffffff000b47947 */ /* 0x000fec000383ffff */
.L_x_9809:
        /* <DEDUP_REMOVED lines=9> */
.L_x_16566:


//--------------------- .text._ZN10layer_norm13ln_fwd_kernelINS_13Kernel_traitsIf6__halfS2_S2_fjLj512ELj1ELj4ELj1ELj16ENS_18Kernel_traits_baseILj512EfS2_S2_S2_fjLj128EEEEELb1ELb1ELb1ELb1EEEvNS_9FwdParamsE --------------------------
	.section	.text._ZN10layer_norm13ln_fwd_kernelINS_13Kernel_traitsIf6__halfS2_S2_fjLj512ELj1ELj4ELj1ELj16ENS_18Kernel_traits_baseILj512EfS2_S2_S2_fjLj128EEEEELb1ELb1ELb1ELb1EEEvNS_9FwdParamsE,"ax",@progbits
	.align	128
        .global         _ZN10layer_norm13ln_fwd_kernelINS_13Kernel_traitsIf6__halfS2_S2_fjLj512ELj1ELj4ELj1ELj16ENS_18Kernel_traits_baseILj512EfS2_S2_S2_fjLj128EEEEELb1ELb1ELb1ELb1EEEvNS_9FwdParamsE
        .type           _ZN10layer_norm13ln_fwd_kernelINS_13Kernel_traitsIf6__halfS2_S2_fjLj512ELj1ELj4ELj1ELj16ENS_18Kernel_traits_baseILj512EfS2_S2_S2_fjLj128EEEEELb1ELb1ELb1ELb1EEEvNS_9FwdParamsE,@function
        .size           _ZN10layer_norm13ln_fwd_kernelINS_13Kernel_traitsIf6__halfS2_S2_fjLj512ELj1ELj4ELj1ELj16ENS_18Kernel_traits_baseILj512EfS2_S2_S2_fjLj128EEEEELb1ELb1ELb1ELb1EEEvNS_9FwdParamsE,(.L_x_16567 - _ZN10layer_norm13ln_fwd_kernelINS_13Kernel_traitsIf6__halfS2_S2_fjLj512ELj1ELj4ELj1ELj16ENS_18Kernel_traits_baseILj512EfS2_S2_S2_fjLj128EEEEELb1ELb1ELb1ELb1EEEvNS_9FwdParamsE)
        .other          _ZN10layer_norm13ln_fwd_kernelINS_13Kernel_traitsIf6__halfS2_S2_fjLj512ELj1ELj4ELj1ELj16ENS_18Kernel_traits_baseILj512EfS2_S2_S2_fjLj128EEEEELb1ELb1ELb1ELb1EEEvNS_9FwdParamsE,@"STO_CUDA_ENTRY STV_DEFAULT"
_ZN10layer_norm13ln_fwd_kernelINS_13Kernel_traitsIf6__halfS2_S2_fjLj512ELj1ELj4ELj1ELj16ENS_18Kernel_traits_baseILj512EfS2_S2_S2_fjLj128EEEEELb1ELb1ELb1ELb1EEEvNS_9FwdParamsE:
.text._ZN10layer_norm13ln_fwd_kernelINS_13Kernel_traitsIf6__halfS2_S2_fjLj512ELj1ELj4ELj1ELj16ENS_18Kernel_traits_baseILj512EfS2_S2_S2_fjLj128EEEEELb1ELb1ELb1ELb1EEEvNS_9FwdParamsE:
        /* <DEDUP_REMOVED lines=146> */
.L_x_9978:
        /* <DEDUP_REMOVED lines=33> */
[----:B------:R-:W-:Y:S02]  /*0b30*/  IMAD.MOV.U32 R72, RZ, RZ, R83 ;  /* 0x000000ffff487224 */ /* 0x000fe400078e0053 */
[----:B-----5:R-:W-:Y:S01]  /*0b40*/  HADD2.F32 R79, -RZ, R68.H0_H0 ;  /* 0x20000044ff4f7230 */ /* 0x020fe20000004100 */
[----:B------:R-:W-:Y:S06]  /*0b50*/  BRA `(.L_x_9813) ;  /* 0x0000000400607947 */ /* 0x000fec0003800000 */
.L_x_9812:
        /* <DEDUP_REMOVED lines=12> */
.L_x_9815:
[----:B------:R-:W-:-:S07]  /*0c20*/  MOV R11, R8 ;  /* 0x00000008000b7202 */ /* 0x000fce0000000f00 */
.L_x_9816:
[----:B------:R-:W-:Y:S05]  /*0c30*/  BSYNC B2 ;  /* 0x0000000000027941 */ /* 0x000fea0003800000 */
.L_x_9814:
        /* <DEDUP_REMOVED lines=16> */
.L_x_9820:
[----:B------:R-:W-:Y:S05]  /*0d40*/  BSYNC B3 ;  /* 0x0000000000037941 */ /* 0x000fea0003800000 */
.L_x_9819:
        /* <DEDUP_REMOVED lines=41> */
[----:B------:R-:W-:Y:S01]  /*0fe0*/  IMAD.MOV.U32 R10, RZ, RZ, R72 ;  /* 0x000000ffff0a7224 */ /* 0x000fe200078e0048 */
[----:B------:R-:W-:Y:S01]  /*0ff0*/  HFMA2.MMA R72, -RZ, RZ, 0, 0 ;  /* 0x00000000ff487435 */ /* 0x000fe200000001ff */
[----:B------:R-:W-:-:S10]  /*1000*/  LOP3.LUT R6, R73, UR31, R74, 0x96, !PT ;  /* 0x0000001f49067c12 */ /* 0x000fd4000f8e964a */
.L_x_9818:
[----:B------:R-:W-:Y:S05]  /*1010*/  BSYNC B2 ;  /* 0x0000000000027941 */ /* 0x000fea0003800000 */
.L_x_9817:
        /* <DEDUP_REMOVED lines=12> */
.L_x_9813:
[----:B------:R-:W-:Y:S05]  /*10e0*/  BSYNC B1 ;  /* 0x0000000000017941 */ /* 0x000fea0003800000 */
.L_x_9811:
        /* <DEDUP_REMOVED lines=8> */
.L_x_9822:
        /* <DEDUP_REMOVED lines=12> */
.L_x_9825:
[----:B------:R-:W-:-:S07]  /*1230*/  IMAD.MOV.U32 R12, RZ, RZ, R8 ;  /* 0x000000ffff0c7224 */ /* 0x000fce00078e0008 */
.L_x_9826:
[----:B------:R-:W-:Y:S05]  /*1240*/  BSYNC B2 ;  /* 0x0000000000027941 */ /* 0x000fea0003800000 */
.L_x_9824:
        /* <DEDUP_REMOVED lines=16> */
.L_x_9830:
[----:B------:R-:W-:Y:S05]  /*1350*/  BSYNC B3 ;  /* 0x0000000000037941 */ /* 0x000fea0003800000 */
.L_x_9829:
        /* <DEDUP_REMOVED lines=44> */
.L_x_9828:
[----:B------:R-:W-:Y:S05]  /*1620*/  BSYNC B2 ;  /* 0x0000000000027941 */ /* 0x000fea0003800000 */
.L_x_9827:
        /* <DEDUP_REMOVED lines=10> */
[----:B------:R-:W-:-:S04]  /*16d0*/  FMUL.FTZ R84, R49, R72 ;  /* 0x0000004831547220 */ /* 0x000fc80000410000 */
[----:B------:R-:W-:-:S07]  /*16e0*/  @P0 FADD.FTZ R84, R84, R75 ;  /* 0x0000004b54540221 */ /* 0x000fce0000010000 */
.L_x_9823:
[----:B------:R-:W-:Y:S05]  /*16f0*/  BSYNC B1 ;  /* 0x0000000000017941 */ /* 0x000fea0003800000 */
.L_x_9821:
        /* <DEDUP_REMOVED lines=8> */
.L_x_9832:
        /* <DEDUP_REMOVED lines=12> */
.L_x_9835:
[----:B------:R-:W-:-:S07]  /*1840*/  MOV R13, R8 ;  /* 0x00000008000d7202 */ /* 0x000fce0000000f00 */
.L_x_9836:
[----:B------:R-:W-:Y:S05]  /*1850*/  BSYNC B2 ;  /* 0x0000000000027941 */ /* 0x000fea0003800000 */
.L_x_9834:
        /* <DEDUP_REMOVED lines=16> */
.L_x_9840:
[----:B------:R-:W-:Y:S05]  /*1960*/  BSYNC B3 ;  /* 0x0000000000037941 */ /* 0x000fea0003800000 */
.L_x_9839:
        /* <DEDUP_REMOVED lines=44> */
.L_x_9838:
[----:B------:R-:W-:Y:S05]  /*1c30*/  BSYNC B2 ;  /* 0x0000000000027941 */ /* 0x000fea0003800000 */
.L_x_9837:
        /* <DEDUP_REMOVED lines=12> */
.L_x_9833:
[----:B------:R-:W-:Y:S05]  /*1d00*/  BSYNC B1 ;  /* 0x0000000000017941 */ /* 0x000fea0003800000 */
.L_x_9831:
        /* <DEDUP_REMOVED lines=8> */
.L_x_9842:
        /* <DEDUP_REMOVED lines=12> */
.L_x_9845:
[----:B------:R-:W-:-:S07]  /*1e50*/  IMAD.MOV.U32 R14, RZ, RZ, R8 ;  /* 0x000000ffff0e7224 */ /* 0x000fce00078e0008 */
.L_x_9846:
[----:B------:R-:W-:Y:S05]  /*1e60*/  BSYNC B2 ;  /* 0x0000000000027941 */ /* 0x000fea0003800000 */
.L_x_9844:
        /* <DEDUP_REMOVED lines=16> */
.L_x_9850:
[----:B------:R-:W-:Y:S05]  /*1f70*/  BSYNC B3 ;  /* 0x0000000000037941 */ /* 0x000fea0003800000 */
.L_x_9849:
        /* <DEDUP_REMOVED lines=44> */
.L_x_9848:
[----:B------:R-:W-:Y:S05]  /*2240*/  BSYNC B2 ;  /* 0x0000000000027941 */ /* 0x000fea0003800000 */
.L_x_9847:
        /* <DEDUP_REMOVED lines=12> */
.L_x_9843:
[----:B------:R-:W-:Y:S05]  /*2310*/  BSYNC B1 ;  /* 0x0000000000017941 */ /* 0x000fea0003800000 */
.L_x_9841:
        /* <DEDUP_REMOVED lines=8> */
.L_x_9852:
        /* <DEDUP_REMOVED lines=12> */
.L_x_9855:
[----:B------:R-:W-:-:S07]  /*2460*/  MOV R15, R8 ;  /* 0x00000008000f7202 */ /* 0x000fce0000000f00 */
.L_x_9856:
[----:B------:R-:W-:Y:S05]  /*2470*/  BSYNC B2 ;  /* 0x0000000000027941 */ /* 0x000fea0003800000 */
.L_x_9854:
        /* <DEDUP_REMOVED lines=16> */
.L_x_9860:
[----:B------:R-:W-:Y:S05]  /*2580*/  BSYNC B3 ;  /* 0x0000000000037941 */ /* 0x000fea0003800000 */
.L_x_9859:
        /* <DEDUP_REMOVED lines=42> */
[----:B------:R-:W-:Y:S01]  /*2830*/  LOP3.LUT R6, R73, UR31, R74, 0x96, !PT ;  /* 0x0000001f49067c12 */ /* 0x000fe2000f8e964a */
[----:B------:R-:W-:-:S11]  /*2840*/  HFMA2.MMA R74, -RZ, RZ, 0, 0 ;  /* 0x00000000ff4a7435 */ /* 0x000fd600000001ff */
.L_x_9858:
[----:B------:R-:W-:Y:S05]  /*2850*/  BSYNC B2 ;  /* 0x0000000000027941 */ /* 0x000fea0003800000 */
.L_x_9857:
[----:B------:R-:W-:Y:S01]  /*2860*/  I2FP.F32.U32 R15, R15 ;  /* 0x0000000f000f7245 */ /* 0x000fe20000201000 */
[----:B-----5:R-:W-:Y:S01]  /*2870*/  HADD2.F32 R72, -RZ, R66.H0_H0 ;  /* 0x20000042ff487230 */ /* 0x020fe20000004100 */
[----:B------:R-:W-:-:S04]  /*2880*/  MOV R88, 0x2f800000 ;  /* 0x2f80000000587802 */ /* 0x000fc80000000f00 */
        /* <DEDUP_REMOVED lines=9> */
.L_x_9853:
[----:B------:R-:W-:Y:S05]  /*2920*/  BSYNC B1 ;  /* 0x0000000000017941 */ /* 0x000fea0003800000 */
.L_x_9851:
        /* <DEDUP_REMOVED lines=8> */
.L_x_9862:
        /* <DEDUP_REMOVED lines=12> */
.L_x_9865:
[----:B------:R-:W-:-:S07]  /*2a70*/  MOV R72, R8 ;  /* 0x0000000800487202 */ /* 0x000fce0000000f00 */
.L_x_9866:
[----:B------:R-:W-:Y:S05]  /*2a80*/  BSYNC B2 ;  /* 0x0000000000027941 */ /* 0x000fea0003800000 */
.L_x_9864:
        /* <DEDUP_REMOVED lines=16> */
.L_x_9870:
[----:B------:R-:W-:Y:S05]  /*2b90*/  BSYNC B3 ;  /* 0x0000000000037941 */ /* 0x000fea0003800000 */
.L_x_9869:
        /* <DEDUP_REMOVED lines=44> */
.L_x_9868:
[----:B------:R-:W-:Y:S05]  /*2e60*/  BSYNC B2 ;  /* 0x0000000000027941 */ /* 0x000fea0003800000 */
.L_x_9867:
        /* <DEDUP_REMOVED lines=12> */
.L_x_9863:
[----:B------:R-:W-:Y:S05]  /*2f30*/  BSYNC B1 ;  /* 0x0000000000017941 */ /* 0x000fea0003800000 */
.L_x_9861:
        /* <DEDUP_REMOVED lines=8> */
.L_x_9872:
        /* <DEDUP_REMOVED lines=12> */
.L_x_9875:
[----:B------:R-:W-:-:S07]  /*3080*/  MOV R72, R8 ;  /* 0x0000000800487202 */ /* 0x000fce0000000f00 */
.L_x_9876:
[----:B------:R-:W-:Y:S05]  /*3090*/  BSYNC B2 ;  /* 0x0000000000027941 */ /* 0x000fea0003800000 */
.L_x_9874:
        /* <DEDUP_REMOVED lines=16> */
.L_x_9880:
[----:B------:R-:W-:Y:S05]  /*31a0*/  BSYNC B3 ;  /* 0x0000000000037941 */ /* 0x000fea0003800000 */
.L_x_9879:
        /* <DEDUP_REMOVED lines=42> */
[----:B------:R-:W-:Y:S02]  /*3450*/  LOP3.LUT R6, R93, UR31, R6, 0x96, !PT ;  /* 0x0000001f5d067c12 */ /* 0x000fe4000f8e9606 */
[----:B------:R-:W-:-:S07]  /*3460*/  MOV R10, R92 ;  /* 0x0000005c000a7202 */ /* 0x000fce0000000f00 */
.L_x_9878:
[----:B------:R-:W-:Y:S05]  /*3470*/  BSYNC B2 ;  /* 0x0000000000027941 */ /* 0x000fea0003800000 */
.L_x_9877:
        /* <DEDUP_REMOVED lines=12> */
.L_x_9873:
[----:B------:R-:W-:Y:S05]  /*3540*/  BSYNC B1 ;  /* 0x0000000000017941 */ /* 0x000fea0003800000 */
.L_x_9871:
        /* <DEDUP_REMOVED lines=8> */
.L_x_9882:
        /* <DEDUP_REMOVED lines=12> */
.L_x_9885:
[----:B------:R-:W-:-:S07]  /*3690*/  IMAD.MOV.U32 R72, RZ, RZ, R8 ;  /* 0x000000ffff487224 */ /* 0x000fce00078e0008 */
.L_x_9886:
[----:B------:R-:W-:Y:S05]  /*36a0*/  BSYNC B2 ;  /* 0x0000000000027941 */ /* 0x000fea0003800000 */
.L_x_9884:
        /* <DEDUP_REMOVED lines=16> */
.L_x_9890:
[----:B------:R-:W-:Y:S05]  /*37b0*/  BSYNC B3 ;  /* 0x0000000000037941 */ /* 0x000fea0003800000 */
.L_x_9889:
        /* <DEDUP_REMOVED lines=44> */
.L_x_9888:
[----:B------:R-:W-:Y:S05]  /*3a80*/  BSYNC B2 ;  /* 0x0000000000027941 */ /* 0x000fea0003800000 */
.L_x_9887:
[----:B------:R-:W-:Y:S01]  /*3a90*/  I2FP.F32.U32 R72, R72 ;  /* 0x0000004800487245 */ /* 0x000fe20000201000 */
[----:B-----5:R-:W-:Y:S01]  /*3aa0*/  HADD2.F32 R73, -RZ, R67.H1_H1 ;  /* 0x30000043ff497230 */ /* 0x020fe20000004100 */
[----:B------:R-:W-:-:S04]  /*3ab0*/  MOV R75, 0x2f800000 ;  /* 0x2f800000004b7802 */ /* 0x000fc80000000f00 */
        /* <DEDUP_REMOVED lines=9> */
.L_x_9883:
[----:B------:R-:W-:Y:S05]  /*3b50*/  BSYNC B1 ;  /* 0x0000000000017941 */ /* 0x000fea0003800000 */
.L_x_9881:
[----:B------:R-:W0:Y:S01]  /*3b60*/  LDC.64 R92, c[0x0][0x238] ;  /* 0x00008e00ff5c7b82 */ /* 0x000e220000000a00 */
[----:B------:R-:W-:Y:S01]  /*3b70*/  VIADD R95, R101, 0x20 ;  /* 0x00000020655f7836 */ /* 0x000fe20000000000 */
        /* <DEDUP_REMOVED lines=33> */
.L_x_9892:
[----:B------:R-:W-:Y:S05]  /*3d90*/  BSYNC B1 ;  /* 0x0000000000017941 */ /* 0x000fea0003800000 */
.L_x_9891:
[----:B-----5:R2:W5:Y:S04]  /*3da0*/  @P2 LDG.E.128 R64, desc[UR4][R98.64] ;  /* 0x0000000462402981 */ /* 0x020568000c1e1d00 */
[----:B------:R2:W5:Y:S01]  /*3db0*/  @P0 LDG.E.128 R68, desc[UR4][R96.64] ;  /* 0x0000000460440981 */ /* 0x000562000c1e1d00 */
[----:B------:R-:W-:Y:S04]  /*3dc0*/  BSSY B1, `(.L_x_9893) ;  /* 0x0000060000017945 */ /* 0x000fe80003800000 */
[----:B------:R-:W-:Y:S05]  /*3dd0*/  @P3 BRA `(.L_x_9894) ;  /* 0x0000000000183947 */ /* 0x000fea0003800000 */
[----:B--2---:R-:W-:Y:S01]  /*3de0*/  IMAD.MOV.U32 R96, RZ, RZ, RZ ;  /* 0x000000ffff607224 */ /* 0x004fe200078e00ff */
[----:B01----:R-:W-:Y:S01]  /*3df0*/  MOV R72, R83 ;  /* 0x0000005300487202 */ /* 0x003fe20000000f00 */
[----:B------:R-:W-:Y:S06]  /*3e00*/  @!P0 BRA `(.L_x_9895) ;  /* 0x00000004006c8947 */ /* 0x000fec0003800000 */
[----:B------:R-:W-:Y:S01]  /*3e10*/  MOV R72, R83 ;  /* 0x0000005300487202 */ /* 0x000fe20000000f00 */
[----:B-----5:R-:W-:Y:S01]  /*3e20*/  HADD2.F32 R96, -RZ, R68.H0_H0 ;  /* 0x20000044ff607230 */ /* 0x020fe20000004100 */
[----:B------:R-:W-:Y:S06]  /*3e30*/  BRA `(.L_x_9895) ;  /* 0x0000000400607947 */ /* 0x000fec0003800000 */
.L_x_9894:
        /* <DEDUP_REMOVED lines=12> */
.L_x_9897:
[----:B------:R-:W-:-:S07]  /*3f00*/  MOV R11, R8 ;  /* 0x00000008000b7202 */ /* 0x000fce0000000f00 */
.L_x_9898:
[----:B------:R-:W-:Y:S05]  /*3f10*/  BSYNC B2 ;  /* 0x0000000000027941 */ /* 0x000fea0003800000 */
.L_x_9896:
        /* <DEDUP_REMOVED lines=16> */
.L_x_9902:
[----:B------:R-:W-:Y:S05]  /*4020*/  BSYNC B3 ;  /* 0x0000000000037941 */ /* 0x000fea0003800000 */
.L_x_9901:
        /* <DEDUP_REMOVED lines=42> */
[----:B------:R-:W-:Y:S01]  /*42d0*/  HFMA2.MMA R72, -RZ, RZ, 0, 0 ;  /* 0x00000000ff487435 */ /* 0x000fe200000001ff */
[----:B------:R-:W-:-:S10]  /*42e0*/  LOP3.LUT R6, R73, UR31, R6, 0x96, !PT ;  /* 0x0000001f49067c12 */ /* 0x000fd4000f8e9606 */
.L_x_9900:
[----:B------:R-:W-:Y:S05]  /*42f0*/  BSYNC B2 ;  /* 0x0000000000027941 */ /* 0x000fea0003800000 */
.L_x_9899:
[----:B------:R-:W-:Y:S01]  /*4300*/  I2FP.F32.U32 R11, R11 ;  /* 0x0000000b000b7245 */ /* 0x000fe20000201000 */
[----:B-----5:R-:W-:Y:S02]  /*4310*/  HADD2.F32 R73, -RZ, R64.H0_H0 ;  /* 0x20000040ff497230 */ /* 0x020fe40000004100 */
[----:B------:R-:W-:Y:S02]  /*4320*/  IMAD.MOV.U32 R74, RZ, RZ, 0x2f800000 ;  /* 0x2f800000ff4a7424 */ /* 0x000fe400078e00ff */
[----:B------:R-:W-:Y:S02]  /*4330*/  @P0 HADD2.F32 R75, -RZ, R68.H0_H0 ;  /* 0x20000044ff4b0230 */ /* 0x000fe40000004100 */
[----:B------:R-:W-:Y:S01]  /*4340*/  FMUL.FTZ R73, R73, UR13 ;  /* 0x0000000d49497c20 */ /* 0x000fe20008410000 */
[----:B------:R-:W-:-:S03]  /*4350*/  FFMA.FTZ R11, R11, R74, 1.1641532182693481445e-10 ;  /* 0x2f0000000b0b7423 */ /* 0x000fc6000001004a */
[----:B------:R-:W-:Y:S02]  /*4360*/  FMUL.FTZ R73, R73, UR12 ;  /* 0x0000000c49497c20 */ /* 0x000fe40008410000 */
[----:B------:R-:W-:-:S04]  /*4370*/  FSETP.GTU.FTZ.AND P4, PT, R11, UR10, PT ;  /* 0x0000000a0b007c0b */ /* 0x000fc8000bf9c000 */
[----:B------:R-:W-:Y:S02]  /*4380*/  FSEL R73, R73, RZ, !P4 ;  /* 0x000000ff49497208 */ /* 0x000fe40006000000 */
[----:B------:R-:W-:-:S03]  /*4390*/  SEL R11, RZ, 0x1, P4 ;  /* 0x00000001ff0b7807 */ /* 0x000fc60002000000 */
[----:B--2---:R-:W-:-:S04]  /*43a0*/  FMUL.FTZ R96, R56, R73 ;  /* 0x0000004938607220 */ /* 0x004fc80000410000 */
[----:B------:R-:W-:-:S07]  /*43b0*/  @P0 FADD.FTZ R96, R75, R96 ;  /* 0x000000604b600221 */ /* 0x000fce0000010000 */
.L_x_9895:
[----:B------:R-:W-:Y:S05]  /*43c0*/  BSYNC B1 ;  /* 0x0000000000017941 */ /* 0x000fea0003800000 */
.L_x_9893:
        /* <DEDUP_REMOVED lines=8> */
.L_x_9904:
        /* <DEDUP_REMOVED lines=12> */
.L_x_9907:
[----:B------:R-:W-:-:S07]  /*4510*/  MOV R12, R8 ;  /* 0x00000008000c7202 */ /* 0x000fce0000000f00 */
.L_x_9908:
[----:B------:R-:W-:Y:S05]  /*4520*/  BSYNC B2 ;  /* 0x0000000000027941 */ /* 0x000fea0003800000 */
.L_x_9906:
        /* <DEDUP_REMOVED lines=16> */
.L_x_9912:
[----:B------:R-:W-:Y:S05]  /*4630*/  BSYNC B3 ;  /* 0x0000000000037941 */ /* 0x000fea0003800000 */
.L_x_9911:
        /* <DEDUP_REMOVED lines=42> */
[----:B------:R-:W-:Y:S01]  /*48e0*/  IMAD.MOV.U32 R73, RZ, RZ, RZ ;  /* 0x000000ffff497224 */ /* 0x000fe200078e00ff */
[----:B------:R-:W-:-:S07]  /*48f0*/  MOV R10, R72 ;  /* 0x00000048000a7202 */ /* 0x000fce0000000f00 */
.L_x_9910:
[----:B------:R-:W-:Y:S05]  /*4900*/  BSYNC B2 ;  /* 0x0000000000027941 */ /* 0x000fea0003800000 */
.L_x_9909:
        /* <DEDUP_REMOVED lines=12> */
.L_x_9905:
[----:B------:R-:W-:Y:S05]  /*49d0*/  BSYNC B1 ;  /* 0x0000000000017941 */ /* 0x000fea0003800000 */
.L_x_9903:
        /* <DEDUP_REMOVED lines=8> */
.L_x_9914:
        /* <DEDUP_REMOVED lines=12> */
.L_x_9917:
[----:B------:R-:W-:-:S07]  /*4b20*/  IMAD.MOV.U32 R13, RZ, RZ, R8 ;  /* 0x000000ffff0d7224 */ /* 0x000fce00078e0008 */
.L_x_9918:
[----:B------:R-:W-:Y:S05]  /*4b30*/  BSYNC B2 ;  /* 0x0000000000027941 */ /* 0x000fea0003800000 */
.L_x_9916:
        /* <DEDUP_REMOVED lines=16> */
.L_x_9922:
[----:B------:R-:W-:Y:S05]  /*4c40*/  BSYNC B3 ;  /* 0x0000000000037941 */ /* 0x000fea0003800000 */
.L_x_9921:
        /* <DEDUP_REMOVED lines=44> */
.L_x_9920:
[----:B------:R-:W-:Y:S05]  /*4f10*/  BSYNC B2 ;  /* 0x0000000000027941 */ /* 0x000fea0003800000 */
.L_x_9919:
        /* <DEDUP_REMOVED lines=12> */
.L_x_9915:
[----:B------:R-:W-:Y:S05]  /*4fe0*/  BSYNC B1 ;  /* 0x0000000000017941 */ /* 0x000fea0003800000 */
.L_x_9913:
        /* <DEDUP_REMOVED lines=8> */
.L_x_9924:
        /* <DEDUP_REMOVED lines=12> */
.L_x_9927:
[----:B------:R-:W-:-:S07]  /*5130*/  MOV R14, R8 ;  /* 0x00000008000e7202 */ /* 0x000fce0000000f00 */
.L_x_9928:
[----:B------:R-:W-:Y:S05]  /*5140*/  BSYNC B2 ;  /* 0x0000000000027941 */ /* 0x000fea0003800000 */
.L_x_9926:
        /* <DEDUP_REMOVED lines=16> */
.L_x_9932:
[----:B------:R-:W-:Y:S05]  /*5250*/  BSYNC B3 ;  /* 0x0000000000037941 */ /* 0x000fea0003800000 */
.L_x_9931:
        /* <DEDUP_REMOVED lines=44> */
.L_x_9930:
[----:B------:R-:W-:Y:S05]  /*5520*/  BSYNC B2 ;  /* 0x0000000000027941 */ /* 0x000fea0003800000 */
.L_x_9929:
        /* <DEDUP_REMOVED lines=12> */
.L_x_9925:
[----:B------:R-:W-:Y:S05]  /*55f0*/  BSYNC B1 ;  /* 0x0000000000017941 */ /* 0x000fea0003800000 */
.L_x_9923:
        /* <DEDUP_REMOVED lines=8> */
.L_x_9934:
        /* <DEDUP_REMOVED lines=12> */
.L_x_9937:
[----:B------:R-:W-:-:S07]  /*5740*/  MOV R15, R8 ;  /* 0x00000008000f7202 */ /* 0x000fce0000000f00 */
.L_x_9938:
[----:B------:R-:W-:Y:S05]  /*5750*/  BSYNC B2 ;  /* 0x0000000000027941 */ /* 0x000fea0003800000 */
.L_x_9936:
        /* <DEDUP_REMOVED lines=16> */
.L_x_9942:
[----:B------:R-:W-:Y:S05]  /*5860*/  BSYNC B3 ;  /* 0x0000000000037941 */ /* 0x000fea0003800000 */
.L_x_9941:
        /* <DEDUP_REMOVED lines=41> */
[----:B------:R-:W-:Y:S01]  /*5b00*/  MOV R10, R72 ;  /* 0x00000048000a7202 */ /* 0x000fe20000000f00 */
[----:B------:R-:W-:Y:S01]  /*5b10*/  IMAD.MOV.U32 R72, RZ, RZ, RZ ;  /* 0x000000ffff487224 */ /* 0x000fe200078e00ff */
[----:B------:R-:W-:-:S07]  /*5b20*/  LOP3.LUT R6, R73, UR31, R6, 0x96, !PT ;  /* 0x0000001f49067c12 */ /* 0x000fce000f8e9606 */
.L_x_9940:
[----:B------:R-:W-:Y:S05]  /*5b30*/  BSYNC B2 ;  /* 0x0000000000027941 */ /* 0x000fea0003800000 */
.L_x_9939:
[----:B------:R-:W-:Y:S01]  /*5b40*/  HFMA2.MMA R74, -RZ, RZ, 0.1171875, 0 ;  /* 0x2f800000ff4a7435 */ /* 0x000fe200000001ff */
[----:B------:R-:W-:Y:S01]  /*5b50*/  I2FP.F32.U32 R15, R15 ;  /* 0x0000000f000f7245 */ /* 0x000fe20000201000 */
[----:B-----5:R-:W-:Y:S02]  /*5b60*/  HADD2.F32 R73, -RZ, R66.H0_H0 ;  /* 0x20000042ff497230 */ /* 0x020fe40000004100 */
[----:B------:R-:W-:-:S03]  /*5b70*/  @P0 HADD2.F32 R75, -RZ, R70.H0_H0 ;  /* 0x20000046ff4b0230 */ /* 0x000fc60000004100 */
        /* <DEDUP_REMOVED lines=8> */
.L_x_9935:
[----:B------:R-:W-:Y:S05]  /*5c00*/  BSYNC B1 ;  /* 0x0000000000017941 */ /* 0x000fea0003800000 */
.L_x_9933:
        /* <DEDUP_REMOVED lines=8> */
.L_x_9944:
        /* <DEDUP_REMOVED lines=12> */
.L_x_9947:
[----:B------:R-:W-:-:S07]  /*5d50*/  IMAD.MOV.U32 R80, RZ, RZ, R8 ;  /* 0x000000ffff507224 */ /* 0x000fce00078e0008 */
.L_x_9948:
[----:B------:R-:W-:Y:S05]  /*5d60*/  BSYNC B2 ;  /* 0x0000000000027941 */ /* 0x000fea0003800000 */
.L_x_9946:
        /* <DEDUP_REMOVED lines=16> */
.L_x_9952:
[----:B------:R-:W-:Y:S05]  /*5e70*/  BSYNC B3 ;  /* 0x0000000000037941 */ /* 0x000fea0003800000 */
.L_x_9951:
        /* <DEDUP_REMOVED lines=44> */
.L_x_9950:
[----:B------:R-:W-:Y:S05]  /*6140*/  BSYNC B2 ;  /* 0x0000000000027941 */ /* 0x000fea0003800000 */
.L_x_9949:
        /* <DEDUP_REMOVED lines=12> */
.L_x_9945:
[----:B------:R-:W-:Y:S05]  /*6210*/  BSYNC B1 ;  /* 0x0000000000017941 */ /* 0x000fea0003800000 */
.L_x_9943:
        /* <DEDUP_REMOVED lines=8> */
.L_x_9954:
        /* <DEDUP_REMOVED lines=12> */
.L_x_9957:
[----:B------:R-:W-:-:S07]  /*6360*/  MOV R81, R8 ;  /* 0x0000000800517202 */ /* 0x000fce0000000f00 */
.L_x_9958:
[----:B------:R-:W-:Y:S05]  /*6370*/  BSYNC B2 ;  /* 0x0000000000027941 */ /* 0x000fea0003800000 */
.L_x_9956:
        /* <DEDUP_REMOVED lines=16> */
.L_x_9962:
[----:B------:R-:W-:Y:S05]  /*6480*/  BSYNC B3 ;  /* 0x0000000000037941 */ /* 0x000fea0003800000 */
.L_x_9961:
        /* <DEDUP_REMOVED lines=44> */
.L_x_9960:
[----:B------:R-:W-:Y:S05]  /*6750*/  BSYNC B2 ;  /* 0x0000000000027941 */ /* 0x000fea0003800000 */
.L_x_9959:
        /* <DEDUP_REMOVED lines=12> */
.L_x_9955:
[----:B------:R-:W-:Y:S05]  /*6820*/  BSYNC B1 ;  /* 0x0000000000017941 */ /* 0x000fea0003800000 */
.L_x_9953:
        /* <DEDUP_REMOVED lines=8> */
.L_x_9964:
        /* <DEDUP_REMOVED lines=12> */
.L_x_9967:
[----:B------:R-:W-:-:S07]  /*6970*/  MOV R94, R8 ;  /* 0x00000008005e7202 */ /* 0x000fce0000000f00 */
.L_x_9968:
[----:B------:R-:W-:Y:S05]  /*6980*/  BSYNC B2 ;  /* 0x0000000000027941 */ /* 0x000fea0003800000 */
.L_x_9966:
        /* <DEDUP_REMOVED lines=16> */
.L_x_9972:
[----:B------:R-:W-:Y:S05]  /*6a90*/  BSYNC B3 ;  /* 0x0000000000037941 */ /* 0x000fea0003800000 */
.L_x_9971:
        /* <DEDUP_REMOVED lines=44> */
.L_x_9970:
[----:B------:R-:W-:Y:S05]  /*6d60*/  BSYNC B2 ;  /* 0x0000000000027941 */ /* 0x000fea0003800000 */
.L_x_9969:
        /* <DEDUP_REMOVED lines=12> */
.L_x_9965:
[----:B------:R-:W-:Y:S05]  /*6e30*/  BSYNC B1 ;  /* 0x0000000000017941 */ /* 0x000fea0003800000 */
.L_x_9963:
[----:B------:R-:W-:Y:S01]  /*6e40*/  FADD.FTZ R73, RZ, R79 ;  /* 0x0000004fff497221 */ /* 0x000fe20000010000 */
[----:B------:R-:W-:Y:S01]  /*6e50*/  IMAD.WIDE.U32 R92, R95, 0x10, R92 ;  /* 0x000000105f5c7825 */ /* 0x000fe200078e005c */
[----:B------:R-:W-:Y:S01]  /*6e60*/  F2FP.F16.F32.PACK_AB R75, R102, R91 ;  /* 0x0000005b664b723e */ /* 0x000fe200000000ff */
[----:B------:R-:W-:Y:S02]  /*6e70*/  BSSY B1, `(.L_x_9973) ;  /* 0x0000029000017945 */ /* 0x000fe40003800000 */
        /* <DEDUP_REMOVED lines=40> */
.L_x_9974:
[----:B------:R-:W-:Y:S05]  /*7100*/  BSYNC B1 ;  /* 0x0000000000017941 */ /* 0x000fea0003800000 */
.L_x_9973:
        /* <DEDUP_REMOVED lines=56> */
.L_x_9990:
        /* <DEDUP_REMOVED lines=64> */
[----:B------:R-:W-:-:S03]  /*7890*/  F2FP.F16.F32.PACK_AB R75, R91, R90 ;  /* 0x0000005a5b4b723e */ /* 0x000fc600000000ff */
[----:B------:R-:W-:Y:S01]  /*78a0*/  FFMA.FTZ R97, R42, R97, R26 ;  /* 0x000000612a617223 */ /* 0x000fe2000001001a */
[----:B------:R-:W-:Y:S01]  /*78b0*/  F2FP.F16.F32.PACK_AB R74, R89, R74 ;  /* 0x0000004a594a723e */ /* 0x000fe200000000ff */
        /* <DEDUP_REMOVED lines=18> */
.L_x_9977:
[----:B------:R-:W-:Y:S05]  /*79e0*/  BSYNC B1 ;  /* 0x0000000000017941 */ /* 0x000fea0003800000 */
.L_x_9976:
[----:B-1----:R-:W1:Y:S02]  /*79f0*/  LDC.64 R72, c[0x0][0x210] ;  /* 0x00008400ff487b82 */ /* 0x002e640000000a00 */
[----:B-1----:R-:W-:-:S04]  /*7a00*/  LEA R0, R72, R0, 0x2 ;  /* 0x0000000048007211 */ /* 0x002fc800078e10ff */
[----:B------:R-:W-:-:S13]  /*7a10*/  ISETP.GE.AND P0, PT, R0, R73, PT ;  /* 0x000000490000720c */ /* 0x000fda0003f06270 */
[----:B------:R-:W-:Y:S05]  /*7a20*/  @!P0 BRA `(.L_x_9978) ;  /* 0xffffff8c00bc8947 */ /* 0x000fea000383ffff */
[----:B------:R-:W-:Y:S05]  /*7a30*/  BSYNC B0 ;  /* 0x0000000000007941 */ /* 0x000fea0003800000 */
.L_x_9810:
[----:B------:R-:W-:Y:S05]  /*7a40*/  EXIT ;  /* 0x000000000000794d */ /* 0x000fea0003800000 */
.L_x_9975:
        /* <DEDUP_REMOVED lines=8> */
.L_x_9980:
[----:B------:R-:W-:Y:S05]  /*7ad0*/  BSYNC B1 ;  /* 0x0000000000017941 */ /* 0x000fea0003800000 */
.L_x_9979:
        /* <DEDUP_REMOVED lines=10> */
.L_x_9981:
[----:B------:R-:W-:Y:S01]  /*7b80*/  HFMA2.MMA R106, -RZ, RZ, 0, 2.384185791015625e-07 ;  /* 0x00000004ff6a7435 */ /* 0x000fe200000001ff */
[----:B------:R-:W-:-:S04]  /*7b90*/  IMAD.MOV.U32 R72, RZ, RZ, R95 ;  /* 0x000000ffff487224 */ /* 0x000fc800078e005f */
[----:B------:R-:W-:-:S05]  /*7ba0*/  FADD.FTZ R74, R73, R72 ;  /* 0x00000048494a7221 */ /* 0x000fca0000010000 */
[----:B------:R-:W-:-:S07]  /*7bb0*/  MOV R104, R74 ;  /* 0x0000004a00687202 */ /* 0x000fce0000000f00 */
[----:B------:R-:W-:Y:S05]  /*7bc0*/  WARPSYNC.COLLECTIVE R103, `(.L_x_9982) ;  /* 0x0000000067087348 */ /* 0x000fea0003c00000 */
[----:B------:R0:W1:Y:S02]  /*7bd0*/  SHFL.BFLY P2, R95, R104, R106, R107 ;  /* 0x0c00006a685f7389 */ /* 0x000064000004006b */
[----:B01----:R-:W-:Y:S01]  /*7be0*/  ENDCOLLECTIVE ;  /* 0x000000000000791b */ /* 0x003fe20003800000 */
.L_x_9982:
[----:B------:R-:W-:Y:S01]  /*7bf0*/  HFMA2.MMA R106, -RZ, RZ, 0, 4.76837158203125e-07 ;  /* 0x00000008ff6a7435 */ /* 0x000fe200000001ff */
[----:B------:R-:W-:-:S04]  /*7c00*/  IMAD.MOV.U32 R75, RZ, RZ, R95 ;  /* 0x000000ffff4b7224 */ /* 0x000fc800078e005f */
[----:B------:R-:W-:-:S05]  /*7c10*/  FADD.FTZ R75, R74, R75 ;  /* 0x0000004b4a4b7221 */ /* 0x000fca0000010000 */
[----:B------:R-:W-:-:S07]  /*7c20*/  MOV R104, R75 ;  /* 0x0000004b00687202 */ /* 0x000fce0000000f00 */
[----:B------:R-:W-:Y:S05]  /*7c30*/  WARPSYNC.COLLECTIVE R103, `(.L_x_9983) ;  /* 0x0000000067087348 */ /* 0x000fea0003c00000 */
[----:B------:R0:W1:Y:S02]  /*7c40*/  SHFL.BFLY P2, R95, R104, R106, R107 ;  /* 0x0c00006a685f7389 */ /* 0x000064000004006b */
[----:B01----:R-:W-:Y:S01]  /*7c50*/  ENDCOLLECTIVE ;  /* 0x000000000000791b */ /* 0x003fe20003800000 */
.L_x_9983:
[----:B------:R-:W-:Y:S01]  /*7c60*/  HFMA2.MMA R106, -RZ, RZ, 0, 9.5367431640625e-07 ;  /* 0x00000010ff6a7435 */ /* 0x000fe200000001ff */
[----:B------:R-:W-:-:S04]  /*7c70*/  IMAD.MOV.U32 R72, RZ, RZ, R95 ;  /* 0x000000ffff487224 */ /* 0x000fc800078e005f */
[----:B------:R-:W-:-:S05]  /*7c80*/  FADD.FTZ R94, R75, R72 ;  /* 0x000000484b5e7221 */ /* 0x000fca0000010000 */
[----:B------:R-:W-:-:S07]  /*7c90*/  MOV R104, R94 ;  /* 0x0000005e00687202 */ /* 0x000fce0000000f00 */
[----:B------:R-:W-:Y:S05]  /*7ca0*/  WARPSYNC.COLLECTIVE R103, `(.L_x_9984) ;  /* 0x0000000067087348 */ /* 0x000fea0003c00000 */
[----:B------:R0:W1:Y:S02]  /*7cb0*/  SHFL.BFLY P2, R95, R104, R106, R107 ;  /* 0x0c00006a685f7389 */ /* 0x000064000004006b */
[----:B01----:R-:W-:Y:S01]  /*7cc0*/  ENDCOLLECTIVE ;  /* 0x000000000000791b */ /* 0x003fe20003800000 */
.L_x_9984:
        /* <DEDUP_REMOVED lines=40> */
.L_x_9985:
[----:B------:R-:W-:Y:S01]  /*7f50*/  HFMA2.MMA R106, -RZ, RZ, 0, 1.1920928955078125e-07 ;  /* 0x00000002ff6a7435 */ /* 0x000fe200000001ff */
[----:B------:R-:W-:-:S04]  /*7f60*/  IMAD.MOV.U32 R73, RZ, RZ, R95 ;  /* 0x000000ffff497224 */ /* 0x000fc800078e005f */
[----:B------:R-:W-:-:S05]  /*7f70*/  FADD.FTZ R73, R72, R73 ;  /* 0x0000004948497221 */ /* 0x000fca0000010000 */
[----:B------:R-:W-:-:S07]  /*7f80*/  MOV R104, R73 ;  /* 0x0000004900687202 */ /* 0x000fce0000000f00 */
[----:B------:R-:W-:Y:S05]  /*7f90*/  WARPSYNC.COLLECTIVE R103, `(.L_x_9986) ;  /* 0x0000000067087348 */ /* 0x000fea0003c00000 */
[----:B------:R0:W1:Y:S02]  /*7fa0*/  SHFL.BFLY P2, R95, R104, R106, R107 ;  /* 0x0c00006a685f7389 */ /* 0x000064000004006b */
[----:B01----:R-:W-:Y:S01]  /*7fb0*/  ENDCOLLECTIVE ;  /* 0x000000000000791b */ /* 0x003fe20003800000 */
.L_x_9986:
[----:B------:R-:W-:Y:S01]  /*7fc0*/  HFMA2.MMA R106, -RZ, RZ, 0, 2.384185791015625e-07 ;  /* 0x00000004ff6a7435 */ /* 0x000fe200000001ff */
[----:B------:R-:W-:-:S04]  /*7fd0*/  IMAD.MOV.U32 R74, RZ, RZ, R95 ;  /* 0x000000ffff4a7224 */ /* 0x000fc800078e005f */
[----:B------:R-:W-:-:S05]  /*7fe0*/  FADD.FTZ R74, R73, R74 ;  /* 0x0000004a494a7221 */ /* 0x000fca0000010000 */
[----:B------:R-:W-:-:S07]  /*7ff0*/  MOV R104, R74 ;  /* 0x0000004a00687202 */ /* 0x000fce0000000f00 */
[----:B------:R-:W-:Y:S05]  /*8000*/  WARPSYNC.COLLECTIVE R103, `(.L_x_9987) ;  /* 0x0000000067087348 */ /* 0x000fea0003c00000 */
[----:B------:R0:W1:Y:S02]  /*8010*/  SHFL.BFLY P2, R95, R104, R106, R107 ;  /* 0x0c00006a685f7389 */ /* 0x000064000004006b */
[----:B01----:R-:W-:Y:S01]  /*8020*/  ENDCOLLECTIVE ;  /* 0x000000000000791b */ /* 0x003fe20003800000 */
.L_x_9987:
[----:B------:R-:W-:Y:S01]  /*8030*/  HFMA2.MMA R106, -RZ, RZ, 0, 4.76837158203125e-07 ;  /* 0x00000008ff6a7435 */ /* 0x000fe200000001ff */
[----:B------:R-:W-:-:S04]  /*8040*/  IMAD.MOV.U32 R75, RZ, RZ, R95 ;  /* 0x000000ffff4b7224 */ /* 0x000fc800078e005f */
[----:B------:R-:W-:-:S05]  /*8050*/  FADD.FTZ R75, R74, R75 ;  /* 0x0000004b4a4b7221 */ /* 0x000fca0000010000 */
[----:B------:R-:W-:-:S07]  /*8060*/  MOV R104, R75 ;  /* 0x0000004b00687202 */ /* 0x000fce0000000f00 */
[----:B------:R-:W-:Y:S05]  /*8070*/  WARPSYNC.COLLECTIVE R103, `(.L_x_9988) ;  /* 0x0000000067087348 */ /* 0x000fea0003c00000 */
[----:B------:R0:W1:Y:S02]  /*8080*/  SHFL.BFLY P2, R95, R104, R106, R107 ;  /* 0x0c00006a685f7389 */ /* 0x000064000004006b */
[----:B01----:R-:W-:Y:S01]  /*8090*/  ENDCOLLECTIVE ;  /* 0x000000000000791b */ /* 0x003fe20003800000 */
.L_x_9988:
[----:B------:R-:W-:Y:S01]  /*80a0*/  HFMA2.MMA R106, -RZ, RZ, 0, 9.5367431640625e-07 ;  /* 0x00000010ff6a7435 */ /* 0x000fe200000001ff */
[----:B------:R-:W-:-:S04]  /*80b0*/  IMAD.MOV.U32 R94, RZ, RZ, R95 ;  /* 0x000000ffff5e7224 */ /* 0x000fc800078e005f */
[----:B------:R-:W-:-:S05]  /*80c0*/  FADD.FTZ R94, R75, R94 ;  /* 0x0000005e4b5e7221 */ /* 0x000fca0000010000 */
[----:B------:R-:W-:-:S07]  /*80d0*/  MOV R104, R94 ;  /* 0x0000005e00687202 */ /* 0x000fce0000000f00 */
[----:B------:R-:W-:Y:S05]  /*80e0*/  WARPSYNC.COLLECTIVE R103, `(.L_x_9989) ;  /* 0x0000000067087348 */ /* 0x000fea0003c00000 */
[----:B------:R0:W1:Y:S02]  /*80f0*/  SHFL.BFLY P2, R95, R104, R106, R107 ;  /* 0x0c00006a685f7389 */ /* 0x000064000004006b */
[----:B01----:R-:W-:Y:S01]  /*8100*/  ENDCOLLECTIVE ;  /* 0x000000000000791b */ /* 0x003fe20003800000 */
.L_x_9989:
[----:B------:R-:W-:Y:S05]  /*8110*/  BRA `(.L_x_9990) ;  /* 0xfffffff000dc7947 */ /* 0x000fea000383ffff */
.L_x_9991:
        /* <DEDUP_REMOVED lines=14> */
.L_x_16567:


//--------------------- .text._ZN10layer_norm13ln_fwd_kernelINS_13Kernel_traitsI6__halfS2_fS2_fjLj512ELj1ELj4ELj1ELj16ENS_18Kernel_traits_baseILj512ES2_S2_fS2_fjLj128EEEEELb0ELb0ELb0ELb0EEEvNS_9FwdParamsE --------------------------
	.section	.text._ZN10layer_norm13ln_fwd_kernelINS_13Kernel_traitsI6__halfS2_fS2_fjLj512ELj1ELj4ELj1ELj16ENS_18Kernel_traits_baseILj512ES2_S2_fS2_fjLj128EEEEELb0ELb0ELb0ELb0EEEvNS_9FwdParamsE,"ax",@progbits
	.align	128
        .global         _ZN10layer_norm13ln_fwd_kernelINS_13Kernel_traitsI6__halfS2_fS2_fjLj512ELj1ELj4ELj1ELj16ENS_18Kernel_traits_baseILj512ES2_S2_fS2_fjLj128EEEEELb0ELb0ELb0ELb0EEEvNS_9FwdParamsE
        .type           _ZN10layer_norm13ln_fwd_kernelINS_13Kernel_traitsI6__halfS2_fS2_fjLj512ELj1ELj4ELj1ELj16ENS_18Kernel_traits_baseILj512ES2_S2_fS2_fjLj128EEEEELb0ELb0ELb0ELb0EEEvNS_9FwdParamsE,@function
        .size           _ZN10layer_norm13ln_fwd_kernelINS_13Kernel_traitsI6__halfS2_fS2_fjLj512ELj1ELj4ELj1ELj16ENS_18Kernel_traits_baseILj512ES2_S2_fS2_fjLj128EEEEELb0ELb0ELb0ELb0EEEvNS_9FwdParamsE,(.L_x_16568 - _ZN10layer_norm13ln_fwd_kernelINS_13Kernel_traitsI6__halfS2_fS2_fjLj512ELj1ELj4ELj1ELj16ENS_18Kernel_traits_baseILj512ES2_S2_fS2_fjLj128EEEEELb0ELb0ELb0ELb0EEEvNS_9FwdParamsE)
        .other          _ZN10layer_norm13ln_fwd_kernelINS_13Kernel_traitsI6__halfS2_fS2_fjLj512ELj1ELj4ELj1ELj16ENS_18Kernel_traits_baseILj512ES2_S2_fS2_fjLj128EEEEELb0ELb0ELb0ELb0EEEvNS_9FwdParamsE,@"STO_CUDA_ENTRY STV_DEFAULT"
_ZN10layer_norm13ln_fwd_kernelINS_13Kernel_traitsI6__halfS2_fS2_fjLj512ELj1ELj4ELj1ELj16ENS_18Kernel_traits_baseILj512ES2_S2_fS2_fjLj128EEEEELb0ELb0ELb0ELb0EEEvNS_9FwdParamsE:
.text._ZN10layer_norm13ln_fwd_kernelINS_13Kernel_traitsI6__halfS2_fS2_fjLj512ELj1ELj4ELj1ELj16ENS_18Kernel_traits_baseILj512ES2_S2_fS2_fjLj128EEEEELb0ELb0ELb0ELb0EEEvNS_9FwdParamsE:
        /* <DEDUP_REMOVED lines=28> */
.L_x_9993:
[----:B------:R-:W-:Y:S05]  /*01c0*/  BSYNC B0 ;  /* 0x0000000000007941 */ /* 0x000fea0003800000 */
.L_x_9992:
        /* <DEDUP_REMOVED lines=13> */
.L_x_9995:
[----:B------:R-:W-:Y:S05]  /*02a0*/  BSYNC B0 ;  /* 0x0000000000007941 */ /* 0x000fea0003800000 */
.L_x_9994:
[----:B------:R-:W-:Y:S02]  /*02b0*/  ULDC UR6, c[0x0][0x214] ;  /* 0x0000850000067ab9 */ /* 0x000fe40000000800 */
[----:B------:R-:W-:-:S13]  /*02c0*/  ISETP.GE.AND P0, PT, R10, UR6, PT ;  /* 0x000000060a007c0c */ /* 0x000fda000bf06270 */
[----:B------:R-:W-:Y:S05]  /*02d0*/  @P0 EXIT ;  /* 0x000000000000094d */ /* 0x000fea0003800000 */
[----:B------:R-:W-:Y:S01]  /*02e0*/  ULDC.64 UR6, c[0x0][0x270] ;  /* 0x00009c0000067ab9 */ /* 0x000fe20000000a00 */
[--C-:B-----5:R-:W-:Y:S01]  /*02f0*/  HADD2.F32 R9, -RZ, R24.reuse.H0_H0 ;  /* 0x20000018ff097230 */ /* 0x120fe20000004100 */
[----:B------:R-:W-:Y:S01]  /*0300*/  ISETP.NE.U32.AND P0, PT, RZ, UR6, PT ;  /* 0x00000006ff007c0c */ /* 0x000fe2000bf05070 */
[----:B------:R-:W-:Y:S01]  /*0310*/  HADD2.F32 R8, -RZ, R24.H1_H1 ;  /* 0x30000018ff087230 */ /* 0x000fe20000004100 */
[----:B------:R-:W-:Y:S01]  /*0320*/  ULDC.U8 UR6, c[0x0][0x2a0] ;  /* 0x0000a80000067ab9 */ /* 0x000fe20000000000 */
[--C-:B------:R-:W-:Y:S01]  /*0330*/  HADD2.F32 R7, -RZ, R25.reuse.H0_H0 ;  /* 0x20000019ff077230 */ /* 0x100fe20000004100 */
[----:B------:R-:W-:Y:S01]  /*0340*/  ISETP.NE.AND.EX P0, PT, RZ, UR7, PT, P0 ;  /* 0x00000007ff007c0c */ /* 0x000fe2000bf05300 */
        /* <DEDUP_REMOVED lines=33> */
[----:B------:R-:W-:-:S07]  /*0560*/  HADD2.F32 R63, -RZ, R19.H1_H1 ;  /* 0x30000013ff3f7230 */ /* 0x000fce0000004100 */
.L_x_10005:
[----:B0-----:R-:W0:Y:S02]  /*0570*/  @P0 LDC.64 R36, c[0x0][0x270] ;  /* 0x00009c00ff240b82 */ /* 0x001e240000000a00 */
        /* <DEDUP_REMOVED lines=10> */
[----:B------:R-:W-:Y:S01]  /*0620*/  MOV R64, R62 ;  /* 0x0000003e00407202 */ /* 0x000fe20000000f00 */
[----:B--2---:R-:W-:Y:S01]  /*0630*/  @P0 HADD2.F32 R37, -RZ, R38.H0_H0 ;  /* 0x20000026ff250230 */ /* 0x004fe20000004100 */
        /* <DEDUP_REMOVED lines=11> */
[----:B------:R-:W-:Y:S01]  /*06f0*/  ISETP.NE.AND.EX P1, PT, RZ, UR7, PT, P1 ;  /* 0x00000007ff007c0c */ /* 0x000fe2000bf25310 */
[--C-:B--2---:R-:W-:Y:S02]  /*0700*/  HADD2.F32 R26, -RZ, R20.reuse.H0_H0 ;  /* 0x20000014ff1a7230 */ /* 0x104fe40000004100 */
[----:B------:R-:W-:Y:S02]  /*0710*/  HADD2.F32 R38, -RZ, R20.H1_H1 ;  /* 0x30000014ff267230 */ /* 0x000fe40000004100 */
[----:B------:R-:W-:Y:S02]  /*0720*/  HADD2.F32 R27, -RZ, R22.H1_H1 ;  /* 0x30000016ff1b7230 */ /* 0x000fe40000004100 */
[----:B------:R-:W-:Y:S01]  /*0730*/  FMUL.FTZ R20, R26, R37 ;  /* 0x000000251a147220 */ /* 0x000fe20000410000 */
[--C-:B------:R-:W-:Y:S02]  /*0740*/  HADD2.F32 R64, -RZ, R21.reuse.H0_H0 ;  /* 0x20000015ff407230 */ /* 0x100fe40000004100 */
[----:B------:R-:W-:-:S02]  /*0750*/  HADD2.F32 R66, -RZ, R21.H1_H1 ;  /* 0x30000015ff427230 */ /* 0x000fc40000004100 */
[-C--:B------:R-:W-:Y:S01]  /*0760*/  FMUL.FTZ R21, R38, R37.reuse ;  /* 0x0000002526157220 */ /* 0x080fe20000410000 */
[----:B------:R-:W-:Y:S02]  /*0770*/  HADD2.F32 R68, -RZ, R22.H0_H0 ;  /* 0x20000016ff447230 */ /* 0x000fe40000004100 */
[-C--:B0-----:R-:W-:Y:S01]  /*0780*/  FMUL.FTZ R25, R27, R37.reuse ;  /* 0x000000251b197220 */ /* 0x081fe20000410000 */
[--C-:B------:R-:W-:Y:S02]  /*0790*/  HADD2.F32 R39, -RZ, R23.reuse.H0_H0 ;  /* 0x20000017ff277230 */ /* 0x100fe40000004100 */
[-C--:B------:R-:W-:Y:S01]  /*07a0*/  FMUL.FTZ R22, R64, R37.reuse ;  /* 0x0000002540167220 */ /* 0x080fe20000410000 */
[----:B------:R-:W-:Y:S02]  /*07b0*/  HADD2.F32 R65, -RZ, R23.H1_H1 ;  /* 0x30000017ff417230 */ /* 0x000fe40000004100 */
        /* <DEDUP_REMOVED lines=17> */
.L_x_9997:
[----:B------:R-:W-:Y:S05]  /*08d0*/  BSYNC B0 ;  /* 0x0000000000007941 */ /* 0x000fea0003800000 */
.L_x_9996:
[----:B------:R-:W-:Y:S04]  /*08e0*/  BSSY B0, `(.L_x_9998) ;  /* 0x0000029000007945 */ /* 0x000fe80003800000 */
[----:B------:R-:W-:Y:S05]  /*08f0*/  @!P3 BRA `(.L_x_9999) ;  /* 0x00000000009cb947 */ /* 0x000fea0003800000 */
[----:B------:R-:W1:Y:S01]  /*0900*/  LDC.64 R28, c[0x0][0x220] ;  /* 0x00008800ff1c7b82 */ /* 0x000e620000000a00 */
[----:B------:R-:W-:-:S04]  /*0910*/  ISETP.NE.U32.AND P1, PT, RZ, UR6, PT ;  /* 0x00000006ff007c0c */ /* 0x000fc8000bf25070 */
[----:B------:R-:W-:Y:S01]  /*0920*/  ISETP.NE.AND.EX P1, PT, RZ, UR7, PT, P1 ;  /* 0x00000007ff007c0c */ /* 0x000fe2000bf25310 */
[----:B-1----:R-:W-:-:S12]  /*0930*/  IMAD.WIDE.U32 R28, R64, 0x10, R28 ;  /* 0x00000010401c7825 */ /* 0x002fd800078e001c */
        /* <DEDUP_REMOVED lines=8> */
[----:B0-----:R-:W-:Y:S02]  /*09c0*/  HADD2.F32 R38, -RZ, R28.H1_H1 ;  /* 0x3000001cff267230 */ /* 0x001fe40000004100 */
[----:B------:R-:W-:Y:S02]  /*09d0*/  HADD2.F32 R35, -RZ, R30.H0_H0 ;  /* 0x2000001eff237230 */ /* 0x000fe40000004100 */
[----:B------:R-:W-:Y:S01]  /*09e0*/  FMUL.FTZ R28, R34, R37 ;  /* 0x00000025221c7220 */ /* 0x000fe20000410000 */
[--C-:B------:R-:W-:Y:S02]  /*09f0*/  HADD2.F32 R66, -RZ, R29.reuse.H0_H0 ;  /* 0x2000001dff427230 */ /* 0x100fe40000004100 */
[----:B------:R-:W-:-:S02]  /*0a00*/  HADD2.F32 R68, -RZ, R29.H1_H1 ;  /* 0x3000001dff447230 */ /* 0x000fc40000004100 */
[-C--:B------:R-:W-:Y:S01]  /*0a10*/  FMUL.FTZ R29, R38, R37.reuse ;  /* 0x00000025261d7220 */ /* 0x080fe20000410000 */
[----:B------:R-:W-:Y:S02]  /*0a20*/  HADD2.F32 R39, -RZ, R30.H1_H1 ;  /* 0x3000001eff277230 */ /* 0x000fe40000004100 */
[-C--:B-1----:R-:W-:Y:S01]  /*0a30*/  FMUL.FTZ R32, R35, R37.reuse ;  /* 0x0000002523207220 */ /* 0x082fe20000410000 */
        /* <DEDUP_REMOVED lines=10> */
[----:B------:R-:W-:Y:S01]  /*0ae0*/  LEA.HI.X R39, R64, UR9, RZ, 0x5, P5 ;  /* 0x0000000940277c11 */ /* 0x000fe2000a8f2cff */
[----:B------:R-:W-:Y:S01]  /*0af0*/  @P1 FADD.FTZ R30, R14, R30 ;  /* 0x0000001e0e1e1221 */ /* 0x000fe20000010000 */
[----:B------:R-:W-:Y:S01]  /*0b00*/  @P1 FADD.FTZ R31, R15, R31 ;  /* 0x0000001f0f1f1221 */ /* 0x000fe20000010000 */
[----:B----4-:R-:W-:Y:S01]  /*0b10*/  @P1 FADD.FTZ R32, R16, R32 ;  /* 0x0000002010201221 */ /* 0x010fe20000010000 */
[----:B------:R-:W-:Y:S01]  /*0b20*/  @P1 FADD.FTZ R33, R17, R33 ;  /* 0x0000002111211221 */ /* 0x000fe20000010000 */
[----:B------:R-:W-:Y:S01]  /*0b30*/  @P1 FADD.FTZ R34, R18, R34 ;  /* 0x0000002212221221 */ /* 0x000fe20000010000 */
[----:B------:R-:W-:Y:S01]  /*0b40*/  @P1 FADD.FTZ R35, R19, R35 ;  /* 0x0000002313231221 */ /* 0x000fe20000010000 */
[----:B------:R1:W-:Y:S04]  /*0b50*/  STG.E.128 desc[UR4][R38.64], R28 ;  /* 0x0000001c26007986 */ /* 0x0003e8000c101d04 */
[----:B------:R1:W-:Y:S02]  /*0b60*/  STG.E.128 desc[UR4][R38.64+0x10], R32 ;  /* 0x0000102026007986 */ /* 0x0003e4000c101d04 */
.L_x_9999:
[----:B------:R-:W-:Y:S05]  /*0b70*/  BSYNC B0 ;  /* 0x0000000000007941 */ /* 0x000fea0003800000 */
.L_x_9998:
        /* <DEDUP_REMOVED lines=75> */
.L_x_10017:
        /* <DEDUP_REMOVED lines=28> */
[----:B------:R-:W-:Y:S01]  /*11f0*/  F2FP.F16.F32.PACK_AB R36, R39, R36 ;  /* 0x000000242724723e */ /* 0x000fe200000000ff */
[----:B------:R-:W-:Y:S01]  /*1200*/  FADD.FTZ R39, R24, -R67 ;  /* 0x8000004318277221 */ /* 0x000fe20000010000 */
[----:B------:R-:W-:Y:S01]  /*1210*/  FMUL.FTZ R65, R66, R65 ;  /* 0x0000004142417220 */ /* 0x000fe20000410000 */
[----:B------:R-:W-:Y:S02]  /*1220*/  F2FP.F16.F32.PACK_AB R37, R38, R37 ;  /* 0x000000252625723e */ /* 0x000fe400000000ff */
[----:B------:R-:W-:Y:S01]  /*1230*/  FMUL.FTZ R39, R66, R39 ;  /* 0x0000002742277220 */ /* 0x000fe20000410000 */
[----:B------:R-:W-:-:S03]  /*1240*/  FFMA.FTZ R65, R4, R65, R45 ;  /* 0x0000004104417223 */ /* 0x000fc6000001002d */
[----:B------:R-:W-:Y:S01]  /*1250*/  FFMA.FTZ R38, R5, R39, R42 ;  /* 0x0000002705267223 */ /* 0x000fe2000001002a */
[----:B------:R-:W-:-:S04]  /*1260*/  FADD.FTZ R39, R26, -R67 ;  /* 0x800000431a277221 */ /* 0x000fc80000010000 */
[----:B------:R-:W-:Y:S01]  /*1270*/  F2FP.F16.F32.PACK_AB R38, R65, R38 ;  /* 0x000000264126723e */ /* 0x000fe200000000ff */
[----:B------:R-:W-:Y:S01]  /*1280*/  FADD.FTZ R65, R27, -R67 ;  /* 0x800000431b417221 */ /* 0x000fe20000010000 */
[----:B------:R-:W-:-:S03]  /*1290*/  FMUL.FTZ R39, R66, R39 ;  /* 0x0000002742277220 */ /* 0x000fc60000410000 */
[----:B------:R-:W-:Y:S01]  /*12a0*/  FMUL.FTZ R65, R66, R65 ;  /* 0x0000004142417220 */ /* 0x000fe20000410000 */
[----:B------:R-:W-:-:S03]  /*12b0*/  FFMA.FTZ R39, R3, R39, R44 ;  /* 0x0000002703277223 */ /* 0x000fc6000001002c */
[----:B------:R-:W-:-:S05]  /*12c0*/  FFMA.FTZ R64, R2, R65, R47 ;  /* 0x0000004102407223 */ /* 0x000fca000001002f */
[----:B------:R-:W-:Y:S02]  /*12d0*/  F2FP.F16.F32.PACK_AB R39, R64, R39 ;  /* 0x000000274027723e */ /* 0x000fe400000000ff */
[----:B------:R-:W0:Y:S02]  /*12e0*/  LDC.64 R64, c[0x0][0x2b8] ;  /* 0x0000ae00ff407b82 */ /* 0x000e240000000a00 */
[C---:B0-----:R-:W-:Y:S01]  /*12f0*/  IMAD.WIDE.U32 R64, R62.reuse, 0x10, R64 ;  /* 0x000000103e407825 */ /* 0x041fe200078e0040 */
[----:B------:R-:W-:-:S04]  /*1300*/  IADD3 R62, R62, 0x20, RZ ;  /* 0x000000203e3e7810 */ /* 0x000fc80007ffe0ff */
[----:B------:R2:W-:Y:S03]  /*1310*/  STG.E.128 desc[UR4][R64.64], R36 ;  /* 0x0000002440007986 */ /* 0x0005e6000c101d04 */
.L_x_10002:
[----:B------:R-:W-:Y:S05]  /*1320*/  BSYNC B0 ;  /* 0x0000000000007941 */ /* 0x000fea0003800000 */
.L_x_10001:
        /* <DEDUP_REMOVED lines=26> */
[----:B------:R-:W-:Y:S01]  /*14d0*/  FFMA.FTZ R37, R51, R67, R58 ;  /* 0x0000004333257223 */ /* 0x000fe2000001003a */
[----:B------:R-:W-:-:S03]  /*14e0*/  F2FP.F16.F32.PACK_AB R36, R65, R36 ;  /* 0x000000244124723e */ /* 0x000fc600000000ff */
[----:B------:R-:W-:Y:S02]  /*14f0*/  F2FP.F16.F32.PACK_AB R38, R69, R66 ;  /* 0x000000424526723e */ /* 0x000fe400000000ff */
[----:B------:R-:W-:Y:S02]  /*1500*/  F2FP.F16.F32.PACK_AB R37, R37, R64 ;  /* 0x000000402525723e */ /* 0x000fe400000000ff */
[----:B------:R-:W0:Y:S02]  /*1510*/  LDC.64 R64, c[0x0][0x2b8] ;  /* 0x0000ae00ff407b82 */ /* 0x000e240000000a00 */
[----:B0-----:R-:W-:-:S05]  /*1520*/  IMAD.WIDE.U32 R64, R62, 0x10, R64 ;  /* 0x000000103e407825 */ /* 0x001fca00078e0040 */
[----:B------:R3:W-:Y:S02]  /*1530*/  STG.E.128 desc[UR4][R64.64], R36 ;  /* 0x0000002440007986 */ /* 0x0007e4000c101d04 */
.L_x_10004:
[----:B------:R-:W-:Y:S05]  /*1540*/  BSYNC B0 ;  /* 0x0000000000007941 */ /* 0x000fea0003800000 */
.L_x_10003:
[----:B-123--:R-:W1:Y:S02]  /*1550*/  LDC.64 R36, c[0x0][0x210] ;  /* 0x00008400ff247b82 */ /* 0x00ee640000000a00 */
[----:B-1----:R-:W-:-:S04]  /*1560*/  LEA R10, R36, R10, 0x2 ;  /* 0x0000000a240a7211 */ /* 0x002fc800078e10ff */
[----:B------:R-:W-:-:S13]  /*1570*/  ISETP.GE.AND P1, PT, R10, R37, PT ;  /* 0x000000250a00720c */ /* 0x000fda0003f26270 */
[----:B------:R-:W-:Y:S05]  /*1580*/  @!P1 BRA `(.L_x_10005) ;  /* 0xffffffec00f89947 */ /* 0x000fea000383ffff */
[----:B------:R-:W-:Y:S05]  /*1590*/  EXIT ;  /* 0x000000000000794d */ /* 0x000fea0003800000 */
.L_x_10000:
[----:B------:R-:W-:Y:S01]  /*15a0*/  HFMA2.MMA R64, -RZ, RZ, 0, 5.9604644775390625e-08 ;  /* 0x00000001ff407435 */ /* 0x000fe200000001ff */
[----:B------:R-:W-:Y:S01]  /*15b0*/  BSSY B0, `(.L_x_10006) ;  /* 0x0000006000007945 */ /* 0x000fe20003800000 */
[----:B------:R-:W-:Y:S02]  /*15c0*/  MOV R39, 0x1f ;  /* 0x0000001f00277802 */ /* 0x000fe40000000f00 */
[----:B------:R-:W-:-:S07]  /*15d0*/  MOV R38, 0xffffffff ;  /* 0xffffffff00267802 */ /* 0x000fce0000000f00 */
[----:B------:R-:W-:Y:S05]  /*15e0*/  WARPSYNC.COLLECTIVE R38, `(.L_x_10007) ;  /* 0x0000000026087348 */ /* 0x000fea0003c00000 */
[----:B------:R0:W1:Y:S02]  /*15f0*/  SHFL.BFLY P6, R67, R37, R64, R39 ;  /* 0x0c00004025437389 */ /* 0x00006400000c0027 */
[----:B01----:R-:W-:Y:S01]  /*1600*/  ENDCOLLECTIVE ;  /* 0x000000000000791b */ /* 0x003fe20003800000 */
.L_x_10007:
[----:B------:R-:W-:Y:S05]  /*1610*/  BSYNC B0 ;  /* 0x0000000000007941 */ /* 0x000fea0003800000 */
.L_x_10006:
        /* <DEDUP_REMOVED lines=9> */
.L_x_10008:
[----:B------:R-:W-:Y:S01]  /*16b0*/  HFMA2.MMA R64, -RZ, RZ, 0, 2.384185791015625e-07 ;  /* 0x00000004ff407435 */ /* 0x000fe200000001ff */
[----:B------:R-:W-:-:S05]  /*16c0*/  FADD.FTZ R69, R68, R67 ;  /* 0x0000004344457221 */ /* 0x000fca0000010000 */
[----:B------:R-:W-:-:S07]  /*16d0*/  MOV R37, R69 ;  /* 0x0000004500257202 */ /* 0x000fce0000000f00 */
[----:B------:R-:W-:Y:S05]  /*16e0*/  WARPSYNC.COLLECTIVE R38, `(.L_x_10009) ;  /* 0x0000000026087348 */ /* 0x000fea0003c00000 */
[----:B------:R0:W1:Y:S02]  /*16f0*/  SHFL.BFLY P6, R67, R37, R64, R39 ;  /* 0x0c00004025437389 */ /* 0x00006400000c0027 */
[----:B01----:R-:W-:Y:S01]  /*1700*/  ENDCOLLECTIVE ;  /* 0x000000000000791b */ /* 0x003fe20003800000 */
.L_x_10009:
[----:B------:R-:W-:Y:S01]  /*1710*/  HFMA2.MMA R64, -RZ, RZ, 0, 4.76837158203125e-07 ;  /* 0x00000008ff407435 */ /* 0x000fe200000001ff */
[----:B------:R-:W-:-:S05]  /*1720*/  FADD.FTZ R69, R69, R67 ;  /* 0x0000004345457221 */ /* 0x000fca0000010000 */
[----:B------:R-:W-:-:S07]  /*1730*/  MOV R37, R69 ;  /* 0x0000004500257202 */ /* 0x000fce0000000f00 */
[----:B------:R-:W-:Y:S05]  /*1740*/  WARPSYNC.COLLECTIVE R38, `(.L_x_10010) ;  /* 0x0000000026087348 */ /* 0x000fea0003c00000 */
[----:B------:R0:W1:Y:S02]  /*1750*/  SHFL.BFLY P6, R67, R37, R64, R39 ;  /* 0x0c00004025437389 */ /* 0x00006400000c0027 */
[----:B01----:R-:W-:Y:S01]  /*1760*/  ENDCOLLECTIVE ;  /* 0x000000000000791b */ /* 0x003fe20003800000 */
.L_x_10010:
[----:B------:R-:W-:Y:S01]  /*1770*/  HFMA2.MMA R64, -RZ, RZ, 0, 9.5367431640625e-07 ;  /* 0x00000010ff407435 */ /* 0x000fe200000001ff */
[----:B------:R-:W-:-:S05]  /*1780*/  FADD.FTZ R36, R69, R67 ;  /* 0x0000004345247221 */ /* 0x000fca0000010000 */
[----:B------:R-:W-:-:S07]  /*1790*/  MOV R37, R36 ;  /* 0x0000002400257202 */ /* 0x000fce0000000f00 */
[----:B------:R-:W-:Y:S05]  /*17a0*/  WARPSYNC.COLLECTIVE R38, `(.L_x_10011) ;  /* 0x0000000026087348 */ /* 0x000fea0003c00000 */
[----:B------:R0:W1:Y:S02]  /*17b0*/  SHFL.BFLY P6, R67, R37, R64, R39 ;  /* 0x0c00004025437389 */ /* 0x00006400000c0027 */
[----:B01----:R-:W-:Y:S01]  /*17c0*/  ENDCOLLECTIVE ;  /* 0x000000000000791b */ /* 0x003fe20003800000 */
.L_x_10011:
        /* <DEDUP_REMOVED lines=41> */
.L_x_10012:
[----:B------:R-:W-:Y:S01]  /*1a60*/  HFMA2.MMA R64, -RZ, RZ, 0, 1.1920928955078125e-07 ;  /* 0x00000002ff407435 */ /* 0x000fe200000001ff */
[----:B------:R-:W-:-:S10]  /*1a70*/  FADD.FTZ R37, R36, R67 ;  /* 0x0000004324257221 */ /* 0x000fd40000010000 */
[----:B------:R-:W-:Y:S05]  /*1a80*/  WARPSYNC.COLLECTIVE R38, `(.L_x_10013) ;  /* 0x0000000026087348 */ /* 0x000fea0003c00000 */
[----:B------:R0:W1:Y:S02]  /*1a90*/  SHFL.BFLY P6, R67, R37, R64, R39 ;  /* 0x0c00004025437389 */ /* 0x00006400000c0027 */
[----:B01----:R-:W-:Y:S01]  /*1aa0*/  ENDCOLLECTIVE ;  /* 0x000000000000791b */ /* 0x003fe20003800000 */
.L_x_10013:
[----:B------:R-:W-:Y:S01]  /*1ab0*/  HFMA2.MMA R64, -RZ, RZ, 0, 2.384185791015625e-07 ;  /* 0x00000004ff407435 */ /* 0x000fe200000001ff */
[----:B------:R-:W-:-:S05]  /*1ac0*/  FADD.FTZ R68, R37, R67 ;  /* 0x0000004325447221 */ /* 0x000fca0000010000 */
[----:B------:R-:W-:-:S07]  /*1ad0*/  MOV R37, R68 ;  /* 0x0000004400257202 */ /* 0x000fce0000000f00 */
[----:B------:R-:W-:Y:S05]  /*1ae0*/  WARPSYNC.COLLECTIVE R38, `(.L_x_10014) ;  /* 0x0000000026087348 */ /* 0x000fea0003c00000 */
[----:B------:R0:W1:Y:S02]  /*1af0*/  SHFL.BFLY P6, R67, R37, R64, R39 ;  /* 0x0c00004025437389 */ /* 0x00006400000c0027 */
[----:B01----:R-:W-:Y:S01]  /*1b00*/  ENDCOLLECTIVE ;  /* 0x000000000000791b */ /* 0x003fe20003800000 */
.L_x_10014:
[----:B------:R-:W-:Y:S01]  /*1b10*/  HFMA2.MMA R64, -RZ, RZ, 0, 4.76837158203125e-07 ;  /* 0x00000008ff407435 */ /* 0x000fe200000001ff */
[----:B------:R-:W-:-:S05]  /*1b20*/  FADD.FTZ R69, R68, R67 ;  /* 0x0000004344457221 */ /* 0x000fca0000010000 */
[----:B------:R-:W-:-:S07]  /*1b30*/  MOV R37, R69 ;  /* 0x0000004500257202 */ /* 0x000fce0000000f00 */
[----:B------:R-:W-:Y:S05]  /*1b40*/  WARPSYNC.COLLECTIVE R38, `(.L_x_10015) ;  /* 0x0000000026087348 */ /* 0x000fea0003c00000 */
[----:B------:R0:W1:Y:S02]  /*1b50*/  SHFL.BFLY P6, R67, R37, R64, R39 ;  /* 0x0c00004025437389 */ /* 0x00006400000c0027 */
[----:B01----:R-:W-:Y:S01]  /*1b60*/  ENDCOLLECTIVE ;  /* 0x000000000000791b */ /* 0x003fe20003800000 */
.L_x_10015:
[----:B------:R-:W-:Y:S01]  /*1b70*/  HFMA2.MMA R64, -RZ, RZ, 0, 9.5367431640625e-07 ;  /* 0x00000010ff407435 */ /* 0x000fe200000001ff */
[----:B------:R-:W-:-:S05]  /*1b80*/  FADD.FTZ R69, R69, R67 ;  /* 0x0000004345457221 */ /* 0x000fca0000010000 */
[----:B------:R-:W-:-:S07]  /*1b90*/  MOV R37, R69 ;  /* 0x0000004500257202 */ /* 0x000fce0000000f00 */
[----:B------:R-:W-:Y:S05]  /*1ba0*/  WARPSYNC.COLLECTIVE R38, `(.L_x_10016) ;  /* 0x0000000026087348 */ /* 0x000fea0003c00000 */
[----:B------:R0:W1:Y:S02]  /*1bb0*/  SHFL.BFLY P6, R67, R37, R64, R39 ;  /* 0x0c00004025437389 */ /* 0x00006400000c0027 */
[----:B01----:R-:W-:Y:S01]  /*1bc0*/  ENDCOLLECTIVE ;  /* 0x000000000000791b */ /* 0x003fe20003800000 */
.L_x_10016:
[----:B------:R-:W-:Y:S05]  /*1bd0*/  BRA `(.L_x_10017) ;  /* 0xfffffff400147947 */ /* 0x000fea000383ffff */
.L_x_10018:
        /* <DEDUP_REMOVED lines=10> */
.L_x_16568:


//--------------------- .text._ZN10layer_norm13ln_fwd_kernelINS_13Kernel_traitsI6__halfS2_fS2_fjLj512ELj1ELj4ELj1ELj16ENS_18Kernel_traits_baseILj512ES2_S2_fS2_fjLj128EEEEELb0ELb0ELb0ELb1EEEvNS_9FwdParamsE --------------------------
	.section	.text._ZN10layer_norm13ln_fwd_kernelINS_13Kernel_traitsI6__halfS2_fS2_fjLj512ELj1ELj4ELj1ELj16ENS_18Kernel_traits_baseILj512ES2_S2_fS2_fjLj128EEEEELb0ELb0ELb0ELb1EEEvNS_9FwdParamsE,"ax",@progbits
	.align	128
        .global         _ZN10layer_norm13ln_fwd_kernelINS_13Kernel_traitsI6__halfS2_fS2_fjLj512ELj1ELj4ELj1ELj16ENS_18Kernel_traits_baseILj512ES2_S2_fS2_fjLj128EEEEELb0ELb0ELb0ELb1EEEvNS_9FwdParamsE
        .type           _ZN10layer_norm13ln_fwd_kernelINS_13Kernel_traitsI6__halfS2_fS2_fjLj512ELj1ELj4ELj1ELj16ENS_18Kernel_traits_baseILj512ES2_S2_fS2_fjLj128EEEEELb0ELb0ELb0ELb1EEEvNS_9FwdParamsE,@function
        .size           _ZN10layer_norm13ln_fwd_kernelINS_13Kernel_traitsI6__halfS2_fS2_fjLj512ELj1ELj4ELj1ELj16ENS_18Kernel_traits_baseILj512ES2_S2_fS2_fjLj128EEEEELb0ELb0ELb0ELb1EEEvNS_9FwdParamsE,(.L_x_16569 - _ZN10layer_norm13ln_fwd_kernelINS_13Kernel_traitsI6__halfS2_fS2_fjLj512ELj1ELj4ELj1ELj16ENS_18Kernel_traits_baseILj512ES2_S2_fS2_fjLj128EEEEELb0ELb0ELb0ELb1EEEvNS_9FwdParamsE)
        .other          _ZN10layer_norm13ln_fwd_kernelINS_13Kernel_traitsI6__halfS2_fS2_fjLj512ELj1ELj4ELj1ELj16ENS_18Kernel_traits_baseILj512ES2_S2_fS2_fjLj128EEEEELb0ELb0ELb0ELb1EEEvNS_9FwdParamsE,@"STO_CUDA_ENTRY STV_DEFAULT"
_ZN10layer_norm13ln_fwd_kernelINS_13Kernel_traitsI6__halfS2_fS2_fjLj512ELj1ELj4ELj1ELj16ENS_18Kernel_traits_baseILj512ES2_S2_fS2_fjLj128EEEEELb0ELb0ELb0ELb1EEEvNS_9FwdParamsE:
.text._ZN10layer_norm13ln_fwd_kernelINS_13Kernel_traitsI6__halfS2_fS2_fjLj512ELj1ELj4ELj1ELj16ENS_18Kernel_traits_baseILj512ES2_S2_fS2_fjLj128EEEEELb0ELb0ELb0ELb1EEEvNS_9FwdParamsE:
        /* <DEDUP_REMOVED lines=22> */
[----:B------:R0:W3:Y:S01]  /*0160*/  LDG.E.128 R16, desc[UR4][R2.64+0x200] ;  /* 0x0002000402107981 */ /* 0x0000e2000c1e1d00 */
[----:B-----5:R-:W-:Y:S02]  /*0170*/  @!P0 CS2R R36, SRZ ;  /* 0x0000000000248805 */ /* 0x020fe4000001ff00 */
        /* <DEDUP_REMOVED lines=11> */
[----:B------:R-:W-:Y:S01]  /*0230*/  HADD2.F32 R41, -RZ, R38.H1_H1 ;  /* 0x30000026ff297230 */ /* 0x000fe20000004100 */
[----:B------:R-:W-:Y:S01]  /*0240*/  ISETP.NE.AND P3, PT, RZ, UR6, PT ;  /* 0x00000006ff007c0c */ /* 0x000fe2000bf65270 */
[----:B------:R-:W-:Y:S01]  /*0250*/  HADD2.F32 R0, -RZ, R36.H0_H0 ;  /* 0x20000024ff007230 */ /* 0x000fe20000004100 */
[----:B------:R-:W-:Y:S01]  /*0260*/  ULDC UR6, c[0x0][0x218] ;  /* 0x0000860000067ab9 */ /* 0x000fe20000000800 */
[----:B------:R-:W-:Y:S01]  /*0270*/  HADD2.F32 R38, -RZ, R39.H0_H0 ;  /* 0x20000027ff267230 */ /* 0x000fe20000004100 */
[----:B------:R-:W-:Y:S01]  /*0280*/  ULDC UR7, c[0x0][0x2d8] ;  /* 0x0000b60000077ab9 */ /* 0x000fe20000000800 */
[----:B------:R-:W-:-:S02]  /*0290*/  HADD2.F32 R9, -RZ, R20.H0_H0 ;  /* 0x20000014ff097230 */ /* 0x000fc40000004100 */
[----:B------:R-:W-:Y:S02]  /*02a0*/  HADD2.F32 R8, -RZ, R20.H1_H1 ;  /* 0x30000014ff087230 */ /* 0x000fe40000004100 */
[--C-:B------:R-:W-:Y:S02]  /*02b0*/  HADD2.F32 R7, -RZ, R21.reuse.H0_H0 ;  /* 0x20000015ff077230 */ /* 0x100fe40000004100 */
[----:B------:R-:W-:Y:S02]  /*02c0*/  HADD2.F32 R6, -RZ, R21.H1_H1 ;  /* 0x30000015ff067230 */ /* 0x000fe40000004100 */
[--C-:B------:R-:W-:Y:S02]  /*02d0*/  HADD2.F32 R5, -RZ, R22.reuse.H0_H0 ;  /* 0x20000016ff057230 */ /* 0x100fe40000004100 */
[----:B------:R-:W-:Y:S02]  /*02e0*/  HADD2.F32 R4, -RZ, R22.H1_H1 ;  /* 0x30000016ff047230 */ /* 0x000fe40000004100 */
[----:B0-----:R-:W-:-:S02]  /*02f0*/  HADD2.F32 R3, -RZ, R23.H0_H0 ;  /* 0x20000017ff037230 */ /* 0x001fc40000004100 */
[----:B------:R-:W-:Y:S02]  /*0300*/  HADD2.F32 R2, -RZ, R23.H1_H1 ;  /* 0x30000017ff027230 */ /* 0x000fe40000004100 */
[----:B------:R-:W-:Y:S02]  /*0310*/  HADD2.F32 R36, -RZ, R36.H1_H1 ;  /* 0x30000024ff247230 */ /* 0x000fe40000004100 */
[----:B------:R-:W-:Y:S02]  /*0320*/  HADD2.F32 R39, -RZ, R39.H1_H1 ;  /* 0x30000027ff277230 */ /* 0x000fe40000004100 */
        /* <DEDUP_REMOVED lines=16> */
.L_x_10020:
        /* <DEDUP_REMOVED lines=12> */
[----:B------:R-:W4:Y:S06]  /*04f0*/  @P0 LDG.E.U16 R26, desc[UR4][R26.64] ;  /* 0x000000041a1a0981 */ /* 0x000f2c000c1e1500 */
[----:B------:R-:W0:Y:S01]  /*0500*/  @P1 LDC.64 R68, c[0x0][0x230] ;  /* 0x00008c00ff441b82 */ /* 0x000e220000000a00 */
[----:B------:R-:W-:-:S05]  /*0510*/  LEA.HI.SX32 R59, R13, R60, 0x1d ;  /* 0x0000003c0d3b7211 */ /* 0x000fca00078feaff */
[----:B--2---:R-:W-:-:S06]  /*0520*/  IMAD.WIDE.U32 R12, R59, 0x10, R32 ;  /* 0x000000103b0c7825 */ /* 0x004fcc00078e0020 */
[----:B------:R-:W2:Y:S01]  /*0530*/  LDG.E.128 R12, desc[UR4][R12.64] ;  /* 0x000000040c0c7981 */ /* 0x000ea2000c1e1d00 */
[----:B---3--:R-:W-:-:S05]  /*0540*/  @P1 IMAD.WIDE.U32 R24, R59, 0x20, R24 ;  /* 0x000000203b181825 */ /* 0x008fca00078e0018 */
[----:B------:R-:W3:Y:S04]  /*0550*/  @P1 LDG.E.128 R16, desc[UR4][R24.64] ;  /* 0x0000000418101981 */ /* 0x000ee8000c1e1d00 */
[----:B------:R5:W3:Y:S01]  /*0560*/  @P1 LDG.E.128 R20, desc[UR4][R24.64+0x10] ;  /* 0x0000100418141981 */ /* 0x000ae2000c1e1d00 */
[----:B------:R-:W-:Y:S01]  /*0570*/  ISETP.NE.U32.AND P2, PT, RZ, UR8, PT ;  /* 0x00000008ff007c0c */ /* 0x000fe2000bf45070 */
[----:B------:R-:W-:-:S03]  /*0580*/  HFMA2.MMA R58, -RZ, RZ, 1.875, 0 ;  /* 0x3f800000ff3a7435 */ /* 0x000fc600000001ff */
[----:B------:R-:W-:Y:S01]  /*0590*/  ISETP.NE.AND.EX P2, PT, RZ, UR9, PT, P2 ;  /* 0x00000009ff007c0c */ /* 0x000fe2000bf45320 */
[----:B-1----:R-:W-:Y:S01]  /*05a0*/  IMAD.WIDE.U32 R34, R59, 0x20, R62 ;  /* 0x000000203b227825 */ /* 0x002fe200078e003e */
[----:B------:R-:W-:-:S03]  /*05b0*/  ISETP.NE.AND P4, PT, R60, RZ, PT ;  /* 0x000000ff3c00720c */ /* 0x000fc60003f85270 */
[----:B----4-:R-:W-:Y:S02]  /*05c0*/  @P0 HADD2.F32 R58, -RZ, R26.H0_H0 ;  /* 0x2000001aff3a0230 */ /* 0x010fe40000004100 */
[----:B--2---:R-:W-:Y:S02]  /*05d0*/  HADD2.F32 R61, -RZ, R14.H0_H0 ;  /* 0x2000000eff3d7230 */ /* 0x004fe40000004100 */
[--C-:B------:R-:W-:Y:S02]  /*05e0*/  HADD2.F32 R27, -RZ, R12.reuse.H0_H0 ;  /* 0x2000000cff1b7230 */ /* 0x100fe40000004100 */
[----:B------:R-:W-:Y:S02]  /*05f0*/  HADD2.F32 R29, -RZ, R12.H1_H1 ;  /* 0x3000000cff1d7230 */ /* 0x000fe40000004100 */
[----:B------:R-:W-:Y:S02]  /*0600*/  HADD2.F32 R31, -RZ, R13.H0_H0 ;  /* 0x2000000dff1f7230 */ /* 0x000fe40000004100 */
[----:B------:R-:W-:-:S02]  /*0610*/  HADD2.F32 R67, -RZ, R15.H0_H0 ;  /* 0x2000000fff437230 */ /* 0x000fc40000004100 */
[----:B------:R-:W-:Y:S02]  /*0620*/  HADD2.F32 R13, -RZ, R13.H1_H1 ;  /* 0x3000000dff0d7230 */ /* 0x000fe40000004100 */
[----:B------:R-:W-:Y:S02]  /*0630*/  HADD2.F32 R65, -RZ, R14.H1_H1 ;  /* 0x3000000eff417230 */ /* 0x000fe40000004100 */
[----:B------:R-:W-:Y:S02]  /*0640*/  HADD2.F32 R15, -RZ, R15.H1_H1 ;  /* 0x3000000fff0f7230 */ /* 0x000fe40000004100 */
[-C--:B------:R-:W-:Y:S01]  /*0650*/  FMUL.FTZ R28, R61, R58.reuse ;  /* 0x0000003a3d1c7220 */ /* 0x080fe20000410000 */
[-C--:B-----5:R-:W-:Y:S01]  /*0660*/  FMUL.FTZ R24, R27, R58.reuse ;  /* 0x0000003a1b187220 */ /* 0x0a0fe20000410000 */
        /* <DEDUP_REMOVED lines=15> */
[C---:B------:R-:W-:Y:S01]  /*0760*/  IMAD.WIDE.U32 R32, R61.reuse, 0x10, R32 ;  /* 0x000000103d207825 */ /* 0x040fe200078e0020 */
[----:B------:R-:W-:Y:S03]  /*0770*/  STG.E.128 desc[UR4][R34.64], R24 ;  /* 0x0000001822007986 */ /* 0x000fe6000c101d04 */
[----:B0-----:R-:W-:Y:S01]  /*0780*/  @P1 IMAD.WIDE.U32 R68, R61, 0x20, R68 ;  /* 0x000000203d441825 */ /* 0x001fe200078e0044 */
[----:B------:R0:W-:Y:S01]  /*0790*/  STG.E.128 desc[UR4][R34.64+0x10], R28 ;  /* 0x0000101c22007986 */ /* 0x0001e2000c101d04 */
[----:B------:R-:W-:-:S02]  /*07a0*/  MOV R13, R16 ;  /* 0x00000010000d7202 */ /* 0x000fc40000000f00 */
[----:B------:R-:W-:Y:S02]  /*07b0*/  MOV R14, R17 ;  /* 0x00000011000e7202 */ /* 0x000fe40000000f00 */
[----:B------:R-:W-:Y:S02]  /*07c0*/  MOV R15, R18 ;  /* 0x00000012000f7202 */ /* 0x000fe40000000f00 */
[----:B------:R-:W-:Y:S02]  /*07d0*/  MOV R66, R19 ;  /* 0x0000001300427202 */ /* 0x000fe40000000f00 */
[----:B------:R-:W2:Y:S04]  /*07e0*/  @P1 LDG.E.128 R16, desc[UR4][R68.64] ;  /* 0x0000000444101981 */ /* 0x000ea8000c1e1d00 */
[----:B0-----:R-:W3:Y:S01]  /*07f0*/  LDG.E.128 R32, desc[UR4][R32.64] ;  /* 0x0000000420207981 */ /* 0x001ee2000c1e1d00 */
[----:B------:R-:W-:-:S02]  /*0800*/  MOV R67, R20 ;  /* 0x0000001400437202 */ /* 0x000fc40000000f00 */
[----:B------:R-:W-:Y:S02]  /*0810*/  MOV R60, R21 ;  /* 0x00000015003c7202 */ /* 0x000fe40000000f00 */
[----:B------:R-:W-:Y:S02]  /*0820*/  MOV R65, R22 ;  /* 0x0000001600417202 */ /* 0x000fe40000000f00 */
[----:B------:R-:W-:Y:S02]  /*0830*/  MOV R64, R23 ;  /* 0x0000001700407202 */ /* 0x000fe40000000f00 */
[----:B------:R0:W4:Y:S01]  /*0840*/  @P1 LDG.E.128 R20, desc[UR4][R68.64+0x10] ;  /* 0x0000100444141981 */ /* 0x000122000c1e1d00 */
[----:B------:R-:W-:Y:S01]  /*0850*/  IMAD.WIDE.U32 R62, R61, 0x20, R62 ;  /* 0x000000203d3e7825 */ /* 0x000fe200078e003e */
[----:B------:R-:W-:Y:S01]  /*0860*/  UMOV UR10, 0xffffffff ;  /* 0xffffffff000a7882 */ /* 0x000fe20000000000 */
[----:B--2---:R-:W-:Y:S02]  /*0870*/  @P1 MOV R13, R16 ;  /* 0x00000010000d1202 */ /* 0x004fe40000000f00 */
[----:B---3--:R-:W-:-:S05]  /*0880*/  HADD2.F32 R12, -RZ, R32.H0_H0 ;  /* 0x20000020ff0c7230 */ /* 0x008fca0000004100 */
[----:B------:R-:W-:-:S04]  /*0890*/  FMUL.FTZ R12, R12, R58 ;  /* 0x0000003a0c0c7220 */ /* 0x000fc80000410000 */
[----:B------:R-:W-:Y:S01]  /*08a0*/  @P2 FADD.FTZ R12, R12, R13 ;  /* 0x0000000d0c0c2221 */ /* 0x000fe20000010000 */
[----:B------:R-:W-:Y:S01]  /*08b0*/  HADD2.F32 R13, -RZ, R32.H1_H1 ;  /* 0x30000020ff0d7230 */ /* 0x000fe20000004100 */
[----:B------:R-:W-:Y:S01]  /*08c0*/  @P1 MOV R14, R17 ;  /* 0x00000011000e1202 */ /* 0x000fe20000000f00 */
[----:B0-----:R-:W-:-:S03]  /*08d0*/  HADD2.F32 R69, -RZ, R33.H0_H0 ;  /* 0x20000021ff457230 */ /* 0x001fc60000004100 */
[----:B------:R-:W-:Y:S01]  /*08e0*/  FMUL.FTZ R13, R13, R58 ;  /* 0x0000003a0d0d7220 */ /* 0x000fe20000410000 */
[----:B------:R-:W-:-:S03]  /*08f0*/  @P1 MOV R15, R18 ;  /* 0x00000012000f1202 */ /* 0x000fc60000000f00 */
[----:B------:R-:W-:Y:S01]  /*0900*/  @P2 FADD.FTZ R13, R13, R14 ;  /* 0x0000000e0d0d2221 */ /* 0x000fe20000010000 */
[----:B------:R-:W-:-:S04]  /*0910*/  FMUL.FTZ R14, R69, R58 ;  /* 0x0000003a450e7220 */ /* 0x000fc80000410000 */
[----:B------:R-:W-:Y:S01]  /*0920*/  @P2 FADD.FTZ R14, R14, R15 ;  /* 0x0000000f0e0e2221 */ /* 0x000fe20000010000 */
[----:B------:R-:W-:Y:S02]  /*0930*/  HADD2.F32 R15, -RZ, R33.H1_H1 ;  /* 0x30000021ff0f7230 */ /* 0x000fe40000004100 */
[----:B------:R-:W-:Y:S01]  /*0940*/  HADD2.F32 R33, -RZ, R34.H0_H0 ;  /* 0x20000022ff217230 */ /* 0x000fe20000004100 */
[----:B----4-:R-:W-:-:S04]  /*0950*/  @P1 MOV R67, R20 ;  /* 0x0000001400431202 */ /* 0x010fc80000000f00 */
[----:B------:R-:W-:Y:S01]  /*0960*/  FMUL.FTZ R32, R33, R58 ;  /* 0x0000003a21207220 */ /* 0x000fe20000410000 */
[----:B------:R-:W-:-:S03]  /*0970*/  HADD2.F32 R33, -RZ, R34.H1_H1 ;  /* 0x30000022ff217230 */ /* 0x000fc60000004100 */
[----:B------:R-:W-:Y:S01]  /*0980*/  @P2 FADD.FTZ R32, R32, R67 ;  /* 0x0000004320202221 */ /* 0x000fe20000010000 */
[--C-:B------:R-:W-:Y:S02]  /*0990*/  HADD2.F32 R67, -RZ, R35.reuse.H0_H0 ;  /* 0x20000023ff437230 */ /* 0x100fe40000004100 */
[----:B------:R-:W-:Y:S01]  /*09a0*/  HADD2.F32 R35, -RZ, R35.H1_H1 ;  /* 0x30000023ff237230 */ /* 0x000fe20000004100 */
[----:B------:R-:W-:Y:S01]  /*09b0*/  @P1 MOV R65, R22 ;  /* 0x0000001600411202 */ /* 0x000fe20000000f00 */
[-C--:B------:R-:W-:Y:S01]  /*09c0*/  FMUL.FTZ R15, R15, R58.reuse ;  /* 0x0000003a0f0f7220 */ /* 0x080fe20000410000 */
[-C--:B------:R-:W-:Y:S01]  /*09d0*/  FMUL.FTZ R33, R33, R58.reuse ;  /* 0x0000003a21217220 */ /* 0x080fe20000410000 */
[-C--:B------:R-:W-:Y:S01]  /*09e0*/  FMUL.FTZ R34, R67, R58.reuse ;  /* 0x0000003a43227220 */ /* 0x080fe20000410000 */
[----:B------:R-:W-:Y:S01]  /*09f0*/  FMUL.FTZ R35, R35, R58 ;  /* 0x0000003a23237220 */ /* 0x000fe20000410000 */
[----:B------:R-:W-:Y:S02]  /*0a00*/  FADD.FTZ R58, RZ, R24 ;  /* 0x00000018ff3a7221 */ /* 0x000fe40000010000 */
[----:B------:R-:W-:-:S02]  /*0a10*/  @P2 FADD.FTZ R34, R34, R65 ;  /* 0x0000004122222221 */ /* 0x000fc40000010000 */
        /* <DEDUP_REMOVED lines=9> */
[----:B------:R-:W-:Y:S01]  /*0ab0*/  FADD.FTZ R58, R12, R65 ;  /* 0x000000410c3a7221 */ /* 0x000fe20000010000 */
[----:B------:R-:W-:Y:S01]  /*0ac0*/  @P1 MOV R64, R23 ;  /* 0x0000001700401202 */ /* 0x000fe20000000f00 */
[----:B------:R-:W-:Y:S02]  /*0ad0*/  @P2 FADD.FTZ R15, R15, R66 ;  /* 0x000000420f0f2221 */ /* 0x000fe40000010000 */
[----:B------:R-:W-:Y:S01]  /*0ae0*/  FADD.FTZ R65, R13, R58 ;  /* 0x0000003a0d417221 */ /* 0x000fe20000010000 */
[----:B------:R-:W-:Y:S01]  /*0af0*/  @P2 FADD.FTZ R33, R33, R60 ;  /* 0x0000003c21212221 */ /* 0x000fe20000010000 */
[----:B------:R-:W-:-:S02]  /*0b00*/  @P2 FADD.FTZ R35, R35, R64 ;  /* 0x0000004023232221 */ /* 0x000fc40000010000 */
        /* <DEDUP_REMOVED lines=62> */
.L_x_10032:
        /* <DEDUP_REMOVED lines=11> */
[----:B------:R-:W0:Y:S01]  /*0fa0*/  LDC.64 R62, c[0x0][0x2b8] ;  /* 0x0000ae00ff3e7b82 */ /* 0x000e220000000a00 */
        /* <DEDUP_REMOVED lines=12> */
[C---:B-1----:R-:W-:Y:S01]  /*1070*/  FMUL.FTZ R14, R60.reuse, R67 ;  /* 0x000000433c0e7220 */ /* 0x042fe20000410000 */
[C---:B------:R-:W-:Y:S01]  /*1080*/  FMUL.FTZ R27, R60.reuse, R27 ;  /* 0x0000001b3c1b7220 */ /* 0x040fe20000410000 */
[----:B------:R-:W-:Y:S01]  /*1090*/  FMUL.FTZ R15, R60, R26 ;  /* 0x0000001a3c0f7220 */ /* 0x000fe20000410000 */
[----:B0-----:R-:W-:-:S04]  /*10a0*/  IMAD.WIDE.U32 R34, R59, 0x10, R62 ;  /* 0x000000103b227825 */ /* 0x001fc800078e003e */
[----:B------:R-:W-:Y:S01]  /*10b0*/  FFMA.FTZ R13, R14, R44, R7 ;  /* 0x0000002c0e0d7223 */ /* 0x000fe20000010007 */
[----:B------:R-:W-:Y:S01]  /*10c0*/  FFMA.FTZ R26, R27, R45, R6 ;  /* 0x0000002d1b1a7223 */ /* 0x000fe20000010006 */
[C---:B------:R-:W-:Y:S01]  /*10d0*/  FMUL.FTZ R30, R60.reuse, R30 ;  /* 0x0000001e3c1e7220 */ /* 0x040fe20000410000 */
[C---:B------:R-:W-:Y:S01]  /*10e0*/  FMUL.FTZ R59, R60.reuse, R66 ;  /* 0x000000423c3b7220 */ /* 0x040fe20000410000 */
[C---:B------:R-:W-:Y:S01]  /*10f0*/  FMUL.FTZ R27, R60.reuse, R12 ;  /* 0x0000000c3c1b7220 */ /* 0x040fe20000410000 */
[----:B------:R-:W-:Y:S01]  /*1100*/  FMUL.FTZ R64, R60, R64 ;  /* 0x000000403c407220 */ /* 0x000fe20000410000 */
[----:B------:R-:W-:-:S04]  /*1110*/  IMAD.WIDE.U32 R62, R61, 0x10, R62 ;  /* 0x000000103d3e7825 */ /* 0x000fc800078e003e */
[----:B------:R-:W-:Y:S01]  /*1120*/  FFMA.FTZ R30, R30, R48, R3 ;  /* 0x000000301e1e7223 */ /* 0x000fe20000010003 */
[----:B------:R-:W-:Y:S01]  /*1130*/  FFMA.FTZ R61, R59, R51, R2 ;  /* 0x000000333b3d7223 */ /* 0x000fe20000010002 */
[----:B------:R-:W-:Y:S01]  /*1140*/  F2FP.F16.F32.PACK_AB R13, R26, R13 ;  /* 0x0000000d1a0d723e */ /* 0x000fe200000000ff */
[----:B------:R-:W-:Y:S01]  /*1150*/  FFMA.FTZ R27, R27, R57, R38 ;  /* 0x000000391b1b7223 */ /* 0x000fe20000010026 */
[----:B------:R-:W-:Y:S01]  /*1160*/  FFMA.FTZ R64, R64, R56, R39 ;  /* 0x0000003840407223 */ /* 0x000fe20000010027 */
[C---:B------:R-:W-:Y:S01]  /*1170*/  FMUL.FTZ R26, R60.reuse, R65 ;  /* 0x000000413c1a7220 */ /* 0x040fe20000410000 */
[C---:B------:R-:W-:Y:S01]  /*1180*/  FMUL.FTZ R32, R60.reuse, R32 ;  /* 0x000000203c207220 */ /* 0x040fe20000410000 */
[C---:B------:R-:W-:Y:S01]  /*1190*/  FMUL.FTZ R25, R60.reuse, R25 ;  /* 0x000000193c197220 */ /* 0x040fe20000410000 */
[----:B------:R-:W-:Y:S01]  /*11a0*/  FMUL.FTZ R68, R60, R69 ;  /* 0x000000453c447220 */ /* 0x000fe20000410000 */
[----:B------:R-:W-:Y:S01]  /*11b0*/  FFMA.FTZ R59, R15, R47, R4 ;  /* 0x0000002f0f3b7223 */ /* 0x000fe20000010004 */
[----:B------:R-:W-:Y:S01]  /*11c0*/  F2FP.F16.F32.PACK_AB R15, R61, R30 ;  /* 0x0000001e3d0f723e */ /* 0x000fe200000000ff */
[----:B------:R-:W-:Y:S01]  /*11d0*/  FFMA.FTZ R12, R26, R42, R9 ;  /* 0x0000002a1a0c7223 */ /* 0x000fe20000010009 */
[----:B------:R-:W-:Y:S01]  /*11e0*/  F2FP.F16.F32.PACK_AB R27, R64, R27 ;  /* 0x0000001b401b723e */ /* 0x000fe200000000ff */
[----:B------:R-:W-:Y:S01]  /*11f0*/  FFMA.FTZ R25, R25, R43, R8 ;  /* 0x0000002b19197223 */ /* 0x000fe20000010008 */
[----:B------:R-:W-:Y:S01]  /*1200*/  FMUL.FTZ R30, R60, R33 ;  /* 0x000000213c1e7220 */ /* 0x000fe20000410000 */
[----:B------:R-:W0:Y:S01]  /*1210*/  @!P4 LDC.64 R64, c[0x0][0x250] ;  /* 0x00009400ff40cb82 */ /* 0x000e220000000a00 */
[----:B------:R-:W-:Y:S01]  /*1220*/  FFMA.FTZ R26, R32, R52, R37 ;  /* 0x00000034201a7223 */ /* 0x000fe20000010025 */
[----:B------:R-:W-:Y:S01]  /*1230*/  FFMA.FTZ R14, R68, R46, R5 ;  /* 0x0000002e440e7223 */ /* 0x000fe20000010005 */
[----:B------:R-:W-:Y:S01]  /*1240*/  FMUL.FTZ R29, R60, R29 ;  /* 0x0000001d3c1d7220 */ /* 0x000fe20000410000 */
[----:B------:R-:W-:Y:S01]  /*1250*/  F2FP.F16.F32.PACK_AB R12, R25, R12 ;  /* 0x0000000c190c723e */ /* 0x000fe200000000ff */
[----:B------:R-:W-:Y:S01]  /*1260*/  FFMA.FTZ R25, R30, R54, R41 ;  /* 0x000000361e197223 */ /* 0x000fe20000010029 */
[C---:B------:R-:W-:Y:S01]  /*1270*/  FMUL.FTZ R30, R60.reuse, R24 ;  /* 0x000000183c1e7220 */ /* 0x040fe20000410000 */
[----:B------:R-:W-:Y:S01]  /*1280*/  F2FP.F16.F32.PACK_AB R14, R59, R14 ;  /* 0x0000000e3b0e723e */ /* 0x000fe200000000ff */
[----:B------:R-:W1:Y:S01]  /*1290*/  @!P4 LDC.64 R32, c[0x0][0x258] ;  /* 0x00009600ff20cb82 */ /* 0x000e620000000a00 */
[C---:B------:R-:W-:Y:S01]  /*12a0*/  FMUL.FTZ R59, R60.reuse, R28 ;  /* 0x0000001c3c3b7220 */ /* 0x040fe20000410000 */
[----:B------:R-:W-:Y:S01]  /*12b0*/  FFMA.FTZ R24, R29, R49, R0 ;  /* 0x000000311d187223 */ /* 0x000fe20000010000 */
[----:B------:R-:W-:Y:S01]  /*12c0*/  FMUL.FTZ R31, R60, R31 ;  /* 0x0000001f3c1f7220 */ /* 0x000fe20000410000 */
[----:B------:R-:W-:Y:S01]  /*12d0*/  F2FP.F16.F32.PACK_AB R26, R25, R26 ;  /* 0x0000001a191a723e */ /* 0x000fe200000000ff */
[----:B------:R-:W-:Y:S01]  /*12e0*/  FFMA.FTZ R25, R30, R50, R11 ;  /* 0x000000321e197223 */ /* 0x000fe2000001000b */
[----:B------:R-:W-:Y:S01]  /*12f0*/  FFMA.FTZ R30, R59, R55, R40 ;  /* 0x000000373b1e7223 */ /* 0x000fe20000010028 */
[----:B------:R-:W-:Y:S01]  /*1300*/  FFMA.FTZ R31, R31, R53, R36 ;  /* 0x000000351f1f7223 */ /* 0x000fe20000010024 */
[----:B------:R-:W2:Y:S03]  /*1310*/  LDC.64 R28, c[0x0][0x210] ;  /* 0x00008400ff1c7b82 */ /* 0x000ea60000000a00 */
[----:B------:R-:W-:-:S02]  /*1320*/  F2FP.F16.F32.PACK_AB R25, R30, R25 ;  /* 0x000000191e19723e */ /* 0x000fc400000000ff */
[----:B------:R-:W-:Y:S01]  /*1330*/  F2FP.F16.F32.PACK_AB R24, R31, R24 ;  /* 0x000000181f18723e */ /* 0x000fe200000000ff */
        /* <DEDUP_REMOVED lines=10> */
.L_x_10019:
        /* <DEDUP_REMOVED lines=8> */
.L_x_10022:
[----:B------:R-:W-:Y:S05]  /*1460*/  BSYNC B0 ;  /* 0x0000000000007941 */ /* 0x000fea0003800000 */
.L_x_10021:
        /* <DEDUP_REMOVED lines=8> */
.L_x_10023:
[----:B------:R-:W-:Y:S01]  /*14f0*/  HFMA2.MMA R65, -RZ, RZ, 0, 2.384185791015625e-07 ;  /* 0x00000004ff417435 */ /* 0x000fe200000001ff */
[----:B------:R-:W-:-:S05]  /*1500*/  FADD.FTZ R67, R66, R60 ;  /* 0x0000003c42437221 */ /* 0x000fca0000010000 */
[----:B------:R-:W-:-:S07]  /*1510*/  MOV R66, R67 ;  /* 0x0000004300427202 */ /* 0x000fce0000000f00 */
[----:B------:R-:W-:Y:S05]  /*1520*/  WARPSYNC.COLLECTIVE R63, `(.L_x_10024) ;  /* 0x000000003f087348 */ /* 0x000fea0003c00000 */
[----:B------:R0:W1:Y:S02]  /*1530*/  SHFL.BFLY P1, R60, R66, R65, R64 ;  /* 0x0c000041423c7389 */ /* 0x0000640000020040 */
[----:B01----:R-:W-:Y:S01]  /*1540*/  ENDCOLLECTIVE ;  /* 0x000000000000791b */ /* 0x003fe20003800000 */
.L_x_10024:
[----:B------:R-:W-:Y:S01]  /*1550*/  HFMA2.MMA R65, -RZ, RZ, 0, 4.76837158203125e-07 ;  /* 0x00000008ff417435 */ /* 0x000fe200000001ff */
[----:B------:R-:W-:-:S05]  /*1560*/  FADD.FTZ R68, R67, R60 ;  /* 0x0000003c43447221 */ /* 0x000fca0000010000 */
[----:B------:R-:W-:-:S07]  /*1570*/  MOV R66, R68 ;  /* 0x0000004400427202 */ /* 0x000fce0000000f00 */
[----:B------:R-:W-:Y:S05]  /*1580*/  WARPSYNC.COLLECTIVE R63, `(.L_x_10025) ;  /* 0x000000003f087348 */ /* 0x000fea0003c00000 */
[----:B------:R0:W1:Y:S02]  /*1590*/  SHFL.BFLY P1, R60, R66, R65, R64 ;  /* 0x0c000041423c7389 */ /* 0x0000640000020040 */
[----:B01----:R-:W-:Y:S01]  /*15a0*/  ENDCOLLECTIVE ;  /* 0x000000000000791b */ /* 0x003fe20003800000 */
.L_x_10025:
[----:B------:R-:W-:Y:S01]  /*15b0*/  HFMA2.MMA R65, -RZ, RZ, 0, 9.5367431640625e-07 ;  /* 0x00000010ff417435 */ /* 0x000fe200000001ff */
[----:B------:R-:W-:-:S05]  /*15c0*/  FADD.FTZ R69, R68, R60 ;  /* 0x0000003c44457221 */ /* 0x000fca0000010000 */
[----:B------:R-:W-:-:S07]  /*15d0*/  MOV R66, R69 ;  /* 0x0000004500427202 */ /* 0x000fce0000000f00 */
[----:B------:R-:W-:Y:S05]  /*15e0*/  WARPSYNC.COLLECTIVE R63, `(.L_x_10026) ;  /* 0x000000003f087348 */ /* 0x000fea0003c00000 */
[----:B------:R0:W1:Y:S02]  /*15f0*/  SHFL.BFLY P1, R60, R66, R65, R64 ;  /* 0x0c000041423c7389 */ /* 0x0000640000020040 */
[----:B01----:R-:W-:Y:S01]  /*1600*/  ENDCOLLECTIVE ;  /* 0x000000000000791b */ /* 0x003fe20003800000 */
.L_x_10026:
        /* <DEDUP_REMOVED lines=39> */
.L_x_10027:
[----:B------:R-:W-:Y:S01]  /*1880*/  HFMA2.MMA R65, -RZ, RZ, 0, 1.1920928955078125e-07 ;  /* 0x00000002ff417435 */ /* 0x000fe200000001ff */
[----:B------:R-:W-:-:S05]  /*1890*/  FADD.FTZ R67, R66, R60 ;  /* 0x0000003c42437221 */ /* 0x000fca0000010000 */
[----:B------:R-:W-:-:S07]  /*18a0*/  MOV R66, R67 ;  /* 0x0000004300427202 */ /* 0x000fce0000000f00 */
[----:B------:R-:W-:Y:S05]  /*18b0*/  WARPSYNC.COLLECTIVE R63, `(.L_x_10028) ;  /* 0x000000003f087348 */ /* 0x000fea0003c00000 */
[----:B------:R0:W1:Y:S02]  /*18c0*/  SHFL.BFLY P1, R60, R66, R65, R64 ;  /* 0x0c000041423c7389 */ /* 0x0000640000020040 */
[----:B01----:R-:W-:Y:S01]  /*18d0*/  ENDCOLLECTIVE ;  /* 0x000000000000791b */ /* 0x003fe20003800000 */
.L_x_10028:
[----:B------:R-:W-:Y:S01]  /*18e0*/  HFMA2.MMA R65, -RZ, RZ, 0, 2.384185791015625e-07 ;  /* 0x00000004ff417435 */ /* 0x000fe200000001ff */
[----:B------:R-:W-:-:S05]  /*18f0*/  FADD.FTZ R68, R67, R60 ;  /* 0x0000003c43447221 */ /* 0x000fca0000010000 */
[----:B------:R-:W-:-:S07]  /*1900*/  MOV R66, R68 ;  /* 0x0000004400427202 */ /* 0x000fce0000000f00 */
[----:B------:R-:W-:Y:S05]  /*1910*/  WARPSYNC.COLLECTIVE R63, `(.L_x_10029) ;  /* 0x000000003f087348 */ /* 0x000fea0003c00000 */
[----:B------:R0:W1:Y:S02]  /*1920*/  SHFL.BFLY P1, R60, R66, R65, R64 ;  /* 0x0c000041423c7389 */ /* 0x0000640000020040 */
[----:B01----:R-:W-:Y:S01]  /*1930*/  ENDCOLLECTIVE ;  /* 0x000000000000791b */ /* 0x003fe20003800000 */
.L_x_10029:
[----:B------:R-:W-:Y:S01]  /*1940*/  HFMA2.MMA R65, -RZ, RZ, 0, 4.76837158203125e-07 ;  /* 0x00000008ff417435 */ /* 0x000fe200000001ff */
[----:B------:R-:W-:-:S05]  /*1950*/  FADD.FTZ R69, R68, R60 ;  /* 0x0000003c44457221 */ /* 0x000fca0000010000 */
[----:B------:R-:W-:-:S07]  /*1960*/  MOV R66, R69 ;  /* 0x0000004500427202 */ /* 0x000fce0000000f00 */
[----:B------:R-:W-:Y:S05]  /*1970*/  WARPSYNC.COLLECTIVE R63, `(.L_x_10030) ;  /* 0x000000003f087348 */ /* 0x000fea0003c00000 */
[----:B------:R0:W1:Y:S02]  /*1980*/  SHFL.BFLY P1, R60, R66, R65, R64 ;  /* 0x0c000041423c7389 */ /* 0x0000640000020040 */
[----:B01----:R-:W-:Y:S01]  /*1990*/  ENDCOLLECTIVE ;  /* 0x000000000000791b */ /* 0x003fe20003800000 */
.L_x_10030:
[----:B------:R-:W-:Y:S01]  /*19a0*/  HFMA2.MMA R65, -RZ, RZ, 0, 9.5367431640625e-07 ;  /* 0x00000010ff417435 */ /* 0x000fe200000001ff */
[----:B------:R-:W-:-:S05]  /*19b0*/  FADD.FTZ R69, R69, R60 ;  /* 0x0000003c45457221 */ /* 0x000fca0000010000 */
[----:B------:R-:W-:-:S07]  /*19c0*/  MOV R66, R69 ;  /* 0x0000004500427202 */ /* 0x000fce0000000f00 */
[----:B------:R-:W-:Y:S05]  /*19d0*/  WARPSYNC.COLLECTIVE R63, `(.L_x_10031) ;  /* 0x000000003f087348 */ /* 0x000fea0003c00000 */
[----:B------:R0:W1:Y:S02]  /*19e0*/  SHFL.BFLY P1, R60, R66, R65, R64 ;  /* 0x0c000041423c7389 */ /* 0x0000640000020040 */
[----:B01----:R-:W-:Y:S01]  /*19f0*/  ENDCOLLECTIVE ;  /* 0x000000000000791b */ /* 0x003fe20003800000 */
.L_x_10031:
[----:B------:R-:W-:Y:S05]  /*1a00*/  BRA `(.L_x_10032) ;  /* 0xfffffff400387947 */ /* 0x000fea000383ffff */
.L_x_10033:
        /* <DEDUP_REMOVED lines=15> */
.L_x_16569:


//--------------------- .text._ZN10layer_norm13ln_fwd_kernelINS_13Kernel_traitsI6__halfS2_fS2_fjLj512ELj1ELj4ELj1ELj16ENS_18Kernel_traits_baseILj512ES2_S2_fS2_fjLj128EEEEELb0ELb0ELb1ELb0EEEvNS_9FwdParamsE --------------------------
	.section	.text._ZN10layer_norm13ln_fwd_kernelINS_13Kernel_traitsI6__halfS2_fS2_fjLj512ELj1ELj4ELj1ELj16ENS_18Kernel_traits_baseILj512ES2_S2_fS2_fjLj128EEEEELb0ELb0ELb1ELb0EEEvNS_9FwdParamsE,"ax",@progbits
	.align	128
        .global         _ZN10layer_norm13ln_fwd_kernelINS_13Kernel_traitsI6__halfS2_fS2_fjLj512ELj1ELj4ELj1ELj16ENS_18Kernel_traits_baseILj512ES2_S2_fS2_fjLj128EEEEELb0ELb0ELb1ELb0EEEvNS_9FwdParamsE
        .type           _ZN10layer_norm13ln_fwd_kernelINS_13Kernel_traitsI6__halfS2_fS2_fjLj512ELj1ELj4ELj1ELj16ENS_18Kernel_traits_baseILj512ES2_S2_fS2_fjLj128EEEEELb0ELb0ELb1ELb0EEEvNS_9FwdParamsE,@function
        .size           _ZN10layer_norm13ln_fwd_kernelINS_13Kernel_traitsI6__halfS2_fS2_fjLj512ELj1ELj4ELj1ELj16ENS_18Kernel_traits_baseILj512ES2_S2_fS2_fjLj128EEEEELb0ELb0ELb1ELb0EEEvNS_9FwdParamsE,(.L_x_16570 - _ZN10layer_norm13ln_fwd_kernelINS_13Kernel_traitsI6__halfS2_fS2_fjLj512ELj1ELj4ELj1ELj16ENS_18Kernel_traits_baseILj512ES2_S2_fS2_fjLj128EEEEELb0ELb0ELb1ELb0EEEvNS_9FwdParamsE)
        .other          _ZN10layer_norm13ln_fwd_kernelINS_13Kernel_traitsI6__halfS2_fS2_fjLj512ELj1ELj4ELj1ELj16ENS_18Kernel_traits_baseILj512ES2_S2_fS2_fjLj128EEEEELb0ELb0ELb1ELb0EEEvNS_9FwdParamsE,@"STO_CUDA_ENTRY STV_DEFAULT"
_ZN10layer_norm13ln_fwd_kernelINS_13Kernel_traitsI6__halfS2_fS2_fjLj512ELj1ELj4ELj1ELj16ENS_18Kernel_traits_baseILj512ES2_S2_fS2_fjLj128EEEEELb0ELb0ELb1ELb0EEEvNS_9FwdParamsE:
.text._ZN10layer_norm13ln_fwd_kernelINS_13Kernel_traitsI6__halfS2_fS2_fjLj512ELj1ELj4ELj1ELj16ENS_18Kernel_traits_baseILj512ES2_S2_fS2_fjLj128EEEEELb0ELb0ELb1ELb0EEEvNS_9FwdParamsE:
        /* <DEDUP_REMOVED lines=9> */
[----:B------:R-:W-:-:S04]  /*0090*/  LOP3.LUT R5, R3, 0x1f, RZ, 0x3c, !PT ;  /* 0x0000001f03057812 */ /* 0x000fc800078e3cff */
[----:B------:R-:W-:Y:S02]  /*00a0*/  LEA.HI.SX32 R4, R0, R5, 0x1d ;  /* 0x0000000500047211 */ /* 0x000fe400078feaff */
[----:B------:R-:W-:Y:S02]  /*00b0*/  SHF.R.U32.HI R0, RZ, 0x5, R2 ;  /* 0x00000005ff007819 */ /* 0x000fe40000011602 */
[C---:B------:R-:W-:Y:S02]  /*00c0*/  LOP3.LUT P3, RZ, R4.reuse, 0xffffffe0, RZ, 0xc0, !PT ;  /* 0xffffffe004ff7812 */ /* 0x040fe4000786c0ff */
[----:B------:R-:W-:Y:S02]  /*00d0*/  ISETP.GE.U32.AND P4, PT, R4, 0x40, PT ;  /* 0x000000400400780c */ /* 0x000fe40003f86070 */
[----:B--2---:R-:W-:Y:S02]  /*00e0*/  LEA R0, R7, R0, 0x2 ;  /* 0x0000000007007211 */ /* 0x004fe400078e10ff */
[----:B------:R-:W-:-:S07]  /*00f0*/  MOV R5, R3 ;  /* 0x0000000300057202 */ /* 0x000fce0000000f00 */
        /* <DEDUP_REMOVED lines=13> */
.L_x_10035:
[----:B------:R-:W-:Y:S05]  /*01d0*/  BSYNC B0 ;  /* 0x0000000000007941 */ /* 0x000fea0003800000 */
.L_x_10034:
        /* <DEDUP_REMOVED lines=13> */
.L_x_10037:
[----:B------:R-:W-:Y:S05]  /*02b0*/  BSYNC B0 ;  /* 0x0000000000007941 */ /* 0x000fea0003800000 */
.L_x_10036:
        /* <DEDUP_REMOVED lines=39> */
.L_x_10079:
        /* <DEDUP_REMOVED lines=60> */
[----:B-----5:R-:W-:-:S05]  /*08f0*/  HADD2.F32 R24, -RZ, R20.H0_H0 ;  /* 0x20000014ff187230 */ /* 0x020fca0000004100 */
[----:B------:R-:W-:-:S04]  /*0900*/  FMUL.FTZ R24, R24, UR6 ;  /* 0x0000000618187c20 */ /* 0x000fc80008410000 */
[----:B------:R-:W-:-:S07]  /*0910*/  @P0 FADD.FTZ R24, R12, R24 ;  /* 0x000000180c180221 */ /* 0x000fce0000010000 */
.L_x_10041:
[----:B------:R-:W-:Y:S05]  /*0920*/  BSYNC B1 ;  /* 0x0000000000017941 */ /* 0x000fea0003800000 */
.L_x_10040:
[----:B------:R-:W-:Y:S04]  /*0930*/  BSSY B1, `(.L_x_10042) ;  /* 0x0000005000017945 */ /* 0x000fe80003800000 */
[----:B------:R-:W-:Y:S05]  /*0940*/  @!P6 BRA `(.L_x_10043) ;  /* 0x00000000000ce947 */ /* 0x000fea0003800000 */
[----:B-----5:R-:W-:-:S05]  /*0950*/  HADD2.F32 R25, -RZ, R20.H1_H1 ;  /* 0x30000014ff197230 */ /* 0x020fca0000004100 */
[----:B------:R-:W-:-:S04]  /*0960*/  FMUL.FTZ R25, R25, UR6 ;  /* 0x0000000619197c20 */ /* 0x000fc80008410000 */
[----:B------:R-:W-:-:S07]  /*0970*/  @P0 FADD.FTZ R25, R13, R25 ;  /* 0x000000190d190221 */ /* 0x000fce0000010000 */
.L_x_10043:
[----:B------:R-:W-:Y:S05]  /*0980*/  BSYNC B1 ;  /* 0x0000000000017941 */ /* 0x000fea0003800000 */
.L_x_10042:
[----:B------:R-:W-:Y:S04]  /*0990*/  BSSY B1, `(.L_x_10044) ;  /* 0x0000005000017945 */ /* 0x000fe80003800000 */
[----:B------:R-:W-:Y:S05]  /*09a0*/  @!P6 BRA `(.L_x_10045) ;  /* 0x00000000000ce947 */ /* 0x000fea0003800000 */
[----:B-----5:R-:W-:-:S05]  /*09b0*/  HADD2.F32 R26, -RZ, R21.H0_H0 ;  /* 0x20000015ff1a7230 */ /* 0x020fca0000004100 */
[----:B------:R-:W-:-:S04]  /*09c0*/  FMUL.FTZ R26, R26, UR6 ;  /* 0x000000061a1a7c20 */ /* 0x000fc80008410000 */
[----:B------:R-:W-:-:S07]  /*09d0*/  @P0 FADD.FTZ R26, R14, R26 ;  /* 0x0000001a0e1a0221 */ /* 0x000fce0000010000 */
.L_x_10045:
[----:B------:R-:W-:Y:S05]  /*09e0*/  BSYNC B1 ;  /* 0x0000000000017941 */ /* 0x000fea0003800000 */
.L_x_10044:
[----:B------:R-:W-:Y:S04]  /*09f0*/  BSSY B1, `(.L_x_10046) ;  /* 0x0000005000017945 */ /* 0x000fe80003800000 */
[----:B------:R-:W-:Y:S05]  /*0a00*/  @!P6 BRA `(.L_x_10047) ;  /* 0x00000000000ce947 */ /* 0x000fea0003800000 */
[----:B-----5:R-:W-:-:S05]  /*0a10*/  HADD2.F32 R27, -RZ, R21.H1_H1 ;  /* 0x30000015ff1b7230 */ /* 0x020fca0000004100 */
[----:B------:R-:W-:-:S04]  /*0a20*/  FMUL.FTZ R27, R27, UR6 ;  /* 0x000000061b1b7c20 */ /* 0x000fc80008410000 */
[----:B------:R-:W-:-:S07]  /*0a30*/  @P0 FADD.FTZ R27, R15, R27 ;  /* 0x0000001b0f1b0221 */ /* 0x000fce0000010000 */
.L_x_10047:
[----:B------:R-:W-:Y:S05]  /*0a40*/  BSYNC B1 ;  /* 0x0000000000017941 */ /* 0x000fea0003800000 */
.L_x_10046:
[----:B------:R-:W-:Y:S04]  /*0a50*/  BSSY B1, `(.L_x_10048) ;  /* 0x0000005000017945 */ /* 0x000fe80003800000 */
[----:B------:R-:W-:Y:S05]  /*0a60*/  @!P6 BRA `(.L_x_10049) ;  /* 0x00000000000ce947 */ /* 0x000fea0003800000 */
[----:B-----5:R-:W-:-:S05]  /*0a70*/  HADD2.F32 R28, -RZ, R22.H0_H0 ;  /* 0x20000016ff1c7230 */ /* 0x020fca0000004100 */
[----:B------:R-:W-:-:S04]  /*0a80*/  FMUL.FTZ R28, R28, UR6 ;  /* 0x000000061c1c7c20 */ /* 0x000fc80008410000 */
[----:B------:R-:W-:-:S07]  /*0a90*/  @P0 FADD.FTZ R28, R16, R28 ;  /* 0x0000001c101c0221 */ /* 0x000fce0000010000 */
.L_x_10049:
[----:B------:R-:W-:Y:S05]  /*0aa0*/  BSYNC B1 ;  /* 0x0000000000017941 */ /* 0x000fea0003800000 */
.L_x_10048:
[----:B------:R-:W-:Y:S04]  /*0ab0*/  BSSY B1, `(.L_x_10050) ;  /* 0x0000005000017945 */ /* 0x000fe80003800000 */
[----:B------:R-:W-:Y:S05]  /*0ac0*/  @!P6 BRA `(.L_x_10051) ;  /* 0x00000000000ce947 */ /* 0x000fea0003800000 */
[----:B-----5:R-:W-:-:S05]  /*0ad0*/  HADD2.F32 R29, -RZ, R22.H1_H1 ;  /* 0x30000016ff1d7230 */ /* 0x020fca0000004100 */
[----:B------:R-:W-:-:S04]  /*0ae0*/  FMUL.FTZ R29, R29, UR6 ;  /* 0x000000061d1d7c20 */ /* 0x000fc80008410000 */
[----:B------:R-:W-:-:S07]  /*0af0*/  @P0 FADD.FTZ R29, R17, R29 ;  /* 0x0000001d111d0221 */ /* 0x000fce0000010000 */
.L_x_10051:
[----:B------:R-:W-:Y:S05]  /*0b00*/  BSYNC B1 ;  /* 0x0000000000017941 */ /* 0x000fea0003800000 */
.L_x_10050:
[----:B------:R-:W-:Y:S04]  /*0b10*/  BSSY B1, `(.L_x_10052) ;  /* 0x0000005000017945 */ /* 0x000fe80003800000 */
[----:B------:R-:W-:Y:S05]  /*0b20*/  @!P6 BRA `(.L_x_10053) ;  /* 0x00000000000ce947 */ /* 0x000fea0003800000 */
[----:B-----5:R-:W-:-:S05]  /*0b30*/  HADD2.F32 R30, -RZ, R23.H0_H0 ;  /* 0x20000017ff1e7230 */ /* 0x020fca0000004100 */
[----:B------:R-:W-:-:S04]  /*0b40*/  FMUL.FTZ R30, R30, UR6 ;  /* 0x000000061e1e7c20 */ /* 0x000fc80008410000 */
[----:B------:R-:W-:-:S07]  /*0b50*/  @P0 FADD.FTZ R30, R18, R30 ;  /* 0x0000001e121e0221 */ /* 0x000fce0000010000 */
.L_x_10053:
[----:B------:R-:W-:Y:S05]  /*0b60*/  BSYNC B1 ;  /* 0x0000000000017941 */ /* 0x000fea0003800000 */
.L_x_10052:
[----:B------:R-:W-:Y:S01]  /*0b70*/  BSSY B1, `(.L_x_10054) ;  /* 0x0000006000017945 */ /* 0x000fe20003800000 */
[----:B------:R-:W-:-:S03]  /*0b80*/  @!P6 FSEL R31, R19, RZ, P1 ;  /* 0x000000ff131fe208 */ /* 0x000fc60000800000 */
[----:B------:R-:W-:Y:S05]  /*0b90*/  @!P6 BRA `(.L_x_10055) ;  /* 0x00000000000ce947 */ /* 0x000fea0003800000 */
[----:B-----5:R-:W-:-:S05]  /*0ba0*/  HADD2.F32 R31, -RZ, R23.H1_H1 ;  /* 0x30000017ff1f7230 */ /* 0x020fca0000004100 */
[----:B------:R-:W-:-:S04]  /*0bb0*/  FMUL.FTZ R31, R31, UR6 ;  /* 0x000000061f1f7c20 */ /* 0x000fc80008410000 */
[----:B------:R-:W-:-:S07]  /*0bc0*/  @P0 FADD.FTZ R31, R19, R31 ;  /* 0x0000001f131f0221 */ /* 0x000fce0000010000 */
.L_x_10055:
[----:B------:R-:W-:Y:S05]  /*0bd0*/  BSYNC B1 ;  /* 0x0000000000017941 */ /* 0x000fea0003800000 */
.L_x_10054:
[----:B------:R0:W-:Y:S01]  /*0be0*/  STG.E.128 desc[UR4][R42.64], R24 ;  /* 0x000000182a007986 */ /* 0x0001e2000c101d04 */
[----:B------:R-:W-:Y:S02]  /*0bf0*/  IADD3 R70, R70, 0x20, RZ ;  /* 0x0000002046467810 */ /* 0x000fe40007ffe0ff */
[----:B------:R-:W-:Y:S01]  /*0c00*/  IADD3 R73, R73, 0x20, RZ ;  /* 0x0000002049497810 */ /* 0x000fe20007ffe0ff */
[----:B------:R0:W-:Y:S06]  /*0c10*/  STG.E.128 desc[UR4][R42.64+0x10], R28 ;  /* 0x0000101c2a007986 */ /* 0x0001ec000c101d04 */
.L_x_10039:
[----:B------:R-:W-:Y:S05]  /*0c20*/  BSYNC B0 ;  /* 0x0000000000007941 */ /* 0x000fea0003800000 */
.L_x_10038:
        /* <DEDUP_REMOVED lines=40> */
[----:B-----5:R-:W-:-:S05]  /*0eb0*/  HADD2.F32 R32, -RZ, R20.H0_H0 ;  /* 0x20000014ff207230 */ /* 0x020fca0000004100 */
[----:B------:R-:W-:-:S04]  /*0ec0*/  FMUL.FTZ R32, R32, UR6 ;  /* 0x0000000620207c20 */ /* 0x000fc80008410000 */
[----:B------:R-:W-:-:S07]  /*0ed0*/  @P0 FADD.FTZ R32, R12, R32 ;  /* 0x000000200c200221 */ /* 0x000fce0000010000 */
.L_x_10059:
[----:B------:R-:W-:Y:S05]  /*0ee0*/  BSYNC B1 ;  /* 0x0000000000017941 */ /* 0x000fea0003800000 */
.L_x_10058:
[----:B------:R-:W-:Y:S04]  /*0ef0*/  BSSY B1, `(.L_x_10060) ;  /* 0x0000005000017945 */ /* 0x000fe80003800000 */
[----:B------:R-:W-:Y:S05]  /*0f00*/  @!P6 BRA `(.L_x_10061) ;  /* 0x00000000000ce947 */ /* 0x000fea0003800000 */
[----:B-----5:R-:W-:-:S05]  /*0f10*/  HADD2.F32 R33, -RZ, R20.H1_H1 ;  /* 0x30000014ff217230 */ /* 0x020fca0000004100 */
[----:B------:R-:W-:-:S04]  /*0f20*/  FMUL.FTZ R33, R33, UR6 ;  /* 0x0000000621217c20 */ /* 0x000fc80008410000 */
[----:B------:R-:W-:-:S07]  /*0f30*/  @P0 FADD.FTZ R33, R13, R33 ;  /* 0x000000210d210221 */ /* 0x000fce0000010000 */
.L_x_10061:
[----:B------:R-:W-:Y:S05]  /*0f40*/  BSYNC B1 ;  /* 0x0000000000017941 */ /* 0x000fea0003800000 */
.L_x_10060:
[----:B------:R-:W-:Y:S04]  /*0f50*/  BSSY B1, `(.L_x_10062) ;  /* 0x0000005000017945 */ /* 0x000fe80003800000 */
[----:B------:R-:W-:Y:S05]  /*0f60*/  @!P6 BRA `(.L_x_10063) ;  /* 0x00000000000ce947 */ /* 0x000fea0003800000 */
[----:B-----5:R-:W-:-:S05]  /*0f70*/  HADD2.F32 R34, -RZ, R21.H0_H0 ;  /* 0x20000015ff227230 */ /* 0x020fca0000004100 */
[----:B------:R-:W-:-:S04]  /*0f80*/  FMUL.FTZ R34, R34, UR6 ;  /* 0x0000000622227c20 */ /* 0x000fc80008410000 */
[----:B------:R-:W-:-:S07]  /*0f90*/  @P0 FADD.FTZ R34, R14, R34 ;  /* 0x000000220e220221 */ /* 0x000fce0000010000 */
.L_x_10063:
[----:B------:R-:W-:Y:S05]  /*0fa0*/  BSYNC B1 ;  /* 0x0000000000017941 */ /* 0x000fea0003800000 */
.L_x_10062:
[----:B------:R-:W-:Y:S04]  /*0fb0*/  BSSY B1, `(.L_x_10064) ;  /* 0x0000005000017945 */ /* 0x000fe80003800000 */
[----:B------:R-:W-:Y:S05]  /*0fc0*/  @!P6 BRA `(.L_x_10065) ;  /* 0x00000000000ce947 */ /* 0x000fea0003800000 */
[----:B-----5:R-:W-:-:S05]  /*0fd0*/  HADD2.F32 R35, -RZ, R21.H1_H1 ;  /* 0x30000015ff237230 */ /* 0x020fca0000004100 */
[----:B------:R-:W-:-:S04]  /*0fe0*/  FMUL.FTZ R35, R35, UR6 ;  /* 0x0000000623237c20 */ /* 0x000fc80008410000 */
[----:B------:R-:W-:-:S07]  /*0ff0*/  @P0 FADD.FTZ R35, R15, R35 ;  /* 0x000000230f230221 */ /* 0x000fce0000010000 */
.L_x_10065:
[----:B------:R-:W-:Y:S05]  /*1000*/  BSYNC B1 ;  /* 0x0000000000017941 */ /* 0x000fea0003800000 */
.L_x_10064:
[----:B------:R-:W-:Y:S04]  /*1010*/  BSSY B1, `(.L_x_10066) ;  /* 0x0000005000017945 */ /* 0x000fe80003800000 */
[----:B------:R-:W-:Y:S05]  /*1020*/  @!P6 BRA `(.L_x_10067) ;  /* 0x00000000000ce947 */ /* 0x000fea0003800000 */
[----:B-----5:R-:W-:-:S05]  /*1030*/  HADD2.F32 R36, -RZ, R22.H0_H0 ;  /* 0x20000016ff247230 */ /* 0x020fca0000004100 */
[----:B------:R-:W-:-:S04]  /*1040*/  FMUL.FTZ R36, R36, UR6 ;  /* 0x0000000624247c20 */ /* 0x000fc80008410000 */
[----:B------:R-:W-:-:S07]  /*1050*/  @P0 FADD.FTZ R36, R16, R36 ;  /* 0x0000002410240221 */ /* 0x000fce0000010000 */
.L_x_10067:
[----:B------:R-:W-:Y:S05]  /*1060*/  BSYNC B1 ;  /* 0x0000000000017941 */ /* 0x000fea0003800000 */
.L_x_10066:
[----:B------:R-:W-:Y:S04]  /*1070*/  BSSY B1, `(.L_x_10068) ;  /* 0x0000005000017945 */ /* 0x000fe80003800000 */
[----:B------:R-:W-:Y:S05]  /*1080*/  @!P6 BRA `(.L_x_10069) ;  /* 0x00000000000ce947 */ /* 0x000fea0003800000 */
[----:B-----5:R-:W-:-:S05]  /*1090*/  HADD2.F32 R37, -RZ, R22.H1_H1 ;  /* 0x30000016ff257230 */ /* 0x020fca0000004100 */
[----:B------:R-:W-:-:S04]  /*10a0*/  FMUL.FTZ R37, R37, UR6 ;  /* 0x0000000625257c20 */ /* 0x000fc80008410000 */
[----:B------:R-:W-:-:S07]  /*10b0*/  @P0 FADD.FTZ R37, R17, R37 ;  /* 0x0000002511250221 */ /* 0x000fce0000010000 */
.L_x_10069:
[----:B------:R-:W-:Y:S05]  /*10c0*/  BSYNC B1 ;  /* 0x0000000000017941 */ /* 0x000fea0003800000 */
.L_x_10068:
[----:B------:R-:W-:Y:S04]  /*10d0*/  BSSY B1, `(.L_x_10070) ;  /* 0x0000005000017945 */ /* 0x000fe80003800000 */
[----:B------:R-:W-:Y:S05]  /*10e0*/  @!P6 BRA `(.L_x_10071) ;  /* 0x00000000000ce947 */ /* 0x000fea0003800000 */
[----:B-----5:R-:W-:-:S05]  /*10f0*/  HADD2.F32 R38, -RZ, R23.H0_H0 ;  /* 0x20000017ff267230 */ /* 0x020fca0000004100 */
[----:B------:R-:W-:-:S04]  /*1100*/  FMUL.FTZ R38, R38, UR6 ;  /* 0x0000000626267c20 */ /* 0x000fc80008410000 */
[----:B------:R-:W-:-:S07]  /*1110*/  @P0 FADD.FTZ R38, R18, R38 ;  /* 0x0000002612260221 */ /* 0x000fce0000010000 */
.L_x_10071:
[----:B------:R-:W-:Y:S05]  /*1120*/  BSYNC B1 ;  /* 0x0000000000017941 */ /* 0x000fea0003800000 */
.L_x_10070:
[----:B------:R-:W-:Y:S01]  /*1130*/  BSSY B1, `(.L_x_10072) ;  /* 0x0000006000017945 */ /* 0x000fe20003800000 */
[----:B------:R-:W-:-:S03]  /*1140*/  @!P6 FSEL R39, R19, RZ, P2 ;  /* 0x000000ff1327e208 */ /* 0x000fc60001000000 */
[----:B------:R-:W-:Y:S05]  /*1150*/  @!P6 BRA `(.L_x_10073) ;  /* 0x00000000000ce947 */ /* 0x000fea0003800000 */
[----:B-----5:R-:W-:-:S05]  /*1160*/  HADD2.F32 R39, -RZ, R23.H1_H1 ;  /* 0x30000017ff277230 */ /* 0x020fca0000004100 */
[----:B------:R-:W-:-:S04]  /*1170*/  FMUL.FTZ R39, R39, UR6 ;  /* 0x0000000627277c20 */ /* 0x000fc80008410000 */
[----:B------:R-:W-:-:S07]  /*1180*/  @P0 FADD.FTZ R39, R19, R39 ;  /* 0x0000002713270221 */ /* 0x000fce0000010000 */
.L_x_10073:
[----:B------:R-:W-:Y:S05]  /*1190*/  BSYNC B1 ;  /* 0x0000000000017941 */ /* 0x000fea0003800000 */
.L_x_10072:
[----:B------:R1:W-:Y:S04]  /*11a0*/  STG.E.128 desc[UR4][R40.64], R32 ;  /* 0x0000002028007986 */ /* 0x0003e8000c101d04 */
[----:B------:R1:W-:Y:S02]  /*11b0*/  STG.E.128 desc[UR4][R40.64+0x10], R36 ;  /* 0x0000102428007986 */ /* 0x0003e4000c101d04 */
.L_x_10057:
[----:B------:R-:W-:Y:S05]  /*11c0*/  BSYNC B0 ;  /* 0x0000000000007941 */ /* 0x000fea0003800000 */
.L_x_10056:
        /* <DEDUP_REMOVED lines=75> */
.L_x_10091:
        /* <DEDUP_REMOVED lines=40> */
[----:B------:R-:W-:Y:S01]  /*1900*/  F2FP.F16.F32.PACK_AB R40, R43, R40 ;  /* 0x000000282b28723e */ /* 0x000fe200000000ff */
[--C-:B------:R-:W-:Y:S01]  /*1910*/  FADD.FTZ R43, R28, -R71.reuse ;  /* 0x800000471c2b7221 */ /* 0x100fe20000010000 */
[----:B0-----:R-:W-:Y:S01]  /*1920*/  FADD.FTZ R77, R31, -R71 ;  /* 0x800000471f4d7221 */ /* 0x001fe20000010000 */
        /* <DEDUP_REMOVED lines=8> */
[----:B------:R-:W-:-:S03]  /*19b0*/  FFMA.FTZ R72, R44, R77, R51 ;  /* 0x0000004d2c487223 */ /* 0x000fc60000010033 */
[----:B------:R-:W-:Y:S02]  /*19c0*/  F2FP.F16.F32.PACK_AB R42, R73, R42 ;  /* 0x0000002a492a723e */ /* 0x000fe400000000ff */
[----:B------:R-:W-:Y:S02]  /*19d0*/  F2FP.F16.F32.PACK_AB R43, R72, R43 ;  /* 0x0000002b482b723e */ /* 0x000fe400000000ff */
[----:B------:R-:W0:Y:S02]  /*19e0*/  LDC.64 R72, c[0x0][0x2b8] ;  /* 0x0000ae00ff487b82 */ /* 0x000e240000000a00 */
[C---:B0-----:R-:W-:Y:S01]  /*19f0*/  IMAD.WIDE.U32 R72, R69.reuse, 0x10, R72 ;  /* 0x0000001045487825 */ /* 0x041fe200078e0048 */
[----:B------:R-:W-:-:S04]  /*1a00*/  IADD3 R69, R69, 0x20, RZ ;  /* 0x0000002045457810 */ /* 0x000fc80007ffe0ff */
[----:B------:R1:W-:Y:S03]  /*1a10*/  STG.E.128 desc[UR4][R72.64], R40 ;  /* 0x0000002848007986 */ /* 0x0003e6000c101d04 */
.L_x_10078:
[----:B------:R-:W-:Y:S05]  /*1a20*/  BSYNC B1 ;  /* 0x0000000000017941 */ /* 0x000fea0003800000 */
.L_x_10077:
[----:B------:R-:W-:Y:S05]  /*1a30*/  @!P4 BRA `(.L_x_10076) ;  /* 0x00000000007cc947 */ /* 0x000fea0003800000 */
[--C-:B-1----:R-:W-:Y:S01]  /*1a40*/  FADD.FTZ R41, R32, -R71.reuse ;  /* 0x8000004720297221 */ /* 0x102fe20000010000 */
        /* <DEDUP_REMOVED lines=23> */
[----:B------:R-:W0:Y:S01]  /*1bc0*/  LDC.64 R70, c[0x0][0x2b8] ;  /* 0x0000ae00ff467b82 */ /* 0x000e220000000a00 */
[----:B------:R-:W-:Y:S01]  /*1bd0*/  FFMA.FTZ R73, R55, R41, R64 ;  /* 0x0000002937497223 */ /* 0x000fe20000010040 */
[----:B------:R-:W-:-:S02]  /*1be0*/  F2FP.F16.F32.PACK_AB R42, R77, R42 ;  /* 0x0000002a4d2a723e */ /* 0x000fc400000000ff */
[----:B------:R-:W-:Y:S02]  /*1bf0*/  F2FP.F16.F32.PACK_AB R41, R75, R72 ;  /* 0x000000484b29723e */ /* 0x000fe400000000ff */
[----:B------:R-:W-:Y:S01]  /*1c00*/  F2FP.F16.F32.PACK_AB R40, R73, R40 ;  /* 0x000000284928723e */ /* 0x000fe200000000ff */
[----:B0-----:R-:W-:-:S05]  /*1c10*/  IMAD.WIDE.U32 R70, R69, 0x10, R70 ;  /* 0x0000001045467825 */ /* 0x001fca00078e0046 */
[----:B------:R2:W-:Y:S02]  /*1c20*/  STG.E.128 desc[UR4][R70.64], R40 ;  /* 0x0000002846007986 */ /* 0x0005e4000c101d04 */
.L_x_10076:
[----:B------:R-:W-:Y:S05]  /*1c30*/  BSYNC B0 ;  /* 0x0000000000007941 */ /* 0x000fea0003800000 */
.L_x_10075:
[----:B-12---:R-:W1:Y:S02]  /*1c40*/  LDC.64 R40, c[0x0][0x210] ;  /* 0x00008400ff287b82 */ /* 0x006e640000000a00 */
[----:B-1----:R-:W-:-:S04]  /*1c50*/  LEA R0, R40, R0, 0x2 ;  /* 0x0000000028007211 */ /* 0x002fc800078e10ff */
[----:B------:R-:W-:-:S13]  /*1c60*/  ISETP.GE.AND P0, PT, R0, R41, PT ;  /* 0x000000290000720c */ /* 0x000fda0003f06270 */
[----:B------:R-:W-:Y:S05]  /*1c70*/  @!P0 BRA `(.L_x_10079) ;  /* 0xffffffe8002c8947 */ /* 0x000fea000383ffff */
[----:B------:R-:W-:Y:S05]  /*1c80*/  EXIT ;  /* 0x000000000000794d */ /* 0x000fea0003800000 */
.L_x_10074:
[----:B------:R-:W-:Y:S01]  /*1c90*/  HFMA2.MMA R70, -RZ, RZ, 0, 5.9604644775390625e-08 ;  /* 0x00000001ff467435 */ /* 0x000fe200000001ff */
[----:B------:R-:W-:Y:S01]  /*1ca0*/  BSSY B0, `(.L_x_10080) ;  /* 0x0000006000007945 */ /* 0x000fe20003800000 */
[----:B------:R-:W-:Y:S02]  /*1cb0*/  MOV R43, 0x1f ;  /* 0x0000001f002b7802 */ /* 0x000fe40000000f00 */
[----:B------:R-:W-:-:S07]  /*1cc0*/  MOV R42, 0xffffffff ;  /* 0xffffffff002a7802 */ /* 0x000fce0000000f00 */
[----:B-----5:R-:W-:Y:S05]  /*1cd0*/  WARPSYNC.COLLECTIVE R42, `(.L_x_10081) ;  /* 0x000000002a087348 */ /* 0x020fea0003c00000 */
[----:B------:R0:W1:Y:S02]  /*1ce0*/  SHFL.BFLY P2, R75, R41, R70, R43 ;  /* 0x0c000046294b7389 */ /* 0x000064000004002b */
[----:B01---5:R-:W-:Y:S01]  /*1cf0*/  ENDCOLLECTIVE ;  /* 0x000000000000791b */ /* 0x023fe20003800000 */
.L_x_10081:
[----:B------:R-:W-:Y:S05]  /*1d00*/  BSYNC B0 ;  /* 0x0000000000007941 */ /* 0x000fea0003800000 */
.L_x_10080:
        /* <DEDUP_REMOVED lines=9> */
.L_x_10082:
[----:B------:R-:W-:Y:S01]  /*1da0*/  HFMA2.MMA R70, -RZ, RZ, 0, 2.384185791015625e-07 ;  /* 0x00000004ff467435 */ /* 0x000fe200000001ff */
[----:B------:R-:W-:-:S05]  /*1db0*/  FADD.FTZ R77, R76, R75 ;  /* 0x0000004b4c4d7221 */ /* 0x000fca0000010000 */
[----:B------:R-:W-:-:S07]  /*1dc0*/  MOV R41, R77 ;  /* 0x0000004d00297202 */ /* 0x000fce0000000f00 */
[----:B------:R-:W-:Y:S05]  /*1dd0*/  WARPSYNC.COLLECTIVE R42, `(.L_x_10083) ;  /* 0x000000002a087348 */ /* 0x000fea0003c00000 */
[----:B------:R0:W1:Y:S02]  /*1de0*/  SHFL.BFLY P2, R75, R41, R70, R43 ;  /* 0x0c000046294b7389 */ /* 0x000064000004002b */
[----:B01----:R-:W-:Y:S01]  /*1df0*/  ENDCOLLECTIVE ;  /* 0x000000000000791b */ /* 0x003fe20003800000 */
.L_x_10083:
[----:B------:R-:W-:Y:S01]  /*1e00*/  HFMA2.MMA R70, -RZ, RZ, 0, 4.76837158203125e-07 ;  /* 0x00000008ff467435 */ /* 0x000fe200000001ff */
[----:B------:R-:W-:-:S05]  /*1e10*/  FADD.FTZ R77, R77, R75 ;  /* 0x0000004b4d4d7221 */ /* 0x000fca0000010000 */
[----:B------:R-:W-:-:S07]  /*1e20*/  MOV R41, R77 ;  /* 0x0000004d00297202 */ /* 0x000fce0000000f00 */
[----:B------:R-:W-:Y:S05]  /*1e30*/  WARPSYNC.COLLECTIVE R42, `(.L_x_10084) ;  /* 0x000000002a087348 */ /* 0x000fea0003c00000 */
[----:B------:R0:W1:Y:S02]  /*1e40*/  SHFL.BFLY P2, R75, R41, R70, R43 ;  /* 0x0c000046294b7389 */ /* 0x000064000004002b */
[----:B01----:R-:W-:Y:S01]  /*1e50*/  ENDCOLLECTIVE ;  /* 0x000000000000791b */ /* 0x003fe20003800000 */
.L_x_10084:
[----:B------:R-:W-:Y:S01]  /*1e60*/  HFMA2.MMA R70, -RZ, RZ, 0, 9.5367431640625e-07 ;  /* 0x00000010ff467435 */ /* 0x000fe200000001ff */
[----:B------:R-:W-:-:S05]  /*1e70*/  FADD.FTZ R40, R77, R75 ;  /* 0x0000004b4d287221 */ /* 0x000fca0000010000 */
[----:B------:R-:W-:-:S07]  /*1e80*/  MOV R41, R40 ;  /* 0x0000002800297202 */ /* 0x000fce0000000f00 */
[----:B------:R-:W-:Y:S05]  /*1e90*/  WARPSYNC.COLLECTIVE R42, `(.L_x_10085) ;  /* 0x000000002a087348 */ /* 0x000fea0003c00000 */
[----:B------:R0:W1:Y:S02]  /*1ea0*/  SHFL.BFLY P2, R75, R41, R70, R43 ;  /* 0x0c000046294b7389 */ /* 0x000064000004002b */
[----:B01----:R-:W-:Y:S01]  /*1eb0*/  ENDCOLLECTIVE ;  /* 0x000000000000791b */ /* 0x003fe20003800000 */
.L_x_10085:
        /* <DEDUP_REMOVED lines=41> */
.L_x_10086:
[----:B------:R-:W-:Y:S01]  /*2150*/  HFMA2.MMA R70, -RZ, RZ, 0, 1.1920928955078125e-07 ;  /* 0x00000002ff467435 */ /* 0x000fe200000001ff */
[----:B------:R-:W-:-:S10]  /*2160*/  FADD.FTZ R41, R40, R75 ;  /* 0x0000004b28297221 */ /* 0x000fd40000010000 */
[----:B------:R-:W-:Y:S05]  /*2170*/  WARPSYNC.COLLECTIVE R42, `(.L_x_10087) ;  /* 0x000000002a087348 */ /* 0x000fea0003c00000 */
[----:B------:R0:W1:Y:S02]  /*2180*/  SHFL.BFLY P2, R75, R41, R70, R43 ;  /* 0x0c000046294b7389 */ /* 0x000064000004002b */
[----:B01----:R-:W-:Y:S01]  /*2190*/  ENDCOLLECTIVE ;  /* 0x000000000000791b */ /* 0x003fe20003800000 */
.L_x_10087:
[----:B------:R-:W-:Y:S01]  /*21a0*/  HFMA2.MMA R70, -RZ, RZ, 0, 2.384185791015625e-07 ;  /* 0x00000004ff467435 */ /* 0x000fe200000001ff */
[----:B------:R-:W-:-:S05]  /*21b0*/  FADD.FTZ R76, R41, R75 ;  /* 0x0000004b294c7221 */ /* 0x000fca0000010000 */
[----:B------:R-:W-:-:S07]  /*21c0*/  MOV R41, R76 ;  /* 0x0000004c00297202 */ /* 0x000fce0000000f00 */
[----:B------:R-:W-:Y:S05]  /*21d0*/  WARPSYNC.COLLECTIVE R42, `(.L_x_10088) ;  /* 0x000000002a087348 */ /* 0x000fea0003c00000 */
[----:B------:R0:W1:Y:S02]  /*21e0*/  SHFL.BFLY P2, R75, R41, R70, R43 ;  /* 0x0c000046294b7389 */ /* 0x000064000004002b */
[----:B01----:R-:W-:Y:S01]  /*21f0*/  ENDCOLLECTIVE ;  /* 0x000000000000791b */ /* 0x003fe20003800000 */
.L_x_10088:
[----:B------:R-:W-:Y:S01]  /*2200*/  HFMA2.MMA R70, -RZ, RZ, 0, 4.76837158203125e-07 ;  /* 0x00000008ff467435 */ /* 0x000fe200000001ff */
[----:B------:R-:W-:-:S05]  /*2210*/  FADD.FTZ R77, R76, R75 ;  /* 0x0000004b4c4d7221 */ /* 0x000fca0000010000 */
[----:B------:R-:W-:-:S07]  /*2220*/  MOV R41, R77 ;  /* 0x0000004d00297202 */ /* 0x000fce0000000f00 */
[----:B------:R-:W-:Y:S05]  /*2230*/  WARPSYNC.COLLECTIVE R42, `(.L_x_10089) ;  /* 0x000000002a087348 */ /* 0x000fea0003c00000 */
[----:B------:R0:W1:Y:S02]  /*2240*/  SHFL.BFLY P2, R75, R41, R70, R43 ;  /* 0x0c000046294b7389 */ /* 0x000064000004002b */
[----:B01----:R-:W-:Y:S01]  /*2250*/  ENDCOLLECTIVE ;  /* 0x000000000000791b */ /* 0x003fe20003800000 */
.L_x_10089:
[----:B------:R-:W-:Y:S01]  /*2260*/  HFMA2.MMA R70, -RZ, RZ, 0, 9.5367431640625e-07 ;  /* 0x00000010ff467435 */ /* 0x000fe200000001ff */
[----:B------:R-:W-:-:S05]  /*2270*/  FADD.FTZ R77, R77, R75 ;  /* 0x0000004b4d4d7221 */ /* 0x000fca0000010000 */
[----:B------:R-:W-:-:S07]  /*2280*/  MOV R41, R77 ;  /* 0x0000004d00297202 */ /* 0x000fce0000000f00 */
[----:B------:R-:W-:Y:S05]  /*2290*/  WARPSYNC.COLLECTIVE R42, `(.L_x_10090) ;  /* 0x000000002a087348 */ /* 0x000fea0003c00000 */
[----:B------:R0:W1:Y:S02]  /*22a0*/  SHFL.BFLY P2, R75, R41, R70, R43 ;  /* 0x0c000046294b7389 */ /* 0x000064000004002b */
[----:B01----:R-:W-:Y:S01]  /*22b0*/  ENDCOLLECTIVE ;  /* 0x000000000000791b */ /* 0x003fe20003800000 */
.L_x_10090:
[----:B------:R-:W-:Y:S05]  /*22c0*/  BRA `(.L_x_10091) ;  /* 0xfffffff000ec7947 */ /* 0x000fea000383ffff */
.L_x_10092:
        /* <DEDUP_REMOVED lines=11> */
.L_x_16570:


//--------------------- .text._ZN10layer_norm13ln_fwd_kernelINS_13Kernel_traitsI6__halfS2_fS2_fjLj512ELj1ELj4ELj1ELj16ENS_18Kernel_traits_baseILj512ES2_S2_fS2_fjLj128EEEEELb0ELb0ELb1ELb1EEEvNS_9FwdParamsE --------------------------
	.section	.text._ZN10layer_norm13ln_fwd_kernelINS_13Kernel_traitsI6__halfS2_fS2_fjLj512ELj1ELj4ELj1ELj16ENS_18Kernel_traits_baseILj512ES2_S2_fS2_fjLj128EEEEELb0ELb0ELb1ELb1EEEvNS_9FwdParamsE,"ax",@progbits
	.align	128
        .global         _ZN10layer_norm13ln_fwd_kernelINS_13Kernel_traitsI6__halfS2_fS2_fjLj512ELj1ELj4ELj1ELj16ENS_18Kernel_traits_baseILj512ES2_S2_fS2_fjLj128EEEEELb0ELb0ELb1ELb1EEEvNS_9FwdParamsE
        .type           _ZN10layer_norm13ln_fwd_kernelINS_13Kernel_traitsI6__halfS2_fS2_fjLj512ELj1ELj4ELj1ELj16ENS_18Kernel_traits_baseILj512ES2_S2_fS2_fjLj128EEEEELb0ELb0ELb1ELb1EEEvNS_9FwdParamsE,@function
        .size           _ZN10layer_norm13ln_fwd_kernelINS_13Kernel_traitsI6__halfS2_fS2_fjLj512ELj1ELj4ELj1ELj16ENS_18Kernel_traits_baseILj512ES2_S2_fS2_fjLj128EEEEELb0ELb0ELb1ELb1EEEvNS_9FwdParamsE,(.L_x_16571 - _ZN10layer_norm13ln_fwd_kernelINS_13Kernel_traitsI6__halfS2_fS2_fjLj512ELj1ELj4ELj1ELj16ENS_18Kernel_traits_baseILj512ES2_S2_fS2_fjLj128EEEEELb0ELb0ELb1ELb1EEEvNS_9FwdParamsE)
        .other          _ZN10layer_norm13ln_fwd_kernelINS_13Kernel_traitsI6__halfS2_fS2_fjLj512ELj1ELj4ELj1ELj16ENS_18Kernel_traits_baseILj512ES2_S2_fS2_fjLj128EEEEELb0ELb0ELb1ELb1EEEvNS_9FwdParamsE,@"STO_CUDA_ENTRY STV_DEFAULT"
_ZN10layer_norm13ln_fwd_kernelINS_13Kernel_traitsI6__halfS2_fS2_fjLj512ELj1ELj4ELj1ELj16ENS_18Kernel_traits_baseILj512ES2_S2_fS2_fjLj128EEEEELb0ELb0ELb1ELb1EEEvNS_9FwdParamsE:
.text._ZN10layer_norm13ln_fwd_kernelINS_13Kernel_traitsI6__halfS2_fS2_fjLj512ELj1ELj4ELj1ELj16ENS_18Kernel_traits_baseILj512ES2_S2_fS2_fjLj128EEEEELb0ELb0ELb1ELb1EEEvNS_9FwdParamsE:
        /* <DEDUP_REMOVED lines=35> */
[----:B------:R-:W-:-:S02]  /*0230*/  HADD2.F32 R6, -RZ, R25.H1_H1 ;  /* 0x30000019ff067230 */ /* 0x000fc40000004100 */
[--C-:B------:R-:W-:Y:S02]  /*0240*/  HADD2.F32 R5, -RZ, R26.reuse.H0_H0 ;  /* 0x2000001aff057230 */ /* 0x100fe40000004100 */
[----:B------:R-:W-:Y:S02]  /*0250*/  HADD2.F32 R4, -RZ, R26.H1_H1 ;  /* 0x3000001aff047230 */ /* 0x000fe40000004100 */
[--C-:B0-----:R-:W-:Y:S02]  /*0260*/  HADD2.F32 R3, -RZ, R27.reuse.H0_H0 ;  /* 0x2000001bff037230 */ /* 0x101fe40000004100 */
        /* <DEDUP_REMOVED lines=9> */
[--C-:B--2---:R-:W-:Y:S02]  /*0300*/  HADD2.F32 R46, -RZ, R16.reuse.H0_H0 ;  /* 0x20000010ff2e7230 */ /* 0x104fe40000004100 */
[----:B------:R-:W-:Y:S02]  /*0310*/  HADD2.F32 R47, -RZ, R16.H1_H1 ;  /* 0x30000010ff2f7230 */ /* 0x000fe40000004100 */
[--C-:B------:R-:W-:Y:S02]  /*0320*/  HADD2.F32 R48, -RZ, R17.reuse.H0_H0 ;  /* 0x20000011ff307230 */ /* 0x100fe40000004100 */
[----:B------:R-:W-:Y:S02]  /*0330*/  HADD2.F32 R49, -RZ, R17.H1_H1 ;  /* 0x30000011ff317230 */ /* 0x000fe40000004100 */
[--C-:B------:R-:W-:Y:S02]  /*0340*/  HADD2.F32 R50, -RZ, R18.reuse.H0_H0 ;  /* 0x20000012ff327230 */ /* 0x100fe40000004100 */
[----:B------:R-:W-:-:S02]  /*0350*/  HADD2.F32 R51, -RZ, R18.H1_H1 ;  /* 0x30000012ff337230 */ /* 0x000fc40000004100 */
[--C-:B------:R-:W-:Y:S02]  /*0360*/  HADD2.F32 R56, -RZ, R19.reuse.H0_H0 ;  /* 0x20000013ff387230 */ /* 0x100fe40000004100 */
[----:B------:R-:W-:Y:S02]  /*0370*/  HADD2.F32 R57, -RZ, R19.H1_H1 ;  /* 0x30000013ff397230 */ /* 0x000fe40000004100 */
[--C-:B---3--:R-:W-:Y:S02]  /*0380*/  HADD2.F32 R59, -RZ, R20.reuse.H0_H0 ;  /* 0x20000014ff3b7230 */ /* 0x108fe40000004100 */
[----:B------:R-:W-:Y:S02]  /*0390*/  HADD2.F32 R61, -RZ, R20.H1_H1 ;  /* 0x30000014ff3d7230 */ /* 0x000fe40000004100 */
[--C-:B------:R-:W-:Y:S02]  /*03a0*/  HADD2.F32 R58, -RZ, R21.reuse.H0_H0 ;  /* 0x20000015ff3a7230 */ /* 0x100fe40000004100 */
[----:B------:R-:W-:-:S02]  /*03b0*/  HADD2.F32 R63, -RZ, R21.H1_H1 ;  /* 0x30000015ff3f7230 */ /* 0x000fc40000004100 */
[--C-:B------:R-:W-:Y:S02]  /*03c0*/  HADD2.F32 R60, -RZ, R22.reuse.H0_H0 ;  /* 0x20000016ff3c7230 */ /* 0x100fe40000004100 */
[----:B------:R-:W-:Y:S02]  /*03d0*/  HADD2.F32 R65, -RZ, R22.H1_H1 ;  /* 0x30000016ff417230 */ /* 0x000fe40000004100 */
[--C-:B------:R-:W-:Y:S02]  /*03e0*/  HADD2.F32 R62, -RZ, R23.reuse.H0_H0 ;  /* 0x20000017ff3e7230 */ /* 0x100fe40000004100 */
[----:B------:R-:W-:-:S07]  /*03f0*/  HADD2.F32 R64, -RZ, R23.H1_H1 ;  /* 0x30000017ff407230 */ /* 0x000fce0000004100 */
.L_x_10128:
        /* <DEDUP_REMOVED lines=60> */
[----:B-----5:R-:W-:-:S05]  /*07c0*/  HADD2.F32 R28, -RZ, R20.H0_H0 ;  /* 0x20000014ff1c7230 */ /* 0x020fca0000004100 */
[----:B------:R-:W-:-:S04]  /*07d0*/  FMUL.FTZ R28, R28, UR6 ;  /* 0x000000061c1c7c20 */ /* 0x000fc80008410000 */
[----:B------:R-:W-:-:S07]  /*07e0*/  @P0 FADD.FTZ R28, R12, R28 ;  /* 0x0000001c0c1c0221 */ /* 0x000fce0000010000 */
.L_x_10094:
[----:B------:R-:W-:Y:S05]  /*07f0*/  BSYNC B0 ;  /* 0x0000000000007941 */ /* 0x000fea0003800000 */
.L_x_10093:
[----:B------:R-:W-:Y:S04]  /*0800*/  BSSY B0, `(.L_x_10095) ;  /* 0x0000005000007945 */ /* 0x000fe80003800000 */
[----:B------:R-:W-:Y:S05]  /*0810*/  @!P5 BRA `(.L_x_10096) ;  /* 0x00000000000cd947 */ /* 0x000fea0003800000 */
[----:B-----5:R-:W-:-:S05]  /*0820*/  HADD2.F32 R29, -RZ, R20.H1_H1 ;  /* 0x30000014ff1d7230 */ /* 0x020fca0000004100 */
[----:B------:R-:W-:-:S04]  /*0830*/  FMUL.FTZ R29, R29, UR6 ;  /* 0x000000061d1d7c20 */ /* 0x000fc80008410000 */
[----:B------:R-:W-:-:S07]  /*0840*/  @P0 FADD.FTZ R29, R13, R29 ;  /* 0x0000001d0d1d0221 */ /* 0x000fce0000010000 */
.L_x_10096:
[----:B------:R-:W-:Y:S05]  /*0850*/  BSYNC B0 ;  /* 0x0000000000007941 */ /* 0x000fea0003800000 */
.L_x_10095:
[----:B------:R-:W-:Y:S04]  /*0860*/  BSSY B0, `(.L_x_10097) ;  /* 0x0000005000007945 */ /* 0x000fe80003800000 */
[----:B------:R-:W-:Y:S05]  /*0870*/  @!P5 BRA `(.L_x_10098) ;  /* 0x00000000000cd947 */ /* 0x000fea0003800000 */
[----:B-----5:R-:W-:-:S05]  /*0880*/  HADD2.F32 R30, -RZ, R21.H0_H0 ;  /* 0x20000015ff1e7230 */ /* 0x020fca0000004100 */
[----:B------:R-:W-:-:S04]  /*0890*/  FMUL.FTZ R30, R30, UR6 ;  /* 0x000000061e1e7c20 */ /* 0x000fc80008410000 */
[----:B------:R-:W-:-:S07]  /*08a0*/  @P0 FADD.FTZ R30, R14, R30 ;  /* 0x0000001e0e1e0221 */ /* 0x000fce0000010000 */
.L_x_10098:
[----:B------:R-:W-:Y:S05]  /*08b0*/  BSYNC B0 ;  /* 0x0000000000007941 */ /* 0x000fea0003800000 */
.L_x_10097:
[----:B------:R-:W-:Y:S04]  /*08c0*/  BSSY B0, `(.L_x_10099) ;  /* 0x0000005000007945 */ /* 0x000fe80003800000 */
[----:B------:R-:W-:Y:S05]  /*08d0*/  @!P5 BRA `(.L_x_10100) ;  /* 0x00000000000cd947 */ /* 0x000fea0003800000 */
[----:B-----5:R-:W-:-:S05]  /*08e0*/  HADD2.F32 R31, -RZ, R21.H1_H1 ;  /* 0x30000015ff1f7230 */ /* 0x020fca0000004100 */
[----:B------:R-:W-:-:S04]  /*08f0*/  FMUL.FTZ R31, R31, UR6 ;  /* 0x000000061f1f7c20 */ /* 0x000fc80008410000 */
[----:B------:R-:W-:-:S07]  /*0900*/  @P0 FADD.FTZ R31, R15, R31 ;  /* 0x0000001f0f1f0221 */ /* 0x000fce0000010000 */
.L_x_10100:
[----:B------:R-:W-:Y:S05]  /*0910*/  BSYNC B0 ;  /* 0x0000000000007941 */ /* 0x000fea0003800000 */
.L_x_10099:
[----:B------:R-:W-:Y:S04]  /*0920*/  BSSY B0, `(.L_x_10101) ;  /* 0x0000005000007945 */ /* 0x000fe80003800000 */
[----:B------:R-:W-:Y:S05]  /*0930*/  @!P5 BRA `(.L_x_10102) ;  /* 0x00000000000cd947 */ /* 0x000fea0003800000 */
[----:B-----5:R-:W-:-:S05]  /*0940*/  HADD2.F32 R24, -RZ, R22.H0_H0 ;  /* 0x20000016ff187230 */ /* 0x020fca0000004100 */
[----:B------:R-:W-:-:S04]  /*0950*/  FMUL.FTZ R24, R24, UR6 ;  /* 0x0000000618187c20 */ /* 0x000fc80008410000 */
[----:B------:R-:W-:-:S07]  /*0960*/  @P0 FADD.FTZ R24, R16, R24 ;  /* 0x0000001810180221 */ /* 0x000fce0000010000 */
.L_x_10102:
[----:B------:R-:W-:Y:S05]  /*0970*/  BSYNC B0 ;  /* 0x0000000000007941 */ /* 0x000fea0003800000 */
.L_x_10101:
[----:B------:R-:W-:Y:S04]  /*0980*/  BSSY B0, `(.L_x_10103) ;  /* 0x0000005000007945 */ /* 0x000fe80003800000 */
[----:B------:R-:W-:Y:S05]  /*0990*/  @!P5 BRA `(.L_x_10104) ;  /* 0x00000000000cd947 */ /* 0x000fea0003800000 */
[----:B-----5:R-:W-:-:S05]  /*09a0*/  HADD2.F32 R25, -RZ, R22.H1_H1 ;  /* 0x30000016ff197230 */ /* 0x020fca0000004100 */
[----:B------:R-:W-:-:S04]  /*09b0*/  FMUL.FTZ R25, R25, UR6 ;  /* 0x0000000619197c20 */ /* 0x000fc80008410000 */
[----:B------:R-:W-:-:S07]  /*09c0*/  @P0 FADD.FTZ R25, R17, R25 ;  /* 0x0000001911190221 */ /* 0x000fce0000010000 */
.L_x_10104:
[----:B------:R-:W-:Y:S05]  /*09d0*/  BSYNC B0 ;  /* 0x0000000000007941 */ /* 0x000fea0003800000 */
.L_x_10103:
[----:B------:R-:W-:Y:S04]  /*09e0*/  BSSY B0, `(.L_x_10105) ;  /* 0x0000005000007945 */ /* 0x000fe80003800000 */
[----:B------:R-:W-:Y:S05]  /*09f0*/  @!P5 BRA `(.L_x_10106) ;  /* 0x00000000000cd947 */ /* 0x000fea0003800000 */
[----:B-----5:R-:W-:-:S05]  /*0a00*/  HADD2.F32 R26, -RZ, R23.H0_H0 ;  /* 0x20000017ff1a7230 */ /* 0x020fca0000004100 */
[----:B------:R-:W-:-:S04]  /*0a10*/  FMUL.FTZ R26, R26, UR6 ;  /* 0x000000061a1a7c20 */ /* 0x000fc80008410000 */
[----:B------:R-:W-:-:S07]  /*0a20*/  @P0 FADD.FTZ R26, R18, R26 ;  /* 0x0000001a121a0221 */ /* 0x000fce0000010000 */
.L_x_10106:
[----:B------:R-:W-:Y:S05]  /*0a30*/  BSYNC B0 ;  /* 0x0000000000007941 */ /* 0x000fea0003800000 */
.L_x_10105:
[----:B------:R-:W-:Y:S04]  /*0a40*/  BSSY B0, `(.L_x_10107) ;  /* 0x0000005000007945 */ /* 0x000fe80003800000 */
[----:B------:R-:W-:Y:S05]  /*0a50*/  @!P5 BRA `(.L_x_10108) ;  /* 0x00000000000cd947 */ /* 0x000fea0003800000 */
[----:B-----5:R-:W-:-:S05]  /*0a60*/  HADD2.F32 R27, -RZ, R23.H1_H1 ;  /* 0x30000017ff1b7230 */ /* 0x020fca0000004100 */
[----:B------:R-:W-:-:S04]  /*0a70*/  FMUL.FTZ R27, R27, UR6 ;  /* 0x000000061b1b7c20 */ /* 0x000fc80008410000 */
[----:B------:R-:W-:-:S07]  /*0a80*/  @P0 FADD.FTZ R27, R19, R27 ;  /* 0x0000001b131b0221 */ /* 0x000fce0000010000 */
.L_x_10108:
[----:B------:R-:W-:Y:S05]  /*0a90*/  BSYNC B0 ;  /* 0x0000000000007941 */ /* 0x000fea0003800000 */
.L_x_10107:
        /* <DEDUP_REMOVED lines=34> */
[----:B-----5:R-:W-:-:S05]  /*0cc0*/  HADD2.F32 R36, -RZ, R20.H0_H0 ;  /* 0x20000014ff247230 */ /* 0x020fca0000004100 */
[----:B------:R-:W-:-:S04]  /*0cd0*/  FMUL.FTZ R36, R36, UR6 ;  /* 0x0000000624247c20 */ /* 0x000fc80008410000 */
[----:B------:R-:W-:-:S07]  /*0ce0*/  @P0 FADD.FTZ R36, R12, R36 ;  /* 0x000000240c240221 */ /* 0x000fce0000010000 */
.L_x_10110:
[----:B------:R-:W-:Y:S05]  /*0cf0*/  BSYNC B0 ;  /* 0x0000000000007941 */ /* 0x000fea0003800000 */
.L_x_10109:
[----:B------:R-:W-:Y:S04]  /*0d00*/  BSSY B0, `(.L_x_10111) ;  /* 0x0000005000007945 */ /* 0x000fe80003800000 */
[----:B------:R-:W-:Y:S05]  /*0d10*/  @!P5 BRA `(.L_x_10112) ;  /* 0x00000000000cd947 */ /* 0x000fea0003800000 */
[----:B-----5:R-:W-:-:S05]  /*0d20*/  HADD2.F32 R37, -RZ, R20.H1_H1 ;  /* 0x30000014ff257230 */ /* 0x020fca0000004100 */
[----:B------:R-:W-:-:S04]  /*0d30*/  FMUL.FTZ R37, R37, UR6 ;  /* 0x0000000625257c20 */ /* 0x000fc80008410000 */
[----:B------:R-:W-:-:S07]  /*0d40*/  @P0 FADD.FTZ R37, R13, R37 ;  /* 0x000000250d250221 */ /* 0x000fce0000010000 */
.L_x_10112:
[----:B------:R-:W-:Y:S05]  /*0d50*/  BSYNC B0 ;  /* 0x0000000000007941 */ /* 0x000fea0003800000 */
.L_x_10111:
[----:B------:R-:W-:Y:S04]  /*0d60*/  BSSY B0, `(.L_x_10113) ;  /* 0x0000005000007945 */ /* 0x000fe80003800000 */
[----:B------:R-:W-:Y:S05]  /*0d70*/  @!P5 BRA `(.L_x_10114) ;  /* 0x00000000000cd947 */ /* 0x000fea0003800000 */
[----:B-----5:R-:W-:-:S05]  /*0d80*/  HADD2.F32 R38, -RZ, R21.H0_H0 ;  /* 0x20000015ff267230 */ /* 0x020fca0000004100 */
[----:B------:R-:W-:-:S04]  /*0d90*/  FMUL.FTZ R38, R38, UR6 ;  /* 0x0000000626267c20 */ /* 0x000fc80008410000 */
[----:B------:R-:W-:-:S07]  /*0da0*/  @P0 FADD.FTZ R38, R14, R38 ;  /* 0x000000260e260221 */ /* 0x000fce0000010000 */
.L_x_10114:
[----:B------:R-:W-:Y:S05]  /*0db0*/  BSYNC B0 ;  /* 0x0000000000007941 */ /* 0x000fea0003800000 */
.L_x_10113:
[----:B------:R-:W-:Y:S04]  /*0dc0*/  BSSY B0, `(.L_x_10115) ;  /* 0x0000005000007945 */ /* 0x000fe80003800000 */
[----:B------:R-:W-:Y:S05]  /*0dd0*/  @!P5 BRA `(.L_x_10116) ;  /* 0x00000000000cd947 */ /* 0x000fea0003800000 */
[----:B-----5:R-:W-:-:S05]  /*0de0*/  HADD2.F32 R39, -RZ, R21.H1_H1 ;  /* 0x30000015ff277230 */ /* 0x020fca0000004100 */
[----:B------:R-:W-:-:S04]  /*0df0*/  FMUL.FTZ R39, R39, UR6 ;  /* 0x0000000627277c20 */ /* 0x000fc80008410000 */
[----:B------:R-:W-:-:S07]  /*0e00*/  @P0 FADD.FTZ R39, R15, R39 ;  /* 0x000000270f270221 */ /* 0x000fce0000010000 */
.L_x_10116:
[----:B------:R-:W-:Y:S05]  /*0e10*/  BSYNC B0 ;  /* 0x0000000000007941 */ /* 0x000fea0003800000 */
.L_x_10115:
[----:B------:R-:W-:Y:S04]  /*0e20*/  BSSY B0, `(.L_x_10117) ;  /* 0x0000005000007945 */ /* 0x000fe80003800000 */
[----:B------:R-:W-:Y:S05]  /*0e30*/  @!P5 BRA `(.L_x_10118) ;  /* 0x00000000000cd947 */ /* 0x000fea0003800000 */
[----:B-----5:R-:W-:-:S05]  /*0e40*/  HADD2.F32 R32, -RZ, R22.H0_H0 ;  /* 0x20000016ff207230 */ /* 0x020fca0000004100 */
[----:B------:R-:W-:-:S04]  /*0e50*/  FMUL.FTZ R32, R32, UR6 ;  /* 0x0000000620207c20 */ /* 0x000fc80008410000 */
[----:B------:R-:W-:-:S07]  /*0e60*/  @P0 FADD.FTZ R32, R16, R32 ;  /* 0x0000002010200221 */ /* 0x000fce0000010000 */
.L_x_10118:
[----:B------:R-:W-:Y:S05]  /*0e70*/  BSYNC B0 ;  /* 0x0000000000007941 */ /* 0x000fea0003800000 */
.L_x_10117:
[----:B------:R-:W-:Y:S04]  /*0e80*/  BSSY B0, `(.L_x_10119) ;  /* 0x0000005000007945 */ /* 0x000fe80003800000 */
[----:B------:R-:W-:Y:S05]  /*0e90*/  @!P5 BRA `(.L_x_10120) ;  /* 0x00000000000cd947 */ /* 0x000fea0003800000 */
[----:B-----5:R-:W-:-:S05]  /*0ea0*/  HADD2.F32 R33, -RZ, R22.H1_H1 ;  /* 0x30000016ff217230 */ /* 0x020fca0000004100 */
[----:B------:R-:W-:-:S04]  /*0eb0*/  FMUL.FTZ R33, R33, UR6 ;  /* 0x0000000621217c20 */ /* 0x000fc80008410000 */
[----:B------:R-:W-:-:S07]  /*0ec0*/  @P0 FADD.FTZ R33, R17, R33 ;  /* 0x0000002111210221 */ /* 0x000fce0000010000 */
.L_x_10120:
[----:B------:R-:W-:Y:S05]  /*0ed0*/  BSYNC B0 ;  /* 0x0000000000007941 */ /* 0x000fea0003800000 */
.L_x_10119:
[----:B------:R-:W-:Y:S04]  /*0ee0*/  BSSY B0, `(.L_x_10121) ;  /* 0x0000005000007945 */ /* 0x000fe80003800000 */
[----:B------:R-:W-:Y:S05]  /*0ef0*/  @!P5 BRA `(.L_x_10122) ;  /* 0x00000000000cd947 */ /* 0x000fea0003800000 */
[----:B-----5:R-:W-:-:S05]  /*0f00*/  HADD2.F32 R34, -RZ, R23.H0_H0 ;  /* 0x20000017ff227230 */ /* 0x020fca0000004100 */
[----:B------:R-:W-:-:S04]  /*0f10*/  FMUL.FTZ R34, R34, UR6 ;  /* 0x0000000622227c20 */ /* 0x000fc80008410000 */
[----:B------:R-:W-:-:S07]  /*0f20*/  @P0 FADD.FTZ R34, R18, R34 ;  /* 0x0000002212220221 */ /* 0x000fce0000010000 */
.L_x_10122:
[----:B------:R-:W-:Y:S05]  /*0f30*/  BSYNC B0 ;  /* 0x0000000000007941 */ /* 0x000fea0003800000 */
.L_x_10121:
[----:B------:R-:W-:Y:S04]  /*0f40*/  BSSY B0, `(.L_x_10123) ;  /* 0x0000005000007945 */ /* 0x000fe80003800000 */
[----:B------:R-:W-:Y:S05]  /*0f50*/  @!P5 BRA `(.L_x_10124) ;  /* 0x00000000000cd947 */ /* 0x000fea0003800000 */
[----:B-----5:R-:W-:-:S05]  /*0f60*/  HADD2.F32 R35, -RZ, R23.H1_H1 ;  /* 0x30000017ff237230 */ /* 0x020fca0000004100 */
[----:B------:R-:W-:-:S04]  /*0f70*/  FMUL.FTZ R35, R35, UR6 ;  /* 0x0000000623237c20 */ /* 0x000fc80008410000 */
[----:B------:R-:W-:-:S07]  /*0f80*/  @P0 FADD.FTZ R35, R19, R35 ;  /* 0x0000002313230221 */ /* 0x000fce0000010000 */
.L_x_10124:
[----:B------:R-:W-:Y:S05]  /*0f90*/  BSYNC B0 ;  /* 0x0000000000007941 */ /* 0x000fea0003800000 */
.L_x_10123:
        /* <DEDUP_REMOVED lines=76> */
.L_x_10140:
        /* <DEDUP_REMOVED lines=63> */
[----:B------:R-:W-:Y:S01]  /*1850*/  F2FP.F16.F32.PACK_AB R26, R39, R24 ;  /* 0x00000018271a723e */ /* 0x000fe200000000ff */
        /* <DEDUP_REMOVED lines=13> */
[----:B------:R-:W-:Y:S02]  /*1930*/  F2FP.F16.F32.PACK_AB R25, R68, R25 ;  /* 0x000000194419723e */ /* 0x000fe400000000ff */
[----:B------:R-:W-:-:S02]  /*1940*/  F2FP.F16.F32.PACK_AB R24, R39, R24 ;  /* 0x000000182718723e */ /* 0x000fc400000000ff */
[----:B------:R-:W-:Y:S02]  /*1950*/  F2FP.F16.F32.PACK_AB R31, R55, R54 ;  /* 0x00000036371f723e */ /* 0x000fe400000000ff */
[----:B------:R-:W-:Y:S01]  /*1960*/  F2FP.F16.F32.PACK_AB R30, R53, R30 ;  /* 0x0000001e351e723e */ /* 0x000fe200000000ff */
[----:B------:R1:W-:Y:S01]  /*1970*/  STG.E.128 desc[UR4][R34.64], R24 ;  /* 0x0000001822007986 */ /* 0x0003e2000c101d04 */
[----:B------:R-:W-:Y:S02]  /*1980*/  F2FP.F16.F32.PACK_AB R29, R29, R38 ;  /* 0x000000261d1d723e */ /* 0x000fe400000000ff */
[----:B------:R-:W-:-:S05]  /*1990*/  F2FP.F16.F32.PACK_AB R28, R37, R28 ;  /* 0x0000001c251c723e */ /* 0x000fca00000000ff */
[----:B------:R1:W-:Y:S02]  /*19a0*/  STG.E.128 desc[UR4][R32.64], R28 ;  /* 0x0000001c20007986 */ /* 0x0003e4000c101d04 */
.L_x_10127:
[----:B------:R-:W-:Y:S05]  /*19b0*/  BSYNC B0 ;  /* 0x0000000000007941 */ /* 0x000fea0003800000 */
.L_x_10126:
[----:B-1----:R-:W1:Y:S02]  /*19c0*/  LDC.64 R24, c[0x0][0x210] ;  /* 0x00008400ff187b82 */ /* 0x002e640000000a00 */
[----:B-1----:R-:W-:-:S04]  /*19d0*/  LEA R10, R24, R10, 0x2 ;  /* 0x0000000a180a7211 */ /* 0x002fc800078e10ff */
[----:B------:R-:W-:-:S13]  /*19e0*/  ISETP.GE.AND P0, PT, R10, R25, PT ;  /* 0x000000190a00720c */ /* 0x000fda0003f06270 */
[----:B------:R-:W-:Y:S05]  /*19f0*/  @!P0 BRA `(.L_x_10128) ;  /* 0xffffffe800808947 */ /* 0x000fea000383ffff */
[----:B------:R-:W-:Y:S05]  /*1a00*/  EXIT ;  /* 0x000000000000794d */ /* 0x000fea0003800000 */
.L_x_10125:
        /* <DEDUP_REMOVED lines=8> */
.L_x_10130:
[----:B------:R-:W-:Y:S05]  /*1a90*/  BSYNC B0 ;  /* 0x0000000000007941 */ /* 0x000fea0003800000 */
.L_x_10129:
        /* <DEDUP_REMOVED lines=8> */
.L_x_10131:
[----:B------:R-:W-:Y:S01]  /*1b20*/  HFMA2.MMA R69, -RZ, RZ, 0, 2.384185791015625e-07 ;  /* 0x00000004ff457435 */ /* 0x000fe200000001ff */
[----:B------:R-:W-:-:S05]  /*1b30*/  FADD.FTZ R73, R72, R52 ;  /* 0x0000003448497221 */ /* 0x000fca0000010000 */
[----:B------:R-:W-:-:S07]  /*1b40*/  MOV R72, R73 ;  /* 0x0000004900487202 */ /* 0x000fce0000000f00 */
[----:B------:R-:W-:Y:S05]  /*1b50*/  WARPSYNC.COLLECTIVE R54, `(.L_x_10132) ;  /* 0x0000000036087348 */ /* 0x000fea0003c00000 */
[----:B------:R0:W1:Y:S02]  /*1b60*/  SHFL.BFLY P1, R52, R72, R69, R55 ;  /* 0x0c00004548347389 */ /* 0x0000640000020037 */
[----:B01----:R-:W-:Y:S01]  /*1b70*/  ENDCOLLECTIVE ;  /* 0x000000000000791b */ /* 0x003fe20003800000 */
.L_x_10132:
[----:B------:R-:W-:Y:S01]  /*1b80*/  HFMA2.MMA R69, -RZ, RZ, 0, 4.76837158203125e-07 ;  /* 0x00000008ff457435 */ /* 0x000fe200000001ff */
[----:B------:R-:W-:-:S05]  /*1b90*/  FADD.FTZ R74, R73, R52 ;  /* 0x00000034494a7221 */ /* 0x000fca0000010000 */
[----:B------:R-:W-:-:S07]  /*1ba0*/  MOV R72, R74 ;  /* 0x0000004a00487202 */ /* 0x000fce0000000f00 */
[----:B------:R-:W-:Y:S05]  /*1bb0*/  WARPSYNC.COLLECTIVE R54, `(.L_x_10133) ;  /* 0x0000000036087348 */ /* 0x000fea0003c00000 */
[----:B------:R0:W1:Y:S02]  /*1bc0*/  SHFL.BFLY P1, R52, R72, R69, R55 ;  /* 0x0c00004548347389 */ /* 0x0000640000020037 */
[----:B01----:R-:W-:Y:S01]  /*1bd0*/  ENDCOLLECTIVE ;  /* 0x000000000000791b */ /* 0x003fe20003800000 */
.L_x_10133:
[----:B------:R-:W-:Y:S01]  /*1be0*/  HFMA2.MMA R69, -RZ, RZ, 0, 9.5367431640625e-07 ;  /* 0x00000010ff457435 */ /* 0x000fe200000001ff */
[----:B------:R-:W-:-:S05]  /*1bf0*/  FADD.FTZ R75, R74, R52 ;  /* 0x000000344a4b7221 */ /* 0x000fca0000010000 */
[----:B------:R-:W-:-:S07]  /*1c00*/  MOV R72, R75 ;  /* 0x0000004b00487202 */ /* 0x000fce0000000f00 */
[----:B------:R-:W-:Y:S05]  /*1c10*/  WARPSYNC.COLLECTIVE R54, `(.L_x_10134) ;  /* 0x0000000036087348 */ /* 0x000fea0003c00000 */
[----:B------:R0:W1:Y:S02]  /*1c20*/  SHFL.BFLY P1, R52, R72, R69, R55 ;  /* 0x0c00004548347389 */ /* 0x0000640000020037 */
[----:B01----:R-:W-:Y:S01]  /*1c30*/  ENDCOLLECTIVE ;  /* 0x000000000000791b */ /* 0x003fe20003800000 */
.L_x_10134:
        /* <DEDUP_REMOVED lines=39> */
.L_x_10135:
[----:B------:R-:W-:Y:S01]  /*1eb0*/  HFMA2.MMA R69, -RZ, RZ, 0, 1.1920928955078125e-07 ;  /* 0x00000002ff457435 */ /* 0x000fe200000001ff */
[----:B------:R-:W-:-:S05]  /*1ec0*/  FADD.FTZ R73, R72, R52 ;  /* 0x0000003448497221 */ /* 0x000fca0000010000 */
[----:B------:R-:W-:-:S07]  /*1ed0*/  MOV R72, R73 ;  /* 0x0000004900487202 */ /* 0x000fce0000000f00 */
[----:B------:R-:W-:Y:S05]  /*1ee0*/  WARPSYNC.COLLECTIVE R54, `(.L_x_10136) ;  /* 0x0000000036087348 */ /* 0x000fea0003c00000 */
[----:B------:R0:W1:Y:S02]  /*1ef0*/  SHFL.BFLY P1, R52, R72, R69, R55 ;  /* 0x0c00004548347389 */ /* 0x0000640000020037 */
[----:B01----:R-:W-:Y:S01]  /*1f00*/  ENDCOLLECTIVE ;  /* 0x000000000000791b */ /* 0x003fe20003800000 */
.L_x_10136:
[----:B------:R-:W-:Y:S01]  /*1f10*/  HFMA2.MMA R69, -RZ, RZ, 0, 2.384185791015625e-07 ;  /* 0x00000004ff457435 */ /* 0x000fe200000001ff */
[----:B------:R-:W-:-:S05]  /*1f20*/  FADD.FTZ R74, R73, R52 ;  /* 0x00000034494a7221 */ /* 0x000fca0000010000 */
[----:B------:R-:W-:-:S07]  /*1f30*/  MOV R72, R74 ;  /* 0x0000004a00487202 */ /* 0x000fce0000000f00 */
[----:B------:R-:W-:Y:S05]  /*1f40*/  WARPSYNC.COLLECTIVE R54, `(.L_x_10137) ;  /* 0x0000000036087348 */ /* 0x000fea0003c00000 */
[----:B------:R0:W1:Y:S02]  /*1f50*/  SHFL.BFLY P1, R52, R72, R69, R55 ;  /* 0x0c00004548347389 */ /* 0x0000640000020037 */
[----:B01----:R-:W-:Y:S01]  /*1f60*/  ENDCOLLECTIVE ;  /* 0x000000000000791b */ /* 0x003fe20003800000 */
.L_x_10137:
[----:B------:R-:W-:Y:S01]  /*1f70*/  HFMA2.MMA R69, -RZ, RZ, 0, 4.76837158203125e-07 ;  /* 0x00000008ff457435 */ /* 0x000fe200000001ff */
[----:B------:R-:W-:-:S05]  /*1f80*/  FADD.FTZ R75, R74, R52 ;  /* 0x000000344a4b7221 */ /* 0x000fca0000010000 */
[----:B------:R-:W-:-:S07]  /*1f90*/  MOV R72, R75 ;  /* 0x0000004b00487202 */ /* 0x000fce0000000f00 */
[----:B------:R-:W-:Y:S05]  /*1fa0*/  WARPSYNC.COLLECTIVE R54, `(.L_x_10138) ;  /* 0x0000000036087348 */ /* 0x000fea0003c00000 */
[----:B------:R0:W1:Y:S02]  /*1fb0*/  SHFL.BFLY P1, R52, R72, R69, R55 ;  /* 0x0c00004548347389 */ /* 0x0000640000020037 */
[----:B01----:R-:W-:Y:S01]  /*1fc0*/  ENDCOLLECTIVE ;  /* 0x000000000000791b */ /* 0x003fe20003800000 */
.L_x_10138:
[----:B------:R-:W-:Y:S01]  /*1fd0*/  HFMA2.MMA R69, -RZ, RZ, 0, 9.5367431640625e-07 ;  /* 0x00000010ff457435 */ /* 0x000fe200000001ff */
[----:B------:R-:W-:-:S05]  /*1fe0*/  FADD.FTZ R76, R75, R52 ;  /* 0x000000344b4c7221 */ /* 0x000fca0000010000 */
[----:B------:R-:W-:-:S07]  /*1ff0*/  MOV R72, R76 ;  /* 0x0000004c00487202 */ /* 0x000fce0000000f00 */
[----:B------:R-:W-:Y:S05]  /*2000*/  WARPSYNC.COLLECTIVE R54, `(.L_x_10139) ;  /* 0x0000000036087348 */ /* 0x000fea0003c00000 */
[----:B------:R0:W1:Y:S02]  /*2010*/  SHFL.BFLY P1, R52, R72, R69, R55 ;  /* 0x0c00004548347389 */ /* 0x0000640000020037 */
[----:B01----:R-:W-:Y:S01]  /*2020*/  ENDCOLLECTIVE ;  /* 0x000000000000791b */ /* 0x003fe20003800000 */
.L_x_10139:
[----:B------:R-:W-:Y:S05]  /*2030*/  BRA `(.L_x_10140) ;  /* 0xfffffff400087947 */ /* 0x000fea000383ffff */
.L_x_10141:
        /* <DEDUP_REMOVED lines=12> */
.L_x_16571:


//--------------------- .text._ZN10layer_norm13ln_fwd_kernelINS_13Kernel_traitsI6__halfS2_fS2_fjLj512ELj1ELj4ELj1ELj16ENS_18Kernel_traits_baseILj512ES2_S2_fS2_fjLj128EEEEELb0ELb1ELb0ELb0EEEvNS_9FwdParamsE --------------------------
	.section	.text._ZN10layer_norm13ln_fwd_kernelINS_13Kernel_traitsI6__halfS2_fS2_fjLj512ELj1ELj4ELj1ELj16ENS_18Kernel_traits_baseILj512ES2_S2_fS2_fjLj128EEEEELb0ELb1ELb0ELb0EEEvNS_9FwdParamsE,"ax",@progbits
	.align	128
        .global         _ZN10layer_norm13ln_fwd_kernelINS_13Kernel_traitsI6__halfS2_fS2_fjLj512ELj1ELj4ELj1ELj16ENS_18Kernel_traits_baseILj512ES2_S2_fS2_fjLj128EEEEELb0ELb1ELb0ELb0EEEvNS_9FwdParamsE
        .type           _ZN10layer_norm13ln_fwd_kernelINS_13Kernel_traitsI6__halfS2_fS2_fjLj512ELj1ELj4ELj1ELj16ENS_18Kernel_traits_baseILj512ES2_S2_fS2_fjLj128EEEEELb0ELb1ELb0ELb0EEEvNS_9FwdParamsE,@function
        .size           _ZN10layer_norm13ln_fwd_kernelINS_13Kernel_traitsI6__halfS2_fS2_fjLj512ELj1ELj4ELj1ELj16ENS_18Kernel_traits_baseILj512ES2_S2_fS2_fjLj128EEEEELb0ELb1ELb0ELb0EEEvNS_9FwdParamsE,(.L_x_16572 - _ZN10layer_norm13ln_fwd_kernelINS_13Kernel_traitsI6__halfS2_fS2_fjLj512ELj1ELj4ELj1ELj16ENS_18Kernel_traits_baseILj512ES2_S2_fS2_fjLj128EEEEELb0ELb1ELb0ELb0EEEvNS_9FwdParamsE)
        .other          _ZN10layer_norm13ln_fwd_kernelINS_13Kernel_traitsI6__halfS2_fS2_fjLj512ELj1ELj4ELj1ELj16ENS_18Kernel_traits_baseILj512ES2_S2_fS2_fjLj128EEEEELb0ELb1ELb0ELb0EEEvNS_9FwdParamsE,@"STO_CUDA_ENTRY STV_DEFAULT"
_ZN10layer_norm13ln_fwd_kernelINS_13Kernel_traitsI6__halfS2_fS2_fjLj512ELj1ELj4ELj1ELj16ENS_18Kernel_traits_baseILj512ES2_S2_fS2_fjLj128EEEEELb0ELb1ELb0ELb0EEEvNS_9FwdParamsE:
.text._ZN10layer_norm13ln_fwd_kernelINS_13Kernel_traitsI6__halfS2_fS2_fjLj512ELj1ELj4ELj1ELj16ENS_18Kernel_traits_baseILj512ES2_S2_fS2_fjLj128EEEEELb0ELb1ELb0ELb0EEEvNS_9FwdParamsE:
        /* <DEDUP_REMOVED lines=32> */
.L_x_10143:
[----:B------:R-:W-:Y:S05]  /*0200*/  BSYNC B0 ;  /* 0x0000000000007941 */ /* 0x000fea0003800000 */
.L_x_10142:
        /* <DEDUP_REMOVED lines=17> */
.L_x_10145:
[----:B------:R-:W-:Y:S05]  /*0320*/  BSYNC B0 ;  /* 0x0000000000007941 */ /* 0x000fea0003800000 */
.L_x_10144:
        /* <DEDUP_REMOVED lines=60> */
.L_x_10155:
        /* <DEDUP_REMOVED lines=23> */
[----:B------:R-:W-:Y:S02]  /*0860*/  ISETP.NE.U32.AND P1, PT, RZ, UR6, PT ;  /* 0x00000006ff007c0c */ /* 0x000fe4000bf25070 */
[C---:B------:R-:W-:Y:S02]  /*0870*/  LEA R40, P5, R83.reuse, UR8, 0x5 ;  /* 0x0000000853287c11 */ /* 0x040fe4000f8a28ff */
[----:B------:R-:W-:Y:S02]  /*0880*/  ISETP.NE.AND.EX P1, PT, RZ, UR7, PT, P1 ;  /* 0x00000007ff007c0c */ /* 0x000fe4000bf25310 */
[----:B------:R-:W-:-:S02]  /*0890*/  LEA.HI.X R41, R83, UR9, RZ, 0x5, P5 ;  /* 0x0000000953297c11 */ /* 0x000fc4000a8f2cff */
[----:B------:R-:W-:Y:S01]  /*08a0*/  IADD3 R81, R83, 0x20, RZ ;  /* 0x0000002053517810 */ /* 0x000fe20007ffe0ff */
[--C-:B--2---:R-:W-:Y:S02]  /*08b0*/  HADD2.F32 R30, -RZ, R24.reuse.H0_H0 ;  /* 0x20000018ff1e7230 */ /* 0x104fe40000004100 */
[----:B------:R-:W-:Y:S02]  /*08c0*/  HADD2.F32 R78, -RZ, R24.H1_H1 ;  /* 0x30000018ff4e7230 */ /* 0x000fe40000004100 */
[----:B------:R-:W-:Y:S02]  /*08d0*/  HADD2.F32 R82, -RZ, R26.H0_H0 ;  /* 0x2000001aff527230 */ /* 0x000fe40000004100 */
[----:B------:R-:W-:Y:S01]  /*08e0*/  FMUL.FTZ R30, R30, R43 ;  /* 0x0000002b1e1e7220 */ /* 0x000fe20000410000 */
[--C-:B------:R-:W-:Y:S02]  /*08f0*/  HADD2.F32 R80, -RZ, R25.reuse.H0_H0 ;  /* 0x20000019ff507230 */ /* 0x100fe40000004100 */
[----:B------:R-:W-:-:S02]  /*0900*/  HADD2.F32 R24, -RZ, R25.H1_H1 ;  /* 0x30000019ff187230 */ /* 0x000fc40000004100 */
[-C--:B------:R-:W-:Y:S01]  /*0910*/  FMUL.FTZ R25, R78, R43.reuse ;  /* 0x0000002b4e197220 */ /* 0x080fe20000410000 */
[----:B------:R-:W-:Y:S02]  /*0920*/  HADD2.F32 R26, -RZ, R26.H1_H1 ;  /* 0x3000001aff1a7230 */ /* 0x000fe40000004100 */
[-C--:B------:R-:W-:Y:S01]  /*0930*/  FMUL.FTZ R80, R80, R43.reuse ;  /* 0x0000002b50507220 */ /* 0x080fe20000410000 */
[--C-:B------:R-:W-:Y:S02]  /*0940*/  HADD2.F32 R84, -RZ, R27.reuse.H0_H0 ;  /* 0x2000001bff547230 */ /* 0x100fe40000004100 */
[-C--:B------:R-:W-:Y:S01]  /*0950*/  FMUL.FTZ R82, R82, R43.reuse ;  /* 0x0000002b52527220 */ /* 0x080fe20000410000 */
[----:B------:R-:W-:Y:S02]  /*0960*/  HADD2.F32 R86, -RZ, R27.H1_H1 ;  /* 0x3000001bff567230 */ /* 0x000fe40000004100 */
[-C--:B------:R-:W-:Y:S01]  /*0970*/  FMUL.FTZ R27, R24, R43.reuse ;  /* 0x0000002b181b7220 */ /* 0x080fe20000410000 */
[-C--:B0-----:R-:W-:Y:S01]  /*0980*/  FMUL.FTZ R29, R26, R43.reuse ;  /* 0x0000002b1a1d7220 */ /* 0x081fe20000410000 */
        /* <DEDUP_REMOVED lines=20> */
.L_x_10147:
[----:B------:R-:W-:Y:S05]  /*0ad0*/  BSYNC B0 ;  /* 0x0000000000007941 */ /* 0x000fea0003800000 */
.L_x_10146:
        /* <DEDUP_REMOVED lines=12> */
[C---:B0-----:R-:W-:Y:S02]  /*0ba0*/  LEA R40, P5, R81.reuse, UR8, 0x5 ;  /* 0x0000000851287c11 */ /* 0x041fe4000f8a28ff */
[----:B------:R-:W-:Y:S02]  /*0bb0*/  ISETP.NE.AND.EX P1, PT, RZ, UR7, PT, P1 ;  /* 0x00000007ff007c0c */ /* 0x000fe4000bf25310 */
[----:B------:R-:W-:Y:S01]  /*0bc0*/  LEA.HI.X R41, R81, UR9, RZ, 0x5, P5 ;  /* 0x0000000951297c11 */ /* 0x000fe2000a8f2cff */
[----:B--2---:R-:W-:-:S02]  /*0bd0*/  HADD2.F32 R38, -RZ, R32.H0_H0 ;  /* 0x20000020ff267230 */ /* 0x004fc40000004100 */
[----:B------:R-:W-:Y:S02]  /*0be0*/  HADD2.F32 R78, -RZ, R32.H1_H1 ;  /* 0x30000020ff4e7230 */ /* 0x000fe40000004100 */
[--C-:B------:R-:W-:Y:S02]  /*0bf0*/  HADD2.F32 R32, -RZ, R34.reuse.H0_H0 ;  /* 0x20000022ff207230 */ /* 0x100fe40000004100 */
[-C--:B------:R-:W-:Y:S01]  /*0c00*/  FMUL.FTZ R38, R38, R43.reuse ;  /* 0x0000002b26267220 */ /* 0x080fe20000410000 */
[--C-:B------:R-:W-:Y:S02]  /*0c10*/  HADD2.F32 R80, -RZ, R33.reuse.H0_H0 ;  /* 0x20000021ff507230 */ /* 0x100fe40000004100 */
[----:B------:R-:W-:Y:S02]  /*0c20*/  HADD2.F32 R82, -RZ, R33.H1_H1 ;  /* 0x30000021ff527230 */ /* 0x000fe40000004100 */
[----:B------:R-:W-:Y:S01]  /*0c30*/  FMUL.FTZ R33, R78, R43 ;  /* 0x0000002b4e217220 */ /* 0x000fe20000410000 */
[----:B------:R-:W-:-:S02]  /*0c40*/  HADD2.F32 R34, -RZ, R34.H1_H1 ;  /* 0x30000022ff227230 */ /* 0x000fc40000004100 */
[-C--:B------:R-:W-:Y:S01]  /*0c50*/  FMUL.FTZ R80, R80, R43.reuse ;  /* 0x0000002b50507220 */ /* 0x080fe20000410000 */
[--C-:B------:R-:W-:Y:S02]  /*0c60*/  HADD2.F32 R84, -RZ, R35.reuse.H0_H0 ;  /* 0x20000023ff547230 */ /* 0x100fe40000004100 */
[-C--:B-1----:R-:W-:Y:S01]  /*0c70*/  FMUL.FTZ R36, R32, R43.reuse ;  /* 0x0000002b20247220 */ /* 0x082fe20000410000 */
[----:B------:R-:W-:Y:S02]  /*0c80*/  HADD2.F32 R86, -RZ, R35.H1_H1 ;  /* 0x30000023ff567230 */ /* 0x000fe40000004100 */
        /* <DEDUP_REMOVED lines=22> */
.L_x_10149:
[----:B------:R-:W-:Y:S05]  /*0df0*/  BSYNC B0 ;  /* 0x0000000000007941 */ /* 0x000fea0003800000 */
.L_x_10148:
        /* <DEDUP_REMOVED lines=75> */
.L_x_10167:
[----:B-1----:R-:W-:Y:S01]  /*12b0*/  FADD.FTZ R87, R80, R85 ;  /* 0x0000005550577221 */ /* 0x002fe20000010000 */
[----:B0-----:R-:W-:Y:S01]  /*12c0*/  FMUL.FTZ R80, R81, R81 ;  /* 0x0000005151507220 */ /* 0x001fe20000410000 */
[----:B------:R-:W0:Y:S01]  /*12d0*/  @!P5 LDC.64 R42, c[0x0][0x250] ;  /* 0x00009400ff2adb82 */ /* 0x000e220000000a00 */
[----:B------:R-:W-:Y:S01]  /*12e0*/  BSSY B0, `(.L_x_10151) ;  /* 0x000002c000007945 */ /* 0x000fe20003800000 */
[----:B------:R-:W-:Y:S01]  /*12f0*/  FFMA.FTZ R78, R87, R78, UR10 ;  /* 0x0000000a574e7e23 */ /* 0x000fe2000801004e */
[----:B------:R-:W-:Y:S02]  /*1300*/  FSEL R82, R81, RZ, !P4 ;  /* 0x000000ff51527208 */ /* 0x000fe40006000000 */
[----:B------:R-:W-:-:S03]  /*1310*/  FSEL R85, R80, RZ, P4 ;  /* 0x000000ff50557208 */ /* 0x000fc60002000000 */
[----:B------:R-:W1:Y:S02]  /*1320*/  @!P5 LDC.64 R40, c[0x0][0x258] ;  /* 0x00009600ff28db82 */ /* 0x000e640000000a00 */
[----:B------:R-:W-:-:S06]  /*1330*/  FADD.FTZ R78, R78, R85 ;  /* 0x000000554e4e7221 */ /* 0x000fcc0000010000 */
        /* <DEDUP_REMOVED lines=20> */
[----:B------:R-:W-:Y:S01]  /*1480*/  F2FP.F16.F32.PACK_AB R40, R43, R40 ;  /* 0x000000282b28723e */ /* 0x000fe200000000ff */
        /* <DEDUP_REMOVED lines=15> */
[----:B------:R-:W-:-:S03]  /*1580*/  IADD3 R83, R83, 0x20, RZ ;  /* 0x0000002053537810 */ /* 0x000fc60007ffe0ff */
[----:B------:R1:W-:Y:S04]  /*1590*/  STG.E.128 desc[UR4][R80.64], R40 ;  /* 0x0000002850007986 */ /* 0x0003e8000c101d04 */
.L_x_10152:
[----:B------:R-:W-:Y:S05]  /*15a0*/  BSYNC B0 ;  /* 0x0000000000007941 */ /* 0x000fea0003800000 */
.L_x_10151:
        /* <DEDUP_REMOVED lines=28> */
[----:B0-----:R-:W-:-:S02]  /*1770*/  IMAD.WIDE.U32 R80, R83, 0x10, R40 ;  /* 0x0000001053507825 */ /* 0x001fc400078e0028 */
[----:B------:R-:W-:Y:S02]  /*1780*/  F2FP.F16.F32.PACK_AB R41, R82, R91 ;  /* 0x0000005b5229723e */ /* 0x000fe400000000ff */
[----:B------:R-:W-:Y:S02]  /*1790*/  F2FP.F16.F32.PACK_AB R42, R87, R84 ;  /* 0x00000054572a723e */ /* 0x000fe400000000ff */
[----:B------:R-:W-:-:S05]  /*17a0*/  F2FP.F16.F32.PACK_AB R40, R85, R78 ;  /* 0x0000004e5528723e */ /* 0x000fca00000000ff */
[----:B------:R2:W-:Y:S02]  /*17b0*/  STG.E.128 desc[UR4][R80.64], R40 ;  /* 0x0000002850007986 */ /* 0x0005e4000c101d04 */
.L_x_10154:
[----:B------:R-:W-:Y:S05]  /*17c0*/  BSYNC B0 ;  /* 0x0000000000007941 */ /* 0x000fea0003800000 */
.L_x_10153:
[----:B012---:R-:W0:Y:S02]  /*17d0*/  LDC.64 R40, c[0x0][0x210] ;  /* 0x00008400ff287b82 */ /* 0x007e240000000a00 */
[----:B0-----:R-:W-:-:S04]  /*17e0*/  LEA R46, R40, R46, 0x2 ;  /* 0x0000002e282e7211 */ /* 0x001fc800078e10ff */
[----:B------:R-:W-:-:S13]  /*17f0*/  ISETP.GE.AND P1, PT, R46, R41, PT ;  /* 0x000000292e00720c */ /* 0x000fda0003f26270 */
[----:B------:R-:W-:Y:S05]  /*1800*/  @!P1 BRA `(.L_x_10155) ;  /* 0xffffffec00b89947 */ /* 0x000fea000383ffff */
[----:B------:R-:W-:Y:S05]  /*1810*/  EXIT ;  /* 0x000000000000794d */ /* 0x000fea0003800000 */
.L_x_10150:
        /* <DEDUP_REMOVED lines=8> */
.L_x_10157:
[----:B------:R-:W-:Y:S05]  /*18a0*/  BSYNC B0 ;  /* 0x0000000000007941 */ /* 0x000fea0003800000 */
.L_x_10156:
        /* <DEDUP_REMOVED lines=10> */
.L_x_10158:
[----:B------:R-:W-:Y:S01]  /*1950*/  HFMA2.MMA R86, -RZ, RZ, 0, 2.384185791015625e-07 ;  /* 0x00000004ff567435 */ /* 0x000fe200000001ff */
[----:B------:R-:W-:-:S05]  /*1960*/  MOV R43, R85 ;  /* 0x00000055002b7202 */ /* 0x000fca0000000f00 */
[----:B------:R-:W-:-:S05]  /*1970*/  FADD.FTZ R43, R42, R43 ;  /* 0x0000002b2a2b7221 */ /* 0x000fca0000010000 */
[----:B------:R-:W-:-:S07]  /*1980*/  MOV R87, R43 ;  /* 0x0000002b00577202 */ /* 0x000fce0000000f00 */
[----:B------:R-:W-:Y:S05]  /*1990*/  WARPSYNC.COLLECTIVE R84, `(.L_x_10159) ;  /* 0x0000000054087348 */ /* 0x000fea0003c00000 */
[----:B------:R0:W1:Y:S02]  /*19a0*/  SHFL.BFLY P6, R85, R87, R86, R89 ;  /* 0x0c00005657557389 */ /* 0x00006400000c0059 */
[----:B01----:R-:W-:Y:S01]  /*19b0*/  ENDCOLLECTIVE ;  /* 0x000000000000791b */ /* 0x003fe20003800000 */
.L_x_10159:
[----:B------:R-:W-:Y:S01]  /*19c0*/  HFMA2.MMA R86, -RZ, RZ, 0, 4.76837158203125e-07 ;  /* 0x00000008ff567435 */ /* 0x000fe200000001ff */
[----:B------:R-:W-:-:S05]  /*19d0*/  MOV R40, R85 ;  /* 0x0000005500287202 */ /* 0x000fca0000000f00 */
[----:B------:R-:W-:-:S05]  /*19e0*/  FADD.FTZ R80, R43, R40 ;  /* 0x000000282b507221 */ /* 0x000fca0000010000 */
[----:B------:R-:W-:-:S07]  /*19f0*/  MOV R87, R80 ;  /* 0x0000005000577202 */ /* 0x000fce0000000f00 */
[----:B------:R-:W-:Y:S05]  /*1a00*/  WARPSYNC.COLLECTIVE R84, `(.L_x_10160) ;  /* 0x0000000054087348 */ /* 0x000fea0003c00000 */
[----:B------:R0:W1:Y:S02]  /*1a10*/  SHFL.BFLY P6, R85, R87, R86, R89 ;  /* 0x0c00005657557389 */ /* 0x00006400000c0059 */
[----:B01----:R-:W-:Y:S01]  /*1a20*/  ENDCOLLECTIVE ;  /* 0x000000000000791b */ /* 0x003fe20003800000 */
.L_x_10160:
[----:B------:R-:W-:Y:S01]  /*1a30*/  HFMA2.MMA R86, -RZ, RZ, 0, 9.5367431640625e-07 ;  /* 0x00000010ff567435 */ /* 0x000fe200000001ff */
[----:B------:R-:W-:-:S05]  /*1a40*/  MOV R81, R85 ;  /* 0x0000005500517202 */ /* 0x000fca0000000f00 */
[----:B------:R-:W-:-:S05]  /*1a50*/  FADD.FTZ R82, R80, R81 ;  /* 0x0000005150527221 */ /* 0x000fca0000010000 */
[----:B------:R-:W-:-:S07]  /*1a60*/  MOV R87, R82 ;  /* 0x0000005200577202 */ /* 0x000fce0000000f00 */
[----:B------:R-:W-:Y:S05]  /*1a70*/  WARPSYNC.COLLECTIVE R84, `(.L_x_10161) ;  /* 0x0000000054087348 */ /* 0x000fea0003c00000 */
[----:B------:R0:W1:Y:S02]  /*1a80*/  SHFL.BFLY P6, R85, R87, R86, R89 ;  /* 0x0c00005657557389 */ /* 0x00006400000c0059 */
[----:B01----:R-:W-:Y:S01]  /*1a90*/  ENDCOLLECTIVE ;  /* 0x000000000000791b */ /* 0x003fe20003800000 */
.L_x_10161:
        /* <DEDUP_REMOVED lines=41> */
.L_x_10162:
[----:B------:R-:W-:Y:S01]  /*1d30*/  HFMA2.MMA R86, -RZ, RZ, 0, 1.1920928955078125e-07 ;  /* 0x00000002ff567435 */ /* 0x000fe200000001ff */
[----:B------:R-:W-:-:S05]  /*1d40*/  MOV R41, R85 ;  /* 0x0000005500297202 */ /* 0x000fca0000000f00 */
[----:B------:R-:W-:-:S05]  /*1d50*/  FADD.FTZ R41, R40, R41 ;  /* 0x0000002928297221 */ /* 0x000fca0000010000 */
[----:B------:R-:W-:-:S07]  /*1d60*/  MOV R87, R41 ;  /* 0x0000002900577202 */ /* 0x000fce0000000f00 */
[----:B------:R-:W-:Y:S05]  /*1d70*/  WARPSYNC.COLLECTIVE R84, `(.L_x_10163) ;  /* 0x0000000054087348 */ /* 0x000fea0003c00000 */
[----:B------:R0:W1:Y:S02]  /*1d80*/  SHFL.BFLY P6, R85, R87, R86, R89 ;  /* 0x0c00005657557389 */ /* 0x00006400000c0059 */
[----:B01----:R-:W-:Y:S01]  /*1d90*/  ENDCOLLECTIVE ;  /* 0x000000000000791b */ /* 0x003fe20003800000 */
.L_x_10163:
[----:B------:R-:W-:Y:S01]  /*1da0*/  HFMA2.MMA R86, -RZ, RZ, 0, 2.384185791015625e-07 ;  /* 0x00000004ff567435 */ /* 0x000fe200000001ff */
[----:B------:R-:W-:-:S05]  /*1db0*/  MOV R42, R85 ;  /* 0x00000055002a7202 */ /* 0x000fca0000000f00 */
[----:B------:R-:W-:-:S05]  /*1dc0*/  FADD.FTZ R42, R41, R42 ;  /* 0x0000002a292a7221 */ /* 0x000fca0000010000 */
[----:B------:R-:W-:-:S07]  /*1dd0*/  MOV R87, R42 ;  /* 0x0000002a00577202 */ /* 0x000fce0000000f00 */
[----:B------:R-:W-:Y:S05]  /*1de0*/  WARPSYNC.COLLECTIVE R84, `(.L_x_10164) ;  /* 0x0000000054087348 */ /* 0x000fea0003c00000 */
[----:B------:R0:W1:Y:S02]  /*1df0*/  SHFL.BFLY P6, R85, R87, R86, R89 ;  /* 0x0c00005657557389 */ /* 0x00006400000c0059 */
[----:B01----:R-:W-:Y:S01]  /*1e00*/  ENDCOLLECTIVE ;  /* 0x000000000000791b */ /* 0x003fe20003800000 */
.L_x_10164:
[----:B------:R-:W-:Y:S01]  /*1e10*/  HFMA2.MMA R86, -RZ, RZ, 0, 4.76837158203125e-07 ;  /* 0x00000008ff567435 */ /* 0x000fe200000001ff */
[----:B------:R-:W-:-:S05]  /*1e20*/  MOV R43, R85 ;  /* 0x00000055002b7202 */ /* 0x000fca0000000f00 */
[----:B------:R-:W-:-:S05]  /*1e30*/  FADD.FTZ R43, R42, R43 ;  /* 0x0000002b2a2b7221 */ /* 0x000fca0000010000 */
[----:B------:R-:W-:-:S07]  /*1e40*/  MOV R87, R43 ;  /* 0x0000002b00577202 */ /* 0x000fce0000000f00 */
[----:B------:R-:W-:Y:S05]  /*1e50*/  WARPSYNC.COLLECTIVE R84, `(.L_x_10165) ;  /* 0x0000000054087348 */ /* 0x000fea0003c00000 */
[----:B------:R0:W1:Y:S02]  /*1e60*/  SHFL.BFLY P6, R85, R87, R86, R89 ;  /* 0x0c00005657557389 */ /* 0x00006400000c0059 */
[----:B01----:R-:W-:Y:S01]  /*1e70*/  ENDCOLLECTIVE ;  /* 0x000000000000791b */ /* 0x003fe20003800000 */
.L_x_10165:
[----:B------:R-:W-:Y:S01]  /*1e80*/  HFMA2.MMA R86, -RZ, RZ, 0, 9.5367431640625e-07 ;  /* 0x00000010ff567435 */ /* 0x000fe200000001ff */
[----:B------:R-:W-:-:S05]  /*1e90*/  MOV R80, R85 ;  /* 0x0000005500507202 */ /* 0x000fca0000000f00 */
[----:B------:R-:W-:-:S05]  /*1ea0*/  FADD.FTZ R80, R43, R80 ;  /* 0x000000502b507221 */ /* 0x000fca0000010000 */
[----:B------:R-:W-:-:S07]  /*1eb0*/  MOV R87, R80 ;  /* 0x0000005000577202 */ /* 0x000fce0000000f00 */
[----:B------:R-:W-:Y:S05]  /*1ec0*/  WARPSYNC.COLLECTIVE R84, `(.L_x_10166) ;  /* 0x0000000054087348 */ /* 0x000fea0003c00000 */
[----:B------:R0:W1:Y:S02]  /*1ed0*/  SHFL.BFLY P6, R85, R87, R86, R89 ;  /* 0x0c00005657557389 */ /* 0x00006400000c0059 */
[----:B01----:R-:W-:Y:S01]  /*1ee0*/  ENDCOLLECTIVE ;  /* 0x000000000000791b */ /* 0x003fe20003800000 */
.L_x_10166:
[----:B------:R-:W-:Y:S05]  /*1ef0*/  BRA `(.L_x_10167) ;  /* 0xfffffff000ec7947 */ /* 0x000fea000383ffff */
.L_x_10168:
        /* <DEDUP_REMOVED lines=16> */
.L_x_16572:


//--------------------- .text._ZN10layer_norm13ln_fwd_kernelINS_13Kernel_traitsI6__halfS2_fS2_fjLj512ELj1ELj4ELj1ELj16ENS_18Kernel_traits_baseILj512ES2_S2_fS2_fjLj128EEEEELb0ELb1ELb0ELb1EEEvNS_9FwdParamsE --------------------------
	.section	.text._ZN10layer_norm13ln_fwd_kernelINS_13Kernel_traitsI6__halfS2_fS2_fjLj512ELj1ELj4ELj1ELj16ENS_18Kernel_traits_baseILj512ES2_S2_fS2_fjLj128EEEEELb0ELb1ELb0ELb1EEEvNS_9FwdParamsE,"ax",@progbits
	.align	128
        .global         _ZN10layer_norm13ln_fwd_kernelINS_13Kernel_traitsI6__halfS2_fS2_fjLj512ELj1ELj4ELj1ELj16ENS_18Kernel_traits_baseILj512ES2_S2_fS2_fjLj128EEEEELb0ELb1ELb0ELb1EEEvNS_9FwdParamsE
        .type           _ZN10layer_norm13ln_fwd_kernelINS_13Kernel_traitsI6__halfS2_fS2_fjLj512ELj1ELj4ELj1ELj16ENS_18Kernel_traits_baseILj512ES2_S2_fS2_fjLj128EEEEELb0ELb1ELb0ELb1EEEvNS_9FwdParamsE,@function
        .size           _ZN10layer_norm13ln_fwd_kernelINS_13Kernel_traitsI6__halfS2_fS2_fjLj512ELj1ELj4ELj1ELj16ENS_18Kernel_traits_baseILj512ES2_S2_fS2_fjLj128EEEEELb0ELb1ELb0ELb1EEEvNS_9FwdParamsE,(.L_x_16573 - _ZN10layer_norm13ln_fwd_kernelINS_13Kernel_traitsI6__halfS2_fS2_fjLj512ELj1ELj4ELj1ELj16ENS_18Kernel_traits_baseILj512ES2_S2_fS2_fjLj128EEEEELb0ELb1ELb0ELb1EEEvNS_9FwdParamsE)
        .other          _ZN10layer_norm13ln_fwd_kernelINS_13Kernel_traitsI6__halfS2_fS2_fjLj512ELj1ELj4ELj1ELj16ENS_18Kernel_traits_baseILj512ES2_S2_fS2_fjLj128EEEEELb0ELb1ELb0ELb1EEEvNS_9FwdParamsE,@"STO_CUDA_ENTRY STV_DEFAULT"
_ZN10layer_norm13ln_fwd_kernelINS_13Kernel_traitsI6__halfS2_fS2_fjLj512ELj1ELj4ELj1ELj16ENS_18Kernel_traits_baseILj512ES2_S2_fS2_fjLj128EEEEELb0ELb1ELb0ELb1EEEvNS_9FwdParamsE:
.text._ZN10layer_norm13ln_fwd_kernelINS_13Kernel_traitsI6__halfS2_fS2_fjLj512ELj1ELj4ELj1ELj16ENS_18Kernel_traits_baseILj512ES2_S2_fS2_fjLj128EEEEELb0ELb1ELb0ELb1EEEvNS_9FwdParamsE:
        /* <DEDUP_REMOVED lines=9> */
[----:B------:R-:W-:Y:S02]  /*0090*/  LOP3.LUT R8, R0, 0x1f0, RZ, 0xc0, !PT ;  /* 0x000001f000087812 */ /* 0x000fe400078ec0ff */
[----:B------:R-:W-:Y:S02]  /*00a0*/  SHF.R.U32.HI R0, RZ, 0x5, R2 ;  /* 0x00000005ff007819 */ /* 0x000fe40000011602 */
        /* <DEDUP_REMOVED lines=24> */
[----:B------:R-:W-:Y:S01]  /*0230*/  ISETP.NE.U32.AND P0, PT, RZ, UR6, PT ;  /* 0x00000006ff007c0c */ /* 0x000fe2000bf05070 */
[--C-:B------:R-:W-:Y:S01]  /*0240*/  HADD2.F32 R3, -RZ, R12.reuse.H0_H0 ;  /* 0x2000000cff037230 */ /* 0x100fe20000004100 */
[----:B------:R-:W-:Y:S01]  /*0250*/  ULDC.U8 UR6, c[0x0][0x2a0] ;  /* 0x0000a80000067ab9 */ /* 0x000fe20000000000 */
[----:B------:R-:W-:Y:S01]  /*0260*/  HADD2.F32 R4, -RZ, R12.H1_H1 ;  /* 0x3000000cff047230 */ /* 0x000fe20000004100 */
[----:B------:R-:W-:Y:S01]  /*0270*/  ULDC.64 UR10, c[0x0][0x238] ;  /* 0x00008e00000a7ab9 */ /* 0x000fe20000000a00 */
[--C-:B------:R-:W-:Y:S01]  /*0280*/  HADD2.F32 R5, -RZ, R13.reuse.H0_H0 ;  /* 0x2000000dff057230 */ /* 0x100fe20000004100 */
[----:B------:R-:W-:Y:S01]  /*0290*/  ULDC.64 UR12, c[0x0][0x2b8] ;  /* 0x0000ae00000c7ab9 */ /* 0x000fe20000000a00 */
[----:B------:R-:W-:-:S02]  /*02a0*/  HADD2.F32 R6, -RZ, R13.H1_H1 ;  /* 0x3000000dff067230 */ /* 0x000fc40000004100 */
[--C-:B------:R-:W-:Y:S02]  /*02b0*/  HADD2.F32 R7, -RZ, R14.reuse.H0_H0 ;  /* 0x2000000eff077230 */ /* 0x100fe40000004100 */
[----:B0-----:R-:W-:Y:S02]  /*02c0*/  HADD2.F32 R8, -RZ, R14.H1_H1 ;  /* 0x3000000eff087230 */ /* 0x001fe40000004100 */
        /* <DEDUP_REMOVED lines=9> */
[----:B------:R-:W-:Y:S01]  /*0360*/  HADD2.F32 R46, -RZ, R31.H1_H1 ;  /* 0x3000001fff2e7230 */ /* 0x000fe20000004100 */
[----:B------:R-:W-:Y:S01]  /*0370*/  ISETP.NE.AND.EX P0, PT, RZ, UR7, PT, P0 ;  /* 0x00000007ff007c0c */ /* 0x000fe2000bf05300 */
[----:B------:R-:W-:Y:S01]  /*0380*/  ULDC UR7, c[0x0][0x218] ;  /* 0x0000860000077ab9 */ /* 0x000fe20000000800 */
[----:B------:R-:W-:Y:S01]  /*0390*/  ISETP.NE.AND P3, PT, RZ, UR6, PT ;  /* 0x00000006ff007c0c */ /* 0x000fe2000bf65270 */
[----:B------:R-:W-:Y:S01]  /*03a0*/  ULDC UR6, c[0x0][0x2d8] ;  /* 0x0000b60000067ab9 */ /* 0x000fe20000000800 */
[----:B--2---:R-:W-:-:S02]  /*03b0*/  HADD2.F32 R72, -RZ, R41.H0_H0 ;  /* 0x20000029ff487230 */ /* 0x004fc40000004100 */
[----:B------:R-:W-:Y:S02]  /*03c0*/  HADD2.F32 R74, -RZ, R42.H0_H0 ;  /* 0x2000002aff4a7230 */ /* 0x000fe40000004100 */
[--C-:B---3--:R-:W-:Y:S02]  /*03d0*/  HADD2.F32 R47, -RZ, R16.reuse.H0_H0 ;  /* 0x20000010ff2f7230 */ /* 0x108fe40000004100 */
[----:B------:R-:W-:Y:S02]  /*03e0*/  HADD2.F32 R48, -RZ, R16.H1_H1 ;  /* 0x30000010ff307230 */ /* 0x000fe40000004100 */
[--C-:B------:R-:W-:Y:S02]  /*03f0*/  HADD2.F32 R49, -RZ, R17.reuse.H0_H0 ;  /* 0x20000011ff317230 */ /* 0x100fe40000004100 */
[----:B------:R-:W-:Y:S02]  /*0400*/  HADD2.F32 R51, -RZ, R17.H1_H1 ;  /* 0x30000011ff337230 */ /* 0x000fe40000004100 */
[----:B------:R-:W-:-:S02]  /*0410*/  HADD2.F32 R50, -RZ, R18.H0_H0 ;  /* 0x20000012ff327230 */ /* 0x000fc40000004100 */
[----:B------:R-:W-:Y:S02]  /*0420*/  HADD2.F32 R53, -RZ, R18.H1_H1 ;  /* 0x30000012ff357230 */ /* 0x000fe40000004100 */
[--C-:B------:R-:W-:Y:S02]  /*0430*/  HADD2.F32 R52, -RZ, R19.reuse.H0_H0 ;  /* 0x20000013ff347230 */ /* 0x100fe40000004100 */
[----:B------:R-:W-:Y:S02]  /*0440*/  HADD2.F32 R55, -RZ, R19.H1_H1 ;  /* 0x30000013ff377230 */ /* 0x000fe40000004100 */
[--C-:B----4-:R-:W-:Y:S02]  /*0450*/  HADD2.F32 R54, -RZ, R20.reuse.H0_H0 ;  /* 0x20000014ff367230 */ /* 0x110fe40000004100 */
        /* <DEDUP_REMOVED lines=15> */
[----:B------:R-:W-:Y:S02]  /*0550*/  HADD2.F32 R41, -RZ, R41.H1_H1 ;  /* 0x30000029ff297230 */ /* 0x000fe40000004100 */
[----:B------:R-:W-:-:S07]  /*0560*/  HADD2.F32 R42, -RZ, R42.H1_H1 ;  /* 0x3000002aff2a7230 */ /* 0x000fce0000004100 */
.L_x_10170:
[----:B0-----:R-:W0:Y:S01]  /*0570*/  @P0 LDC.64 R30, c[0x0][0x270] ;  /* 0x00009c00ff1e0b82 */ /* 0x001e220000000a00 */
[----:B------:R-:W-:-:S05]  /*0580*/  IMAD R24, R0, UR7, RZ ;  /* 0x0000000700187c24 */ /* 0x000fca000f8e02ff */
[----:B------:R-:W-:Y:S02]  /*0590*/  SHF.R.S32.HI R25, RZ, 0x1f, R24 ;  /* 0x0000001fff197819 */ /* 0x000fe40000011418 */
[----:B------:R-:W1:Y:S02]  /*05a0*/  LDC.64 R32, c[0x0][0x220] ;  /* 0x00008800ff207b82 */ /* 0x000e640000000a00 */
[----:B------:R-:W-:-:S04]  /*05b0*/  LEA.HI R25, R25, R24, RZ, 0x3 ;  /* 0x0000001819197211 */ /* 0x000fc800078f18ff */
[----:B------:R-:W-:Y:S02]  /*05c0*/  LEA.HI.SX32 R75, R25, R2, 0x1d ;  /* 0x00000002194b7211 */ /* 0x000fe400078feaff */
[----:B------:R-:W-:-:S04]  /*05d0*/  ISETP.NE.U32.AND P1, PT, RZ, UR8, PT ;  /* 0x00000008ff007c0c */ /* 0x000fc8000bf25070 */
[----:B------:R-:W-:Y:S01]  /*05e0*/  ISETP.NE.AND.EX P1, PT, RZ, UR9, PT, P1 ;  /* 0x00000009ff007c0c */ /* 0x000fe2000bf25310 */
[----:B0-----:R-:W-:-:S06]  /*05f0*/  @P0 IMAD.WIDE R30, R0, 0x2, R30 ;  /* 0x00000002001e0825 */ /* 0x001fcc00078e021e */
[----:B------:R-:W2:Y:S01]  /*0600*/  @P0 LDG.E.U16 R30, desc[UR4][R30.64] ;  /* 0x000000041e1e0981 */ /* 0x000ea2000c1e1500 */
[----:B-1----:R-:W-:-:S06]  /*0610*/  IMAD.WIDE.U32 R24, R75, 0x10, R32 ;  /* 0x000000104b187825 */ /* 0x002fcc00078e0020 */
[----:B------:R-:W3:Y:S01]  /*0620*/  LDG.E.128 R24, desc[UR4][R24.64] ;  /* 0x0000000418187981 */ /* 0x000ee2000c1e1d00 */
[----:B------:R-:W-:-:S04]  /*0630*/  @P1 LEA R28, P2, R75, UR8, 0x5 ;  /* 0x000000084b1c1c11 */ /* 0x000fc8000f8428ff */
[----:B------:R-:W-:-:S05]  /*0640*/  @P1 LEA.HI.X R29, R75, UR9, RZ, 0x5, P2 ;  /* 0x000000094b1d1c11 */ /* 0x000fca00090f2cff */
[----:B------:R-:W4:Y:S04]  /*0650*/  @P1 LDG.E.128 R16, desc[UR4][R28.64] ;  /* 0x000000041c101981 */ /* 0x000f28000c1e1d00 */
[----:B------:R0:W5:Y:S01]  /*0660*/  @P1 LDG.E.128 R20, desc[UR4][R28.64+0x10] ;  /* 0x000010041c141981 */ /* 0x000162000c1e1d00 */
[----:B------:R-:W-:Y:S01]  /*0670*/  HFMA2.MMA R60, -RZ, RZ, 1.875, 0 ;  /* 0x3f800000ff3c7435 */ /* 0x000fe200000001ff */
[----:B------:R-:W-:Y:S01]  /*0680*/  ISETP.NE.U32.AND P2, PT, RZ, UR8, PT ;  /* 0x00000008ff007c0c */ /* 0x000fe2000bf45070 */
[----:B------:R-:W-:-:S03]  /*0690*/  HADD2.F32 R34, -RZ, R40.H0_H0 ;  /* 0x20000028ff227230 */ /* 0x000fc60000004100 */
[----:B------:R-:W-:Y:S02]  /*06a0*/  ISETP.NE.AND.EX P2, PT, RZ, UR9, PT, P2 ;  /* 0x00000009ff007c0c */ /* 0x000fe4000bf45320 */
[C---:B------:R-:W-:Y:S02]  /*06b0*/  IADD3 R76, R75.reuse, 0x20, RZ ;  /* 0x000000204b4c7810 */ /* 0x040fe40007ffe0ff */
[----:B------:R-:W-:-:S03]  /*06c0*/  LEA R38, P4, R75, UR10, 0x5 ;  /* 0x0000000a4b267c11 */ /* 0x000fc6000f8828ff */
[----:B------:R-:W-:-:S04]  /*06d0*/  IMAD.WIDE.U32 R32, R76, 0x10, R32 ;  /* 0x000000104c207825 */ /* 0x000fc800078e0020 */
[----:B--2---:R-:W-:Y:S02]  /*06e0*/  @P0 HADD2.F32 R60, -RZ, R30.H0_H0 ;  /* 0x2000001eff3c0230 */ /* 0x004fe40000004100 */
[----:B------:R-:W-:Y:S02]  /*06f0*/  HADD2.F32 R30, -RZ, R40.H1_H1 ;  /* 0x30000028ff1e7230 */ /* 0x000fe40000004100 */
[--C-:B---3--:R-:W-:Y:S02]  /*0700*/  HADD2.F32 R35, -RZ, R24.reuse.H1_H1 ;  /* 0x30000018ff237230 */ /* 0x108fe40000004100 */
[----:B------:R-:W-:Y:S02]  /*0710*/  HADD2.F32 R31, -RZ, R24.H0_H0 ;  /* 0x20000018ff1f7230 */ /* 0x000fe40000004100 */
[--C-:B------:R-:W-:Y:S02]  /*0720*/  HADD2.F32 R39, -RZ, R27.reuse.H0_H0 ;  /* 0x2000001bff277230 */ /* 0x100fe40000004100 */
[----:B------:R-:W-:-:S02]  /*0730*/  HADD2.F32 R77, -RZ, R27.H1_H1 ;  /* 0x3000001bff4d7230 */ /* 0x000fc40000004100 */
[--C-:B------:R-:W-:Y:S02]  /*0740*/  HADD2.F32 R27, -RZ, R25.reuse.H0_H0 ;  /* 0x20000019ff1b7230 */ /* 0x100fe40000004100 */
[-C--:B------:R-:W-:Y:S01]  /*0750*/  FMUL.FTZ R35, R35, R60.reuse ;  /* 0x0000003c23237220 */ /* 0x080fe20000410000 */
[----:B------:R-:W-:Y:S02]  /*0760*/  HADD2.F32 R37, -RZ, R25.H1_H1 ;  /* 0x30000019ff257230 */ /* 0x000fe40000004100 */
[-C--:B------:R-:W-:Y:S01]  /*0770*/  FMUL.FTZ R31, R31, R60.reuse ;  /* 0x0000003c1f1f7220 */ /* 0x080fe20000410000 */
[--C-:B0-----:R-:W-:Y:S02]  /*0780*/  HADD2.F32 R29, -RZ, R26.reuse.H0_H0 ;  /* 0x2000001aff1d7230 */ /* 0x101fe40000004100 */
[----:B------:R-:W-:Y:S02]  /*0790*/  HADD2.F32 R61, -RZ, R26.H1_H1 ;  /* 0x3000001aff3d7230 */ /* 0x000fe40000004100 */
[----:B------:R-:W-:Y:S01]  /*07a0*/  FMUL.FTZ R77, R77, R60 ;  /* 0x0000003c4d4d7220 */ /* 0x000fe20000410000 */
[----:B------:R-:W-:-:S02]  /*07b0*/  HADD2.F32 R26, -RZ, R43.H1_H1 ;  /* 0x3000002bff1a7230 */ /* 0x000fc40000004100 */
[----:B------:R-:W-:Y:S01]  /*07c0*/  FMUL.FTZ R27, R27, R60 ;  /* 0x0000003c1b1b7220 */ /* 0x000fe20000410000 */
[----:B------:R-:W-:Y:S01]  /*07d0*/  FMUL.FTZ R25, R35, R30 ;  /* 0x0000001e23197220 */ /* 0x000fe20000410000 */
[----:B------:R-:W-:Y:S01]  /*07e0*/  FMUL.FTZ R28, R37, R60 ;  /* 0x0000003c251c7220 */ /* 0x000fe20000410000 */
[----:B------:R-:W-:Y:S01]  /*07f0*/  FMUL.FTZ R24, R31, R34 ;  /* 0x000000221f187220 */ /* 0x000fe20000410000 */
[----:B------:R-:W-:Y:S02]  /*0800*/  HADD2.F32 R30, -RZ, R43.H0_H0 ;  /* 0x2000002bff1e7230 */ /* 0x000fe40000004100 */
        /* <DEDUP_REMOVED lines=12> */
[----:B-----5:R-:W-:Y:S01]  /*08d0*/  @P2 FADD.FTZ R30, R22, R30 ;  /* 0x0000001e161e2221 */ /* 0x020fe20000010000 */
        /* <DEDUP_REMOVED lines=17> */
[----:B------:R-:W-:Y:S02]  /*09f0*/  MOV R77, R22 ;  /* 0x00000016004d7202 */ /* 0x000fe40000000f00 */
[----:B------:R-:W-:Y:S02]  /*0a00*/  MOV R78, R23 ;  /* 0x00000017004e7202 */ /* 0x000fe40000000f00 */
[----:B------:R1:W4:Y:S01]  /*0a10*/  @P1 LDG.E.128 R20, desc[UR4][R36.64+0x10] ;  /* 0x0000100424141981 */ /* 0x000322000c1e1d00 */
[----:B0-----:R-:W-:-:S04]  /*0a20*/  FADD.FTZ R38, RZ, R24 ;  /* 0x00000018ff267221 */ /* 0x001fc80000010000 */
[----:B------:R-:W-:Y:S01]  /*0a30*/  FADD.FTZ R93, R25, R38 ;  /* 0x00000026195d7221 */ /* 0x000fe20000010000 */
[----:B------:R-:W-:Y:S01]  /*0a40*/  UMOV UR14, 0xffffffff ;  /* 0xffffffff000e7882 */ /* 0x000fe20000000000 */
[--C-:B--2---:R-:W-:Y:S02]  /*0a50*/  HADD2.F32 R39, -RZ, R32.reuse.H0_H0 ;  /* 0x20000020ff277230 */ /* 0x104fe40000004100 */
[----:B------:R-:W-:Y:S02]  /*0a60*/  HADD2.F32 R85, -RZ, R33.H0_H0 ;  /* 0x20000021ff557230 */ /* 0x000fe40000004100 */
[----:B------:R-:W-:Y:S02]  /*0a70*/  HADD2.F32 R91, -RZ, R35.H0_H0 ;  /* 0x20000023ff5b7230 */ /* 0x000fe40000004100 */
[----:B------:R-:W-:Y:S02]  /*0a80*/  HADD2.F32 R83, -RZ, R32.H1_H1 ;  /* 0x30000020ff537230 */ /* 0x000fe40000004100 */
[----:B------:R-:W-:-:S02]  /*0a90*/  HADD2.F32 R33, -RZ, R33.H1_H1 ;  /* 0x30000021ff217230 */ /* 0x000fc40000004100 */
[--C-:B------:R-:W-:Y:S02]  /*0aa0*/  HADD2.F32 R87, -RZ, R34.reuse.H0_H0 ;  /* 0x20000022ff577230 */ /* 0x100fe40000004100 */
[----:B------:R-:W-:Y:S02]  /*0ab0*/  HADD2.F32 R89, -RZ, R34.H1_H1 ;  /* 0x30000022ff597230 */ /* 0x000fe40000004100 */
[----:B------:R-:W-:Y:S02]  /*0ac0*/  HADD2.F32 R35, -RZ, R35.H1_H1 ;  /* 0x30000023ff237230 */ /* 0x000fe40000004100 */
[-C--:B------:R-:W-:Y:S01]  /*0ad0*/  FMUL.FTZ R32, R39, R60.reuse ;  /* 0x0000003c27207220 */ /* 0x080fe20000410000 */
[-C--:B------:R-:W-:Y:S01]  /*0ae0*/  FMUL.FTZ R83, R83, R60.reuse ;  /* 0x0000003c53537220 */ /* 0x080fe20000410000 */
[-C--:B------:R-:W-:Y:S01]  /*0af0*/  FMUL.FTZ R34, R85, R60.reuse ;  /* 0x0000003c55227220 */ /* 0x080fe20000410000 */
[-C--:B-1----:R-:W-:Y:S01]  /*0b00*/  FMUL.FTZ R36, R33, R60.reuse ;  /* 0x0000003c21247220 */ /* 0x082fe20000410000 */
[-C--:B------:R-:W-:Y:S01]  /*0b10*/  FMUL.FTZ R37, R87, R60.reuse ;  /* 0x0000003c57257220 */ /* 0x080fe20000410000 */
[-C--:B------:R-:W-:Y:S01]  /*0b20*/  FMUL.FTZ R38, R89, R60.reuse ;  /* 0x0000003c59267220 */ /* 0x080fe20000410000 */
[-C--:B------:R-:W-:Y:S01]  /*0b30*/  FMUL.FTZ R39, R91, R60.reuse ;  /* 0x0000003c5b277220 */ /* 0x080fe20000410000 */
[----:B------:R-:W-:Y:S01]  /*0b40*/  FMUL.FTZ R86, R35, R60 ;  /* 0x0000003c23567220 */ /* 0x000fe20000410000 */
[----:B------:R-:W-:Y:S01]  /*0b50*/  FADD.FTZ R60, R26, R93 ;  /* 0x0000005d1a3c7221 */ /* 0x000fe20000010000 */
[----:B---3--:R-:W-:-:S03]  /*0b60*/  @P1 MOV R79, R16 ;  /* 0x00000010004f1202 */ /* 0x008fc60000000f00 */
[----:B------:R-:W-:Y:S01]  /*0b70*/  FADD.FTZ R35, R27, R60 ;  /* 0x0000003c1b237221 */ /* 0x000fe20000010000 */
[----:B------:R-:W-:-:S03]  /*0b80*/  FMUL.FTZ R32, R47, R32 ;  /* 0x000000202f207220 */ /* 0x000fc60000410000 */
[----:B------:R-:W-:Y:S01]  /*0b90*/  FADD.FTZ R60, R28, R35 ;  /* 0x000000231c3c7221 */ /* 0x000fe20000010000 */
[----:B------:R-:W-:Y:S01]  /*0ba0*/  @P2 FADD.FTZ R32, R32, R79 ;  /* 0x0000004f20202221 */ /* 0x000fe20000010000 */
[----:B------:R-:W-:Y:S02]  /*0bb0*/  FMUL.FTZ R35, R51, R36 ;  /* 0x0000002433237220 */ /* 0x000fe40000410000 */
[----:B------:R-:W-:Y:S01]  /*0bc0*/  FADD.FTZ R79, R29, R60 ;  /* 0x0000003c1d4f7221 */ /* 0x000fe20000010000 */
[----:B----4-:R-:W-:Y:S01]  /*0bd0*/  @P1 MOV R61, R20 ;  /* 0x00000014003d1202 */ /* 0x010fe20000000f00 */
[----:B------:R-:W-:Y:S01]  /*0be0*/  FMUL.FTZ R36, R50, R37 ;  /* 0x0000002532247220 */ /* 0x000fe20000410000 */
[----:B------:R-:W-:Y:S01]  /*0bf0*/  FMUL.FTZ R37, R53, R38 ;  /* 0x0000002635257220 */ /* 0x000fe20000410000 */
[----:B------:R-:W-:Y:S01]  /*0c00*/  FADD.FTZ R38, R30, R79 ;  /* 0x0000004f1e267221 */ /* 0x000fe20000010000 */
[----:B------:R-:W-:Y:S01]  /*0c10*/  @P1 MOV R80, R19 ;  /* 0x0000001300501202 */ /* 0x000fe20000000f00 */
[----:B------:R-:W-:Y:S01]  /*0c20*/  @P2 FADD.FTZ R36, R36, R61 ;  /* 0x0000003d24242221 */ /* 0x000fe20000010000 */
[----:B------:R-:W-:Y:S01]  /*0c30*/  @P1 MOV R84, R17 ;  /* 0x0000001100541202 */ /* 0x000fe20000000f00 */
[----:B------:R-:W-:Y:S01]  /*0c40*/  FMUL.FTZ R33, R48, R83 ;  /* 0x0000005330217220 */ /* 0x000fe20000410000 */
[----:B------:R-:W-:Y:S01]  /*0c50*/  FADD.FTZ R61, R31, R38 ;  /* 0x000000261f3d7221 */ /* 0x000fe20000010000 */
[----:B------:R-:W-:Y:S01]  /*0c60*/  @P1 MOV R81, R18 ;  /* 0x0000001200511202 */ /* 0x000fe20000000f00 */
[----:B------:R-:W-:Y:S01]  /*0c70*/  FMUL.FTZ R38, R52, R39 ;  /* 0x0000002734267220 */ /* 0x000fe20000410000 */
[----:B------:R-:W-:Y:S01]  /*0c80*/  @P1 MOV R82, R21 ;  /* 0x0000001500521202 */ /* 0x000fe20000000f00 */
[----:B------:R-:W-:Y:S01]  /*0c90*/  FMUL.FTZ R34, R49, R34 ;  /* 0x0000002231227220 */ /* 0x000fe20000410000 */
[----:B------:R-:W-:Y:S01]  /*0ca0*/  @P1 MOV R77, R22 ;  /* 0x00000016004d1202 */ /* 0x000fe20000000f00 */
[----:B------:R-:W-:Y:S01]  /*0cb0*/  @P2 FADD.FTZ R35, R35, R80 ;  /* 0x0000005023232221 */ /* 0x000fe20000010000 */
[----:B------:R-:W-:Y:S01]  /*0cc0*/  @P1 MOV R78, R23 ;  /* 0x00000017004e1202 */ /* 0x000fe20000000f00 */
[----:B------:R-:W-:Y:S01]  /*0cd0*/  FMUL.FTZ R39, R55, R86 ;  /* 0x0000005637277220 */ /* 0x000fe20000410000 */
[----:B------:R-:W-:Y:S01]  /*0ce0*/  LEA R60, P4, R76, UR10, 0x5 ;  /* 0x0000000a4c3c7c11 */ /* 0x000fe2000f8828ff */
[----:B------:R-:W-:Y:S01]  /*0cf0*/  @P2 FADD.FTZ R33, R33, R84 ;  /* 0x0000005421212221 */ /* 0x000fe20000010000 */
[----:B------:R-:W-:Y:S01]  /*0d00*/  FADD.FTZ R80, R32, R61 ;  /* 0x0000003d20507221 */ /* 0x000fe20000010000 */
        /* <DEDUP_REMOVED lines=69> */
.L_x_10182:
        /* <DEDUP_REMOVED lines=40> */
[----:B------:R-:W-:Y:S01]  /*13e0*/  FMUL.FTZ R90, R77, R90 ;  /* 0x0000005a4d5a7220 */ /* 0x000fe20000410000 */
[----:B------:R-:W-:Y:S01]  /*13f0*/  F2FP.F16.F32.PACK_AB R30, R33, R30 ;  /* 0x0000001e211e723e */ /* 0x000fe200000000ff */
        /* <DEDUP_REMOVED lines=16> */
[----:B------:R-:W-:Y:S01]  /*1500*/  F2FP.F16.F32.PACK_AB R26, R31, R26 ;  /* 0x0000001a1f1a723e */ /* 0x000fe200000000ff */
[----:B------:R-:W-:Y:S01]  /*1510*/  FFMA.FTZ R82, R69, R82, R14 ;  /* 0x0000005245527223 */ /* 0x000fe2000001000e */
[----:B------:R-:W-:Y:S01]  /*1520*/  F2FP.F16.F32.PACK_AB R24, R29, R24 ;  /* 0x000000181d18723e */ /* 0x000fe200000000ff */
[----:B------:R-:W-:Y:S01]  /*1530*/  FFMA.FTZ R29, R66, R80, R13 ;  /* 0x00000050421d7223 */ /* 0x000fe2000001000d */
[----:B------:R-:W-:Y:S01]  /*1540*/  F2FP.F16.F32.PACK_AB R31, R35, R34 ;  /* 0x00000022231f723e */ /* 0x000fe200000000ff */
[----:B------:R-:W-:Y:S01]  /*1550*/  FFMA.FTZ R28, R64, R28, R11 ;  /* 0x0000001c401c7223 */ /* 0x000fe2000001000b */
[----:B------:R-:W-:Y:S01]  /*1560*/  LEA R36, P2, R75, UR12, 0x4 ;  /* 0x0000000c4b247c11 */ /* 0x000fe2000f8420ff */
[----:B-1----:R-:W-:Y:S01]  /*1570*/  @!P1 IMAD.WIDE R38, R0, 0x4, R38 ;  /* 0x0000000400269825 */ /* 0x002fe200078e0226 */
[----:B------:R-:W-:-:S03]  /*1580*/  LEA R34, P4, R76, UR12, 0x4 ;  /* 0x0000000c4c227c11 */ /* 0x000fc6000f8820ff */
[----:B0-----:R-:W-:Y:S01]  /*1590*/  FFMA.FTZ R61, R67, R78, R12 ;  /* 0x0000004e433d7223 */ /* 0x001fe2000001000c */
[----:B------:R-:W-:Y:S01]  /*15a0*/  F2FP.F16.F32.PACK_AB R25, R86, R25 ;  /* 0x000000195619723e */ /* 0x000fe200000000ff */
[----:B------:R0:W-:Y:S01]  /*15b0*/  @!P1 STG.E desc[UR4][R38.64], R77 ;  /* 0x0000004d26009986 */ /* 0x0001e2000c101904 */
[----:B------:R-:W-:Y:S02]  /*15c0*/  LEA.HI.X R37, R75, UR13, RZ, 0x4, P2 ;  /* 0x0000000d4b257c11 */ /* 0x000fe400090f24ff */
[----:B------:R-:W-:Y:S02]  /*15d0*/  F2FP.F16.F32.PACK_AB R29, R82, R29 ;  /* 0x0000001d521d723e */ /* 0x000fe400000000ff */
[----:B------:R-:W-:Y:S01]  /*15e0*/  LEA.HI.X R35, R76, UR13, RZ, 0x4, P4 ;  /* 0x0000000d4c237c11 */ /* 0x000fe2000a0f24ff */
[----:B------:R0:W-:Y:S01]  /*15f0*/  STG.E.128 desc[UR4][R36.64], R24 ;  /* 0x0000001824007986 */ /* 0x0001e2000c101d04 */
[----:B------:R-:W-:Y:S02]  /*1600*/  F2FP.F16.F32.PACK_AB R28, R61, R28 ;  /* 0x0000001c3d1c723e */ /* 0x000fe400000000ff */
[----:B--2---:R-:W-:-:S03]  /*1610*/  LEA R0, R32, R0, 0x2 ;  /* 0x0000000020007211 */ /* 0x004fc600078e10ff */
[----:B------:R0:W-:Y:S01]  /*1620*/  STG.E.128 desc[UR4][R34.64], R28 ;  /* 0x0000001c22007986 */ /* 0x0001e2000c101d04 */
[----:B------:R-:W-:-:S13]  /*1630*/  ISETP.GE.AND P1, PT, R0, R33, PT ;  /* 0x000000210000720c */ /* 0x000fda0003f26270 */
[----:B------:R-:W-:Y:S05]  /*1640*/  @!P1 BRA `(.L_x_10170) ;  /* 0xffffffec00c89947 */ /* 0x000fea000383ffff */
[----:B------:R-:W-:Y:S05]  /*1650*/  EXIT ;  /* 0x000000000000794d */ /* 0x000fea0003800000 */
.L_x_10169:
        /* <DEDUP_REMOVED lines=8> */
.L_x_10172:
[----:B------:R-:W-:Y:S05]  /*16e0*/  BSYNC B0 ;  /* 0x0000000000007941 */ /* 0x000fea0003800000 */
.L_x_10171:
        /* <DEDUP_REMOVED lines=9> */
.L_x_10173:
[----:B------:R-:W-:Y:S01]  /*1780*/  HFMA2.MMA R86, -RZ, RZ, 0, 2.384185791015625e-07 ;  /* 0x00000004ff567435 */ /* 0x000fe200000001ff */
[----:B------:R-:W-:-:S05]  /*1790*/  MOV R60, R83 ;  /* 0x00000053003c7202 */ /* 0x000fca0000000f00 */
[----:B------:R-:W-:-:S05]  /*17a0*/  FADD.FTZ R80, R77, R60 ;  /* 0x0000003c4d507221 */ /* 0x000fca0000010000 */
[----:B------:R-:W-:-:S07]  /*17b0*/  MOV R85, R80 ;  /* 0x0000005000557202 */ /* 0x000fce0000000f00 */
[----:B------:R-:W-:Y:S05]  /*17c0*/  WARPSYNC.COLLECTIVE R84, `(.L_x_10174) ;  /* 0x0000000054087348 */ /* 0x000fea0003c00000 */
[----:B------:R0:W1:Y:S02]  /*17d0*/  SHFL.BFLY P2, R83, R85, R86, R87 ;  /* 0x0c00005655537389 */ /* 0x0000640000040057 */
[----:B01----:R-:W-:Y:S01]  /*17e0*/  ENDCOLLECTIVE ;  /* 0x000000000000791b */ /* 0x003fe20003800000 */
.L_x_10174:
        /* <DEDUP_REMOVED lines=8> */
.L_x_10175:
[----:B------:R-:W-:Y:S01]  /*1870*/  HFMA2.MMA R86, -RZ, RZ, 0, 9.5367431640625e-07 ;  /* 0x00000010ff567435 */ /* 0x000fe200000001ff */
[----:B------:R-:W-:-:S05]  /*1880*/  MOV R60, R83 ;  /* 0x00000053003c7202 */ /* 0x000fca0000000f00 */
[----:B------:R-:W-:-:S05]  /*1890*/  FADD.FTZ R82, R81, R60 ;  /* 0x0000003c51527221 */ /* 0x000fca0000010000 */
[----:B------:R-:W-:-:S07]  /*18a0*/  MOV R85, R82 ;  /* 0x0000005200557202 */ /* 0x000fce0000000f00 */
[----:B------:R-:W-:Y:S05]  /*18b0*/  WARPSYNC.COLLECTIVE R84, `(.L_x_10176) ;  /* 0x0000000054087348 */ /* 0x000fea0003c00000 */
[----:B------:R0:W1:Y:S02]  /*18c0*/  SHFL.BFLY P2, R83, R85, R86, R87 ;  /* 0x0c00005655537389 */ /* 0x0000640000040057 */
[----:B01----:R-:W-:Y:S01]  /*18d0*/  ENDCOLLECTIVE ;  /* 0x000000000000791b */ /* 0x003fe20003800000 */
.L_x_10176:
        /* <DEDUP_REMOVED lines=40> */
.L_x_10177:
[----:B------:R-:W-:Y:S01]  /*1b60*/  HFMA2.MMA R86, -RZ, RZ, 0, 1.1920928955078125e-07 ;  /* 0x00000002ff567435 */ /* 0x000fe200000001ff */
[----:B------:R-:W-:-:S05]  /*1b70*/  MOV R77, R83 ;  /* 0x00000053004d7202 */ /* 0x000fca0000000f00 */
[----:B------:R-:W-:-:S05]  /*1b80*/  FADD.FTZ R77, R60, R77 ;  /* 0x0000004d3c4d7221 */ /* 0x000fca0000010000 */
[----:B------:R-:W-:-:S07]  /*1b90*/  MOV R85, R77 ;  /* 0x0000004d00557202 */ /* 0x000fce0000000f00 */
[----:B------:R-:W-:Y:S05]  /*1ba0*/  WARPSYNC.COLLECTIVE R84, `(.L_x_10178) ;  /* 0x0000000054087348 */ /* 0x000fea0003c00000 */
[----:B------:R0:W1:Y:S02]  /*1bb0*/  SHFL.BFLY P2, R83, R85, R86, R87 ;  /* 0x0c00005655537389 */ /* 0x0000640000040057 */
[----:B01----:R-:W-:Y:S01]  /*1bc0*/  ENDCOLLECTIVE ;  /* 0x000000000000791b */ /* 0x003fe20003800000 */
.L_x_10178:
[----:B------:R-:W-:Y:S01]  /*1bd0*/  HFMA2.MMA R86, -RZ, RZ, 0, 2.384185791015625e-07 ;  /* 0x00000004ff567435 */ /* 0x000fe200000001ff */
[----:B------:R-:W-:-:S05]  /*1be0*/  MOV R78, R83 ;  /* 0x00000053004e7202 */ /* 0x000fca0000000f00 */
[----:B------:R-:W-:-:S05]  /*1bf0*/  FADD.FTZ R78, R77, R78 ;  /* 0x0000004e4d4e7221 */ /* 0x000fca0000010000 */
[----:B------:R-:W-:-:S07]  /*1c00*/  MOV R85, R78 ;  /* 0x0000004e00557202 */ /* 0x000fce0000000f00 */
[----:B------:R-:W-:Y:S05]  /*1c10*/  WARPSYNC.COLLECTIVE R84, `(.L_x_10179) ;  /* 0x0000000054087348 */ /* 0x000fea0003c00000 */
[----:B------:R0:W1:Y:S02]  /*1c20*/  SHFL.BFLY P2, R83, R85, R86, R87 ;  /* 0x0c00005655537389 */ /* 0x0000640000040057 */
[----:B01----:R-:W-:Y:S01]  /*1c30*/  ENDCOLLECTIVE ;  /* 0x000000000000791b */ /* 0x003fe20003800000 */
.L_x_10179:
[----:B------:R-:W-:Y:S01]  /*1c40*/  HFMA2.MMA R86, -RZ, RZ, 0, 4.76837158203125e-07 ;  /* 0x00000008ff567435 */ /* 0x000fe200000001ff */
[----:B------:R-:W-:-:S05]  /*1c50*/  MOV R81, R83 ;  /* 0x0000005300517202 */ /* 0x000fca0000000f00 */
[----:B------:R-:W-:-:S05]  /*1c60*/  FADD.FTZ R81, R78, R81 ;  /* 0x000000514e517221 */ /* 0x000fca0000010000 */
[----:B------:R-:W-:-:S07]  /*1c70*/  MOV R85, R81 ;  /* 0x0000005100557202 */ /* 0x000fce0000000f00 */
[----:B------:R-:W-:Y:S05]  /*1c80*/  WARPSYNC.COLLECTIVE R84, `(.L_x_10180) ;  /* 0x0000000054087348 */ /* 0x000fea0003c00000 */
[----:B------:R0:W1:Y:S02]  /*1c90*/  SHFL.BFLY P2, R83, R85, R86, R87 ;  /* 0x0c00005655537389 */ /* 0x0000640000040057 */
[----:B01----:R-:W-:Y:S01]  /*1ca0*/  ENDCOLLECTIVE ;  /* 0x000000000000791b */ /* 0x003fe20003800000 */
.L_x_10180:
[----:B------:R-:W-:Y:S01]  /*1cb0*/  HFMA2.MMA R86, -RZ, RZ, 0, 9.5367431640625e-07 ;  /* 0x00000010ff567435 */ /* 0x000fe200000001ff */
[----:B------:R-:W-:-:S05]  /*1cc0*/  MOV R80, R83 ;  /* 0x0000005300507202 */ /* 0x000fca0000000f00 */
[----:B------:R-:W-:-:S05]  /*1cd0*/  FADD.FTZ R80, R81, R80 ;  /* 0x0000005051507221 */ /* 0x000fca0000010000 */
[----:B------:R-:W-:-:S07]  /*1ce0*/  MOV R85, R80 ;  /* 0x0000005000557202 */ /* 0x000fce0000000f00 */
[----:B------:R-:W-:Y:S05]  /*1cf0*/  WARPSYNC.COLLECTIVE R84, `(.L_x_10181) ;  /* 0x0000000054087348 */ /* 0x000fea0003c00000 */
[----:B------:R0:W1:Y:S02]  /*1d00*/  SHFL.BFLY P2, R83, R85, R86, R87 ;  /* 0x0c00005655537389 */ /* 0x0000640000040057 */
[----:B01----:R-:W-:Y:S01]  /*1d10*/  ENDCOLLECTIVE ;  /* 0x000000000000791b */ /* 0x003fe20003800000 */
.L_x_10181:
[----:B------:R-:W-:Y:S05]  /*1d20*/  BRA `(.L_x_10182) ;  /* 0xfffffff4000c7947 */ /* 0x000fea000383ffff */
.L_x_10183:
        /* <DEDUP_REMOVED lines=13> */
.L_x_16573:


//--------------------- .text._ZN10layer_norm13ln_fwd_kernelINS_13Kernel_traitsI6__halfS2_fS2_fjLj512ELj1ELj4ELj1ELj16ENS_18Kernel_traits_baseILj512ES2_S2_fS2_fjLj128EEEEELb0ELb1ELb1ELb0EEEvNS_9FwdParamsE --------------------------
	.section	.text._ZN10layer_norm13ln_fwd_kernelINS_13Kernel_traitsI6__halfS2_fS2_fjLj512ELj1ELj4ELj1ELj16ENS_18Kernel_traits_baseILj512ES2_S2_fS2_fjLj128EEEEELb0ELb1ELb1ELb0EEEvNS_9FwdParamsE,"ax",@progbits
	.align	128
        .global         _ZN10layer_norm13ln_fwd_kernelINS_13Kernel_traitsI6__halfS2_fS2_fjLj512ELj1ELj4ELj1ELj16ENS_18Kernel_traits_baseILj512ES2_S2_fS2_fjLj128EEEEELb0ELb1ELb1ELb0EEEvNS_9FwdParamsE
        .type           _ZN10layer_norm13ln_fwd_kernelINS_13Kernel_traitsI6__halfS2_fS2_fjLj512ELj1ELj4ELj1ELj16ENS_18Kernel_traits_baseILj512ES2_S2_fS2_fjLj128EEEEELb0ELb1ELb1ELb0EEEvNS_9FwdParamsE,@function
        .size           _ZN10layer_norm13ln_fwd_kernelINS_13Kernel_traitsI6__halfS2_fS2_fjLj512ELj1ELj4ELj1ELj16ENS_18Kernel_traits_baseILj512ES2_S2_fS2_fjLj128EEEEELb0ELb1ELb1ELb0EEEvNS_9FwdParamsE,(.L_x_16574 - _ZN10layer_norm13ln_fwd_kernelINS_13Kernel_traitsI6__halfS2_fS2_fjLj512ELj1ELj4ELj1ELj16ENS_18Kernel_traits_baseILj512ES2_S2_fS2_fjLj128EEEEELb0ELb1ELb1ELb0EEEvNS_9FwdParamsE)
        .other          _ZN10layer_norm13ln_fwd_kernelINS_13Kernel_traitsI6__halfS2_fS2_fjLj512ELj1ELj4ELj1ELj16ENS_18Kernel_traits_baseILj512ES2_S2_fS2_fjLj128EEEEELb0ELb1ELb1ELb0EEEvNS_9FwdParamsE,@"STO_CUDA_ENTRY STV_DEFAULT"
_ZN10layer_norm13ln_fwd_kernelINS_13Kernel_traitsI6__halfS2_fS2_fjLj512ELj1ELj4ELj1ELj16ENS_18Kernel_traits_baseILj512ES2_S2_fS2_fjLj128EEEEELb0ELb1ELb1ELb0EEEvNS_9FwdParamsE:
.text._ZN10layer_norm13ln_fwd_kernelINS_13Kernel_traitsI6__halfS2_fS2_fjLj512ELj1ELj4ELj1ELj16ENS_18Kernel_traits_baseILj512ES2_S2_fS2_fjLj128EEEEELb0ELb1ELb1ELb0EEEvNS_9FwdParamsE:
        /* <DEDUP_REMOVED lines=33> */
.L_x_10185:
[----:B------:R-:W-:Y:S05]  /*0210*/  BSYNC B0 ;  /* 0x0000000000007941 */ /* 0x000fea0003800000 */
.L_x_10184:
        /* <DEDUP_REMOVED lines=17> */
.L_x_10187:
[----:B------:R-:W-:Y:S05]  /*0330*/  BSYNC B0 ;  /* 0x0000000000007941 */ /* 0x000fea0003800000 */
.L_x_10186:
        /* <DEDUP_REMOVED lines=55> */
.L_x_10229:
        /* <DEDUP_REMOVED lines=62> */
[----:B------:R-:W-:-:S04]  /*0a90*/  FMUL.FTZ R28, R5, R28 ;  /* 0x0000001c051c7220 */ /* 0x000fc80000410000 */
[----:B------:R-:W-:-:S07]  /*0aa0*/  @P0 FADD.FTZ R28, R16, R28 ;  /* 0x0000001c101c0221 */ /* 0x000fce0000010000 */
.L_x_10191:
[----:B------:R-:W-:Y:S05]  /*0ab0*/  BSYNC B1 ;  /* 0x0000000000017941 */ /* 0x000fea0003800000 */
.L_x_10190:
[----:B------:R-:W-:Y:S04]  /*0ac0*/  BSSY B1, `(.L_x_10192) ;  /* 0x0000006000017945 */ /* 0x000fe80003800000 */
[----:B------:R-:W-:Y:S05]  /*0ad0*/  @!P6 BRA `(.L_x_10193) ;  /* 0x000000000010e947 */ /* 0x000fea0003800000 */
[----:B-----5:R-:W-:-:S05]  /*0ae0*/  HADD2.F32 R29, -RZ, R24.H1_H1 ;  /* 0x30000018ff1d7230 */ /* 0x020fca0000004100 */
[----:B------:R-:W-:-:S04]  /*0af0*/  FMUL.FTZ R29, R29, UR6 ;  /* 0x000000061d1d7c20 */ /* 0x000fc80008410000 */
[----:B------:R-:W-:-:S04]  /*0b00*/  FMUL.FTZ R29, R6, R29 ;  /* 0x0000001d061d7220 */ /* 0x000fc80000410000 */
[----:B------:R-:W-:-:S07]  /*0b10*/  @P0 FADD.FTZ R29, R17, R29 ;  /* 0x0000001d111d0221 */ /* 0x000fce0000010000 */
.L_x_10193:
[----:B------:R-:W-:Y:S05]  /*0b20*/  BSYNC B1 ;  /* 0x0000000000017941 */ /* 0x000fea0003800000 */
.L_x_10192:
[----:B------:R-:W-:Y:S04]  /*0b30*/  BSSY B1, `(.L_x_10194) ;  /* 0x0000006000017945 */ /* 0x000fe80003800000 */
[----:B------:R-:W-:Y:S05]  /*0b40*/  @!P6 BRA `(.L_x_10195) ;  /* 0x000000000010e947 */ /* 0x000fea0003800000 */
[----:B-----5:R-:W-:-:S05]  /*0b50*/  HADD2.F32 R30, -RZ, R25.H0_H0 ;  /* 0x20000019ff1e7230 */ /* 0x020fca0000004100 */
[----:B------:R-:W-:-:S04]  /*0b60*/  FMUL.FTZ R30, R30, UR6 ;  /* 0x000000061e1e7c20 */ /* 0x000fc80008410000 */
[----:B------:R-:W-:-:S04]  /*0b70*/  FMUL.FTZ R30, R7, R30 ;  /* 0x0000001e071e7220 */ /* 0x000fc80000410000 */
[----:B------:R-:W-:-:S07]  /*0b80*/  @P0 FADD.FTZ R30, R18, R30 ;  /* 0x0000001e121e0221 */ /* 0x000fce0000010000 */
.L_x_10195:
[----:B------:R-:W-:Y:S05]  /*0b90*/  BSYNC B1 ;  /* 0x0000000000017941 */ /* 0x000fea0003800000 */
.L_x_10194:
[----:B------:R-:W-:Y:S04]  /*0ba0*/  BSSY B1, `(.L_x_10196) ;  /* 0x0000006000017945 */ /* 0x000fe80003800000 */
[----:B------:R-:W-:Y:S05]  /*0bb0*/  @!P6 BRA `(.L_x_10197) ;  /* 0x000000000010e947 */ /* 0x000fea0003800000 */
[----:B-----5:R-:W-:-:S05]  /*0bc0*/  HADD2.F32 R31, -RZ, R25.H1_H1 ;  /* 0x30000019ff1f7230 */ /* 0x020fca0000004100 */
[----:B------:R-:W-:-:S04]  /*0bd0*/  FMUL.FTZ R31, R31, UR6 ;  /* 0x000000061f1f7c20 */ /* 0x000fc80008410000 */
[----:B------:R-:W-:-:S04]  /*0be0*/  FMUL.FTZ R31, R8, R31 ;  /* 0x0000001f081f7220 */ /* 0x000fc80000410000 */
[----:B------:R-:W-:-:S07]  /*0bf0*/  @P0 FADD.FTZ R31, R19, R31 ;  /* 0x0000001f131f0221 */ /* 0x000fce0000010000 */
.L_x_10197:
[----:B------:R-:W-:Y:S05]  /*0c00*/  BSYNC B1 ;  /* 0x0000000000017941 */ /* 0x000fea0003800000 */
.L_x_10196:
[----:B------:R-:W-:Y:S04]  /*0c10*/  BSSY B1, `(.L_x_10198) ;  /* 0x0000006000017945 */ /* 0x000fe80003800000 */
[----:B------:R-:W-:Y:S05]  /*0c20*/  @!P6 BRA `(.L_x_10199) ;  /* 0x000000000010e947 */ /* 0x000fea0003800000 */
[----:B-----5:R-:W-:-:S05]  /*0c30*/  HADD2.F32 R32, -RZ, R26.H0_H0 ;  /* 0x2000001aff207230 */ /* 0x020fca0000004100 */
[----:B------:R-:W-:-:S04]  /*0c40*/  FMUL.FTZ R32, R32, UR6 ;  /* 0x0000000620207c20 */ /* 0x000fc80008410000 */
[----:B------:R-:W-:-:S04]  /*0c50*/  FMUL.FTZ R32, R9, R32 ;  /* 0x0000002009207220 */ /* 0x000fc80000410000 */
[----:B------:R-:W-:-:S07]  /*0c60*/  @P0 FADD.FTZ R32, R20, R32 ;  /* 0x0000002014200221 */ /* 0x000fce0000010000 */
.L_x_10199:
[----:B------:R-:W-:Y:S05]  /*0c70*/  BSYNC B1 ;  /* 0x0000000000017941 */ /* 0x000fea0003800000 */
.L_x_10198:
[----:B------:R-:W-:Y:S04]  /*0c80*/  BSSY B1, `(.L_x_10200) ;  /* 0x0000006000017945 */ /* 0x000fe80003800000 */
[----:B------:R-:W-:Y:S05]  /*0c90*/  @!P6 BRA `(.L_x_10201) ;  /* 0x000000000010e947 */ /* 0x000fea0003800000 */
[----:B-----5:R-:W-:-:S05]  /*0ca0*/  HADD2.F32 R33, -RZ, R26.H1_H1 ;  /* 0x3000001aff217230 */ /* 0x020fca0000004100 */
[----:B------:R-:W-:-:S04]  /*0cb0*/  FMUL.FTZ R33, R33, UR6 ;  /* 0x0000000621217c20 */ /* 0x000fc80008410000 */
[----:B------:R-:W-:-:S04]  /*0cc0*/  FMUL.FTZ R33, R10, R33 ;  /* 0x000000210a217220 */ /* 0x000fc80000410000 */
[----:B------:R-:W-:-:S07]  /*0cd0*/  @P0 FADD.FTZ R33, R21, R33 ;  /* 0x0000002115210221 */ /* 0x000fce0000010000 */
.L_x_10201:
[----:B------:R-:W-:Y:S05]  /*0ce0*/  BSYNC B1 ;  /* 0x0000000000017941 */ /* 0x000fea0003800000 */
.L_x_10200:
[----:B------:R-:W-:Y:S04]  /*0cf0*/  BSSY B1, `(.L_x_10202) ;  /* 0x0000006000017945 */ /* 0x000fe80003800000 */
[----:B------:R-:W-:Y:S05]  /*0d00*/  @!P6 BRA `(.L_x_10203) ;  /* 0x000000000010e947 */ /* 0x000fea0003800000 */
[----:B-----5:R-:W-:-:S05]  /*0d10*/  HADD2.F32 R34, -RZ, R27.H0_H0 ;  /* 0x2000001bff227230 */ /* 0x020fca0000004100 */
[----:B------:R-:W-:-:S04]  /*0d20*/  FMUL.FTZ R34, R34, UR6 ;  /* 0x0000000622227c20 */ /* 0x000fc80008410000 */
[----:B------:R-:W-:-:S04]  /*0d30*/  FMUL.FTZ R34, R11, R34 ;  /* 0x000000220b227220 */ /* 0x000fc80000410000 */
[----:B------:R-:W-:-:S07]  /*0d40*/  @P0 FADD.FTZ R34, R22, R34 ;  /* 0x0000002216220221 */ /* 0x000fce0000010000 */
.L_x_10203:
[----:B------:R-:W-:Y:S05]  /*0d50*/  BSYNC B1 ;  /* 0x0000000000017941 */ /* 0x000fea0003800000 */
.L_x_10202:
[----:B------:R-:W-:Y:S01]  /*0d60*/  BSSY B1, `(.L_x_10204) ;  /* 0x0000007000017945 */ /* 0x000fe20003800000 */
[----:B------:R-:W-:-:S03]  /*0d70*/  @!P6 FSEL R35, R23, RZ, P1 ;  /* 0x000000ff1723e208 */ /* 0x000fc60000800000 */
[----:B------:R-:W-:Y:S05]  /*0d80*/  @!P6 BRA `(.L_x_10205) ;  /* 0x000000000010e947 */ /* 0x000fea0003800000 */
[----:B-----5:R-:W-:-:S05]  /*0d90*/  HADD2.F32 R35, -RZ, R27.H1_H1 ;  /* 0x3000001bff237230 */ /* 0x020fca0000004100 */
[----:B------:R-:W-:-:S04]  /*0da0*/  FMUL.FTZ R35, R35, UR6 ;  /* 0x0000000623237c20 */ /* 0x000fc80008410000 */
[----:B------:R-:W-:-:S04]  /*0db0*/  FMUL.FTZ R35, R12, R35 ;  /* 0x000000230c237220 */ /* 0x000fc80000410000 */
[----:B------:R-:W-:-:S07]  /*0dc0*/  @P0 FADD.FTZ R35, R23, R35 ;  /* 0x0000002317230221 */ /* 0x000fce0000010000 */
.L_x_10205:
[----:B------:R-:W-:Y:S05]  /*0dd0*/  BSYNC B1 ;  /* 0x0000000000017941 */ /* 0x000fea0003800000 */
.L_x_10204:
[----:B------:R0:W-:Y:S01]  /*0de0*/  STG.E.128 desc[UR4][R46.64], R28 ;  /* 0x0000001c2e007986 */ /* 0x0001e2000c101d04 */
[----:B------:R-:W-:Y:S02]  /*0df0*/  IADD3 R86, R86, 0x20, RZ ;  /* 0x0000002056567810 */ /* 0x000fe40007ffe0ff */
[----:B------:R-:W-:Y:S01]  /*0e00*/  IADD3 R89, R89, 0x20, RZ ;  /* 0x0000002059597810 */ /* 0x000fe20007ffe0ff */
[----:B------:R0:W-:Y:S06]  /*0e10*/  STG.E.128 desc[UR4][R46.64+0x10], R32 ;  /* 0x000010202e007986 */ /* 0x0001ec000c101d04 */
.L_x_10189:
[----:B------:R-:W-:Y:S05]  /*0e20*/  BSYNC B0 ;  /* 0x0000000000007941 */ /* 0x000fea0003800000 */
.L_x_10188:
        /* <DEDUP_REMOVED lines=39> */
[----:B-----5:R-:W-:-:S05]  /*10a0*/  HADD2.F32 R36, -RZ, R24.H0_H0 ;  /* 0x20000018ff247230 */ /* 0x020fca0000004100 */
[----:B------:R-:W-:-:S04]  /*10b0*/  FMUL.FTZ R36, R36, UR6 ;  /* 0x0000000624247c20 */ /* 0x000fc80008410000 */
[----:B------:R-:W-:-:S04]  /*10c0*/  FMUL.FTZ R36, R13, R36 ;  /* 0x000000240d247220 */ /* 0x000fc80000410000 */
[----:B------:R-:W-:-:S07]  /*10d0*/  @P0 FADD.FTZ R36, R16, R36 ;  /* 0x0000002410240221 */ /* 0x000fce0000010000 */
.L_x_10209:
[----:B------:R-:W-:Y:S05]  /*10e0*/  BSYNC B1 ;  /* 0x0000000000017941 */ /* 0x000fea0003800000 */
.L_x_10208:
[----:B------:R-:W-:Y:S04]  /*10f0*/  BSSY B1, `(.L_x_10210) ;  /* 0x0000006000017945 */ /* 0x000fe80003800000 */
[----:B------:R-:W-:Y:S05]  /*1100*/  @!P6 BRA `(.L_x_10211) ;  /* 0x000000000010e947 */ /* 0x000fea0003800000 */
[----:B-----5:R-:W-:-:S05]  /*1110*/  HADD2.F32 R37, -RZ, R24.H1_H1 ;  /* 0x30000018ff257230 */ /* 0x020fca0000004100 */
[----:B------:R-:W-:-:S04]  /*1120*/  FMUL.FTZ R37, R37, UR6 ;  /* 0x0000000625257c20 */ /* 0x000fc80008410000 */
[----:B------:R-:W-:-:S04]  /*1130*/  FMUL.FTZ R37, R14, R37 ;  /* 0x000000250e257220 */ /* 0x000fc80000410000 */
[----:B------:R-:W-:-:S07]  /*1140*/  @P0 FADD.FTZ R37, R17, R37 ;  /* 0x0000002511250221 */ /* 0x000fce0000010000 */
.L_x_10211:
[----:B------:R-:W-:Y:S05]  /*1150*/  BSYNC B1 ;  /* 0x0000000000017941 */ /* 0x000fea0003800000 */
.L_x_10210:
[----:B------:R-:W-:Y:S04]  /*1160*/  BSSY B1, `(.L_x_10212) ;  /* 0x0000006000017945 */ /* 0x000fe80003800000 */
[----:B------:R-:W-:Y:S05]  /*1170*/  @!P6 BRA `(.L_x_10213) ;  /* 0x000000000010e947 */ /* 0x000fea0003800000 */
[----:B-----5:R-:W-:-:S05]  /*1180*/  HADD2.F32 R38, -RZ, R25.H0_H0 ;  /* 0x20000019ff267230 */ /* 0x020fca0000004100 */
[----:B------:R-:W-:-:S04]  /*1190*/  FMUL.FTZ R38, R38, UR6 ;  /* 0x0000000626267c20 */ /* 0x000fc80008410000 */
[----:B------:R-:W-:-:S04]  /*11a0*/  FMUL.FTZ R38, R15, R38 ;  /* 0x000000260f267220 */ /* 0x000fc80000410000 */
[----:B------:R-:W-:-:S07]  /*11b0*/  @P0 FADD.FTZ R38, R18, R38 ;  /* 0x0000002612260221 */ /* 0x000fce0000010000 */
.L_x_10213:
[----:B------:R-:W-:Y:S05]  /*11c0*/  BSYNC B1 ;  /* 0x0000000000017941 */ /* 0x000fea0003800000 */
.L_x_10212:
[----:B------:R-:W-:Y:S04]  /*11d0*/  BSSY B1, `(.L_x_10214) ;  /* 0x0000006000017945 */ /* 0x000fe80003800000 */
[----:B------:R-:W-:Y:S05]  /*11e0*/  @!P6 BRA `(.L_x_10215) ;  /* 0x000000000010e947 */ /* 0x000fea0003800000 */
[----:B-----5:R-:W-:-:S05]  /*11f0*/  HADD2.F32 R39, -RZ, R25.H1_H1 ;  /* 0x30000019ff277230 */ /* 0x020fca0000004100 */
[----:B------:R-:W-:-:S04]  /*1200*/  FMUL.FTZ R42, R39, UR6 ;  /* 0x00000006272a7c20 */ /* 0x000fc80008410000 */
[----:B------:R-:W-:-:S04]  /*1210*/  FMUL.FTZ R39, R49, R42 ;  /* 0x0000002a31277220 */ /* 0x000fc80000410000 */
[----:B------:R-:W-:-:S07]  /*1220*/  @P0 FADD.FTZ R39, R19, R39 ;  /* 0x0000002713270221 */ /* 0x000fce0000010000 */
.L_x_10215:
[----:B------:R-:W-:Y:S05]  /*1230*/  BSYNC B1 ;  /* 0x0000000000017941 */ /* 0x000fea0003800000 */
.L_x_10214:
[----:B------:R-:W-:Y:S04]  /*1240*/  BSSY B1, `(.L_x_10216) ;  /* 0x0000006000017945 */ /* 0x000fe80003800000 */
[----:B------:R-:W-:Y:S05]  /*1250*/  @!P6 BRA `(.L_x_10217) ;  /* 0x000000000010e947 */ /* 0x000fea0003800000 */
[----:B-----5:R-:W-:-:S05]  /*1260*/  HADD2.F32 R40, -RZ, R26.H0_H0 ;  /* 0x2000001aff287230 */ /* 0x020fca0000004100 */
[----:B------:R-:W-:-:S04]  /*1270*/  FMUL.FTZ R43, R40, UR6 ;  /* 0x00000006282b7c20 */ /* 0x000fc80008410000 */
[----:B------:R-:W-:-:S04]  /*1280*/  FMUL.FTZ R40, R48, R43 ;  /* 0x0000002b30287220 */ /* 0x000fc80000410000 */
[----:B------:R-:W-:-:S07]  /*1290*/  @P0 FADD.FTZ R40, R20, R40 ;  /* 0x0000002814280221 */ /* 0x000fce0000010000 */
.L_x_10217:
[----:B------:R-:W-:Y:S05]  /*12a0*/  BSYNC B1 ;  /* 0x0000000000017941 */ /* 0x000fea0003800000 */
.L_x_10216:
[----:B------:R-:W-:Y:S04]  /*12b0*/  BSSY B1, `(.L_x_10218) ;  /* 0x0000006000017945 */ /* 0x000fe80003800000 */
[----:B------:R-:W-:Y:S05]  /*12c0*/  @!P6 BRA `(.L_x_10219) ;  /* 0x000000000010e947 */ /* 0x000fea0003800000 */
[----:B-----5:R-:W-:-:S05]  /*12d0*/  HADD2.F32 R41, -RZ, R26.H1_H1 ;  /* 0x3000001aff297230 */ /* 0x020fca0000004100 */
[----:B------:R-:W-:-:S04]  /*12e0*/  FMUL.FTZ R41, R41, UR6 ;  /* 0x0000000629297c20 */ /* 0x000fc80008410000 */
[----:B------:R-:W-:-:S04]  /*12f0*/  FMUL.FTZ R41, R50, R41 ;  /* 0x0000002932297220 */ /* 0x000fc80000410000 */
[----:B------:R-:W-:-:S07]  /*1300*/  @P0 FADD.FTZ R41, R21, R41 ;  /* 0x0000002915290221 */ /* 0x000fce0000010000 */
.L_x_10219:
[----:B------:R-:W-:Y:S05]  /*1310*/  BSYNC B1 ;  /* 0x0000000000017941 */ /* 0x000fea0003800000 */
.L_x_10218:
[----:B------:R-:W-:Y:S01]  /*1320*/  BSSY B1, `(.L_x_10220) ;  /* 0x0000007000017945 */ /* 0x000fe20003800000 */
[----:B------:R-:W-:-:S03]  /*1330*/  @!P6 FSEL R42, R22, RZ, P2 ;  /* 0x000000ff162ae208 */ /* 0x000fc60001000000 */
[----:B------:R-:W-:Y:S05]  /*1340*/  @!P6 BRA `(.L_x_10221) ;  /* 0x000000000010e947 */ /* 0x000fea0003800000 */
[----:B-----5:R-:W-:-:S05]  /*1350*/  HADD2.F32 R42, -RZ, R27.H0_H0 ;  /* 0x2000001bff2a7230 */ /* 0x020fca0000004100 */
[----:B------:R-:W-:-:S04]  /*1360*/  FMUL.FTZ R43, R42, UR6 ;  /* 0x000000062a2b7c20 */ /* 0x000fc80008410000 */
[----:B------:R-:W-:-:S04]  /*1370*/  FMUL.FTZ R42, R52, R43 ;  /* 0x0000002b342a7220 */ /* 0x000fc80000410000 */
[----:B------:R-:W-:-:S07]  /*1380*/  @P0 FADD.FTZ R42, R22, R42 ;  /* 0x0000002a162a0221 */ /* 0x000fce0000010000 */
.L_x_10221:
[----:B------:R-:W-:Y:S05]  /*1390*/  BSYNC B1 ;  /* 0x0000000000017941 */ /* 0x000fea0003800000 */
.L_x_10220:
[----:B------:R-:W-:Y:S01]  /*13a0*/  BSSY B1, `(.L_x_10222) ;  /* 0x0000007000017945 */ /* 0x000fe20003800000 */
[----:B------:R-:W-:-:S03]  /*13b0*/  @!P6 FSEL R43, R23, RZ, P1 ;  /* 0x000000ff172be208 */ /* 0x000fc60000800000 */
[----:B------:R-:W-:Y:S05]  /*13c0*/  @!P6 BRA `(.L_x_10223) ;  /* 0x000000000010e947 */ /* 0x000fea0003800000 */
[----:B-----5:R-:W-:-:S05]  /*13d0*/  HADD2.F32 R43, -RZ, R27.H1_H1 ;  /* 0x3000001bff2b7230 */ /* 0x020fca0000004100 */
[----:B0-----:R-:W-:-:S04]  /*13e0*/  FMUL.FTZ R46, R43, UR6 ;  /* 0x000000062b2e7c20 */ /* 0x001fc80008410000 */
[----:B------:R-:W-:-:S04]  /*13f0*/  FMUL.FTZ R43, R51, R46 ;  /* 0x0000002e332b7220 */ /* 0x000fc80000410000 */
[----:B------:R-:W-:-:S07]  /*1400*/  @P0 FADD.FTZ R43, R23, R43 ;  /* 0x0000002b172b0221 */ /* 0x000fce0000010000 */
.L_x_10223:
[----:B------:R-:W-:Y:S05]  /*1410*/  BSYNC B1 ;  /* 0x0000000000017941 */ /* 0x000fea0003800000 */
.L_x_10222:
[----:B------:R1:W-:Y:S04]  /*1420*/  STG.E.128 desc[UR4][R44.64], R36 ;  /* 0x000000242c007986 */ /* 0x0003e8000c101d04 */
[----:B------:R1:W-:Y:S02]  /*1430*/  STG.E.128 desc[UR4][R44.64+0x10], R40 ;  /* 0x000010282c007986 */ /* 0x0003e4000c101d04 */
.L_x_10207:
[----:B------:R-:W-:Y:S05]  /*1440*/  BSYNC B0 ;  /* 0x0000000000007941 */ /* 0x000fea0003800000 */
.L_x_10206:
        /* <DEDUP_REMOVED lines=75> */
.L_x_10241:
        /* <DEDUP_REMOVED lines=18> */
[----:B------:R-:W-:Y:S04]  /*1a20*/  BSSY B1, `(.L_x_10227) ;  /* 0x0000028000017945 */ /* 0x000fe80003800000 */
[----:B------:R-:W-:Y:S01]  /*1a30*/  IMAD R44, R44, R87, RZ ;  /* 0x000000572c2c7224 */ /* 0x000fe200078e02ff */
[----:B------:R-:W-:-:S04]  /*1a40*/  FSEL R87, R89, RZ, !P5 ;  /* 0x000000ff59577208 */ /* 0x000fc80006800000 */
[----:B------:R-:W-:-:S04]  /*1a50*/  SHF.R.S32.HI R3, RZ, 0x1f, R44 ;  /* 0x0000001fff037819 */ /* 0x000fc8000001142c */
[----:B------:R-:W-:Y:S02]  /*1a60*/  LEA.HI R44, R3, R44, RZ, 0x3 ;  /* 0x0000002c032c7211 */ /* 0x000fe400078f18ff */
[----:B------:R-:W-:-:S04]  /*1a70*/  LOP3.LUT R3, R2, 0x1f, RZ, 0xc0, !PT ;  /* 0x0000001f02037812 */ /* 0x000fc800078ec0ff */
        /* <DEDUP_REMOVED lines=34> */
.L_x_10228:
[----:B------:R-:W-:Y:S05]  /*1ca0*/  BSYNC B1 ;  /* 0x0000000000017941 */ /* 0x000fea0003800000 */
.L_x_10227:
        /* <DEDUP_REMOVED lines=32> */
.L_x_10226:
[----:B------:R-:W-:Y:S05]  /*1eb0*/  BSYNC B0 ;  /* 0x0000000000007941 */ /* 0x000fea0003800000 */
.L_x_10225:
[----:B-12---:R-:W1:Y:S02]  /*1ec0*/  LDC.64 R44, c[0x0][0x210] ;  /* 0x00008400ff2c7b82 */ /* 0x006e640000000a00 */
[----:B-1----:R-:W-:-:S04]  /*1ed0*/  LEA R0, R44, R0, 0x2 ;  /* 0x000000002c007211 */ /* 0x002fc800078e10ff */
[----:B------:R-:W-:-:S13]  /*1ee0*/  ISETP.GE.AND P0, PT, R0, R45, PT ;  /* 0x0000002d0000720c */ /* 0x000fda0003f06270 */
[----:B------:R-:W-:Y:S05]  /*1ef0*/  @!P0 BRA `(.L_x_10229) ;  /* 0xffffffe400ec8947 */ /* 0x000fea000383ffff */
[----:B------:R-:W-:Y:S05]  /*1f00*/  EXIT ;  /* 0x000000000000794d */ /* 0x000fea0003800000 */
.L_x_10224:
[----:B------:R-:W-:Y:S01]  /*1f10*/  HFMA2.MMA R86, -RZ, RZ, 0, 5.9604644775390625e-08 ;  /* 0x00000001ff567435 */ /* 0x000fe200000001ff */
[----:B------:R-:W-:Y:S01]  /*1f20*/  BSSY B0, `(.L_x_10230) ;  /* 0x0000006000007945 */ /* 0x000fe20003800000 */
[----:B------:R-:W-:Y:S02]  /*1f30*/  MOV R47, 0x1f ;  /* 0x0000001f002f7802 */ /* 0x000fe40000000f00 */
[----:B------:R-:W-:-:S07]  /*1f40*/  MOV R46, 0xffffffff ;  /* 0xffffffff002e7802 */ /* 0x000fce0000000f00 */
[----:B-----5:R-:W-:Y:S05]  /*1f50*/  WARPSYNC.COLLECTIVE R46, `(.L_x_10231) ;  /* 0x000000002e087348 */ /* 0x020fea0003c00000 */
[----:B------:R0:W1:Y:S02]  /*1f60*/  SHFL.BFLY P2, R91, R45, R86, R47 ;  /* 0x0c0000562d5b7389 */ /* 0x000064000004002f */
[----:B01---5:R-:W-:Y:S01]  /*1f70*/  ENDCOLLECTIVE ;  /* 0x000000000000791b */ /* 0x023fe20003800000 */
.L_x_10231:
[----:B------:R-:W-:Y:S05]  /*1f80*/  BSYNC B0 ;  /* 0x0000000000007941 */ /* 0x000fea0003800000 */
.L_x_10230:
        /* <DEDUP_REMOVED lines=9> */
.L_x_10232:
[----:B------:R-:W-:Y:S01]  /*2020*/  HFMA2.MMA R86, -RZ, RZ, 0, 2.384185791015625e-07 ;  /* 0x00000004ff567435 */ /* 0x000fe200000001ff */
[----:B------:R-:W-:-:S05]  /*2030*/  FADD.FTZ R93, R92, R91 ;  /* 0x0000005b5c5d7221 */ /* 0x000fca0000010000 */
[----:B------:R-:W-:-:S07]  /*2040*/  MOV R45, R93 ;  /* 0x0000005d002d7202 */ /* 0x000fce0000000f00 */
[----:B------:R-:W-:Y:S05]  /*2050*/  WARPSYNC.COLLECTIVE R46, `(.L_x_10233) ;  /* 0x000000002e087348 */ /* 0x000fea0003c00000 */
[----:B------:R0:W1:Y:S02]  /*2060*/  SHFL.BFLY P2, R91, R45, R86, R47 ;  /* 0x0c0000562d5b7389 */ /* 0x000064000004002f */
[----:B01----:R-:W-:Y:S01]  /*2070*/  ENDCOLLECTIVE ;  /* 0x000000000000791b */ /* 0x003fe20003800000 */
.L_x_10233:
[----:B------:R-:W-:Y:S01]  /*2080*/  HFMA2.MMA R86, -RZ, RZ, 0, 4.76837158203125e-07 ;  /* 0x00000008ff567435 */ /* 0x000fe200000001ff */
[----:B------:R-:W-:-:S05]  /*2090*/  FADD.FTZ R93, R93, R91 ;  /* 0x0000005b5d5d7221 */ /* 0x000fca0000010000 */
[----:B------:R-:W-:-:S07]  /*20a0*/  MOV R45, R93 ;  /* 0x0000005d002d7202 */ /* 0x000fce0000000f00 */
[----:B------:R-:W-:Y:S05]  /*20b0*/  WARPSYNC.COLLECTIVE R46, `(.L_x_10234) ;  /* 0x000000002e087348 */ /* 0x000fea0003c00000 */
[----:B------:R0:W1:Y:S02]  /*20c0*/  SHFL.BFLY P2, R91, R45, R86, R47 ;  /* 0x0c0000562d5b7389 */ /* 0x000064000004002f */
[----:B01----:R-:W-:Y:S01]  /*20d0*/  ENDCOLLECTIVE ;  /* 0x000000000000791b */ /* 0x003fe20003800000 */
.L_x_10234:
[----:B------:R-:W-:Y:S01]  /*20e0*/  HFMA2.MMA R86, -RZ, RZ, 0, 9.5367431640625e-07 ;  /* 0x00000010ff567435 */ /* 0x000fe200000001ff */
[----:B------:R-:W-:-:S05]  /*20f0*/  FADD.FTZ R44, R93, R91 ;  /* 0x0000005b5d2c7221 */ /* 0x000fca0000010000 */
[----:B------:R-:W-:-:S07]  /*2100*/  MOV R45, R44 ;  /* 0x0000002c002d7202 */ /* 0x000fce0000000f00 */
[----:B------:R-:W-:Y:S05]  /*2110*/  WARPSYNC.COLLECTIVE R46, `(.L_x_10235) ;  /* 0x000000002e087348 */ /* 0x000fea0003c00000 */
[----:B------:R0:W1:Y:S02]  /*2120*/  SHFL.BFLY P2, R91, R45, R86, R47 ;  /* 0x0c0000562d5b7389 */ /* 0x000064000004002f */
[----:B01----:R-:W-:Y:S01]  /*2130*/  ENDCOLLECTIVE ;  /* 0x000000000000791b */ /* 0x003fe20003800000 */
.L_x_10235:
        /* <DEDUP_REMOVED lines=41> */
.L_x_10236:
[----:B------:R-:W-:Y:S01]  /*23d0*/  HFMA2.MMA R86, -RZ, RZ, 0, 1.1920928955078125e-07 ;  /* 0x00000002ff567435 */ /* 0x000fe200000001ff */
[----:B------:R-:W-:-:S10]  /*23e0*/  FADD.FTZ R45, R44, R91 ;  /* 0x0000005b2c2d7221 */ /* 0x000fd40000010000 */
[----:B------:R-:W-:Y:S05]  /*23f0*/  WARPSYNC.COLLECTIVE R46, `(.L_x_10237) ;  /* 0x000000002e087348 */ /* 0x000fea0003c00000 */
[----:B------:R0:W1:Y:S02]  /*2400*/  SHFL.BFLY P2, R91, R45, R86, R47 ;  /* 0x0c0000562d5b7389 */ /* 0x000064000004002f */
[----:B01----:R-:W-:Y:S01]  /*2410*/  ENDCOLLECTIVE ;  /* 0x000000000000791b */ /* 0x003fe20003800000 */
.L_x_10237:
[----:B------:R-:W-:Y:S01]  /*2420*/  HFMA2.MMA R86, -RZ, RZ, 0, 2.384185791015625e-07 ;  /* 0x00000004ff567435 */ /* 0x000fe200000001ff */
[----:B------:R-:W-:-:S05]  /*2430*/  FADD.FTZ R92, R45, R91 ;  /* 0x0000005b2d5c7221 */ /* 0x000fca0000010000 */
[----:B------:R-:W-:-:S07]  /*2440*/  MOV R45, R92 ;  /* 0x0000005c002d7202 */ /* 0x000fce0000000f00 */
[----:B------:R-:W-:Y:S05]  /*2450*/  WARPSYNC.COLLECTIVE R46, `(.L_x_10238) ;  /* 0x000000002e087348 */ /* 0x000fea0003c00000 */
[----:B------:R0:W1:Y:S02]  /*2460*/  SHFL.BFLY P2, R91, R45, R86, R47 ;  /* 0x0c0000562d5b7389 */ /* 0x000064000004002f */
[----:B01----:R-:W-:Y:S01]  /*2470*/  ENDCOLLECTIVE ;  /* 0x000000000000791b */ /* 0x003fe20003800000 */
.L_x_10238:
[----:B------:R-:W-:Y:S01]  /*2480*/  HFMA2.MMA R86, -RZ, RZ, 0, 4.76837158203125e-07 ;  /* 0x00000008ff567435 */ /* 0x000fe200000001ff */
[----:B------:R-:W-:-:S05]  /*2490*/  FADD.FTZ R93, R92, R91 ;  /* 0x0000005b5c5d7221 */ /* 0x000fca0000010000 */
[----:B------:R-:W-:-:S07]  /*24a0*/  MOV R45, R93 ;  /* 0x0000005d002d7202 */ /* 0x000fce0000000f00 */
[----:B------:R-:W-:Y:S05]  /*24b0*/  WARPSYNC.COLLECTIVE R46, `(.L_x_10239) ;  /* 0x000000002e087348 */ /* 0x000fea0003c00000 */
[----:B------:R0:W1:Y:S02]  /*24c0*/  SHFL.BFLY P2, R91, R45, R86, R47 ;  /* 0x0c0000562d5b7389 */ /* 0x000064000004002f */
[----:B01----:R-:W-:Y:S01]  /*24d0*/  ENDCOLLECTIVE ;  /* 0x000000000000791b */ /* 0x003fe20003800000 */
.L_x_10239:
[----:B------:R-:W-:Y:S01]  /*24e0*/  HFMA2.MMA R86, -RZ, RZ, 0, 9.5367431640625e-07 ;  /* 0x00000010ff567435 */ /* 0x000fe200000001ff */
[----:B------:R-:W-:-:S05]  /*24f0*/  FADD.FTZ R93, R93, R91 ;  /* 0x0000005b5d5d7221 */ /* 0x000fca0000010000 */
[----:B------:R-:W-:-:S07]  /*2500*/  MOV R45, R93 ;  /* 0x0000005d002d7202 */ /* 0x000fce0000000f00 */
[----:B------:R-:W-:Y:S05]  /*2510*/  WARPSYNC.COLLECTIVE R46, `(.L_x_10240) ;  /* 0x000000002e087348 */ /* 0x000fea0003c00000 */
[----:B------:R0:W1:Y:S02]  /*2520*/  SHFL.BFLY P2, R91, R45, R86, R47 ;  /* 0x0c0000562d5b7389 */ /* 0x000064000004002f */
[----:B01----:R-:W-:Y:S01]  /*2530*/  ENDCOLLECTIVE ;  /* 0x000000000000791b */ /* 0x003fe20003800000 */
.L_x_10240:
[----:B------:R-:W-:Y:S05]  /*2540*/  BRA `(.L_x_10241) ;  /* 0xfffffff000ec7947 */ /* 0x000fea000383ffff */
.L_x_10242:
        /* <DEDUP_REMOVED lines=11> */
.L_x_16574:


//--------------------- .text._ZN10layer_norm13ln_fwd_kernelINS_13Kernel_traitsI6__halfS2_fS2_fjLj512ELj1ELj4ELj1ELj16ENS_18Kernel_traits_baseILj512ES2_S2_fS2_fjLj128EEEEELb0ELb1ELb1ELb1EEEvNS_9FwdParamsE --------------------------
	.section	.text._ZN10layer_norm13ln_fwd_kernelINS_13Kernel_traitsI6__halfS2_fS2_fjLj512ELj1ELj4ELj1ELj16ENS_18Kernel_traits_baseILj512ES2_S2_fS2_fjLj128EEEEELb0ELb1ELb1ELb1EEEvNS_9FwdParamsE,"ax",@progbits
	.align	128
        .global         _ZN10layer_norm13ln_fwd_kernelINS_13Kernel_traitsI6__halfS2_fS2_fjLj512ELj1ELj4ELj1ELj16ENS_18Kernel_traits_baseILj512ES2_S2_fS2_fjLj128EEEEELb0ELb1ELb1ELb1EEEvNS_9FwdParamsE
        .type           _ZN10layer_norm13ln_fwd_kernelINS_13Kernel_traitsI6__halfS2_fS2_fjLj512ELj1ELj4ELj1ELj16ENS_18Kernel_traits_baseILj512ES2_S2_fS2_fjLj128EEEEELb0ELb1ELb1ELb1EEEvNS_9FwdParamsE,@function
        .size           _ZN10layer_norm13ln_fwd_kernelINS_13Kernel_traitsI6__halfS2_fS2_fjLj512ELj1ELj4ELj1ELj16ENS_18Kernel_traits_baseILj512ES2_S2_fS2_fjLj128EEEEELb0ELb1ELb1ELb1EEEvNS_9FwdParamsE,(.L_x_16575 - _ZN10layer_norm13ln_fwd_kernelINS_13Kernel_traitsI6__halfS2_fS2_fjLj512ELj1ELj4ELj1ELj16ENS_18Kernel_traits_baseILj512ES2_S2_fS2_fjLj128EEEEELb0ELb1ELb1ELb1EEEvNS_9FwdParamsE)
        .other          _ZN10layer_norm13ln_fwd_kernelINS_13Kernel_traitsI6__halfS2_fS2_fjLj512ELj1ELj4ELj1ELj16ENS_18Kernel_traits_baseILj512ES2_S2_fS2_fjLj128EEEEELb0ELb1ELb1ELb1EEEvNS_9FwdParamsE,@"STO_CUDA_ENTRY STV_DEFAULT"
_ZN10layer_norm13ln_fwd_kernelINS_13Kernel_traitsI6__halfS2_fS2_fjLj512ELj1ELj4ELj1ELj16ENS_18Kernel_traits_baseILj512ES2_S2_fS2_fjLj128EEEEELb0ELb1ELb1ELb1EEEvNS_9FwdParamsE:
.text._ZN10layer_norm13ln_fwd_kernelINS_13Kernel_traitsI6__halfS2_fS2_fjLj512ELj1ELj4ELj1ELj16ENS_18Kernel_traits_baseILj512ES2_S2_fS2_fjLj128EEEEELb0ELb1ELb1ELb1EEEvNS_9FwdParamsE:
        /* <DEDUP_REMOVED lines=36> */
[----:B------:R-:W-:Y:S01]  /*0240*/  ISETP.NE.AND P4, PT, RZ, UR6, PT ;  /* 0x00000006ff007c0c */ /* 0x000fe2000bf85270 */
[----:B------:R-:W-:Y:S01]  /*0250*/  HADD2.F32 R44, -RZ, R36.H1_H1 ;  /* 0x30000024ff2c7230 */ /* 0x000fe20000004100 */
[----:B------:R-:W-:Y:S01]  /*0260*/  ULDC UR6, c[0x0][0x29c] ;  /* 0x0000a70000067ab9 */ /* 0x000fe20000000800 */
        /* <DEDUP_REMOVED lines=8> */
[--C-:B0-----:R-:W-:Y:S02]  /*02f0*/  HADD2.F32 R7, -RZ, R33.reuse.H0_H0 ;  /* 0x20000021ff077230 */ /* 0x101fe40000004100 */
[----:B------:R-:W-:Y:S02]  /*0300*/  HADD2.F32 R6, -RZ, R33.H1_H1 ;  /* 0x30000021ff067230 */ /* 0x000fe40000004100 */
[--C-:B------:R-:W-:Y:S02]  /*0310*/  HADD2.F32 R5, -RZ, R34.reuse.H0_H0 ;  /* 0x20000022ff057230 */ /* 0x100fe40000004100 */
[----:B------:R-:W-:Y:S02]  /*0320*/  HADD2.F32 R4, -RZ, R34.H1_H1 ;  /* 0x30000022ff047230 */ /* 0x000fe40000004100 */
[----:B-1----:R-:W-:-:S02]  /*0330*/  HADD2.F32 R3, -RZ, R35.H0_H0 ;  /* 0x20000023ff037230 */ /* 0x002fc40000004100 */
        /* <DEDUP_REMOVED lines=17> */
[----:B----4-:R-:W-:-:S02]  /*0450*/  HADD2.F32 R66, -RZ, R24.H0_H0 ;  /* 0x20000018ff427230 */ /* 0x010fc40000004100 */
        /* <DEDUP_REMOVED lines=15> */
.L_x_10278:
        /* <DEDUP_REMOVED lines=60> */
[----:B-----5:R-:W-:-:S05]  /*0910*/  HADD2.F32 R32, -RZ, R24.H0_H0 ;  /* 0x20000018ff207230 */ /* 0x020fca0000004100 */
[----:B------:R-:W-:-:S04]  /*0920*/  FMUL.FTZ R43, R32, UR6 ;  /* 0x00000006202b7c20 */ /* 0x000fc80008410000 */
[----:B------:R-:W-:-:S04]  /*0930*/  FMUL.FTZ R32, R0, R43 ;  /* 0x0000002b00207220 */ /* 0x000fc80000410000 */
[----:B------:R-:W-:-:S07]  /*0940*/  @P0 FADD.FTZ R32, R16, R32 ;  /* 0x0000002010200221 */ /* 0x000fce0000010000 */
.L_x_10244:
[----:B------:R-:W-:Y:S05]  /*0950*/  BSYNC B0 ;  /* 0x0000000000007941 */ /* 0x000fea0003800000 */
.L_x_10243:
[----:B------:R-:W-:Y:S04]  /*0960*/  BSSY B0, `(.L_x_10245) ;  /* 0x0000006000007945 */ /* 0x000fe80003800000 */
[----:B------:R-:W-:Y:S05]  /*0970*/  @!P5 BRA `(.L_x_10246) ;  /* 0x000000000010d947 */ /* 0x000fea0003800000 */
[----:B-----5:R-:W-:-:S05]  /*0980*/  HADD2.F32 R33, -RZ, R24.H1_H1 ;  /* 0x30000018ff217230 */ /* 0x020fca0000004100 */
[----:B------:R-:W-:-:S04]  /*0990*/  FMUL.FTZ R42, R33, UR6 ;  /* 0x00000006212a7c20 */ /* 0x000fc80008410000 */
[----:B------:R-:W-:-:S04]  /*09a0*/  FMUL.FTZ R33, R49, R42 ;  /* 0x0000002a31217220 */ /* 0x000fc80000410000 */
[----:B------:R-:W-:-:S07]  /*09b0*/  @P0 FADD.FTZ R33, R17, R33 ;  /* 0x0000002111210221 */ /* 0x000fce0000010000 */
.L_x_10246:
[----:B------:R-:W-:Y:S05]  /*09c0*/  BSYNC B0 ;  /* 0x0000000000007941 */ /* 0x000fea0003800000 */
.L_x_10245:
[----:B------:R-:W-:Y:S04]  /*09d0*/  BSSY B0, `(.L_x_10247) ;  /* 0x0000006000007945 */ /* 0x000fe80003800000 */
[----:B------:R-:W-:Y:S05]  /*09e0*/  @!P5 BRA `(.L_x_10248) ;  /* 0x000000000010d947 */ /* 0x000fea0003800000 */
[----:B-----5:R-:W-:-:S05]  /*09f0*/  HADD2.F32 R34, -RZ, R25.H0_H0 ;  /* 0x20000019ff227230 */ /* 0x020fca0000004100 */
[----:B------:R-:W-:-:S04]  /*0a00*/  FMUL.FTZ R43, R34, UR6 ;  /* 0x00000006222b7c20 */ /* 0x000fc80008410000 */
[----:B------:R-:W-:-:S04]  /*0a10*/  FMUL.FTZ R34, R48, R43 ;  /* 0x0000002b30227220 */ /* 0x000fc80000410000 */
[----:B------:R-:W-:-:S07]  /*0a20*/  @P0 FADD.FTZ R34, R18, R34 ;  /* 0x0000002212220221 */ /* 0x000fce0000010000 */
.L_x_10248:
[----:B------:R-:W-:Y:S05]  /*0a30*/  BSYNC B0 ;  /* 0x0000000000007941 */ /* 0x000fea0003800000 */
.L_x_10247:
[----:B------:R-:W-:Y:S04]  /*0a40*/  BSSY B0, `(.L_x_10249) ;  /* 0x0000006000007945 */ /* 0x000fe80003800000 */
[----:B------:R-:W-:Y:S05]  /*0a50*/  @!P5 BRA `(.L_x_10250) ;  /* 0x000000000010d947 */ /* 0x000fea0003800000 */
[----:B-----5:R-:W-:-:S05]  /*0a60*/  HADD2.F32 R35, -RZ, R25.H1_H1 ;  /* 0x30000019ff237230 */ /* 0x020fca0000004100 */
[----:B------:R-:W-:-:S04]  /*0a70*/  FMUL.FTZ R42, R35, UR6 ;  /* 0x00000006232a7c20 */ /* 0x000fc80008410000 */
[----:B------:R-:W-:-:S04]  /*0a80*/  FMUL.FTZ R35, R51, R42 ;  /* 0x0000002a33237220 */ /* 0x000fc80000410000 */
[----:B------:R-:W-:-:S07]  /*0a90*/  @P0 FADD.FTZ R35, R19, R35 ;  /* 0x0000002313230221 */ /* 0x000fce0000010000 */
.L_x_10250:
[----:B------:R-:W-:Y:S05]  /*0aa0*/  BSYNC B0 ;  /* 0x0000000000007941 */ /* 0x000fea0003800000 */
.L_x_10249:
[----:B------:R-:W-:Y:S04]  /*0ab0*/  BSSY B0, `(.L_x_10251) ;  /* 0x0000006000007945 */ /* 0x000fe80003800000 */
[----:B------:R-:W-:Y:S05]  /*0ac0*/  @!P5 BRA `(.L_x_10252) ;  /* 0x000000000010d947 */ /* 0x000fea0003800000 */
[----:B-----5:R-:W-:-:S05]  /*0ad0*/  HADD2.F32 R28, -RZ, R26.H0_H0 ;  /* 0x2000001aff1c7230 */ /* 0x020fca0000004100 */
[----:B------:R-:W-:-:S04]  /*0ae0*/  FMUL.FTZ R43, R28, UR6 ;  /* 0x000000061c2b7c20 */ /* 0x000fc80008410000 */
[----:B------:R-:W-:-:S04]  /*0af0*/  FMUL.FTZ R28, R50, R43 ;  /* 0x0000002b321c7220 */ /* 0x000fc80000410000 */
[----:B------:R-:W-:-:S07]  /*0b00*/  @P0 FADD.FTZ R28, R20, R28 ;  /* 0x0000001c141c0221 */ /* 0x000fce0000010000 */
.L_x_10252:
[----:B------:R-:W-:Y:S05]  /*0b10*/  BSYNC B0 ;  /* 0x0000000000007941 */ /* 0x000fea0003800000 */
.L_x_10251:
[----:B------:R-:W-:Y:S04]  /*0b20*/  BSSY B0, `(.L_x_10253) ;  /* 0x0000006000007945 */ /* 0x000fe80003800000 */
[----:B------:R-:W-:Y:S05]  /*0b30*/  @!P5 BRA `(.L_x_10254) ;  /* 0x000000000010d947 */ /* 0x000fea0003800000 */
[----:B-----5:R-:W-:-:S05]  /*0b40*/  HADD2.F32 R29, -RZ, R26.H1_H1 ;  /* 0x3000001aff1d7230 */ /* 0x020fca0000004100 */
[----:B------:R-:W-:-:S04]  /*0b50*/  FMUL.FTZ R42, R29, UR6 ;  /* 0x000000061d2a7c20 */ /* 0x000fc80008410000 */
[----:B------:R-:W-:-:S04]  /*0b60*/  FMUL.FTZ R29, R53, R42 ;  /* 0x0000002a351d7220 */ /* 0x000fc80000410000 */
[----:B------:R-:W-:-:S07]  /*0b70*/  @P0 FADD.FTZ R29, R21, R29 ;  /* 0x0000001d151d0221 */ /* 0x000fce0000010000 */
.L_x_10254:
[----:B------:R-:W-:Y:S05]  /*0b80*/  BSYNC B0 ;  /* 0x0000000000007941 */ /* 0x000fea0003800000 */
.L_x_10253:
[----:B------:R-:W-:Y:S04]  /*0b90*/  BSSY B0, `(.L_x_10255) ;  /* 0x0000006000007945 */ /* 0x000fe80003800000 */
[----:B------:R-:W-:Y:S05]  /*0ba0*/  @!P5 BRA `(.L_x_10256) ;  /* 0x000000000010d947 */ /* 0x000fea0003800000 */
[----:B-----5:R-:W-:-:S05]  /*0bb0*/  HADD2.F32 R30, -RZ, R27.H0_H0 ;  /* 0x2000001bff1e7230 */ /* 0x020fca0000004100 */
[----:B------:R-:W-:-:S04]  /*0bc0*/  FMUL.FTZ R43, R30, UR6 ;  /* 0x000000061e2b7c20 */ /* 0x000fc80008410000 */
[----:B------:R-:W-:-:S04]  /*0bd0*/  FMUL.FTZ R30, R52, R43 ;  /* 0x0000002b341e7220 */ /* 0x000fc80000410000 */
[----:B------:R-:W-:-:S07]  /*0be0*/  @P0 FADD.FTZ R30, R22, R30 ;  /* 0x0000001e161e0221 */ /* 0x000fce0000010000 */
.L_x_10256:
[----:B------:R-:W-:Y:S05]  /*0bf0*/  BSYNC B0 ;  /* 0x0000000000007941 */ /* 0x000fea0003800000 */
.L_x_10255:
[----:B------:R-:W-:Y:S04]  /*0c00*/  BSSY B0, `(.L_x_10257) ;  /* 0x0000006000007945 */ /* 0x000fe80003800000 */
[----:B------:R-:W-:Y:S05]  /*0c10*/  @!P5 BRA `(.L_x_10258) ;  /* 0x000000000010d947 */ /* 0x000fea0003800000 */
[----:B-----5:R-:W-:-:S05]  /*0c20*/  HADD2.F32 R31, -RZ, R27.H1_H1 ;  /* 0x3000001bff1f7230 */ /* 0x020fca0000004100 */
[----:B------:R-:W-:-:S04]  /*0c30*/  FMUL.FTZ R31, R31, UR6 ;  /* 0x000000061f1f7c20 */ /* 0x000fc80008410000 */
[----:B------:R-:W-:-:S04]  /*0c40*/  FMUL.FTZ R31, R54, R31 ;  /* 0x0000001f361f7220 */ /* 0x000fc80000410000 */
[----:B------:R-:W-:-:S07]  /*0c50*/  @P0 FADD.FTZ R31, R23, R31 ;  /* 0x0000001f171f0221 */ /* 0x000fce0000010000 */
.L_x_10258:
[----:B------:R-:W-:Y:S05]  /*0c60*/  BSYNC B0 ;  /* 0x0000000000007941 */ /* 0x000fea0003800000 */
.L_x_10257:
        /* <DEDUP_REMOVED lines=36> */
[----:B------:R-:W-:-:S04]  /*0eb0*/  FMUL.FTZ R40, R55, R40 ;  /* 0x0000002837287220 */ /* 0x000fc80000410000 */
[----:B------:R-:W-:-:S07]  /*0ec0*/  @P0 FADD.FTZ R40, R16, R40 ;  /* 0x0000002810280221 */ /* 0x000fce0000010000 */
.L_x_10260:
[----:B------:R-:W-:Y:S05]  /*0ed0*/  BSYNC B0 ;  /* 0x0000000000007941 */ /* 0x000fea0003800000 */
.L_x_10259:
[----:B------:R-:W-:Y:S04]  /*0ee0*/  BSSY B0, `(.L_x_10261) ;  /* 0x0000006000007945 */ /* 0x000fe80003800000 */
[----:B------:R-:W-:Y:S05]  /*0ef0*/  @!P5 BRA `(.L_x_10262) ;  /* 0x000000000010d947 */ /* 0x000fea0003800000 */
[----:B-----5:R-:W-:-:S05]  /*0f00*/  HADD2.F32 R41, -RZ, R24.H1_H1 ;  /* 0x30000018ff297230 */ /* 0x020fca0000004100 */
[----:B------:R-:W-:-:S04]  /*0f10*/  FMUL.FTZ R41, R41, UR6 ;  /* 0x0000000629297c20 */ /* 0x000fc80008410000 */
[----:B------:R-:W-:-:S04]  /*0f20*/  FMUL.FTZ R41, R56, R41 ;  /* 0x0000002938297220 */ /* 0x000fc80000410000 */
[----:B------:R-:W-:-:S07]  /*0f30*/  @P0 FADD.FTZ R41, R17, R41 ;  /* 0x0000002911290221 */ /* 0x000fce0000010000 */
.L_x_10262:
[----:B------:R-:W-:Y:S05]  /*0f40*/  BSYNC B0 ;  /* 0x0000000000007941 */ /* 0x000fea0003800000 */
.L_x_10261:
[----:B------:R-:W-:Y:S04]  /*0f50*/  BSSY B0, `(.L_x_10263) ;  /* 0x0000006000007945 */ /* 0x000fe80003800000 */
[----:B------:R-:W-:Y:S05]  /*0f60*/  @!P5 BRA `(.L_x_10264) ;  /* 0x000000000010d947 */ /* 0x000fea0003800000 */
[----:B-----5:R-:W-:-:S05]  /*0f70*/  HADD2.F32 R42, -RZ, R25.H0_H0 ;  /* 0x20000019ff2a7230 */ /* 0x020fca0000004100 */
[----:B------:R-:W-:-:S04]  /*0f80*/  FMUL.FTZ R42, R42, UR6 ;  /* 0x000000062a2a7c20 */ /* 0x000fc80008410000 */
[----:B------:R-:W-:-:S04]  /*0f90*/  FMUL.FTZ R42, R57, R42 ;  /* 0x0000002a392a7220 */ /* 0x000fc80000410000 */
[----:B------:R-:W-:-:S07]  /*0fa0*/  @P0 FADD.FTZ R42, R18, R42 ;  /* 0x0000002a122a0221 */ /* 0x000fce0000010000 */
.L_x_10264:
[----:B------:R-:W-:Y:S05]  /*0fb0*/  BSYNC B0 ;  /* 0x0000000000007941 */ /* 0x000fea0003800000 */
.L_x_10263:
[----:B------:R-:W-:Y:S04]  /*0fc0*/  BSSY B0, `(.L_x_10265) ;  /* 0x0000006000007945 */ /* 0x000fe80003800000 */
[----:B------:R-:W-:Y:S05]  /*0fd0*/  @!P5 BRA `(.L_x_10266) ;  /* 0x000000000010d947 */ /* 0x000fea0003800000 */
[----:B-----5:R-:W-:-:S05]  /*0fe0*/  HADD2.F32 R43, -RZ, R25.H1_H1 ;  /* 0x30000019ff2b7230 */ /* 0x020fca0000004100 */
[----:B------:R-:W-:-:S04]  /*0ff0*/  FMUL.FTZ R62, R43, UR6 ;  /* 0x000000062b3e7c20 */ /* 0x000fc80008410000 */
[----:B------:R-:W-:-:S04]  /*1000*/  FMUL.FTZ R43, R59, R62 ;  /* 0x0000003e3b2b7220 */ /* 0x000fc80000410000 */
[----:B------:R-:W-:-:S07]  /*1010*/  @P0 FADD.FTZ R43, R19, R43 ;  /* 0x0000002b132b0221 */ /* 0x000fce0000010000 */
.L_x_10266:
[----:B------:R-:W-:Y:S05]  /*1020*/  BSYNC B0 ;  /* 0x0000000000007941 */ /* 0x000fea0003800000 */
.L_x_10265:
[----:B------:R-:W-:Y:S04]  /*1030*/  BSSY B0, `(.L_x_10267) ;  /* 0x0000006000007945 */ /* 0x000fe80003800000 */
[----:B------:R-:W-:Y:S05]  /*1040*/  @!P5 BRA `(.L_x_10268) ;  /* 0x000000000010d947 */ /* 0x000fea0003800000 */
[----:B-----5:R-:W-:-:S05]  /*1050*/  HADD2.F32 R36, -RZ, R26.H0_H0 ;  /* 0x2000001aff247230 */ /* 0x020fca0000004100 */
[----:B------:R-:W-:-:S04]  /*1060*/  FMUL.FTZ R87, R36, UR6 ;  /* 0x0000000624577c20 */ /* 0x000fc80008410000 */
[----:B------:R-:W-:-:S04]  /*1070*/  FMUL.FTZ R36, R58, R87 ;  /* 0x000000573a247220 */ /* 0x000fc80000410000 */
[----:B------:R-:W-:-:S07]  /*1080*/  @P0 FADD.FTZ R36, R20, R36 ;  /* 0x0000002414240221 */ /* 0x000fce0000010000 */
.L_x_10268:
[----:B------:R-:W-:Y:S05]  /*1090*/  BSYNC B0 ;  /* 0x0000000000007941 */ /* 0x000fea0003800000 */
.L_x_10267:
[----:B------:R-:W-:Y:S04]  /*10a0*/  BSSY B0, `(.L_x_10269) ;  /* 0x0000006000007945 */ /* 0x000fe80003800000 */
[----:B------:R-:W-:Y:S05]  /*10b0*/  @!P5 BRA `(.L_x_10270) ;  /* 0x000000000010d947 */ /* 0x000fea0003800000 */
[----:B-----5:R-:W-:-:S05]  /*10c0*/  HADD2.F32 R37, -RZ, R26.H1_H1 ;  /* 0x3000001aff257230 */ /* 0x020fca0000004100 */
[----:B------:R-:W-:-:S04]  /*10d0*/  FMUL.FTZ R62, R37, UR6 ;  /* 0x00000006253e7c20 */ /* 0x000fc80008410000 */
[----:B------:R-:W-:-:S04]  /*10e0*/  FMUL.FTZ R37, R65, R62 ;  /* 0x0000003e41257220 */ /* 0x000fc80000410000 */
[----:B------:R-:W-:-:S07]  /*10f0*/  @P0 FADD.FTZ R37, R21, R37 ;  /* 0x0000002515250221 */ /* 0x000fce0000010000 */
.L_x_10270:
[----:B------:R-:W-:Y:S05]  /*1100*/  BSYNC B0 ;  /* 0x0000000000007941 */ /* 0x000fea0003800000 */
.L_x_10269:
[----:B------:R-:W-:Y:S04]  /*1110*/  BSSY B0, `(.L_x_10271) ;  /* 0x0000006000007945 */ /* 0x000fe80003800000 */
[----:B------:R-:W-:Y:S05]  /*1120*/  @!P5 BRA `(.L_x_10272) ;  /* 0x000000000010d947 */ /* 0x000fea0003800000 */
[----:B-----5:R-:W-:-:S05]  /*1130*/  HADD2.F32 R38, -RZ, R27.H0_H0 ;  /* 0x2000001bff267230 */ /* 0x020fca0000004100 */
[----:B------:R-:W-:-:S04]  /*1140*/  FMUL.FTZ R87, R38, UR6 ;  /* 0x0000000626577c20 */ /* 0x000fc80008410000 */
[----:B------:R-:W-:-:S04]  /*1150*/  FMUL.FTZ R38, R64, R87 ;  /* 0x0000005740267220 */ /* 0x000fc80000410000 */
[----:B------:R-:W-:-:S07]  /*1160*/  @P0 FADD.FTZ R38, R22, R38 ;  /* 0x0000002616260221 */ /* 0x000fce0000010000 */
.L_x_10272:
[----:B------:R-:W-:Y:S05]  /*1170*/  BSYNC B0 ;  /* 0x0000000000007941 */ /* 0x000fea0003800000 */
.L_x_10271:
[----:B------:R-:W-:Y:S04]  /*1180*/  BSSY B0, `(.L_x_10273) ;  /* 0x0000006000007945 */ /* 0x000fe80003800000 */
[----:B------:R-:W-:Y:S05]  /*1190*/  @!P5 BRA `(.L_x_10274) ;  /* 0x000000000010d947 */ /* 0x000fea0003800000 */
[----:B-----5:R-:W-:-:S05]  /*11a0*/  HADD2.F32 R39, -RZ, R27.H1_H1 ;  /* 0x3000001bff277230 */ /* 0x020fca0000004100 */
[----:B------:R-:W-:-:S04]  /*11b0*/  FMUL.FTZ R62, R39, UR6 ;  /* 0x00000006273e7c20 */ /* 0x000fc80008410000 */
[----:B------:R-:W-:-:S04]  /*11c0*/  FMUL.FTZ R39, R67, R62 ;  /* 0x0000003e43277220 */ /* 0x000fc80000410000 */
[----:B------:R-:W-:-:S07]  /*11d0*/  @P0 FADD.FTZ R39, R23, R39 ;  /* 0x0000002717270221 */ /* 0x000fce0000010000 */
.L_x_10274:
[----:B------:R-:W-:Y:S05]  /*11e0*/  BSYNC B0 ;  /* 0x0000000000007941 */ /* 0x000fea0003800000 */
.L_x_10273:
        /* <DEDUP_REMOVED lines=76> */
.L_x_10290:
        /* <DEDUP_REMOVED lines=29> */
[----:B------:R-:W0:Y:S01]  /*1880*/  LDC.64 R36, c[0x0][0x2b8] ;  /* 0x0000ae00ff247b82 */ /* 0x000e220000000a00 */
[C---:B------:R-:W-:Y:S01]  /*1890*/  FMUL.FTZ R86, R87.reuse, R86 ;  /* 0x0000005657567220 */ /* 0x040fe20000410000 */
[C---:B------:R-:W-:Y:S01]  /*18a0*/  FMUL.FTZ R28, R87.reuse, R28 ;  /* 0x0000001c571c7220 */ /* 0x040fe20000410000 */
[----:B------:R-:W-:Y:S01]  /*18b0*/  FMUL.FTZ R84, R87, R84 ;  /* 0x0000005457547220 */ /* 0x000fe20000410000 */
        /* <DEDUP_REMOVED lines=11> */
[----:B------:R-:W-:Y:S01]  /*1970*/  FFMA.FTZ R30, R72, R30, R11 ;  /* 0x0000001e481e7223 */ /* 0x000fe2000001000b */
[----:B------:R-:W-:Y:S01]  /*1980*/  FFMA.FTZ R31, R75, R86, R10 ;  /* 0x000000564b1f7223 */ /* 0x000fe2000001000a */
[----:B------:R-:W-:Y:S01]  /*1990*/  FFMA.FTZ R28, R70, R28, R13 ;  /* 0x0000001c461c7223 */ /* 0x000fe2000001000d */
[----:B------:R-:W-:Y:S01]  /*19a0*/  FFMA.FTZ R41, R73, R84, R12 ;  /* 0x0000005449297223 */ /* 0x000fe2000001000c */
        /* <DEDUP_REMOVED lines=14> */
[----:B0-----:R-:W-:Y:S01]  /*1a90*/  IMAD.WIDE.U32 R38, R85, 0x10, R36 ;  /* 0x0000001055267825 */ /* 0x001fe200078e0024 */
[----:B------:R-:W-:-:S03]  /*1aa0*/  F2FP.F16.F32.PACK_AB R30, R41, R28 ;  /* 0x0000001c291e723e */ /* 0x000fc600000000ff */
        /* <DEDUP_REMOVED lines=21> */
.L_x_10277:
[----:B------:R-:W-:Y:S05]  /*1c00*/  BSYNC B0 ;  /* 0x0000000000007941 */ /* 0x000fea0003800000 */
.L_x_10276:
[----:B-1----:R-:W1:Y:S02]  /*1c10*/  LDC.64 R28, c[0x0][0x210] ;  /* 0x00008400ff1c7b82 */ /* 0x002e640000000a00 */
[----:B-1----:R-:W-:-:S04]  /*1c20*/  LEA R46, R28, R46, 0x2 ;  /* 0x0000002e1c2e7211 */ /* 0x002fc800078e10ff */
[----:B------:R-:W-:-:S13]  /*1c30*/  ISETP.GE.AND P0, PT, R46, R29, PT ;  /* 0x0000001d2e00720c */ /* 0x000fda0003f06270 */
[----:B------:R-:W-:Y:S05]  /*1c40*/  @!P0 BRA `(.L_x_10278) ;  /* 0xffffffe800408947 */ /* 0x000fea000383ffff */
[----:B------:R-:W-:Y:S05]  /*1c50*/  EXIT ;  /* 0x000000000000794d */ /* 0x000fea0003800000 */
.L_x_10275:
        /* <DEDUP_REMOVED lines=8> */
.L_x_10280:
[----:B------:R-:W-:Y:S05]  /*1ce0*/  BSYNC B0 ;  /* 0x0000000000007941 */ /* 0x000fea0003800000 */
.L_x_10279:
        /* <DEDUP_REMOVED lines=9> */
.L_x_10281:
[----:B------:R-:W-:Y:S01]  /*1d80*/  HFMA2.MMA R86, -RZ, RZ, 0, 2.384185791015625e-07 ;  /* 0x00000004ff567435 */ /* 0x000fe200000001ff */
[----:B------:R-:W-:-:S05]  /*1d90*/  FADD.FTZ R90, R88, R60 ;  /* 0x0000003c585a7221 */ /* 0x000fca0000010000 */
[----:B------:R-:W-:-:S07]  /*1da0*/  MOV R93, R90 ;  /* 0x0000005a005d7202 */ /* 0x000fce0000000f00 */
[----:B------:R-:W-:Y:S05]  /*1db0*/  WARPSYNC.COLLECTIVE R62, `(.L_x_10282) ;  /* 0x000000003e087348 */ /* 0x000fea0003c00000 */
[----:B------:R0:W1:Y:S02]  /*1dc0*/  SHFL.BFLY P1, R60, R93, R86, R63 ;  /* 0x0c0000565d3c7389 */ /* 0x000064000002003f */
[----:B01----:R-:W-:Y:S01]  /*1dd0*/  ENDCOLLECTIVE ;  /* 0x000000000000791b */ /* 0x003fe20003800000 */
.L_x_10282:
[----:B------:R-:W-:Y:S01]  /*1de0*/  HFMA2.MMA R86, -RZ, RZ, 0, 4.76837158203125e-07 ;  /* 0x00000008ff567435 */ /* 0x000fe200000001ff */
[----:B------:R-:W-:-:S05]  /*1df0*/  FADD.FTZ R91, R90, R60 ;  /* 0x0000003c5a5b7221 */ /* 0x000fca0000010000 */
[----:B------:R-:W-:-:S07]  /*1e00*/  MOV R93, R91 ;  /* 0x0000005b005d7202 */ /* 0x000fce0000000f00 */
[----:B------:R-:W-:Y:S05]  /*1e10*/  WARPSYNC.COLLECTIVE R62, `(.L_x_10283) ;  /* 0x000000003e087348 */ /* 0x000fea0003c00000 */
[----:B------:R0:W1:Y:S02]  /*1e20*/  SHFL.BFLY P1, R60, R93, R86, R63 ;  /* 0x0c0000565d3c7389 */ /* 0x000064000002003f */
[----:B01----:R-:W-:Y:S01]  /*1e30*/  ENDCOLLECTIVE ;  /* 0x000000000000791b */ /* 0x003fe20003800000 */
.L_x_10283:
[----:B------:R-:W-:Y:S01]  /*1e40*/  HFMA2.MMA R86, -RZ, RZ, 0, 9.5367431640625e-07 ;  /* 0x00000010ff567435 */ /* 0x000fe200000001ff */
[----:B------:R-:W-:-:S05]  /*1e50*/  FADD.FTZ R92, R91, R60 ;  /* 0x0000003c5b5c7221 */ /* 0x000fca0000010000 */
[----:B------:R-:W-:-:S07]  /*1e60*/  MOV R93, R92 ;  /* 0x0000005c005d7202 */ /* 0x000fce0000000f00 */
[----:B------:R-:W-:Y:S05]  /*1e70*/  WARPSYNC.COLLECTIVE R62, `(.L_x_10284) ;  /* 0x000000003e087348 */ /* 0x000fea0003c00000 */
[----:B------:R0:W1:Y:S02]  /*1e80*/  SHFL.BFLY P1, R60, R93, R86, R63 ;  /* 0x0c0000565d3c7389 */ /* 0x000064000002003f */
[----:B01----:R-:W-:Y:S01]  /*1e90*/  ENDCOLLECTIVE ;  /* 0x000000000000791b */ /* 0x003fe20003800000 */
.L_x_10284:
        /* <DEDUP_REMOVED lines=40> */
.L_x_10285:
[----:B------:R-:W-:Y:S01]  /*2120*/  HFMA2.MMA R86, -RZ, RZ, 0, 1.1920928955078125e-07 ;  /* 0x00000002ff567435 */ /* 0x000fe200000001ff */
[----:B------:R-:W-:-:S05]  /*2130*/  FADD.FTZ R88, R87, R60 ;  /* 0x0000003c57587221 */ /* 0x000fca0000010000 */
[----:B------:R-:W-:-:S07]  /*2140*/  MOV R93, R88 ;  /* 0x00000058005d7202 */ /* 0x000fce0000000f00 */
[----:B------:R-:W-:Y:S05]  /*2150*/  WARPSYNC.COLLECTIVE R62, `(.L_x_10286) ;  /* 0x000000003e087348 */ /* 0x000fea0003c00000 */
[----:B------:R0:W1:Y:S02]  /*2160*/  SHFL.BFLY P1, R60, R93, R86, R63 ;  /* 0x0c0000565d3c7389 */ /* 0x000064000002003f */
[----:B01----:R-:W-:Y:S01]  /*2170*/  ENDCOLLECTIVE ;  /* 0x000000000000791b */ /* 0x003fe20003800000 */
.L_x_10286:
[----:B------:R-:W-:Y:S01]  /*2180*/  HFMA2.MMA R86, -RZ, RZ, 0, 2.384185791015625e-07 ;  /* 0x00000004ff567435 */ /* 0x000fe200000001ff */
[----:B------:R-:W-:-:S05]  /*2190*/  FADD.FTZ R90, R88, R60 ;  /* 0x0000003c585a7221 */ /* 0x000fca0000010000 */
[----:B------:R-:W-:-:S07]  /*21a0*/  MOV R93, R90 ;  /* 0x0000005a005d7202 */ /* 0x000fce0000000f00 */
[----:B------:R-:W-:Y:S05]  /*21b0*/  WARPSYNC.COLLECTIVE R62, `(.L_x_10287) ;  /* 0x000000003e087348 */ /* 0x000fea0003c00000 */
[----:B------:R0:W1:Y:S02]  /*21c0*/  SHFL.BFLY P1, R60, R93, R86, R63 ;  /* 0x0c0000565d3c7389 */ /* 0x000064000002003f */
[----:B01----:R-:W-:Y:S01]  /*21d0*/  ENDCOLLECTIVE ;  /* 0x000000000000791b */ /* 0x003fe20003800000 */
.L_x_10287:
[----:B------:R-:W-:Y:S01]  /*21e0*/  HFMA2.MMA R86, -RZ, RZ, 0, 4.76837158203125e-07 ;  /* 0x00000008ff567435 */ /* 0x000fe200000001ff */
[----:B------:R-:W-:-:S05]  /*21f0*/  FADD.FTZ R91, R90, R60 ;  /* 0x0000003c5a5b7221 */ /* 0x000fca0000010000 */
[----:B------:R-:W-:-:S07]  /*2200*/  MOV R93, R91 ;  /* 0x0000005b005d7202 */ /* 0x000fce0000000f00 */
[----:B------:R-:W-:Y:S05]  /*2210*/  WARPSYNC.COLLECTIVE R62, `(.L_x_10288) ;  /* 0x000000003e087348 */ /* 0x000fea0003c00000 */
[----:B------:R0:W1:Y:S02]  /*2220*/  SHFL.BFLY P1, R60, R93, R86, R63 ;  /* 0x0c0000565d3c7389 */ /* 0x000064000002003f */
[----:B01----:R-:W-:Y:S01]  /*2230*/  ENDCOLLECTIVE ;  /* 0x000000000000791b */ /* 0x003fe20003800000 */
.L_x_10288:
[----:B------:R-:W-:Y:S01]  /*2240*/  HFMA2.MMA R86, -RZ, RZ, 0, 9.5367431640625e-07 ;  /* 0x00000010ff567435 */ /* 0x000fe200000001ff */
[----:B------:R-:W-:-:S05]  /*2250*/  FADD.FTZ R92, R91, R60 ;  /* 0x0000003c5b5c7221 */ /* 0x000fca0000010000 */
[----:B------:R-:W-:-:S07]  /*2260*/  MOV R93, R92 ;  /* 0x0000005c005d7202 */ /* 0x000fce0000000f00 */
[----:B------:R-:W-:Y:S05]  /*2270*/  WARPSYNC.COLLECTIVE R62, `(.L_x_10289) ;  /* 0x000000003e087348 */ /* 0x000fea0003c00000 */
[----:B------:R0:W1:Y:S02]  /*2280*/  SHFL.BFLY P1, R60, R93, R86, R63 ;  /* 0x0c0000565d3c7389 */ /* 0x000064000002003f */
[----:B01----:R-:W-:Y:S01]  /*2290*/  ENDCOLLECTIVE ;  /* 0x000000000000791b */ /* 0x003fe20003800000 */
.L_x_10289:
[----:B------:R-:W-:Y:S05]  /*22a0*/  BRA `(.L_x_10290) ;  /* 0xfffffff400007947 */ /* 0x000fea000383ffff */
.L_x_10291:
        /* <DEDUP_REMOVED lines=13> */
.L_x_16575:


//--------------------- .text._ZN10layer_norm13ln_fwd_kernelINS_13Kernel_traitsI6__halfS2_fS2_fjLj512ELj1ELj4ELj1ELj16ENS_18Kernel_traits_baseILj512ES2_S2_fS2_fjLj128EEEEELb1ELb0ELb0ELb0EEEvNS_9FwdParamsE --------------------------
	.section	.text._ZN10layer_norm13ln_fwd_kernelINS_13Kernel_traitsI6__halfS2_fS2_fjLj512ELj1ELj4ELj1ELj16ENS_18Kernel_traits_baseILj512ES2_S2_fS2_fjLj128EEEEELb1ELb0ELb0ELb0EEEvNS_9FwdParamsE,"ax",@progbits
	.align	128
        .global         _ZN10layer_norm13ln_fwd_kernelINS_13Kernel_traitsI6__halfS2_fS2_fjLj512ELj1ELj4ELj1ELj16ENS_18Kernel_traits_baseILj512ES2_S2_fS2_fjLj128EEEEELb1ELb0ELb0ELb0EEEvNS_9FwdParamsE
        .type           _ZN10layer_norm13ln_fwd_kernelINS_13Kernel_traitsI6__halfS2_fS2_fjLj512ELj1ELj4ELj1ELj16ENS_18Kernel_traits_baseILj512ES2_S2_fS2_fjLj128EEEEELb1ELb0ELb0ELb0EEEvNS_9FwdParamsE,@function
        .size           _ZN10layer_norm13ln_fwd_kernelINS_13Kernel_traitsI6__halfS2_fS2_fjLj512ELj1ELj4ELj1ELj16ENS_18Kernel_traits_baseILj512ES2_S2_fS2_fjLj128EEEEELb1ELb0ELb0ELb0EEEvNS_9FwdParamsE,(.L_x_16576 - _ZN10layer_norm13ln_fwd_kernelINS_13Kernel_traitsI6__halfS2_fS2_fjLj512ELj1ELj4ELj1ELj16ENS_18Kernel_traits_baseILj512ES2_S2_fS2_fjLj128EEEEELb1ELb0ELb0ELb0EEEvNS_9FwdParamsE)
        .other          _ZN10layer_norm13ln_fwd_kernelINS_13Kernel_traitsI6__halfS2_fS2_fjLj512ELj1ELj4ELj1ELj16ENS_18Kernel_traits_baseILj512ES2_S2_fS2_fjLj128EEEEELb1ELb0ELb0ELb0EEEvNS_9FwdParamsE,@"STO_CUDA_ENTRY STV_DEFAULT"
_ZN10layer_norm13ln_fwd_kernelINS_13Kernel_traitsI6__halfS2_fS2_fjLj512ELj1ELj4ELj1ELj16ENS_18Kernel_traits_baseILj512ES2_S2_fS2_fjLj128EEEEELb1ELb0ELb0ELb0EEEvNS_9FwdParamsE:
.text._ZN10layer_norm13ln_fwd_kernelINS_13Kernel_traitsI6__halfS2_fS2_fjLj512ELj1ELj4ELj1ELj16ENS_18Kernel_traits_baseILj512ES2_S2_fS2_fjLj128EEEEELb1ELb0ELb0ELb0EEEvNS_9FwdParamsE:
        /* <DEDUP_REMOVED lines=20> */
[--C-:B------:R-:W-:Y:S01]  /*0140*/  SHF.R.U32.HI R13, RZ, 0x5, R12.reuse ;  /* 0x00000005ff0d7819 */ /* 0x100fe2000001160c */
[----:B----4-:R-:W-:-:S04]  /*0150*/  IMAD R12, R6, UR8, R12 ;  /* 0x00000008060c7c24 */ /* 0x010fc8000f8e020c */
[----:B------:R-:W-:Y:S01]  /*0160*/  IMAD R13, R6, 0x4, R13 ;  /* 0x00000004060d7824 */ /* 0x000fe200078e020d */
        /* <DEDUP_REMOVED lines=40> */
.L_x_10293:
[----:B------:R-:W-:Y:S05]  /*03f0*/  BSYNC B0 ;  /* 0x0000000000007941 */ /* 0x000fea0003800000 */
.L_x_10292:
        /* <DEDUP_REMOVED lines=13> */
.L_x_10295:
[----:B------:R-:W-:Y:S05]  /*04d0*/  BSYNC B0 ;  /* 0x0000000000007941 */ /* 0x000fea0003800000 */
.L_x_10294:
        /* <DEDUP_REMOVED lines=8> */
[----:B------:R-:W-:Y:S01]  /*0560*/  HFMA2.MMA R66, -RZ, RZ, 0, 0 ;  /* 0x00000000ff427435 */ /* 0x000fe200000001ff */
[----:B------:R-:W-:Y:S01]  /*0570*/  IMAD.HI.U32 R3, R12, -0x326172a9, RZ ;  /* 0xcd9e8d570c037827 */ /* 0x000fe200078e00ff */
[----:B------:R-:W-:Y:S01]  /*0580*/  LOP3.LUT R0, R0, UR5, RZ, 0x3c, !PT ;  /* 0x0000000500007c12 */ /* 0x000fe2000f8e3cff */
[----:B------:R-:W-:Y:S01]  /*0590*/  BSSY B0, `(.L_x_10296) ;  /* 0x00006a8000007945 */ /* 0x000fe20003800000 */
[----:B------:R-:W-:Y:S01]  /*05a0*/  UISETP.NE.U32.AND UP0, UPT, UR8, URZ, UPT ;  /* 0x0000003f0800728c */ /* 0x000fe2000bf05070 */
[----:B------:R-:W-:Y:S01]  /*05b0*/  IMAD R2, R12, -0x326172a9, RZ ;  /* 0xcd9e8d570c027824 */ /* 0x000fe200078e02ff */
[----:B------:R-:W-:Y:S01]  /*05c0*/  LOP3.LUT R3, R3, UR4, R10, 0x96, !PT ;  /* 0x0000000403037c12 */ /* 0x000fe2000f8e960a */
[----:B------:R-:W-:Y:S01]  /*05d0*/  IMAD.HI.U32 R5, R0, -0x326172a9, RZ ;  /* 0xcd9e8d5700057827 */ /* 0x000fe200078e00ff */
[----:B------:R-:W-:Y:S01]  /*05e0*/  LOP3.LUT R73, R32, 0x3, RZ, 0xc0, !PT ;  /* 0x0000000320497812 */ /* 0x000fe200078ec0ff */
[----:B------:R-:W-:Y:S01]  /*05f0*/  ULDC.U8 UR8, c[0x0][0x2a0] ;  /* 0x0000a80000087ab9 */ /* 0x000fe20000000000 */
[----:B------:R-:W-:Y:S01]  /*0600*/  UISETP.NE.AND.EX UP0, UPT, UR9, URZ, UPT, UP0 ;  /* 0x0000003f0900728c */ /* 0x000fe2000bf05300 */
        /* <DEDUP_REMOVED lines=38> */
[----:B------:R-:W-:-:S02]  /*0870*/  IMAD R0, R0, -0x2daee0ad, RZ ;  /* 0xd2511f5300007824 */ /* 0x000fc400078e02ff */
[----:B------:R-:W-:-:S04]  /*0880*/  IMAD.HI.U32 R29, R34, -0x326172a9, RZ ;  /* 0xcd9e8d57221d7827 */ /* 0x000fc800078e00ff */
[----:B------:R-:W-:Y:S01]  /*0890*/  IMAD.HI.U32 R35, R33, -0x2daee0ad, RZ ;  /* 0xd2511f5321237827 */ /* 0x000fe200078e00ff */
[----:B------:R-:W-:-:S03]  /*08a0*/  LOP3.LUT R28, R29, UR25, R28, 0x96, !PT ;  /* 0x000000191d1c7c12 */ /* 0x000fc6000f8e961c */
[--C-:B------:R-:W-:Y:S01]  /*08b0*/  HADD2.F32 R45, -RZ, R24.reuse.H1_H1 ;  /* 0x30000018ff2d7230 */ /* 0x100fe20000004100 */
[----:B------:R-:W-:Y:S01]  /*08c0*/  LOP3.LUT R35, R35, UR26, R0, 0x96, !PT ;  /* 0x0000001a23237c12 */ /* 0x000fe2000f8e9600 */
[----:B------:R-:W-:Y:S02]  /*08d0*/  HADD2.F32 R0, -RZ, R24.H0_H0 ;  /* 0x20000018ff007230 */ /* 0x000fe40000004100 */
[--C-:B------:R-:W-:Y:S02]  /*08e0*/  HADD2.F32 R46, -RZ, R25.reuse.H0_H0 ;  /* 0x20000019ff2e7230 */ /* 0x100fe40000004100 */
[----:B------:R-:W-:Y:S02]  /*08f0*/  HADD2.F32 R47, -RZ, R25.H1_H1 ;  /* 0x30000019ff2f7230 */ /* 0x000fe40000004100 */
[----:B------:R-:W-:Y:S02]  /*0900*/  IMAD R34, R34, -0x326172a9, RZ ;  /* 0xcd9e8d5722227824 */ /* 0x000fe400078e02ff */
[----:B------:R-:W-:-:S02]  /*0910*/  IMAD R33, R33, -0x2daee0ad, RZ ;  /* 0xd2511f5321217824 */ /* 0x000fc400078e02ff */
[----:B------:R-:W-:-:S04]  /*0920*/  IMAD.HI.U32 R25, R35, -0x326172a9, RZ ;  /* 0xcd9e8d5723197827 */ /* 0x000fc800078e00ff */
[----:B------:R-:W-:Y:S01]  /*0930*/  IMAD.HI.U32 R24, R28, -0x2daee0ad, RZ ;  /* 0xd2511f531c187827 */ /* 0x000fe200078e00ff */
[----:B------:R-:W-:-:S03]  /*0940*/  LOP3.LUT R25, R25, UR27, R34, 0x96, !PT ;  /* 0x0000001b19197c12 */ /* 0x000fc6000f8e9622 */
[--C-:B------:R-:W-:Y:S01]  /*0950*/  HADD2.F32 R51, -RZ, R16.reuse.H0_H0 ;  /* 0x20000010ff337230 */ /* 0x100fe20000004100 */
        /* <DEDUP_REMOVED lines=12> */
[----:B------:R-:W-:Y:S02]  /*0a20*/  IMAD R71, R24, -0x326172a9, RZ ;  /* 0xcd9e8d5718477824 */ /* 0x000fe400078e02ff */
[----:B------:R-:W-:-:S04]  /*0a30*/  IMAD.HI.U32 R19, R16, -0x2daee0ad, RZ ;  /* 0xd2511f5310137827 */ /* 0x000fc800078e00ff */
[----:B------:R-:W-:Y:S01]  /*0a40*/  IMAD.WIDE.U32 R74, R17, -0x326172a9, RZ ;  /* 0xcd9e8d57114a7825 */ /* 0x000fe200078e00ff */
        /* <DEDUP_REMOVED lines=20> */
[----:B------:R-:W-:-:S07]  /*0b90*/  IMAD R72, R16, -0x2daee0ad, RZ ;  /* 0xd2511f5310487824 */ /* 0x000fce00078e02ff */
.L_x_10418:
        /* <DEDUP_REMOVED lines=41> */
.L_x_10300:
[----:B------:R-:W-:-:S07]  /*0e30*/  MOV R79, R74 ;  /* 0x0000004a004f7202 */ /* 0x000fce0000000f00 */
.L_x_10301:
[----:B------:R-:W-:Y:S05]  /*0e40*/  BSYNC B2 ;  /* 0x0000000000027941 */ /* 0x000fea0003800000 */
.L_x_10299:
        /* <DEDUP_REMOVED lines=16> */
.L_x_10305:
[----:B------:R-:W-:Y:S05]  /*0f50*/  BSYNC B3 ;  /* 0x0000000000037941 */ /* 0x000fea0003800000 */
.L_x_10304:
        /* <DEDUP_REMOVED lines=39> */
[----:B------:R-:W-:Y:S02]  /*11d0*/  LOP3.LUT R71, R41, UR31, R42, 0x96, !PT ;  /* 0x0000001f29477c12 */ /* 0x000fe4000f8e962a */
[----:B------:R-:W-:Y:S01]  /*11e0*/  MOV R74, R40 ;  /* 0x00000028004a7202 */ /* 0x000fe20000000f00 */
[----:B------:R-:W-:Y:S01]  /*11f0*/  IMAD.MOV.U32 R42, RZ, RZ, RZ ;  /* 0x000000ffff2a7224 */ /* 0x000fe200078e00ff */
[----:B------:R-:W-:-:S07]  /*1200*/  LOP3.LUT R68, R73, UR32, R26, 0x96, !PT ;  /* 0x0000002049447c12 */ /* 0x000fce000f8e961a */
.L_x_10303:
[----:B------:R-:W-:Y:S05]  /*1210*/  BSYNC B2 ;  /* 0x0000000000027941 */ /* 0x000fea0003800000 */
.L_x_10302:
[----:B------:R-:W0:Y:S01]  /*1220*/  LDC R77, c[0x0][0x298] ;  /* 0x0000a600ff4d7b82 */ /* 0x000e220000000800 */
[----:B------:R-:W-:Y:S01]  /*1230*/  ISETP.NE.U32.AND P0, PT, R24, RZ, PT ;  /* 0x000000ff1800720c */ /* 0x000fe20003f05070 */
[----:B------:R-:W-:Y:S01]  /*1240*/  HFMA2.MMA R80, -RZ, RZ, 0.1171875, 0 ;  /* 0x2f800000ff507435 */ /* 0x000fe200000001ff */
[----:B-----5:R-:W-:Y:S01]  /*1250*/  HADD2.F32 R27, -RZ, R28.H0_H0 ;  /* 0x2000001cff1b7230 */ /* 0x020fe20000004100 */
[C---:B------:R-:W-:Y:S01]  /*1260*/  ISETP.NE.AND P1, PT, R42.reuse, 0x1, PT ;  /* 0x000000012a00780c */ /* 0x040fe20003f25270 */
[----:B------:R-:W-:Y:S01]  /*1270*/  BSSY B2, `(.L_x_10306) ;  /* 0x0000016000027945 */ /* 0x000fe20003800000 */
[----:B------:R-:W-:Y:S01]  /*1280*/  ISETP.NE.AND.EX P0, PT, R25, RZ, PT, P0 ;  /* 0x000000ff1900720c */ /* 0x000fe20003f05300 */
[----:B------:R-:W-:Y:S01]  /*1290*/  VIADD R40, R42, 0x1 ;  /* 0x000000012a287836 */ /* 0x000fe20000000000 */
[----:B------:R-:W1:Y:S01]  /*12a0*/  LDC R78, c[0x0][0x294] ;  /* 0x0000a500ff4e7b82 */ /* 0x000e620000000800 */
[----:B------:R-:W-:Y:S01]  /*12b0*/  I2FP.F32.U32 R25, R79 ;  /* 0x0000004f00197245 */ /* 0x000fe20000201000 */
[----:B------:R-:W-:-:S04]  /*12c0*/  FMUL.FTZ R24, R27, R76 ;  /* 0x0000004c1b187220 */ /* 0x000fc80000410000 */
        /* <DEDUP_REMOVED lines=15> */
.L_x_10307:
[----:B------:R-:W-:-:S07]  /*13c0*/  IMAD.MOV.U32 R25, RZ, RZ, R74 ;  /* 0x000000ffff197224 */ /* 0x000fce00078e004a */
.L_x_10308:
[----:B------:R-:W-:Y:S05]  /*13d0*/  BSYNC B2 ;  /* 0x0000000000027941 */ /* 0x000fea0003800000 */
.L_x_10306:
        /* <DEDUP_REMOVED lines=16> */
.L_x_10312:
[----:B------:R-:W-:Y:S05]  /*14e0*/  BSYNC B3 ;  /* 0x0000000000037941 */ /* 0x000fea0003800000 */
.L_x_10311:
        /* <DEDUP_REMOVED lines=41> */
[----:B------:R-:W-:Y:S01]  /*1780*/  LOP3.LUT R71, R27, UR31, R40, 0x96, !PT ;  /* 0x0000001f1b477c12 */ /* 0x000fe2000f8e9628 */
[----:B------:R-:W-:-:S11]  /*1790*/  HFMA2.MMA R40, -RZ, RZ, 0, 0 ;  /* 0x00000000ff287435 */ /* 0x000fd600000001ff */
.L_x_10310:
[----:B------:R-:W-:Y:S05]  /*17a0*/  BSYNC B2 ;  /* 0x0000000000027941 */ /* 0x000fea0003800000 */
.L_x_10309:
        /* <DEDUP_REMOVED lines=21> */
.L_x_10314:
[----:B------:R-:W-:-:S07]  /*1900*/  IMAD.MOV.U32 R28, RZ, RZ, R74 ;  /* 0x000000ffff1c7224 */ /* 0x000fce00078e004a */
.L_x_10315:
[----:B------:R-:W-:Y:S05]  /*1910*/  BSYNC B2 ;  /* 0x0000000000027941 */ /* 0x000fea0003800000 */
.L_x_10313:
        /* <DEDUP_REMOVED lines=16> */
.L_x_10319:
[----:B------:R-:W-:Y:S05]  /*1a20*/  BSYNC B3 ;  /* 0x0000000000037941 */ /* 0x000fea0003800000 */
.L_x_10318:
        /* <DEDUP_REMOVED lines=38> */
[----:B------:R-:W-:-:S05]  /*1c90*/  IMAD.WIDE.U32 R72, R72, -0x2daee0ad, RZ ;  /* 0xd2511f5348487825 */ /* 0x000fca00078e00ff */
[----:B------:R-:W-:Y:S01]  /*1ca0*/  LOP3.LUT R68, R73, UR32, R26, 0x96, !PT ;  /* 0x0000002049447c12 */ /* 0x000fe2000f8e961a */
[----:B------:R-:W-:-:S04]  /*1cb0*/  IMAD.WIDE.U32 R26, R27, -0x326172a9, RZ ;  /* 0xcd9e8d571b1a7825 */ /* 0x000fc800078e00ff */
[----:B------:R-:W-:Y:S01]  /*1cc0*/  IMAD.MOV.U32 R74, RZ, RZ, R26 ;  /* 0x000000ffff4a7224 */ /* 0x000fe200078e001a */
[----:B------:R-:W-:-:S07]  /*1cd0*/  LOP3.LUT R71, R27, UR31, R40, 0x96, !PT ;  /* 0x0000001f1b477c12 */ /* 0x000fce000f8e9628 */
.L_x_10317:
[----:B------:R-:W-:Y:S05]  /*1ce0*/  BSYNC B2 ;  /* 0x0000000000027941 */ /* 0x000fea0003800000 */
.L_x_10316:
        /* <DEDUP_REMOVED lines=20> */
.L_x_10321:
[----:B------:R-:W-:-:S07]  /*1e30*/  IMAD.MOV.U32 R27, RZ, RZ, R74 ;  /* 0x000000ffff1b7224 */ /* 0x000fce00078e004a */
.L_x_10322:
[----:B------:R-:W-:Y:S05]  /*1e40*/  BSYNC B2 ;  /* 0x0000000000027941 */ /* 0x000fea0003800000 */
.L_x_10320:
        /* <DEDUP_REMOVED lines=16> */
.L_x_10326:
[----:B------:R-:W-:Y:S05]  /*1f50*/  BSYNC B3 ;  /* 0x0000000000037941 */ /* 0x000fea0003800000 */
.L_x_10325:
        /* <DEDUP_REMOVED lines=43> */
.L_x_10324:
[----:B------:R-:W-:Y:S05]  /*2210*/  BSYNC B2 ;  /* 0x0000000000027941 */ /* 0x000fea0003800000 */
.L_x_10323:
        /* <DEDUP_REMOVED lines=20> */
.L_x_10328:
[----:B------:R-:W-:-:S07]  /*2360*/  IMAD.MOV.U32 R82, RZ, RZ, R74 ;  /* 0x000000ffff527224 */ /* 0x000fce00078e004a */
.L_x_10329:
[----:B------:R-:W-:Y:S05]  /*2370*/  BSYNC B2 ;  /* 0x0000000000027941 */ /* 0x000fea0003800000 */
.L_x_10327:
        /* <DEDUP_REMOVED lines=16> */
.L_x_10333:
[----:B------:R-:W-:Y:S05]  /*2480*/  BSYNC B3 ;  /* 0x0000000000037941 */ /* 0x000fea0003800000 */
.L_x_10332:
        /* <DEDUP_REMOVED lines=43> */
.L_x_10331:
[----:B------:R-:W-:Y:S05]  /*2740*/  BSYNC B2 ;  /* 0x0000000000027941 */ /* 0x000fea0003800000 */
.L_x_10330:
        /* <DEDUP_REMOVED lines=20> */
.L_x_10335:
[----:B------:R-:W-:-:S07]  /*2890*/  IMAD.MOV.U32 R29, RZ, RZ, R74 ;  /* 0x000000ffff1d7224 */ /* 0x000fce00078e004a */
.L_x_10336:
[----:B------:R-:W-:Y:S05]  /*28a0*/  BSYNC B2 ;  /* 0x0000000000027941 */ /* 0x000fea0003800000 */
.L_x_10334:
        /* <DEDUP_REMOVED lines=16> */
.L_x_10340:
[----:B------:R-:W-:Y:S05]  /*29b0*/  BSYNC B3 ;  /* 0x0000000000037941 */ /* 0x000fea0003800000 */
.L_x_10339:
        /* <DEDUP_REMOVED lines=43> */
.L_x_10338:
[----:B------:R-:W-:Y:S05]  /*2c70*/  BSYNC B2 ;  /* 0x0000000000027941 */ /* 0x000fea0003800000 */
.L_x_10337:
        /* <DEDUP_REMOVED lines=20> */
.L_x_10342:
[----:B------:R-:W-:-:S07]  /*2dc0*/  IMAD.MOV.U32 R30, RZ, RZ, R74 ;  /* 0x000000ffff1e7224 */ /* 0x000fce00078e004a */
.L_x_10343:
[----:B------:R-:W-:Y:S05]  /*2dd0*/  BSYNC B2 ;  /* 0x0000000000027941 */ /* 0x000fea0003800000 */
.L_x_10341:
        /* <DEDUP_REMOVED lines=16> */
.L_x_10347:
[----:B------:R-:W-:Y:S05]  /*2ee0*/  BSYNC B3 ;  /* 0x0000000000037941 */ /* 0x000fea0003800000 */
.L_x_10346:
        /* <DEDUP_REMOVED lines=43> */
.L_x_10345:
[----:B------:R-:W-:Y:S05]  /*31a0*/  BSYNC B2 ;  /* 0x0000000000027941 */ /* 0x000fea0003800000 */
.L_x_10344:
[----:B------:R-:W-:Y:S01]  /*31b0*/  I2FP.F32.U32 R41, R30 ;  /* 0x0000001e00297245 */ /* 0x000fe20000201000 */
[----:B------:R-:W-:Y:S01]  /*31c0*/  BSSY B2, `(.L_x_10348) ;  /* 0x0000014000027945 */ /* 0x000fe20003800000 */
[C---:B------:R-:W-:Y:S01]  /*31d0*/  ISETP.NE.AND P6, PT, R42.reuse, 0x1, PT ;  /* 0x000000012a00780c */ /* 0x040fe20003fc5270 */
[----:B------:R-:W-:Y:S02]  /*31e0*/  VIADD R73, R42, 0x1 ;  /* 0x000000012a497836 */ /* 0x000fe40000000000 */
[----:B------:R-:W-:-:S05]  /*31f0*/  FFMA.FTZ R41, R41, R80, 1.1641532182693481445e-10 ;  /* 0x2f00000029297423 */ /* 0x000fca0000010050 */
[----:B------:R-:W-:Y:S01]  /*3200*/  FSETP.GTU.FTZ.AND P5, PT, R41, R78, PT ;  /* 0x0000004e2900720b */ /* 0x000fe20003fbc000 */
[----:B------:R-:W-:-:S05]  /*3210*/  HADD2.F32 R41, -RZ, R31.H0_H0 ;  /* 0x2000001fff297230 */ /* 0x000fca0000004100 */
        /* <DEDUP_REMOVED lines=13> */
.L_x_10349:
[----:B------:R-:W-:-:S07]  /*32f0*/  IMAD.MOV.U32 R82, RZ, RZ, R74 ;  /* 0x000000ffff527224 */ /* 0x000fce00078e004a */
.L_x_10350:
[----:B------:R-:W-:Y:S05]  /*3300*/  BSYNC B2 ;  /* 0x0000000000027941 */ /* 0x000fea0003800000 */
.L_x_10348:
        /* <DEDUP_REMOVED lines=18> */
.L_x_10354:
[----:B------:R-:W-:Y:S05]  /*3430*/  BSYNC B3 ;  /* 0x0000000000037941 */ /* 0x000fea0003800000 */
.L_x_10353:
        /* <DEDUP_REMOVED lines=40> */
[----:B------:R-:W-:-:S03]  /*36c0*/  HFMA2.MMA R73, -RZ, RZ, 0, 0 ;  /* 0x00000000ff497435 */ /* 0x000fc600000001ff */
[----:B------:R-:W-:Y:S01]  /*36d0*/  IMAD.MOV.U32 R74, RZ, RZ, R40 ;  /* 0x000000ffff4a7224 */ /* 0x000fe200078e0028 */
[----:B------:R-:W-:-:S07]  /*36e0*/  LOP3.LUT R71, R41, UR31, R42, 0x96, !PT ;  /* 0x0000001f29477c12 */ /* 0x000fce000f8e962a */
.L_x_10352:
[----:B------:R-:W-:Y:S05]  /*36f0*/  BSYNC B2 ;  /* 0x0000000000027941 */ /* 0x000fea0003800000 */
.L_x_10351:
[----:B------:R-:W-:Y:S01]  /*3700*/  I2FP.F32.U32 R41, R82 ;  /* 0x0000005200297245 */ /* 0x000fe20000201000 */
[----:B------:R-:W-:Y:S01]  /*3710*/  HADD2.F32 R31, -RZ, R31.H1_H1 ;  /* 0x3000001fff1f7230 */ /* 0x000fe20000004100 */
[----:B------:R-:W-:Y:S02]  /*3720*/  SEL R40, RZ, 0x10000, P5 ;  /* 0x00010000ff287807 */ /* 0x000fe40002800000 */
[----:B------:R-:W-:Y:S01]  /*3730*/  ISETP.NE.AND P5, PT, R79, RZ, PT ;  /* 0x000000ff4f00720c */ /* 0x000fe20003fa5270 */
[----:B------:R-:W-:-:S05]  /*3740*/  FFMA.FTZ R41, R41, R80, 1.1641532182693481445e-10 ;  /* 0x2f00000029297423 */ /* 0x000fca0000010050 */
        /* <DEDUP_REMOVED lines=24> */
[C---:B------:R-:W-:Y:S02]  /*38d0*/  LEA.HI.X R41, R69.reuse, UR13, RZ, 0x3, P0 ;  /* 0x0000000d45297c11 */ /* 0x040fe400080f1cff */
[----:B------:R-:W-:Y:S01]  /*38e0*/  IADD3 R77, R69, 0x20, RZ ;  /* 0x00000020454d7810 */ /* 0x000fe20007ffe0ff */
[----:B------:R0:W-:Y:S04]  /*38f0*/  STG.E.128 desc[UR6][R78.64], R24 ;  /* 0x000000184e007986 */ /* 0x0001e8000c101d06 */
[----:B------:R0:W-:Y:S04]  /*3900*/  STG.E.128 desc[UR6][R78.64+0x10], R28 ;  /* 0x0000101c4e007986 */ /* 0x0001e8000c101d06 */
[----:B------:R0:W-:Y:S02]  /*3910*/  STG.E.64 desc[UR6][R40.64], R42 ;  /* 0x0000002a28007986 */ /* 0x0001e4000c101b06 */
.L_x_10298:
[----:B------:R-:W-:Y:S05]  /*3920*/  BSYNC B1 ;  /* 0x0000000000017941 */ /* 0x000fea0003800000 */
.L_x_10297:
        /* <DEDUP_REMOVED lines=25> */
.L_x_10358:
[----:B------:R-:W-:-:S07]  /*3ac0*/  MOV R80, R74 ;  /* 0x0000004a00507202 */ /* 0x000fce0000000f00 */
.L_x_10359:
[----:B------:R-:W-:Y:S05]  /*3ad0*/  BSYNC B2 ;  /* 0x0000000000027941 */ /* 0x000fea0003800000 */
.L_x_10357:
        /* <DEDUP_REMOVED lines=16> */
.L_x_10363:
[----:B------:R-:W-:Y:S05]  /*3be0*/  BSYNC B3 ;  /* 0x0000000000037941 */ /* 0x000fea0003800000 */
.L_x_10362:
        /* <DEDUP_REMOVED lines=40> */
[----:B------:R-:W-:Y:S02]  /*3e70*/  HFMA2.MMA R42, -RZ, RZ, 0, 0 ;  /* 0x00000000ff2a7435 */ /* 0x000fe400000001ff */
[----:B------:R-:W-:Y:S01]  /*3e80*/  IMAD.MOV.U32 R74, RZ, RZ, R40 ;  /* 0x000000ffff4a7224 */ /* 0x000fe200078e0028 */
[----:B------:R-:W-:-:S08]  /*3e90*/  LOP3.LUT R68, R73, UR32, R34, 0x96, !PT ;  /* 0x0000002049447c12 */ /* 0x000fd0000f8e9622 */
.L_x_10361:
[----:B------:R-:W-:Y:S05]  /*3ea0*/  BSYNC B2 ;  /* 0x0000000000027941 */ /* 0x000fea0003800000 */
.L_x_10360:
[----:B------:R-:W0:Y:S01]  /*3eb0*/  LDC R78, c[0x0][0x298] ;  /* 0x0000a600ff4e7b82 */ /* 0x000e220000000800 */
[----:B------:R-:W-:Y:S01]  /*3ec0*/  ISETP.NE.U32.AND P0, PT, R32, RZ, PT ;  /* 0x000000ff2000720c */ /* 0x000fe20003f05070 */
[----:B------:R-:W-:Y:S01]  /*3ed0*/  BSSY B2, `(.L_x_10364) ;  /* 0x0000019000027945 */ /* 0x000fe20003800000 */
[----:B------:R-:W-:Y:S01]  /*3ee0*/  I2FP.F32.U32 R32, R80 ;  /* 0x0000005000207245 */ /* 0x000fe20000201000 */
[C---:B------:R-:W-:Y:S01]  /*3ef0*/  VIADD R35, R42.reuse, 0x1 ;  /* 0x000000012a237836 */ /* 0x040fe20000000000 */
[----:B------:R-:W-:Y:S01]  /*3f00*/  ISETP.NE.AND.EX P0, PT, R33, RZ, PT, P0 ;  /* 0x000000ff2100720c */ /* 0x000fe20003f05300 */
[----:B-----5:R-:W-:Y:S01]  /*3f10*/  HADD2.F32 R33, -RZ, R36.H0_H0 ;  /* 0x20000024ff217230 */ /* 0x020fe20000004100 */
[----:B------:R-:W-:Y:S01]  /*3f20*/  MOV R81, 0x2f800000 ;  /* 0x2f80000000517802 */ /* 0x000fe20000000f00 */
[----:B------:R-:W1:Y:S01]  /*3f30*/  LDC R79, c[0x0][0x294] ;  /* 0x0000a500ff4f7b82 */ /* 0x000e620000000800 */
[----:B------:R-:W-:Y:S02]  /*3f40*/  ISETP.NE.AND P1, PT, R42, 0x1, PT ;  /* 0x000000012a00780c */ /* 0x000fe40003f25270 */
[----:B------:R-:W-:Y:S01]  /*3f50*/  FMUL.FTZ R33, R33, R76 ;  /* 0x0000004c21217220 */ /* 0x000fe20000410000 */
[----:B------:R-:W-:-:S03]  /*3f60*/  FFMA.FTZ R32, R32, R81, 1.1641532182693481445e-10 ;  /* 0x2f00000020207423 */ /* 0x000fc60000010051 */
[----:B0-----:R-:W-:Y:S02]  /*3f70*/  FMUL.FTZ R33, R33, R78 ;  /* 0x0000004e21217220 */ /* 0x001fe40000410000 */
        /* <DEDUP_REMOVED lines=13> */
.L_x_10365:
[----:B------:R-:W-:-:S07]  /*4050*/  MOV R33, R74 ;  /* 0x0000004a00217202 */ /* 0x000fce0000000f00 */
.L_x_10366:
[----:B------:R-:W-:Y:S05]  /*4060*/  BSYNC B2 ;  /* 0x0000000000027941 */ /* 0x000fea0003800000 */
.L_x_10364:
        /* <DEDUP_REMOVED lines=16> */
.L_x_10370:
[----:B------:R-:W-:Y:S05]  /*4170*/  BSYNC B3 ;  /* 0x0000000000037941 */ /* 0x000fea0003800000 */
.L_x_10369:
        /* <DEDUP_REMOVED lines=43> */
.L_x_10368:
[----:B------:R-:W-:Y:S05]  /*4430*/  BSYNC B2 ;  /* 0x0000000000027941 */ /* 0x000fea0003800000 */
.L_x_10367:
        /* <DEDUP_REMOVED lines=21> */
.L_x_10372:
[----:B------:R-:W-:-:S07]  /*4590*/  IMAD.MOV.U32 R36, RZ, RZ, R74 ;  /* 0x000000ffff247224 */ /* 0x000fce00078e004a */
.L_x_10373:
[----:B------:R-:W-:Y:S05]  /*45a0*/  BSYNC B2 ;  /* 0x0000000000027941 */ /* 0x000fea0003800000 */
.L_x_10371:
        /* <DEDUP_REMOVED lines=16> */
.L_x_10377:
[----:B------:R-:W-:Y:S05]  /*46b0*/  BSYNC B3 ;  /* 0x0000000000037941 */ /* 0x000fea0003800000 */
.L_x_10376:
        /* <DEDUP_REMOVED lines=43> */
.L_x_10375:
[----:B------:R-:W-:Y:S05]  /*4970*/  BSYNC B2 ;  /* 0x0000000000027941 */ /* 0x000fea0003800000 */
.L_x_10374:
        /* <DEDUP_REMOVED lines=20> */
.L_x_10379:
[----:B------:R-:W-:-:S07]  /*4ac0*/  MOV R35, R74 ;  /* 0x0000004a00237202 */ /* 0x000fce0000000f00 */
.L_x_10380:
[----:B------:R-:W-:Y:S05]  /*4ad0*/  BSYNC B2 ;  /* 0x0000000000027941 */ /* 0x000fea0003800000 */
.L_x_10378:
        /* <DEDUP_REMOVED lines=16> */
.L_x_10384:
[----:B------:R-:W-:Y:S05]  /*4be0*/  BSYNC B3 ;  /* 0x0000000000037941 */ /* 0x000fea0003800000 */
.L_x_10383:
        /* <DEDUP_REMOVED lines=43> */
.L_x_10382:
[----:B------:R-:W-:Y:S05]  /*4ea0*/  BSYNC B2 ;  /* 0x0000000000027941 */ /* 0x000fea0003800000 */
.L_x_10381:
        /* <DEDUP_REMOVED lines=20> */
.L_x_10386:
[----:B------:R-:W-:-:S07]  /*4ff0*/  MOV R83, R74 ;  /* 0x0000004a00537202 */ /* 0x000fce0000000f00 */
.L_x_10387:
[----:B------:R-:W-:Y:S05]  /*5000*/  BSYNC B2 ;  /* 0x0000000000027941 */ /* 0x000fea0003800000 */
.L_x_10385:
        /* <DEDUP_REMOVED lines=16> */
.L_x_10391:
[----:B------:R-:W-:Y:S05]  /*5110*/  BSYNC B3 ;  /* 0x0000000000037941 */ /* 0x000fea0003800000 */
.L_x_10390:
        /* <DEDUP_REMOVED lines=43> */
.L_x_10389:
[----:B------:R-:W-:Y:S05]  /*53d0*/  BSYNC B2 ;  /* 0x0000000000027941 */ /* 0x000fea0003800000 */
.L_x_10388:
        /* <DEDUP_REMOVED lines=20> */
.L_x_10393:
[----:B------:R-:W-:-:S07]  /*5520*/  IMAD.MOV.U32 R37, RZ, RZ, R74 ;  /* 0x000000ffff257224 */ /* 0x000fce00078e004a */
.L_x_10394:
[----:B------:R-:W-:Y:S05]  /*5530*/  BSYNC B2 ;  /* 0x0000000000027941 */ /* 0x000fea0003800000 */
.L_x_10392:
        /* <DEDUP_REMOVED lines=16> */
.L_x_10398:
[----:B------:R-:W-:Y:S05]  /*5640*/  BSYNC B3 ;  /* 0x0000000000037941 */ /* 0x000fea0003800000 */
.L_x_10397:
        /* <DEDUP_REMOVED lines=43> */
.L_x_10396:
[----:B------:R-:W-:Y:S05]  /*5900*/  BSYNC B2 ;  /* 0x0000000000027941 */ /* 0x000fea0003800000 */
.L_x_10395:
        /* <DEDUP_REMOVED lines=20> */
.L_x_10400:
[----:B------:R-:W-:-:S07]  /*5a50*/  MOV R38, R74 ;  /* 0x0000004a00267202 */ /* 0x000fce0000000f00 */
.L_x_10401:
[----:B------:R-:W-:Y:S05]  /*5a60*/  BSYNC B2 ;  /* 0x0000000000027941 */ /* 0x000fea0003800000 */
.L_x_10399:
        /* <DEDUP_REMOVED lines=16> */
.L_x_10405:
[----:B------:R-:W-:Y:S05]  /*5b70*/  BSYNC B3 ;  /* 0x0000000000037941 */ /* 0x000fea0003800000 */
.L_x_10404:
        /* <DEDUP_REMOVED lines=39> */
[----:B------:R-:W-:-:S03]  /*5df0*/  IMAD.WIDE.U32 R40, R41, -0x326172a9, RZ ;  /* 0xcd9e8d5729287825 */ /* 0x000fc600078e00ff */
[----:B------:R-:W-:Y:S01]  /*5e00*/  MOV R74, R40 ;  /* 0x00000028004a7202 */ /* 0x000fe20000000f00 */
[----:B------:R-:W-:Y:S01]  /*5e10*/  HFMA2.MMA R40, -RZ, RZ, 0, 0 ;  /* 0x00000000ff287435 */ /* 0x000fe200000001ff */
[----:B------:R-:W-:-:S10]  /*5e20*/  LOP3.LUT R71, R41, UR31, R42, 0x96, !PT ;  /* 0x0000001f29477c12 */ /* 0x000fd4000f8e962a */
.L_x_10403:
[----:B------:R-:W-:Y:S05]  /*5e30*/  BSYNC B2 ;  /* 0x0000000000027941 */ /* 0x000fea0003800000 */
.L_x_10402:
        /* <DEDUP_REMOVED lines=20> */
.L_x_10407:
[----:B------:R-:W-:-:S07]  /*5f80*/  MOV R83, R74 ;  /* 0x0000004a00537202 */ /* 0x000fce0000000f00 */
.L_x_10408:
[----:B------:R-:W-:Y:S05]  /*5f90*/  BSYNC B2 ;  /* 0x0000000000027941 */ /* 0x000fea0003800000 */
.L_x_10406:
        /* <DEDUP_REMOVED lines=18> */
.L_x_10412:
[----:B------:R-:W-:Y:S05]  /*60c0*/  BSYNC B3 ;  /* 0x0000000000037941 */ /* 0x000fea0003800000 */
.L_x_10411:
        /* <DEDUP_REMOVED lines=39> */
[----:B------:R-:W-:Y:S01]  /*6340*/  LOP3.LUT R68, R43, UR32, R72, 0x96, !PT ;  /* 0x000000202b447c12 */ /* 0x000fe2000f8e9648 */
[----:B------:R-:W-:Y:S02]  /*6350*/  IMAD.MOV.U32 R72, RZ, RZ, R42 ;  /* 0x000000ffff487224 */ /* 0x000fe400078e002a */
[----:B------:R-:W-:-:S05]  /*6360*/  IMAD.WIDE.U32 R42, R71, -0x326172a9, RZ ;  /* 0xcd9e8d57472a7825 */ /* 0x000fca00078e00ff */
[----:B------:R-:W-:Y:S02]  /*6370*/  LOP3.LUT R71, R43, UR31, R40, 0x96, !PT ;  /* 0x0000001f2b477c12 */ /* 0x000fe4000f8e9628 */
[----:B------:R-:W-:-:S07]  /*6380*/  MOV R74, R42 ;  /* 0x0000002a004a7202 */ /* 0x000fce0000000f00 */
.L_x_10410:
[----:B------:R-:W-:Y:S05]  /*6390*/  BSYNC B2 ;  /* 0x0000000000027941 */ /* 0x000fea0003800000 */
.L_x_10409:
[----:B------:R-:W-:Y:S01]  /*63a0*/  I2FP.F32.U32 R40, R83 ;  /* 0x0000005300287245 */ /* 0x000fe20000201000 */
[----:B------:R-:W-:Y:S01]  /*63b0*/  HADD2.F32 R39, -RZ, R39.H1_H1 ;  /* 0x30000027ff277230 */ /* 0x000fe20000004100 */
[----:B------:R-:W-:Y:S02]  /*63c0*/  SEL R41, RZ, 0x10000, P5 ;  /* 0x00010000ff297807 */ /* 0x000fe40002800000 */
[----:B------:R-:W-:Y:S01]  /*63d0*/  ISETP.NE.AND P5, PT, R80, RZ, PT ;  /* 0x000000ff5000720c */ /* 0x000fe20003fa5270 */
[----:B------:R-:W-:Y:S01]  /*63e0*/  FFMA.FTZ R40, R40, R81, 1.1641532182693481445e-10 ;  /* 0x2f00000028287423 */ /* 0x000fe20000010051 */
[----:B------:R-:W-:-:S04]  /*63f0*/  FMUL.FTZ R39, R39, R76 ;  /* 0x0000004c27277220 */ /* 0x000fc80000410000 */
        /* <DEDUP_REMOVED lines=27> */
.L_x_10356:
[----:B------:R-:W-:Y:S05]  /*65b0*/  BSYNC B1 ;  /* 0x0000000000017941 */ /* 0x000fea0003800000 */
.L_x_10355:
        /* <DEDUP_REMOVED lines=76> */
.L_x_10430:
        /* <DEDUP_REMOVED lines=20> */
[----:B0-----:R-:W-:Y:S01]  /*6bc0*/  FADD.FTZ R78, R31, -R75 ;  /* 0x8000004b1f4e7221 */ /* 0x001fe20000010000 */
        /* <DEDUP_REMOVED lines=10> */
[----:B------:R-:W-:Y:S02]  /*6c70*/  F2FP.F16.F32.PACK_AB R40, R41, R40 ;  /* 0x000000282928723e */ /* 0x000fe400000000ff */
[----:B------:R-:W-:Y:S01]  /*6c80*/  FFMA.FTZ R41, R7, R42, R46 ;  /* 0x0000002a07297223 */ /* 0x000fe2000001002e */
[----:B------:R-:W-:-:S04]  /*6c90*/  FADD.FTZ R42, R28, -R75 ;  /* 0x8000004b1c2a7221 */ /* 0x000fc80000010000 */
[----:B------:R-:W-:Y:S01]  /*6ca0*/  F2FP.F16.F32.PACK_AB R41, R76, R41 ;  /* 0x000000294c29723e */ /* 0x000fe200000000ff */
[----:B------:R-:W-:Y:S01]  /*6cb0*/  FADD.FTZ R76, R29, -R75 ;  /* 0x8000004b1d4c7221 */ /* 0x000fe20000010000 */
[----:B------:R-:W-:-:S03]  /*6cc0*/  FMUL.FTZ R42, R79, R42 ;  /* 0x0000002a4f2a7220 */ /* 0x000fc60000410000 */
[----:B------:R-:W-:Y:S01]  /*6cd0*/  FMUL.FTZ R76, R79, R76 ;  /* 0x0000004c4f4c7220 */ /* 0x000fe20000410000 */
[----:B------:R-:W-:-:S03]  /*6ce0*/  FFMA.FTZ R42, R5, R42, R48 ;  /* 0x0000002a052a7223 */ /* 0x000fc60000010030 */
[----:B------:R-:W-:Y:S01]  /*6cf0*/  FFMA.FTZ R43, R4, R76, R49 ;  /* 0x0000004c042b7223 */ /* 0x000fe20000010031 */
[----:B------:R-:W-:-:S04]  /*6d00*/  FADD.FTZ R76, R30, -R75 ;  /* 0x8000004b1e4c7221 */ /* 0x000fc80000010000 */
[----:B------:R-:W-:Y:S01]  /*6d10*/  FMUL.FTZ R76, R79, R76 ;  /* 0x0000004c4f4c7220 */ /* 0x000fe20000410000 */
[----:B------:R-:W-:-:S03]  /*6d20*/  F2FP.F16.F32.PACK_AB R42, R43, R42 ;  /* 0x0000002a2b2a723e */ /* 0x000fc600000000ff */
[----:B------:R-:W-:Y:S02]  /*6d30*/  FFMA.FTZ R43, R3, R76, R50 ;  /* 0x0000004c032b7223 */ /* 0x000fe40000010032 */
[----:B------:R-:W0:Y:S03]  /*6d40*/  LDC.64 R76, c[0x0][0x2b8] ;  /* 0x0000ae00ff4c7b82 */ /* 0x000e260000000a00 */
[----:B------:R-:W-:Y:S01]  /*6d50*/  F2FP.F16.F32.PACK_AB R43, R78, R43 ;  /* 0x0000002b4e2b723e */ /* 0x000fe200000000ff */
[----:B0-----:R-:W-:-:S04]  /*6d60*/  IMAD.WIDE.U32 R76, R69, 0x10, R76 ;  /* 0x00000010454c7825 */ /* 0x001fc800078e004c */
[----:B------:R-:W-:Y:S01]  /*6d70*/  VIADD R69, R69, 0x20 ;  /* 0x0000002045457836 */ /* 0x000fe20000000000 */
[----:B------:R2:W-:Y:S06]  /*6d80*/  STG.E.128 desc[UR6][R76.64], R40 ;  /* 0x000000284c007986 */ /* 0x0005ec000c101d06 */
.L_x_10415:
[----:B------:R-:W-:Y:S05]  /*6d90*/  BSYNC B1 ;  /* 0x0000000000017941 */ /* 0x000fea0003800000 */
.L_x_10414:
        /* <DEDUP_REMOVED lines=25> */
[----:B------:R-:W-:Y:S01]  /*6f30*/  F2FP.F16.F32.PACK_AB R42, R77, R78 ;  /* 0x0000004e4d2a723e */ /* 0x000fe200000000ff */
[----:B------:R-:W-:Y:S01]  /*6f40*/  FFMA.FTZ R43, R57, R82, R64 ;  /* 0x00000052392b7223 */ /* 0x000fe20000010040 */
[----:B------:R-:W-:Y:S01]  /*6f50*/  F2FP.F16.F32.PACK_AB R41, R76, R41 ;  /* 0x000000294c29723e */ /* 0x000fe200000000ff */
[----:B------:R-:W-:Y:S01]  /*6f60*/  FFMA.FTZ R84, R59, R84, R70 ;  /* 0x000000543b547223 */ /* 0x000fe20000010046 */
[----:B------:R-:W0:Y:S01]  /*6f70*/  LDC.64 R76, c[0x0][0x2b8] ;  /* 0x0000ae00ff4c7b82 */ /* 0x000e220000000a00 */
[----:B------:R-:W-:-:S03]  /*6f80*/  F2FP.F16.F32.PACK_AB R40, R40, R75 ;  /* 0x0000004b2828723e */ /* 0x000fc600000000ff */
[----:B------:R-:W-:Y:S01]  /*6f90*/  F2FP.F16.F32.PACK_AB R43, R84, R43 ;  /* 0x0000002b542b723e */ /* 0x000fe200000000ff */
[----:B0-----:R-:W-:-:S05]  /*6fa0*/  IMAD.WIDE.U32 R76, R69, 0x10, R76 ;  /* 0x00000010454c7825 */ /* 0x001fca00078e004c */
[----:B------:R3:W-:Y:S02]  /*6fb0*/  STG.E.128 desc[UR6][R76.64], R40 ;  /* 0x000000284c007986 */ /* 0x0007e4000c101d06 */
.L_x_10417:
[----:B------:R-:W-:Y:S05]  /*6fc0*/  BSYNC B1 ;  /* 0x0000000000017941 */ /* 0x000fea0003800000 */
.L_x_10416:
[----:B-123--:R-:W1:Y:S02]  /*6fd0*/  LDC.64 R40, c[0x0][0x210] ;  /* 0x00008400ff287b82 */ /* 0x00ee640000000a00 */
[----:B-1----:R-:W-:-:S04]  /*6fe0*/  LEA R13, R40, R13, 0x2 ;  /* 0x0000000d280d7211 */ /* 0x002fc800078e10ff */
[----:B------:R-:W-:-:S13]  /*6ff0*/  ISETP.GE.AND P0, PT, R13, R41, PT ;  /* 0x000000290d00720c */ /* 0x000fda0003f06270 */
[----:B------:R-:W-:Y:S05]  /*7000*/  @!P0 BRA `(.L_x_10418) ;  /* 0xffffff9800e48947 */ /* 0x000fea000383ffff */
[----:B------:R-:W-:Y:S05]  /*7010*/  BSYNC B0 ;  /* 0x0000000000007941 */ /* 0x000fea0003800000 */
.L_x_10296:
[----:B------:R-:W-:Y:S05]  /*7020*/  EXIT ;  /* 0x000000000000794d */ /* 0x000fea0003800000 */
.L_x_10413:
        /* <DEDUP_REMOVED lines=8> */
.L_x_10420:
[----:B------:R-:W-:Y:S05]  /*70b0*/  BSYNC B1 ;  /* 0x0000000000017941 */ /* 0x000fea0003800000 */
.L_x_10419:
        /* <DEDUP_REMOVED lines=10> */
.L_x_10421:
[----:B------:R-:W-:Y:S01]  /*7160*/  HFMA2.MMA R81, -RZ, RZ, 0, 2.384185791015625e-07 ;  /* 0x00000004ff517435 */ /* 0x000fe200000001ff */
[----:B------:R-:W-:-:S05]  /*7170*/  MOV R43, R80 ;  /* 0x00000050002b7202 */ /* 0x000fca0000000f00 */
[----:B------:R-:W-:-:S04]  /*7180*/  FADD.FTZ R43, R42, R43 ;  /* 0x0000002b2a2b7221 */ /* 0x000fc80000010000 */
[----:B------:R-:W-:-:S07]  /*7190*/  IMAD.MOV.U32 R82, RZ, RZ, R43 ;  /* 0x000000ffff527224 */ /* 0x000fce00078e002b */
[----:B------:R-:W-:Y:S05]  /*71a0*/  WARPSYNC.COLLECTIVE R79, `(.L_x_10422) ;  /* 0x000000004f087348 */ /* 0x000fea0003c00000 */
[----:B------:R0:W1:Y:S02]  /*71b0*/  SHFL.BFLY P2, R80, R82, R81, R84 ;  /* 0x0c00005152507389 */ /* 0x0000640000040054 */
[----:B01----:R-:W-:Y:S01]  /*71c0*/  ENDCOLLECTIVE ;  /* 0x000000000000791b */ /* 0x003fe20003800000 */
.L_x_10422:
[----:B------:R-:W-:Y:S01]  /*71d0*/  HFMA2.MMA R81, -RZ, RZ, 0, 4.76837158203125e-07 ;  /* 0x00000008ff517435 */ /* 0x000fe200000001ff */
[----:B------:R-:W-:-:S05]  /*71e0*/  MOV R40, R80 ;  /* 0x0000005000287202 */ /* 0x000fca0000000f00 */
[----:B------:R-:W-:-:S04]  /*71f0*/  FADD.FTZ R77, R43, R40 ;  /* 0x000000282b4d7221 */ /* 0x000fc80000010000 */
[----:B------:R-:W-:-:S07]  /*7200*/  IMAD.MOV.U32 R82, RZ, RZ, R77 ;  /* 0x000000ffff527224 */ /* 0x000fce00078e004d */
[----:B------:R-:W-:Y:S05]  /*7210*/  WARPSYNC.COLLECTIVE R79, `(.L_x_10423) ;  /* 0x000000004f087348 */ /* 0x000fea0003c00000 */
[----:B------:R0:W1:Y:S02]  /*7220*/  SHFL.BFLY P2, R80, R82, R81, R84 ;  /* 0x0c00005152507389 */ /* 0x0000640000040054 */
[----:B01----:R-:W-:Y:S01]  /*7230*/  ENDCOLLECTIVE ;  /* 0x000000000000791b */ /* 0x003fe20003800000 */
.L_x_10423:
[----:B------:R-:W-:Y:S01]  /*7240*/  HFMA2.MMA R81, -RZ, RZ, 0, 9.5367431640625e-07 ;  /* 0x00000010ff517435 */ /* 0x000fe200000001ff */
[----:B------:R-:W-:-:S05]  /*7250*/  MOV R40, R80 ;  /* 0x0000005000287202 */ /* 0x000fca0000000f00 */
[----:B------:R-:W-:-:S04]  /*7260*/  FADD.FTZ R78, R77, R40 ;  /* 0x000000284d4e7221 */ /* 0x000fc80000010000 */
[----:B------:R-:W-:-:S07]  /*7270*/  IMAD.MOV.U32 R82, RZ, RZ, R78 ;  /* 0x000000ffff527224 */ /* 0x000fce00078e004e */
[----:B------:R-:W-:Y:S05]  /*7280*/  WARPSYNC.COLLECTIVE R79, `(.L_x_10424) ;  /* 0x000000004f087348 */ /* 0x000fea0003c00000 */
[----:B------:R0:W1:Y:S02]  /*7290*/  SHFL.BFLY P2, R80, R82, R81, R84 ;  /* 0x0c00005152507389 */ /* 0x0000640000040054 */
[----:B01----:R-:W-:Y:S01]  /*72a0*/  ENDCOLLECTIVE ;  /* 0x000000000000791b */ /* 0x003fe20003800000 */
.L_x_10424:
        /* <DEDUP_REMOVED lines=41> */
.L_x_10425:
[----:B------:R-:W-:Y:S01]  /*7540*/  HFMA2.MMA R81, -RZ, RZ, 0, 1.1920928955078125e-07 ;  /* 0x00000002ff517435 */ /* 0x000fe200000001ff */
[----:B------:R-:W-:-:S05]  /*7550*/  MOV R41, R80 ;  /* 0x0000005000297202 */ /* 0x000fca0000000f00 */
[----:B------:R-:W-:-:S04]  /*7560*/  FADD.FTZ R41, R40, R41 ;  /* 0x0000002928297221 */ /* 0x000fc80000010000 */
[----:B------:R-:W-:-:S07]  /*7570*/  IMAD.MOV.U32 R82, RZ, RZ, R41 ;  /* 0x000000ffff527224 */ /* 0x000fce00078e0029 */
[----:B------:R-:W-:Y:S05]  /*7580*/  WARPSYNC.COLLECTIVE R79, `(.L_x_10426) ;  /* 0x000000004f087348 */ /* 0x000fea0003c00000 */
[----:B------:R0:W1:Y:S02]  /*7590*/  SHFL.BFLY P2, R80, R82, R81, R84 ;  /* 0x0c00005152507389 */ /* 0x0000640000040054 */
[----:B01----:R-:W-:Y:S01]  /*75a0*/  ENDCOLLECTIVE ;  /* 0x000000000000791b */ /* 0x003fe20003800000 */
.L_x_10426:
[----:B------:R-:W-:Y:S01]  /*75b0*/  HFMA2.MMA R81, -RZ, RZ, 0, 2.384185791015625e-07 ;  /* 0x00000004ff517435 */ /* 0x000fe200000001ff */
[----:B------:R-:W-:-:S05]  /*75c0*/  MOV R42, R80 ;  /* 0x00000050002a7202 */ /* 0x000fca0000000f00 */
[----:B------:R-:W-:-:S04]  /*75d0*/  FADD.FTZ R42, R41, R42 ;  /* 0x0000002a292a7221 */ /* 0x000fc80000010000 */
[----:B------:R-:W-:-:S07]  /*75e0*/  IMAD.MOV.U32 R82, RZ, RZ, R42 ;  /* 0x000000ffff527224 */ /* 0x000fce00078e002a */
[----:B------:R-:W-:Y:S05]  /*75f0*/  WARPSYNC.COLLECTIVE R79, `(.L_x_10427) ;  /* 0x000000004f087348 */ /* 0x000fea0003c00000 */
[----:B------:R0:W1:Y:S02]  /*7600*/  SHFL.BFLY P2, R80, R82, R81, R84 ;  /* 0x0c00005152507389 */ /* 0x0000640000040054 */
[----:B01----:R-:W-:Y:S01]  /*7610*/  ENDCOLLECTIVE ;  /* 0x000000000000791b */ /* 0x003fe20003800000 */
.L_x_10427:
[----:B------:R-:W-:Y:S01]  /*7620*/  HFMA2.MMA R81, -RZ, RZ, 0, 4.76837158203125e-07 ;  /* 0x00000008ff517435 */ /* 0x000fe200000001ff */
[----:B------:R-:W-:-:S05]  /*7630*/  MOV R43, R80 ;  /* 0x00000050002b7202 */ /* 0x000fca0000000f00 */
[----:B------:R-:W-:-:S04]  /*7640*/  FADD.FTZ R43, R42, R43 ;  /* 0x0000002b2a2b7221 */ /* 0x000fc80000010000 */
[----:B------:R-:W-:-:S07]  /*7650*/  IMAD.MOV.U32 R82, RZ, RZ, R43 ;  /* 0x000000ffff527224 */ /* 0x000fce00078e002b */
[----:B------:R-:W-:Y:S05]  /*7660*/  WARPSYNC.COLLECTIVE R79, `(.L_x_10428) ;  /* 0x000000004f087348 */ /* 0x000fea0003c00000 */
[----:B------:R0:W1:Y:S02]  /*7670*/  SHFL.BFLY P2, R80, R82, R81, R84 ;  /* 0x0c00005152507389 */ /* 0x0000640000040054 */
[----:B01----:R-:W-:Y:S01]  /*7680*/  ENDCOLLECTIVE ;  /* 0x000000000000791b */ /* 0x003fe20003800000 */
.L_x_10428:
[----:B------:R-:W-:Y:S01]  /*7690*/  HFMA2.MMA R81, -RZ, RZ, 0, 9.5367431640625e-07 ;  /* 0x00000010ff517435 */ /* 0x000fe200000001ff */
[----:B------:R-:W-:-:S05]  /*76a0*/  MOV R78, R80 ;  /* 0x00000050004e7202 */ /* 0x000fca0000000f00 */
[----:B------:R-:W-:-:S04]  /*76b0*/  FADD.FTZ R78, R43, R78 ;  /* 0x0000004e2b4e7221 */ /* 0x000fc80000010000 */
[----:B------:R-:W-:-:S07]  /*76c0*/  IMAD.MOV.U32 R82, RZ, RZ, R78 ;  /* 0x000000ffff527224 */ /* 0x000fce00078e004e */
[----:B------:R-:W-:Y:S05]  /*76d0*/  WARPSYNC.COLLECTIVE R79, `(.L_x_10429) ;  /* 0x000000004f087348 */ /* 0x000fea0003c00000 */
[----:B------:R0:W1:Y:S02]  /*76e0*/  SHFL.BFLY P2, R80, R82, R81, R84 ;  /* 0x0c00005152507389 */ /* 0x0000640000040054 */
[----:B01----:R-:W-:Y:S01]  /*76f0*/  ENDCOLLECTIVE ;  /* 0x000000000000791b */ /* 0x003fe20003800000 */
.L_x_10429:
[----:B------:R-:W-:Y:S01]  /*7700*/  MOV R77, R80 ;  /* 0x00000050004d7202 */ /* 0x000fe20000000f00 */
[----:B------:R-:W-:Y:S06]  /*7710*/  BRA `(.L_x_10430) ;  /* 0xfffffff000d87947 */ /* 0x000fec000383ffff */
.L_x_10431:
        /* <DEDUP_REMOVED lines=14> */
.L_x_16576:


//--------------------- .text._ZN10layer_norm13ln_fwd_kernelINS_13Kernel_traitsI6__halfS2_fS2_fjLj512ELj1ELj4ELj1ELj16ENS_18Kernel_traits_baseILj512ES2_S2_fS2_fjLj128EEEEELb1ELb0ELb0ELb1EEEvNS_9FwdParamsE --------------------------
	.section	.text._ZN10layer_norm13ln_fwd_kernelINS_13Kernel_traitsI6__halfS2_fS2_fjLj512ELj1ELj4ELj1ELj16ENS_18Kernel_traits_baseILj512ES2_S2_fS2_fjLj128EEEEELb1ELb0ELb0ELb1EEEvNS_9FwdParamsE,"ax",@progbits
	.align	128
        .global         _ZN10layer_norm13ln_fwd_kernelINS_13Kernel_traitsI6__halfS2_fS2_fjLj512ELj1ELj4ELj1ELj16ENS_18Kernel_traits_baseILj512ES2_S2_fS2_fjLj128EEEEELb1ELb0ELb0ELb1EEEvNS_9FwdParamsE
        .type           _ZN10layer_norm13ln_fwd_kernelINS_13Kernel_traitsI6__halfS2_fS2_fjLj512ELj1ELj4ELj1ELj16ENS_18Kernel_traits_baseILj512ES2_S2_fS2_fjLj128EEEEELb1ELb0ELb0ELb1EEEvNS_9FwdParamsE,@function
        .size           _ZN10layer_norm13ln_fwd_kernelINS_13Kernel_traitsI6__halfS2_fS2_fjLj512ELj1ELj4ELj1ELj16ENS_18Kernel_traits_baseILj512ES2_S2_fS2_fjLj128EEEEELb1ELb0ELb0ELb1EEEvNS_9FwdParamsE,(.L_x_16577 - _ZN10layer_norm13ln_fwd_kernelINS_13Kernel_traitsI6__halfS2_fS2_fjLj512ELj1ELj4ELj1ELj16ENS_18Kernel_traits_baseILj512ES2_S2_fS2_fjLj128EEEEELb1ELb0ELb0ELb1EEEvNS_9FwdParamsE)
        .other          _ZN10layer_norm13ln_fwd_kernelINS_13Kernel_traitsI6__halfS2_fS2_fjLj512ELj1ELj4ELj1ELj16ENS_18Kernel_traits_baseILj512ES2_S2_fS2_fjLj128EEEEELb1ELb0ELb0ELb1EEEvNS_9FwdParamsE,@"STO_CUDA_ENTRY STV_DEFAULT"
_ZN10layer_norm13ln_fwd_kernelINS_13Kernel_traitsI6__halfS2_fS2_fjLj512ELj1ELj4ELj1ELj16ENS_18Kernel_traits_baseILj512ES2_S2_fS2_fjLj128EEEEELb1ELb0ELb0ELb1EEEvNS_9FwdParamsE:
.text._ZN10layer_norm13ln_fwd_kernelINS_13Kernel_traitsI6__halfS2_fS2_fjLj512ELj1ELj4ELj1ELj16ENS_18Kernel_traits_baseILj512ES2_S2_fS2_fjLj128EEEEELb1ELb0ELb0ELb1EEEvNS_9FwdParamsE:
        /* <DEDUP_REMOVED lines=48> */
[----:B------:R-:W-:Y:S01]  /*0300*/  UIADD3 UR25, UR5, 0x646e171e, URZ ;  /* 0x646e171e05197890 */ /* 0x000fe2000fffe03f */
[----:B------:R-:W-:Y:S01]  /*0310*/  @!P0 CS2R R16, SRZ ;  /* 0x0000000000108805 */ /* 0x000fe2000001ff00 */
[----:B------:R-:W-:Y:S01]  /*0320*/  UIADD3 UR27, UR5, 0x1fd5c5a3, URZ ;  /* 0x1fd5c5a3051b7890 */ /* 0x000fe2000fffe03f */
[----:B------:R-:W-:Y:S01]  /*0330*/  @!P0 CS2R R18, SRZ ;  /* 0x0000000000128805 */ /* 0x000fe2000001ff00 */
[----:B------:R-:W-:Y:S01]  /*0340*/  @P1 IMAD.X R33, RZ, RZ, R5, P2 ;  /* 0x000000ffff211224 */ /* 0x000fe200010e0605 */
[----:B------:R-:W-:Y:S01]  /*0350*/  UIADD3 UR26, UR4, 0x5384540f, URZ ;  /* 0x5384540f041a7890 */ /* 0x000fe2000fffe03f */
[----:B------:R-:W-:Y:S01]  /*0360*/  @!P0 CS2R R20, SRZ ;  /* 0x0000000000148805 */ /* 0x000fe2000001ff00 */
[--C-:B------:R-:W-:Y:S01]  /*0370*/  HADD2.F32 R9, -RZ, R16.reuse.H0_H0 ;  /* 0x20000010ff097230 */ /* 0x100fe20000004100 */
[----:B------:R-:W-:Y:S01]  /*0380*/  UIADD3 UR28, UR4, -0xe443238, URZ ;  /* 0xf1bbcdc8041c7890 */ /* 0x000fe2000fffe03f */
[--C-:B------:R-:W-:Y:S01]  /*0390*/  SHF.R.U32.HI R11, RZ, 0x2, R33.reuse ;  /* 0x00000002ff0b7819 */ /* 0x100fe20000011621 */
[----:B------:R-:W-:Y:S01]  /*03a0*/  HADD2.F32 R8, -RZ, R16.H1_H1 ;  /* 0x30000010ff087230 */ /* 0x000fe20000004100 */
[----:B------:R-:W-:Y:S01]  /*03b0*/  SHF.R.U64 R10, R32, 0x2, R33 ;  /* 0x00000002200a7819 */ /* 0x000fe20000001221 */
[----:B------:R-:W-:Y:S01]  /*03c0*/  HADD2.F32 R6, -RZ, R17.H1_H1 ;  /* 0x30000011ff067230 */ /* 0x000fe20000004100 */
[----:B------:R-:W-:Y:S01]  /*03d0*/  LOP3.LUT R0, R0, UR4, R11, 0x96, !PT ;  /* 0x0000000400007c12 */ /* 0x000fe2000f8e960b */
[----:B------:R-:W-:Y:S01]  /*03e0*/  UIADD3 UR29, UR5, -0x24c28bd8, URZ ;  /* 0xdb3d7428051d7890 */ /* 0x000fe2000fffe03f */
[----:B------:R-:W-:Y:S01]  /*03f0*/  @!P0 CS2R R22, SRZ ;  /* 0x0000000000168805 */ /* 0x000fe2000001ff00 */
[C---:B------:R-:W-:Y:S01]  /*0400*/  IMAD.HI.U32 R4, R10.reuse, -0x2daee0ad, RZ ;  /* 0xd2511f530a047827 */ /* 0x040fe200078e00ff */
[----:B------:R-:W-:Y:S01]  /*0410*/  UIADD3 UR30, UR4, -0x700cb87f, URZ ;  /* 0x8ff34781041e7890 */ /* 0x000fe2000fffe03f */
[----:B------:R-:W-:Y:S01]  /*0420*/  HFMA2.MMA R72, -RZ, RZ, 0, 0 ;  /* 0x00000000ff487435 */ /* 0x000fe200000001ff */
[----:B------:R-:W-:Y:S01]  /*0430*/  UIADD3 UR31, UR5, -0x695add53, URZ ;  /* 0x96a522ad051f7890 */ /* 0x000fe2000fffe03f */
[----:B0-----:R-:W-:Y:S01]  /*0440*/  IMAD R2, R10, -0x2daee0ad, RZ ;  /* 0xd2511f530a027824 */ /* 0x001fe200078e02ff */
[----:B------:R-:W-:Y:S01]  /*0450*/  LOP3.LUT R4, R4, UR5, RZ, 0x3c, !PT ;  /* 0x0000000504047c12 */ /* 0x000fe2000f8e3cff */
[C---:B------:R-:W-:Y:S01]  /*0460*/  IMAD.HI.U32 R3, R0.reuse, -0x2daee0ad, RZ ;  /* 0xd2511f5300037827 */ /* 0x040fe200078e00ff */
[----:B------:R-:W-:Y:S01]  /*0470*/  ULDC.64 UR8, c[0x0][0x270] ;  /* 0x00009c0000087ab9 */ /* 0x000fe20000000a00 */
[----:B------:R-:W-:Y:S01]  /*0480*/  BSSY B0, `(.L_x_10432) ;  /* 0x0000676000007945 */ /* 0x000fe20003800000 */
[----:B------:R-:W-:Y:S01]  /*0490*/  UISETP.NE.U32.AND UP0, UPT, UR8, URZ, UPT ;  /* 0x0000003f0800728c */ /* 0x000fe2000bf05070 */
[----:B------:R-:W-:Y:S01]  /*04a0*/  IMAD R0, R0, -0x2daee0ad, RZ ;  /* 0xd2511f5300007824 */ /* 0x000fe200078e02ff */
[----:B------:R-:W-:Y:S01]  /*04b0*/  LOP3.LUT R5, R3, UR15, R2, 0x96, !PT ;  /* 0x0000000f03057c12 */ /* 0x000fe2000f8e9602 */
[----:B------:R-:W-:Y:S01]  /*04c0*/  IMAD R2, R12, -0x326172a9, RZ ;  /* 0xcd9e8d570c027824 */ /* 0x000fe200078e02ff */
        /* <DEDUP_REMOVED lines=9> */
[C---:B------:R-:W-:Y:S01]  /*0560*/  IMAD.HI.U32 R3, R2.reuse, -0x2daee0ad, RZ ;  /* 0xd2511f5302037827 */ /* 0x040fe200078e00ff */
[----:B------:R-:W-:Y:S01]  /*0570*/  LOP3.LUT R4, R7, UR16, R4, 0x96, !PT ;  /* 0x0000001007047c12 */ /* 0x000fe2000f8e9604 */
[----:B------:R-:W-:Y:S01]  /*0580*/  ULDC UR11, c[0x0][0x2d8] ;  /* 0x0000b600000b7ab9 */ /* 0x000fe20000000800 */
        /* <DEDUP_REMOVED lines=57> */
[--C-:B--2---:R-:W-:Y:S02]  /*0920*/  HADD2.F32 R45, -RZ, R25.reuse.H1_H1 ;  /* 0x30000019ff2d7230 */ /* 0x104fe40000004100 */
[----:B------:R-:W-:Y:S02]  /*0930*/  HADD2.F32 R52, -RZ, R25.H0_H0 ;  /* 0x20000019ff347230 */ /* 0x000fe40000004100 */
        /* <DEDUP_REMOVED lines=14> */
.L_x_10546:
        /* <DEDUP_REMOVED lines=35> */
.L_x_10434:
[----:B------:R-:W-:-:S07]  /*0c50*/  IMAD.MOV.U32 R54, RZ, RZ, R46 ;  /* 0x000000ffff367224 */ /* 0x000fce00078e002e */
.L_x_10435:
[----:B------:R-:W-:Y:S05]  /*0c60*/  BSYNC B1 ;  /* 0x0000000000017941 */ /* 0x000fea0003800000 */
.L_x_10433:
        /* <DEDUP_REMOVED lines=16> */
.L_x_10439:
[----:B------:R-:W-:Y:S05]  /*0d70*/  BSYNC B2 ;  /* 0x0000000000027941 */ /* 0x000fea0003800000 */
.L_x_10438:
        /* <DEDUP_REMOVED lines=42> */
.L_x_10437:
[----:B------:R-:W-:Y:S05]  /*1020*/  BSYNC B1 ;  /* 0x0000000000017941 */ /* 0x000fea0003800000 */
.L_x_10436:
[----:B------:R-:W0:Y:S01]  /*1030*/  LDC R77, c[0x0][0x298] ;  /* 0x0000a600ff4d7b82 */ /* 0x000e220000000800 */
[----:B------:R-:W-:Y:S01]  /*1040*/  HFMA2.MMA R79, -RZ, RZ, 0.1171875, 0 ;  /* 0x2f800000ff4f7435 */ /* 0x000fe200000001ff */
[----:B------:R-:W-:Y:S01]  /*1050*/  I2FP.F32.U32 R24, R54 ;  /* 0x0000003600187245 */ /* 0x000fe20000201000 */
[----:B-----5:R-:W-:Y:S01]  /*1060*/  HADD2.F32 R27, -RZ, R20.H0_H0 ;  /* 0x20000014ff1b7230 */ /* 0x020fe20000004100 */
[----:B------:R-:W-:Y:S01]  /*1070*/  ISETP.NE.U32.AND P0, PT, R40, RZ, PT ;  /* 0x000000ff2800720c */ /* 0x000fe20003f05070 */
[----:B------:R-:W-:Y:S01]  /*1080*/  BSSY B1, `(.L_x_10440) ;  /* 0x0000016000017945 */ /* 0x000fe20003800000 */
[C---:B------:R-:W-:Y:S01]  /*1090*/  ISETP.NE.AND P2, PT, R29.reuse, 0x1, PT ;  /* 0x000000011d00780c */ /* 0x040fe20003f45270 */
[----:B------:R-:W-:Y:S01]  /*10a0*/  VIADD R30, R29, 0x1 ;  /* 0x000000011d1e7836 */ /* 0x000fe20000000000 */
[----:B------:R-:W1:Y:S01]  /*10b0*/  LDC R78, c[0x0][0x294] ;  /* 0x0000a500ff4e7b82 */ /* 0x000e620000000800 */
[----:B------:R-:W-:Y:S02]  /*10c0*/  ISETP.NE.AND.EX P0, PT, R41, RZ, PT, P0 ;  /* 0x000000ff2900720c */ /* 0x000fe40003f05300 */
        /* <DEDUP_REMOVED lines=16> */
.L_x_10441:
[----:B------:R-:W-:-:S07]  /*11d0*/  IMAD.MOV.U32 R26, RZ, RZ, R46 ;  /* 0x000000ffff1a7224 */ /* 0x000fce00078e002e */
.L_x_10442:
[----:B------:R-:W-:Y:S05]  /*11e0*/  BSYNC B1 ;  /* 0x0000000000017941 */ /* 0x000fea0003800000 */
.L_x_10440:
        /* <DEDUP_REMOVED lines=16> */
.L_x_10446:
[----:B------:R-:W-:Y:S05]  /*12f0*/  BSYNC B2 ;  /* 0x0000000000027941 */ /* 0x000fea0003800000 */
.L_x_10445:
        /* <DEDUP_REMOVED lines=42> */
.L_x_10444:
[----:B------:R-:W-:Y:S05]  /*15a0*/  BSYNC B1 ;  /* 0x0000000000017941 */ /* 0x000fea0003800000 */
.L_x_10443:
        /* <DEDUP_REMOVED lines=21> */
.L_x_10448:
[----:B------:R-:W-:-:S07]  /*1700*/  IMAD.MOV.U32 R20, RZ, RZ, R46 ;  /* 0x000000ffff147224 */ /* 0x000fce00078e002e */
.L_x_10449:
[----:B------:R-:W-:Y:S05]  /*1710*/  BSYNC B1 ;  /* 0x0000000000017941 */ /* 0x000fea0003800000 */
.L_x_10447:
        /* <DEDUP_REMOVED lines=16> */
.L_x_10453:
[----:B------:R-:W-:Y:S05]  /*1820*/  BSYNC B2 ;  /* 0x0000000000027941 */ /* 0x000fea0003800000 */
.L_x_10452:
        /* <DEDUP_REMOVED lines=42> */
.L_x_10451:
[----:B------:R-:W-:Y:S05]  /*1ad0*/  BSYNC B1 ;  /* 0x0000000000017941 */ /* 0x000fea0003800000 */
.L_x_10450:
        /* <DEDUP_REMOVED lines=21> */
.L_x_10455:
[----:B------:R-:W-:-:S07]  /*1c30*/  MOV R20, R46 ;  /* 0x0000002e00147202 */ /* 0x000fce0000000f00 */
.L_x_10456:
[----:B------:R-:W-:Y:S05]  /*1c40*/  BSYNC B1 ;  /* 0x0000000000017941 */ /* 0x000fea0003800000 */
.L_x_10454:
        /* <DEDUP_REMOVED lines=16> */
.L_x_10460:
[----:B------:R-:W-:Y:S05]  /*1d50*/  BSYNC B2 ;  /* 0x0000000000027941 */ /* 0x000fea0003800000 */
.L_x_10459:
        /* <DEDUP_REMOVED lines=42> */
.L_x_10458:
[----:B------:R-:W-:Y:S05]  /*2000*/  BSYNC B1 ;  /* 0x0000000000017941 */ /* 0x000fea0003800000 */
.L_x_10457:
        /* <DEDUP_REMOVED lines=20> */
.L_x_10462:
[----:B------:R-:W-:-:S07]  /*2150*/  MOV R26, R46 ;  /* 0x0000002e001a7202 */ /* 0x000fce0000000f00 */
.L_x_10463:
[----:B------:R-:W-:Y:S05]  /*2160*/  BSYNC B1 ;  /* 0x0000000000017941 */ /* 0x000fea0003800000 */
.L_x_10461:
        /* <DEDUP_REMOVED lines=16> */
.L_x_10467:
[----:B------:R-:W-:Y:S05]  /*2270*/  BSYNC B2 ;  /* 0x0000000000027941 */ /* 0x000fea0003800000 */
.L_x_10466:
        /* <DEDUP_REMOVED lines=41> */
[----:B------:R-:W-:-:S07]  /*2510*/  LOP3.LUT R49, R61, UR31, R20, 0x96, !PT ;  /* 0x0000001f3d317c12 */ /* 0x000fce000f8e9614 */
.L_x_10465:
[----:B------:R-:W-:Y:S05]  /*2520*/  BSYNC B1 ;  /* 0x0000000000017941 */ /* 0x000fea0003800000 */
.L_x_10464:
        /* <DEDUP_REMOVED lines=20> */
.L_x_10469:
[----:B------:R-:W-:-:S07]  /*2670*/  IMAD.MOV.U32 R25, RZ, RZ, R46 ;  /* 0x000000ffff197224 */ /* 0x000fce00078e002e */
.L_x_10470:
[----:B------:R-:W-:Y:S05]  /*2680*/  BSYNC B1 ;  /* 0x0000000000017941 */ /* 0x000fea0003800000 */
.L_x_10468:
        /* <DEDUP_REMOVED lines=16> */
.L_x_10474:
[----:B------:R-:W-:Y:S05]  /*2790*/  BSYNC B2 ;  /* 0x0000000000027941 */ /* 0x000fea0003800000 */
.L_x_10473:
        /* <DEDUP_REMOVED lines=42> */
.L_x_10472:
[----:B------:R-:W-:Y:S05]  /*2a40*/  BSYNC B1 ;  /* 0x0000000000017941 */ /* 0x000fea0003800000 */
.L_x_10471:
        /* <DEDUP_REMOVED lines=20> */
.L_x_10476:
[----:B------:R-:W-:-:S07]  /*2b90*/  MOV R22, R46 ;  /* 0x0000002e00167202 */ /* 0x000fce0000000f00 */
.L_x_10477:
[----:B------:R-:W-:Y:S05]  /*2ba0*/  BSYNC B1 ;  /* 0x0000000000017941 */ /* 0x000fea0003800000 */
.L_x_10475:
        /* <DEDUP_REMOVED lines=16> */
.L_x_10481:
[----:B------:R-:W-:Y:S05]  /*2cb0*/  BSYNC B2 ;  /* 0x0000000000027941 */ /* 0x000fea0003800000 */
.L_x_10480:
        /* <DEDUP_REMOVED lines=42> */
.L_x_10479:
[----:B------:R-:W-:Y:S05]  /*2f60*/  BSYNC B1 ;  /* 0x0000000000017941 */ /* 0x000fea0003800000 */
.L_x_10478:
        /* <DEDUP_REMOVED lines=20> */
.L_x_10483:
[----:B------:R-:W-:-:S07]  /*30b0*/  MOV R22, R46 ;  /* 0x0000002e00167202 */ /* 0x000fce0000000f00 */
.L_x_10484:
[----:B------:R-:W-:Y:S05]  /*30c0*/  BSYNC B1 ;  /* 0x0000000000017941 */ /* 0x000fea0003800000 */
.L_x_10482:
        /* <DEDUP_REMOVED lines=18> */
.L_x_10488:
[----:B------:R-:W-:Y:S05]  /*31f0*/  BSYNC B2 ;  /* 0x0000000000027941 */ /* 0x000fea0003800000 */
.L_x_10487:
        /* <DEDUP_REMOVED lines=42> */
.L_x_10486:
[----:B------:R-:W-:Y:S05]  /*34a0*/  BSYNC B1 ;  /* 0x0000000000017941 */ /* 0x000fea0003800000 */
.L_x_10485:
[----:B------:R-:W-:Y:S01]  /*34b0*/  P2R R20, PR, RZ, 0x1 ;  /* 0x00000001ff147803 */ /* 0x000fe20000000000 */
[----:B------:R-:W0:Y:S01]  /*34c0*/  LDC.64 R54, c[0x0][0x238] ;  /* 0x00008e00ff367b82 */ /* 0x000e220000000a00 */
[----:B------:R-:W-:Y:S02]  /*34d0*/  ISETP.NE.AND P0, PT, R62, RZ, PT ;  /* 0x000000ff3e00720c */ /* 0x000fe40003f05270 */
[----:B------:R-:W-:Y:S02]  /*34e0*/  SEL R62, RZ, 0x1, P2 ;  /* 0x00000001ff3e7807 */ /* 0x000fe40001000000 */
[----:B------:R-:W-:Y:S02]  /*34f0*/  SEL R75, RZ, 0x1, P0 ;  /* 0x00000001ff4b7807 */ /* 0x000fe40000000000 */
[----:B------:R-:W-:Y:S01]  /*3500*/  ISETP.NE.AND P0, PT, R20, RZ, PT ;  /* 0x000000ff1400720c */ /* 0x000fe20003f05270 */
[----:B------:R-:W1:Y:S01]  /*3510*/  LDC.64 R56, c[0x0][0x240] ;  /* 0x00009000ff387b82 */ /* 0x000e620000000a00 */
[----:B------:R-:W-:-:S02]  /*3520*/  I2FP.F32.U32 R20, R22 ;  /* 0x0000001600147245 */ /* 0x000fc40000201000 */
[----:B------:R-:W-:Y:S01]  /*3530*/  ISETP.NE.AND P2, PT, R63, RZ, PT ;  /* 0x000000ff3f00720c */ /* 0x000fe20003f45270 */
[----:B------:R-:W-:Y:S01]  /*3540*/  IMAD.WIDE.U32 R62, R62, 0x1000000, RZ ;  /* 0x010000003e3e7825 */ /* 0x000fe200078e00ff */
[----:B------:R-:W-:-:S03]  /*3550*/  ISETP.NE.AND P6, PT, R27, RZ, PT ;  /* 0x000000ff1b00720c */ /* 0x000fc60003fc5270 */
[----:B------:R-:W-:Y:S01]  /*3560*/  FFMA.FTZ R21, R20, R79, 1.1641532182693481445e-10 ;  /* 0x2f00000014157423 */ /* 0x000fe2000001004f */
[----:B------:R-:W-:Y:S01]  /*3570*/  SEL R20, RZ, 0x1, P2 ;  /* 0x00000001ff147807 */ /* 0x000fe20001000000 */
[----:B------:R-:W-:Y:S01]  /*3580*/  HADD2.F32 R27, -RZ, R23.H1_H1 ;  /* 0x30000017ff1b7230 */ /* 0x000fe20000004100 */
[----:B------:R-:W-:Y:S01]  /*3590*/  SEL R82, RZ, 0x10000, P5 ;  /* 0x00010000ff527807 */ /* 0x000fe20002800000 */
[----:B------:R-:W-:Y:S01]  /*35a0*/  IMAD.WIDE.U32 R22, R75, 0x10000, RZ ;  /* 0x000100004b167825 */ /* 0x000fe200078e00ff */
[----:B------:R-:W-:-:S03]  /*35b0*/  FSETP.GTU.FTZ.AND P2, PT, R21, R78, PT ;  /* 0x0000004e1500720b */ /* 0x000fc60003f5c000 */
[----:B------:R-:W-:Y:S01]  /*35c0*/  FMUL.FTZ R80, R27, R76 ;  /* 0x0000004c1b507220 */ /* 0x000fe20000410000 */
[----:B------:R-:W-:Y:S01]  /*35d0*/  IMAD.WIDE.U32 R20, R20, 0x100, RZ ;  /* 0x0000010014147825 */ /* 0x000fe200078e00ff */
[----:B------:R-:W-:Y:S02]  /*35e0*/  SEL R81, RZ, 0x100, P4 ;  /* 0x00000100ff517807 */ /* 0x000fe40002000000 */
[----:B------:R-:W-:Y:S01]  /*35f0*/  SEL R83, RZ, 0x1000000, P2 ;  /* 0x01000000ff537807 */ /* 0x000fe20001000000 */
[----:B------:R-:W-:Y:S01]  /*3600*/  FMUL.FTZ R27, R80, R77 ;  /* 0x0000004d501b7220 */ /* 0x000fe20000410000 */
[----:B------:R-:W-:Y:S02]  /*3610*/  SEL R75, RZ, 0x1, P6 ;  /* 0x00000001ff4b7807 */ /* 0x000fe40003000000 */
[----:B------:R-:W-:Y:S02]  /*3620*/  LOP3.LUT R22, R20, R62, R22, 0xfe, !PT ;  /* 0x0000003e14167212 */ /* 0x000fe400078efe16 */
[----:B------:R-:W-:-:S02]  /*3630*/  LOP3.LUT R81, R81, R83, R82, 0xfe, !PT ;  /* 0x0000005351517212 */ /* 0x000fc400078efe52 */
[----:B------:R-:W-:Y:S02]  /*3640*/  SEL R62, RZ, 0x1, P3 ;  /* 0x00000001ff3e7807 */ /* 0x000fe40001800000 */
[----:B------:R-:W-:Y:S02]  /*3650*/  LOP3.LUT R22, R22, R75, RZ, 0xfc, !PT ;  /* 0x0000004b16167212 */ /* 0x000fe400078efcff */
[----:B------:R-:W-:Y:S02]  /*3660*/  FSEL R27, R27, RZ, !P2 ;  /* 0x000000ff1b1b7208 */ /* 0x000fe40005000000 */
[C---:B------:R-:W-:Y:S02]  /*3670*/  IADD3 R75, R74.reuse, 0x20, RZ ;  /* 0x000000204a4b7810 */ /* 0x040fe40007ffe0ff */
        /* <DEDUP_REMOVED lines=28> */
.L_x_10490:
[----:B------:R-:W-:-:S07]  /*3840*/  MOV R62, R46 ;  /* 0x0000002e003e7202 */ /* 0x000fce0000000f00 */
.L_x_10491:
[----:B------:R-:W-:Y:S05]  /*3850*/  BSYNC B1 ;  /* 0x0000000000017941 */ /* 0x000fea0003800000 */
.L_x_10489:
        /* <DEDUP_REMOVED lines=16> */
.L_x_10495:
[----:B------:R-:W-:Y:S05]  /*3960*/  BSYNC B2 ;  /* 0x0000000000027941 */ /* 0x000fea0003800000 */
.L_x_10494:
        /* <DEDUP_REMOVED lines=42> */
.L_x_10493:
[----:B------:R-:W-:Y:S05]  /*3c10*/  BSYNC B1 ;  /* 0x0000000000017941 */ /* 0x000fea0003800000 */
.L_x_10492:
        /* <DEDUP_REMOVED lines=21> */
.L_x_10497:
[----:B------:R-:W-:-:S07]  /*3d70*/  MOV R21, R46 ;  /* 0x0000002e00157202 */ /* 0x000fce0000000f00 */
.L_x_10498:
[----:B------:R-:W-:Y:S05]  /*3d80*/  BSYNC B1 ;  /* 0x0000000000017941 */ /* 0x000fea0003800000 */
.L_x_10496:
        /* <DEDUP_REMOVED lines=16> */
.L_x_10502:
[----:B------:R-:W-:Y:S05]  /*3e90*/  BSYNC B2 ;  /* 0x0000000000027941 */ /* 0x000fea0003800000 */
.L_x_10501:
        /* <DEDUP_REMOVED lines=42> */
.L_x_10500:
[----:B------:R-:W-:Y:S05]  /*4140*/  BSYNC B1 ;  /* 0x0000000000017941 */ /* 0x000fea0003800000 */
.L_x_10499:
        /* <DEDUP_REMOVED lines=21> */
.L_x_10504:
[----:B------:R-:W-:-:S07]  /*42a0*/  IMAD.MOV.U32 R40, RZ, RZ, R46 ;  /* 0x000000ffff287224 */ /* 0x000fce00078e002e */
.L_x_10505:
[----:B------:R-:W-:Y:S05]  /*42b0*/  BSYNC B1 ;  /* 0x0000000000017941 */ /* 0x000fea0003800000 */
.L_x_10503:
        /* <DEDUP_REMOVED lines=16> */
.L_x_10509:
[----:B------:R-:W-:Y:S05]  /*43c0*/  BSYNC B2 ;  /* 0x0000000000027941 */ /* 0x000fea0003800000 */
.L_x_10508:
        /* <DEDUP_REMOVED lines=42> */
.L_x_10507:
[----:B------:R-:W-:Y:S05]  /*4670*/  BSYNC B1 ;  /* 0x0000000000017941 */ /* 0x000fea0003800000 */
.L_x_10506:
[----:B------:R-:W-:Y:S01]  /*4680*/  I2FP.F32.U32 R22, R40 ;  /* 0x0000002800167245 */ /* 0x000fe20000201000 */
[----:B------:R-:W-:Y:S01]  /*4690*/  HADD2.F32 R61, -RZ, R41.H0_H0 ;  /* 0x20000029ff3d7230 */ /* 0x000fe20000004100 */
[----:B------:R-:W-:Y:S01]  /*46a0*/  ISETP.NE.AND P2, PT, R62, 0x1, PT ;  /* 0x000000013e00780c */ /* 0x000fe20003f45270 */
[----:B------:R-:W-:Y:S02]  /*46b0*/  BSSY B1, `(.L_x_10510) ;  /* 0x0000012000017945 */ /* 0x000fe40003800000 */
        /* <DEDUP_REMOVED lines=16> */
.L_x_10511:
[----:B------:R-:W-:-:S07]  /*47c0*/  MOV R23, R46 ;  /* 0x0000002e00177202 */ /* 0x000fce0000000f00 */
.L_x_10512:
[----:B------:R-:W-:Y:S05]  /*47d0*/  BSYNC B1 ;  /* 0x0000000000017941 */ /* 0x000fea0003800000 */
.L_x_10510:
        /* <DEDUP_REMOVED lines=16> */
.L_x_10516:
[----:B------:R-:W-:Y:S05]  /*48e0*/  BSYNC B2 ;  /* 0x0000000000027941 */ /* 0x000fea0003800000 */
.L_x_10515:
        /* <DEDUP_REMOVED lines=42> */
.L_x_10514:
[----:B------:R-:W-:Y:S05]  /*4b90*/  BSYNC B1 ;  /* 0x0000000000017941 */ /* 0x000fea0003800000 */
.L_x_10513:
        /* <DEDUP_REMOVED lines=20> */
.L_x_10518:
[----:B------:R-:W-:-:S07]  /*4ce0*/  MOV R80, R46 ;  /* 0x0000002e00507202 */ /* 0x000fce0000000f00 */
.L_x_10519:
[----:B------:R-:W-:Y:S05]  /*4cf0*/  BSYNC B1 ;  /* 0x0000000000017941 */ /* 0x000fea0003800000 */
.L_x_10517:
        /* <DEDUP_REMOVED lines=16> */
.L_x_10523:
[----:B------:R-:W-:Y:S05]  /*4e00*/  BSYNC B2 ;  /* 0x0000000000027941 */ /* 0x000fea0003800000 */
.L_x_10522:
        /* <DEDUP_REMOVED lines=42> */
.L_x_10521:
[----:B------:R-:W-:Y:S05]  /*50b0*/  BSYNC B1 ;  /* 0x0000000000017941 */ /* 0x000fea0003800000 */
.L_x_10520:
        /* <DEDUP_REMOVED lines=20> */
.L_x_10525:
[----:B------:R-:W-:-:S07]  /*5200*/  IMAD.MOV.U32 R41, RZ, RZ, R46 ;  /* 0x000000ffff297224 */ /* 0x000fce00078e002e */
.L_x_10526:
[----:B------:R-:W-:Y:S05]  /*5210*/  BSYNC B1 ;  /* 0x0000000000017941 */ /* 0x000fea0003800000 */
.L_x_10524:
        /* <DEDUP_REMOVED lines=16> */
.L_x_10530:
[----:B------:R-:W-:Y:S05]  /*5320*/  BSYNC B2 ;  /* 0x0000000000027941 */ /* 0x000fea0003800000 */
.L_x_10529:
        /* <DEDUP_REMOVED lines=42> */
.L_x_10528:
[----:B------:R-:W-:Y:S05]  /*55d0*/  BSYNC B1 ;  /* 0x0000000000017941 */ /* 0x000fea0003800000 */
.L_x_10527:
        /* <DEDUP_REMOVED lines=20> */
.L_x_10532:
[----:B------:R-:W-:-:S07]  /*5720*/  MOV R42, R46 ;  /* 0x0000002e002a7202 */ /* 0x000fce0000000f00 */
.L_x_10533:
[----:B------:R-:W-:Y:S05]  /*5730*/  BSYNC B1 ;  /* 0x0000000000017941 */ /* 0x000fea0003800000 */
.L_x_10531:
        /* <DEDUP_REMOVED lines=16> */
.L_x_10537:
[----:B------:R-:W-:Y:S05]  /*5840*/  BSYNC B2 ;  /* 0x0000000000027941 */ /* 0x000fea0003800000 */
.L_x_10536:
        /* <DEDUP_REMOVED lines=42> */
.L_x_10535:
[----:B------:R-:W-:Y:S05]  /*5af0*/  BSYNC B1 ;  /* 0x0000000000017941 */ /* 0x000fea0003800000 */
.L_x_10534:
[----:B------:R-:W-:Y:S01]  /*5b00*/  I2FP.F32.U32 R42, R42 ;  /* 0x0000002a002a7245 */ /* 0x000fe20000201000 */
[----:B------:R-:W-:Y:S01]  /*5b10*/  HADD2.F32 R63, -RZ, R43.H0_H0 ;  /* 0x2000002bff3f7230 */ /* 0x000fe20000004100 */
        /* <DEDUP_REMOVED lines=18> */
.L_x_10539:
[----:B------:R-:W-:-:S07]  /*5c40*/  MOV R84, R46 ;  /* 0x0000002e00547202 */ /* 0x000fce0000000f00 */
.L_x_10540:
[----:B------:R-:W-:Y:S05]  /*5c50*/  BSYNC B1 ;  /* 0x0000000000017941 */ /* 0x000fea0003800000 */
.L_x_10538:
        /* <DEDUP_REMOVED lines=18> */
.L_x_10544:
[----:B------:R-:W-:Y:S05]  /*5d80*/  BSYNC B2 ;  /* 0x0000000000027941 */ /* 0x000fea0003800000 */
.L_x_10543:
        /* <DEDUP_REMOVED lines=42> */
.L_x_10542:
[----:B------:R-:W-:Y:S05]  /*6030*/  BSYNC B1 ;  /* 0x0000000000017941 */ /* 0x000fea0003800000 */
.L_x_10541:
[----:B------:R-:W-:Y:S01]  /*6040*/  ISETP.NE.AND P6, PT, R82, RZ, PT ;  /* 0x000000ff5200720c */ /* 0x000fe20003fc5270 */
[----:B------:R-:W-:Y:S01]  /*6050*/  FADD.FTZ R82, RZ, R28 ;  /* 0x0000001cff527221 */ /* 0x000fe20000010000 */
[----:B------:R-:W-:Y:S01]  /*6060*/  HADD2.F32 R43, -RZ, R43.H1_H1 ;  /* 0x3000002bff2b7230 */ /* 0x000fe20000004100 */
[----:B------:R-:W-:Y:S01]  /*6070*/  I2FP.F32.U32 R62, R84 ;  /* 0x00000054003e7245 */ /* 0x000fe20000201000 */
[----:B------:R-:W-:Y:S01]  /*6080*/  UMOV UR8, 0xffffffff ;  /* 0xffffffff00087882 */ /* 0x000fe20000000000 */
[----:B------:R-:W-:Y:S01]  /*6090*/  FADD.FTZ R63, R29, R82 ;  /* 0x000000521d3f7221 */ /* 0x000fe20000010000 */
[----:B------:R-:W-:Y:S01]  /*60a0*/  SEL R80, RZ, 0x10000, P5 ;  /* 0x00010000ff507807 */ /* 0x000fe20002800000 */
[----:B------:R-:W-:Y:S01]  /*60b0*/  FMUL.FTZ R76, R43, R76 ;  /* 0x0000004c2b4c7220 */ /* 0x000fe20000410000 */
[----:B------:R-:W-:Y:S01]  /*60c0*/  ISETP.NE.AND P5, PT, R83, RZ, PT ;  /* 0x000000ff5300720c */ /* 0x000fe20003fa5270 */
[----:B------:R-:W-:Y:S01]  /*60d0*/  FADD.FTZ R82, R30, R63 ;  /* 0x0000003f1e527221 */ /* 0x000fe20000010000 */
[----:B------:R-:W-:Y:S01]  /*60e0*/  FFMA.FTZ R79, R62, R79, 1.1641532182693481445e-10 ;  /* 0x2f0000003e4f7423 */ /* 0x000fe2000001004f */
[----:B------:R-:W-:Y:S01]  /*60f0*/  SEL R62, RZ, 0x1, P2 ;  /* 0x00000001ff3e7807 */ /* 0x000fe20001000000 */
[----:B------:R-:W-:Y:S01]  /*6100*/  FMUL.FTZ R43, R76, R77 ;  /* 0x0000004d4c2b7220 */ /* 0x000fe20000410000 */
[----:B------:R-:W-:Y:S01]  /*6110*/  SEL R76, RZ, 0x1, P1 ;  /* 0x00000001ff4c7807 */ /* 0x000fe20000800000 */
[----:B------:R-:W-:Y:S01]  /*6120*/  FADD.FTZ R81, R31, R82 ;  /* 0x000000521f517221 */ /* 0x000fe20000010000 */
[----:B------:R-:W-:-:S02]  /*6130*/  SEL R63, RZ, 0x1, P5 ;  /* 0x00000001ff3f7807 */ /* 0x000fc40002800000 */
[----:B------:R-:W-:Y:S01]  /*6140*/  FSETP.GTU.FTZ.AND P2, PT, R79, R78, PT ;  /* 0x0000004e4f00720b */ /* 0x000fe20003f5c000 */
[----:B------:R-:W-:-:S04]  /*6150*/  IMAD.WIDE.U32 R78, R62, 0x1000000, RZ ;  /* 0x010000003e4e7825 */ /* 0x000fc800078e00ff */
[----:B------:R-:W-:Y:S01]  /*6160*/  FADD.FTZ R82, R24, R81 ;  /* 0x0000005118527221 */ /* 0x000fe20000010000 */
[----:B------:R-:W-:Y:S01]  /*6170*/  SEL R85, RZ, 0x100, P4 ;  /* 0x00000100ff557807 */ /* 0x000fe20002000000 */
[----:B------:R-:W-:Y:S01]  /*6180*/  IMAD.WIDE.U32 R76, R76, 0x10000, RZ ;  /* 0x000100004c4c7825 */ /* 0x000fe200078e00ff */
[----:B------:R-:W-:-:S03]  /*6190*/  SEL R83, RZ, 0x1000000, P2 ;  /* 0x01000000ff537807 */ /* 0x000fc60001000000 */
[----:B------:R-:W-:Y:S01]  /*61a0*/  FADD.FTZ R81, R25, R82 ;  /* 0x0000005219517221 */ /* 0x000fe20000010000 */
[----:B------:R-:W-:Y:S01]  /*61b0*/  LEA R54, P1, R75, R54, 0x5 ;  /* 0x000000364b367211 */ /* 0x000fe200078228ff */
[----:B------:R-:W-:Y:S01]  /*61c0*/  IMAD.WIDE.U32 R62, R63, 0x100, RZ ;  /* 0x000001003f3e7825 */ /* 0x000fe200078e00ff */
[----:B------:R-:W-:Y:S02]  /*61d0*/  LOP3.LUT R85, R85, R83, R80, 0xfe, !PT ;  /* 0x0000005355557212 */ /* 0x000fe400078efe50 */
[----:B------:R-:W-:Y:S02]  /*61e0*/  FSEL R43, R43, RZ, !P2 ;  /* 0x000000ff2b2b7208 */ /* 0x000fe40005000000 */
[----:B------:R-:W-:Y:S01]  /*61f0*/  LOP3.LUT R62, R62, R78, R76, 0xfe, !PT ;  /* 0x0000004e3e3e7212 */ /* 0x000fe200078efe4c */
[----:B------:R-:W-:Y:S01]  /*6200*/  FADD.FTZ R76, R26, R81 ;  /* 0x000000511a4c7221 */ /* 0x000fe20000010000 */
[----:B------:R-:W-:Y:S01]  /*6210*/  SEL R78, RZ, 0x1, P3 ;  /* 0x00000001ff4e7807 */ /* 0x000fe20001800000 */
[----:B------:R-:W-:Y:S01]  /*6220*/  @P0 FADD.FTZ R43, R35, R43 ;  /* 0x0000002b232b0221 */ /* 0x000fe20000010000 */
[----:B------:R-:W-:-:S02]  /*6230*/  LEA.HI.X R55, R75, R55, RZ, 0x5, P1 ;  /* 0x000000374b377211 */ /* 0x000fc400008f2cff */
[----:B------:R-:W-:Y:S01]  /*6240*/  LOP3.LUT R81, R79, R85, R78, 0xfe, !PT ;  /* 0x000000554f517212 */ /* 0x000fe200078efe4e */
[----:B------:R-:W-:Y:S01]  /*6250*/  FADD.FTZ R79, R27, R76 ;  /* 0x0000004c1b4f7221 */ /* 0x000fe20000010000 */
[----:B------:R-:W-:Y:S01]  /*6260*/  SEL R83, RZ, 0x1, P6 ;  /* 0x00000001ff537807 */ /* 0x000fe20003000000 */
[----:B------:R0:W-:Y:S01]  /*6270*/  STG.E.128 desc[UR6][R54.64], R20 ;  /* 0x0000001436007986 */ /* 0x0001e2000c101d06 */
[----:B------:R-:W-:Y:S01]  /*6280*/  LEA R56, P1, R75, R56, 0x3 ;  /* 0x000000384b387211 */ /* 0x000fe200078218ff */
[----:B------:R-:W-:Y:S01]  /*6290*/  FADD.FTZ R76, R20, R79 ;  /* 0x0000004f144c7221 */ /* 0x000fe20000010000 */
[----:B------:R-:W-:Y:S01]  /*62a0*/  LOP3.LUT R62, R62, R83, RZ, 0xfc, !PT ;  /* 0x000000533e3e7212 */ /* 0x000fe200078efcff */
[----:B------:R0:W-:Y:S01]  /*62b0*/  STG.E.128 desc[UR6][R54.64+0x10], R40 ;  /* 0x0000102836007986 */ /* 0x0001e2000c101d06 */
[----:B------:R-:W-:Y:S01]  /*62c0*/  LOP3.LUT R63, R63, R81, R77, 0xfe, !PT ;  /* 0x000000513f3f7212 */ /* 0x000fe200078efe4d */
[----:B------:R-:W-:Y:S01]  /*62d0*/  FADD.FTZ R77, R21, R76 ;  /* 0x0000004c154d7221 */ /* 0x000fe20000010000 */
[----:B------:R-:W-:-:S03]  /*62e0*/  LEA.HI.X R57, R75, R57, RZ, 0x3, P1 ;  /* 0x000000394b397211 */ /* 0x000fc600008f1cff */
        /* <DEDUP_REMOVED lines=61> */
.L_x_10558:
        /* <DEDUP_REMOVED lines=10> */
[--C-:B------:R-:W-:Y:S01]  /*6760*/  FADD.FTZ R26, R26, -R77.reuse ;  /* 0x8000004d1a1a7221 */ /* 0x100fe20000010000 */
        /* <DEDUP_REMOVED lines=13> */
[--C-:B------:R-:W-:Y:S01]  /*6840*/  FADD.FTZ R40, R40, -R77.reuse ;  /* 0x8000004d28287221 */ /* 0x100fe20000010000 */
[C---:B-1----:R-:W-:Y:S01]  /*6850*/  FMUL.FTZ R26, R57.reuse, R26 ;  /* 0x0000001a391a7220 */ /* 0x042fe20000410000 */
[----:B------:R-:W-:Y:S01]  /*6860*/  FMUL.FTZ R21, R57, R86 ;  /* 0x0000005639157220 */ /* 0x000fe20000410000 */
[----:B------:R-:W-:Y:S01]  /*6870*/  FADD.FTZ R86, R43, -R77 ;  /* 0x8000004d2b567221 */ /* 0x000fe20000010000 */
[C---:B------:R-:W-:Y:S01]  /*6880*/  FMUL.FTZ R84, R57.reuse, R84 ;  /* 0x0000005439547220 */ /* 0x040fe20000410000 */
[----:B------:R-:W-:Y:S01]  /*6890*/  FFMA.FTZ R23, R26, R70, R3 ;  /* 0x000000461a177223 */ /* 0x000fe20000010003 */
[----:B------:R-:W-:Y:S01]  /*68a0*/  FADD.FTZ R26, R42, -R77 ;  /* 0x8000004d2a1a7221 */ /* 0x000fe20000010000 */
[C---:B------:R-:W-:Y:S01]  /*68b0*/  FMUL.FTZ R29, R57.reuse, R30 ;  /* 0x0000001e391d7220 */ /* 0x040fe20000410000 */
[----:B------:R-:W0:Y:S01]  /*68c0*/  @!P0 LDC.64 R42, c[0x0][0x258] ;  /* 0x00009600ff2a8b82 */ /* 0x000e220000000a00 */
        /* <DEDUP_REMOVED lines=9> */
[----:B------:R-:W-:Y:S01]  /*6960*/  FFMA.FTZ R27, R30, R58, R19 ;  /* 0x0000003a1e1b7223 */ /* 0x000fe20000010013 */
[----:B------:R-:W-:Y:S01]  /*6970*/  FMUL.FTZ R82, R57, R82 ;  /* 0x0000005239527220 */ /* 0x000fe20000410000 */
[----:B------:R-:W-:Y:S01]  /*6980*/  FFMA.FTZ R30, R31, R65, R48 ;  /* 0x000000411f1e7223 */ /* 0x000fe20000010030 */
[C---:B------:R-:W-:Y:S01]  /*6990*/  FMUL.FTZ R78, R57.reuse, R78 ;  /* 0x0000004e394e7220 */ /* 0x040fe20000410000 */
[----:B------:R-:W-:Y:S01]  /*69a0*/  FMUL.FTZ R40, R57, R40 ;  /* 0x0000002839287220 */ /* 0x000fe20000410000 */
[----:B------:R-:W-:Y:S01]  /*69b0*/  FFMA.FTZ R31, R51, R28, R44 ;  /* 0x0000001c331f7223 */ /* 0x000fe2000001002c */
[----:B------:R-:W-:Y:S01]  /*69c0*/  F2FP.F16.F32.PACK_AB R22, R29, R22 ;  /* 0x000000161d16723e */ /* 0x000fe200000000ff */
[----:B------:R-:W-:Y:S01]  /*69d0*/  FFMA.FTZ R25, R21, R67, R8 ;  /* 0x0000004315197223 */ /* 0x000fe20000010008 */
[----:B------:R-:W1:Y:S01]  /*69e0*/  LDC.64 R28, c[0x0][0x210] ;  /* 0x00008400ff1c7b82 */ /* 0x000e620000000a00 */
[----:B------:R-:W-:Y:S01]  /*69f0*/  F2FP.F16.F32.PACK_AB R23, R20, R23 ;  /* 0x000000171417723e */ /* 0x000fe200000000ff */
[----:B------:R-:W-:Y:S01]  /*6a00*/  FFMA.FTZ R21, R82, R66, R7 ;  /* 0x0000004252157223 */ /* 0x000fe20000010007 */
[----:B------:R-:W-:Y:S01]  /*6a10*/  FFMA.FTZ R20, R78, R64, R9 ;  /* 0x000000404e147223 */ /* 0x000fe20000010009 */
[----:B------:R-:W-:Y:S01]  /*6a20*/  FFMA.FTZ R40, R50, R40, R17 ;  /* 0x0000002832287223 */ /* 0x000fe20000010011 */
[----:B--2---:R-:W-:-:S04]  /*6a30*/  @!P0 IMAD.WIDE R54, R13, 0x4, R54 ;  /* 0x000000040d368825 */ /* 0x004fc800078e0236 */
[C---:B------:R-:W-:Y:S01]  /*6a40*/  FMUL.FTZ R62, R57.reuse, R62 ;  /* 0x0000003e393e7220 */ /* 0x040fe20000410000 */
[----:B------:R-:W-:Y:S01]  /*6a50*/  F2FP.F16.F32.PACK_AB R21, R26, R21 ;  /* 0x000000151a15723e */ /* 0x000fe200000000ff */
[----:B------:R-:W-:Y:S01]  /*6a60*/  FMUL.FTZ R76, R57, R76 ;  /* 0x0000004c394c7220 */ /* 0x000fe20000410000 */
[----:B------:R-:W-:Y:S01]  /*6a70*/  F2FP.F16.F32.PACK_AB R20, R25, R20 ;  /* 0x000000141914723e */ /* 0x000fe200000000ff */
[----:B------:R-:W-:Y:S01]  /*6a80*/  FMUL.FTZ R25, R57, R24 ;  /* 0x0000001839197220 */ /* 0x000fe20000410000 */
[----:B------:R-:W-:Y:S01]  /*6a90*/  F2FP.F16.F32.PACK_AB R26, R31, R40 ;  /* 0x000000281f1a723e */ /* 0x000fe200000000ff */
[----:B------:R-:W-:Y:S01]  /*6aa0*/  FMUL.FTZ R31, R57, R56 ;  /* 0x00000038391f7220 */ /* 0x000fe20000410000 */
[----:B------:R2:W-:Y:S01]  /*6ab0*/  @!P0 STG.E desc[UR6][R54.64], R63 ;  /* 0x0000003f36008986 */ /* 0x0005e2000c101906 */
[----:B------:R-:W-:Y:S01]  /*6ac0*/  F2FP.F16.F32.PACK_AB R27, R30, R27 ;  /* 0x0000001b1e1b723e */ /* 0x000fe200000000ff */
[----:B------:R-:W-:Y:S01]  /*6ad0*/  FFMA.FTZ R62, R62, R52, R15 ;  /* 0x000000343e3e7223 */ /* 0x000fe2000001000f */
[C---:B------:R-:W-:Y:S01]  /*6ae0*/  LEA R40, P1, R74.reuse, UR12, 0x4 ;  /* 0x0000000c4a287c11 */ /* 0x040fe2000f8220ff */
[----:B------:R-:W-:Y:S01]  /*6af0*/  FFMA.FTZ R24, R25, R53, R0 ;  /* 0x0000003519187223 */ /* 0x000fe20000010000 */
[----:B------:R-:W-:Y:S01]  /*6b00*/  LEA R30, P2, R75, UR12, 0x4 ;  /* 0x0000000c4b1e7c11 */ /* 0x000fe2000f8420ff */
[----:B0-----:R-:W-:Y:S01]  /*6b10*/  @!P0 IMAD.WIDE R42, R13, 0x4, R42 ;  /* 0x000000040d2a8825 */ /* 0x001fe200078e022a */
[----:B------:R-:W-:-:S04]  /*6b20*/  LEA.HI.X R41, R74, UR13, RZ, 0x4, P1 ;  /* 0x0000000d4a297c11 */ /* 0x000fc800088f24ff */
[----:B------:R0:W-:Y:S01]  /*6b30*/  @!P0 STG.E desc[UR6][R42.64], R57 ;  /* 0x000000392a008986 */ /* 0x0001e2000c101906 */
[----:B--2---:R-:W-:Y:S01]  /*6b40*/  FFMA.FTZ R63, R45, R76, R18 ;  /* 0x0000004c2d3f7223 */ /* 0x004fe20000010012 */
[----:B------:R-:W-:Y:S01]  /*6b50*/  FFMA.FTZ R55, R31, R59, R16 ;  /* 0x0000003b1f377223 */ /* 0x000fe20000010010 */
[----:B------:R-:W-:Y:S01]  /*6b60*/  LEA.HI.X R31, R75, UR13, RZ, 0x4, P2 ;  /* 0x0000000d4b1f7c11 */ /* 0x000fe200090f24ff */
[----:B------:R0:W-:Y:S01]  /*6b70*/  STG.E.128 desc[UR6][R40.64], R20 ;  /* 0x0000001428007986 */ /* 0x0001e2000c101d06 */
[----:B-1----:R-:W-:Y:S02]  /*6b80*/  LEA R13, R28, R13, 0x2 ;  /* 0x0000000d1c0d7211 */ /* 0x002fe400078e10ff */
[----:B------:R-:W-:Y:S02]  /*6b90*/  F2FP.F16.F32.PACK_AB R25, R63, R62 ;  /* 0x0000003e3f19723e */ /* 0x000fe400000000ff */
[----:B------:R-:W-:Y:S02]  /*6ba0*/  F2FP.F16.F32.PACK_AB R24, R55, R24 ;  /* 0x000000183718723e */ /* 0x000fe400000000ff */
[----:B------:R-:W-:-:S03]  /*6bb0*/  ISETP.GE.AND P0, PT, R13, R29, PT ;  /* 0x0000001d0d00720c */ /* 0x000fc60003f06270 */
[----:B------:R0:W-:Y:S10]  /*6bc0*/  STG.E.128 desc[UR6][R30.64], R24 ;  /* 0x000000181e007986 */ /* 0x0001f4000c101d06 */
[----:B------:R-:W-:Y:S05]  /*6bd0*/  @!P0 BRA `(.L_x_10546) ;  /* 0xffffff9c00908947 */ /* 0x000fea000383ffff */
[----:B------:R-:W-:Y:S05]  /*6be0*/  BSYNC B0 ;  /* 0x0000000000007941 */ /* 0x000fea0003800000 */
.L_x_10432:
[----:B------:R-:W-:Y:S05]  /*6bf0*/  EXIT ;  /* 0x000000000000794d */ /* 0x000fea0003800000 */
.L_x_10545:
        /* <DEDUP_REMOVED lines=8> */
.L_x_10548:
[----:B------:R-:W-:Y:S05]  /*6c80*/  BSYNC B1 ;  /* 0x0000000000017941 */ /* 0x000fea0003800000 */
.L_x_10547:
        /* <DEDUP_REMOVED lines=9> */
.L_x_10549:
[----:B------:R-:W-:Y:S01]  /*6d20*/  HFMA2.MMA R80, -RZ, RZ, 0, 2.384185791015625e-07 ;  /* 0x00000004ff507435 */ /* 0x000fe200000001ff */
[----:B------:R-:W-:-:S04]  /*6d30*/  IMAD.MOV.U32 R55, RZ, RZ, R79 ;  /* 0x000000ffff377224 */ /* 0x000fc800078e004f */
[----:B------:R-:W-:-:S05]  /*6d40*/  FADD.FTZ R57, R56, R55 ;  /* 0x0000003738397221 */ /* 0x000fca0000010000 */
[----:B------:R-:W-:-:S07]  /*6d50*/  MOV R81, R57 ;  /* 0x0000003900517202 */ /* 0x000fce0000000f00 */
[----:B------:R-:W-:Y:S05]  /*6d60*/  WARPSYNC.COLLECTIVE R78, `(.L_x_10550) ;  /* 0x000000004e087348 */ /* 0x000fea0003c00000 */
[----:B------:R0:W1:Y:S02]  /*6d70*/  SHFL.BFLY P0, R79, R81, R80, R83 ;  /* 0x0c000050514f7389 */ /* 0x0000640000000053 */
[----:B01----:R-:W-:Y:S01]  /*6d80*/  ENDCOLLECTIVE ;  /* 0x000000000000791b */ /* 0x003fe20003800000 */
.L_x_10550:
[----:B------:R-:W-:Y:S01]  /*6d90*/  HFMA2.MMA R80, -RZ, RZ, 0, 4.76837158203125e-07 ;  /* 0x00000008ff507435 */ /* 0x000fe200000001ff */
[----:B------:R-:W-:-:S04]  /*6da0*/  IMAD.MOV.U32 R54, RZ, RZ, R79 ;  /* 0x000000ffff367224 */ /* 0x000fc800078e004f */
[----:B------:R-:W-:-:S05]  /*6db0*/  FADD.FTZ R62, R57, R54 ;  /* 0x00000036393e7221 */ /* 0x000fca0000010000 */
[----:B------:R-:W-:-:S07]  /*6dc0*/  MOV R81, R62 ;  /* 0x0000003e00517202 */ /* 0x000fce0000000f00 */
[----:B------:R-:W-:Y:S05]  /*6dd0*/  WARPSYNC.COLLECTIVE R78, `(.L_x_10551) ;  /* 0x000000004e087348 */ /* 0x000fea0003c00000 */
[----:B------:R0:W1:Y:S02]  /*6de0*/  SHFL.BFLY P0, R79, R81, R80, R83 ;  /* 0x0c000050514f7389 */ /* 0x0000640000000053 */
[----:B01----:R-:W-:Y:S01]  /*6df0*/  ENDCOLLECTIVE ;  /* 0x000000000000791b */ /* 0x003fe20003800000 */
.L_x_10551:
        /* <DEDUP_REMOVED lines=8> */
.L_x_10552:
        /* <DEDUP_REMOVED lines=40> */
.L_x_10553:
[----:B------:R-:W-:Y:S01]  /*7100*/  HFMA2.MMA R80, -RZ, RZ, 0, 1.1920928955078125e-07 ;  /* 0x00000002ff507435 */ /* 0x000fe200000001ff */
[----:B------:R-:W-:-:S04]  /*7110*/  IMAD.MOV.U32 R57, RZ, RZ, R79 ;  /* 0x000000ffff397224 */ /* 0x000fc800078e004f */
[----:B------:R-:W-:-:S05]  /*7120*/  FADD.FTZ R57, R54, R57 ;  /* 0x0000003936397221 */ /* 0x000fca0000010000 */
[----:B------:R-:W-:-:S07]  /*7130*/  MOV R81, R57 ;  /* 0x0000003900517202 */ /* 0x000fce0000000f00 */
[----:B------:R-:W-:Y:S05]  /*7140*/  WARPSYNC.COLLECTIVE R78, `(.L_x_10554) ;  /* 0x000000004e087348 */ /* 0x000fea0003c00000 */
[----:B------:R0:W1:Y:S02]  /*7150*/  SHFL.BFLY P0, R79, R81, R80, R83 ;  /* 0x0c000050514f7389 */ /* 0x0000640000000053 */
[----:B01----:R-:W-:Y:S01]  /*7160*/  ENDCOLLECTIVE ;  /* 0x000000000000791b */ /* 0x003fe20003800000 */
.L_x_10554:
[----:B------:R-:W-:Y:S01]  /*7170*/  HFMA2.MMA R80, -RZ, RZ, 0, 2.384185791015625e-07 ;  /* 0x00000004ff507435 */ /* 0x000fe200000001ff */
[----:B------:R-:W-:-:S04]  /*7180*/  IMAD.MOV.U32 R56, RZ, RZ, R79 ;  /* 0x000000ffff387224 */ /* 0x000fc800078e004f */
[----:B------:R-:W-:-:S05]  /*7190*/  FADD.FTZ R56, R57, R56 ;  /* 0x0000003839387221 */ /* 0x000fca0000010000 */
[----:B------:R-:W-:-:S07]  /*71a0*/  MOV R81, R56 ;  /* 0x0000003800517202 */ /* 0x000fce0000000f00 */
[----:B------:R-:W-:Y:S05]  /*71b0*/  WARPSYNC.COLLECTIVE R78, `(.L_x_10555) ;  /* 0x000000004e087348 */ /* 0x000fea0003c00000 */
[----:B------:R0:W1:Y:S02]  /*71c0*/  SHFL.BFLY P0, R79, R81, R80, R83 ;  /* 0x0c000050514f7389 */ /* 0x0000640000000053 */
[----:B01----:R-:W-:Y:S01]  /*71d0*/  ENDCOLLECTIVE ;  /* 0x000000000000791b */ /* 0x003fe20003800000 */
.L_x_10555:
[----:B------:R-:W-:Y:S01]  /*71e0*/  HFMA2.MMA R80, -RZ, RZ, 0, 4.76837158203125e-07 ;  /* 0x00000008ff507435 */ /* 0x000fe200000001ff */
[----:B------:R-:W-:-:S04]  /*71f0*/  IMAD.MOV.U32 R77, RZ, RZ, R79 ;  /* 0x000000ffff4d7224 */ /* 0x000fc800078e004f */
[----:B------:R-:W-:-:S05]  /*7200*/  FADD.FTZ R77, R56, R77 ;  /* 0x0000004d384d7221 */ /* 0x000fca0000010000 */
[----:B------:R-:W-:-:S07]  /*7210*/  MOV R81, R77 ;  /* 0x0000004d00517202 */ /* 0x000fce0000000f00 */
[----:B------:R-:W-:Y:S05]  /*7220*/  WARPSYNC.COLLECTIVE R78, `(.L_x_10556) ;  /* 0x000000004e087348 */ /* 0x000fea0003c00000 */
[----:B------:R0:W1:Y:S02]  /*7230*/  SHFL.BFLY P0, R79, R81, R80, R83 ;  /* 0x0c000050514f7389 */ /* 0x0000640000000053 */
[----:B01----:R-:W-:Y:S01]  /*7240*/  ENDCOLLECTIVE ;  /* 0x000000000000791b */ /* 0x003fe20003800000 */
.L_x_10556:
[----:B------:R-:W-:Y:S01]  /*7250*/  HFMA2.MMA R80, -RZ, RZ, 0, 9.5367431640625e-07 ;  /* 0x00000010ff507435 */ /* 0x000fe200000001ff */
[----:B------:R-:W-:-:S04]  /*7260*/  IMAD.MOV.U32 R62, RZ, RZ, R79 ;  /* 0x000000ffff3e7224 */ /* 0x000fc800078e004f */
[----:B------:R-:W-:-:S05]  /*7270*/  FADD.FTZ R62, R77, R62 ;  /* 0x0000003e4d3e7221 */ /* 0x000fca0000010000 */
[----:B------:R-:W-:-:S07]  /*7280*/  MOV R81, R62 ;  /* 0x0000003e00517202 */ /* 0x000fce0000000f00 */
[----:B------:R-:W-:Y:S05]  /*7290*/  WARPSYNC.COLLECTIVE R78, `(.L_x_10557) ;  /* 0x000000004e087348 */ /* 0x000fea0003c00000 */
[----:B------:R0:W1:Y:S02]  /*72a0*/  SHFL.BFLY P0, R79, R81, R80, R83 ;  /* 0x0c000050514f7389 */ /* 0x0000640000000053 */
[----:B01----:R-:W-:Y:S01]  /*72b0*/  ENDCOLLECTIVE ;  /* 0x000000000000791b */ /* 0x003fe20003800000 */
.L_x_10557:
[----:B------:R-:W-:Y:S05]  /*72c0*/  BRA `(.L_x_10558) ;  /* 0xfffffff000fc7947 */ /* 0x000fea000383ffff */
.L_x_10559:
        /* <DEDUP_REMOVED lines=11> */
.L_x_16577:


//--------------------- .text._ZN10layer_norm13ln_fwd_kernelINS_13Kernel_traitsI6__halfS2_fS2_fjLj512ELj1ELj4ELj1ELj16ENS_18Kernel_traits_baseILj512ES2_S2_fS2_fjLj128EEEEELb1ELb0ELb1ELb0EEEvNS_9FwdParamsE --------------------------
	.section	.text._ZN10layer_norm13ln_fwd_kernelINS_13Kernel_traitsI6__halfS2_fS2_fjLj512ELj1ELj4ELj1ELj16ENS_18Kernel_traits_baseILj512ES2_S2_fS2_fjLj128EEEEELb1ELb0ELb1ELb0EEEvNS_9FwdParamsE,"ax",@progbits
	.align	128
        .global         _ZN10layer_norm13ln_fwd_kernelINS_13Kernel_traitsI6__halfS2_fS2_fjLj512ELj1ELj4ELj1ELj16ENS_18Kernel_traits_baseILj512ES2_S2_fS2_fjLj128EEEEELb1ELb0ELb1ELb0EEEvNS_9FwdParamsE
        .type           _ZN10layer_norm13ln_fwd_kernelINS_13Kernel_traitsI6__halfS2_fS2_fjLj512ELj1ELj4ELj1ELj16ENS_18Kernel_traits_baseILj512ES2_S2_fS2_fjLj128EEEEELb1ELb0ELb1ELb0EEEvNS_9FwdParamsE,@function
        .size           _ZN10layer_norm13ln_fwd_kernelINS_13Kernel_traitsI6__halfS2_fS2_fjLj512ELj1ELj4ELj1ELj16ENS_18Kernel_traits_baseILj512ES2_S2_fS2_fjLj128EEEEELb1ELb0ELb1ELb0EEEvNS_9FwdParamsE,(.L_x_16578 - _ZN10layer_norm13ln_fwd_kernelINS_13Kernel_traitsI6__halfS2_fS2_fjLj512ELj1ELj4ELj1ELj16ENS_18Kernel_traits_baseILj512ES2_S2_fS2_fjLj128EEEEELb1ELb0ELb1ELb0EEEvNS_9FwdParamsE)
        .other          _ZN10layer_norm13ln_fwd_kernelINS_13Kernel_traitsI6__halfS2_fS2_fjLj512ELj1ELj4ELj1ELj16ENS_18Kernel_traits_baseILj512ES2_S2_fS2_fjLj128EEEEELb1ELb0ELb1ELb0EEEvNS_9FwdParamsE,@"STO_CUDA_ENTRY STV_DEFAULT"
_ZN10layer_norm13ln_fwd_kernelINS_13Kernel_traitsI6__halfS2_fS2_fjLj512ELj1ELj4ELj1ELj16ENS_18Kernel_traits_baseILj512ES2_S2_fS2_fjLj128EEEEELb1ELb0ELb1ELb0EEEvNS_9FwdParamsE:
.text._ZN10layer_norm13ln_fwd_kernelINS_13Kernel_traitsI6__halfS2_fS2_fjLj512ELj1ELj4ELj1ELj16ENS_18Kernel_traits_baseILj512ES2_S2_fS2_fjLj128EEEEELb1ELb0ELb1ELb0EEEvNS_9FwdParamsE:
        /* <DEDUP_REMOVED lines=20> */
[----:B------:R-:W-:Y:S02]  /*0140*/  SHF.R.U32.HI R58, RZ, 0x5, R6 ;  /* 0x00000005ff3a7819 */ /* 0x000fe40000011606 */
[----:B------:R-:W-:-:S04]  /*0150*/  MOV R17, R60 ;  /* 0x0000003c00117202 */ /* 0x000fc80000000f00 */
[----:B------:R-:W-:Y:S02]  /*0160*/  LOP3.LUT R59, R17, 0x1f, RZ, 0x3c, !PT ;  /* 0x0000001f113b7812 */ /* 0x000fe400078e3cff */
[C---:B-1----:R-:W-:Y:S01]  /*0170*/  LEA R58, R57.reuse, R58, 0x2 ;  /* 0x0000003a393a7211 */ /* 0x042fe200078e10ff */
[----:B------:R-:W-:Y:S01]  /*0180*/  IMAD R57, R57, UR8, R6 ;  /* 0x0000000839397c24 */ /* 0x000fe2000f8e0206 */
[----:B--2---:R-:W-:Y:S02]  /*0190*/  @P0 R2UR UR4, R2 ;  /* 0x00000000020402ca */ /* 0x004fe400000e0000 */
[----:B---3--:R-:W-:Y:S02]  /*01a0*/  SHF.R.S32.HI R2, RZ, 0x1f, R9 ;  /* 0x0000001fff027819 */ /* 0x008fe40000011409 */
[----:B------:R-:W-:Y:S02]  /*01b0*/  @P0 R2UR UR5, R3 ;  /* 0x00000000030502ca */ /* 0x000fe400000e0000 */
[----:B------:R-:W-:-:S04]  /*01c0*/  LEA.HI R2, R2, R9, RZ, 0x3 ;  /* 0x0000000902027211 */ /* 0x000fc800078f18ff */
[----:B------:R-:W-:-:S03]  /*01d0*/  LEA.HI.SX32 R59, R2, R59, 0x1d ;  /* 0x0000003b023b7211 */ /* 0x000fc600078feaff */
[----:B------:R-:W-:Y:S01]  /*01e0*/  UIADD3 UR12, UR4, -0x61c88647, URZ ;  /* 0x9e3779b9040c7890 */ /* 0x000fe2000fffe03f */
[C---:B------:R-:W-:Y:S01]  /*01f0*/  LOP3.LUT P2, RZ, R59.reuse, 0xffffffe0, RZ, 0xc0, !PT ;  /* 0xffffffe03bff7812 */ /* 0x040fe2000784c0ff */
[----:B------:R-:W-:Y:S01]  /*0200*/  UIADD3 UR14, UR4, 0x3c6ef372, URZ ;  /* 0x3c6ef372040e7890 */ /* 0x000fe2000fffe03f */
[----:B------:R-:W-:Y:S01]  /*0210*/  ISETP.GE.U32.AND P3, PT, R59, 0x40, PT ;  /* 0x000000403b00780c */ /* 0x000fe20003f66070 */
[----:B------:R-:W-:Y:S02]  /*0220*/  UIADD3 UR13, UR5, -0x4498517b, URZ ;  /* 0xbb67ae85050d7890 */ /* 0x000fe4000fffe03f */
[----:B------:R-:W-:Y:S02]  /*0230*/  UIADD3 UR15, UR5, 0x76cf5d0a, URZ ;  /* 0x76cf5d0a050f7890 */ /* 0x000fe4000fffe03f */
[----:B------:R-:W-:Y:S02]  /*0240*/  UIADD3 UR16, UR4, -0x255992d5, URZ ;  /* 0xdaa66d2b04107890 */ /* 0x000fe4000fffe03f */
[----:B------:R-:W-:Y:S01]  /*0250*/  UIADD3 UR17, UR5, 0x32370b8f, URZ ;  /* 0x32370b8f05117890 */ /* 0x000fe2000fffe03f */
[----:B----4-:R-:W-:Y:S01]  /*0260*/  @P0 IADD3 R0, P1, R4, R7, RZ ;  /* 0x0000000704000210 */ /* 0x010fe20007f3e0ff */
[----:B------:R-:W-:-:S02]  /*0270*/  UIADD3 UR18, UR4, 0x78dde6e4, URZ ;  /* 0x78dde6e404127890 */ /* 0x000fc4000fffe03f */
[----:B------:R-:W-:Y:S02]  /*0280*/  UIADD3 UR19, UR5, -0x126145ec, URZ ;  /* 0xed9eba1405137890 */ /* 0x000fe4000fffe03f */
[----:B------:R-:W-:Y:S01]  /*0290*/  UIADD3 UR20, UR4, 0x1715609d, URZ ;  /* 0x1715609d04147890 */ /* 0x000fe2000fffe03f */
[----:B------:R-:W-:Y:S01]  /*02a0*/  @P0 IMAD.X R55, RZ, RZ, R5, P1 ;  /* 0x000000ffff370224 */ /* 0x000fe200008e0605 */
        /* <DEDUP_REMOVED lines=21> */
.L_x_10561:
[----:B------:R-:W-:Y:S05]  /*0400*/  BSYNC B0 ;  /* 0x0000000000007941 */ /* 0x000fea0003800000 */
.L_x_10560:
        /* <DEDUP_REMOVED lines=13> */
.L_x_10563:
[----:B------:R-:W-:Y:S05]  /*04e0*/  BSYNC B0 ;  /* 0x0000000000007941 */ /* 0x000fea0003800000 */
.L_x_10562:
        /* <DEDUP_REMOVED lines=56> */
[----:B------:R-:W-:Y:S02]  /*0870*/  IMAD R16, R16, -0x2daee0ad, RZ ;  /* 0xd2511f5310107824 */ /* 0x000fe400078e02ff */
        /* <DEDUP_REMOVED lines=20> */
[----:B------:R-:W-:Y:S02]  /*09c0*/  IMAD R5, R5, -0x326172a9, RZ ;  /* 0xcd9e8d5705057824 */ /* 0x000fe400078e02ff */
        /* <DEDUP_REMOVED lines=12> */
[----:B------:R-:W-:Y:S01]  /*0a90*/  LOP3.LUT R11, R0, 0x3, RZ, 0xc0, !PT ;  /* 0x00000003000b7812 */ /* 0x000fe200078ec0ff */
[----:B------:R-:W-:Y:S02]  /*0aa0*/  HADD2.F32 R52, -RZ, R51.H0_H0 ;  /* 0x20000033ff347230 */ /* 0x000fe40000004100 */
[----:B------:R-:W-:-:S02]  /*0ab0*/  HADD2.F32 R50, -RZ, R14.H0_H0 ;  /* 0x2000000eff327230 */ /* 0x000fc40000004100 */
[----:B------:R-:W-:Y:S01]  /*0ac0*/  HADD2.F32 R49, -RZ, R14.H1_H1 ;  /* 0x3000000eff317230 */ /* 0x000fe20000004100 */
[----:B------:R-:W-:Y:S01]  /*0ad0*/  LOP3.LUT R14, R3, UR29, R2, 0x96, !PT ;  /* 0x0000001d030e7c12 */ /* 0x000fe2000f8e9602 */
[----:B------:R-:W-:Y:S02]  /*0ae0*/  HADD2.F32 R48, -RZ, R15.H0_H0 ;  /* 0x2000000fff307230 */ /* 0x000fe40000004100 */
[--C-:B------:R-:W-:Y:S02]  /*0af0*/  HADD2.F32 R91, -RZ, R8.reuse.H0_H0 ;  /* 0x20000008ff5b7230 */ /* 0x100fe40000004100 */
[----:B------:R-:W-:Y:S02]  /*0b00*/  HADD2.F32 R89, -RZ, R8.H1_H1 ;  /* 0x30000008ff597230 */ /* 0x000fe40000004100 */
[--C-:B------:R-:W-:Y:S02]  /*0b10*/  HADD2.F32 R82, -RZ, R6.reuse.H0_H0 ;  /* 0x20000006ff527230 */ /* 0x100fe40000004100 */
[----:B------:R-:W-:-:S02]  /*0b20*/  HADD2.F32 R80, -RZ, R6.H1_H1 ;  /* 0x30000006ff507230 */ /* 0x000fc40000004100 */
[----:B------:R-:W-:Y:S02]  /*0b30*/  HADD2.F32 R51, -RZ, R51.H1_H1 ;  /* 0x30000033ff337230 */ /* 0x000fe40000004100 */
[----:B------:R-:W-:Y:S02]  /*0b40*/  HADD2.F32 R15, -RZ, R15.H1_H1 ;  /* 0x3000000fff0f7230 */ /* 0x000fe40000004100 */
[----:B------:R-:W-:Y:S02]  /*0b50*/  IMAD.MOV.U32 R10, RZ, RZ, RZ ;  /* 0x000000ffff0a7224 */ /* 0x000fe400078e00ff */
[----:B------:R-:W-:-:S07]  /*0b60*/  IMAD R9, R7, -0x2daee0ad, RZ ;  /* 0xd2511f5307097824 */ /* 0x000fce00078e02ff */
.L_x_10720:
[----:B------:R-:W0:Y:S08]  /*0b70*/  LDC.64 R66, c[0x0][0x280] ;  /* 0x0000a000ff427b82 */ /* 0x000e300000000a00 */
[----:B------:R-:W1:Y:S08]  /*0b80*/  LDC R93, c[0x0][0x218] ;  /* 0x00008600ff5d7b82 */ /* 0x000e700000000800 */
[----:B------:R-:W2:Y:S01]  /*0b90*/  LDC.64 R64, c[0x0][0x288] ;  /* 0x0000a200ff407b82 */ /* 0x000ea20000000a00 */
[----:B0-----:R-:W-:-:S06]  /*0ba0*/  IMAD.WIDE R66, R58, 0x4, R66 ;  /* 0x000000043a427825 */ /* 0x001fcc00078e0242 */
[----:B------:R0:W3:Y:S01]  /*0bb0*/  LDG.E R66, desc[UR6][R66.64] ;  /* 0x0000000642427981 */ /* 0x0000e2000c1e1900 */
[----:B------:R-:W4:Y:S01]  /*0bc0*/  S2R R61, SR_TID.X ;  /* 0x00000000003d7919 */ /* 0x000f220000002100 */
[----:B-1----:R-:W-:-:S05]  /*0bd0*/  IMAD R44, R58, R93, RZ ;  /* 0x0000005d3a2c7224 */ /* 0x002fca00078e02ff */
[----:B------:R-:W-:Y:S01]  /*0be0*/  SHF.R.S32.HI R45, RZ, 0x1f, R44 ;  /* 0x0000001fff2d7819 */ /* 0x000fe2000001142c */
[----:B--2---:R-:W-:-:S03]  /*0bf0*/  IMAD.WIDE R64, R58, 0x4, R64 ;  /* 0x000000043a407825 */ /* 0x004fc600078e0240 */
[----:B------:R-:W-:Y:S01]  /*0c00*/  LEA.HI R45, R45, R44, RZ, 0x3 ;  /* 0x0000002c2d2d7211 */ /* 0x000fe200078f18ff */
[----:B------:R-:W-:Y:S02]  /*0c10*/  BSSY B1, `(.L_x_10565) ;  /* 0x0000315000017945 */ /* 0x000fe40003800000 */
[----:B------:R1:W5:Y:S01]  /*0c20*/  LDG.E R64, desc[UR6][R64.64] ;  /* 0x0000000640407981 */ /* 0x000362000c1e1900 */
[----:B0-----:R-:W-:Y:S01]  /*0c30*/  LEA.HI.SX32 R67, R45, R60, 0x1d ;  /* 0x0000003c2d437211 */ /* 0x001fe200078feaff */
[----:B-1----:R-:W-:Y:S01]  /*0c40*/  IMAD.MOV.U32 R65, RZ, RZ, RZ ;  /* 0x000000ffff417224 */ /* 0x002fe200078e00ff */
[----:B---3--:R-:W-:-:S13]  /*0c50*/  ISETP.GE.AND P4, PT, R66, 0x1, PT ;  /* 0x000000014200780c */ /* 0x008fda0003f86270 */
[----:B------:R-:W-:Y:S02]  /*0c60*/  @P4 IADD3 R46, R66, -0x1, RZ ;  /* 0xffffffff422e4810 */ /* 0x000fe40007ffe0ff */
        /* <DEDUP_REMOVED lines=36> */
.L_x_10570:
[----:B------:R-:W-:-:S07]  /*0eb0*/  IMAD.MOV.U32 R8, RZ, RZ, R12 ;  /* 0x000000ffff087224 */ /* 0x000fce00078e000c */
.L_x_10571:
[----:B------:R-:W-:Y:S05]  /*0ec0*/  BSYNC B3 ;  /* 0x0000000000037941 */ /* 0x000fea0003800000 */
.L_x_10569:
        /* <DEDUP_REMOVED lines=16> */
.L_x_10575:
[----:B------:R-:W-:Y:S05]  /*0fd0*/  BSYNC B4 ;  /* 0x0000000000047941 */ /* 0x000fea0003800000 */
.L_x_10574:
        /* <DEDUP_REMOVED lines=43> */
.L_x_10573:
[----:B------:R-:W-:Y:S05]  /*1290*/  BSYNC B3 ;  /* 0x0000000000037941 */ /* 0x000fea0003800000 */
.L_x_10572:
[----:B------:R-:W-:Y:S01]  /*12a0*/  I2FP.F32.U32 R8, R8 ;  /* 0x0000000800087245 */ /* 0x000fe20000201000 */
[----:B-----5:R-:W-:Y:S02]  /*12b0*/  HADD2.F32 R11, -RZ, R20.H0_H0 ;  /* 0x20000014ff0b7230 */ /* 0x020fe40000004100 */
[----:B------:R-:W-:-:S03]  /*12c0*/  IMAD.MOV.U32 R29, RZ, RZ, 0x2f800000 ;  /* 0x2f800000ff1d7424 */ /* 0x000fc600078e00ff */
[----:B------:R-:W-:Y:S01]  /*12d0*/  FMUL.FTZ R11, R11, UR11 ;  /* 0x0000000b0b0b7c20 */ /* 0x000fe20008410000 */
[----:B------:R-:W-:-:S03]  /*12e0*/  FFMA.FTZ R8, R8, R29, 1.1641532182693481445e-10 ;  /* 0x2f00000008087423 */ /* 0x000fc6000001001d */
[----:B------:R-:W-:Y:S02]  /*12f0*/  FMUL.FTZ R11, R11, UR10 ;  /* 0x0000000a0b0b7c20 */ /* 0x000fe40008410000 */
[----:B------:R-:W-:-:S04]  /*1300*/  FSETP.GTU.FTZ.AND P1, PT, R8, UR8, PT ;  /* 0x0000000808007c0b */ /* 0x000fc8000bf3c000 */
[----:B------:R-:W-:Y:S02]  /*1310*/  FSEL R28, R11, RZ, !P1 ;  /* 0x000000ff0b1c7208 */ /* 0x000fe40004800000 */
[----:B------:R-:W-:-:S03]  /*1320*/  SEL R8, RZ, 0x1, P1 ;  /* 0x00000001ff087807 */ /* 0x000fc60000800000 */
[----:B------:R-:W-:-:S07]  /*1330*/  @P0 FADD.FTZ R28, R16, R28 ;  /* 0x0000001c101c0221 */ /* 0x000fce0000010000 */
.L_x_10568:
[----:B------:R-:W-:Y:S05]  /*1340*/  BSYNC B2 ;  /* 0x0000000000027941 */ /* 0x000fea0003800000 */
.L_x_10567:
        /* <DEDUP_REMOVED lines=18> */
.L_x_10579:
[----:B------:R-:W-:-:S07]  /*1470*/  IMAD.MOV.U32 R7, RZ, RZ, R12 ;  /* 0x000000ffff077224 */ /* 0x000fce00078e000c */
.L_x_10580:
[----:B------:R-:W-:Y:S05]  /*1480*/  BSYNC B3 ;  /* 0x0000000000037941 */ /* 0x000fea0003800000 */
.L_x_10578:
        /* <DEDUP_REMOVED lines=16> */
.L_x_10584:
[----:B------:R-:W-:Y:S05]  /*1590*/  BSYNC B4 ;  /* 0x0000000000047941 */ /* 0x000fea0003800000 */
.L_x_10583:
        /* <DEDUP_REMOVED lines=43> */
.L_x_10582:
[----:B------:R-:W-:Y:S05]  /*1850*/  BSYNC B3 ;  /* 0x0000000000037941 */ /* 0x000fea0003800000 */
.L_x_10581:
[----:B------:R-:W-:Y:S01]  /*1860*/  I2FP.F32.U32 R7, R7 ;  /* 0x0000000700077245 */ /* 0x000fe20000201000 */
[----:B-----5:R-:W-:Y:S02]  /*1870*/  HADD2.F32 R29, -RZ, R20.H1_H1 ;  /* 0x30000014ff1d7230 */ /* 0x020fe40000004100 */
        /* <DEDUP_REMOVED lines=8> */
.L_x_10577:
[----:B------:R-:W-:Y:S05]  /*1900*/  BSYNC B2 ;  /* 0x0000000000027941 */ /* 0x000fea0003800000 */
.L_x_10576:
        /* <DEDUP_REMOVED lines=18> */
.L_x_10588:
[----:B------:R-:W-:-:S07]  /*1a30*/  IMAD.MOV.U32 R6, RZ, RZ, R12 ;  /* 0x000000ffff067224 */ /* 0x000fce00078e000c */
.L_x_10589:
[----:B------:R-:W-:Y:S05]  /*1a40*/  BSYNC B3 ;  /* 0x0000000000037941 */ /* 0x000fea0003800000 */
.L_x_10587:
        /* <DEDUP_REMOVED lines=16> */
.L_x_10593:
[----:B------:R-:W-:Y:S05]  /*1b50*/  BSYNC B4 ;  /* 0x0000000000047941 */ /* 0x000fea0003800000 */
.L_x_10592:
        /* <DEDUP_REMOVED lines=43> */
.L_x_10591:
[----:B------:R-:W-:Y:S05]  /*1e10*/  BSYNC B3 ;  /* 0x0000000000037941 */ /* 0x000fea0003800000 */
.L_x_10590:
        /* <DEDUP_REMOVED lines=10> */
.L_x_10586:
[----:B------:R-:W-:Y:S05]  /*1ec0*/  BSYNC B2 ;  /* 0x0000000000027941 */ /* 0x000fea0003800000 */
.L_x_10585:
        /* <DEDUP_REMOVED lines=18> */
.L_x_10597:
[----:B------:R-:W-:-:S07]  /*1ff0*/  IMAD.MOV.U32 R5, RZ, RZ, R12 ;  /* 0x000000ffff057224 */ /* 0x000fce00078e000c */
.L_x_10598:
[----:B------:R-:W-:Y:S05]  /*2000*/  BSYNC B3 ;  /* 0x0000000000037941 */ /* 0x000fea0003800000 */
.L_x_10596:
        /* <DEDUP_REMOVED lines=16> */
.L_x_10602:
[----:B------:R-:W-:Y:S05]  /*2110*/  BSYNC B4 ;  /* 0x0000000000047941 */ /* 0x000fea0003800000 */
.L_x_10601:
        /* <DEDUP_REMOVED lines=43> */
.L_x_10600:
[----:B------:R-:W-:Y:S05]  /*23d0*/  BSYNC B3 ;  /* 0x0000000000037941 */ /* 0x000fea0003800000 */
.L_x_10599:
        /* <DEDUP_REMOVED lines=10> */
.L_x_10595:
[----:B------:R-:W-:Y:S05]  /*2480*/  BSYNC B2 ;  /* 0x0000000000027941 */ /* 0x000fea0003800000 */
.L_x_10594:
        /* <DEDUP_REMOVED lines=18> */
.L_x_10606:
[----:B------:R-:W-:-:S07]  /*25b0*/  IMAD.MOV.U32 R4, RZ, RZ, R12 ;  /* 0x000000ffff047224 */ /* 0x000fce00078e000c */
.L_x_10607:
[----:B------:R-:W-:Y:S05]  /*25c0*/  BSYNC B3 ;  /* 0x0000000000037941 */ /* 0x000fea0003800000 */
.L_x_10605:
        /* <DEDUP_REMOVED lines=16> */
.L_x_10611:
[----:B------:R-:W-:Y:S05]  /*26d0*/  BSYNC B4 ;  /* 0x0000000000047941 */ /* 0x000fea0003800000 */
.L_x_10610:
        /* <DEDUP_REMOVED lines=43> */
.L_x_10609:
[----:B------:R-:W-:Y:S05]  /*2990*/  BSYNC B3 ;  /* 0x0000000000037941 */ /* 0x000fea0003800000 */
.L_x_10608:
[----:B------:R-:W-:Y:S01]  /*29a0*/  I2FP.F32.U32 R4, R4 ;  /* 0x0000000400047245 */ /* 0x000fe20000201000 */
[----:B------:R-:W-:Y:S02]  /*29b0*/  HADD2.F32 R11, -RZ, R22.H0_H0 ;  /* 0x20000016ff0b7230 */ /* 0x000fe40000004100 */
        /* <DEDUP_REMOVED lines=8> */
.L_x_10604:
[----:B------:R-:W-:Y:S05]  /*2a40*/  BSYNC B2 ;  /* 0x0000000000027941 */ /* 0x000fea0003800000 */
.L_x_10603:
        /* <DEDUP_REMOVED lines=18> */
.L_x_10615:
[----:B------:R-:W-:-:S07]  /*2b70*/  IMAD.MOV.U32 R3, RZ, RZ, R12 ;  /* 0x000000ffff037224 */ /* 0x000fce00078e000c */
.L_x_10616:
[----:B------:R-:W-:Y:S05]  /*2b80*/  BSYNC B3 ;  /* 0x0000000000037941 */ /* 0x000fea0003800000 */
.L_x_10614:
        /* <DEDUP_REMOVED lines=16> */
.L_x_10620:
[----:B------:R-:W-:Y:S05]  /*2c90*/  BSYNC B4 ;  /* 0x0000000000047941 */ /* 0x000fea0003800000 */
.L_x_10619:
        /* <DEDUP_REMOVED lines=43> */
.L_x_10618:
[----:B------:R-:W-:Y:S05]  /*2f50*/  BSYNC B3 ;  /* 0x0000000000037941 */ /* 0x000fea0003800000 */
.L_x_10617:
[----:B------:R-:W-:Y:S01]  /*2f60*/  I2FP.F32.U32 R3, R3 ;  /* 0x0000000300037245 */ /* 0x000fe20000201000 */
[----:B------:R-:W-:Y:S02]  /*2f70*/  HADD2.F32 R33, -RZ, R22.H1_H1 ;  /* 0x30000016ff217230 */ /* 0x000fe40000004100 */
        /* <DEDUP_REMOVED lines=8> */
.L_x_10613:
[----:B------:R-:W-:Y:S05]  /*3000*/  BSYNC B2 ;  /* 0x0000000000027941 */ /* 0x000fea0003800000 */
.L_x_10612:
        /* <DEDUP_REMOVED lines=18> */
.L_x_10624:
[----:B------:R-:W-:-:S07]  /*3130*/  IMAD.MOV.U32 R2, RZ, RZ, R12 ;  /* 0x000000ffff027224 */ /* 0x000fce00078e000c */
.L_x_10625:
[----:B------:R-:W-:Y:S05]  /*3140*/  BSYNC B3 ;  /* 0x0000000000037941 */ /* 0x000fea0003800000 */
.L_x_10623:
        /* <DEDUP_REMOVED lines=16> */
.L_x_10629:
[----:B------:R-:W-:Y:S05]  /*3250*/  BSYNC B4 ;  /* 0x0000000000047941 */ /* 0x000fea0003800000 */
.L_x_10628:
        /* <DEDUP_REMOVED lines=43> */
.L_x_10627:
[----:B------:R-:W-:Y:S05]  /*3510*/  BSYNC B3 ;  /* 0x0000000000037941 */ /* 0x000fea0003800000 */
.L_x_10626:
        /* <DEDUP_REMOVED lines=10> */
.L_x_10622:
[----:B------:R-:W-:Y:S05]  /*35c0*/  BSYNC B2 ;  /* 0x0000000000027941 */ /* 0x000fea0003800000 */
.L_x_10621:
        /* <DEDUP_REMOVED lines=18> */
.L_x_10633:
[----:B------:R-:W-:-:S07]  /*36f0*/  IMAD.MOV.U32 R0, RZ, RZ, R12 ;  /* 0x000000ffff007224 */ /* 0x000fce00078e000c */
.L_x_10634:
[----:B------:R-:W-:Y:S05]  /*3700*/  BSYNC B3 ;  /* 0x0000000000037941 */ /* 0x000fea0003800000 */
.L_x_10632:
        /* <DEDUP_REMOVED lines=16> */
.L_x_10638:
[----:B------:R-:W-:Y:S05]  /*3810*/  BSYNC B4 ;  /* 0x0000000000047941 */ /* 0x000fea0003800000 */
.L_x_10637:
        /* <DEDUP_REMOVED lines=43> */
.L_x_10636:
[----:B------:R-:W-:Y:S05]  /*3ad0*/  BSYNC B3 ;  /* 0x0000000000037941 */ /* 0x000fea0003800000 */
.L_x_10635:
        /* <DEDUP_REMOVED lines=10> */
.L_x_10631:
[----:B------:R-:W-:Y:S05]  /*3b80*/  BSYNC B2 ;  /* 0x0000000000027941 */ /* 0x000fea0003800000 */
.L_x_10630:
        /* <DEDUP_REMOVED lines=26> */
.L_x_10640:
[----:B------:R-:W-:Y:S05]  /*3d30*/  BSYNC B2 ;  /* 0x0000000000027941 */ /* 0x000fea0003800000 */
.L_x_10639:
[----:B------:R-:W-:Y:S01]  /*3d40*/  VIADD R67, R67, 0x20 ;  /* 0x0000002043437836 */ /* 0x000fe20000000000 */
[----:B------:R-:W-:-:S07]  /*3d50*/  IADD3 R65, R65, 0x20, RZ ;  /* 0x0000002041417810 */ /* 0x000fce0007ffe0ff */
.L_x_10566:
[----:B------:R-:W-:Y:S05]  /*3d60*/  BSYNC B1 ;  /* 0x0000000000017941 */ /* 0x000fea0003800000 */
.L_x_10565:
        /* <DEDUP_REMOVED lines=31> */
.L_x_10646:
[----:B------:R-:W-:-:S07]  /*3f60*/  MOV R8, R12 ;  /* 0x0000000c00087202 */ /* 0x000fce0000000f00 */
.L_x_10647:
[----:B------:R-:W-:Y:S05]  /*3f70*/  BSYNC B3 ;  /* 0x0000000000037941 */ /* 0x000fea0003800000 */
.L_x_10645:
        /* <DEDUP_REMOVED lines=16> */
.L_x_10651:
[----:B------:R-:W-:Y:S05]  /*4080*/  BSYNC B4 ;  /* 0x0000000000047941 */ /* 0x000fea0003800000 */
.L_x_10650:
        /* <DEDUP_REMOVED lines=43> */
.L_x_10649:
[----:B------:R-:W-:Y:S05]  /*4340*/  BSYNC B3 ;  /* 0x0000000000037941 */ /* 0x000fea0003800000 */
.L_x_10648:
[----:B------:R-:W-:Y:S01]  /*4350*/  HFMA2.MMA R11, -RZ, RZ, 0.1171875, 0 ;  /* 0x2f800000ff0b7435 */ /* 0x000fe200000001ff */
[----:B------:R-:W-:Y:S01]  /*4360*/  I2FP.F32.U32 R8, R8 ;  /* 0x0000000800087245 */ /* 0x000fe20000201000 */
[----:B-----5:R-:W-:-:S05]  /*4370*/  HADD2.F32 R36, -RZ, R20.H0_H0 ;  /* 0x20000014ff247230 */ /* 0x020fca0000004100 */
[----:B------:R-:W-:-:S03]  /*4380*/  FMUL.FTZ R36, R36, UR11 ;  /* 0x0000000b24247c20 */ /* 0x000fc60008410000 */
[----:B------:R-:W-:Y:S01]  /*4390*/  FFMA.FTZ R8, R8, R11, 1.1641532182693481445e-10 ;  /* 0x2f00000008087423 */ /* 0x000fe2000001000b */
[----:B------:R-:W-:-:S04]  /*43a0*/  FMUL.FTZ R36, R36, UR10 ;  /* 0x0000000a24247c20 */ /* 0x000fc80008410000 */
[----:B------:R-:W-:-:S04]  /*43b0*/  FSETP.GTU.FTZ.AND P1, PT, R8, UR8, PT ;  /* 0x0000000808007c0b */ /* 0x000fc8000bf3c000 */
[----:B------:R-:W-:Y:S02]  /*43c0*/  FSEL R36, R36, RZ, !P1 ;  /* 0x000000ff24247208 */ /* 0x000fe40004800000 */
[----:B------:R-:W-:-:S03]  /*43d0*/  SEL R8, RZ, 0x1, P1 ;  /* 0x00000001ff087807 */ /* 0x000fc60000800000 */
[----:B------:R-:W-:-:S07]  /*43e0*/  @P0 FADD.FTZ R36, R16, R36 ;  /* 0x0000002410240221 */ /* 0x000fce0000010000 */
.L_x_10644:
[----:B------:R-:W-:Y:S05]  /*43f0*/  BSYNC B2 ;  /* 0x0000000000027941 */ /* 0x000fea0003800000 */
.L_x_10643:
        /* <DEDUP_REMOVED lines=18> */
.L_x_10655:
[----:B------:R-:W-:-:S07]  /*4520*/  MOV R7, R12 ;  /* 0x0000000c00077202 */ /* 0x000fce0000000f00 */
.L_x_10656:
[----:B------:R-:W-:Y:S05]  /*4530*/  BSYNC B3 ;  /* 0x0000000000037941 */ /* 0x000fea0003800000 */
.L_x_10654:
        /* <DEDUP_REMOVED lines=16> */
.L_x_10660:
[----:B------:R-:W-:Y:S05]  /*4640*/  BSYNC B4 ;  /* 0x0000000000047941 */ /* 0x000fea0003800000 */
.L_x_10659:
        /* <DEDUP_REMOVED lines=43> */
.L_x_10658:
[----:B------:R-:W-:Y:S05]  /*4900*/  BSYNC B3 ;  /* 0x0000000000037941 */ /* 0x000fea0003800000 */
.L_x_10657:
[----:B------:R-:W-:Y:S01]  /*4910*/  HFMA2.MMA R38, -RZ, RZ, 0.1171875, 0 ;  /* 0x2f800000ff267435 */ /* 0x000fe200000001ff */
[----:B------:R-:W-:Y:S01]  /*4920*/  I2FP.F32.U32 R7, R7 ;  /* 0x0000000700077245 */ /* 0x000fe20000201000 */
[----:B-----5:R-:W-:-:S05]  /*4930*/  HADD2.F32 R37, -RZ, R20.H1_H1 ;  /* 0x30000014ff257230 */ /* 0x020fca0000004100 */
[----:B------:R-:W-:-:S03]  /*4940*/  FMUL.FTZ R37, R37, UR11 ;  /* 0x0000000b25257c20 */ /* 0x000fc60008410000 */
[----:B------:R-:W-:Y:S01]  /*4950*/  FFMA.FTZ R7, R7, R38, 1.1641532182693481445e-10 ;  /* 0x2f00000007077423 */ /* 0x000fe20000010026 */
[----:B------:R-:W-:-:S04]  /*4960*/  FMUL.FTZ R37, R37, UR10 ;  /* 0x0000000a25257c20 */ /* 0x000fc80008410000 */
[----:B------:R-:W-:-:S04]  /*4970*/  FSETP.GTU.FTZ.AND P1, PT, R7, UR8, PT ;  /* 0x0000000807007c0b */ /* 0x000fc8000bf3c000 */
[----:B------:R-:W-:Y:S02]  /*4980*/  FSEL R37, R37, RZ, !P1 ;  /* 0x000000ff25257208 */ /* 0x000fe40004800000 */
[----:B------:R-:W-:-:S03]  /*4990*/  SEL R7, RZ, 0x1, P1 ;  /* 0x00000001ff077807 */ /* 0x000fc60000800000 */
[----:B------:R-:W-:-:S07]  /*49a0*/  @P0 FADD.FTZ R37, R17, R37 ;  /* 0x0000002511250221 */ /* 0x000fce0000010000 */
.L_x_10653:
[----:B------:R-:W-:Y:S05]  /*49b0*/  BSYNC B2 ;  /* 0x0000000000027941 */ /* 0x000fea0003800000 */
.L_x_10652:
        /* <DEDUP_REMOVED lines=18> */
.L_x_10664:
[----:B------:R-:W-:-:S07]  /*4ae0*/  MOV R6, R12 ;  /* 0x0000000c00067202 */ /* 0x000fce0000000f00 */
.L_x_10665:
[----:B------:R-:W-:Y:S05]  /*4af0*/  BSYNC B3 ;  /* 0x0000000000037941 */ /* 0x000fea0003800000 */
.L_x_10663:
        /* <DEDUP_REMOVED lines=16> */
.L_x_10669:
[----:B------:R-:W-:Y:S05]  /*4c00*/  BSYNC B4 ;  /* 0x0000000000047941 */ /* 0x000fea0003800000 */
.L_x_10668:
        /* <DEDUP_REMOVED lines=43> */
.L_x_10667:
[----:B------:R-:W-:Y:S05]  /*4ec0*/  BSYNC B3 ;  /* 0x0000000000037941 */ /* 0x000fea0003800000 */
.L_x_10666:
        /* <DEDUP_REMOVED lines=10> */
.L_x_10662:
[----:B------:R-:W-:Y:S05]  /*4f70*/  BSYNC B2 ;  /* 0x0000000000027941 */ /* 0x000fea0003800000 */
.L_x_10661:
        /* <DEDUP_REMOVED lines=18> */
.L_x_10673:
[----:B------:R-:W-:-:S07]  /*50a0*/  MOV R5, R12 ;  /* 0x0000000c00057202 */ /* 0x000fce0000000f00 */
.L_x_10674:
[----:B------:R-:W-:Y:S05]  /*50b0*/  BSYNC B3 ;  /* 0x0000000000037941 */ /* 0x000fea0003800000 */
.L_x_10672:
        /* <DEDUP_REMOVED lines=16> */
.L_x_10678:
[----:B------:R-:W-:Y:S05]  /*51c0*/  BSYNC B4 ;  /* 0x0000000000047941 */ /* 0x000fea0003800000 */
.L_x_10677:
        /* <DEDUP_REMOVED lines=43> */
.L_x_10676:
[----:B------:R-:W-:Y:S05]  /*5480*/  BSYNC B3 ;  /* 0x0000000000037941 */ /* 0x000fea0003800000 */
.L_x_10675:
        /* <DEDUP_REMOVED lines=10> */
.L_x_10671:
[----:B------:R-:W-:Y:S05]  /*5530*/  BSYNC B2 ;  /* 0x0000000000027941 */ /* 0x000fea0003800000 */
.L_x_10670:
        /* <DEDUP_REMOVED lines=18> */
.L_x_10682:
[----:B------:R-:W-:-:S07]  /*5660*/  MOV R4, R12 ;  /* 0x0000000c00047202 */ /* 0x000fce0000000f00 */
.L_x_10683:
[----:B------:R-:W-:Y:S05]  /*5670*/  BSYNC B3 ;  /* 0x0000000000037941 */ /* 0x000fea0003800000 */
.L_x_10681:
        /* <DEDUP_REMOVED lines=16> */
.L_x_10687:
[----:B------:R-:W-:Y:S05]  /*5780*/  BSYNC B4 ;  /* 0x0000000000047941 */ /* 0x000fea0003800000 */
.L_x_10686:
        /* <DEDUP_REMOVED lines=43> */
.L_x_10685:
[----:B------:R-:W-:Y:S05]  /*5a40*/  BSYNC B3 ;  /* 0x0000000000037941 */ /* 0x000fea0003800000 */
.L_x_10684:
[----:B------:R-:W-:Y:S01]  /*5a50*/  HFMA2.MMA R11, -RZ, RZ, 0.1171875, 0 ;  /* 0x2f800000ff0b7435 */ /* 0x000fe200000001ff */
[----:B------:R-:W-:Y:S01]  /*5a60*/  I2FP.F32.U32 R4, R4 ;  /* 0x0000000400047245 */ /* 0x000fe20000201000 */
[----:B------:R-:W-:-:S05]  /*5a70*/  HADD2.F32 R40, -RZ, R22.H0_H0 ;  /* 0x20000016ff287230 */ /* 0x000fca0000004100 */
[----:B------:R-:W-:-:S03]  /*5a80*/  FMUL.FTZ R40, R40, UR11 ;  /* 0x0000000b28287c20 */ /* 0x000fc60008410000 */
[----:B------:R-:W-:Y:S01]  /*5a90*/  FFMA.FTZ R4, R4, R11, 1.1641532182693481445e-10 ;  /* 0x2f00000004047423 */ /* 0x000fe2000001000b */
[----:B------:R-:W-:-:S04]  /*5aa0*/  FMUL.FTZ R40, R40, UR10 ;  /* 0x0000000a28287c20 */ /* 0x000fc80008410000 */
[----:B------:R-:W-:-:S04]  /*5ab0*/  FSETP.GTU.FTZ.AND P1, PT, R4, UR8, PT ;  /* 0x0000000804007c0b */ /* 0x000fc8000bf3c000 */
[----:B------:R-:W-:Y:S02]  /*5ac0*/  FSEL R40, R40, RZ, !P1 ;  /* 0x000000ff28287208 */ /* 0x000fe40004800000 */
[----:B------:R-:W-:-:S03]  /*5ad0*/  SEL R4, RZ, 0x1, P1 ;  /* 0x00000001ff047807 */ /* 0x000fc60000800000 */
[----:B------:R-:W-:-:S07]  /*5ae0*/  @P0 FADD.FTZ R40, R24, R40 ;  /* 0x0000002818280221 */ /* 0x000fce0000010000 */
.L_x_10680:
[----:B------:R-:W-:Y:S05]  /*5af0*/  BSYNC B2 ;  /* 0x0000000000027941 */ /* 0x000fea0003800000 */
.L_x_10679:
        /* <DEDUP_REMOVED lines=18> */
.L_x_10691:
[----:B------:R-:W-:-:S07]  /*5c20*/  MOV R3, R12 ;  /* 0x0000000c00037202 */ /* 0x000fce0000000f00 */
.L_x_10692:
[----:B------:R-:W-:Y:S05]  /*5c30*/  BSYNC B3 ;  /* 0x0000000000037941 */ /* 0x000fea0003800000 */
.L_x_10690:
        /* <DEDUP_REMOVED lines=16> */
.L_x_10696:
[----:B------:R-:W-:Y:S05]  /*5d40*/  BSYNC B4 ;  /* 0x0000000000047941 */ /* 0x000fea0003800000 */
.L_x_10695:
        /* <DEDUP_REMOVED lines=43> */
.L_x_10694:
[----:B------:R-:W-:Y:S05]  /*6000*/  BSYNC B3 ;  /* 0x0000000000037941 */ /* 0x000fea0003800000 */
.L_x_10693:
[----:B------:R-:W-:Y:S01]  /*6010*/  HFMA2.MMA R42, -RZ, RZ, 0.1171875, 0 ;  /* 0x2f800000ff2a7435 */ /* 0x000fe200000001ff */
[----:B------:R-:W-:Y:S01]  /*6020*/  I2FP.F32.U32 R3, R3 ;  /* 0x0000000300037245 */ /* 0x000fe20000201000 */
[----:B------:R-:W-:-:S05]  /*6030*/  HADD2.F32 R41, -RZ, R22.H1_H1 ;  /* 0x30000016ff297230 */ /* 0x000fca0000004100 */
[----:B------:R-:W-:-:S03]  /*6040*/  FMUL.FTZ R41, R41, UR11 ;  /* 0x0000000b29297c20 */ /* 0x000fc60008410000 */
[----:B------:R-:W-:Y:S01]  /*6050*/  FFMA.FTZ R3, R3, R42, 1.1641532182693481445e-10 ;  /* 0x2f00000003037423 */ /* 0x000fe2000001002a */
[----:B------:R-:W-:-:S04]  /*6060*/  FMUL.FTZ R41, R41, UR10 ;  /* 0x0000000a29297c20 */ /* 0x000fc80008410000 */
[----:B------:R-:W-:-:S04]  /*6070*/  FSETP.GTU.FTZ.AND P1, PT, R3, UR8, PT ;  /* 0x0000000803007c0b */ /* 0x000fc8000bf3c000 */
[----:B------:R-:W-:Y:S02]  /*6080*/  FSEL R41, R41, RZ, !P1 ;  /* 0x000000ff29297208 */ /* 0x000fe40004800000 */
[----:B------:R-:W-:-:S03]  /*6090*/  SEL R3, RZ, 0x1, P1 ;  /* 0x00000001ff037807 */ /* 0x000fc60000800000 */
[----:B------:R-:W-:-:S07]  /*60a0*/  @P0 FADD.FTZ R41, R25, R41 ;  /* 0x0000002919290221 */ /* 0x000fce0000010000 */
.L_x_10689:
[----:B------:R-:W-:Y:S05]  /*60b0*/  BSYNC B2 ;  /* 0x0000000000027941 */ /* 0x000fea0003800000 */
.L_x_10688:
        /* <DEDUP_REMOVED lines=18> */
.L_x_10700:
[----:B------:R-:W-:-:S07]  /*61e0*/  MOV R2, R12 ;  /* 0x0000000c00027202 */ /* 0x000fce0000000f00 */
.L_x_10701:
[----:B------:R-:W-:Y:S05]  /*61f0*/  BSYNC B3 ;  /* 0x0000000000037941 */ /* 0x000fea0003800000 */
.L_x_10699:
        /* <DEDUP_REMOVED lines=16> */
.L_x_10705:
[----:B------:R-:W-:Y:S05]  /*6300*/  BSYNC B4 ;  /* 0x0000000000047941 */ /* 0x000fea0003800000 */
.L_x_10704:
        /* <DEDUP_REMOVED lines=43> */
.L_x_10703:
[----:B------:R-:W-:Y:S05]  /*65c0*/  BSYNC B3 ;  /* 0x0000000000037941 */ /* 0x000fea0003800000 */
.L_x_10702:
        /* <DEDUP_REMOVED lines=10> */
.L_x_10698:
[----:B------:R-:W-:Y:S05]  /*6670*/  BSYNC B2 ;  /* 0x0000000000027941 */ /* 0x000fea0003800000 */
.L_x_10697:
        /* <DEDUP_REMOVED lines=18> */
.L_x_10709:
[----:B------:R-:W-:-:S07]  /*67a0*/  IMAD.MOV.U32 R0, RZ, RZ, R12 ;  /* 0x000000ffff007224 */ /* 0x000fce00078e000c */
.L_x_10710:
[----:B------:R-:W-:Y:S05]  /*67b0*/  BSYNC B3 ;  /* 0x0000000000037941 */ /* 0x000fea0003800000 */
.L_x_10708:
        /* <DEDUP_REMOVED lines=16> */
.L_x_10714:
[----:B------:R-:W-:Y:S05]  /*68c0*/  BSYNC B4 ;  /* 0x0000000000047941 */ /* 0x000fea0003800000 */
.L_x_10713:
        /* <DEDUP_REMOVED lines=43> */
.L_x_10712:
[----:B------:R-:W-:Y:S05]  /*6b80*/  BSYNC B3 ;  /* 0x0000000000037941 */ /* 0x000fea0003800000 */
.L_x_10711:
        /* <DEDUP_REMOVED lines=10> */
.L_x_10707:
[----:B------:R-:W-:Y:S05]  /*6c30*/  BSYNC B2 ;  /* 0x0000000000027941 */ /* 0x000fea0003800000 */
.L_x_10706:
[----:B------:R-:W0:Y:S02]  /*6c40*/  LDC.64 R44, c[0x0][0x238] ;  /* 0x00008e00ff2c7b82 */ /* 0x000e240000000a00 */
[----:B0-----:R-:W-:-:S05]  /*6c50*/  IMAD.WIDE.U32 R44, R67, 0x20, R44 ;  /* 0x00000020432c7825 */ /* 0x001fca00078e002c */
[----:B------:R2:W-:Y:S04]  /*6c60*/  STG.E.128 desc[UR6][R44.64], R36 ;  /* 0x000000242c007986 */ /* 0x0005e8000c101d06 */
        /* <DEDUP_REMOVED lines=22> */
.L_x_10642:
[----:B------:R-:W-:Y:S05]  /*6dd0*/  BSYNC B1 ;  /* 0x0000000000017941 */ /* 0x000fea0003800000 */
.L_x_10641:
        /* <DEDUP_REMOVED lines=76> */
.L_x_10732:
        /* <DEDUP_REMOVED lines=19> */
[----:B------:R-:W-:Y:S01]  /*73d0*/  VIADD R64, R64, 0xffffffff ;  /* 0xffffffff40407836 */ /* 0x000fe20000000000 */
[----:B------:R-:W-:Y:S01]  /*73e0*/  PLOP3.LUT P0, PT, PT, PT, UP0, 0x40, 0x0 ;  /* 0x000000000000781c */ /* 0x000fe20003f0e808 */
[----:B------:R-:W-:Y:S02]  /*73f0*/  BSSY B2, `(.L_x_10718) ;  /* 0x0000028000027945 */ /* 0x000fe40003800000 */
        /* <DEDUP_REMOVED lines=39> */
.L_x_10719:
[----:B------:R-:W-:Y:S05]  /*7670*/  BSYNC B2 ;  /* 0x0000000000027941 */ /* 0x000fea0003800000 */
.L_x_10718:
        /* <DEDUP_REMOVED lines=32> */
.L_x_10717:
[----:B------:R-:W-:Y:S05]  /*7880*/  BSYNC B1 ;  /* 0x0000000000017941 */ /* 0x000fea0003800000 */
.L_x_10716:
[----:B01----:R-:W0:Y:S02]  /*7890*/  LDC.64 R44, c[0x0][0x210] ;  /* 0x00008400ff2c7b82 */ /* 0x003e240000000a00 */
[----:B0-----:R-:W-:-:S04]  /*78a0*/  LEA R58, R44, R58, 0x2 ;  /* 0x0000003a2c3a7211 */ /* 0x001fc800078e10ff */
[----:B------:R-:W-:-:S13]  /*78b0*/  ISETP.GE.AND P0, PT, R58, R45, PT ;  /* 0x0000002d3a00720c */ /* 0x000fda0003f06270 */
[----:B------:R-:W-:Y:S05]  /*78c0*/  @!P0 BRA `(.L_x_10720) ;  /* 0xffffff9000a88947 */ /* 0x000fea000383ffff */
[----:B------:R-:W-:Y:S05]  /*78d0*/  BSYNC B0 ;  /* 0x0000000000007941 */ /* 0x000fea0003800000 */
.L_x_10564:
[----:B------:R-:W-:Y:S05]  /*78e0*/  EXIT ;  /* 0x000000000000794d */ /* 0x000fea0003800000 */
.L_x_10715:
[----:B------:R-:W-:Y:S01]  /*78f0*/  HFMA2.MMA R47, -RZ, RZ, 0, 1.847743988037109375e-06 ;  /* 0x0000001fff2f7435 */ /* 0x000fe200000001ff */
[----:B------:R-:W-:Y:S01]  /*7900*/  BSSY B1, `(.L_x_10721) ;  /* 0x0000006000017945 */ /* 0x000fe20003800000 */
[----:B------:R-:W-:Y:S01]  /*7910*/  IMAD.MOV.U32 R66, RZ, RZ, 0x1 ;  /* 0x00000001ff427424 */ /* 0x000fe200078e00ff */
[----:B------:R-:W-:-:S08]  /*7920*/  MOV R46, 0xffffffff ;  /* 0xffffffff002e7802 */ /* 0x000fd00000000f00 */
[----:B-----5:R-:W-:Y:S05]  /*7930*/  WARPSYNC.COLLECTIVE R46, `(.L_x_10722) ;  /* 0x000000002e087348 */ /* 0x020fea0003c00000 */
[----:B------:R0:W1:Y:S02]  /*7940*/  SHFL.BFLY P4, R44, R45, R66, R47 ;  /* 0x0c0000422d2c7389 */ /* 0x000064000008002f */
[----:B01---5:R-:W-:Y:S01]  /*7950*/  ENDCOLLECTIVE ;  /* 0x000000000000791b */ /* 0x023fe20003800000 */
.L_x_10722:
[----:B------:R-:W-:Y:S05]  /*7960*/  BSYNC B1 ;  /* 0x0000000000017941 */ /* 0x000fea0003800000 */
.L_x_10721:
[----:B------:R-:W-:Y:S01]  /*7970*/  FADD.FTZ R65, R45, R44 ;  /* 0x0000002c2d417221 */ /* 0x000fe20000010000 */
[----:B------:R-:W-:Y:S01]  /*7980*/  HFMA2.MMA R66, -RZ, RZ, 0, 1.1920928955078125e-07 ;  /* 0x00000002ff427435 */ /* 0x000fe200000001ff */
[----:B------:R-:W-:Y:S01]  /*7990*/  MOV R47, 0x1f ;  /* 0x0000001f002f7802 */ /* 0x000fe20000000f00 */
[----:B------:R-:W-:Y:S01]  /*79a0*/  IMAD.MOV.U32 R46, RZ, RZ, -0x1 ;  /* 0xffffffffff2e7424 */ /* 0x000fe200078e00ff */
[----:B------:R-:W0:Y:S01]  /*79b0*/  LDC R63, c[0x0][0x290] ;  /* 0x0000a400ff3f7b82 */ /* 0x000e220000000800 */
[----:B------:R-:W-:-:S07]  /*79c0*/  IMAD.MOV.U32 R45, RZ, RZ, R65 ;  /* 0x000000ffff2d7224 */ /* 0x000fce00078e0041 */
[----:B0-----:R-:W-:Y:S05]  /*79d0*/  WARPSYNC.COLLECTIVE R46, `(.L_x_10723) ;  /* 0x000000002e087348 */ /* 0x001fea0003c00000 */
[----:B------:R1:W2:Y:S02]  /*79e0*/  SHFL.BFLY P4, R44, R45, R66, R47 ;  /* 0x0c0000422d2c7389 */ /* 0x0002a4000008002f */
[----:B012---:R-:W-:Y:S01]  /*79f0*/  ENDCOLLECTIVE ;  /* 0x000000000000791b */ /* 0x007fe20003800000 */
.L_x_10723:
[----:B------:R-:W-:Y:S01]  /*7a00*/  HFMA2.MMA R66, -RZ, RZ, 0, 2.384185791015625e-07 ;  /* 0x00000004ff427435 */ /* 0x000fe200000001ff */
[----:B------:R-:W-:-:S05]  /*7a10*/  FADD.FTZ R67, R65, R44 ;  /* 0x0000002c41437221 */ /* 0x000fca0000010000 */
[----:B------:R-:W-:-:S07]  /*7a20*/  MOV R45, R67 ;  /* 0x00000043002d7202 */ /* 0x000fce0000000f00 */
[----:B------:R-:W-:Y:S05]  /*7a30*/  WARPSYNC.COLLECTIVE R46, `(.L_x_10724) ;  /* 0x000000002e087348 */ /* 0x000fea0003c00000 */
[----:B------:R0:W1:Y:S02]  /*7a40*/  SHFL.BFLY P4, R44, R45, R66, R47 ;  /* 0x0c0000422d2c7389 */ /* 0x000064000008002f */
[----:B01----:R-:W-:Y:S01]  /*7a50*/  ENDCOLLECTIVE ;  /* 0x000000000000791b */ /* 0x003fe20003800000 */
.L_x_10724:
[----:B------:R-:W-:Y:S01]  /*7a60*/  MOV R66, 0x8 ;  /* 0x0000000800427802 */ /* 0x000fe20000000f00 */
[----:B------:R-:W-:-:S04]  /*7a70*/  FADD.FTZ R92, R67, R44 ;  /* 0x0000002c435c7221 */ /* 0x000fc80000010000 */
[----:B------:R-:W-:-:S07]  /*7a80*/  IMAD.MOV.U32 R45, RZ, RZ, R92 ;  /* 0x000000ffff2d7224 */ /* 0x000fce00078e005c */
[----:B------:R-:W-:Y:S05]  /*7a90*/  WARPSYNC.COLLECTIVE R46, `(.L_x_10725) ;  /* 0x000000002e087348 */ /* 0x000fea0003c00000 */
[----:B------:R0:W1:Y:S02]  /*7aa0*/  SHFL.BFLY P4, R44, R45, R66, R47 ;  /* 0x0c0000422d2c7389 */ /* 0x000064000008002f */
[----:B01----:R-:W-:Y:S01]  /*7ab0*/  ENDCOLLECTIVE ;  /* 0x000000000000791b */ /* 0x003fe20003800000 */
.L_x_10725:
[----:B------:R-:W-:Y:S02]  /*7ac0*/  IMAD.MOV.U32 R66, RZ, RZ, 0x10 ;  /* 0x00000010ff427424 */ /* 0x000fe400078e00ff */
[----:B------:R-:W-:-:S05]  /*7ad0*/  FADD.FTZ R92, R92, R44 ;  /* 0x0000002c5c5c7221 */ /* 0x000fca0000010000 */
[----:B------:R-:W-:-:S07]  /*7ae0*/  MOV R45, R92 ;  /* 0x0000005c002d7202 */ /* 0x000fce0000000f00 */
[----:B------:R-:W-:Y:S05]  /*7af0*/  WARPSYNC.COLLECTIVE R46, `(.L_x_10726) ;  /* 0x000000002e087348 */ /* 0x000fea0003c00000 */
[----:B------:R0:W1:Y:S02]  /*7b00*/  SHFL.BFLY P4, R44, R45, R66, R47 ;  /* 0x0c0000422d2c7389 */ /* 0x000064000008002f */
[----:B01----:R-:W-:Y:S01]  /*7b10*/  ENDCOLLECTIVE ;  /* 0x000000000000791b */ /* 0x003fe20003800000 */
.L_x_10726:
        /* <DEDUP_REMOVED lines=36> */
[----:B------:R-:W-:-:S07]  /*7d60*/  MOV R47, 0x1f ;  /* 0x0000001f002f7802 */ /* 0x000fce0000000f00 */
[----:B------:R-:W-:Y:S05]  /*7d70*/  WARPSYNC.COLLECTIVE R46, `(.L_x_10727) ;  /* 0x000000002e087348 */ /* 0x000fea0003c00000 */
[----:B------:R0:W1:Y:S02]  /*7d80*/  SHFL.BFLY P4, R44, R45, R66, R47 ;  /* 0x0c0000422d2c7389 */ /* 0x000064000008002f */
[----:B01----:R-:W-:Y:S01]  /*7d90*/  ENDCOLLECTIVE ;  /* 0x000000000000791b */ /* 0x003fe20003800000 */
.L_x_10727:
[----:B------:R-:W-:Y:S01]  /*7da0*/  HFMA2.MMA R66, -RZ, RZ, 0, 1.1920928955078125e-07 ;  /* 0x00000002ff427435 */ /* 0x000fe200000001ff */
[----:B------:R-:W-:-:S04]  /*7db0*/  FADD.FTZ R67, R45, R44 ;  /* 0x0000002c2d437221 */ /* 0x000fc80000010000 */
[----:B------:R-:W-:-:S07]  /*7dc0*/  IMAD.MOV.U32 R45, RZ, RZ, R67 ;  /* 0x000000ffff2d7224 */ /* 0x000fce00078e0043 */
[----:B------:R-:W-:Y:S05]  /*7dd0*/  WARPSYNC.COLLECTIVE R46, `(.L_x_10728) ;  /* 0x000000002e087348 */ /* 0x000fea0003c00000 */
[----:B------:R0:W1:Y:S02]  /*7de0*/  SHFL.BFLY P4, R44, R45, R66, R47 ;  /* 0x0c0000422d2c7389 */ /* 0x000064000008002f */
[----:B01----:R-:W-:Y:S01]  /*7df0*/  ENDCOLLECTIVE ;  /* 0x000000000000791b */ /* 0x003fe20003800000 */
.L_x_10728:
[----:B------:R-:W-:Y:S02]  /*7e00*/  IMAD.MOV.U32 R66, RZ, RZ, 0x4 ;  /* 0x00000004ff427424 */ /* 0x000fe400078e00ff */
[----:B------:R-:W-:-:S05]  /*7e10*/  FADD.FTZ R92, R67, R44 ;  /* 0x0000002c435c7221 */ /* 0x000fca0000010000 */
[----:B------:R-:W-:-:S07]  /*7e20*/  MOV R45, R92 ;  /* 0x0000005c002d7202 */ /* 0x000fce0000000f00 */
[----:B------:R-:W-:Y:S05]  /*7e30*/  WARPSYNC.COLLECTIVE R46, `(.L_x_10729) ;  /* 0x000000002e087348 */ /* 0x000fea0003c00000 */
[----:B------:R0:W1:Y:S02]  /*7e40*/  SHFL.BFLY P4, R44, R45, R66, R47 ;  /* 0x0c0000422d2c7389 */ /* 0x000064000008002f */
[----:B01----:R-:W-:Y:S01]  /*7e50*/  ENDCOLLECTIVE ;  /* 0x000000000000791b */ /* 0x003fe20003800000 */
.L_x_10729:
[----:B------:R-:W-:Y:S01]  /*7e60*/  HFMA2.MMA R66, -RZ, RZ, 0, 4.76837158203125e-07 ;  /* 0x00000008ff427435 */ /* 0x000fe200000001ff */
[----:B------:R-:W-:-:S05]  /*7e70*/  FADD.FTZ R65, R92, R44 ;  /* 0x0000002c5c417221 */ /* 0x000fca0000010000 */
[----:B------:R-:W-:-:S07]  /*7e80*/  MOV R45, R65 ;  /* 0x00000041002d7202 */ /* 0x000fce0000000f00 */
[----:B------:R-:W-:Y:S05]  /*7e90*/  WARPSYNC.COLLECTIVE R46, `(.L_x_10730) ;  /* 0x000000002e087348 */ /* 0x000fea0003c00000 */
[----:B------:R0:W1:Y:S02]  /*7ea0*/  SHFL.BFLY P4, R44, R45, R66, R47 ;  /* 0x0c0000422d2c7389 */ /* 0x000064000008002f */
[----:B01----:R-:W-:Y:S01]  /*7eb0*/  ENDCOLLECTIVE ;  /* 0x000000000000791b */ /* 0x003fe20003800000 */
.L_x_10730:
[----:B------:R-:W-:Y:S01]  /*7ec0*/  MOV R66, 0x10 ;  /* 0x0000001000427802 */ /* 0x000fe20000000f00 */
[----:B------:R-:W-:-:S04]  /*7ed0*/  FADD.FTZ R65, R65, R44 ;  /* 0x0000002c41417221 */ /* 0x000fc80000010000 */
[----:B------:R-:W-:-:S07]  /*7ee0*/  IMAD.MOV.U32 R45, RZ, RZ, R65 ;  /* 0x000000ffff2d7224 */ /* 0x000fce00078e0041 */
[----:B------:R-:W-:Y:S05]  /*7ef0*/  WARPSYNC.COLLECTIVE R46, `(.L_x_10731) ;  /* 0x000000002e087348 */ /* 0x000fea0003c00000 */
[----:B------:R0:W1:Y:S02]  /*7f00*/  SHFL.BFLY P4, R44, R45, R66, R47 ;  /* 0x0c0000422d2c7389 */ /* 0x000064000008002f */
[----:B01----:R-:W-:Y:S01]  /*7f10*/  ENDCOLLECTIVE ;  /* 0x000000000000791b */ /* 0x003fe20003800000 */
.L_x_10731:
[----:B------:R-:W-:Y:S01]  /*7f20*/  MOV R92, R44 ;  /* 0x0000002c005c7202 */ /* 0x000fe20000000f00 */
[----:B------:R-:W-:Y:S06]  /*7f30*/  BRA `(.L_x_10732) ;  /* 0xfffffff000d87947 */ /* 0x000fec000383ffff */
.L_x_10733:
        /* <DEDUP_REMOVED lines=12> */
.L_x_16578:


//--------------------- .text._ZN10layer_norm13ln_fwd_kernelINS_13Kernel_traitsI6__halfS2_fS2_fjLj512ELj1ELj4ELj1ELj16ENS_18Kernel_traits_baseILj512ES2_S2_fS2_fjLj128EEEEELb1ELb0ELb1ELb1EEEvNS_9FwdParamsE --------------------------
	.section	.text._ZN10layer_norm13ln_fwd_kernelINS_13Kernel_traitsI6__halfS2_fS2_fjLj512ELj1ELj4ELj1ELj16ENS_18Kernel_traits_baseILj512ES2_S2_fS2_fjLj128EEEEELb1ELb0ELb1ELb1EEEvNS_9FwdParamsE,"ax",@progbits
	.align	128
        .global         _ZN10layer_norm13ln_fwd_kernelINS_13Kernel_traitsI6__halfS2_fS2_fjLj512ELj1ELj4ELj1ELj16ENS_18Kernel_traits_baseILj512ES2_S2_fS2_fjLj128EEEEELb1ELb0ELb1ELb1EEEvNS_9FwdParamsE
        .type           _ZN10layer_norm13ln_fwd_kernelINS_13Kernel_traitsI6__halfS2_fS2_fjLj512ELj1ELj4ELj1ELj16ENS_18Kernel_traits_baseILj512ES2_S2_fS2_fjLj128EEEEELb1ELb0ELb1ELb1EEEvNS_9FwdParamsE,@function
        .size           _ZN10layer_norm13ln_fwd_kernelINS_13Kernel_traitsI6__halfS2_fS2_fjLj512ELj1ELj4ELj1ELj16ENS_18Kernel_traits_baseILj512ES2_S2_fS2_fjLj128EEEEELb1ELb0ELb1ELb1EEEvNS_9FwdParamsE,(.L_x_16579 - _ZN10layer_norm13ln_fwd_kernelINS_13Kernel_traitsI6__halfS2_fS2_fjLj512ELj1ELj4ELj1ELj16ENS_18Kernel_traits_baseILj512ES2_S2_fS2_fjLj128EEEEELb1ELb0ELb1ELb1EEEvNS_9FwdParamsE)
        .other          _ZN10layer_norm13ln_fwd_kernelINS_13Kernel_traitsI6__halfS2_fS2_fjLj512ELj1ELj4ELj1ELj16ENS_18Kernel_traits_baseILj512ES2_S2_fS2_fjLj128EEEEELb1ELb0ELb1ELb1EEEvNS_9FwdParamsE,@"STO_CUDA_ENTRY STV_DEFAULT"
_ZN10layer_norm13ln_fwd_kernelINS_13Kernel_traitsI6__halfS2_fS2_fjLj512ELj1ELj4ELj1ELj16ENS_18Kernel_traits_baseILj512ES2_S2_fS2_fjLj128EEEEELb1ELb0ELb1ELb1EEEvNS_9FwdParamsE:
.text._ZN10layer_norm13ln_fwd_kernelINS_13Kernel_traitsI6__halfS2_fS2_fjLj512ELj1ELj4ELj1ELj16ENS_18Kernel_traits_baseILj512ES2_S2_fS2_fjLj128EEEEELb1ELb0ELb1ELb1EEEvNS_9FwdParamsE:
        /* <DEDUP_REMOVED lines=25> */
[C---:B--2---:R-:W-:Y:S02]  /*0190*/  LEA R0, R3.reuse, R0, 0x2 ;  /* 0x0000000003007211 */ /* 0x044fe400078e10ff */
        /* <DEDUP_REMOVED lines=21> */
[--C-:B------:R-:W-:Y:S01]  /*02f0*/  HADD2.F32 R52, -RZ, R25.reuse.H0_H0 ;  /* 0x20000019ff347230 */ /* 0x100fe20000004100 */
[----:B------:R-:W-:Y:S01]  /*0300*/  UIADD3 UR18, UR4, 0x78dde6e4, URZ ;  /* 0x78dde6e404127890 */ /* 0x000fe2000fffe03f */
[----:B------:R-:W-:Y:S01]  /*0310*/  HADD2.F32 R53, -RZ, R25.H1_H1 ;  /* 0x30000019ff357230 */ /* 0x000fe20000004100 */
[----:B------:R-:W-:Y:S01]  /*0320*/  UIADD3 UR19, UR5, -0x126145ec, URZ ;  /* 0xed9eba1405137890 */ /* 0x000fe2000fffe03f */
[----:B------:R-:W-:Y:S01]  /*0330*/  BSSY B0, `(.L_x_10734) ;  /* 0x000072d000007945 */ /* 0x000fe20003800000 */
[----:B------:R-:W-:Y:S01]  /*0340*/  UIADD3 UR21, UR5, -0x56f99767, URZ ;  /* 0xa906689905157890 */ /* 0x000fe2000fffe03f */
[--C-:B------:R-:W-:Y:S01]  /*0350*/  HADD2.F32 R54, -RZ, R26.reuse.H0_H0 ;  /* 0x2000001aff367230 */ /* 0x100fe20000004100 */
[----:B------:R-:W-:Y:S01]  /*0360*/  UIADD3 UR20, UR4, 0x1715609d, URZ ;  /* 0x1715609d04147890 */ /* 0x000fe2000fffe03f */
[----:B------:R-:W-:Y:S01]  /*0370*/  HADD2.F32 R55, -RZ, R26.H1_H1 ;  /* 0x3000001aff377230 */ /* 0x000fe20000004100 */
[----:B0-----:R-:W-:Y:S01]  /*0380*/  @P1 IADD3 R28, P2, R6, R5, RZ ;  /* 0x00000005061c1210 */ /* 0x001fe20007f5e0ff */
[----:B------:R-:W-:Y:S01]  /*0390*/  UIADD3 UR22, UR4, -0x4ab325aa, URZ ;  /* 0xb54cda5604167890 */ /* 0x000fe2000fffe03f */
[----:B------:R-:W-:Y:S01]  /*03a0*/  HADD2.F32 R56, -RZ, R27.H0_H0 ;  /* 0x2000001bff387230 */ /* 0x000fe20000004100 */
[----:B------:R-:W-:Y:S01]  /*03b0*/  UIADD3 UR23, UR5, 0x646e171e, URZ ;  /* 0x646e171e05177890 */ /* 0x000fe2000fffe03f */
[----:B------:R-:W-:Y:S01]  /*03c0*/  @P1 IADD3.X R29, RZ, R7, RZ, P2, !PT ;  /* 0x00000007ff1d1210 */ /* 0x000fe200017fe4ff */
[----:B------:R-:W-:Y:S01]  /*03d0*/  IMAD.HI.U32 R7, R3, -0x326172a9, RZ ;  /* 0xcd9e8d5703077827 */ /* 0x000fe200078e00ff */
[----:B------:R-:W-:Y:S01]  /*03e0*/  UIADD3 UR24, UR4, 0x5384540f, URZ ;  /* 0x5384540f04187890 */ /* 0x000fe2000fffe03f */
[----:B------:R-:W-:Y:S01]  /*03f0*/  LOP3.LUT R63, R2, 0x1f, RZ, 0xc0, !PT ;  /* 0x0000001f023f7812 */ /* 0x000fe200078ec0ff */
[----:B------:R-:W-:Y:S01]  /*0400*/  UIADD3 UR25, UR5, 0x1fd5c5a3, URZ ;  /* 0x1fd5c5a305197890 */ /* 0x000fe2000fffe03f */
[--C-:B------:R-:W-:Y:S01]  /*0410*/  SHF.R.U32.HI R4, RZ, 0x2, R29.reuse ;  /* 0x00000002ff047819 */ /* 0x100fe2000001161d */
[----:B------:R-:W-:Y:S01]  /*0420*/  UIADD3 UR27, UR5, -0x24c28bd8, URZ ;  /* 0xdb3d7428051b7890 */ /* 0x000fe2000fffe03f */
[----:B------:R-:W-:Y:S01]  /*0430*/  SHF.R.U64 R5, R28, 0x2, R29 ;  /* 0x000000021c057819 */ /* 0x000fe2000000121d */
[----:B------:R-:W-:-:S02]  /*0440*/  UIADD3 UR26, UR4, -0xe443238, URZ ;  /* 0xf1bbcdc8041a7890 */ /* 0x000fc4000fffe03f */
[----:B------:R-:W-:Y:S01]  /*0450*/  LOP3.LUT R7, R7, UR4, R4, 0x96, !PT ;  /* 0x0000000407077c12 */ /* 0x000fe2000f8e9604 */
[----:B------:R-:W-:Y:S01]  /*0460*/  UIADD3 UR28, UR4, -0x700cb87f, URZ ;  /* 0x8ff34781041c7890 */ /* 0x000fe2000fffe03f */
[----:B------:R-:W-:Y:S01]  /*0470*/  HADD2.F32 R57, -RZ, R27.H1_H1 ;  /* 0x3000001bff397230 */ /* 0x000fe20000004100 */
[----:B------:R-:W-:Y:S01]  /*0480*/  UIADD3 UR29, UR5, -0x695add53, URZ ;  /* 0x96a522ad051d7890 */ /* 0x000fe2000fffe03f */
[C---:B------:R-:W-:Y:S01]  /*0490*/  IMAD.HI.U32 R6, R5.reuse, -0x2daee0ad, RZ ;  /* 0xd2511f5305067827 */ /* 0x040fe200078e00ff */
[----:B------:R-:W-:Y:S01]  /*04a0*/  ULDC.U8 UR8, c[0x0][0x2a0] ;  /* 0x0000a80000087ab9 */ /* 0x000fe20000000000 */
[----:B------:R-:W-:Y:S01]  /*04b0*/  ULDC UR9, c[0x0][0x2d8] ;  /* 0x0000b60000097ab9 */ /* 0x000fe20000000800 */
[----:B------:R-:W-:Y:S01]  /*04c0*/  ISETP.NE.AND P2, PT, RZ, UR8, PT ;  /* 0x00000008ff007c0c */ /* 0x000fe2000bf45270 */
[----:B-1----:R-:W-:Y:S01]  /*04d0*/  IMAD R8, R5, -0x2daee0ad, RZ ;  /* 0xd2511f5305087824 */ /* 0x002fe200078e02ff */
[----:B------:R-:W-:Y:S01]  /*04e0*/  LOP3.LUT R6, R6, UR5, RZ, 0x3c, !PT ;  /* 0x0000000506067c12 */ /* 0x000fe2000f8e3cff */
[----:B------:R-:W-:Y:S01]  /*04f0*/  IMAD.HI.U32 R9, R7, -0x2daee0ad, RZ ;  /* 0xd2511f5307097827 */ /* 0x000fe200078e00ff */
[----:B------:R-:W-:Y:S01]  /*0500*/  ULDC UR8, c[0x0][0x294] ;  /* 0x0000a50000087ab9 */ /* 0x000fe20000000800 */
[----:B------:R-:W-:-:S02]  /*0510*/  ULDC.64 UR10, c[0x0][0x298] ;  /* 0x0000a600000a7ab9 */ /* 0x000fc40000000a00 */
[----:B------:R-:W-:Y:S01]  /*0520*/  IMAD R7, R7, -0x2daee0ad, RZ ;  /* 0xd2511f5307077824 */ /* 0x000fe200078e02ff */
[----:B------:R-:W-:Y:S01]  /*0530*/  LOP3.LUT R10, R9, UR13, R8, 0x96, !PT ;  /* 0x0000000d090a7c12 */ /* 0x000fe2000f8e9608 */
[----:B------:R-:W-:Y:S02]  /*0540*/  IMAD R8, R3, -0x326172a9, RZ ;  /* 0xcd9e8d5703087824 */ /* 0x000fe400078e02ff */
        /* <DEDUP_REMOVED lines=50> */
[--C-:B------:R-:W-:Y:S01]  /*0870*/  HADD2.F32 R6, -RZ, R12.reuse.H0_H0 ;  /* 0x2000000cff067230 */ /* 0x100fe20000004100 */
[----:B------:R-:W-:Y:S01]  /*0880*/  LOP3.LUT R58, R25, UR29, R58, 0x96, !PT ;  /* 0x0000001d193a7c12 */ /* 0x000fe2000f8e963a */
        /* <DEDUP_REMOVED lines=9> */
.L_x_10886:
        /* <DEDUP_REMOVED lines=49> */
.L_x_10738:
[----:B------:R-:W-:-:S07]  /*0c30*/  IMAD.MOV.U32 R44, RZ, RZ, R60 ;  /* 0x000000ffff2c7224 */ /* 0x000fce00078e003c */
.L_x_10739:
[----:B------:R-:W-:Y:S05]  /*0c40*/  BSYNC B2 ;  /* 0x0000000000027941 */ /* 0x000fea0003800000 */
.L_x_10737:
        /* <DEDUP_REMOVED lines=16> */
.L_x_10743:
[----:B------:R-:W-:Y:S05]  /*0d50*/  BSYNC B3 ;  /* 0x0000000000037941 */ /* 0x000fea0003800000 */
.L_x_10742:
        /* <DEDUP_REMOVED lines=42> */
.L_x_10741:
[----:B------:R-:W-:Y:S05]  /*1000*/  BSYNC B2 ;  /* 0x0000000000027941 */ /* 0x000fea0003800000 */
.L_x_10740:
        /* <DEDUP_REMOVED lines=10> */
.L_x_10736:
[----:B------:R-:W-:Y:S05]  /*10b0*/  BSYNC B1 ;  /* 0x0000000000017941 */ /* 0x000fea0003800000 */
.L_x_10735:
        /* <DEDUP_REMOVED lines=18> */
.L_x_10747:
[----:B------:R-:W-:-:S07]  /*11e0*/  MOV R37, R60 ;  /* 0x0000003c00257202 */ /* 0x000fce0000000f00 */
.L_x_10748:
[----:B------:R-:W-:Y:S05]  /*11f0*/  BSYNC B2 ;  /* 0x0000000000027941 */ /* 0x000fea0003800000 */
.L_x_10746:
        /* <DEDUP_REMOVED lines=16> */
.L_x_10752:
[----:B------:R-:W-:Y:S05]  /*1300*/  BSYNC B3 ;  /* 0x0000000000037941 */ /* 0x000fea0003800000 */
.L_x_10751:
        /* <DEDUP_REMOVED lines=43> */
.L_x_10750:
[----:B------:R-:W-:Y:S05]  /*15c0*/  BSYNC B2 ;  /* 0x0000000000027941 */ /* 0x000fea0003800000 */
.L_x_10749:
        /* <DEDUP_REMOVED lines=10> */
.L_x_10745:
[----:B------:R-:W-:Y:S05]  /*1670*/  BSYNC B1 ;  /* 0x0000000000017941 */ /* 0x000fea0003800000 */
.L_x_10744:
        /* <DEDUP_REMOVED lines=18> */
.L_x_10756:
[----:B------:R-:W-:-:S07]  /*17a0*/  MOV R46, R60 ;  /* 0x0000003c002e7202 */ /* 0x000fce0000000f00 */
.L_x_10757:
[----:B------:R-:W-:Y:S05]  /*17b0*/  BSYNC B2 ;  /* 0x0000000000027941 */ /* 0x000fea0003800000 */
.L_x_10755:
        /* <DEDUP_REMOVED lines=16> */
.L_x_10761:
[----:B------:R-:W-:Y:S05]  /*18c0*/  BSYNC B3 ;  /* 0x0000000000037941 */ /* 0x000fea0003800000 */
.L_x_10760:
        /* <DEDUP_REMOVED lines=43> */
.L_x_10759:
[----:B------:R-:W-:Y:S05]  /*1b80*/  BSYNC B2 ;  /* 0x0000000000027941 */ /* 0x000fea0003800000 */
.L_x_10758:
        /* <DEDUP_REMOVED lines=10> */
.L_x_10754:
[----:B------:R-:W-:Y:S05]  /*1c30*/  BSYNC B1 ;  /* 0x0000000000017941 */ /* 0x000fea0003800000 */
.L_x_10753:
        /* <DEDUP_REMOVED lines=18> */
.L_x_10765:
[----:B------:R-:W-:-:S07]  /*1d60*/  MOV R39, R60 ;  /* 0x0000003c00277202 */ /* 0x000fce0000000f00 */
.L_x_10766:
[----:B------:R-:W-:Y:S05]  /*1d70*/  BSYNC B2 ;  /* 0x0000000000027941 */ /* 0x000fea0003800000 */
.L_x_10764:
        /* <DEDUP_REMOVED lines=16> */
.L_x_10770:
[----:B------:R-:W-:Y:S05]  /*1e80*/  BSYNC B3 ;  /* 0x0000000000037941 */ /* 0x000fea0003800000 */
.L_x_10769:
        /* <DEDUP_REMOVED lines=43> */
.L_x_10768:
[----:B------:R-:W-:Y:S05]  /*2140*/  BSYNC B2 ;  /* 0x0000000000027941 */ /* 0x000fea0003800000 */
.L_x_10767:
        /* <DEDUP_REMOVED lines=10> */
.L_x_10763:
[----:B------:R-:W-:Y:S05]  /*21f0*/  BSYNC B1 ;  /* 0x0000000000017941 */ /* 0x000fea0003800000 */
.L_x_10762:
        /* <DEDUP_REMOVED lines=18> */
.L_x_10774:
[----:B------:R-:W-:-:S07]  /*2320*/  MOV R48, R60 ;  /* 0x0000003c00307202 */ /* 0x000fce0000000f00 */
.L_x_10775:
[----:B------:R-:W-:Y:S05]  /*2330*/  BSYNC B2 ;  /* 0x0000000000027941 */ /* 0x000fea0003800000 */
.L_x_10773:
        /* <DEDUP_REMOVED lines=16> */
.L_x_10779:
[----:B------:R-:W-:Y:S05]  /*2440*/  BSYNC B3 ;  /* 0x0000000000037941 */ /* 0x000fea0003800000 */
.L_x_10778:
        /* <DEDUP_REMOVED lines=43> */
.L_x_10777:
[----:B------:R-:W-:Y:S05]  /*2700*/  BSYNC B2 ;  /* 0x0000000000027941 */ /* 0x000fea0003800000 */
.L_x_10776:
        /* <DEDUP_REMOVED lines=10> */
.L_x_10772:
[----:B------:R-:W-:Y:S05]  /*27b0*/  BSYNC B1 ;  /* 0x0000000000017941 */ /* 0x000fea0003800000 */
.L_x_10771:
        /* <DEDUP_REMOVED lines=18> */
.L_x_10783:
[----:B------:R-:W-:-:S07]  /*28e0*/  MOV R41, R60 ;  /* 0x0000003c00297202 */ /* 0x000fce0000000f00 */
.L_x_10784:
[----:B------:R-:W-:Y:S05]  /*28f0*/  BSYNC B2 ;  /* 0x0000000000027941 */ /* 0x000fea0003800000 */
.L_x_10782:
        /* <DEDUP_REMOVED lines=16> */
.L_x_10788:
[----:B------:R-:W-:Y:S05]  /*2a00*/  BSYNC B3 ;  /* 0x0000000000037941 */ /* 0x000fea0003800000 */
.L_x_10787:
        /* <DEDUP_REMOVED lines=43> */
.L_x_10786:
[----:B------:R-:W-:Y:S05]  /*2cc0*/  BSYNC B2 ;  /* 0x0000000000027941 */ /* 0x000fea0003800000 */
.L_x_10785:
        /* <DEDUP_REMOVED lines=10> */
.L_x_10781:
[----:B------:R-:W-:Y:S05]  /*2d70*/  BSYNC B1 ;  /* 0x0000000000017941 */ /* 0x000fea0003800000 */
.L_x_10780:
        /* <DEDUP_REMOVED lines=18> */
.L_x_10792:
[----:B------:R-:W-:-:S07]  /*2ea0*/  MOV R50, R60 ;  /* 0x0000003c00327202 */ /* 0x000fce0000000f00 */
.L_x_10793:
[----:B------:R-:W-:Y:S05]  /*2eb0*/  BSYNC B2 ;  /* 0x0000000000027941 */ /* 0x000fea0003800000 */
.L_x_10791:
        /* <DEDUP_REMOVED lines=16> */
.L_x_10797:
[----:B------:R-:W-:Y:S05]  /*2fc0*/  BSYNC B3 ;  /* 0x0000000000037941 */ /* 0x000fea0003800000 */
.L_x_10796:
        /* <DEDUP_REMOVED lines=43> */
.L_x_10795:
[----:B------:R-:W-:Y:S05]  /*3280*/  BSYNC B2 ;  /* 0x0000000000027941 */ /* 0x000fea0003800000 */
.L_x_10794:
        /* <DEDUP_REMOVED lines=10> */
.L_x_10790:
[----:B------:R-:W-:Y:S05]  /*3330*/  BSYNC B1 ;  /* 0x0000000000017941 */ /* 0x000fea0003800000 */
.L_x_10789:
        /* <DEDUP_REMOVED lines=18> */
.L_x_10801:
[----:B------:R-:W-:-:S07]  /*3460*/  MOV R43, R60 ;  /* 0x0000003c002b7202 */ /* 0x000fce0000000f00 */
.L_x_10802:
[----:B------:R-:W-:Y:S05]  /*3470*/  BSYNC B2 ;  /* 0x0000000000027941 */ /* 0x000fea0003800000 */
.L_x_10800:
        /* <DEDUP_REMOVED lines=16> */
.L_x_10806:
[----:B------:R-:W-:Y:S05]  /*3580*/  BSYNC B3 ;  /* 0x0000000000037941 */ /* 0x000fea0003800000 */
.L_x_10805:
        /* <DEDUP_REMOVED lines=43> */
.L_x_10804:
[----:B------:R-:W-:Y:S05]  /*3840*/  BSYNC B2 ;  /* 0x0000000000027941 */ /* 0x000fea0003800000 */
.L_x_10803:
        /* <DEDUP_REMOVED lines=10> */
.L_x_10799:
[----:B------:R-:W-:Y:S05]  /*38f0*/  BSYNC B1 ;  /* 0x0000000000017941 */ /* 0x000fea0003800000 */
.L_x_10798:
        /* <DEDUP_REMOVED lines=11> */
[----:B0-----:R-:W-:Y:S01]  /*39b0*/  IMAD.U32 R46, R75, 0x10000, RZ ;  /* 0x000100004b2e7824 */ /* 0x001fe200078e00ff */
[----:B------:R-:W-:Y:S02]  /*39c0*/  LOP3.LUT R50, R76, 0xffff, RZ, 0xc0, !PT ;  /* 0x0000ffff4c327812 */ /* 0x000fe400078ec0ff */
[----:B------:R-:W-:Y:S02]  /*39d0*/  PRMT R51, R74, 0x7104, RZ ;  /* 0x000071044a337816 */ /* 0x000fe400000000ff */
[----:B------:R-:W-:Y:S02]  /*39e0*/  LOP3.LUT R79, R46, 0xff0000, RZ, 0xc0, !PT ;  /* 0x00ff00002e4f7812 */ /* 0x000fe400078ec0ff */
[----:B------:R-:W0:Y:S01]  /*39f0*/  LDC.64 R46, c[0x0][0x240] ;  /* 0x00009000ff2e7b82 */ /* 0x000e220000000a00 */
[----:B------:R-:W-:Y:S02]  /*3a00*/  LOP3.LUT R80, R72, 0xff, RZ, 0xc0, !PT ;  /* 0x000000ff48507812 */ /* 0x000fe400078ec0ff */
[----:B------:R-:W-:-:S02]  /*3a10*/  PRMT R50, R79, 0x4210, R50 ;  /* 0x000042104f327816 */ /* 0x000fc40000000032 */
[----:B------:R-:W-:Y:S01]  /*3a20*/  LOP3.LUT R78, R71, 0xff, RZ, 0xc0, !PT ;  /* 0x000000ff474e7812 */ /* 0x000fe200078ec0ff */
[----:B------:R-:W-:Y:S01]  /*3a30*/  IMAD.WIDE.U32 R80, R80, 0x1000000, RZ ;  /* 0x0100000050507825 */ /* 0x000fe200078e00ff */
[----:B------:R-:W-:Y:S02]  /*3a40*/  LOP3.LUT R84, R50, 0xff00, R51, 0xf8, !PT ;  /* 0x0000ff0032547812 */ /* 0x000fe400078ef833 */
[----:B------:R-:W-:Y:S01]  /*3a50*/  LOP3.LUT R50, R70, 0xff, RZ, 0xc0, !PT ;  /* 0x000000ff46327812 */ /* 0x000fe200078ec0ff */
[----:B------:R-:W-:Y:S01]  /*3a60*/  IMAD.WIDE.U32 R78, R78, 0x10000, RZ ;  /* 0x000100004e4e7825 */ /* 0x000fe200078e00ff */
[----:B------:R-:W-:-:S03]  /*3a70*/  LOP3.LUT R91, R84, 0xff, R73, 0xf8, !PT ;  /* 0x000000ff545b7812 */ /* 0x000fc600078ef849 */
[----:B------:R-:W-:Y:S01]  /*3a80*/  IMAD.WIDE.U32 R50, R50, 0x100, RZ ;  /* 0x0000010032327825 */ /* 0x000fe200078e00ff */
[----:B------:R-:W-:Y:S02]  /*3a90*/  LOP3.LUT R79, R79, R91, R81, 0xfe, !PT ;  /* 0x0000005b4f4f7212 */ /* 0x000fe400078efe51 */
[----:B------:R-:W-:Y:S02]  /*3aa0*/  LOP3.LUT R78, R50, R80, R78, 0xfe, !PT ;  /* 0x00000050324e7212 */ /* 0x000fe400078efe4e */
[----:B------:R-:W-:Y:S02]  /*3ab0*/  LOP3.LUT R51, R79, R51, RZ, 0xfc, !PT ;  /* 0x000000334f337212 */ /* 0x000fe400078efcff */
[----:B------:R-:W-:Y:S01]  /*3ac0*/  LOP3.LUT R50, R78, 0xff, R69, 0xf8, !PT ;  /* 0x000000ff4e327812 */ /* 0x000fe200078ef845 */
[----:B0-----:R-:W-:-:S05]  /*3ad0*/  IMAD.WIDE.U32 R46, R89, 0x8, R46 ;  /* 0x00000008592e7825 */ /* 0x001fca00078e002e */
[----:B------:R1:W-:Y:S02]  /*3ae0*/  STG.E.64 desc[UR6][R46.64], R50 ;  /* 0x000000322e007986 */ /* 0x0003e4000c101b06 */
.L_x_10808:
[----:B------:R-:W-:Y:S05]  /*3af0*/  BSYNC B1 ;  /* 0x0000000000017941 */ /* 0x000fea0003800000 */
.L_x_10807:
[----:B012---:R-:W-:Y:S01]  /*3b00*/  @P3 IMAD.WIDE.U32 R46, R85, 0x10, R44 ;  /* 0x00000010552e3825 */ /* 0x007fe200078e002c */
[----:B------:R-:W2:Y:S04]  /*3b10*/  @P0 LDG.E.128 R24, desc[UR6][R48.64] ;  /* 0x0000000630180981 */ /* 0x000ea8000c1e1d00 */
[----:B------:R0:W5:Y:S04]  /*3b20*/  @P3 LDG.E.128 R28, desc[UR6][R46.64] ;  /* 0x000000062e1c3981 */ /* 0x000168000c1e1d00 */
[----:B------:R0:W5:Y:S01]  /*3b30*/  @P0 LDG.E.128 R32, desc[UR6][R48.64+0x10] ;  /* 0x0000100630200981 */ /* 0x000162000c1e1d00 */
[----:B------:R-:W-:Y:S01]  /*3b40*/  @!P4 ISETP.NE.U32.AND P1, PT, R64, RZ, PT ;  /* 0x000000ff4000c20c */ /* 0x000fe20003f25070 */
[----:B------:R-:W-:Y:S01]  /*3b50*/  BSSY B1, `(.L_x_10809) ;  /* 0x0000059000017945 */ /* 0x000fe20003800000 */
[----:B------:R-:W-:-:S02]  /*3b60*/  @!P4 MOV R50, R61 ;  /* 0x0000003d0032c202 */ /* 0x000fc40000000f00 */
[----:B------:R-:W-:-:S04]  /*3b70*/  @!P4 ISETP.NE.AND.EX P1, PT, R65, RZ, PT, P1 ;  /* 0x000000ff4100c20c */ /* 0x000fc80003f25310 */
        /* <DEDUP_REMOVED lines=14> */
.L_x_10812:
[----:B------:R-:W-:-:S07]  /*3c60*/  IMAD.MOV.U32 R78, RZ, RZ, R60 ;  /* 0x000000ffff4e7224 */ /* 0x000fce00078e003c */
.L_x_10813:
[----:B------:R-:W-:Y:S05]  /*3c70*/  BSYNC B2 ;  /* 0x0000000000027941 */ /* 0x000fea0003800000 */
.L_x_10811:
        /* <DEDUP_REMOVED lines=16> */
.L_x_10817:
[----:B------:R-:W-:Y:S05]  /*3d80*/  BSYNC B3 ;  /* 0x0000000000037941 */ /* 0x000fea0003800000 */
.L_x_10816:
        /* <DEDUP_REMOVED lines=42> */
.L_x_10815:
[----:B------:R-:W-:Y:S05]  /*4030*/  BSYNC B2 ;  /* 0x0000000000027941 */ /* 0x000fea0003800000 */
.L_x_10814:
        /* <DEDUP_REMOVED lines=10> */
.L_x_10810:
[----:B------:R-:W-:Y:S05]  /*40e0*/  BSYNC B1 ;  /* 0x0000000000017941 */ /* 0x000fea0003800000 */
.L_x_10809:
        /* <DEDUP_REMOVED lines=18> */
.L_x_10821:
[----:B------:R-:W-:-:S07]  /*4210*/  MOV R45, R60 ;  /* 0x0000003c002d7202 */ /* 0x000fce0000000f00 */
.L_x_10822:
[----:B------:R-:W-:Y:S05]  /*4220*/  BSYNC B2 ;  /* 0x0000000000027941 */ /* 0x000fea0003800000 */
.L_x_10820:
        /* <DEDUP_REMOVED lines=16> */
.L_x_10826:
[----:B------:R-:W-:Y:S05]  /*4330*/  BSYNC B3 ;  /* 0x0000000000037941 */ /* 0x000fea0003800000 */
.L_x_10825:
        /* <DEDUP_REMOVED lines=43> */
.L_x_10824:
[----:B------:R-:W-:Y:S05]  /*45f0*/  BSYNC B2 ;  /* 0x0000000000027941 */ /* 0x000fea0003800000 */
.L_x_10823:
        /* <DEDUP_REMOVED lines=10> */
.L_x_10819:
[----:B------:R-:W-:Y:S05]  /*46a0*/  BSYNC B1 ;  /* 0x0000000000017941 */ /* 0x000fea0003800000 */
.L_x_10818:
        /* <DEDUP_REMOVED lines=18> */
.L_x_10830:
[----:B------:R-:W-:-:S07]  /*47d0*/  MOV R71, R60 ;  /* 0x0000003c00477202 */ /* 0x000fce0000000f00 */
.L_x_10831:
[----:B------:R-:W-:Y:S05]  /*47e0*/  BSYNC B2 ;  /* 0x0000000000027941 */ /* 0x000fea0003800000 */
.L_x_10829:
        /* <DEDUP_REMOVED lines=16> */
.L_x_10835:
[----:B------:R-:W-:Y:S05]  /*48f0*/  BSYNC B3 ;  /* 0x0000000000037941 */ /* 0x000fea0003800000 */
.L_x_10834:
        /* <DEDUP_REMOVED lines=43> */
.L_x_10833:
[----:B------:R-:W-:Y:S05]  /*4bb0*/  BSYNC B2 ;  /* 0x0000000000027941 */ /* 0x000fea0003800000 */
.L_x_10832:
        /* <DEDUP_REMOVED lines=10> */
.L_x_10828:
[----:B------:R-:W-:Y:S05]  /*4c60*/  BSYNC B1 ;  /* 0x0000000000017941 */ /* 0x000fea0003800000 */
.L_x_10827:
        /* <DEDUP_REMOVED lines=18> */
.L_x_10839:
[----:B------:R-:W-:-:S07]  /*4d90*/  MOV R47, R60 ;  /* 0x0000003c002f7202 */ /* 0x000fce0000000f00 */
.L_x_10840:
[----:B------:R-:W-:Y:S05]  /*4da0*/  BSYNC B2 ;  /* 0x0000000000027941 */ /* 0x000fea0003800000 */
.L_x_10838:
        /* <DEDUP_REMOVED lines=16> */
.L_x_10844:
[----:B------:R-:W-:Y:S05]  /*4eb0*/  BSYNC B3 ;  /* 0x0000000000037941 */ /* 0x000fea0003800000 */
.L_x_10843:
        /* <DEDUP_REMOVED lines=43> */
.L_x_10842:
[----:B------:R-:W-:Y:S05]  /*5170*/  BSYNC B2 ;  /* 0x0000000000027941 */ /* 0x000fea0003800000 */
.L_x_10841:
        /* <DEDUP_REMOVED lines=10> */
.L_x_10837:
[----:B------:R-:W-:Y:S05]  /*5220*/  BSYNC B1 ;  /* 0x0000000000017941 */ /* 0x000fea0003800000 */
.L_x_10836:
        /* <DEDUP_REMOVED lines=18> */
.L_x_10848:
[----:B------:R-:W-:-:S07]  /*5350*/  IMAD.MOV.U32 R73, RZ, RZ, R60 ;  /* 0x000000ffff497224 */ /* 0x000fce00078e003c */
.L_x_10849:
[----:B------:R-:W-:Y:S05]  /*5360*/  BSYNC B2 ;  /* 0x0000000000027941 */ /* 0x000fea0003800000 */
.L_x_10847:
        /* <DEDUP_REMOVED lines=16> */
.L_x_10853:
[----:B------:R-:W-:Y:S05]  /*5470*/  BSYNC B3 ;  /* 0x0000000000037941 */ /* 0x000fea0003800000 */
.L_x_10852:
        /* <DEDUP_REMOVED lines=43> */
.L_x_10851:
[----:B------:R-:W-:Y:S05]  /*5730*/  BSYNC B2 ;  /* 0x0000000000027941 */ /* 0x000fea0003800000 */
.L_x_10850:
        /* <DEDUP_REMOVED lines=10> */
.L_x_10846:
[----:B------:R-:W-:Y:S05]  /*57e0*/  BSYNC B1 ;  /* 0x0000000000017941 */ /* 0x000fea0003800000 */
.L_x_10845:
        /* <DEDUP_REMOVED lines=18> */
.L_x_10857:
[----:B------:R-:W-:-:S07]  /*5910*/  MOV R49, R60 ;  /* 0x0000003c00317202 */ /* 0x000fce0000000f00 */
.L_x_10858:
[----:B------:R-:W-:Y:S05]  /*5920*/  BSYNC B2 ;  /* 0x0000000000027941 */ /* 0x000fea0003800000 */
.L_x_10856:
        /* <DEDUP_REMOVED lines=16> */
.L_x_10862:
[----:B------:R-:W-:Y:S05]  /*5a30*/  BSYNC B3 ;  /* 0x0000000000037941 */ /* 0x000fea0003800000 */
.L_x_10861:
        /* <DEDUP_REMOVED lines=43> */
.L_x_10860:
[----:B------:R-:W-:Y:S05]  /*5cf0*/  BSYNC B2 ;  /* 0x0000000000027941 */ /* 0x000fea0003800000 */
.L_x_10859:
[----:B------:R-:W-:Y:S01]  /*5d00*/  I2FP.F32.U32 R49, R49 ;  /* 0x0000003100317245 */ /* 0x000fe20000201000 */
[----:B------:R-:W-:Y:S01]  /*5d10*/  HADD2.F32 R61, -RZ, R30.H1_H1 ;  /* 0x3000001eff3d7230 */ /* 0x000fe20000004100 */
[----:B------:R-:W-:-:S04]  /*5d20*/  MOV R50, 0x2f800000 ;  /* 0x2f80000000327802 */ /* 0x000fc80000000f00 */
[----:B------:R-:W-:Y:S01]  /*5d30*/  FMUL.FTZ R61, R61, UR11 ;  /* 0x0000000b3d3d7c20 */ /* 0x000fe20008410000 */
[----:B------:R-:W-:-:S03]  /*5d40*/  FFMA.FTZ R49, R49, R50, 1.1641532182693481445e-10 ;  /* 0x2f00000031317423 */ /* 0x000fc60000010032 */
[----:B------:R-:W-:Y:S02]  /*5d50*/  FMUL.FTZ R61, R61, UR10 ;  /* 0x0000000a3d3d7c20 */ /* 0x000fe40008410000 */
[----:B------:R-:W-:-:S04]  /*5d60*/  FSETP.GTU.FTZ.AND P1, PT, R49, UR8, PT ;  /* 0x0000000831007c0b */ /* 0x000fc8000bf3c000 */
[----:B------:R-:W-:Y:S02]  /*5d70*/  FSEL R49, R61, RZ, !P1 ;  /* 0x000000ff3d317208 */ /* 0x000fe40004800000 */
[----:B------:R-:W-:-:S03]  /*5d80*/  SEL R74, RZ, 0x1, P1 ;  /* 0x00000001ff4a7807 */ /* 0x000fc60000800000 */
[----:B------:R-:W-:-:S07]  /*5d90*/  @P0 FADD.FTZ R49, R33, R49 ;  /* 0x0000003121310221 */ /* 0x000fce0000010000 */
.L_x_10855:
[----:B------:R-:W-:Y:S05]  /*5da0*/  BSYNC B1 ;  /* 0x0000000000017941 */ /* 0x000fea0003800000 */
.L_x_10854:
        /* <DEDUP_REMOVED lines=18> */
.L_x_10866:
[----:B------:R-:W-:-:S07]  /*5ed0*/  MOV R75, R60 ;  /* 0x0000003c004b7202 */ /* 0x000fce0000000f00 */
.L_x_10867:
[----:B------:R-:W-:Y:S05]  /*5ee0*/  BSYNC B2 ;  /* 0x0000000000027941 */ /* 0x000fea0003800000 */
.L_x_10865:
        /* <DEDUP_REMOVED lines=16> */
.L_x_10871:
[----:B------:R-:W-:Y:S05]  /*5ff0*/  BSYNC B3 ;  /* 0x0000000000037941 */ /* 0x000fea0003800000 */
.L_x_10870:
        /* <DEDUP_REMOVED lines=43> */
.L_x_10869:
[----:B------:R-:W-:Y:S05]  /*62b0*/  BSYNC B2 ;  /* 0x0000000000027941 */ /* 0x000fea0003800000 */
.L_x_10868:
        /* <DEDUP_REMOVED lines=10> */
.L_x_10864:
[----:B------:R-:W-:Y:S05]  /*6360*/  BSYNC B1 ;  /* 0x0000000000017941 */ /* 0x000fea0003800000 */
.L_x_10863:
        /* <DEDUP_REMOVED lines=18> */
.L_x_10875:
[----:B------:R-:W-:-:S07]  /*6490*/  IMAD.MOV.U32 R51, RZ, RZ, R60 ;  /* 0x000000ffff337224 */ /* 0x000fce00078e003c */
.L_x_10876:
[----:B------:R-:W-:Y:S05]  /*64a0*/  BSYNC B2 ;  /* 0x0000000000027941 */ /* 0x000fea0003800000 */
.L_x_10874:
        /* <DEDUP_REMOVED lines=16> */
.L_x_10880:
[----:B------:R-:W-:Y:S05]  /*65b0*/  BSYNC B3 ;  /* 0x0000000000037941 */ /* 0x000fea0003800000 */
.L_x_10879:
        /* <DEDUP_REMOVED lines=43> */
.L_x_10878:
[----:B------:R-:W-:Y:S05]  /*6870*/  BSYNC B2 ;  /* 0x0000000000027941 */ /* 0x000fea0003800000 */
.L_x_10877:
        /* <DEDUP_REMOVED lines=10> */
.L_x_10873:
[----:B------:R-:W-:Y:S05]  /*6920*/  BSYNC B1 ;  /* 0x0000000000017941 */ /* 0x000fea0003800000 */
.L_x_10872:
        /* <DEDUP_REMOVED lines=41> */
.L_x_10882:
[----:B------:R-:W-:Y:S05]  /*6bc0*/  BSYNC B1 ;  /* 0x0000000000017941 */ /* 0x000fea0003800000 */
.L_x_10881:
        /* <DEDUP_REMOVED lines=56> */
.L_x_10898:
        /* <DEDUP_REMOVED lines=19> */
[----:B------:R-:W-:Y:S02]  /*7080*/  HADD2.F32 R65, -RZ, R23.H0_H0 ;  /* 0x20000017ff417230 */ /* 0x000fe40000004100 */
[C---:B------:R-:W-:Y:S01]  /*7090*/  FADD.FTZ R40, -R81.reuse, R40 ;  /* 0x0000002851287221 */ /* 0x040fe20000010100 */
[----:B------:R-:W-:Y:S02]  /*70a0*/  IMAD R83, R82, R83, RZ ;  /* 0x0000005352537224 */ /* 0x000fe400078e02ff */
        /* <DEDUP_REMOVED lines=18> */
[----:B------:R-:W-:Y:S01]  /*71d0*/  FMUL.FTZ R44, R79, R78 ;  /* 0x0000004e4f2c7220 */ /* 0x000fe20000410000 */
[--C-:B------:R-:W-:Y:S02]  /*71e0*/  HADD2.F32 R40, -RZ, R21.reuse.H0_H0 ;  /* 0x20000015ff287230 */ /* 0x100fe40000004100 */
[----:B------:R-:W-:Y:S01]  /*71f0*/  FFMA.FTZ R38, R51, R37, R10 ;  /* 0x0000002533267223 */ /* 0x000fe2000001000a */
[----:B------:R-:W-:Y:S02]  /*7200*/  HADD2.F32 R51, -RZ, R21.H1_H1 ;  /* 0x30000015ff337230 */ /* 0x000fe40000004100 */
[C---:B------:R-:W-:Y:S01]  /*7210*/  FMUL.FTZ R39, R79.reuse, R42 ;  /* 0x0000002a4f277220 */ /* 0x040fe20000410000 */
[----:B------:R-:W-:Y:S01]  /*7220*/  FMUL.FTZ R47, R79, R64 ;  /* 0x000000404f2f7220 */ /* 0x000fe20000410000 */
[----:B------:R-:W-:-:S02]  /*7230*/  HADD2.F32 R64, -RZ, R22.H1_H1 ;  /* 0x30000016ff407230 */ /* 0x000fc40000004100 */
[----:B------:R-:W-:Y:S01]  /*7240*/  FMUL.FTZ R80, R79, R80 ;  /* 0x000000504f507220 */ /* 0x000fe20000410000 */
[----:B------:R-:W-:Y:S01]  /*7250*/  FFMA.FTZ R39, R39, R65, R12 ;  /* 0x0000004127277223 */ /* 0x000fe2000001000c */
[----:B------:R-:W-:Y:S01]  /*7260*/  FFMA.FTZ R40, R45, R40, R8 ;  /* 0x000000282d287223 */ /* 0x000fe20000010008 */
[----:B------:R-:W-:Y:S01]  /*7270*/  FFMA.FTZ R51, R44, R51, R9 ;  /* 0x000000332c337223 */ /* 0x000fe20000010009 */
[--C-:B------:R-:W-:Y:S01]  /*7280*/  HADD2.F32 R65, -RZ, R20.reuse.H1_H1 ;  /* 0x30000014ff417230 */ /* 0x100fe20000004100 */
[----:B------:R-:W0:Y:S01]  /*7290*/  LDC.64 R44, c[0x0][0x2b8] ;  /* 0x0000ae00ff2c7b82 */ /* 0x000e220000000a00 */
[C---:B------:R-:W-:Y:S01]  /*72a0*/  FMUL.FTZ R50, R79.reuse, R66 ;  /* 0x000000424f327220 */ /* 0x040fe20000410000 */
[----:B------:R-:W-:Y:S01]  /*72b0*/  FFMA.FTZ R37, R80, R64, R11 ;  /* 0x0000004050257223 */ /* 0x000fe2000001000b */
[----:B------:R-:W-:Y:S02]  /*72c0*/  HADD2.F32 R64, -RZ, R20.H0_H0 ;  /* 0x20000014ff407230 */ /* 0x000fe40000004100 */
[C---:B------:R-:W-:Y:S01]  /*72d0*/  FMUL.FTZ R43, R79.reuse, R46 ;  /* 0x0000002e4f2b7220 */ /* 0x040fe20000410000 */
[----:B------:R-:W-:Y:S01]  /*72e0*/  FFMA.FTZ R65, R50, R65, R7 ;  /* 0x0000004132417223 */ /* 0x000fe20000010007 */
[----:B------:R-:W-:Y:S01]  /*72f0*/  FMUL.FTZ R49, R79, R48 ;  /* 0x000000304f317220 */ /* 0x000fe20000410000 */
[----:B------:R-:W-:Y:S01]  /*7300*/  SHF.R.S32.HI R50, RZ, 0x1f, R83 ;  /* 0x0000001fff327819 */ /* 0x000fe20000011453 */
[----:B------:R-:W-:-:S02]  /*7310*/  HADD2.F32 R67, -RZ, R19.H0_H0 ;  /* 0x20000013ff437230 */ /* 0x000fc40000004100 */
[C---:B------:R-:W-:Y:S01]  /*7320*/  FMUL.FTZ R82, R79.reuse, R82 ;  /* 0x000000524f527220 */ /* 0x040fe20000410000 */
[C---:B------:R-:W-:Y:S01]  /*7330*/  FMUL.FTZ R41, R79.reuse, R84 ;  /* 0x000000544f297220 */ /* 0x040fe20000410000 */
[C---:B------:R-:W-:Y:S01]  /*7340*/  FMUL.FTZ R42, R79.reuse, R86 ;  /* 0x000000564f2a7220 */ /* 0x040fe20000410000 */
[C---:B------:R-:W-:Y:S01]  /*7350*/  FMUL.FTZ R46, R79.reuse, R88 ;  /* 0x000000584f2e7220 */ /* 0x040fe20000410000 */
[C---:B------:R-:W-:Y:S01]  /*7360*/  FMUL.FTZ R48, R79.reuse, R90 ;  /* 0x0000005a4f307220 */ /* 0x040fe20000410000 */
[C---:B------:R-:W-:Y:S01]  /*7370*/  FMUL.FTZ R63, R79.reuse, R92 ;  /* 0x0000005c4f3f7220 */ /* 0x040fe20000410000 */
[----:B------:R-:W-:Y:S01]  /*7380*/  FMUL.FTZ R66, R79, R81 ;  /* 0x000000514f427220 */ /* 0x000fe20000410000 */
[----:B------:R-:W-:Y:S02]  /*7390*/  HADD2.F32 R79, -RZ, R19.H1_H1 ;  /* 0x30000013ff4f7230 */ /* 0x000fe40000004100 */
[----:B------:R-:W-:Y:S01]  /*73a0*/  FFMA.FTZ R64, R47, R64, R6 ;  /* 0x000000402f407223 */ /* 0x000fe20000010006 */
[--C-:B------:R-:W-:Y:S01]  /*73b0*/  HADD2.F32 R47, -RZ, R18.reuse.H0_H0 ;  /* 0x20000012ff2f7230 */ /* 0x100fe20000004100 */
[----:B------:R-:W-:Y:S01]  /*73c0*/  LEA.HI R78, R50, R83, RZ, 0x3 ;  /* 0x00000053324e7211 */ /* 0x000fe200078f18ff */
[----:B------:R-:W-:-:S02]  /*73d0*/  HADD2.F32 R77, -RZ, R18.H1_H1 ;  /* 0x30000012ff4d7230 */ /* 0x000fc40000004100 */
[----:B------:R-:W-:Y:S01]  /*73e0*/  FFMA.FTZ R50, R63, R67, R56 ;  /* 0x000000433f327223 */ /* 0x000fe20000010038 */
[----:B------:R-:W-:Y:S01]  /*73f0*/  LOP3.LUT R63, R2, 0x1f, RZ, 0xc0, !PT ;  /* 0x0000001f023f7812 */ /* 0x000fe200078ec0ff */
[----:B------:R-:W-:Y:S01]  /*7400*/  FFMA.FTZ R67, R66, R79, R57 ;  /* 0x0000004f42437223 */ /* 0x000fe20000010039 */
[----:B------:R-:W-:Y:S02]  /*7410*/  HADD2.F32 R36, -RZ, R23.H1_H1 ;  /* 0x30000017ff247230 */ /* 0x000fe40000004100 */
        /* <DEDUP_REMOVED lines=11> */
[----:B------:R-:W-:Y:S01]  /*74d0*/  FFMA.FTZ R66, R41, R66, R14 ;  /* 0x0000004229427223 */ /* 0x000fe2000001000e */
[----:B------:R-:W-:Y:S01]  /*74e0*/  FFMA.FTZ R77, R42, R77, R15 ;  /* 0x0000004d2a4d7223 */ /* 0x000fe2000001000f */
[--C-:B0-----:R-:W-:Y:S01]  /*74f0*/  IMAD.WIDE.U32 R46, R47, 0x10, R44.reuse ;  /* 0x000000102f2e7825 */ /* 0x101fe200078e002c */
[----:B------:R-:W-:Y:S02]  /*7500*/  F2FP.F16.F32.PACK_AB R39, R36, R39 ;  /* 0x000000272427723e */ /* 0x000fe400000000ff */
        /* <DEDUP_REMOVED lines=10> */
.L_x_10885:
[----:B------:R-:W-:Y:S05]  /*75b0*/  BSYNC B1 ;  /* 0x0000000000017941 */ /* 0x000fea0003800000 */
.L_x_10884:
[----:B-1----:R-:W1:Y:S02]  /*75c0*/  LDC.64 R36, c[0x0][0x210] ;  /* 0x00008400ff247b82 */ /* 0x002e640000000a00 */
[----:B-1----:R-:W-:-:S04]  /*75d0*/  LEA R0, R36, R0, 0x2 ;  /* 0x0000000024007211 */ /* 0x002fc800078e10ff */
[----:B------:R-:W-:-:S13]  /*75e0*/  ISETP.GE.AND P0, PT, R0, R37, PT ;  /* 0x000000250000720c */ /* 0x000fda0003f06270 */
[----:B------:R-:W-:Y:S05]  /*75f0*/  @!P0 BRA `(.L_x_10886) ;  /* 0xffffff9000c88947 */ /* 0x000fea000383ffff */
[----:B------:R-:W-:Y:S05]  /*7600*/  BSYNC B0 ;  /* 0x0000000000007941 */ /* 0x000fea0003800000 */
.L_x_10734:
[----:B------:R-:W-:Y:S05]  /*7610*/  EXIT ;  /* 0x000000000000794d */ /* 0x000fea0003800000 */
.L_x_10883:
[----:B------:R-:W-:Y:S01]  /*7620*/  HFMA2.MMA R88, -RZ, RZ, 0, 1.847743988037109375e-06 ;  /* 0x0000001fff587435 */ /* 0x000fe200000001ff */
[----:B------:R-:W-:Y:S01]  /*7630*/  BSSY B1, `(.L_x_10887) ;  /* 0x0000006000017945 */ /* 0x000fe20003800000 */
[----:B------:R-:W-:Y:S01]  /*7640*/  IMAD.MOV.U32 R87, RZ, RZ, 0x1 ;  /* 0x00000001ff577424 */ /* 0x000fe200078e00ff */
[----:B------:R-:W-:-:S08]  /*7650*/  MOV R85, 0xffffffff ;  /* 0xffffffff00557802 */ /* 0x000fd00000000f00 */
[----:B0-----:R-:W-:Y:S05]  /*7660*/  WARPSYNC.COLLECTIVE R85, `(.L_x_10888) ;  /* 0x0000000055087348 */ /* 0x001fea0003c00000 */
[----:B------:R1:W2:Y:S02]  /*7670*/  SHFL.BFLY P1, R86, R84, R87, R88 ;  /* 0x0c00005754567389 */ /* 0x0002a40000020058 */
[----:B012---:R-:W-:Y:S01]  /*7680*/  ENDCOLLECTIVE ;  /* 0x000000000000791b */ /* 0x007fe20003800000 */
.L_x_10888:
[----:B------:R-:W-:Y:S05]  /*7690*/  BSYNC B1 ;  /* 0x0000000000017941 */ /* 0x000fea0003800000 */
.L_x_10887:
        /* <DEDUP_REMOVED lines=10> */
.L_x_10889:
[----:B------:R-:W-:Y:S01]  /*7740*/  HFMA2.MMA R87, -RZ, RZ, 0, 2.384185791015625e-07 ;  /* 0x00000004ff577435 */ /* 0x000fe200000001ff */
[----:B------:R-:W-:-:S05]  /*7750*/  MOV R64, R86 ;  /* 0x0000005600407202 */ /* 0x000fca0000000f00 */
[----:B------:R-:W-:-:S04]  /*7760*/  FADD.FTZ R66, R65, R64 ;  /* 0x0000004041427221 */ /* 0x000fc80000010000 */
[----:B------:R-:W-:-:S07]  /*7770*/  IMAD.MOV.U32 R84, RZ, RZ, R66 ;  /* 0x000000ffff547224 */ /* 0x000fce00078e0042 */
[----:B------:R-:W-:Y:S05]  /*7780*/  WARPSYNC.COLLECTIVE R85, `(.L_x_10890) ;  /* 0x0000000055087348 */ /* 0x000fea0003c00000 */
[----:B------:R0:W1:Y:S02]  /*7790*/  SHFL.BFLY P1, R86, R84, R87, R88 ;  /* 0x0c00005754567389 */ /* 0x0000640000020058 */
[----:B01----:R-:W-:Y:S01]  /*77a0*/  ENDCOLLECTIVE ;  /* 0x000000000000791b */ /* 0x003fe20003800000 */
.L_x_10890:
[----:B------:R-:W-:Y:S01]  /*77b0*/  HFMA2.MMA R87, -RZ, RZ, 0, 4.76837158203125e-07 ;  /* 0x00000008ff577435 */ /* 0x000fe200000001ff */
[----:B------:R-:W-:-:S05]  /*77c0*/  MOV R67, R86 ;  /* 0x0000005600437202 */ /* 0x000fca0000000f00 */
[----:B------:R-:W-:-:S04]  /*77d0*/  FADD.FTZ R67, R66, R67 ;  /* 0x0000004342437221 */ /* 0x000fc80000010000 */
[----:B------:R-:W-:-:S07]  /*77e0*/  IMAD.MOV.U32 R84, RZ, RZ, R67 ;  /* 0x000000ffff547224 */ /* 0x000fce00078e0043 */
[----:B------:R-:W-:Y:S05]  /*77f0*/  WARPSYNC.COLLECTIVE R85, `(.L_x_10891) ;  /* 0x0000000055087348 */ /* 0x000fea0003c00000 */
[----:B------:R0:W1:Y:S02]  /*7800*/  SHFL.BFLY P1, R86, R84, R87, R88 ;  /* 0x0c00005754567389 */ /* 0x0000640000020058 */
[----:B01----:R-:W-:Y:S01]  /*7810*/  ENDCOLLECTIVE ;  /* 0x000000000000791b */ /* 0x003fe20003800000 */
.L_x_10891:
[----:B------:R-:W-:Y:S01]  /*7820*/  HFMA2.MMA R87, -RZ, RZ, 0, 9.5367431640625e-07 ;  /* 0x00000010ff577435 */ /* 0x000fe200000001ff */
[----:B------:R-:W-:-:S05]  /*7830*/  MOV R64, R86 ;  /* 0x0000005600407202 */ /* 0x000fca0000000f00 */
[----:B------:R-:W-:-:S04]  /*7840*/  FADD.FTZ R79, R67, R64 ;  /* 0x00000040434f7221 */ /* 0x000fc80000010000 */
[----:B------:R-:W-:-:S07]  /*7850*/  IMAD.MOV.U32 R84, RZ, RZ, R79 ;  /* 0x000000ffff547224 */ /* 0x000fce00078e004f */
[----:B------:R-:W-:Y:S05]  /*7860*/  WARPSYNC.COLLECTIVE R85, `(.L_x_10892) ;  /* 0x0000000055087348 */ /* 0x000fea0003c00000 */
[----:B------:R0:W1:Y:S02]  /*7870*/  SHFL.BFLY P1, R86, R84, R87, R88 ;  /* 0x0c00005754567389 */ /* 0x0000640000020058 */
[----:B01----:R-:W-:Y:S01]  /*7880*/  ENDCOLLECTIVE ;  /* 0x000000000000791b */ /* 0x003fe20003800000 */
.L_x_10892:
        /* <DEDUP_REMOVED lines=40> */
.L_x_10893:
[----:B------:R-:W-:Y:S01]  /*7b10*/  HFMA2.MMA R87, -RZ, RZ, 0, 1.1920928955078125e-07 ;  /* 0x00000002ff577435 */ /* 0x000fe200000001ff */
[----:B------:R-:W-:-:S05]  /*7b20*/  MOV R65, R86 ;  /* 0x0000005600417202 */ /* 0x000fca0000000f00 */
[----:B------:R-:W-:-:S04]  /*7b30*/  FADD.FTZ R65, R64, R65 ;  /* 0x0000004140417221 */ /* 0x000fc80000010000 */
[----:B------:R-:W-:-:S07]  /*7b40*/  IMAD.MOV.U32 R84, RZ, RZ, R65 ;  /* 0x000000ffff547224 */ /* 0x000fce00078e0041 */
[----:B------:R-:W-:Y:S05]  /*7b50*/  WARPSYNC.COLLECTIVE R85, `(.L_x_10894) ;  /* 0x0000000055087348 */ /* 0x000fea0003c00000 */
[----:B------:R0:W1:Y:S02]  /*7b60*/  SHFL.BFLY P1, R86, R84, R87, R88 ;  /* 0x0c00005754567389 */ /* 0x0000640000020058 */
[----:B01----:R-:W-:Y:S01]  /*7b70*/  ENDCOLLECTIVE ;  /* 0x000000000000791b */ /* 0x003fe20003800000 */
.L_x_10894:
[----:B------:R-:W-:Y:S01]  /*7b80*/  HFMA2.MMA R87, -RZ, RZ, 0, 2.384185791015625e-07 ;  /* 0x00000004ff577435 */ /* 0x000fe200000001ff */
[----:B------:R-:W-:-:S05]  /*7b90*/  MOV R66, R86 ;  /* 0x0000005600427202 */ /* 0x000fca0000000f00 */
[----:B------:R-:W-:-:S04]  /*7ba0*/  FADD.FTZ R66, R65, R66 ;  /* 0x0000004241427221 */ /* 0x000fc80000010000 */
[----:B------:R-:W-:-:S07]  /*7bb0*/  IMAD.MOV.U32 R84, RZ, RZ, R66 ;  /* 0x000000ffff547224 */ /* 0x000fce00078e0042 */
[----:B------:R-:W-:Y:S05]  /*7bc0*/  WARPSYNC.COLLECTIVE R85, `(.L_x_10895) ;  /* 0x0000000055087348 */ /* 0x000fea0003c00000 */
[----:B------:R0:W1:Y:S02]  /*7bd0*/  SHFL.BFLY P1, R86, R84, R87, R88 ;  /* 0x0c00005754567389 */ /* 0x0000640000020058 */
[----:B01----:R-:W-:Y:S01]  /*7be0*/  ENDCOLLECTIVE ;  /* 0x000000000000791b */ /* 0x003fe20003800000 */
.L_x_10895:
[----:B------:R-:W-:Y:S01]  /*7bf0*/  HFMA2.MMA R87, -RZ, RZ, 0, 4.76837158203125e-07 ;  /* 0x00000008ff577435 */ /* 0x000fe200000001ff */
[----:B------:R-:W-:-:S05]  /*7c00*/  MOV R67, R86 ;  /* 0x0000005600437202 */ /* 0x000fca0000000f00 */
[----:B------:R-:W-:-:S04]  /*7c10*/  FADD.FTZ R67, R66, R67 ;  /* 0x0000004342437221 */ /* 0x000fc80000010000 */
[----:B------:R-:W-:-:S07]  /*7c20*/  IMAD.MOV.U32 R84, RZ, RZ, R67 ;  /* 0x000000ffff547224 */ /* 0x000fce00078e0043 */
[----:B------:R-:W-:Y:S05]  /*7c30*/  WARPSYNC.COLLECTIVE R85, `(.L_x_10896) ;  /* 0x0000000055087348 */ /* 0x000fea0003c00000 */
[----:B------:R0:W1:Y:S02]  /*7c40*/  SHFL.BFLY P1, R86, R84, R87, R88 ;  /* 0x0c00005754567389 */ /* 0x0000640000020058 */
[----:B01----:R-:W-:Y:S01]  /*7c50*/  ENDCOLLECTIVE ;  /* 0x000000000000791b */ /* 0x003fe20003800000 */
.L_x_10896:
[----:B------:R-:W-:Y:S01]  /*7c60*/  HFMA2.MMA R87, -RZ, RZ, 0, 9.5367431640625e-07 ;  /* 0x00000010ff577435 */ /* 0x000fe200000001ff */
[----:B------:R-:W-:-:S05]  /*7c70*/  MOV R80, R86 ;  /* 0x0000005600507202 */ /* 0x000fca0000000f00 */
[----:B------:R-:W-:-:S04]  /*7c80*/  FADD.FTZ R80, R67, R80 ;  /* 0x0000005043507221 */ /* 0x000fc80000010000 */
[----:B------:R-:W-:-:S07]  /*7c90*/  IMAD.MOV.U32 R84, RZ, RZ, R80 ;  /* 0x000000ffff547224 */ /* 0x000fce00078e0050 */
[----:B------:R-:W-:Y:S05]  /*7ca0*/  WARPSYNC.COLLECTIVE R85, `(.L_x_10897) ;  /* 0x0000000055087348 */ /* 0x000fea0003c00000 */
[----:B------:R0:W1:Y:S02]  /*7cb0*/  SHFL.BFLY P1, R86, R84, R87, R88 ;  /* 0x0c00005754567389 */ /* 0x0000640000020058 */
[----:B01----:R-:W-:Y:S01]  /*7cc0*/  ENDCOLLECTIVE ;  /* 0x000000000000791b */ /* 0x003fe20003800000 */
.L_x_10897:
[----:B------:R-:W-:Y:S01]  /*7cd0*/  MOV R79, R86 ;  /* 0x00000056004f7202 */ /* 0x000fe20000000f00 */
[----:B------:R-:W-:Y:S06]  /*7ce0*/  BRA `(.L_x_10898) ;  /* 0xfffffff000987947 */ /* 0x000fec000383ffff */
.L_x_10899:
        /* <DEDUP_REMOVED lines=9> */
.L_x_16579:


//--------------------- .text._ZN10layer_norm13ln_fwd_kernelINS_13Kernel_traitsI6__halfS2_fS2_fjLj512ELj1ELj4ELj1ELj16ENS_18Kernel_traits_baseILj512ES2_S2_fS2_fjLj128EEEEELb1ELb1ELb0ELb0EEEvNS_9FwdParamsE --------------------------
	.section	.text._ZN10layer_norm13ln_fwd_kernelINS_13Kernel_traitsI6__halfS2_fS2_fjLj512ELj1ELj4ELj1ELj16ENS_18Kernel_traits_baseILj512ES2_S2_fS2_fjLj128EEEEELb1ELb1ELb0ELb0EEEvNS_9FwdParamsE,"ax",@progbits
	.align	128
        .global         _ZN10layer_norm13ln_fwd_kernelINS_13Kernel_traitsI6__halfS2_fS2_fjLj512ELj1ELj4ELj1ELj16ENS_18Kernel_traits_baseILj512ES2_S2_fS2_fjLj128EEEEELb1ELb1ELb0ELb0EEEvNS_9FwdParamsE
        .type           _ZN10layer_norm13ln_fwd_kernelINS_13Kernel_traitsI6__halfS2_fS2_fjLj512ELj1ELj4ELj1ELj16ENS_18Kernel_traits_baseILj512ES2_S2_fS2_fjLj128EEEEELb1ELb1ELb0ELb0EEEvNS_9FwdParamsE,@function
        .size           _ZN10layer_norm13ln_fwd_kernelINS_13Kernel_traitsI6__halfS2_fS2_fjLj512ELj1ELj4ELj1ELj16ENS_18Kernel_traits_baseILj512ES2_S2_fS2_fjLj128EEEEELb1ELb1ELb0ELb0EEEvNS_9FwdParamsE,(.L_x_16580 - _ZN10layer_norm13ln_fwd_kernelINS_13Kernel_traitsI6__halfS2_fS2_fjLj512ELj1ELj4ELj1ELj16ENS_18Kernel_traits_baseILj512ES2_S2_fS2_fjLj128EEEEELb1ELb1ELb0ELb0EEEvNS_9FwdParamsE)
        .other          _ZN10layer_norm13ln_fwd_kernelINS_13Kernel_traitsI6__halfS2_fS2_fjLj512ELj1ELj4ELj1ELj16ENS_18Kernel_traits_baseILj512ES2_S2_fS2_fjLj128EEEEELb1ELb1ELb0ELb0EEEvNS_9FwdParamsE,@"STO_CUDA_ENTRY STV_DEFAULT"
_ZN10layer_norm13ln_fwd_kernelINS_13Kernel_traitsI6__halfS2_fS2_fjLj512ELj1ELj4ELj1ELj16ENS_18Kernel_traits_baseILj512ES2_S2_fS2_fjLj128EEEEELb1ELb1ELb0ELb0EEEvNS_9FwdParamsE:
.text._ZN10layer_norm13ln_fwd_kernelINS_13Kernel_traitsI6__halfS2_fS2_fjLj512ELj1ELj4ELj1ELj16ENS_18Kernel_traits_baseILj512ES2_S2_fS2_fjLj128EEEEELb1ELb1ELb0ELb0EEEvNS_9FwdParamsE:
        /* <DEDUP_REMOVED lines=34> */
[----:B------:R-:W-:Y:S02]  /*0220*/  UIADD3 UR17, UR6, 0x3c6ef372, URZ ;  /* 0x3c6ef37206117890 */ /* 0x000fe4000fffe03f */
        /* <DEDUP_REMOVED lines=32> */
.L_x_10901:
[----:B------:R-:W-:Y:S05]  /*0430*/  BSYNC B0 ;  /* 0x0000000000007941 */ /* 0x000fea0003800000 */
.L_x_10900:
        /* <DEDUP_REMOVED lines=17> */
.L_x_10903:
[----:B------:R-:W-:Y:S05]  /*0550*/  BSYNC B0 ;  /* 0x0000000000007941 */ /* 0x000fea0003800000 */
.L_x_10902:
        /* <DEDUP_REMOVED lines=10> */
[----:B------:R-:W-:Y:S01]  /*0600*/  LOP3.LUT R3, R3, UR6, R18, 0x96, !PT ;  /* 0x0000000603037c12 */ /* 0x000fe2000f8e9612 */
[----:B------:R-:W-:Y:S01]  /*0610*/  BSSY B0, `(.L_x_10904) ;  /* 0x00006c2000007945 */ /* 0x000fe20003800000 */
[----:B------:R-:W-:Y:S01]  /*0620*/  UISETP.NE.U32.AND UP0, UPT, UR8, URZ, UPT ;  /* 0x0000003f0800728c */ /* 0x000fe2000bf05070 */
[----:B------:R-:W-:Y:S01]  /*0630*/  IMAD R8, R19, -0x2daee0ad, RZ ;  /* 0xd2511f5313087824 */ /* 0x000fe200078e02ff */
[----:B------:R-:W-:Y:S01]  /*0640*/  LOP3.LUT R0, R0, UR7, RZ, 0x3c, !PT ;  /* 0x0000000700007c12 */ /* 0x000fe2000f8e3cff */
        /* <DEDUP_REMOVED lines=11> */
[----:B------:R-:W-:Y:S01]  /*0700*/  IMAD R9, R3, -0x2daee0ad, RZ ;  /* 0xd2511f5303097824 */ /* 0x000fe200078e02ff */
[----:B------:R-:W-:Y:S01]  /*0710*/  ULDC UR14, c[0x0][0x2d8] ;  /* 0x0000b600000e7ab9 */ /* 0x000fe20000000800 */
[----:B------:R-:W-:Y:S01]  /*0720*/  IMAD.HI.U32 R3, R8, -0x326172a9, RZ ;  /* 0xcd9e8d5708037827 */ /* 0x000fe200078e00ff */
[----:B------:R-:W-:Y:S01]  /*0730*/  ULDC.64 UR10, c[0x0][0x238] ;  /* 0x00008e00000a7ab9 */ /* 0x000fe20000000a00 */
        /* <DEDUP_REMOVED lines=13> */
[----:B------:R-:W-:Y:S02]  /*0810*/  IMAD R9, R9, -0x326172a9, RZ ;  /* 0xcd9e8d5709097824 */ /* 0x000fe400078e02ff */
[----:B------:R-:W-:-:S04]  /*0820*/  IMAD.HI.U32 R0, R2, -0x326172a9, RZ ;  /* 0xcd9e8d5702007827 */ /* 0x000fc800078e00ff */
[--C-:B------:R-:W-:Y:S01]  /*0830*/  HADD2.F32 R15, -RZ, R5.reuse.H0_H0 ;  /* 0x20000005ff0f7230 */ /* 0x100fe20000004100 */
[----:B------:R-:W-:Y:S01]  /*0840*/  LOP3.LUT R45, R0, UR21, R9, 0x96, !PT ;  /* 0x00000015002d7c12 */ /* 0x000fe2000f8e9609 */
[----:B------:R-:W-:Y:S02]  /*0850*/  HADD2.F32 R14, -RZ, R5.H1_H1 ;  /* 0x30000005ff0e7230 */ /* 0x000fe40000004100 */
        /* <DEDUP_REMOVED lines=44> */
[----:B------:R-:W-:-:S04]  /*0b20*/  IMAD.WIDE.U32 R24, R35, -0x2daee0ad, RZ ;  /* 0xd2511f5323187825 */ /* 0x000fc800078e00ff */
[----:B------:R-:W-:Y:S01]  /*0b30*/  IMAD.HI.U32 R77, R32, -0x2daee0ad, RZ ;  /* 0xd2511f53204d7827 */ /* 0x000fe200078e00ff */
[----:B------:R-:W-:-:S03]  /*0b40*/  LOP3.LUT R33, R25, UR30, R33, 0x96, !PT ;  /* 0x0000001e19217c12 */ /* 0x000fc6000f8e9621 */
        /* <DEDUP_REMOVED lines=29> */
.L_x_11026:
        /* <DEDUP_REMOVED lines=41> */
.L_x_10908:
[----:B------:R-:W-:-:S07]  /*0fb0*/  MOV R92, R100 ;  /* 0x00000064005c7202 */ /* 0x000fce0000000f00 */
.L_x_10909:
[----:B------:R-:W-:Y:S05]  /*0fc0*/  BSYNC B2 ;  /* 0x0000000000027941 */ /* 0x000fea0003800000 */
.L_x_10907:
        /* <DEDUP_REMOVED lines=16> */
.L_x_10913:
[----:B------:R-:W-:Y:S05]  /*10d0*/  BSYNC B3 ;  /* 0x0000000000037941 */ /* 0x000fea0003800000 */
.L_x_10912:
        /* <DEDUP_REMOVED lines=42> */
.L_x_10911:
[----:B------:R-:W-:Y:S05]  /*1380*/  BSYNC B2 ;  /* 0x0000000000027941 */ /* 0x000fea0003800000 */
.L_x_10910:
[----:B------:R-:W0:Y:S01]  /*1390*/  LDC R90, c[0x0][0x298] ;  /* 0x0000a600ff5a7b82 */ /* 0x000e220000000800 */
[----:B------:R-:W-:Y:S01]  /*13a0*/  ISETP.NE.U32.AND P0, PT, R32, RZ, PT ;  /* 0x000000ff2000720c */ /* 0x000fe20003f05070 */
[----:B------:R-:W-:Y:S01]  /*13b0*/  IMAD.MOV.U32 R94, RZ, RZ, 0x2f800000 ;  /* 0x2f800000ff5e7424 */ /* 0x000fe200078e00ff */
[----:B------:R-:W-:Y:S01]  /*13c0*/  BSSY B2, `(.L_x_10914) ;  /* 0x0000019000027945 */ /* 0x000fe20003800000 */
[----:B-----5:R-:W-:Y:S01]  /*13d0*/  HADD2.F32 R34, -RZ, R36.H0_H0 ;  /* 0x20000024ff227230 */ /* 0x020fe20000004100 */
[----:B------:R-:W-:Y:S02]  /*13e0*/  ISETP.NE.AND.EX P0, PT, R33, RZ, PT, P0 ;  /* 0x000000ff2100720c */ /* 0x000fe40003f05300 */
[----:B------:R-:W-:Y:S01]  /*13f0*/  I2FP.F32.U32 R33, R92 ;  /* 0x0000005c00217245 */ /* 0x000fe20000201000 */
[----:B------:R-:W1:Y:S01]  /*1400*/  LDC R91, c[0x0][0x294] ;  /* 0x0000a500ff5b7b82 */ /* 0x000e620000000800 */
[----:B------:R-:W-:-:S03]  /*1410*/  IADD3 R35, R50, 0x1, RZ ;  /* 0x0000000132237810 */ /* 0x000fc60007ffe0ff */
[----:B------:R-:W-:Y:S01]  /*1420*/  FFMA.FTZ R32, R33, R94, 1.1641532182693481445e-10 ;  /* 0x2f00000021207423 */ /* 0x000fe2000001005e */
        /* <DEDUP_REMOVED lines=17> */
.L_x_10915:
[----:B------:R-:W-:-:S07]  /*1540*/  IMAD.MOV.U32 R33, RZ, RZ, R100 ;  /* 0x000000ffff217224 */ /* 0x000fce00078e0064 */
.L_x_10916:
[----:B------:R-:W-:Y:S05]  /*1550*/  BSYNC B2 ;  /* 0x0000000000027941 */ /* 0x000fea0003800000 */
.L_x_10914:
        /* <DEDUP_REMOVED lines=16> */
.L_x_10920:
[----:B------:R-:W-:Y:S05]  /*1660*/  BSYNC B3 ;  /* 0x0000000000037941 */ /* 0x000fea0003800000 */
.L_x_10919:
        /* <DEDUP_REMOVED lines=42> */
.L_x_10918:
[----:B------:R-:W-:Y:S05]  /*1910*/  BSYNC B2 ;  /* 0x0000000000027941 */ /* 0x000fea0003800000 */
.L_x_10917:
[----:B------:R-:W-:Y:S01]  /*1920*/  I2FP.F32.U32 R33, R33 ;  /* 0x0000002100217245 */ /* 0x000fe20000201000 */
[----:B------:R-:W-:Y:S01]  /*1930*/  HADD2.F32 R36, -RZ, R36.H1_H1 ;  /* 0x30000024ff247230 */ /* 0x000fe20000004100 */
        /* <DEDUP_REMOVED lines=20> */
.L_x_10922:
[----:B------:R-:W-:-:S07]  /*1a80*/  MOV R36, R100 ;  /* 0x0000006400247202 */ /* 0x000fce0000000f00 */
.L_x_10923:
[----:B------:R-:W-:Y:S05]  /*1a90*/  BSYNC B2 ;  /* 0x0000000000027941 */ /* 0x000fea0003800000 */
.L_x_10921:
        /* <DEDUP_REMOVED lines=16> */
.L_x_10927:
[----:B------:R-:W-:Y:S05]  /*1ba0*/  BSYNC B3 ;  /* 0x0000000000037941 */ /* 0x000fea0003800000 */
.L_x_10926:
        /* <DEDUP_REMOVED lines=42> */
.L_x_10925:
[----:B------:R-:W-:Y:S05]  /*1e50*/  BSYNC B2 ;  /* 0x0000000000027941 */ /* 0x000fea0003800000 */
.L_x_10924:
        /* <DEDUP_REMOVED lines=21> */
.L_x_10929:
[----:B------:R-:W-:-:S07]  /*1fb0*/  MOV R35, R100 ;  /* 0x0000006400237202 */ /* 0x000fce0000000f00 */
.L_x_10930:
[----:B------:R-:W-:Y:S05]  /*1fc0*/  BSYNC B2 ;  /* 0x0000000000027941 */ /* 0x000fea0003800000 */
.L_x_10928:
        /* <DEDUP_REMOVED lines=16> */
.L_x_10934:
[----:B------:R-:W-:Y:S05]  /*20d0*/  BSYNC B3 ;  /* 0x0000000000037941 */ /* 0x000fea0003800000 */
.L_x_10933:
        /* <DEDUP_REMOVED lines=42> */
.L_x_10932:
[----:B------:R-:W-:Y:S05]  /*2380*/  BSYNC B2 ;  /* 0x0000000000027941 */ /* 0x000fea0003800000 */
.L_x_10931:
        /* <DEDUP_REMOVED lines=21> */
.L_x_10936:
[----:B------:R-:W-:-:S07]  /*24e0*/  IMAD.MOV.U32 R95, RZ, RZ, R100 ;  /* 0x000000ffff5f7224 */ /* 0x000fce00078e0064 */
.L_x_10937:
[----:B------:R-:W-:Y:S05]  /*24f0*/  BSYNC B2 ;  /* 0x0000000000027941 */ /* 0x000fea0003800000 */
.L_x_10935:
        /* <DEDUP_REMOVED lines=16> */
.L_x_10941:
[----:B------:R-:W-:Y:S05]  /*2600*/  BSYNC B3 ;  /* 0x0000000000037941 */ /* 0x000fea0003800000 */
.L_x_10940:
        /* <DEDUP_REMOVED lines=42> */
.L_x_10939:
[----:B------:R-:W-:Y:S05]  /*28b0*/  BSYNC B2 ;  /* 0x0000000000027941 */ /* 0x000fea0003800000 */
.L_x_10938:
        /* <DEDUP_REMOVED lines=21> */
.L_x_10943:
[----:B------:R-:W-:-:S07]  /*2a10*/  MOV R37, R100 ;  /* 0x0000006400257202 */ /* 0x000fce0000000f00 */
.L_x_10944:
[----:B------:R-:W-:Y:S05]  /*2a20*/  BSYNC B2 ;  /* 0x0000000000027941 */ /* 0x000fea0003800000 */
.L_x_10942:
        /* <DEDUP_REMOVED lines=16> */
.L_x_10948:
[----:B------:R-:W-:Y:S05]  /*2b30*/  BSYNC B3 ;  /* 0x0000000000037941 */ /* 0x000fea0003800000 */
.L_x_10947:
        /* <DEDUP_REMOVED lines=42> */
.L_x_10946:
[----:B------:R-:W-:Y:S05]  /*2de0*/  BSYNC B2 ;  /* 0x0000000000027941 */ /* 0x000fea0003800000 */
.L_x_10945:
        /* <DEDUP_REMOVED lines=21> */
.L_x_10950:
[----:B------:R-:W-:-:S07]  /*2f40*/  MOV R38, R100 ;  /* 0x0000006400267202 */ /* 0x000fce0000000f00 */
.L_x_10951:
[----:B------:R-:W-:Y:S05]  /*2f50*/  BSYNC B2 ;  /* 0x0000000000027941 */ /* 0x000fea0003800000 */
.L_x_10949:
        /* <DEDUP_REMOVED lines=16> */
.L_x_10955:
[----:B------:R-:W-:Y:S05]  /*3060*/  BSYNC B3 ;  /* 0x0000000000037941 */ /* 0x000fea0003800000 */
.L_x_10954:
        /* <DEDUP_REMOVED lines=41> */
[----:B------:R-:W-:-:S11]  /*3300*/  HFMA2.MMA R48, -RZ, RZ, 0, 0 ;  /* 0x00000000ff307435 */ /* 0x000fd600000001ff */
.L_x_10953:
[----:B------:R-:W-:Y:S05]  /*3310*/  BSYNC B2 ;  /* 0x0000000000027941 */ /* 0x000fea0003800000 */
.L_x_10952:
        /* <DEDUP_REMOVED lines=21> */
.L_x_10957:
[----:B------:R-:W-:-:S07]  /*3470*/  IMAD.MOV.U32 R94, RZ, RZ, R100 ;  /* 0x000000ffff5e7224 */ /* 0x000fce00078e0064 */
.L_x_10958:
[----:B------:R-:W-:Y:S05]  /*3480*/  BSYNC B2 ;  /* 0x0000000000027941 */ /* 0x000fea0003800000 */
.L_x_10956:
        /* <DEDUP_REMOVED lines=18> */
.L_x_10962:
[----:B------:R-:W-:Y:S05]  /*35b0*/  BSYNC B3 ;  /* 0x0000000000037941 */ /* 0x000fea0003800000 */
.L_x_10961:
        /* <DEDUP_REMOVED lines=40> */
[----:B------:R-:W-:Y:S01]  /*3840*/  IMAD.MOV.U32 R97, RZ, RZ, RZ ;  /* 0x000000ffff617224 */ /* 0x000fe200078e00ff */
[----:B------:R-:W-:Y:S02]  /*3850*/  LOP3.LUT R76, R49, UR31, R76, 0x96, !PT ;  /* 0x0000001f314c7c12 */ /* 0x000fe4000f8e964c */
[----:B------:R-:W-:-:S07]  /*3860*/  MOV R100, R48 ;  /* 0x0000003000647202 */ /* 0x000fce0000000f00 */
.L_x_10960:
[----:B------:R-:W-:Y:S05]  /*3870*/  BSYNC B2 ;  /* 0x0000000000027941 */ /* 0x000fea0003800000 */
.L_x_10959:
        /* <DEDUP_REMOVED lines=11> */
[----:B------:R-:W-:Y:S01]  /*3930*/  HADD2.F32 R48, -RZ, R39.H1_H1 ;  /* 0x30000027ff307230 */ /* 0x000fe20000004100 */
[----:B------:R-:W-:-:S04]  /*3940*/  SEL R49, RZ, 0x1, P3 ;  /* 0x00000001ff317807 */ /* 0x000fc80001800000 */
[----:B------:R-:W-:Y:S01]  /*3950*/  FMUL.FTZ R39, R48, R89 ;  /* 0x0000005930277220 */ /* 0x000fe20000410000 */
[----:B------:R-:W-:-:S03]  /*3960*/  SEL R48, RZ, 0x1, P4 ;  /* 0x00000001ff307807 */ /* 0x000fc60002000000 */
[----:B------:R-:W-:Y:S01]  /*3970*/  FMUL.FTZ R39, R39, R90 ;  /* 0x0000005a27277220 */ /* 0x000fe20000410000 */
[----:B------:R-:W-:-:S04]  /*3980*/  IMAD.WIDE.U32 R90, R91, 0x1000000, RZ ;  /* 0x010000005b5a7825 */ /* 0x000fc800078e00ff */
[----:B------:R-:W-:Y:S02]  /*3990*/  FSEL R39, R39, RZ, !P6 ;  /* 0x000000ff27277208 */ /* 0x000fe40007000000 */
[----:B------:R-:W-:Y:S01]  /*39a0*/  LOP3.LUT R91, R91, R50, R49, 0xfe, !PT ;  /* 0x000000325b5b7212 */ /* 0x000fe200078efe31 */
[----:B------:R-:W-:Y:S01]  /*39b0*/  IMAD.WIDE.U32 R48, R48, 0x100, RZ ;  /* 0x0000010030307825 */ /* 0x000fe200078e00ff */
[----:B------:R-:W-:-:S03]  /*39c0*/  SEL R50, RZ, 0x1, P1 ;  /* 0x00000001ff327807 */ /* 0x000fc60000800000 */
[----:B------:R-:W-:Y:S01]  /*39d0*/  FMUL.FTZ R39, R10, R39 ;  /* 0x000000270a277220 */ /* 0x000fe20000410000 */
[----:B------:R-:W-:Y:S01]  /*39e0*/  LEA R92, P1, R87, UR10, 0x5 ;  /* 0x0000000a575c7c11 */ /* 0x000fe2000f8228ff */
[----:B------:R-:W-:-:S04]  /*39f0*/  IMAD.WIDE.U32 R50, R50, 0x10000, RZ ;  /* 0x0001000032327825 */ /* 0x000fc800078e00ff */
[----:B------:R-:W-:Y:S01]  /*3a00*/  @P0 FADD.FTZ R39, R31, R39 ;  /* 0x000000271f270221 */ /* 0x000fe20000010000 */
[----:B------:R-:W-:Y:S02]  /*3a10*/  LEA.HI.X R93, R87, UR11, RZ, 0x5, P1 ;  /* 0x0000000b575d7c11 */ /* 0x000fe400088f2cff */
[----:B------:R-:W-:Y:S02]  /*3a20*/  LOP3.LUT R51, R49, R91, R51, 0xfe, !PT ;  /* 0x0000005b31337212 */ /* 0x000fe400078efe33 */
[----:B------:R-:W-:Y:S01]  /*3a30*/  LOP3.LUT R90, R48, R90, R50, 0xfe, !PT ;  /* 0x0000005a305a7212 */ /* 0x000fe200078efe32 */
[----:B------:R0:W-:Y:S01]  /*3a40*/  STG.E.128 desc[UR4][R92.64], R32 ;  /* 0x000000205c007986 */ /* 0x0001e2000c101d04 */
[----:B------:R-:W-:Y:S02]  /*3a50*/  SEL R49, RZ, 0x1, P5 ;  /* 0x00000001ff317807 */ /* 0x000fe40002800000 */
[----:B------:R-:W-:Y:S01]  /*3a60*/  LEA R48, P0, R87, UR12, 0x3 ;  /* 0x0000000c57307c11 */ /* 0x000fe2000f8018ff */
[----:B------:R0:W-:Y:S01]  /*3a70*/  STG.E.128 desc[UR4][R92.64+0x10], R36 ;  /* 0x000010245c007986 */ /* 0x0001e2000c101d04 */
[----:B------:R-:W-:-:S02]  /*3a80*/  LOP3.LUT R50, R90, R49, RZ, 0xfc, !PT ;  /* 0x000000315a327212 */ /* 0x000fc400078efcff */
[C---:B------:R-:W-:Y:S02]  /*3a90*/  LEA.HI.X R49, R87.reuse, UR13, RZ, 0x3, P0 ;  /* 0x0000000d57317c11 */ /* 0x040fe400080f1cff */
[----:B------:R-:W-:-:S03]  /*3aa0*/  IADD3 R90, R87, 0x20, RZ ;  /* 0x00000020575a7810 */ /* 0x000fc60007ffe0ff */
[----:B------:R0:W-:Y:S04]  /*3ab0*/  STG.E.64 desc[UR4][R48.64], R50 ;  /* 0x0000003230007986 */ /* 0x0001e8000c101b04 */
.L_x_10906:
[----:B------:R-:W-:Y:S05]  /*3ac0*/  BSYNC B1 ;  /* 0x0000000000017941 */ /* 0x000fea0003800000 */
.L_x_10905:
        /* <DEDUP_REMOVED lines=25> */
.L_x_10966:
[----:B------:R-:W-:-:S07]  /*3c60*/  MOV R93, R100 ;  /* 0x00000064005d7202 */ /* 0x000fce0000000f00 */
.L_x_10967:
[----:B------:R-:W-:Y:S05]  /*3c70*/  BSYNC B2 ;  /* 0x0000000000027941 */ /* 0x000fea0003800000 */
.L_x_10965:
        /* <DEDUP_REMOVED lines=16> */
.L_x_10971:
[----:B------:R-:W-:Y:S05]  /*3d80*/  BSYNC B3 ;  /* 0x0000000000037941 */ /* 0x000fea0003800000 */
.L_x_10970:
        /* <DEDUP_REMOVED lines=42> */
.L_x_10969:
[----:B------:R-:W-:Y:S05]  /*4030*/  BSYNC B2 ;  /* 0x0000000000027941 */ /* 0x000fea0003800000 */
.L_x_10968:
[----:B------:R-:W0:Y:S01]  /*4040*/  LDC R91, c[0x0][0x298] ;  /* 0x0000a600ff5b7b82 */ /* 0x000e220000000800 */
[----:B------:R-:W-:Y:S01]  /*4050*/  HFMA2.MMA R95, -RZ, RZ, 0.1171875, 0 ;  /* 0x2f800000ff5f7435 */ /* 0x000fe200000001ff */
[----:B------:R-:W-:Y:S01]  /*4060*/  ISETP.NE.U32.AND P0, PT, R40, RZ, PT ;  /* 0x000000ff2800720c */ /* 0x000fe20003f05070 */
[----:B-----5:R-:W-:Y:S01]  /*4070*/  HADD2.F32 R42, -RZ, R44.H0_H0 ;  /* 0x2000002cff2a7230 */ /* 0x020fe20000004100 */
[----:B------:R-:W-:Y:S01]  /*4080*/  I2FP.F32.U32 R40, R93 ;  /* 0x0000005d00287245 */ /* 0x000fe20000201000 */
[----:B------:R-:W-:Y:S01]  /*4090*/  BSSY B2, `(.L_x_10972) ;  /* 0x0000017000027945 */ /* 0x000fe20003800000 */
[----:B------:R-:W-:Y:S02]  /*40a0*/  ISETP.NE.AND.EX P0, PT, R41, RZ, PT, P0 ;  /* 0x000000ff2900720c */ /* 0x000fe40003f05300 */
[----:B------:R-:W1:Y:S01]  /*40b0*/  LDC R92, c[0x0][0x294] ;  /* 0x0000a500ff5c7b82 */ /* 0x000e620000000800 */
[----:B------:R-:W-:Y:S01]  /*40c0*/  FMUL.FTZ R42, R42, R89 ;  /* 0x000000592a2a7220 */ /* 0x000fe20000410000 */
[----:B------:R-:W-:Y:S01]  /*40d0*/  IADD3 R43, R50, 0x1, RZ ;  /* 0x00000001322b7810 */ /* 0x000fe20007ffe0ff */
[----:B------:R-:W-:-:S02]  /*40e0*/  FFMA.FTZ R41, R40, R95, 1.1641532182693481445e-10 ;  /* 0x2f00000028297423 */ /* 0x000fc4000001005f */
        /* <DEDUP_REMOVED lines=16> */
.L_x_10973:
[----:B------:R-:W-:-:S07]  /*41f0*/  IMAD.MOV.U32 R41, RZ, RZ, R100 ;  /* 0x000000ffff297224 */ /* 0x000fce00078e0064 */
.L_x_10974:
[----:B------:R-:W-:Y:S05]  /*4200*/  BSYNC B2 ;  /* 0x0000000000027941 */ /* 0x000fea0003800000 */
.L_x_10972:
        /* <DEDUP_REMOVED lines=16> */
.L_x_10978:
[----:B------:R-:W-:Y:S05]  /*4310*/  BSYNC B3 ;  /* 0x0000000000037941 */ /* 0x000fea0003800000 */
.L_x_10977:
        /* <DEDUP_REMOVED lines=42> */
.L_x_10976:
[----:B------:R-:W-:Y:S05]  /*45c0*/  BSYNC B2 ;  /* 0x0000000000027941 */ /* 0x000fea0003800000 */
.L_x_10975:
        /* <DEDUP_REMOVED lines=22> */
.L_x_10980:
[----:B------:R-:W-:-:S07]  /*4730*/  MOV R44, R100 ;  /* 0x00000064002c7202 */ /* 0x000fce0000000f00 */
.L_x_10981:
[----:B------:R-:W-:Y:S05]  /*4740*/  BSYNC B2 ;  /* 0x0000000000027941 */ /* 0x000fea0003800000 */
.L_x_10979:
        /* <DEDUP_REMOVED lines=16> */
.L_x_10985:
[----:B------:R-:W-:Y:S05]  /*4850*/  BSYNC B3 ;  /* 0x0000000000037941 */ /* 0x000fea0003800000 */
.L_x_10984:
        /* <DEDUP_REMOVED lines=43> */
.L_x_10983:
[----:B------:R-:W-:Y:S05]  /*4b10*/  BSYNC B2 ;  /* 0x0000000000027941 */ /* 0x000fea0003800000 */
.L_x_10982:
        /* <DEDUP_REMOVED lines=21> */
.L_x_10987:
[----:B------:R-:W-:-:S07]  /*4c70*/  IMAD.MOV.U32 R43, RZ, RZ, R100 ;  /* 0x000000ffff2b7224 */ /* 0x000fce00078e0064 */
.L_x_10988:
[----:B------:R-:W-:Y:S05]  /*4c80*/  BSYNC B2 ;  /* 0x0000000000027941 */ /* 0x000fea0003800000 */
.L_x_10986:
        /* <DEDUP_REMOVED lines=16> */
.L_x_10992:
[----:B------:R-:W-:Y:S05]  /*4d90*/  BSYNC B3 ;  /* 0x0000000000037941 */ /* 0x000fea0003800000 */
.L_x_10991:
        /* <DEDUP_REMOVED lines=43> */
.L_x_10990:
[----:B------:R-:W-:Y:S05]  /*5050*/  BSYNC B2 ;  /* 0x0000000000027941 */ /* 0x000fea0003800000 */
.L_x_10989:
[----:B------:R-:W-:Y:S01]  /*5060*/  I2FP.F32.U32 R44, R43 ;  /* 0x0000002b002c7245 */ /* 0x000fe20000201000 */
[----:B------:R-:W-:Y:S01]  /*5070*/  HADD2.F32 R48, -RZ, R45.H1_H1 ;  /* 0x3000002dff307230 */ /* 0x000fe20000004100 */
        /* <DEDUP_REMOVED lines=19> */
.L_x_10994:
[----:B------:R-:W-:-:S07]  /*51b0*/  MOV R98, R100 ;  /* 0x0000006400627202 */ /* 0x000fce0000000f00 */
.L_x_10995:
[----:B------:R-:W-:Y:S05]  /*51c0*/  BSYNC B2 ;  /* 0x0000000000027941 */ /* 0x000fea0003800000 */
.L_x_10993:
        /* <DEDUP_REMOVED lines=16> */
.L_x_10999:
[----:B------:R-:W-:Y:S05]  /*52d0*/  BSYNC B3 ;  /* 0x0000000000037941 */ /* 0x000fea0003800000 */
.L_x_10998:
        /* <DEDUP_REMOVED lines=41> */
[----:B------:R-:W-:Y:S02]  /*5570*/  LOP3.LUT R76, R45, UR31, R76, 0x96, !PT ;  /* 0x0000001f2d4c7c12 */ /* 0x000fe4000f8e964c */
[----:B------:R-:W-:-:S07]  /*5580*/  MOV R100, R44 ;  /* 0x0000002c00647202 */ /* 0x000fce0000000f00 */
.L_x_10997:
[----:B------:R-:W-:Y:S05]  /*5590*/  BSYNC B2 ;  /* 0x0000000000027941 */ /* 0x000fea0003800000 */
.L_x_10996:
[----:B------:R-:W-:Y:S01]  /*55a0*/  I2FP.F32.U32 R44, R98 ;  /* 0x00000062002c7245 */ /* 0x000fe20000201000 */
[----:B------:R-:W-:Y:S01]  /*55b0*/  BSSY B2, `(.L_x_11000) ;  /* 0x0000015000027945 */ /* 0x000fe20003800000 */
[C---:B------:R-:W-:Y:S01]  /*55c0*/  ISETP.NE.AND P4, PT, R48.reuse, 0x1, PT ;  /* 0x000000013000780c */ /* 0x040fe20003f85270 */
[----:B------:R-:W-:Y:S02]  /*55d0*/  VIADD R49, R48, 0x1 ;  /* 0x0000000130317836 */ /* 0x000fe40000000000 */
[----:B------:R-:W-:Y:S01]  /*55e0*/  FFMA.FTZ R45, R44, R95, 1.1641532182693481445e-10 ;  /* 0x2f0000002c2d7423 */ /* 0x000fe2000001005f */
[----:B------:R-:W-:-:S04]  /*55f0*/  HADD2.F32 R44, -RZ, R46.H0_H0 ;  /* 0x2000002eff2c7230 */ /* 0x000fc80000004100 */
[----:B------:R-:W-:Y:S01]  /*5600*/  FSETP.GTU.FTZ.AND P3, PT, R45, R92, PT ;  /* 0x0000005c2d00720b */ /* 0x000fe20003f7c000 */
        /* <DEDUP_REMOVED lines=14> */
.L_x_11001:
[----:B------:R-:W-:-:S07]  /*56f0*/  MOV R45, R100 ;  /* 0x00000064002d7202 */ /* 0x000fce0000000f00 */
.L_x_11002:
[----:B------:R-:W-:Y:S05]  /*5700*/  BSYNC B2 ;  /* 0x0000000000027941 */ /* 0x000fea0003800000 */
.L_x_11000:
        /* <DEDUP_REMOVED lines=16> */
.L_x_11006:
[----:B------:R-:W-:Y:S05]  /*5810*/  BSYNC B3 ;  /* 0x0000000000037941 */ /* 0x000fea0003800000 */
.L_x_11005:
        /* <DEDUP_REMOVED lines=43> */
.L_x_11004:
[----:B------:R-:W-:Y:S05]  /*5ad0*/  BSYNC B2 ;  /* 0x0000000000027941 */ /* 0x000fea0003800000 */
.L_x_11003:
        /* <DEDUP_REMOVED lines=21> */
.L_x_11008:
[----:B------:R-:W-:-:S07]  /*5c30*/  IMAD.MOV.U32 R46, RZ, RZ, R100 ;  /* 0x000000ffff2e7224 */ /* 0x000fce00078e0064 */
.L_x_11009:
[----:B------:R-:W-:Y:S05]  /*5c40*/  BSYNC B2 ;  /* 0x0000000000027941 */ /* 0x000fea0003800000 */
.L_x_11007:
        /* <DEDUP_REMOVED lines=16> */
.L_x_11013:
[----:B------:R-:W-:Y:S05]  /*5d50*/  BSYNC B3 ;  /* 0x0000000000037941 */ /* 0x000fea0003800000 */
.L_x_11012:
        /* <DEDUP_REMOVED lines=44> */
.L_x_11011:
[----:B------:R-:W-:Y:S05]  /*6020*/  BSYNC B2 ;  /* 0x0000000000027941 */ /* 0x000fea0003800000 */
.L_x_11010:
[----:B------:R-:W-:Y:S01]  /*6030*/  I2FP.F32.U32 R46, R46 ;  /* 0x0000002e002e7245 */ /* 0x000fe20000201000 */
[----:B------:R-:W-:Y:S01]  /*6040*/  BSSY B2, `(.L_x_11014) ;  /* 0x0000015000027945 */ /* 0x000fe20003800000 */
[C---:B------:R-:W-:Y:S02]  /*6050*/  ISETP.NE.AND P6, PT, R48.reuse, 0x1, PT ;  /* 0x000000013000780c */ /* 0x040fe40003fc5270 */
[----:B------:R-:W-:Y:S01]  /*6060*/  IADD3 R97, R48, 0x1, RZ ;  /* 0x0000000130617810 */ /* 0x000fe20007ffe0ff */
        /* <DEDUP_REMOVED lines=17> */
.L_x_11015:
[----:B------:R-:W-:-:S07]  /*6180*/  IMAD.MOV.U32 R95, RZ, RZ, R100 ;  /* 0x000000ffff5f7224 */ /* 0x000fce00078e0064 */
.L_x_11016:
[----:B------:R-:W-:Y:S05]  /*6190*/  BSYNC B2 ;  /* 0x0000000000027941 */ /* 0x000fea0003800000 */
.L_x_11014:
        /* <DEDUP_REMOVED lines=18> */
.L_x_11020:
[----:B------:R-:W-:Y:S05]  /*62c0*/  BSYNC B3 ;  /* 0x0000000000037941 */ /* 0x000fea0003800000 */
.L_x_11019:
        /* <DEDUP_REMOVED lines=43> */
[----:B------:R-:W-:-:S07]  /*6580*/  LOP3.LUT R76, R49, UR31, R76, 0x96, !PT ;  /* 0x0000001f314c7c12 */ /* 0x000fce000f8e964c */
.L_x_11018:
[----:B------:R-:W-:Y:S05]  /*6590*/  BSYNC B2 ;  /* 0x0000000000027941 */ /* 0x000fea0003800000 */
.L_x_11017:
[----:B------:R-:W-:Y:S02]  /*65a0*/  I2FP.F32.U32 R48, R95 ;  /* 0x0000005f00307245 */ /* 0x000fe40000201000 */
[----:B------:R-:W-:Y:S02]  /*65b0*/  MOV R49, 0x2f800000 ;  /* 0x2f80000000317802 */ /* 0x000fe40000000f00 */
[----:B------:R-:W-:Y:S02]  /*65c0*/  SEL R50, RZ, 0x10000, P5 ;  /* 0x00010000ff327807 */ /* 0x000fe40002800000 */
[----:B------:R-:W-:Y:S01]  /*65d0*/  ISETP.NE.AND P5, PT, R93, RZ, PT ;  /* 0x000000ff5d00720c */ /* 0x000fe20003fa5270 */
[----:B------:R-:W-:Y:S01]  /*65e0*/  FFMA.FTZ R49, R48, R49, 1.1641532182693481445e-10 ;  /* 0x2f00000030317423 */ /* 0x000fe20000010031 */
[----:B------:R-:W-:-:S04]  /*65f0*/  HADD2.F32 R48, -RZ, R47.H1_H1 ;  /* 0x3000002fff307230 */ /* 0x000fc80000004100 */
        /* <DEDUP_REMOVED lines=13> */
[----:B------:R-:W-:Y:S01]  /*66d0*/  IMAD.WIDE.U32 R50, R50, 0x10000, RZ ;  /* 0x0001000032327825 */ /* 0x000fe200078e00ff */
[----:B------:R-:W-:-:S03]  /*66e0*/  FSEL R91, R91, RZ, !P6 ;  /* 0x000000ff5b5b7208 */ /* 0x000fc60007000000 */
[----:B------:R-:W-:-:S05]  /*66f0*/  IMAD.WIDE.U32 R48, R48, 0x100, RZ ;  /* 0x0000010030307825 */ /* 0x000fca00078e00ff */
[----:B------:R-:W-:Y:S01]  /*6700*/  LOP3.LUT R51, R49, R47, R51, 0xfe, !PT ;  /* 0x0000002f31337212 */ /* 0x000fe200078efe33 */
[----:B------:R-:W-:Y:S01]  /*6710*/  FMUL.FTZ R47, R2, R91 ;  /* 0x0000005b022f7220 */ /* 0x000fe20000410000 */
[----:B------:R-:W-:Y:S02]  /*6720*/  LOP3.LUT R48, R48, R92, R50, 0xfe, !PT ;  /* 0x0000005c30307212 */ /* 0x000fe400078efe32 */
[----:B------:R-:W-:Y:S01]  /*6730*/  SEL R49, RZ, 0x1, P5 ;  /* 0x00000001ff317807 */ /* 0x000fe20002800000 */
[----:B------:R-:W-:Y:S01]  /*6740*/  @P0 FADD.FTZ R47, R31, R47 ;  /* 0x0000002f1f2f0221 */ /* 0x000fe20000010000 */
        /* <DEDUP_REMOVED lines=8> */
.L_x_10964:
[----:B------:R-:W-:Y:S05]  /*67d0*/  BSYNC B1 ;  /* 0x0000000000017941 */ /* 0x000fea0003800000 */
.L_x_10963:
        /* <DEDUP_REMOVED lines=76> */
.L_x_11038:
        /* <DEDUP_REMOVED lines=49> */
.L_x_11023:
[----:B------:R-:W-:Y:S05]  /*6fb0*/  BSYNC B1 ;  /* 0x0000000000017941 */ /* 0x000fea0003800000 */
.L_x_11022:
        /* <DEDUP_REMOVED lines=17> */
[----:B------:R-:W-:Y:S01]  /*70d0*/  F2FP.F16.F32.PACK_AB R48, R89, R48 ;  /* 0x000000305930723e */ /* 0x000fe200000000ff */
        /* <DEDUP_REMOVED lines=16> */
.L_x_11025:
[----:B------:R-:W-:Y:S05]  /*71e0*/  BSYNC B1 ;  /* 0x0000000000017941 */ /* 0x000fea0003800000 */
.L_x_11024:
[----:B012---:R-:W0:Y:S02]  /*71f0*/  LDC.64 R48, c[0x0][0x210] ;  /* 0x00008400ff307b82 */ /* 0x007e240000000a00 */
[----:B0-----:R-:W-:-:S04]  /*7200*/  LEA R21, R48, R21, 0x2 ;  /* 0x0000001530157211 */ /* 0x001fc800078e10ff */
[----:B------:R-:W-:-:S13]  /*7210*/  ISETP.GE.AND P0, PT, R21, R49, PT ;  /* 0x000000311500720c */ /* 0x000fda0003f06270 */
[----:B------:R-:W-:Y:S05]  /*7220*/  @!P0 BRA `(.L_x_11026) ;  /* 0xffffff9800bc8947 */ /* 0x000fea000383ffff */
[----:B------:R-:W-:Y:S05]  /*7230*/  BSYNC B0 ;  /* 0x0000000000007941 */ /* 0x000fea0003800000 */
.L_x_10904:
[----:B------:R-:W-:Y:S05]  /*7240*/  EXIT ;  /* 0x000000000000794d */ /* 0x000fea0003800000 */
.L_x_11021:
        /* <DEDUP_REMOVED lines=8> */
.L_x_11028:
[----:B------:R-:W-:Y:S05]  /*72d0*/  BSYNC B1 ;  /* 0x0000000000017941 */ /* 0x000fea0003800000 */
.L_x_11027:
        /* <DEDUP_REMOVED lines=10> */
.L_x_11029:
[----:B------:R-:W-:Y:S01]  /*7380*/  HFMA2.MMA R94, -RZ, RZ, 0, 2.384185791015625e-07 ;  /* 0x00000004ff5e7435 */ /* 0x000fe200000001ff */
[----:B------:R-:W-:-:S05]  /*7390*/  MOV R51, R93 ;  /* 0x0000005d00337202 */ /* 0x000fca0000000f00 */
[----:B------:R-:W-:-:S04]  /*73a0*/  FADD.FTZ R51, R50, R51 ;  /* 0x0000003332337221 */ /* 0x000fc80000010000 */
[----:B------:R-:W-:-:S07]  /*73b0*/  IMAD.MOV.U32 R95, RZ, RZ, R51 ;  /* 0x000000ffff5f7224 */ /* 0x000fce00078e0033 */
[----:B------:R-:W-:Y:S05]  /*73c0*/  WARPSYNC.COLLECTIVE R92, `(.L_x_11030) ;  /* 0x000000005c087348 */ /* 0x000fea0003c00000 */
[----:B------:R0:W1:Y:S02]  /*73d0*/  SHFL.BFLY P2, R93, R95, R94, R99 ;  /* 0x0c00005e5f5d7389 */ /* 0x0000640000040063 */
[----:B01----:R-:W-:Y:S01]  /*73e0*/  ENDCOLLECTIVE ;  /* 0x000000000000791b */ /* 0x003fe20003800000 */
.L_x_11030:
[----:B------:R-:W-:Y:S01]  /*73f0*/  HFMA2.MMA R94, -RZ, RZ, 0, 4.76837158203125e-07 ;  /* 0x00000008ff5e7435 */ /* 0x000fe200000001ff */
[----:B------:R-:W-:-:S05]  /*7400*/  MOV R48, R93 ;  /* 0x0000005d00307202 */ /* 0x000fca0000000f00 */
[----:B------:R-:W-:-:S04]  /*7410*/  FADD.FTZ R90, R51, R48 ;  /* 0x00000030335a7221 */ /* 0x000fc80000010000 */
[----:B------:R-:W-:-:S07]  /*7420*/  IMAD.MOV.U32 R95, RZ, RZ, R90 ;  /* 0x000000ffff5f7224 */ /* 0x000fce00078e005a */
[----:B------:R-:W-:Y:S05]  /*7430*/  WARPSYNC.COLLECTIVE R92, `(.L_x_11031) ;  /* 0x000000005c087348 */ /* 0x000fea0003c00000 */
[----:B------:R0:W1:Y:S02]  /*7440*/  SHFL.BFLY P2, R93, R95, R94, R99 ;  /* 0x0c00005e5f5d7389 */ /* 0x0000640000040063 */
[----:B01----:R-:W-:Y:S01]  /*7450*/  ENDCOLLECTIVE ;  /* 0x000000000000791b */ /* 0x003fe20003800000 */
.L_x_11031:
[----:B------:R-:W-:Y:S01]  /*7460*/  HFMA2.MMA R94, -RZ, RZ, 0, 9.5367431640625e-07 ;  /* 0x00000010ff5e7435 */ /* 0x000fe200000001ff */
[----:B------:R-:W-:-:S05]  /*7470*/  MOV R89, R93 ;  /* 0x0000005d00597202 */ /* 0x000fca0000000f00 */
[----:B------:R-:W-:-:S04]  /*7480*/  FADD.FTZ R91, R90, R89 ;  /* 0x000000595a5b7221 */ /* 0x000fc80000010000 */
[----:B------:R-:W-:-:S07]  /*7490*/  IMAD.MOV.U32 R95, RZ, RZ, R91 ;  /* 0x000000ffff5f7224 */ /* 0x000fce00078e005b */
[----:B------:R-:W-:Y:S05]  /*74a0*/  WARPSYNC.COLLECTIVE R92, `(.L_x_11032) ;  /* 0x000000005c087348 */ /* 0x000fea0003c00000 */
[----:B------:R0:W1:Y:S02]  /*74b0*/  SHFL.BFLY P2, R93, R95, R94, R99 ;  /* 0x0c00005e5f5d7389 */ /* 0x0000640000040063 */
[----:B01----:R-:W-:Y:S01]  /*74c0*/  ENDCOLLECTIVE ;  /* 0x000000000000791b */ /* 0x003fe20003800000 */
.L_x_11032:
        /* <DEDUP_REMOVED lines=41> */
.L_x_11033:
[----:B------:R-:W-:Y:S01]  /*7760*/  HFMA2.MMA R94, -RZ, RZ, 0, 1.1920928955078125e-07 ;  /* 0x00000002ff5e7435 */ /* 0x000fe200000001ff */
[----:B------:R-:W-:-:S05]  /*7770*/  MOV R49, R93 ;  /* 0x0000005d00317202 */ /* 0x000fca0000000f00 */
[----:B------:R-:W-:-:S04]  /*7780*/  FADD.FTZ R49, R48, R49 ;  /* 0x0000003130317221 */ /* 0x000fc80000010000 */
[----:B------:R-:W-:-:S07]  /*7790*/  IMAD.MOV.U32 R95, RZ, RZ, R49 ;  /* 0x000000ffff5f7224 */ /* 0x000fce00078e0031 */
[----:B------:R-:W-:Y:S05]  /*77a0*/  WARPSYNC.COLLECTIVE R92, `(.L_x_11034) ;  /* 0x000000005c087348 */ /* 0x000fea0003c00000 */
[----:B------:R0:W1:Y:S02]  /*77b0*/  SHFL.BFLY P2, R93, R95, R94, R99 ;  /* 0x0c00005e5f5d7389 */ /* 0x0000640000040063 */
[----:B01----:R-:W-:Y:S01]  /*77c0*/  ENDCOLLECTIVE ;  /* 0x000000000000791b */ /* 0x003fe20003800000 */
.L_x_11034:
[----:B------:R-:W-:Y:S01]  /*77d0*/  HFMA2.MMA R94, -RZ, RZ, 0, 2.384185791015625e-07 ;  /* 0x00000004ff5e7435 */ /* 0x000fe200000001ff */
[----:B------:R-:W-:-:S05]  /*77e0*/  MOV R50, R93 ;  /* 0x0000005d00327202 */ /* 0x000fca0000000f00 */
[----:B------:R-:W-:-:S04]  /*77f0*/  FADD.FTZ R50, R49, R50 ;  /* 0x0000003231327221 */ /* 0x000fc80000010000 */
[----:B------:R-:W-:-:S07]  /*7800*/  IMAD.MOV.U32 R95, RZ, RZ, R50 ;  /* 0x000000ffff5f7224 */ /* 0x000fce00078e0032 */
[----:B------:R-:W-:Y:S05]  /*7810*/  WARPSYNC.COLLECTIVE R92, `(.L_x_11035) ;  /* 0x000000005c087348 */ /* 0x000fea0003c00000 */
[----:B------:R0:W1:Y:S02]  /*7820*/  SHFL.BFLY P2, R93, R95, R94, R99 ;  /* 0x0c00005e5f5d7389 */ /* 0x0000640000040063 */
[----:B01----:R-:W-:Y:S01]  /*7830*/  ENDCOLLECTIVE ;  /* 0x000000000000791b */ /* 0x003fe20003800000 */
.L_x_11035:
[----:B------:R-:W-:Y:S01]  /*7840*/  HFMA2.MMA R94, -RZ, RZ, 0, 4.76837158203125e-07 ;  /* 0x00000008ff5e7435 */ /* 0x000fe200000001ff */
[----:B------:R-:W-:-:S05]  /*7850*/  MOV R51, R93 ;  /* 0x0000005d00337202 */ /* 0x000fca0000000f00 */
[----:B------:R-:W-:-:S04]  /*7860*/  FADD.FTZ R51, R50, R51 ;  /* 0x0000003332337221 */ /* 0x000fc80000010000 */
[----:B------:R-:W-:-:S07]  /*7870*/  IMAD.MOV.U32 R95, RZ, RZ, R51 ;  /* 0x000000ffff5f7224 */ /* 0x000fce00078e0033 */
[----:B------:R-:W-:Y:S05]  /*7880*/  WARPSYNC.COLLECTIVE R92, `(.L_x_11036) ;  /* 0x000000005c087348 */ /* 0x000fea0003c00000 */
[----:B------:R0:W1:Y:S02]  /*7890*/  SHFL.BFLY P2, R93, R95, R94, R99 ;  /* 0x0c00005e5f5d7389 */ /* 0x0000640000040063 */
[----:B01----:R-:W-:Y:S01]  /*78a0*/  ENDCOLLECTIVE ;  /* 0x000000000000791b */ /* 0x003fe20003800000 */
.L_x_11036:
[----:B------:R-:W-:Y:S01]  /*78b0*/  HFMA2.MMA R94, -RZ, RZ, 0, 9.5367431640625e-07 ;  /* 0x00000010ff5e7435 */ /* 0x000fe200000001ff */
[----:B------:R-:W-:-:S05]  /*78c0*/  MOV R90, R93 ;  /* 0x0000005d005a7202 */ /* 0x000fca0000000f00 */
[----:B------:R-:W-:-:S04]  /*78d0*/  FADD.FTZ R90, R51, R90 ;  /* 0x0000005a335a7221 */ /* 0x000fc80000010000 */
[----:B------:R-:W-:-:S07]  /*78e0*/  IMAD.MOV.U32 R95, RZ, RZ, R90 ;  /* 0x000000ffff5f7224 */ /* 0x000fce00078e005a */
[----:B------:R-:W-:Y:S05]  /*78f0*/  WARPSYNC.COLLECTIVE R92, `(.L_x_11037) ;  /* 0x000000005c087348 */ /* 0x000fea0003c00000 */
[----:B------:R0:W1:Y:S02]  /*7900*/  SHFL.BFLY P2, R93, R95, R94, R99 ;  /* 0x0c00005e5f5d7389 */ /* 0x0000640000040063 */
[----:B01----:R-:W-:Y:S01]  /*7910*/  ENDCOLLECTIVE ;  /* 0x000000000000791b */ /* 0x003fe20003800000 */
.L_x_11037:
[----:B------:R-:W-:Y:S01]  /*7920*/  MOV R91, R93 ;  /* 0x0000005d005b7202 */ /* 0x000fe20000000f00 */
[----:B------:R-:W-:Y:S06]  /*7930*/  BRA `(.L_x_11038) ;  /* 0xfffffff000d87947 */ /* 0x000fec000383ffff */
.L_x_11039:
        /* <DEDUP_REMOVED lines=12> */
.L_x_16580:


//--------------------- .text._ZN10layer_norm13ln_fwd_kernelINS_13Kernel_traitsI6__halfS2_fS2_fjLj512ELj1ELj4ELj1ELj16ENS_18Kernel_traits_baseILj512ES2_S2_fS2_fjLj128EEEEELb1ELb1ELb0ELb1EEEvNS_9FwdParamsE --------------------------
	.section	.text._ZN10layer_norm13ln_fwd_kernelINS_13Kernel_traitsI6__halfS2_fS2_fjLj512ELj1ELj4ELj1ELj16ENS_18Kernel_traits_baseILj512ES2_S2_fS2_fjLj128EEEEELb1ELb1ELb0ELb1EEEvNS_9FwdParamsE,"ax",@progbits
	.align	128
        .global         _ZN10layer_norm13ln_fwd_kernelINS_13Kernel_traitsI6__halfS2_fS2_fjLj512ELj1ELj4ELj1ELj16ENS_18Kernel_traits_baseILj512ES2_S2_fS2_fjLj128EEEEELb1ELb1ELb0ELb1EEEvNS_9FwdParamsE
        .type           _ZN10layer_norm13ln_fwd_kernelINS_13Kernel_traitsI6__halfS2_fS2_fjLj512ELj1ELj4ELj1ELj16ENS_18Kernel_traits_baseILj512ES2_S2_fS2_fjLj128EEEEELb1ELb1ELb0ELb1EEEvNS_9FwdParamsE,@function
        .size           _ZN10layer_norm13ln_fwd_kernelINS_13Kernel_traitsI6__halfS2_fS2_fjLj512ELj1ELj4ELj1ELj16ENS_18Kernel_traits_baseILj512ES2_S2_fS2_fjLj128EEEEELb1ELb1ELb0ELb1EEEvNS_9FwdParamsE,(.L_x_16581 - _ZN10layer_norm13ln_fwd_kernelINS_13Kernel_traitsI6__halfS2_fS2_fjLj512ELj1ELj4ELj1ELj16ENS_18Kernel_traits_baseILj512ES2_S2_fS2_fjLj128EEEEELb1ELb1ELb0ELb1EEEvNS_9FwdParamsE)
        .other          _ZN10layer_norm13ln_fwd_kernelINS_13Kernel_traitsI6__halfS2_fS2_fjLj512ELj1ELj4ELj1ELj16ENS_18Kernel_traits_baseILj512ES2_S2_fS2_fjLj128EEEEELb1ELb1ELb0ELb1EEEvNS_9FwdParamsE,@"STO_CUDA_ENTRY STV_DEFAULT"
_ZN10layer_norm13ln_fwd_kernelINS_13Kernel_traitsI6__halfS2_fS2_fjLj512ELj1ELj4ELj1ELj16ENS_18Kernel_traits_baseILj512ES2_S2_fS2_fjLj128EEEEELb1ELb1ELb0ELb1EEEvNS_9FwdParamsE:
.text._ZN10layer_norm13ln_fwd_kernelINS_13Kernel_traitsI6__halfS2_fS2_fjLj512ELj1ELj4ELj1ELj16ENS_18Kernel_traits_baseILj512ES2_S2_fS2_fjLj128EEEEELb1ELb1ELb0ELb1EEEvNS_9FwdParamsE:
        /* <DEDUP_REMOVED lines=11> */
[----:B------:R-:W2:Y:S01]  /*00b0*/  S2R R7, SR_CTAID.X ;  /* 0x0000000000077919 */ /* 0x000ea20000002500 */
[----:B------:R-:W-:Y:S01]  /*00c0*/  MOV R3, UR7 ;  /* 0x0000000700037c02 */ /* 0x000fe20008000f00 */
[----:B------:R-:W-:Y:S01]  /*00d0*/  ULDC.64 UR10, c[0x0][0x260] ;  /* 0x00009800000a7ab9 */ /* 0x000fe20000000a00 */
[----:B------:R-:W-:-:S04]  /*00e0*/  ISETP.NE.AND.EX P0, PT, RZ, UR9, PT, P0 ;  /* 0x00000009ff007c0c */ /* 0x000fc8000bf05300 */
[----:B------:R-:W3:Y:S01]  /*00f0*/  @P1 LDG.E.64 R2, desc[UR4][R2.64] ;  /* 0x0000000402021981 */ /* 0x000ee2000c1e1b00 */
[----:B0-----:R-:W-:-:S03]  /*0100*/  IMAD.SHL.U32 R0, R30, 0x10, RZ ;  /* 0x000000101e007824 */ /* 0x001fc600078e00ff */
[----:B-1----:R0:W5:Y:S02]  /*0110*/  @P1 LDG.E.64 R4, desc[UR4][R66.64] ;  /* 0x0000000442041981 */ /* 0x002164000c1e1b00 */
[----:B------:R-:W-:-:S04]  /*0120*/  LOP3.LUT R6, R0, 0x1f0, RZ, 0xc0, !PT ;  /* 0x000001f000067812 */ /* 0x000fc800078ec0ff */
[----:B------:R-:W-:-:S04]  /*0130*/  IADD3 R12, P2, R6, UR8, RZ ;  /* 0x00000008060c7c10 */ /* 0x000fc8000ff5e0ff */
[----:B------:R-:W-:Y:S01]  /*0140*/  IADD3.X R13, RZ, UR9, RZ, P2, !PT ;  /* 0x00000009ff0d7c10 */ /* 0x000fe200097fe4ff */
[----:B------:R-:W-:-:S04]  /*0150*/  ULDC.64 UR8, c[0x0][0x278] ;  /* 0x00009e0000087ab9 */ /* 0x000fc80000000a00 */
[----:B------:R0:W5:Y:S01]  /*0160*/  @P0 LDG.E.128 R24, desc[UR4][R12.64] ;  /* 0x000000040c180981 */ /* 0x000162000c1e1d00 */
[----:B------:R-:W-:-:S03]  /*0170*/  LOP3.LUT R14, R30, 0x1f, RZ, 0xc0, !PT ;  /* 0x0000001f1e0e7812 */ /* 0x000fc600078ec0ff */
        /* <DEDUP_REMOVED lines=18> */
[----:B------:R-:W-:Y:S01]  /*02a0*/  MOV R2, R30 ;  /* 0x0000001e00027202 */ /* 0x000fe20000000f00 */
[----:B------:R-:W-:-:S02]  /*02b0*/  UIADD3 UR15, UR7, -0x4498517b, URZ ;  /* 0xbb67ae85070f7890 */ /* 0x000fc4000fffe03f */
[----:B------:R1:W5:Y:S01]  /*02c0*/  LDG.E.128 R36, desc[UR4][R28.64] ;  /* 0x000000041c247981 */ /* 0x000362000c1e1d00 */
[----:B------:R-:W-:Y:S01]  /*02d0*/  UIADD3 UR14, UR6, -0x61c88647, URZ ;  /* 0x9e3779b9060e7890 */ /* 0x000fe2000fffe03f */
[----:B------:R-:W-:Y:S01]  /*02e0*/  IMAD.HI.U32 R30, R2, -0x326172a9, RZ ;  /* 0xcd9e8d57021e7827 */ /* 0x000fe200078e00ff */
        /* <DEDUP_REMOVED lines=9> */
[----:B------:R-:W-:Y:S02]  /*0380*/  UIADD3 UR22, UR6, 0x1715609d, URZ ;  /* 0x1715609d06167890 */ /* 0x000fe4000fffe03f */
[----:B------:R-:W-:Y:S02]  /*0390*/  UIADD3 UR24, UR6, -0x4ab325aa, URZ ;  /* 0xb54cda5606187890 */ /* 0x000fe4000fffe03f */
[--C-:B------:R-:W-:Y:S01]  /*03a0*/  SHF.R.U32.HI R3, RZ, 0x2, R67.reuse ;  /* 0x00000002ff037819 */ /* 0x100fe20000011643 */
[----:B------:R-:W-:Y:S01]  /*03b0*/  UIADD3 UR25, UR7, 0x646e171e, URZ ;  /* 0x646e171e07197890 */ /* 0x000fe2000fffe03f */
[----:B------:R-:W-:Y:S01]  /*03c0*/  SHF.R.U64 R4, R66, 0x2, R67 ;  /* 0x0000000242047819 */ /* 0x000fe20000001243 */
[----:B------:R-:W-:Y:S01]  /*03d0*/  UIADD3 UR27, UR7, 0x1fd5c5a3, URZ ;  /* 0x1fd5c5a3071b7890 */ /* 0x000fe2000fffe03f */
[----:B------:R-:W-:-:S02]  /*03e0*/  LOP3.LUT R30, R30, UR6, R3, 0x96, !PT ;  /* 0x000000061e1e7c12 */ /* 0x000fc4000f8e9603 */
[----:B------:R-:W-:Y:S01]  /*03f0*/  @!P0 CS2R R24, SRZ ;  /* 0x0000000000188805 */ /* 0x000fe2000001ff00 */
[----:B------:R-:W-:Y:S01]  /*0400*/  UIADD3 UR26, UR6, 0x5384540f, URZ ;  /* 0x5384540f061a7890 */ /* 0x000fe2000fffe03f */
[C---:B------:R-:W-:Y:S01]  /*0410*/  IMAD.HI.U32 R5, R4.reuse, -0x2daee0ad, RZ ;  /* 0xd2511f5304057827 */ /* 0x040fe200078e00ff */
[----:B------:R-:W-:Y:S02]  /*0420*/  UIADD3 UR28, UR6, -0xe443238, URZ ;  /* 0xf1bbcdc8061c7890 */ /* 0x000fe4000fffe03f */
[----:B------:R-:W-:Y:S01]  /*0430*/  UIADD3 UR29, UR7, -0x24c28bd8, URZ ;  /* 0xdb3d7428071d7890 */ /* 0x000fe2000fffe03f */
[----:B-1----:R-:W-:Y:S01]  /*0440*/  IMAD R6, R4, -0x2daee0ad, RZ ;  /* 0xd2511f5304067824 */ /* 0x002fe200078e02ff */
[----:B------:R-:W-:Y:S01]  /*0450*/  LOP3.LUT R5, R5, UR7, RZ, 0x3c, !PT ;  /* 0x0000000705057c12 */ /* 0x000fe2000f8e3cff */
[----:B------:R-:W-:Y:S01]  /*0460*/  IMAD.HI.U32 R7, R30, -0x2daee0ad, RZ ;  /* 0xd2511f531e077827 */ /* 0x000fe200078e00ff */
[----:B------:R-:W-:Y:S02]  /*0470*/  @!P0 CS2R R8, SRZ ;  /* 0x0000000000088805 */ /* 0x000fe4000001ff00 */
[----:B------:R-:W-:-:S02]  /*0480*/  @!P0 CS2R R10, SRZ ;  /* 0x00000000000a8805 */ /* 0x000fc4000001ff00 */
[----:B------:R-:W-:Y:S01]  /*0490*/  @!P0 CS2R R26, SRZ ;  /* 0x00000000001a8805 */ /* 0x000fe2000001ff00 */
[----:B------:R-:W-:Y:S01]  /*04a0*/  UIADD3 UR30, UR6, -0x700cb87f, URZ ;  /* 0x8ff34781061e7890 */ /* 0x000fe2000fffe03f */
[----:B------:R-:W-:Y:S01]  /*04b0*/  LOP3.LUT R28, R7, UR15, R6, 0x96, !PT ;  /* 0x0000000f071c7c12 */ /* 0x000fe2000f8e9606 */
[----:B------:R-:W-:Y:S01]  /*04c0*/  IMAD R6, R2, -0x326172a9, RZ ;  /* 0xcd9e8d5702067824 */ /* 0x000fe200078e02ff */
[----:B------:R-:W-:Y:S01]  /*04d0*/  UIADD3 UR31, UR7, -0x695add53, URZ ;  /* 0x96a522ad071f7890 */ /* 0x000fe2000fffe03f */
[C---:B------:R-:W-:Y:S01]  /*04e0*/  IMAD.HI.U32 R7, R5.reuse, -0x326172a9, RZ ;  /* 0xcd9e8d5705077827 */ /* 0x040fe200078e00ff */
[----:B------:R-:W-:Y:S01]  /*04f0*/  ULDC.64 UR8, c[0x0][0x270] ;  /* 0x00009c0000087ab9 */ /* 0x000fe20000000a00 */
[----:B------:R-:W-:Y:S01]  /*0500*/  HFMA2.MMA R51, -RZ, RZ, 0, 0 ;  /* 0x00000000ff337435 */ /* 0x000fe200000001ff */
[----:B------:R-:W-:Y:S01]  /*0510*/  ULDC UR10, c[0x0][0x218] ;  /* 0x00008600000a7ab9 */ /* 0x000fe20000000800 */
[----:B------:R-:W-:Y:S01]  /*0520*/  IMAD R5, R5, -0x326172a9, RZ ;  /* 0xcd9e8d5705057824 */ /* 0x000fe200078e02ff */
[----:B------:R-:W-:Y:S01]  /*0530*/  LOP3.LUT R6, R7, UR14, R6, 0x96, !PT ;  /* 0x0000000e07067c12 */ /* 0x000fe2000f8e9606 */
[----:B------:R-:W-:Y:S01]  /*0540*/  IMAD.HI.U32 R32, R28, -0x326172a9, RZ ;  /* 0xcd9e8d571c207827 */ /* 0x000fe200078e00ff */
[----:B------:R-:W-:Y:S01]  /*0550*/  ULDC UR11, c[0x0][0x2d8] ;  /* 0x0000b600000b7ab9 */ /* 0x000fe20000000800 */
        /* <DEDUP_REMOVED lines=42> */
[----:B------:R-:W-:Y:S02]  /*0800*/  IMAD R7, R5, -0x2daee0ad, RZ ;  /* 0xd2511f5305077824 */ /* 0x000fe400078e02ff */
[----:B------:R-:W-:-:S05]  /*0810*/  IMAD.WIDE.U32 R60, R25, -0x2daee0ad, RZ ;  /* 0xd2511f53193c7825 */ /* 0x000fca00078e00ff */
[----:B------:R-:W-:Y:S01]  /*0820*/  LOP3.LUT R7, R61, UR29, R7, 0x96, !PT ;  /* 0x0000001d3d077c12 */ /* 0x000fe2000f8e9607 */
[----:B------:R-:W-:Y:S02]  /*0830*/  IMAD R29, R29, -0x326172a9, RZ ;  /* 0xcd9e8d571d1d7824 */ /* 0x000fe400078e02ff */
[----:B------:R-:W-:Y:S01]  /*0840*/  IMAD.HI.U32 R25, R24, -0x2daee0ad, RZ ;  /* 0xd2511f5318197827 */ /* 0x000fe200078e00ff */
[----:B------:R-:W-:Y:S03]  /*0850*/  BSSY B0, `(.L_x_11040) ;  /* 0x0000673000007945 */ /* 0x000fe60003800000 */
[----:B------:R-:W-:Y:S01]  /*0860*/  IMAD.WIDE.U32 R58, R7, -0x326172a9, RZ ;  /* 0xcd9e8d57073a7825 */ /* 0x000fe200078e00ff */
[----:B------:R-:W-:-:S03]  /*0870*/  UISETP.NE.U32.AND UP0, UPT, UR8, URZ, UPT ;  /* 0x0000003f0800728c */ /* 0x000fc6000bf05070 */
[--C-:B------:R-:W-:Y:S02]  /*0880*/  HADD2.F32 R77, -RZ, R8.reuse.H0_H0 ;  /* 0x20000008ff4d7230 */ /* 0x100fe40000004100 */
[----:B------:R-:W-:Y:S02]  /*0890*/  HADD2.F32 R76, -RZ, R8.H1_H1 ;  /* 0x30000008ff4c7230 */ /* 0x000fe40000004100 */
[--C-:B------:R-:W-:Y:S02]  /*08a0*/  HADD2.F32 R75, -RZ, R9.reuse.H0_H0 ;  /* 0x20000009ff4b7230 */ /* 0x100fe40000004100 */
[----:B------:R-:W-:Y:S02]  /*08b0*/  HADD2.F32 R5, -RZ, R9.H1_H1 ;  /* 0x30000009ff057230 */ /* 0x000fe40000004100 */
[--C-:B------:R-:W-:Y:S02]  /*08c0*/  HADD2.F32 R6, -RZ, R10.reuse.H0_H0 ;  /* 0x2000000aff067230 */ /* 0x100fe40000004100 */
[----:B------:R-:W-:Y:S01]  /*08d0*/  HADD2.F32 R7, -RZ, R10.H1_H1 ;  /* 0x3000000aff077230 */ /* 0x000fe20000004100 */
[----:B------:R-:W-:Y:S01]  /*08e0*/  LOP3.LUT R60, R25, UR31, R60, 0x96, !PT ;  /* 0x0000001f193c7c12 */ /* 0x000fe2000f8e963c */
[--C-:B------:R-:W-:Y:S01]  /*08f0*/  HADD2.F32 R8, -RZ, R11.reuse.H0_H0 ;  /* 0x2000000bff087230 */ /* 0x100fe20000004100 */
[----:B------:R-:W-:Y:S01]  /*0900*/  LOP3.LUT R59, R59, UR30, R29, 0x96, !PT ;  /* 0x0000001e3b3b7c12 */ /* 0x000fe2000f8e961d */
[----:B------:R-:W-:Y:S01]  /*0910*/  HADD2.F32 R9, -RZ, R11.H1_H1 ;  /* 0x3000000bff097230 */ /* 0x000fe20000004100 */
[----:B------:R-:W-:Y:S01]  /*0920*/  LOP3.LUT R66, R66, 0x3, RZ, 0xc0, !PT ;  /* 0x0000000342427812 */ /* 0x000fe200078ec0ff */
[--C-:B------:R-:W-:Y:S01]  /*0930*/  HADD2.F32 R81, -RZ, R26.reuse.H0_H0 ;  /* 0x2000001aff517230 */ /* 0x100fe20000004100 */
[----:B------:R-:W-:Y:S01]  /*0940*/  ULDC.U8 UR8, c[0x0][0x2a0] ;  /* 0x0000a80000087ab9 */ /* 0x000fe20000000000 */
[----:B------:R-:W-:-:S02]  /*0950*/  HADD2.F32 R80, -RZ, R26.H1_H1 ;  /* 0x3000001aff507230 */ /* 0x000fc40000004100 */
[--C-:B------:R-:W-:Y:S02]  /*0960*/  HADD2.F32 R79, -RZ, R27.reuse.H0_H0 ;  /* 0x2000001bff4f7230 */ /* 0x100fe40000004100 */
[----:B------:R-:W-:Y:S02]  /*0970*/  HADD2.F32 R78, -RZ, R27.H1_H1 ;  /* 0x3000001bff4e7230 */ /* 0x000fe40000004100 */
[----:B------:R-:W-:Y:S01]  /*0980*/  IMAD R61, R24, -0x2daee0ad, RZ ;  /* 0xd2511f53183d7824 */ /* 0x000fe200078e02ff */
[----:B------:R-:W-:Y:S02]  /*0990*/  UISETP.NE.AND.EX UP0, UPT, UR9, URZ, UPT, UP0 ;  /* 0x0000003f0900728c */ /* 0x000fe4000bf05300 */
[----:B------:R-:W-:Y:S01]  /*09a0*/  UISETP.NE.AND UP1, UPT, UR8, URZ, UPT ;  /* 0x0000003f0800728c */ /* 0x000fe2000bf25270 */
[--C-:B--2---:R-:W-:Y:S02]  /*09b0*/  HADD2.F32 R67, -RZ, R12.reuse.H0_H0 ;  /* 0x2000000cff437230 */ /* 0x104fe40000004100 */
[----:B------:R-:W-:-:S02]  /*09c0*/  HADD2.F32 R65, -RZ, R12.H1_H1 ;  /* 0x3000000cff417230 */ /* 0x000fc40000004100 */
[--C-:B------:R-:W-:Y:S02]  /*09d0*/  HADD2.F32 R64, -RZ, R13.reuse.H0_H0 ;  /* 0x2000000dff407230 */ /* 0x100fe40000004100 */
[----:B------:R-:W-:Y:S02]  /*09e0*/  HADD2.F32 R10, -RZ, R13.H1_H1 ;  /* 0x3000000dff0a7230 */ /* 0x000fe40000004100 */
[--C-:B------:R-:W-:Y:S02]  /*09f0*/  HADD2.F32 R11, -RZ, R14.reuse.H0_H0 ;  /* 0x2000000eff0b7230 */ /* 0x100fe40000004100 */
[----:B------:R-:W-:Y:S02]  /*0a00*/  HADD2.F32 R12, -RZ, R14.H1_H1 ;  /* 0x3000000eff0c7230 */ /* 0x000fe40000004100 */
[--C-:B------:R-:W-:Y:S02]  /*0a10*/  HADD2.F32 R13, -RZ, R15.reuse.H0_H0 ;  /* 0x2000000fff0d7230 */ /* 0x100fe40000004100 */
[----:B------:R-:W-:-:S02]  /*0a20*/  HADD2.F32 R14, -RZ, R15.H1_H1 ;  /* 0x3000000fff0e7230 */ /* 0x000fc40000004100 */
[--C-:B---3--:R-:W-:Y:S02]  /*0a30*/  HADD2.F32 R84, -RZ, R20.reuse.H0_H0 ;  /* 0x20000014ff547230 */ /* 0x108fe40000004100 */
[----:B------:R-:W-:Y:S02]  /*0a40*/  HADD2.F32 R74, -RZ, R20.H1_H1 ;  /* 0x30000014ff4a7230 */ /* 0x000fe40000004100 */
[--C-:B------:R-:W-:Y:S02]  /*0a50*/  HADD2.F32 R73, -RZ, R21.reuse.H0_H0 ;  /* 0x20000015ff497230 */ /* 0x100fe40000004100 */
[----:B------:R-:W-:Y:S02]  /*0a60*/  HADD2.F32 R72, -RZ, R21.H1_H1 ;  /* 0x30000015ff487230 */ /* 0x000fe40000004100 */
[--C-:B------:R-:W-:Y:S02]  /*0a70*/  HADD2.F32 R71, -RZ, R22.reuse.H0_H0 ;  /* 0x20000016ff477230 */ /* 0x100fe40000004100 */
[----:B------:R-:W-:-:S02]  /*0a80*/  HADD2.F32 R70, -RZ, R22.H1_H1 ;  /* 0x30000016ff467230 */ /* 0x000fc40000004100 */
[--C-:B------:R-:W-:Y:S02]  /*0a90*/  HADD2.F32 R69, -RZ, R23.reuse.H0_H0 ;  /* 0x20000017ff457230 */ /* 0x100fe40000004100 */
[----:B------:R-:W-:Y:S02]  /*0aa0*/  HADD2.F32 R68, -RZ, R23.H1_H1 ;  /* 0x30000017ff447230 */ /* 0x000fe40000004100 */
[--C-:B----4-:R-:W-:Y:S02]  /*0ab0*/  HADD2.F32 R15, -RZ, R16.reuse.H0_H0 ;  /* 0x20000010ff0f7230 */ /* 0x110fe40000004100 */
[----:B------:R-:W-:Y:S02]  /*0ac0*/  HADD2.F32 R44, -RZ, R16.H1_H1 ;  /* 0x30000010ff2c7230 */ /* 0x000fe40000004100 */
[--C-:B------:R-:W-:Y:S02]  /*0ad0*/  HADD2.F32 R45, -RZ, R17.reuse.H0_H0 ;  /* 0x20000011ff2d7230 */ /* 0x100fe40000004100 */
[----:B------:R-:W-:-:S02]  /*0ae0*/  HADD2.F32 R46, -RZ, R17.H1_H1 ;  /* 0x30000011ff2e7230 */ /* 0x000fc40000004100 */
[--C-:B------:R-:W-:Y:S02]  /*0af0*/  HADD2.F32 R47, -RZ, R18.reuse.H0_H0 ;  /* 0x20000012ff2f7230 */ /* 0x100fe40000004100 */
[----:B------:R-:W-:Y:S02]  /*0b00*/  HADD2.F32 R48, -RZ, R18.H1_H1 ;  /* 0x30000012ff307230 */ /* 0x000fe40000004100 */
[--C-:B------:R-:W-:Y:S02]  /*0b10*/  HADD2.F32 R49, -RZ, R19.reuse.H0_H0 ;  /* 0x20000013ff317230 */ /* 0x100fe40000004100 */
[----:B------:R-:W-:-:S07]  /*0b20*/  HADD2.F32 R50, -RZ, R19.H1_H1 ;  /* 0x30000013ff327230 */ /* 0x000fce0000004100 */
.L_x_11154:
[----:B0-----:R-:W0:Y:S01]  /*0b30*/  LDC.64 R20, c[0x0][0x230] ;  /* 0x00008c00ff147b82 */ /* 0x001e220000000a00 */
[----:B------:R-:W1:Y:S01]  /*0b40*/  S2R R22, SR_TID.X ;  /* 0x0000000000167919 */ /* 0x000e620000002100 */
[----:B------:R-:W-:Y:S01]  /*0b50*/  PLOP3.LUT P0, PT, PT, PT, UP0, 0x80, 0x0 ;  /* 0x000000000000781c */ /* 0x000fe20003f0f008 */
[----:B------:R-:W-:Y:S01]  /*0b60*/  IMAD R18, R0, UR10, RZ ;  /* 0x0000000a00127c24 */ /* 0x000fe2000f8e02ff */
[----:B------:R-:W-:Y:S01]  /*0b70*/  PLOP3.LUT P2, PT, PT, PT, UP0, 0x80, 0x0 ;  /* 0x000000000000781c */ /* 0x000fe20003f4f008 */
[----:B------:R-:W-:Y:S01]  /*0b80*/  @UP0 ULDC.64 UR8, c[0x0][0x270] ;  /* 0x00009c0000080ab9 */ /* 0x000fe20000000a00 */
[----:B------:R-:W-:Y:S02]  /*0b90*/  MOV R23, 0x2 ;  /* 0x0000000200177802 */ /* 0x000fe40000000f00 */
        /* <DEDUP_REMOVED lines=15> */
[C---:B------:R-:W-:Y:S02]  /*0c90*/  ISETP.NE.AND P0, PT, R66.reuse, 0x1, PT ;  /* 0x000000014200780c */ /* 0x040fe40003f05270 */
[----:B------:R-:W-:Y:S01]  /*0ca0*/  PLOP3.LUT P2, PT, PT, PT, UP0, 0x80, 0x0 ;  /* 0x000000000000781c */ /* 0x000fe20003f4f008 */
[----:B------:R-:W-:Y:S01]  /*0cb0*/  BSSY B1, `(.L_x_11041) ;  /* 0x000000e000017945 */ /* 0x000fe20003800000 */
[----:B------:R-:W-:Y:S01]  /*0cc0*/  IMAD.MOV.U32 R54, RZ, RZ, 0x3f800000 ;  /* 0x3f800000ff367424 */ /* 0x000fe200078e00ff */
[----:B------:R-:W-:-:S10]  /*0cd0*/  IADD3 R25, R66, 0x1, RZ ;  /* 0x0000000142197810 */ /* 0x000fd40007ffe0ff */
[----:B---3--:R-:W-:Y:S01]  /*0ce0*/  @P2 HADD2.F32 R54, -RZ, R22.H0_H0 ;  /* 0x20000016ff362230 */ /* 0x008fe20000004100 */
        /* <DEDUP_REMOVED lines=9> */
.L_x_11042:
[----:B------:R-:W-:-:S07]  /*0d80*/  MOV R42, R58 ;  /* 0x0000003a002a7202 */ /* 0x000fce0000000f00 */
.L_x_11043:
[----:B------:R-:W-:Y:S05]  /*0d90*/  BSYNC B1 ;  /* 0x0000000000017941 */ /* 0x000fea0003800000 */
.L_x_11041:
        /* <DEDUP_REMOVED lines=16> */
.L_x_11047:
[----:B------:R-:W-:Y:S05]  /*0ea0*/  BSYNC B2 ;  /* 0x0000000000027941 */ /* 0x000fea0003800000 */
.L_x_11046:
        /* <DEDUP_REMOVED lines=43> */
.L_x_11045:
[----:B------:R-:W-:Y:S05]  /*1160*/  BSYNC B1 ;  /* 0x0000000000017941 */ /* 0x000fea0003800000 */
.L_x_11044:
[----:B------:R-:W0:Y:S01]  /*1170*/  LDC R88, c[0x0][0x298] ;  /* 0x0000a600ff587b82 */ /* 0x000e220000000800 */
[----:B------:R-:W-:Y:S01]  /*1180*/  I2FP.F32.U32 R22, R42 ;  /* 0x0000002a00167245 */ /* 0x000fe20000201000 */
[----:B-----5:R-:W-:Y:S01]  /*1190*/  HADD2.F32 R23, -RZ, R16.H0_H0 ;  /* 0x20000010ff177230 */ /* 0x020fe20000004100 */
[----:B------:R-:W-:Y:S01]  /*11a0*/  ISETP.NE.U32.AND P0, PT, R20, RZ, PT ;  /* 0x000000ff1400720c */ /* 0x000fe20003f05070 */
[----:B------:R-:W-:Y:S01]  /*11b0*/  IMAD.MOV.U32 R87, RZ, RZ, 0x2f800000 ;  /* 0x2f800000ff577424 */ /* 0x000fe200078e00ff */
[----:B------:R-:W-:Y:S01]  /*11c0*/  BSSY B1, `(.L_x_11048) ;  /* 0x0000018000017945 */ /* 0x000fe20003800000 */
[----:B------:R-:W-:Y:S01]  /*11d0*/  IADD3 R26, R25, 0x1, RZ ;  /* 0x00000001191a7810 */ /* 0x000fe20007ffe0ff */
[----:B------:R-:W-:Y:S01]  /*11e0*/  FMUL.FTZ R23, R23, R54 ;  /* 0x0000003617177220 */ /* 0x000fe20000410000 */
[----:B------:R-:W1:Y:S01]  /*11f0*/  LDC R89, c[0x0][0x294] ;  /* 0x0000a500ff597b82 */ /* 0x000e620000000800 */
[----:B------:R-:W-:Y:S01]  /*1200*/  FFMA.FTZ R22, R22, R87, 1.1641532182693481445e-10 ;  /* 0x2f00000016167423 */ /* 0x000fe20000010057 */
[----:B------:R-:W-:Y:S01]  /*1210*/  ISETP.NE.AND.EX P0, PT, R21, RZ, PT, P0 ;  /* 0x000000ff1500720c */ /* 0x000fe20003f05300 */
[----:B------:R-:W-:-:S02]  /*1220*/  HADD2.F32 R21, -RZ, R36.H0_H0 ;  /* 0x20000024ff157230 */ /* 0x000fc40000004100 */
        /* <DEDUP_REMOVED lines=16> */
.L_x_11049:
[----:B------:R-:W-:-:S07]  /*1330*/  MOV R22, R58 ;  /* 0x0000003a00167202 */ /* 0x000fce0000000f00 */
.L_x_11050:
[----:B------:R-:W-:Y:S05]  /*1340*/  BSYNC B1 ;  /* 0x0000000000017941 */ /* 0x000fea0003800000 */
.L_x_11048:
        /* <DEDUP_REMOVED lines=16> */
.L_x_11054:
[----:B------:R-:W-:Y:S05]  /*1450*/  BSYNC B2 ;  /* 0x0000000000027941 */ /* 0x000fea0003800000 */
.L_x_11053:
        /* <DEDUP_REMOVED lines=43> */
.L_x_11052:
[----:B------:R-:W-:Y:S05]  /*1710*/  BSYNC B1 ;  /* 0x0000000000017941 */ /* 0x000fea0003800000 */
.L_x_11051:
[----:B------:R-:W-:Y:S01]  /*1720*/  I2FP.F32.U32 R20, R22 ;  /* 0x0000001600147245 */ /* 0x000fe20000201000 */
[----:B------:R-:W-:Y:S01]  /*1730*/  HADD2.F32 R21, -RZ, R16.H1_H1 ;  /* 0x30000010ff157230 */ /* 0x000fe20000004100 */
[----:B------:R-:W-:Y:S01]  /*1740*/  BSSY B1, `(.L_x_11055) ;  /* 0x0000016000017945 */ /* 0x000fe20003800000 */
[----:B------:R-:W-:Y:S02]  /*1750*/  VIADD R27, R26, 0x1 ;  /* 0x000000011a1b7836 */ /* 0x000fe40000000000 */
[----:B------:R-:W-:Y:S01]  /*1760*/  FFMA.FTZ R20, R20, R87, 1.1641532182693481445e-10 ;  /* 0x2f00000014147423 */ /* 0x000fe20000010057 */
[----:B------:R-:W-:-:S04]  /*1770*/  FMUL.FTZ R21, R21, R54 ;  /* 0x0000003615157220 */ /* 0x000fc80000410000 */
[----:B------:R-:W-:Y:S01]  /*1780*/  FMUL.FTZ R21, R21, R88 ;  /* 0x0000005815157220 */ /* 0x000fe20000410000 */
[----:B------:R-:W-:Y:S01]  /*1790*/  FSETP.GTU.FTZ.AND P2, PT, R20, R89, PT ;  /* 0x000000591400720b */ /* 0x000fe20003f5c000 */
[----:B------:R-:W-:-:S03]  /*17a0*/  HADD2.F32 R20, -RZ, R36.H1_H1 ;  /* 0x30000024ff147230 */ /* 0x000fc60000004100 */
        /* <DEDUP_REMOVED lines=14> */
.L_x_11056:
[----:B------:R-:W-:-:S07]  /*1890*/  MOV R22, R58 ;  /* 0x0000003a00167202 */ /* 0x000fce0000000f00 */
.L_x_11057:
[----:B------:R-:W-:Y:S05]  /*18a0*/  BSYNC B1 ;  /* 0x0000000000017941 */ /* 0x000fea0003800000 */
.L_x_11055:
        /* <DEDUP_REMOVED lines=16> */
.L_x_11061:
[----:B------:R-:W-:Y:S05]  /*19b0*/  BSYNC B2 ;  /* 0x0000000000027941 */ /* 0x000fea0003800000 */
.L_x_11060:
        /* <DEDUP_REMOVED lines=43> */
.L_x_11059:
[----:B------:R-:W-:Y:S05]  /*1c70*/  BSYNC B1 ;  /* 0x0000000000017941 */ /* 0x000fea0003800000 */
.L_x_11058:
[----:B------:R-:W-:Y:S01]  /*1c80*/  I2FP.F32.U32 R20, R22 ;  /* 0x0000001600147245 */ /* 0x000fe20000201000 */
[----:B------:R-:W-:Y:S01]  /*1c90*/  HADD2.F32 R21, -RZ, R17.H0_H0 ;  /* 0x20000011ff157230 */ /* 0x000fe20000004100 */
[----:B------:R-:W-:Y:S01]  /*1ca0*/  BSSY B1, `(.L_x_11062) ;  /* 0x0000016000017945 */ /* 0x000fe20003800000 */
[----:B------:R-:W-:Y:S02]  /*1cb0*/  HADD2.F32 R26, -RZ, R37.H0_H0 ;  /* 0x20000025ff1a7230 */ /* 0x000fe40000004100 */
[----:B------:R-:W-:Y:S01]  /*1cc0*/  FFMA.FTZ R20, R20, R87, 1.1641532182693481445e-10 ;  /* 0x2f00000014147423 */ /* 0x000fe20000010057 */
[----:B------:R-:W-:-:S04]  /*1cd0*/  FMUL.FTZ R21, R21, R54 ;  /* 0x0000003615157220 */ /* 0x000fc80000410000 */
[----:B------:R-:W-:Y:S01]  /*1ce0*/  FMUL.FTZ R21, R21, R88 ;  /* 0x0000005815157220 */ /* 0x000fe20000410000 */
[----:B------:R-:W-:-:S04]  /*1cf0*/  FSETP.GTU.FTZ.AND P2, PT, R20, R89, PT ;  /* 0x000000591400720b */ /* 0x000fc80003f5c000 */
        /* <DEDUP_REMOVED lines=15> */
.L_x_11063:
[----:B------:R-:W-:-:S07]  /*1df0*/  IMAD.MOV.U32 R22, RZ, RZ, R58 ;  /* 0x000000ffff167224 */ /* 0x000fce00078e003a */
.L_x_11064:
[----:B------:R-:W-:Y:S05]  /*1e00*/  BSYNC B1 ;  /* 0x0000000000017941 */ /* 0x000fea0003800000 */
.L_x_11062:
        /* <DEDUP_REMOVED lines=16> */
.L_x_11068:
[----:B------:R-:W-:Y:S05]  /*1f10*/  BSYNC B2 ;  /* 0x0000000000027941 */ /* 0x000fea0003800000 */
.L_x_11067:
        /* <DEDUP_REMOVED lines=43> */
.L_x_11066:
[----:B------:R-:W-:Y:S05]  /*21d0*/  BSYNC B1 ;  /* 0x0000000000017941 */ /* 0x000fea0003800000 */
.L_x_11065:
        /* <DEDUP_REMOVED lines=9> */
[----:B------:R-:W-:-:S03]  /*2270*/  HADD2.F32 R20, -RZ, R37.H1_H1 ;  /* 0x30000025ff147230 */ /* 0x000fc60000004100 */
        /* <DEDUP_REMOVED lines=12> */
.L_x_11070:
[----:B------:R-:W-:-:S07]  /*2340*/  MOV R17, R58 ;  /* 0x0000003a00117202 */ /* 0x000fce0000000f00 */
.L_x_11071:
[----:B------:R-:W-:Y:S05]  /*2350*/  BSYNC B1 ;  /* 0x0000000000017941 */ /* 0x000fea0003800000 */
.L_x_11069:
        /* <DEDUP_REMOVED lines=16> */
.L_x_11075:
[----:B------:R-:W-:Y:S05]  /*2460*/  BSYNC B2 ;  /* 0x0000000000027941 */ /* 0x000fea0003800000 */
.L_x_11074:
        /* <DEDUP_REMOVED lines=43> */
.L_x_11073:
[----:B------:R-:W-:Y:S05]  /*2720*/  BSYNC B1 ;  /* 0x0000000000017941 */ /* 0x000fea0003800000 */
.L_x_11072:
        /* <DEDUP_REMOVED lines=9> */
[----:B------:R-:W-:-:S03]  /*27c0*/  HADD2.F32 R20, -RZ, R38.H0_H0 ;  /* 0x20000026ff147230 */ /* 0x000fc60000004100 */
        /* <DEDUP_REMOVED lines=12> */
.L_x_11077:
[----:B------:R-:W-:-:S07]  /*2890*/  MOV R17, R58 ;  /* 0x0000003a00117202 */ /* 0x000fce0000000f00 */
.L_x_11078:
[----:B------:R-:W-:Y:S05]  /*28a0*/  BSYNC B1 ;  /* 0x0000000000017941 */ /* 0x000fea0003800000 */
.L_x_11076:
        /* <DEDUP_REMOVED lines=16> */
.L_x_11082:
[----:B------:R-:W-:Y:S05]  /*29b0*/  BSYNC B2 ;  /* 0x0000000000027941 */ /* 0x000fea0003800000 */
.L_x_11081:
        /* <DEDUP_REMOVED lines=43> */
.L_x_11080:
[----:B------:R-:W-:Y:S05]  /*2c70*/  BSYNC B1 ;  /* 0x0000000000017941 */ /* 0x000fea0003800000 */
.L_x_11079:
[----:B------:R-:W-:Y:S01]  /*2c80*/  I2FP.F32.U32 R22, R17 ;  /* 0x0000001100167245 */ /* 0x000fe20000201000 */
[----:B------:R-:W-:Y:S01]  /*2c90*/  HADD2.F32 R17, -RZ, R18.H1_H1 ;  /* 0x30000012ff117230 */ /* 0x000fe20000004100 */
[----:B------:R-:W-:Y:S01]  /*2ca0*/  ISETP.NE.AND P5, PT, R41, 0x1, PT ;  /* 0x000000012900780c */ /* 0x000fe20003fa5270 */
[----:B------:R-:W-:Y:S01]  /*2cb0*/  HADD2.F32 R18, -RZ, R38.H1_H1 ;  /* 0x30000026ff127230 */ /* 0x000fe20000004100 */
        /* <DEDUP_REMOVED lines=18> */
.L_x_11084:
[----:B------:R-:W-:-:S07]  /*2de0*/  IMAD.MOV.U32 R17, RZ, RZ, R58 ;  /* 0x000000ffff117224 */ /* 0x000fce00078e003a */
.L_x_11085:
[----:B------:R-:W-:Y:S05]  /*2df0*/  BSYNC B1 ;  /* 0x0000000000017941 */ /* 0x000fea0003800000 */
.L_x_11083:
        /* <DEDUP_REMOVED lines=16> */
.L_x_11089:
[----:B------:R-:W-:Y:S05]  /*2f00*/  BSYNC B2 ;  /* 0x0000000000027941 */ /* 0x000fea0003800000 */
.L_x_11088:
        /* <DEDUP_REMOVED lines=43> */
.L_x_11087:
[----:B------:R-:W-:Y:S05]  /*31c0*/  BSYNC B1 ;  /* 0x0000000000017941 */ /* 0x000fea0003800000 */
.L_x_11086:
[----:B------:R-:W-:Y:S01]  /*31d0*/  I2FP.F32.U32 R18, R17 ;  /* 0x0000001100127245 */ /* 0x000fe20000201000 */
[----:B------:R-:W-:Y:S01]  /*31e0*/  HADD2.F32 R17, -RZ, R19.H0_H0 ;  /* 0x20000013ff117230 */ /* 0x000fe20000004100 */
[----:B------:R-:W-:Y:S01]  /*31f0*/  ISETP.NE.AND P6, PT, R42, 0x1, PT ;  /* 0x000000012a00780c */ /* 0x000fe20003fc5270 */
[----:B------:R-:W-:Y:S01]  /*3200*/  HADD2.F32 R22, -RZ, R39.H0_H0 ;  /* 0x20000027ff167230 */ /* 0x000fe20000004100 */
        /* <DEDUP_REMOVED lines=18> */
.L_x_11091:
[----:B------:R-:W-:-:S07]  /*3330*/  MOV R17, R58 ;  /* 0x0000003a00117202 */ /* 0x000fce0000000f00 */
.L_x_11092:
[----:B------:R-:W-:Y:S05]  /*3340*/  BSYNC B1 ;  /* 0x0000000000017941 */ /* 0x000fea0003800000 */
.L_x_11090:
        /* <DEDUP_REMOVED lines=18> */
.L_x_11096:
[----:B------:R-:W-:Y:S05]  /*3470*/  BSYNC B2 ;  /* 0x0000000000027941 */ /* 0x000fea0003800000 */
.L_x_11095:
        /* <DEDUP_REMOVED lines=43> */
.L_x_11094:
[----:B------:R-:W-:Y:S05]  /*3730*/  BSYNC B1 ;  /* 0x0000000000017941 */ /* 0x000fea0003800000 */
.L_x_11093:
[----:B------:R-:W-:Y:S01]  /*3740*/  SEL R41, RZ, 0x10000, P5 ;  /* 0x00010000ff297807 */ /* 0x000fe20002800000 */
[----:B------:R-:W-:Y:S01]  /*3750*/  HADD2.F32 R19, -RZ, R19.H1_H1 ;  /* 0x30000013ff137230 */ /* 0x000fe20000004100 */
[----:B------:R-:W-:Y:S01]  /*3760*/  ISETP.NE.AND P5, PT, R16, RZ, PT ;  /* 0x000000ff1000720c */ /* 0x000fe20003fa5270 */
[----:B------:R-:W0:Y:S01]  /*3770*/  LDC.64 R90, c[0x0][0x238] ;  /* 0x00008e00ff5a7b82 */ /* 0x000e220000000a00 */
[----:B------:R-:W-:Y:S02]  /*3780*/  I2FP.F32.U32 R16, R17 ;  /* 0x0000001100107245 */ /* 0x000fe40000201000 */
[----:B------:R-:W-:Y:S01]  /*3790*/  ISETP.NE.AND P6, PT, R23, RZ, PT ;  /* 0x000000ff1700720c */ /* 0x000fe20003fc5270 */
[----:B------:R-:W-:Y:S01]  /*37a0*/  FMUL.FTZ R19, R19, R54 ;  /* 0x0000003613137220 */ /* 0x000fe20000410000 */
[----:B------:R-:W-:Y:S01]  /*37b0*/  SEL R23, RZ, 0x1, P3 ;  /* 0x00000001ff177807 */ /* 0x000fe20001800000 */
[----:B------:R-:W-:Y:S01]  /*37c0*/  FFMA.FTZ R16, R16, R87, 1.1641532182693481445e-10 ;  /* 0x2f00000010107423 */ /* 0x000fe20000010057 */
[----:B------:R-:W-:Y:S01]  /*37d0*/  SEL R18, RZ, 0x100, P4 ;  /* 0x00000100ff127807 */ /* 0x000fe20002000000 */
[----:B------:R-:W1:Y:S01]  /*37e0*/  LDC.64 R92, c[0x0][0x240] ;  /* 0x00009000ff5c7b82 */ /* 0x000e620000000a00 */
[----:B------:R-:W-:Y:S01]  /*37f0*/  ISETP.NE.AND P4, PT, R40, RZ, PT ;  /* 0x000000ff2800720c */ /* 0x000fe20003f85270 */
[----:B------:R-:W-:Y:S01]  /*3800*/  FMUL.FTZ R19, R19, R88 ;  /* 0x0000005813137220 */ /* 0x000fe20000410000 */
[----:B------:R-:W-:-:S02]  /*3810*/  FSETP.GTU.FTZ.AND P3, PT, R16, R89, PT ;  /* 0x000000591000720b */ /* 0x000fc40003f7c000 */
[----:B------:R-:W-:Y:S02]  /*3820*/  SEL R16, RZ, 0x1, P2 ;  /* 0x00000001ff107807 */ /* 0x000fe40001000000 */
[----:B------:R-:W-:Y:S02]  /*3830*/  SEL R17, RZ, 0x1000000, P3 ;  /* 0x01000000ff117807 */ /* 0x000fe40001800000 */
[----:B------:R-:W-:Y:S02]  /*3840*/  SEL R40, RZ, 0x1, P4 ;  /* 0x00000001ff287807 */ /* 0x000fe40002000000 */
[----:B------:R-:W-:Y:S02]  /*3850*/  SEL R42, RZ, 0x1, P5 ;  /* 0x00000001ff2a7807 */ /* 0x000fe40002800000 */
[----:B------:R-:W-:Y:S01]  /*3860*/  LOP3.LUT R18, R18, R17, R41, 0xfe, !PT ;  /* 0x0000001112127212 */ /* 0x000fe200078efe29 */
[----:B------:R-:W-:Y:S01]  /*3870*/  IMAD.WIDE.U32 R16, R16, 0x1000000, RZ ;  /* 0x0100000010107825 */ /* 0x000fe200078e00ff */
[----:B------:R-:W-:-:S02]  /*3880*/  FSEL R19, R19, RZ, !P3 ;  /* 0x000000ff13137208 */ /* 0x000fc40005800000 */
[----:B------:R-:W-:Y:S01]  /*3890*/  IADD3 R53, R52, 0x20, RZ ;  /* 0x0000002034357810 */ /* 0x000fe20007ffe0ff */
[----:B------:R-:W-:Y:S01]  /*38a0*/  IMAD.WIDE.U32 R40, R40, 0x10000, RZ ;  /* 0x0001000028287825 */ /* 0x000fe200078e00ff */
[----:B------:R-:W-:-:S03]  /*38b0*/  LOP3.LUT R17, R17, R18, R23, 0xfe, !PT ;  /* 0x0000001211117212 */ /* 0x000fc600078efe17 */
[----:B------:R-:W-:-:S03]  /*38c0*/  IMAD.WIDE.U32 R42, R42, 0x100, RZ ;  /* 0x000001002a2a7825 */ /* 0x000fc600078e00ff */
[----:B------:R-:W-:Y:S01]  /*38d0*/  LOP3.LUT R18, R42, R16, R40, 0xfe, !PT ;  /* 0x000000102a127212 */ /* 0x000fe200078efe28 */
[----:B------:R-:W-:Y:S01]  /*38e0*/  HADD2.F32 R16, -RZ, R39.H1_H1 ;  /* 0x30000027ff107230 */ /* 0x000fe20000004100 */
[----:B------:R-:W-:-:S04]  /*38f0*/  LOP3.LUT R41, R43, R17, R41, 0xfe, !PT ;  /* 0x000000112b297212 */ /* 0x000fc800078efe29 */
        /* <DEDUP_REMOVED lines=27> */
.L_x_11098:
[----:B------:R-:W-:-:S07]  /*3ab0*/  IMAD.MOV.U32 R18, RZ, RZ, R58 ;  /* 0x000000ffff127224 */ /* 0x000fce00078e003a */
.L_x_11099:
[----:B------:R-:W-:Y:S05]  /*3ac0*/  BSYNC B1 ;  /* 0x0000000000017941 */ /* 0x000fea0003800000 */
.L_x_11097:
        /* <DEDUP_REMOVED lines=16> */
.L_x_11103:
[----:B------:R-:W-:Y:S05]  /*3bd0*/  BSYNC B2 ;  /* 0x0000000000027941 */ /* 0x000fea0003800000 */
.L_x_11102:
        /* <DEDUP_REMOVED lines=43> */
.L_x_11101:
[----:B------:R-:W-:Y:S05]  /*3e90*/  BSYNC B1 ;  /* 0x0000000000017941 */ /* 0x000fea0003800000 */
.L_x_11100:
        /* <DEDUP_REMOVED lines=22> */
.L_x_11105:
[----:B------:R-:W-:-:S07]  /*4000*/  MOV R17, R58 ;  /* 0x0000003a00117202 */ /* 0x000fce0000000f00 */
.L_x_11106:
[----:B------:R-:W-:Y:S05]  /*4010*/  BSYNC B1 ;  /* 0x0000000000017941 */ /* 0x000fea0003800000 */
.L_x_11104:
        /* <DEDUP_REMOVED lines=16> */
.L_x_11110:
[----:B------:R-:W-:Y:S05]  /*4120*/  BSYNC B2 ;  /* 0x0000000000027941 */ /* 0x000fea0003800000 */
.L_x_11109:
        /* <DEDUP_REMOVED lines=43> */
.L_x_11108:
[----:B------:R-:W-:Y:S05]  /*43e0*/  BSYNC B1 ;  /* 0x0000000000017941 */ /* 0x000fea0003800000 */
.L_x_11107:
        /* <DEDUP_REMOVED lines=22> */
.L_x_11112:
[----:B------:R-:W-:-:S07]  /*4550*/  IMAD.MOV.U32 R40, RZ, RZ, R58 ;  /* 0x000000ffff287224 */ /* 0x000fce00078e003a */
.L_x_11113:
[----:B------:R-:W-:Y:S05]  /*4560*/  BSYNC B1 ;  /* 0x0000000000017941 */ /* 0x000fea0003800000 */
.L_x_11111:
        /* <DEDUP_REMOVED lines=16> */
.L_x_11117:
[----:B------:R-:W-:Y:S05]  /*4670*/  BSYNC B2 ;  /* 0x0000000000027941 */ /* 0x000fea0003800000 */
.L_x_11116:
        /* <DEDUP_REMOVED lines=43> */
.L_x_11115:
[----:B------:R-:W-:Y:S05]  /*4930*/  BSYNC B1 ;  /* 0x0000000000017941 */ /* 0x000fea0003800000 */
.L_x_11114:
        /* <DEDUP_REMOVED lines=21> */
.L_x_11119:
[----:B------:R-:W-:-:S07]  /*4a90*/  MOV R19, R58 ;  /* 0x0000003a00137202 */ /* 0x000fce0000000f00 */
.L_x_11120:
[----:B------:R-:W-:Y:S05]  /*4aa0*/  BSYNC B1 ;  /* 0x0000000000017941 */ /* 0x000fea0003800000 */
.L_x_11118:
        /* <DEDUP_REMOVED lines=16> */
.L_x_11124:
[----:B------:R-:W-:Y:S05]  /*4bb0*/  BSYNC B2 ;  /* 0x0000000000027941 */ /* 0x000fea0003800000 */
.L_x_11123:
        /* <DEDUP_REMOVED lines=42> */
[----:B------:R-:W-:Y:S02]  /*4e60*/  LOP3.LUT R59, R63, UR30, R58, 0x96, !PT ;  /* 0x0000001e3f3b7c12 */ /* 0x000fe4000f8e963a */
[----:B------:R-:W-:-:S07]  /*4e70*/  MOV R58, R62 ;  /* 0x0000003e003a7202 */ /* 0x000fce0000000f00 */
.L_x_11122:
[----:B------:R-:W-:Y:S05]  /*4e80*/  BSYNC B1 ;  /* 0x0000000000017941 */ /* 0x000fea0003800000 */
.L_x_11121:
        /* <DEDUP_REMOVED lines=21> */
.L_x_11126:
[----:B------:R-:W-:-:S07]  /*4fe0*/  MOV R57, R58 ;  /* 0x0000003a00397202 */ /* 0x000fce0000000f00 */
.L_x_11127:
[----:B------:R-:W-:Y:S05]  /*4ff0*/  BSYNC B1 ;  /* 0x0000000000017941 */ /* 0x000fea0003800000 */
.L_x_11125:
        /* <DEDUP_REMOVED lines=16> */
.L_x_11131:
[----:B------:R-:W-:Y:S05]  /*5100*/  BSYNC B2 ;  /* 0x0000000000027941 */ /* 0x000fea0003800000 */
.L_x_11130:
        /* <DEDUP_REMOVED lines=43> */
.L_x_11129:
[----:B------:R-:W-:Y:S05]  /*53c0*/  BSYNC B1 ;  /* 0x0000000000017941 */ /* 0x000fea0003800000 */
.L_x_11128:
        /* <DEDUP_REMOVED lines=21> */
.L_x_11133:
[----:B------:R-:W-:-:S07]  /*5520*/  MOV R41, R58 ;  /* 0x0000003a00297202 */ /* 0x000fce0000000f00 */
.L_x_11134:
[----:B------:R-:W-:Y:S05]  /*5530*/  BSYNC B1 ;  /* 0x0000000000017941 */ /* 0x000fea0003800000 */
.L_x_11132:
        /* <DEDUP_REMOVED lines=16> */
.L_x_11138:
[----:B------:R-:W-:Y:S05]  /*5640*/  BSYNC B2 ;  /* 0x0000000000027941 */ /* 0x000fea0003800000 */
.L_x_11137:
        /* <DEDUP_REMOVED lines=44> */
.L_x_11136:
[----:B------:R-:W-:Y:S05]  /*5910*/  BSYNC B1 ;  /* 0x0000000000017941 */ /* 0x000fea0003800000 */
.L_x_11135:
        /* <DEDUP_REMOVED lines=21> */
.L_x_11140:
[----:B------:R-:W-:-:S07]  /*5a70*/  MOV R42, R58 ;  /* 0x0000003a002a7202 */ /* 0x000fce0000000f00 */
.L_x_11141:
[----:B------:R-:W-:Y:S05]  /*5a80*/  BSYNC B1 ;  /* 0x0000000000017941 */ /* 0x000fea0003800000 */
.L_x_11139:
        /* <DEDUP_REMOVED lines=16> */
.L_x_11145:
[----:B------:R-:W-:Y:S05]  /*5b90*/  BSYNC B2 ;  /* 0x0000000000027941 */ /* 0x000fea0003800000 */
.L_x_11144:
        /* <DEDUP_REMOVED lines=44> */
.L_x_11143:
[----:B------:R-:W-:Y:S05]  /*5e60*/  BSYNC B1 ;  /* 0x0000000000017941 */ /* 0x000fea0003800000 */
.L_x_11142:
        /* <DEDUP_REMOVED lines=21> */
.L_x_11147:
[----:B------:R-:W-:-:S07]  /*5fc0*/  MOV R57, R58 ;  /* 0x0000003a00397202 */ /* 0x000fce0000000f00 */
.L_x_11148:
[----:B------:R-:W-:Y:S05]  /*5fd0*/  BSYNC B1 ;  /* 0x0000000000017941 */ /* 0x000fea0003800000 */
.L_x_11146:
        /* <DEDUP_REMOVED lines=18> */
.L_x_11152:
[----:B------:R-:W-:Y:S05]  /*6100*/  BSYNC B2 ;  /* 0x0000000000027941 */ /* 0x000fea0003800000 */
.L_x_11151:
        /* <DEDUP_REMOVED lines=43> */
.L_x_11150:
[----:B------:R-:W-:Y:S05]  /*63c0*/  BSYNC B1 ;  /* 0x0000000000017941 */ /* 0x000fea0003800000 */
.L_x_11149:
[----:B------:R-:W-:Y:S01]  /*63d0*/  I2FP.F32.U32 R62, R57 ;  /* 0x00000039003e7245 */ /* 0x000fe20000201000 */
[----:B------:R-:W-:Y:S01]  /*63e0*/  HADD2.F32 R43, -RZ, R43.H1_H1 ;  /* 0x3000002bff2b7230 */ /* 0x000fe20000004100 */
[----:B------:R-:W-:Y:S01]  /*63f0*/  SEL R57, RZ, 0x100, P4 ;  /* 0x00000100ff397807 */ /* 0x000fe20002000000 */
[----:B------:R-:W-:Y:S02]  /*6400*/  UMOV UR8, 0xffffffff ;  /* 0xffffffff00087882 */ /* 0x000fe40000000000 */
[----:B------:R-:W-:Y:S01]  /*6410*/  FFMA.FTZ R62, R62, R87, 1.1641532182693481445e-10 ;  /* 0x2f0000003e3e7423 */ /* 0x000fe20000010057 */
[----:B------:R-:W-:Y:S01]  /*6420*/  FMUL.FTZ R43, R43, R54 ;  /* 0x000000362b2b7220 */ /* 0x000fe20000410000 */
[----:B------:R-:W-:-:S03]  /*6430*/  SEL R87, RZ, 0x1, P3 ;  /* 0x00000001ff577807 */ /* 0x000fc60001800000 */
[----:B------:R-:W-:Y:S01]  /*6440*/  FMUL.FTZ R43, R43, R88 ;  /* 0x000000582b2b7220 */ /* 0x000fe20000410000 */
[----:B------:R-:W-:Y:S01]  /*6450*/  FSETP.GTU.FTZ.AND P6, PT, R62, R89, PT ;  /* 0x000000593e00720b */ /* 0x000fe20003fdc000 */
[----:B------:R-:W0:Y:S01]  /*6460*/  S2R R88, SR_TID.X ;  /* 0x0000000000587919 */ /* 0x000e220000002100 */
[----:B------:R-:W-:Y:S02]  /*6470*/  SEL R62, RZ, 0x10000, P5 ;  /* 0x00010000ff3e7807 */ /* 0x000fe40002800000 */
[----:B------:R-:W-:Y:S02]  /*6480*/  FSEL R43, R43, RZ, !P6 ;  /* 0x000000ff2b2b7208 */ /* 0x000fe40007000000 */
[----:B------:R-:W-:Y:S02]  /*6490*/  ISETP.NE.AND P5, PT, R56, RZ, PT ;  /* 0x000000ff3800720c */ /* 0x000fe40003fa5270 */
[----:B------:R-:W-:Y:S01]  /*64a0*/  SEL R56, RZ, 0x1000000, P6 ;  /* 0x01000000ff387807 */ /* 0x000fe20003000000 */
[----:B------:R-:W-:-:S03]  /*64b0*/  FMUL.FTZ R43, R68, R43 ;  /* 0x0000002b442b7220 */ /* 0x000fc60000410000 */
[----:B------:R-:W-:Y:S01]  /*64c0*/  LOP3.LUT R57, R57, R56, R62, 0xfe, !PT ;  /* 0x0000003839397212 */ /* 0x000fe200078efe3e */
[----:B------:R-:W-:Y:S01]  /*64d0*/  @P0 FADD.FTZ R43, R31, R43 ;  /* 0x0000002b1f2b0221 */ /* 0x000fe20000010000 */
[----:B------:R-:W-:Y:S01]  /*64e0*/  ISETP.NE.AND P0, PT, R55, RZ, PT ;  /* 0x000000ff3700720c */ /* 0x000fe20003f05270 */
[----:B------:R-:W-:Y:S01]  /*64f0*/  IMAD.WIDE.U32 R54, R53, 0x20, R90 ;  /* 0x0000002035367825 */ /* 0x000fe200078e005a */
[----:B------:R-:W-:Y:S02]  /*6500*/  SEL R56, RZ, 0x1, P2 ;  /* 0x00000001ff387807 */ /* 0x000fe40001000000 */
[----:B------:R-:W-:Y:S02]  /*6510*/  SEL R62, RZ, 0x1, P5 ;  /* 0x00000001ff3e7807 */ /* 0x000fe40002800000 */
[----:B------:R-:W-:Y:S03]  /*6520*/  STG.E.128 desc[UR4][R54.64], R16 ;  /* 0x0000001036007986 */ /* 0x000fe6000c101d04 */
[----:B------:R-:W-:Y:S01]  /*6530*/  IMAD.WIDE.U32 R62, R62, 0x100, RZ ;  /* 0x000001003e3e7825 */ /* 0x000fe200078e00ff */
[----:B------:R1:W-:Y:S01]  /*6540*/  STG.E.128 desc[UR4][R54.64+0x10], R40 ;  /* 0x0000102836007986 */ /* 0x0003e2000c101d04 */
[----:B0-----:R-:W-:-:S02]  /*6550*/  LOP3.LUT R88, R88, 0x1f, RZ, 0xc0, !PT ;  /* 0x0000001f58587812 */ /* 0x001fc400078ec0ff */
        /* <DEDUP_REMOVED lines=81> */
.L_x_11166:
        /* <DEDUP_REMOVED lines=30> */
[--C-:B------:R-:W-:Y:S01]  /*6c50*/  FADD.FTZ R23, R42, -R56.reuse ;  /* 0x800000382a177221 */ /* 0x100fe20000010000 */
[C---:B------:R-:W-:Y:S01]  /*6c60*/  FMUL.FTZ R20, R54.reuse, R63 ;  /* 0x0000003f36147220 */ /* 0x040fe20000410000 */
[C---:B------:R-:W-:Y:S01]  /*6c70*/  FMUL.FTZ R22, R54.reuse, R87 ;  /* 0x0000005736167220 */ /* 0x040fe20000410000 */
[C---:B------:R-:W-:Y:S01]  /*6c80*/  FMUL.FTZ R63, R54.reuse, R17 ;  /* 0x00000011363f7220 */ /* 0x040fe20000410000 */
[----:B------:R-:W-:Y:S01]  /*6c90*/  FMUL.FTZ R41, R54, R23 ;  /* 0x0000001736297220 */ /* 0x000fe20000410000 */
[----:B------:R-:W-:Y:S01]  /*6ca0*/  FADD.FTZ R56, R43, -R56 ;  /* 0x800000382b387221 */ /* 0x000fe20000010000 */
[----:B------:R-:W-:Y:S01]  /*6cb0*/  FFMA.FTZ R17, R22, R64, R83 ;  /* 0x0000004016117223 */ /* 0x000fe20000010053 */
[----:B------:R-:W0:Y:S01]  /*6cc0*/  @!P0 LDC.64 R42, c[0x0][0x258] ;  /* 0x00009600ff2a8b82 */ /* 0x000e220000000a00 */
[----:B------:R-:W-:Y:S01]  /*6cd0*/  FFMA.FTZ R26, R41, R49, R8 ;  /* 0x00000031291a7223 */ /* 0x000fe20000010008 */
[----:B------:R-:W-:Y:S01]  /*6ce0*/  FFMA.FTZ R22, R63, R47, R6 ;  /* 0x0000002f3f167223 */ /* 0x000fe20000010006 */
[----:B------:R-:W-:Y:S01]  /*6cf0*/  FFMA.FTZ R41, R18, R48, R7 ;  /* 0x0000003012297223 */ /* 0x000fe20000010007 */
[----:B------:R-:W-:Y:S01]  /*6d00*/  FMUL.FTZ R89, R54, R89 ;  /* 0x0000005936597220 */ /* 0x000fe20000410000 */
[----:B------:R-:W-:Y:S01]  /*6d10*/  FFMA.FTZ R16, R16, R13, R79 ;  /* 0x0000000d10107223 */ /* 0x000fe2000001004f */
[----:B------:R-:W-:Y:S01]  /*6d20*/  FFMA.FTZ R23, R20, R65, R85 ;  /* 0x0000004114177223 */ /* 0x000fe20000010055 */
[C---:B------:R-:W-:Y:S01]  /*6d30*/  FMUL.FTZ R57, R54.reuse, R57 ;  /* 0x0000003936397220 */ /* 0x040fe20000410000 */
[----:B------:R-:W-:Y:S01]  /*6d40*/  F2FP.F16.F32.PACK_AB R22, R41, R22 ;  /* 0x000000162916723e */ /* 0x000fe200000000ff */
[C---:B------:R-:W-:Y:S01]  /*6d50*/  FMUL.FTZ R24, R54.reuse, R91 ;  /* 0x0000005b36187220 */ /* 0x040fe20000410000 */
[----:B------:R-:W1:Y:S01]  /*6d60*/  LDC.64 R40, c[0x0][0x210] ;  /* 0x00008400ff287b82 */ /* 0x000e620000000a00 */
[C---:B------:R-:W-:Y:S01]  /*6d70*/  FMUL.FTZ R93, R54.reuse, R93 ;  /* 0x0000005d365d7220 */ /* 0x040fe20000410000 */
[----:B------:R-:W-:Y:S01]  /*6d80*/  FFMA.FTZ R20, R89, R10, R82 ;  /* 0x0000000a59147223 */ /* 0x000fe20000010052 */
[----:B------:R-:W-:Y:S01]  /*6d90*/  FMUL.FTZ R56, R54, R56 ;  /* 0x0000003836387220 */ /* 0x000fe20000410000 */
[----:B------:R-:W-:Y:S01]  /*6da0*/  F2FP.F16.F32.PACK_AB R19, R19, R16 ;  /* 0x000000101313723e */ /* 0x000fe200000000ff */
[----:B------:R-:W-:Y:S01]  /*6db0*/  FFMA.FTZ R16, R57, R67, R86 ;  /* 0x0000004339107223 */ /* 0x000fe20000010056 */
[----:B------:R-:W-:Y:S01]  /*6dc0*/  FFMA.FTZ R24, R24, R11, R81 ;  /* 0x0000000b18187223 */ /* 0x000fe20000010051 */
[----:B------:R-:W-:Y:S01]  /*6dd0*/  FFMA.FTZ R93, R93, R12, R80 ;  /* 0x0000000c5d5d7223 */ /* 0x000fe20000010050 */
[----:B------:R-:W-:Y:S01]  /*6de0*/  FFMA.FTZ R57, R56, R50, R9 ;  /* 0x0000003238397223 */ /* 0x000fe20000010009 */
[----:B------:R-:W-:Y:S01]  /*6df0*/  F2FP.F16.F32.PACK_AB R17, R20, R17 ;  /* 0x000000111411723e */ /* 0x000fe200000000ff */
[C---:B------:R-:W-:Y:S01]  /*6e00*/  FMUL.FTZ R56, R54.reuse, R27 ;  /* 0x0000001b36387220 */ /* 0x040fe20000410000 */
[C---:B------:R-:W-:Y:S01]  /*6e10*/  FMUL.FTZ R62, R54.reuse, R55 ;  /* 0x00000037363e7220 */ /* 0x040fe20000410000 */
[C---:B------:R-:W-:Y:S01]  /*6e20*/  FMUL.FTZ R20, R54.reuse, R21 ;  /* 0x0000001536147220 */ /* 0x040fe20000410000 */
[----:B------:R-:W-:Y:S01]  /*6e30*/  FMUL.FTZ R25, R54, R25 ;  /* 0x0000001936197220 */ /* 0x000fe20000410000 */
[----:B------:R-:W-:Y:S01]  /*6e40*/  F2FP.F16.F32.PACK_AB R18, R93, R24 ;  /* 0x000000185d12723e */ /* 0x000fe200000000ff */
[----:B------:R-:W-:Y:S01]  /*6e50*/  FFMA.FTZ R21, R56, R45, R75 ;  /* 0x0000002d38157223 */ /* 0x000fe2000001004b */
[----:B------:R-:W-:Y:S01]  /*6e60*/  F2FP.F16.F32.PACK_AB R16, R23, R16 ;  /* 0x000000101710723e */ /* 0x000fe200000000ff */
[----:B------:R-:W-:Y:S01]  /*6e70*/  FFMA.FTZ R62, R62, R46, R5 ;  /* 0x0000002e3e3e7223 */ /* 0x000fe20000010005 */
[----:B------:R-:W-:Y:S01]  /*6e80*/  F2FP.F16.F32.PACK_AB R23, R57, R26 ;  /* 0x0000001a3917723e */ /* 0x000fe200000000ff */
[----:B------:R-:W-:Y:S01]  /*6e90*/  FFMA.FTZ R20, R20, R15, R77 ;  /* 0x0000000f14147223 */ /* 0x000fe2000001004d */
[----:B------:R-:W-:Y:S01]  /*6ea0*/  LEA R24, P1, R52, UR12, 0x4 ;  /* 0x0000000c34187c11 */ /* 0x000fe2000f8220ff */
[----:B------:R-:W-:Y:S01]  /*6eb0*/  FFMA.FTZ R55, R25, R44, R76 ;  /* 0x0000002c19377223 */ /* 0x000fe2000001004c */
[----:B------:R-:W-:Y:S01]  /*6ec0*/  LEA R26, P2, R53, UR12, 0x4 ;  /* 0x0000000c351a7c11 */ /* 0x000fe2000f8420ff */
[----:B0-----:R-:W-:Y:S01]  /*6ed0*/  @!P0 IMAD.WIDE R42, R0, 0x4, R42 ;  /* 0x00000004002a8825 */ /* 0x001fe200078e022a */
[----:B------:R-:W-:-:S02]  /*6ee0*/  LEA.HI.X R25, R52, UR13, RZ, 0x4, P1 ;  /* 0x0000000d34197c11 */ /* 0x000fc400088f24ff */
[----:B------:R-:W-:Y:S02]  /*6ef0*/  F2FP.F16.F32.PACK_AB R21, R62, R21 ;  /* 0x000000153e15723e */ /* 0x000fe400000000ff */
[----:B------:R-:W-:Y:S01]  /*6f00*/  LEA.HI.X R27, R53, UR13, RZ, 0x4, P2 ;  /* 0x0000000d351b7c11 */ /* 0x000fe200090f24ff */
[----:B------:R0:W-:Y:S01]  /*6f10*/  @!P0 STG.E desc[UR4][R42.64], R54 ;  /* 0x000000362a008986 */ /* 0x0001e2000c101904 */
[----:B------:R-:W-:Y:S02]  /*6f20*/  F2FP.F16.F32.PACK_AB R20, R55, R20 ;  /* 0x000000143714723e */ /* 0x000fe400000000ff */
[----:B-1----:R-:W-:Y:S01]  /*6f30*/  LEA R0, R40, R0, 0x2 ;  /* 0x0000000028007211 */ /* 0x002fe200078e10ff */
[----:B------:R0:W-:Y:S03]  /*6f40*/  STG.E.128 desc[UR4][R24.64], R16 ;  /* 0x0000001018007986 */ /* 0x0001e6000c101d04 */
[----:B------:R-:W-:Y:S01]  /*6f50*/  ISETP.GE.AND P0, PT, R0, R41, PT ;  /* 0x000000290000720c */ /* 0x000fe20003f06270 */
[----:B------:R0:W-:-:S12]  /*6f60*/  STG.E.128 desc[UR4][R26.64], R20 ;  /* 0x000000141a007986 */ /* 0x0001d8000c101d04 */
[----:B------:R-:W-:Y:S05]  /*6f70*/  @!P0 BRA `(.L_x_11154) ;  /* 0xffffff9800ec8947 */ /* 0x000fea000383ffff */
[----:B------:R-:W-:Y:S05]  /*6f80*/  BSYNC B0 ;  /* 0x0000000000007941 */ /* 0x000fea0003800000 */
.L_x_11040:
[----:B------:R-:W-:Y:S05]  /*6f90*/  EXIT ;  /* 0x000000000000794d */ /* 0x000fea0003800000 */
.L_x_11153:
        /* <DEDUP_REMOVED lines=8> */
.L_x_11156:
[----:B------:R-:W-:Y:S05]  /*7020*/  BSYNC B1 ;  /* 0x0000000000017941 */ /* 0x000fea0003800000 */
.L_x_11155:
[----:B------:R-:W-:Y:S01]  /*7030*/  FADD.FTZ R87, R63, R54 ;  /* 0x000000363f577221 */ /* 0x000fe20000010000 */
[----:B------:R-:W-:Y:S01]  /*7040*/  HFMA2.MMA R57, -RZ, RZ, 0, 1.1920928955078125e-07 ;  /* 0x00000002ff397435 */ /* 0x000fe200000001ff */
[----:B------:R-:W-:Y:S01]  /*7050*/  MOV R62, 0x1f ;  /* 0x0000001f003e7802 */ /* 0x000fe20000000f00 */
[----:B------:R-:W0:Y:S01]  /*7060*/  LDC R56, c[0x0][0x290] ;  /* 0x0000a400ff387b82 */ /* 0x000e220000000800 */
[----:B------:R-:W-:Y:S01]  /*7070*/  IMAD.MOV.U32 R88, RZ, RZ, R87 ;  /* 0x000000ffff587224 */ /* 0x000fe200078e0057 */
[----:B------:R-:W-:-:S07]  /*7080*/  MOV R55, 0xffffffff ;  /* 0xffffffff00377802 */ /* 0x000fce0000000f00 */
[----:B0-----:R-:W-:Y:S05]  /*7090*/  WARPSYNC.COLLECTIVE R55, `(.L_x_11157) ;  /* 0x0000000037087348 */ /* 0x001fea0003c00000 */
[----:B------:R1:W2:Y:S02]  /*70a0*/  SHFL.BFLY P1, R54, R88, R57, R62 ;  /* 0x0c00003958367389 */ /* 0x0002a4000002003e */
[----:B012---:R-:W-:Y:S01]  /*70b0*/  ENDCOLLECTIVE ;  /* 0x000000000000791b */ /* 0x007fe20003800000 */
.L_x_11157:
[----:B------:R-:W-:Y:S02]  /*70c0*/  IMAD.MOV.U32 R57, RZ, RZ, 0x4 ;  /* 0x00000004ff397424 */ /* 0x000fe400078e00ff */
[----:B------:R-:W-:-:S07]  /*70d0*/  FADD.FTZ R88, R87, R54 ;  /* 0x0000003657587221 */ /* 0x000fce0000010000 */
[----:B------:R-:W-:Y:S05]  /*70e0*/  WARPSYNC.COLLECTIVE R55, `(.L_x_11158) ;  /* 0x0000000037087348 */ /* 0x000fea0003c00000 */
[----:B------:R0:W1:Y:S02]  /*70f0*/  SHFL.BFLY P1, R54, R88, R57, R62 ;  /* 0x0c00003958367389 */ /* 0x000064000002003e */
[----:B01----:R-:W-:Y:S01]  /*7100*/  ENDCOLLECTIVE ;  /* 0x000000000000791b */ /* 0x003fe20003800000 */
.L_x_11158:
[----:B------:R-:W-:Y:S01]  /*7110*/  HFMA2.MMA R57, -RZ, RZ, 0, 4.76837158203125e-07 ;  /* 0x00000008ff397435 */ /* 0x000fe200000001ff */
[----:B------:R-:W-:-:S05]  /*7120*/  FADD.FTZ R89, R88, R54 ;  /* 0x0000003658597221 */ /* 0x000fca0000010000 */
[----:B------:R-:W-:-:S07]  /*7130*/  MOV R88, R89 ;  /* 0x0000005900587202 */ /* 0x000fce0000000f00 */
[----:B------:R-:W-:Y:S05]  /*7140*/  WARPSYNC.COLLECTIVE R55, `(.L_x_11159) ;  /* 0x0000000037087348 */ /* 0x000fea0003c00000 */
[----:B------:R0:W1:Y:S02]  /*7150*/  SHFL.BFLY P1, R54, R88, R57, R62 ;  /* 0x0c00003958367389 */ /* 0x000064000002003e */
[----:B01----:R-:W-:Y:S01]  /*7160*/  ENDCOLLECTIVE ;  /* 0x000000000000791b */ /* 0x003fe20003800000 */
.L_x_11159:
[----:B------:R-:W-:Y:S02]  /*7170*/  IMAD.MOV.U32 R57, RZ, RZ, 0x10 ;  /* 0x00000010ff397424 */ /* 0x000fe400078e00ff */
[----:B------:R-:W-:-:S05]  /*7180*/  FADD.FTZ R90, R89, R54 ;  /* 0x00000036595a7221 */ /* 0x000fca0000010000 */
[----:B------:R-:W-:-:S07]  /*7190*/  MOV R88, R90 ;  /* 0x0000005a00587202 */ /* 0x000fce0000000f00 */
[----:B------:R-:W-:Y:S05]  /*71a0*/  WARPSYNC.COLLECTIVE R55, `(.L_x_11160) ;  /* 0x0000000037087348 */ /* 0x000fea0003c00000 */
[----:B------:R0:W1:Y:S02]  /*71b0*/  SHFL.BFLY P1, R54, R88, R57, R62 ;  /* 0x0c00003958367389 */ /* 0x000064000002003e */
[----:B01----:R-:W-:Y:S01]  /*71c0*/  ENDCOLLECTIVE ;  /* 0x000000000000791b */ /* 0x003fe20003800000 */
.L_x_11160:
        /* <DEDUP_REMOVED lines=34> */
[----:B------:R-:W-:-:S03]  /*73f0*/  MOV R55, 0xffffffff ;  /* 0xffffffff00377802 */ /* 0x000fc60000000f00 */
[----:B------:R-:W-:-:S05]  /*7400*/  FFMA.FTZ R87, R87, R87, R54 ;  /* 0x0000005757577223 */ /* 0x000fca0000010036 */
[----:B------:R-:W-:-:S07]  /*7410*/  MOV R88, R87 ;  /* 0x0000005700587202 */ /* 0x000fce0000000f00 */
[----:B------:R-:W-:Y:S05]  /*7420*/  WARPSYNC.COLLECTIVE R55, `(.L_x_11161) ;  /* 0x0000000037087348 */ /* 0x000fea0003c00000 */
[----:B------:R0:W1:Y:S02]  /*7430*/  SHFL.BFLY P1, R54, R88, R57, R62 ;  /* 0x0c00003958367389 */ /* 0x000064000002003e */
[----:B01----:R-:W-:Y:S01]  /*7440*/  ENDCOLLECTIVE ;  /* 0x000000000000791b */ /* 0x003fe20003800000 */
.L_x_11161:
[----:B------:R-:W-:Y:S02]  /*7450*/  IMAD.MOV.U32 R57, RZ, RZ, 0x2 ;  /* 0x00000002ff397424 */ /* 0x000fe400078e00ff */
[----:B------:R-:W-:-:S07]  /*7460*/  FADD.FTZ R88, R87, R54 ;  /* 0x0000003657587221 */ /* 0x000fce0000010000 */
[----:B------:R-:W-:Y:S05]  /*7470*/  WARPSYNC.COLLECTIVE R55, `(.L_x_11162) ;  /* 0x0000000037087348 */ /* 0x000fea0003c00000 */
[----:B------:R0:W1:Y:S02]  /*7480*/  SHFL.BFLY P1, R54, R88, R57, R62 ;  /* 0x0c00003958367389 */ /* 0x000064000002003e */
[----:B01----:R-:W-:Y:S01]  /*7490*/  ENDCOLLECTIVE ;  /* 0x000000000000791b */ /* 0x003fe20003800000 */
.L_x_11162:
[----:B------:R-:W-:Y:S01]  /*74a0*/  HFMA2.MMA R57, -RZ, RZ, 0, 2.384185791015625e-07 ;  /* 0x00000004ff397435 */ /* 0x000fe200000001ff */
[----:B------:R-:W-:-:S05]  /*74b0*/  FADD.FTZ R89, R88, R54 ;  /* 0x0000003658597221 */ /* 0x000fca0000010000 */
[----:B------:R-:W-:-:S07]  /*74c0*/  MOV R88, R89 ;  /* 0x0000005900587202 */ /* 0x000fce0000000f00 */
[----:B------:R-:W-:Y:S05]  /*74d0*/  WARPSYNC.COLLECTIVE R55, `(.L_x_11163) ;  /* 0x0000000037087348 */ /* 0x000fea0003c00000 */
[----:B------:R0:W1:Y:S02]  /*74e0*/  SHFL.BFLY P1, R54, R88, R57, R62 ;  /* 0x0c00003958367389 */ /* 0x000064000002003e */
[----:B01----:R-:W-:Y:S01]  /*74f0*/  ENDCOLLECTIVE ;  /* 0x000000000000791b */ /* 0x003fe20003800000 */
.L_x_11163:
[----:B------:R-:W-:Y:S02]  /*7500*/  IMAD.MOV.U32 R57, RZ, RZ, 0x8 ;  /* 0x00000008ff397424 */ /* 0x000fe400078e00ff */
[----:B------:R-:W-:-:S05]  /*7510*/  FADD.FTZ R90, R89, R54 ;  /* 0x00000036595a7221 */ /* 0x000fca0000010000 */
[----:B------:R-:W-:-:S07]  /*7520*/  MOV R88, R90 ;  /* 0x0000005a00587202 */ /* 0x000fce0000000f00 */
[----:B------:R-:W-:Y:S05]  /*7530*/  WARPSYNC.COLLECTIVE R55, `(.L_x_11164) ;  /* 0x0000000037087348 */ /* 0x000fea0003c00000 */
[----:B------:R0:W1:Y:S02]  /*7540*/  SHFL.BFLY P1, R54, R88, R57, R62 ;  /* 0x0c00003958367389 */ /* 0x000064000002003e */
[----:B01----:R-:W-:Y:S01]  /*7550*/  ENDCOLLECTIVE ;  /* 0x000000000000791b */ /* 0x003fe20003800000 */
.L_x_11164:
[----:B------:R-:W-:Y:S01]  /*7560*/  HFMA2.MMA R57, -RZ, RZ, 0, 9.5367431640625e-07 ;  /* 0x00000010ff397435 */ /* 0x000fe200000001ff */
[----:B------:R-:W-:-:S05]  /*7570*/  FADD.FTZ R91, R90, R54 ;  /* 0x000000365a5b7221 */ /* 0x000fca0000010000 */
[----:B------:R-:W-:-:S07]  /*7580*/  MOV R88, R91 ;  /* 0x0000005b00587202 */ /* 0x000fce0000000f00 */
[----:B------:R-:W-:Y:S05]  /*7590*/  WARPSYNC.COLLECTIVE R55, `(.L_x_11165) ;  /* 0x0000000037087348 */ /* 0x000fea0003c00000 */
[----:B------:R0:W1:Y:S02]  /*75a0*/  SHFL.BFLY P1, R54, R88, R57, R62 ;  /* 0x0c00003958367389 */ /* 0x000064000002003e */
[----:B01----:R-:W-:Y:S01]  /*75b0*/  ENDCOLLECTIVE ;  /* 0x000000000000791b */ /* 0x003fe20003800000 */
.L_x_11165:
[----:B------:R-:W-:Y:S01]  /*75c0*/  MOV R92, R54 ;  /* 0x00000036005c7202 */ /* 0x000fe20000000f00 */
[----:B------:R-:W-:Y:S06]  /*75d0*/  BRA `(.L_x_11166) ;  /* 0xfffffff400247947 */ /* 0x000fec000383ffff */
.L_x_11167:
        /* <DEDUP_REMOVED lines=10> */
.L_x_16581:


//--------------------- .text._ZN10layer_norm13ln_fwd_kernelINS_13Kernel_traitsI6__halfS2_fS2_fjLj512ELj1ELj4ELj1ELj16ENS_18Kernel_traits_baseILj512ES2_S2_fS2_fjLj128EEEEELb1ELb1ELb1ELb0EEEvNS_9FwdParamsE --------------------------
	.section	.text._ZN10layer_norm13ln_fwd_kernelINS_13Kernel_traitsI6__halfS2_fS2_fjLj512ELj1ELj4ELj1ELj16ENS_18Kernel_traits_baseILj512ES2_S2_fS2_fjLj128EEEEELb1ELb1ELb1ELb0EEEvNS_9FwdParamsE,"ax",@progbits
	.align	128
        .global         _ZN10layer_norm13ln_fwd_kernelINS_13Kernel_traitsI6__halfS2_fS2_fjLj512ELj1ELj4ELj1ELj16ENS_18Kernel_traits_baseILj512ES2_S2_fS2_fjLj128EEEEELb1ELb1ELb1ELb0EEEvNS_9FwdParamsE
        .type           _ZN10layer_norm13ln_fwd_kernelINS_13Kernel_traitsI6__halfS2_fS2_fjLj512ELj1ELj4ELj1ELj16ENS_18Kernel_traits_baseILj512ES2_S2_fS2_fjLj128EEEEELb1ELb1ELb1ELb0EEEvNS_9FwdParamsE,@function
        .size           _ZN10layer_norm13ln_fwd_kernelINS_13Kernel_traitsI6__halfS2_fS2_fjLj512ELj1ELj4ELj1ELj16ENS_18Kernel_traits_baseILj512ES2_S2_fS2_fjLj128EEEEELb1ELb1ELb1ELb0EEEvNS_9FwdParamsE,(.L_x_16582 - _ZN10layer_norm13ln_fwd_kernelINS_13Kernel_traitsI6__halfS2_fS2_fjLj512ELj1ELj4ELj1ELj16ENS_18Kernel_traits_baseILj512ES2_S2_fS2_fjLj128EEEEELb1ELb1ELb1ELb0EEEvNS_9FwdParamsE)
        .other          _ZN10layer_norm13ln_fwd_kernelINS_13Kernel_traitsI6__halfS2_fS2_fjLj512ELj1ELj4ELj1ELj16ENS_18Kernel_traits_baseILj512ES2_S2_fS2_fjLj128EEEEELb1ELb1ELb1ELb0EEEvNS_9FwdParamsE,@"STO_CUDA_ENTRY STV_DEFAULT"
_ZN10layer_norm13ln_fwd_kernelINS_13Kernel_traitsI6__halfS2_fS2_fjLj512ELj1ELj4ELj1ELj16ENS_18Kernel_traits_baseILj512ES2_S2_fS2_fjLj128EEEEELb1ELb1ELb1ELb0EEEvNS_9FwdParamsE:
.text._ZN10layer_norm13ln_fwd_kernelINS_13Kernel_traitsI6__halfS2_fS2_fjLj512ELj1ELj4ELj1ELj16ENS_18Kernel_traits_baseILj512ES2_S2_fS2_fjLj128EEEEELb1ELb1ELb1ELb0EEEvNS_9FwdParamsE:
        /* <DEDUP_REMOVED lines=66> */
.L_x_11169:
[----:B------:R-:W-:Y:S05]  /*0420*/  BSYNC B0 ;  /* 0x0000000000007941 */ /* 0x000fea0003800000 */
.L_x_11168:
        /* <DEDUP_REMOVED lines=17> */
.L_x_11171:
[----:B------:R-:W-:Y:S05]  /*0540*/  BSYNC B0 ;  /* 0x0000000000007941 */ /* 0x000fea0003800000 */
.L_x_11170:
        /* <DEDUP_REMOVED lines=120> */
.L_x_11328:
        /* <DEDUP_REMOVED lines=51> */
.L_x_11178:
[----:B------:R-:W-:-:S07]  /*1000*/  IMAD.MOV.U32 R54, RZ, RZ, R94 ;  /* 0x000000ffff367224 */ /* 0x000fce00078e005e */
.L_x_11179:
[----:B------:R-:W-:Y:S05]  /*1010*/  BSYNC B3 ;  /* 0x0000000000037941 */ /* 0x000fea0003800000 */
.L_x_11177:
        /* <DEDUP_REMOVED lines=16> */
.L_x_11183:
[----:B------:R-:W-:Y:S05]  /*1120*/  BSYNC B4 ;  /* 0x0000000000047941 */ /* 0x000fea0003800000 */
.L_x_11182:
        /* <DEDUP_REMOVED lines=43> */
.L_x_11181:
[----:B------:R-:W-:Y:S05]  /*13e0*/  BSYNC B3 ;  /* 0x0000000000037941 */ /* 0x000fea0003800000 */
.L_x_11180:
        /* <DEDUP_REMOVED lines=11> */
.L_x_11176:
[----:B------:R-:W-:Y:S05]  /*14a0*/  BSYNC B2 ;  /* 0x0000000000027941 */ /* 0x000fea0003800000 */
.L_x_11175:
        /* <DEDUP_REMOVED lines=18> */
.L_x_11187:
[----:B------:R-:W-:-:S07]  /*15d0*/  IMAD.MOV.U32 R37, RZ, RZ, R94 ;  /* 0x000000ffff257224 */ /* 0x000fce00078e005e */
.L_x_11188:
[----:B------:R-:W-:Y:S05]  /*15e0*/  BSYNC B3 ;  /* 0x0000000000037941 */ /* 0x000fea0003800000 */
.L_x_11186:
        /* <DEDUP_REMOVED lines=16> */
.L_x_11192:
[----:B------:R-:W-:Y:S05]  /*16f0*/  BSYNC B4 ;  /* 0x0000000000047941 */ /* 0x000fea0003800000 */
.L_x_11191:
        /* <DEDUP_REMOVED lines=42> */
.L_x_11190:
[----:B------:R-:W-:Y:S05]  /*19a0*/  BSYNC B3 ;  /* 0x0000000000037941 */ /* 0x000fea0003800000 */
.L_x_11189:
        /* <DEDUP_REMOVED lines=11> */
.L_x_11185:
[----:B------:R-:W-:Y:S05]  /*1a60*/  BSYNC B2 ;  /* 0x0000000000027941 */ /* 0x000fea0003800000 */
.L_x_11184:
        /* <DEDUP_REMOVED lines=18> */
.L_x_11196:
[----:B------:R-:W-:-:S07]  /*1b90*/  MOV R78, R94 ;  /* 0x0000005e004e7202 */ /* 0x000fce0000000f00 */
.L_x_11197:
[----:B------:R-:W-:Y:S05]  /*1ba0*/  BSYNC B3 ;  /* 0x0000000000037941 */ /* 0x000fea0003800000 */
.L_x_11195:
        /* <DEDUP_REMOVED lines=16> */
.L_x_11201:
[----:B------:R-:W-:Y:S05]  /*1cb0*/  BSYNC B4 ;  /* 0x0000000000047941 */ /* 0x000fea0003800000 */
.L_x_11200:
        /* <DEDUP_REMOVED lines=43> */
.L_x_11199:
[----:B------:R-:W-:Y:S05]  /*1f70*/  BSYNC B3 ;  /* 0x0000000000037941 */ /* 0x000fea0003800000 */
.L_x_11198:
        /* <DEDUP_REMOVED lines=11> */
.L_x_11194:
[----:B------:R-:W-:Y:S05]  /*2030*/  BSYNC B2 ;  /* 0x0000000000027941 */ /* 0x000fea0003800000 */
.L_x_11193:
        /* <DEDUP_REMOVED lines=18> */
.L_x_11205:
[----:B------:R-:W-:-:S07]  /*2160*/  MOV R39, R94 ;  /* 0x0000005e00277202 */ /* 0x000fce0000000f00 */
.L_x_11206:
[----:B------:R-:W-:Y:S05]  /*2170*/  BSYNC B3 ;  /* 0x0000000000037941 */ /* 0x000fea0003800000 */
.L_x_11204:
        /* <DEDUP_REMOVED lines=16> */
.L_x_11210:
[----:B------:R-:W-:Y:S05]  /*2280*/  BSYNC B4 ;  /* 0x0000000000047941 */ /* 0x000fea0003800000 */
.L_x_11209:
        /* <DEDUP_REMOVED lines=43> */
.L_x_11208:
[----:B------:R-:W-:Y:S05]  /*2540*/  BSYNC B3 ;  /* 0x0000000000037941 */ /* 0x000fea0003800000 */
.L_x_11207:
        /* <DEDUP_REMOVED lines=11> */
.L_x_11203:
[----:B------:R-:W-:Y:S05]  /*2600*/  BSYNC B2 ;  /* 0x0000000000027941 */ /* 0x000fea0003800000 */
.L_x_11202:
        /* <DEDUP_REMOVED lines=18> */
.L_x_11214:
[----:B------:R-:W-:-:S07]  /*2730*/  MOV R80, R94 ;  /* 0x0000005e00507202 */ /* 0x000fce0000000f00 */
.L_x_11215:
[----:B------:R-:W-:Y:S05]  /*2740*/  BSYNC B3 ;  /* 0x0000000000037941 */ /* 0x000fea0003800000 */
.L_x_11213:
        /* <DEDUP_REMOVED lines=16> */
.L_x_11219:
[----:B------:R-:W-:Y:S05]  /*2850*/  BSYNC B4 ;  /* 0x0000000000047941 */ /* 0x000fea0003800000 */
.L_x_11218:
        /* <DEDUP_REMOVED lines=43> */
.L_x_11217:
[----:B------:R-:W-:Y:S05]  /*2b10*/  BSYNC B3 ;  /* 0x0000000000037941 */ /* 0x000fea0003800000 */
.L_x_11216:
        /* <DEDUP_REMOVED lines=11> */
.L_x_11212:
[----:B------:R-:W-:Y:S05]  /*2bd0*/  BSYNC B2 ;  /* 0x0000000000027941 */ /* 0x000fea0003800000 */
.L_x_11211:
        /* <DEDUP_REMOVED lines=18> */
.L_x_11223:
[----:B------:R-:W-:-:S07]  /*2d00*/  MOV R41, R94 ;  /* 0x0000005e00297202 */ /* 0x000fce0000000f00 */
.L_x_11224:
[----:B------:R-:W-:Y:S05]  /*2d10*/  BSYNC B3 ;  /* 0x0000000000037941 */ /* 0x000fea0003800000 */
.L_x_11222:
        /* <DEDUP_REMOVED lines=16> */
.L_x_11228:
[----:B------:R-:W-:Y:S05]  /*2e20*/  BSYNC B4 ;  /* 0x0000000000047941 */ /* 0x000fea0003800000 */
.L_x_11227:
        /* <DEDUP_REMOVED lines=43> */
.L_x_11226:
[----:B------:R-:W-:Y:S05]  /*30e0*/  BSYNC B3 ;  /* 0x0000000000037941 */ /* 0x000fea0003800000 */
.L_x_11225:
        /* <DEDUP_REMOVED lines=11> */
.L_x_11221:
[----:B------:R-:W-:Y:S05]  /*31a0*/  BSYNC B2 ;  /* 0x0000000000027941 */ /* 0x000fea0003800000 */
.L_x_11220:
        /* <DEDUP_REMOVED lines=18> */
.L_x_11232:
[----:B------:R-:W-:-:S07]  /*32d0*/  MOV R104, R94 ;  /* 0x0000005e00687202 */ /* 0x000fce0000000f00 */
.L_x_11233:
[----:B------:R-:W-:Y:S05]  /*32e0*/  BSYNC B3 ;  /* 0x0000000000037941 */ /* 0x000fea0003800000 */
.L_x_11231:
        /* <DEDUP_REMOVED lines=16> */
.L_x_11237:
[----:B------:R-:W-:Y:S05]  /*33f0*/  BSYNC B4 ;  /* 0x0000000000047941 */ /* 0x000fea0003800000 */
.L_x_11236:
        /* <DEDUP_REMOVED lines=43> */
.L_x_11235:
[----:B------:R-:W-:Y:S05]  /*36b0*/  BSYNC B3 ;  /* 0x0000000000037941 */ /* 0x000fea0003800000 */
.L_x_11234:
        /* <DEDUP_REMOVED lines=11> */
.L_x_11230:
[----:B------:R-:W-:Y:S05]  /*3770*/  BSYNC B2 ;  /* 0x0000000000027941 */ /* 0x000fea0003800000 */
.L_x_11229:
        /* <DEDUP_REMOVED lines=18> */
.L_x_11241:
[----:B------:R-:W-:-:S07]  /*38a0*/  MOV R43, R94 ;  /* 0x0000005e002b7202 */ /* 0x000fce0000000f00 */
.L_x_11242:
[----:B------:R-:W-:Y:S05]  /*38b0*/  BSYNC B3 ;  /* 0x0000000000037941 */ /* 0x000fea0003800000 */
.L_x_11240:
        /* <DEDUP_REMOVED lines=16> */
.L_x_11246:
[----:B------:R-:W-:Y:S05]  /*39c0*/  BSYNC B4 ;  /* 0x0000000000047941 */ /* 0x000fea0003800000 */
.L_x_11245:
        /* <DEDUP_REMOVED lines=43> */
.L_x_11244:
[----:B------:R-:W-:Y:S05]  /*3c80*/  BSYNC B3 ;  /* 0x0000000000037941 */ /* 0x000fea0003800000 */
.L_x_11243:
        /* <DEDUP_REMOVED lines=11> */
.L_x_11239:
[----:B------:R-:W-:Y:S05]  /*3d40*/  BSYNC B2 ;  /* 0x0000000000027941 */ /* 0x000fea0003800000 */
.L_x_11238:
        /* <DEDUP_REMOVED lines=26> */
.L_x_11248:
[----:B------:R-:W-:Y:S05]  /*3ef0*/  BSYNC B2 ;  /* 0x0000000000027941 */ /* 0x000fea0003800000 */
.L_x_11247:
[----:B------:R-:W-:Y:S01]  /*3f00*/  IADD3 R109, R109, 0x20, RZ ;  /* 0x000000206d6d7810 */ /* 0x000fe20007ffe0ff */
[----:B------:R-:W-:-:S07]  /*3f10*/  VIADD R107, R107, 0x20 ;  /* 0x000000206b6b7836 */ /* 0x000fce0000000000 */
.L_x_11174:
[----:B------:R-:W-:Y:S05]  /*3f20*/  BSYNC B1 ;  /* 0x0000000000017941 */ /* 0x000fea0003800000 */
.L_x_11173:
        /* <DEDUP_REMOVED lines=31> */
.L_x_11254:
[----:B------:R-:W-:-:S07]  /*4120*/  IMAD.MOV.U32 R54, RZ, RZ, R94 ;  /* 0x000000ffff367224 */ /* 0x000fce00078e005e */
.L_x_11255:
[----:B------:R-:W-:Y:S05]  /*4130*/  BSYNC B3 ;  /* 0x0000000000037941 */ /* 0x000fea0003800000 */
.L_x_11253:
        /* <DEDUP_REMOVED lines=16> */
.L_x_11259:
[----:B------:R-:W-:Y:S05]  /*4240*/  BSYNC B4 ;  /* 0x0000000000047941 */ /* 0x000fea0003800000 */
.L_x_11258:
        /* <DEDUP_REMOVED lines=43> */
.L_x_11257:
[----:B------:R-:W-:Y:S05]  /*4500*/  BSYNC B3 ;  /* 0x0000000000037941 */ /* 0x000fea0003800000 */
.L_x_11256:
        /* <DEDUP_REMOVED lines=11> */
.L_x_11252:
[----:B------:R-:W-:Y:S05]  /*45c0*/  BSYNC B2 ;  /* 0x0000000000027941 */ /* 0x000fea0003800000 */
.L_x_11251:
        /* <DEDUP_REMOVED lines=18> */
.L_x_11263:
[----:B------:R-:W-:-:S07]  /*46f0*/  IMAD.MOV.U32 R45, RZ, RZ, R94 ;  /* 0x000000ffff2d7224 */ /* 0x000fce00078e005e */
.L_x_11264:
[----:B------:R-:W-:Y:S05]  /*4700*/  BSYNC B3 ;  /* 0x0000000000037941 */ /* 0x000fea0003800000 */
.L_x_11262:
        /* <DEDUP_REMOVED lines=16> */
.L_x_11268:
[----:B------:R-:W-:Y:S05]  /*4810*/  BSYNC B4 ;  /* 0x0000000000047941 */ /* 0x000fea0003800000 */
.L_x_11267:
        /* <DEDUP_REMOVED lines=42> */
.L_x_11266:
[----:B------:R-:W-:Y:S05]  /*4ac0*/  BSYNC B3 ;  /* 0x0000000000037941 */ /* 0x000fea0003800000 */
.L_x_11265:
        /* <DEDUP_REMOVED lines=11> */
.L_x_11261:
[----:B------:R-:W-:Y:S05]  /*4b80*/  BSYNC B2 ;  /* 0x0000000000027941 */ /* 0x000fea0003800000 */
.L_x_11260:
        /* <DEDUP_REMOVED lines=18> */
.L_x_11272:
[----:B------:R-:W-:-:S07]  /*4cb0*/  IMAD.MOV.U32 R78, RZ, RZ, R94 ;  /* 0x000000ffff4e7224 */ /* 0x000fce00078e005e */
.L_x_11273:
[----:B------:R-:W-:Y:S05]  /*4cc0*/  BSYNC B3 ;  /* 0x0000000000037941 */ /* 0x000fea0003800000 */
.L_x_11271:
        /* <DEDUP_REMOVED lines=16> */
.L_x_11277:
[----:B------:R-:W-:Y:S05]  /*4dd0*/  BSYNC B4 ;  /* 0x0000000000047941 */ /* 0x000fea0003800000 */
.L_x_11276:
        /* <DEDUP_REMOVED lines=43> */
.L_x_11275:
[----:B------:R-:W-:Y:S05]  /*5090*/  BSYNC B3 ;  /* 0x0000000000037941 */ /* 0x000fea0003800000 */
.L_x_11274:
        /* <DEDUP_REMOVED lines=11> */
.L_x_11270:
[----:B------:R-:W-:Y:S05]  /*5150*/  BSYNC B2 ;  /* 0x0000000000027941 */ /* 0x000fea0003800000 */
.L_x_11269:
        /* <DEDUP_REMOVED lines=18> */
.L_x_11281:
[----:B------:R-:W-:-:S07]  /*5280*/  MOV R47, R94 ;  /* 0x0000005e002f7202 */ /* 0x000fce0000000f00 */
.L_x_11282:
[----:B------:R-:W-:Y:S05]  /*5290*/  BSYNC B3 ;  /* 0x0000000000037941 */ /* 0x000fea0003800000 */
.L_x_11280:
        /* <DEDUP_REMOVED lines=16> */
.L_x_11286:
[----:B------:R-:W-:Y:S05]  /*53a0*/  BSYNC B4 ;  /* 0x0000000000047941 */ /* 0x000fea0003800000 */
.L_x_11285:
        /* <DEDUP_REMOVED lines=43> */
.L_x_11284:
[----:B------:R-:W-:Y:S05]  /*5660*/  BSYNC B3 ;  /* 0x0000000000037941 */ /* 0x000fea0003800000 */
.L_x_11283:
[----:B------:R-:W-:Y:S01]  /*5670*/  I2FP.F32.U32 R47, R47 ;  /* 0x0000002f002f7245 */ /* 0x000fe20000201000 */
[----:B-----5:R-:W-:Y:S01]  /*5680*/  HADD2.F32 R50, -RZ, R29.H1_H1 ;  /* 0x3000001dff327230 */ /* 0x020fe20000004100 */
[----:B------:R-:W-:-:S04]  /*5690*/  MOV R48, 0x2f800000 ;  /* 0x2f80000000307802 */ /* 0x000fc80000000f00 */
        /* <DEDUP_REMOVED lines=8> */
.L_x_11279:
[----:B------:R-:W-:Y:S05]  /*5720*/  BSYNC B2 ;  /* 0x0000000000027941 */ /* 0x000fea0003800000 */
.L_x_11278:
        /* <DEDUP_REMOVED lines=18> */
.L_x_11290:
[----:B------:R-:W-:-:S07]  /*5850*/  MOV R80, R94 ;  /* 0x0000005e00507202 */ /* 0x000fce0000000f00 */
.L_x_11291:
[----:B------:R-:W-:Y:S05]  /*5860*/  BSYNC B3 ;  /* 0x0000000000037941 */ /* 0x000fea0003800000 */
.L_x_11289:
        /* <DEDUP_REMOVED lines=16> */
.L_x_11295:
[----:B------:R-:W-:Y:S05]  /*5970*/  BSYNC B4 ;  /* 0x0000000000047941 */ /* 0x000fea0003800000 */
.L_x_11294:
        /* <DEDUP_REMOVED lines=43> */
.L_x_11293:
[----:B------:R-:W-:Y:S05]  /*5c30*/  BSYNC B3 ;  /* 0x0000000000037941 */ /* 0x000fea0003800000 */
.L_x_11292:
        /* <DEDUP_REMOVED lines=11> */
.L_x_11288:
[----:B------:R-:W-:Y:S05]  /*5cf0*/  BSYNC B2 ;  /* 0x0000000000027941 */ /* 0x000fea0003800000 */
.L_x_11287:
        /* <DEDUP_REMOVED lines=18> */
.L_x_11299:
[----:B------:R-:W-:-:S07]  /*5e20*/  IMAD.MOV.U32 R49, RZ, RZ, R94 ;  /* 0x000000ffff317224 */ /* 0x000fce00078e005e */
.L_x_11300:
[----:B------:R-:W-:Y:S05]  /*5e30*/  BSYNC B3 ;  /* 0x0000000000037941 */ /* 0x000fea0003800000 */
.L_x_11298:
        /* <DEDUP_REMOVED lines=16> */
.L_x_11304:
[----:B------:R-:W-:Y:S05]  /*5f40*/  BSYNC B4 ;  /* 0x0000000000047941 */ /* 0x000fea0003800000 */
.L_x_11303:
        /* <DEDUP_REMOVED lines=43> */
.L_x_11302:
[----:B------:R-:W-:Y:S05]  /*6200*/  BSYNC B3 ;  /* 0x0000000000037941 */ /* 0x000fea0003800000 */
.L_x_11301:
        /* <DEDUP_REMOVED lines=11> */
.L_x_11297:
[----:B------:R-:W-:Y:S05]  /*62c0*/  BSYNC B2 ;  /* 0x0000000000027941 */ /* 0x000fea0003800000 */
.L_x_11296:
        /* <DEDUP_REMOVED lines=18> */
.L_x_11308:
[----:B------:R-:W-:-:S07]  /*63f0*/  MOV R104, R94 ;  /* 0x0000005e00687202 */ /* 0x000fce0000000f00 */
.L_x_11309:
[----:B------:R-:W-:Y:S05]  /*6400*/  BSYNC B3 ;  /* 0x0000000000037941 */ /* 0x000fea0003800000 */
.L_x_11307:
        /* <DEDUP_REMOVED lines=16> */
.L_x_11313:
[----:B------:R-:W-:Y:S05]  /*6510*/  BSYNC B4 ;  /* 0x0000000000047941 */ /* 0x000fea0003800000 */
.L_x_11312:
        /* <DEDUP_REMOVED lines=43> */
.L_x_11311:
[----:B------:R-:W-:Y:S05]  /*67d0*/  BSYNC B3 ;  /* 0x0000000000037941 */ /* 0x000fea0003800000 */
.L_x_11310:
[----:B------:R-:W-:Y:S01]  /*67e0*/  I2FP.F32.U32 R50, R104 ;  /* 0x0000006800327245 */ /* 0x000fe20000201000 */
[----:B------:R-:W-:Y:S01]  /*67f0*/  HADD2.F32 R55, -RZ, R31.H0_H0 ;  /* 0x2000001fff377230 */ /* 0x000fe20000004100 */
        /* <DEDUP_REMOVED lines=9> */
.L_x_11306:
[----:B------:R-:W-:Y:S05]  /*6890*/  BSYNC B2 ;  /* 0x0000000000027941 */ /* 0x000fea0003800000 */
.L_x_11305:
        /* <DEDUP_REMOVED lines=18> */
.L_x_11317:
[----:B------:R-:W-:-:S07]  /*69c0*/  MOV R51, R94 ;  /* 0x0000005e00337202 */ /* 0x000fce0000000f00 */
.L_x_11318:
[----:B------:R-:W-:Y:S05]  /*69d0*/  BSYNC B3 ;  /* 0x0000000000037941 */ /* 0x000fea0003800000 */
.L_x_11316:
        /* <DEDUP_REMOVED lines=16> */
.L_x_11322:
[----:B------:R-:W-:Y:S05]  /*6ae0*/  BSYNC B4 ;  /* 0x0000000000047941 */ /* 0x000fea0003800000 */
.L_x_11321:
        /* <DEDUP_REMOVED lines=43> */
.L_x_11320:
[----:B------:R-:W-:Y:S05]  /*6da0*/  BSYNC B3 ;  /* 0x0000000000037941 */ /* 0x000fea0003800000 */
.L_x_11319:
        /* <DEDUP_REMOVED lines=11> */
.L_x_11315:
[----:B------:R-:W-:Y:S05]  /*6e60*/  BSYNC B2 ;  /* 0x0000000000027941 */ /* 0x000fea0003800000 */
.L_x_11314:
[----:B------:R-:W0:Y:S02]  /*6e70*/  LDC.64 R52, c[0x0][0x238] ;  /* 0x00008e00ff347b82 */ /* 0x000e240000000a00 */
[----:B0-----:R-:W-:-:S05]  /*6e80*/  IMAD.WIDE.U32 R52, R109, 0x20, R52 ;  /* 0x000000206d347825 */ /* 0x001fca00078e0034 */
[----:B------:R2:W-:Y:S04]  /*6e90*/  STG.E.128 desc[UR6][R52.64], R44 ;  /* 0x0000002c34007986 */ /* 0x0005e8000c101d06 */
[----:B------:R2:W-:Y:S01]  /*6ea0*/  STG.E.128 desc[UR6][R52.64+0x10], R48 ;  /* 0x0000103034007986 */ /* 0x0005e2000c101d06 */
[----:B------:R-:W-:Y:S05]  /*6eb0*/  @!P4 BRA `(.L_x_11250) ;  /* 0x000000000050c947 */ /* 0x000fea0003800000 */
[----:B------:R-:W-:Y:S01]  /*6ec0*/  SHF.L.U32 R55, R104, 0x10, RZ ;  /* 0x0000001068377819 */ /* 0x000fe200000006ff */
[----:B--2---:R-:W0:Y:S01]  /*6ed0*/  LDC.64 R52, c[0x0][0x240] ;  /* 0x00009000ff347b82 */ /* 0x004e220000000a00 */
        /* <DEDUP_REMOVED lines=18> */
.L_x_11250:
[----:B------:R-:W-:Y:S05]  /*7000*/  BSYNC B1 ;  /* 0x0000000000017941 */ /* 0x000fea0003800000 */
.L_x_11249:
        /* <DEDUP_REMOVED lines=75> */
.L_x_11340:
        /* <DEDUP_REMOVED lines=60> */
.L_x_11327:
[----:B------:R-:W-:Y:S05]  /*7880*/  BSYNC B2 ;  /* 0x0000000000027941 */ /* 0x000fea0003800000 */
.L_x_11326:
        /* <DEDUP_REMOVED lines=32> */
.L_x_11325:
[----:B------:R-:W-:Y:S05]  /*7a90*/  BSYNC B1 ;  /* 0x0000000000017941 */ /* 0x000fea0003800000 */
.L_x_11324:
[----:B01----:R-:W0:Y:S02]  /*7aa0*/  LDC.64 R52, c[0x0][0x210] ;  /* 0x00008400ff347b82 */ /* 0x003e240000000a00 */
[----:B0-----:R-:W-:-:S04]  /*7ab0*/  LEA R21, R52, R21, 0x2 ;  /* 0x0000001534157211 */ /* 0x001fc800078e10ff */
[----:B------:R-:W-:-:S13]  /*7ac0*/  ISETP.GE.AND P0, PT, R21, R53, PT ;  /* 0x000000351500720c */ /* 0x000fda0003f06270 */
[----:B------:R-:W-:Y:S05]  /*7ad0*/  @!P0 BRA `(.L_x_11328) ;  /* 0xffffff90007c8947 */ /* 0x000fea000383ffff */
[----:B------:R-:W-:Y:S05]  /*7ae0*/  BSYNC B0 ;  /* 0x0000000000007941 */ /* 0x000fea0003800000 */
.L_x_11172:
[----:B------:R-:W-:Y:S05]  /*7af0*/  EXIT ;  /* 0x000000000000794d */ /* 0x000fea0003800000 */
.L_x_11323:
        /* <DEDUP_REMOVED lines=8> */
.L_x_11330:
[----:B------:R-:W-:Y:S05]  /*7b80*/  BSYNC B1 ;  /* 0x0000000000017941 */ /* 0x000fea0003800000 */
.L_x_11329:
        /* <DEDUP_REMOVED lines=10> */
.L_x_11331:
[----:B------:R-:W-:Y:S01]  /*7c30*/  HFMA2.MMA R111, -RZ, RZ, 0, 2.384185791015625e-07 ;  /* 0x00000004ff6f7435 */ /* 0x000fe200000001ff */
[----:B------:R-:W-:-:S05]  /*7c40*/  MOV R55, R109 ;  /* 0x0000006d00377202 */ /* 0x000fca0000000f00 */
[----:B------:R-:W-:-:S04]  /*7c50*/  FADD.FTZ R55, R54, R55 ;  /* 0x0000003736377221 */ /* 0x000fc80000010000 */
[----:B------:R-:W-:-:S07]  /*7c60*/  IMAD.MOV.U32 R112, RZ, RZ, R55 ;  /* 0x000000ffff707224 */ /* 0x000fce00078e0037 */
[----:B------:R-:W-:Y:S05]  /*7c70*/  WARPSYNC.COLLECTIVE R107, `(.L_x_11332) ;  /* 0x000000006b087348 */ /* 0x000fea0003c00000 */
[----:B------:R0:W1:Y:S02]  /*7c80*/  SHFL.BFLY P4, R109, R112, R111, R114 ;  /* 0x0c00006f706d7389 */ /* 0x0000640000080072 */
[----:B01----:R-:W-:Y:S01]  /*7c90*/  ENDCOLLECTIVE ;  /* 0x000000000000791b */ /* 0x003fe20003800000 */
.L_x_11332:
[----:B------:R-:W-:Y:S01]  /*7ca0*/  HFMA2.MMA R111, -RZ, RZ, 0, 4.76837158203125e-07 ;  /* 0x00000008ff6f7435 */ /* 0x000fe200000001ff */
[----:B------:R-:W-:-:S05]  /*7cb0*/  MOV R52, R109 ;  /* 0x0000006d00347202 */ /* 0x000fca0000000f00 */
[----:B------:R-:W-:-:S04]  /*7cc0*/  FADD.FTZ R80, R55, R52 ;  /* 0x0000003437507221 */ /* 0x000fc80000010000 */
[----:B------:R-:W-:-:S07]  /*7cd0*/  IMAD.MOV.U32 R112, RZ, RZ, R80 ;  /* 0x000000ffff707224 */ /* 0x000fce00078e0050 */
[----:B------:R-:W-:Y:S05]  /*7ce0*/  WARPSYNC.COLLECTIVE R107, `(.L_x_11333) ;  /* 0x000000006b087348 */ /* 0x000fea0003c00000 */
[----:B------:R0:W1:Y:S02]  /*7cf0*/  SHFL.BFLY P4, R109, R112, R111, R114 ;  /* 0x0c00006f706d7389 */ /* 0x0000640000080072 */
[----:B01----:R-:W-:Y:S01]  /*7d00*/  ENDCOLLECTIVE ;  /* 0x000000000000791b */ /* 0x003fe20003800000 */
.L_x_11333:
[----:B------:R-:W-:Y:S01]  /*7d10*/  HFMA2.MMA R111, -RZ, RZ, 0, 9.5367431640625e-07 ;  /* 0x00000010ff6f7435 */ /* 0x000fe200000001ff */
[----:B------:R-:W-:-:S05]  /*7d20*/  MOV R79, R109 ;  /* 0x0000006d004f7202 */ /* 0x000fca0000000f00 */
[----:B------:R-:W-:-:S04]  /*7d30*/  FADD.FTZ R81, R80, R79 ;  /* 0x0000004f50517221 */ /* 0x000fc80000010000 */
[----:B------:R-:W-:-:S07]  /*7d40*/  IMAD.MOV.U32 R112, RZ, RZ, R81 ;  /* 0x000000ffff707224 */ /* 0x000fce00078e0051 */
[----:B------:R-:W-:Y:S05]  /*7d50*/  WARPSYNC.COLLECTIVE R107, `(.L_x_11334) ;  /* 0x000000006b087348 */ /* 0x000fea0003c00000 */
[----:B------:R0:W1:Y:S02]  /*7d60*/  SHFL.BFLY P4, R109, R112, R111, R114 ;  /* 0x0c00006f706d7389 */ /* 0x0000640000080072 */
[----:B01----:R-:W-:Y:S01]  /*7d70*/  ENDCOLLECTIVE ;  /* 0x000000000000791b */ /* 0x003fe20003800000 */
.L_x_11334:
        /* <DEDUP_REMOVED lines=41> */
.L_x_11335:
[----:B------:R-:W-:Y:S01]  /*8010*/  HFMA2.MMA R111, -RZ, RZ, 0, 1.1920928955078125e-07 ;  /* 0x00000002ff6f7435 */ /* 0x000fe200000001ff */
[----:B------:R-:W-:-:S05]  /*8020*/  MOV R53, R109 ;  /* 0x0000006d00357202 */ /* 0x000fca0000000f00 */
[----:B------:R-:W-:-:S04]  /*8030*/  FADD.FTZ R53, R52, R53 ;  /* 0x0000003534357221 */ /* 0x000fc80000010000 */
[----:B------:R-:W-:-:S07]  /*8040*/  IMAD.MOV.U32 R112, RZ, RZ, R53 ;  /* 0x000000ffff707224 */ /* 0x000fce00078e0035 */
[----:B------:R-:W-:Y:S05]  /*8050*/  WARPSYNC.COLLECTIVE R107, `(.L_x_11336) ;  /* 0x000000006b087348 */ /* 0x000fea0003c00000 */
[----:B------:R0:W1:Y:S02]  /*8060*/  SHFL.BFLY P4, R109, R112, R111, R114 ;  /* 0x0c00006f706d7389 */ /* 0x0000640000080072 */
[----:B01----:R-:W-:Y:S01]  /*8070*/  ENDCOLLECTIVE ;  /* 0x000000000000791b */ /* 0x003fe20003800000 */
.L_x_11336:
[----:B------:R-:W-:Y:S01]  /*8080*/  HFMA2.MMA R111, -RZ, RZ, 0, 2.384185791015625e-07 ;  /* 0x00000004ff6f7435 */ /* 0x000fe200000001ff */
[----:B------:R-:W-:-:S05]  /*8090*/  MOV R54, R109 ;  /* 0x0000006d00367202 */ /* 0x000fca0000000f00 */
[----:B------:R-:W-:-:S04]  /*80a0*/  FADD.FTZ R54, R53, R54 ;  /* 0x0000003635367221 */ /* 0x000fc80000010000 */
[----:B------:R-:W-:-:S07]  /*80b0*/  IMAD.MOV.U32 R112, RZ, RZ, R54 ;  /* 0x000000ffff707224 */ /* 0x000fce00078e0036 */
[----:B------:R-:W-:Y:S05]  /*80c0*/  WARPSYNC.COLLECTIVE R107, `(.L_x_11337) ;  /* 0x000000006b087348 */ /* 0x000fea0003c00000 */
[----:B------:R0:W1:Y:S02]  /*80d0*/  SHFL.BFLY P4, R109, R112, R111, R114 ;  /* 0x0c00006f706d7389 */ /* 0x0000640000080072 */
[----:B01----:R-:W-:Y:S01]  /*80e0*/  ENDCOLLECTIVE ;  /* 0x000000000000791b */ /* 0x003fe20003800000 */
.L_x_11337:
[----:B------:R-:W-:Y:S01]  /*80f0*/  HFMA2.MMA R111, -RZ, RZ, 0, 4.76837158203125e-07 ;  /* 0x00000008ff6f7435 */ /* 0x000fe200000001ff */
[----:B------:R-:W-:-:S05]  /*8100*/  MOV R55, R109 ;  /* 0x0000006d00377202 */ /* 0x000fca0000000f00 */
[----:B------:R-:W-:-:S04]  /*8110*/  FADD.FTZ R55, R54, R55 ;  /* 0x0000003736377221 */ /* 0x000fc80000010000 */
[----:B------:R-:W-:-:S07]  /*8120*/  IMAD.MOV.U32 R112, RZ, RZ, R55 ;  /* 0x000000ffff707224 */ /* 0x000fce00078e0037 */
[----:B------:R-:W-:Y:S05]  /*8130*/  WARPSYNC.COLLECTIVE R107, `(.L_x_11338) ;  /* 0x000000006b087348 */ /* 0x000fea0003c00000 */
[----:B------:R0:W1:Y:S02]  /*8140*/  SHFL.BFLY P4, R109, R112, R111, R114 ;  /* 0x0c00006f706d7389 */ /* 0x0000640000080072 */
[----:B01----:R-:W-:Y:S01]  /*8150*/  ENDCOLLECTIVE ;  /* 0x000000000000791b */ /* 0x003fe20003800000 */
.L_x_11338:
[----:B------:R-:W-:Y:S01]  /*8160*/  HFMA2.MMA R111, -RZ, RZ, 0, 9.5367431640625e-07 ;  /* 0x00000010ff6f7435 */ /* 0x000fe200000001ff */
[----:B------:R-:W-:-:S05]  /*8170*/  MOV R80, R109 ;  /* 0x0000006d00507202 */ /* 0x000fca0000000f00 */
[----:B------:R-:W-:-:S04]  /*8180*/  FADD.FTZ R80, R55, R80 ;  /* 0x0000005037507221 */ /* 0x000fc80000010000 */
[----:B------:R-:W-:-:S07]  /*8190*/  IMAD.MOV.U32 R112, RZ, RZ, R80 ;  /* 0x000000ffff707224 */ /* 0x000fce00078e0050 */
[----:B------:R-:W-:Y:S05]  /*81a0*/  WARPSYNC.COLLECTIVE R107, `(.L_x_11339) ;  /* 0x000000006b087348 */ /* 0x000fea0003c00000 */
[----:B------:R0:W1:Y:S02]  /*81b0*/  SHFL.BFLY P4, R109, R112, R111, R114 ;  /* 0x0c00006f706d7389 */ /* 0x0000640000080072 */
[----:B01----:R-:W-:Y:S01]  /*81c0*/  ENDCOLLECTIVE ;  /* 0x000000000000791b */ /* 0x003fe20003800000 */
.L_x_11339:
[----:B------:R-:W-:Y:S01]  /*81d0*/  MOV R81, R109 ;  /* 0x0000006d00517202 */ /* 0x000fe20000000f00 */
[----:B------:R-:W-:Y:S06]  /*81e0*/  BRA `(.L_x_11340) ;  /* 0xfffffff000b47947 */ /* 0x000fec000383ffff */
.L_x_11341:
        /* <DEDUP_REMOVED lines=9> */
.L_x_16582:


//--------------------- .text._ZN10layer_norm13ln_fwd_kernelINS_13Kernel_traitsI6__halfS2_fS2_fjLj512ELj1ELj4ELj1ELj16ENS_18Kernel_traits_baseILj512ES2_S2_fS2_fjLj128EEEEELb1ELb1ELb1ELb1EEEvNS_9FwdParamsE --------------------------
	.section	.text._ZN10layer_norm13ln_fwd_kernelINS_13Kernel_traitsI6__halfS2_fS2_fjLj512ELj1ELj4ELj1ELj16ENS_18Kernel_traits_baseILj512ES2_S2_fS2_fjLj128EEEEELb1ELb1ELb1ELb1EEEvNS_9FwdParamsE,"ax",@progbits
	.align	128
        .global         _ZN10layer_norm13ln_fwd_kernelINS_13Kernel_traitsI6__halfS2_fS2_fjLj512ELj1ELj4ELj1ELj16ENS_18Kernel_traits_baseILj512ES2_S2_fS2_fjLj128EEEEELb1ELb1ELb1ELb1EEEvNS_9FwdParamsE
        .type           _ZN10layer_norm13ln_fwd_kernelINS_13Kernel_traitsI6__halfS2_fS2_fjLj512ELj1ELj4ELj1ELj16ENS_18Kernel_traits_baseILj512ES2_S2_fS2_fjLj128EEEEELb1ELb1ELb1ELb1EEEvNS_9FwdParamsE,@function
        .size           _ZN10layer_norm13ln_fwd_kernelINS_13Kernel_traitsI6__halfS2_fS2_fjLj512ELj1ELj4ELj1ELj16ENS_18Kernel_traits_baseILj512ES2_S2_fS2_fjLj128EEEEELb1ELb1ELb1ELb1EEEvNS_9FwdParamsE,(.L_x_16583 - _ZN10layer_norm13ln_fwd_kernelINS_13Kernel_traitsI6__halfS2_fS2_fjLj512ELj1ELj4ELj1ELj16ENS_18Kernel_traits_baseILj512ES2_S2_fS2_fjLj128EEEEELb1ELb1ELb1ELb1EEEvNS_9FwdParamsE)
        .other          _ZN10layer_norm13ln_fwd_kernelINS_13Kernel_traitsI6__halfS2_fS2_fjLj512ELj1ELj4ELj1ELj16ENS_18Kernel_traits_baseILj512ES2_S2_fS2_fjLj128EEEEELb1ELb1ELb1ELb1EEEvNS_9FwdParamsE,@"STO_CUDA_ENTRY STV_DEFAULT"
_ZN10layer_norm13ln_fwd_kernelINS_13Kernel_traitsI6__halfS2_fS2_fjLj512ELj1ELj4ELj1ELj16ENS_18Kernel_traits_baseILj512ES2_S2_fS2_fjLj128EEEEELb1ELb1ELb1ELb1EEEvNS_9FwdParamsE:
.text._ZN10layer_norm13ln_fwd_kernelINS_13Kernel_traitsI6__halfS2_fS2_fjLj512ELj1ELj4ELj1ELj16ENS_18Kernel_traits_baseILj512ES2_S2_fS2_fjLj128EEEEELb1ELb1ELb1ELb1EEEvNS_9FwdParamsE:
        /* <DEDUP_REMOVED lines=14> */
[----:B------:R-:W-:Y:S01]  /*00e0*/  ULDC UR12, c[0x0][0x214] ;  /* 0x00008500000c7ab9 */ /* 0x000fe20000000800 */
[----:B------:R-:W-:Y:S02]  /*00f0*/  ULDC.64 UR10, c[0x0][0x278] ;  /* 0x00009e00000a7ab9 */ /* 0x000fe40000000a00 */
        /* <DEDUP_REMOVED lines=11> */
[----:B------:R-:W-:Y:S02]  /*01b0*/  LOP3.LUT R2, R3, 0x1f, RZ, 0xc0, !PT ;  /* 0x0000001f03027812 */ /* 0x000fe400078ec0ff */
[----:B------:R-:W-:Y:S02]  /*01c0*/  ISETP.GE.AND P2, PT, R0, UR12, PT ;  /* 0x0000000c00007c0c */ /* 0x000fe4000bf46270 */
[----:B------:R-:W-:-:S02]  /*01d0*/  LEA R34, P4, R2, UR10, 0x4 ;  /* 0x0000000a02227c11 */ /* 0x000fc4000f8820ff */
[----:B------:R-:W-:Y:S01]  /*01e0*/  IADD3 R8, P3, R8, UR8, RZ ;  /* 0x0000000808087c10 */ /* 0x000fe2000ff7e0ff */
[----:B------:R-:W-:Y:S02]  /*01f0*/  ULDC UR8, c[0x0][0x0] ;  /* 0x0000000000087ab9 */ /* 0x000fe40000000800 */
[----:B------:R-:W-:Y:S01]  /*0200*/  IMAD.X R35, RZ, RZ, UR11, P4 ;  /* 0x0000000bff237e24 */ /* 0x000fe2000a0e06ff */
[----:B------:R-:W-:Y:S01]  /*0210*/  IADD3.X R9, RZ, UR9, RZ, P3, !PT ;  /* 0x00000009ff097c10 */ /* 0x000fe20009ffe4ff */
[----:B------:R-:W-:Y:S01]  /*0220*/  IMAD R3, R12, UR8, R3 ;  /* 0x000000080c037c24 */ /* 0x000fe2000f8e0203 */
[----:B---3--:R-:W-:Y:S02]  /*0230*/  @P1 R2UR UR4, R4 ;  /* 0x00000000040412ca */ /* 0x008fe400000e0000 */
[----:B------:R-:W-:Y:S01]  /*0240*/  @P1 R2UR UR5, R5 ;  /* 0x00000000050512ca */ /* 0x000fe200000e0000 */
[----:B0-----:R-:W-:-:S14]  /*0250*/  @P2 EXIT ;  /* 0x000000000000294d */ /* 0x001fdc0003800000 */
[----:B------:R-:W0:Y:S01]  /*0260*/  @P1 LDC R5, c[0x0][0x2f0] ;  /* 0x0000bc00ff051b82 */ /* 0x000e220000000800 */
[----:B------:R-:W5:Y:S01]  /*0270*/  LDG.E.128 R24, desc[UR6][R8.64] ;  /* 0x0000000608187981 */ /* 0x000f62000c1e1d00 */
[----:B------:R-:W-:-:S03]  /*0280*/  UIADD3 UR13, UR5, -0x4498517b, URZ ;  /* 0xbb67ae85050d7890 */ /* 0x000fc6000fffe03f */
[----:B------:R1:W5:Y:S01]  /*0290*/  LDG.E.128 R20, desc[UR6][R8.64+0x200] ;  /* 0x0002000608147981 */ /* 0x000362000c1e1d00 */
[----:B------:R-:W-:Y:S02]  /*02a0*/  UIADD3 UR12, UR4, -0x61c88647, URZ ;  /* 0x9e3779b9040c7890 */ /* 0x000fe4000fffe03f */
[----:B------:R-:W-:Y:S01]  /*02b0*/  UIADD3 UR14, UR4, 0x3c6ef372, URZ ;  /* 0x3c6ef372040e7890 */ /* 0x000fe2000fffe03f */
[----:B------:R-:W5:Y:S01]  /*02c0*/  LDG.E.128 R16, desc[UR6][R34.64] ;  /* 0x0000000622107981 */ /* 0x000f62000c1e1d00 */
[----:B------:R-:W-:-:S03]  /*02d0*/  UIADD3 UR15, UR5, 0x76cf5d0a, URZ ;  /* 0x76cf5d0a050f7890 */ /* 0x000fc6000fffe03f */
[----:B------:R2:W5:Y:S01]  /*02e0*/  LDG.E.128 R12, desc[UR6][R34.64+0x200] ;  /* 0x00020006220c7981 */ /* 0x000562000c1e1d00 */
[----:B------:R-:W-:Y:S01]  /*02f0*/  UIADD3 UR17, UR5, 0x32370b8f, URZ ;  /* 0x32370b8f05117890 */ /* 0x000fe2000fffe03f */
[----:B-----5:R-:W-:Y:S01]  /*0300*/  @!P0 CS2R R28, SRZ ;  /* 0x00000000001c8805 */ /* 0x020fe2000001ff00 */
[----:B------:R-:W-:Y:S01]  /*0310*/  UIADD3 UR16, UR4, -0x255992d5, URZ ;  /* 0xdaa66d2b04107890 */ /* 0x000fe2000fffe03f */
[----:B------:R-:W-:Y:S01]  /*0320*/  @!P0 CS2R R30, SRZ ;  /* 0x00000000001e8805 */ /* 0x000fe2000001ff00 */
[----:B------:R-:W-:Y:S01]  /*0330*/  UIADD3 UR18, UR4, 0x78dde6e4, URZ ;  /* 0x78dde6e404127890 */ /* 0x000fe2000fffe03f */
[----:B------:R-:W-:Y:S01]  /*0340*/  @!P0 CS2R R60, SRZ ;  /* 0x00000000003c8805 */ /* 0x000fe2000001ff00 */
[----:B------:R-:W-:Y:S01]  /*0350*/  UIADD3 UR19, UR5, -0x126145ec, URZ ;  /* 0xed9eba1405137890 */ /* 0x000fe2000fffe03f */
[----:B------:R-:W-:Y:S01]  /*0360*/  @!P0 CS2R R62, SRZ ;  /* 0x00000000003e8805 */ /* 0x000fe2000001ff00 */
[----:B------:R-:W-:Y:S01]  /*0370*/  UIADD3 UR21, UR5, -0x56f99767, URZ ;  /* 0xa906689905157890 */ /* 0x000fe2000fffe03f */
[--C-:B------:R-:W-:Y:S01]  /*0380*/  HADD2.F32 R56, -RZ, R31.reuse.H0_H0 ;  /* 0x2000001fff387230 */ /* 0x100fe20000004100 */
[----:B0-----:R-:W-:Y:S01]  /*0390*/  @P1 IADD3 R32, P2, R6, R5, RZ ;  /* 0x0000000506201210 */ /* 0x001fe20007f5e0ff */
[----:B------:R-:W-:Y:S01]  /*03a0*/  UIADD3 UR20, UR4, 0x1715609d, URZ ;  /* 0x1715609d04147890 */ /* 0x000fe2000fffe03f */
[----:B------:R-:W-:Y:S01]  /*03b0*/  HADD2.F32 R57, -RZ, R31.H1_H1 ;  /* 0x3000001fff397230 */ /* 0x000fe20000004100 */
[----:B------:R-:W-:Y:S01]  /*03c0*/  UIADD3 UR22, UR4, -0x4ab325aa, URZ ;  /* 0xb54cda5604167890 */ /* 0x000fe2000fffe03f */
[----:B------:R-:W-:Y:S01]  /*03d0*/  HADD2.F32 R58, -RZ, R60.H0_H0 ;  /* 0x2000003cff3a7230 */ /* 0x000fe20000004100 */
[----:B------:R-:W-:Y:S01]  /*03e0*/  UIADD3 UR23, UR5, 0x646e171e, URZ ;  /* 0x646e171e05177890 */ /* 0x000fe2000fffe03f */
[----:B------:R-:W-:Y:S01]  /*03f0*/  @P1 IMAD.X R33, RZ, RZ, R7, P2 ;  /* 0x000000ffff211224 */ /* 0x000fe200010e0607 */
[----:B------:R-:W-:Y:S01]  /*0400*/  UIADD3 UR24, UR4, 0x5384540f, URZ ;  /* 0x5384540f04187890 */ /* 0x000fe2000fffe03f */
[----:B------:R-:W-:Y:S01]  /*0410*/  IMAD.HI.U32 R7, R3, -0x326172a9, RZ ;  /* 0xcd9e8d5703077827 */ /* 0x000fe200078e00ff */
[----:B------:R-:W-:Y:S01]  /*0420*/  UIADD3 UR25, UR5, 0x1fd5c5a3, URZ ;  /* 0x1fd5c5a305197890 */ /* 0x000fe2000fffe03f */
[----:B------:R-:W-:Y:S01]  /*0430*/  HFMA2.MMA R72, -RZ, RZ, 0, 0 ;  /* 0x00000000ff487435 */ /* 0x000fe200000001ff */
        /* <DEDUP_REMOVED lines=9> */
[----:B------:R-:W-:Y:S01]  /*04d0*/  BSSY B0, `(.L_x_11342) ;  /* 0x0000736000007945 */ /* 0x000fe20003800000 */
[----:B------:R-:W-:Y:S01]  /*04e0*/  ULDC.U8 UR8, c[0x0][0x2a0] ;  /* 0x0000a80000087ab9 */ /* 0x000fe20000000000 */
[----:B------:R-:W-:Y:S01]  /*04f0*/  ULDC UR9, c[0x0][0x2d8] ;  /* 0x0000b60000097ab9 */ /* 0x000fe20000000800 */
[----:B-1----:R-:W-:Y:S01]  /*0500*/  IMAD R8, R5, -0x2daee0ad, RZ ;  /* 0xd2511f5305087824 */ /* 0x002fe200078e02ff */
[----:B------:R-:W-:Y:S01]  /*0510*/  LOP3.LUT R6, R6, UR5, RZ, 0x3c, !PT ;  /* 0x0000000506067c12 */ /* 0x000fe2000f8e3cff */
[C---:B------:R-:W-:Y:S01]  /*0520*/  IMAD.HI.U32 R9, R7.reuse, -0x2daee0ad, RZ ;  /* 0xd2511f5307097827 */ /* 0x040fe200078e00ff */
[----:B------:R-:W-:Y:S01]  /*0530*/  ISETP.NE.AND P2, PT, RZ, UR8, PT ;  /* 0x00000008ff007c0c */ /* 0x000fe2000bf45270 */
[----:B------:R-:W-:Y:S01]  /*0540*/  ULDC UR8, c[0x0][0x294] ;  /* 0x0000a50000087ab9 */ /* 0x000fe20000000800 */
[----:B------:R-:W-:Y:S01]  /*0550*/  ULDC.64 UR10, c[0x0][0x298] ;  /* 0x0000a600000a7ab9 */ /* 0x000fe20000000a00 */
[----:B------:R-:W-:Y:S01]  /*0560*/  IMAD R7, R7, -0x2daee0ad, RZ ;  /* 0xd2511f5307077824 */ /* 0x000fe200078e02ff */
[----:B------:R-:W-:Y:S01]  /*0570*/  LOP3.LUT R10, R9, UR13, R8, 0x96, !PT ;  /* 0x0000000d090a7c12 */ /* 0x000fe2000f8e9608 */
[----:B------:R-:W-:-:S02]  /*0580*/  IMAD R8, R3, -0x326172a9, RZ ;  /* 0xcd9e8d5703087824 */ /* 0x000fc400078e02ff */
[----:B------:R-:W-:-:S04]  /*0590*/  IMAD.HI.U32 R9, R6, -0x326172a9, RZ ;  /* 0xcd9e8d5706097827 */ /* 0x000fc800078e00ff */
[----:B------:R-:W-:Y:S01]  /*05a0*/  IMAD R6, R6, -0x326172a9, RZ ;  /* 0xcd9e8d5706067824 */ /* 0x000fe200078e02ff */
[----:B------:R-:W-:Y:S01]  /*05b0*/  LOP3.LUT R8, R9, UR12, R8, 0x96, !PT ;  /* 0x0000000c09087c12 */ /* 0x000fe2000f8e9608 */
[----:B------:R-:W-:-:S04]  /*05c0*/  IMAD.HI.U32 R11, R10, -0x326172a9, RZ ;  /* 0xcd9e8d570a0b7827 */ /* 0x000fc800078e00ff */
[----:B--2---:R-:W-:Y:S01]  /*05d0*/  IMAD.HI.U32 R34, R8, -0x2daee0ad, RZ ;  /* 0xd2511f5308227827 */ /* 0x004fe200078e00ff */
        /* <DEDUP_REMOVED lines=27> */
[--C-:B------:R-:W-:Y:S02]  /*0790*/  HADD2.F32 R6, -RZ, R28.reuse.H0_H0 ;  /* 0x2000001cff067230 */ /* 0x100fe40000004100 */
[----:B------:R-:W-:Y:S02]  /*07a0*/  HADD2.F32 R7, -RZ, R28.H1_H1 ;  /* 0x3000001cff077230 */ /* 0x000fe40000004100 */
[----:B------:R-:W-:-:S04]  /*07b0*/  IMAD.HI.U32 R28, R35, -0x326172a9, RZ ;  /* 0xcd9e8d57231c7827 */ /* 0x000fc800078e00ff */
[----:B------:R-:W-:Y:S01]  /*07c0*/  IMAD R8, R8, -0x2daee0ad, RZ ;  /* 0xd2511f5308087824 */ /* 0x000fe200078e02ff */
[----:B------:R-:W-:Y:S01]  /*07d0*/  LOP3.LUT R28, R28, UR24, R33, 0x96, !PT ;  /* 0x000000181c1c7c12 */ /* 0x000fe2000f8e9621 */
[----:B------:R-:W-:-:S04]  /*07e0*/  IMAD.HI.U32 R9, R34, -0x2daee0ad, RZ ;  /* 0xd2511f5322097827 */ /* 0x000fc800078e00ff */
[--C-:B------:R-:W-:Y:S01]  /*07f0*/  HADD2.F32 R10, -RZ, R30.reuse.H0_H0 ;  /* 0x2000001eff0a7230 */ /* 0x100fe20000004100 */
[----:B------:R-:W-:Y:S01]  /*0800*/  LOP3.LUT R36, R9, UR25, R8, 0x96, !PT ;  /* 0x0000001909247c12 */ /* 0x000fe2000f8e9608 */
[--C-:B------:R-:W-:Y:S02]  /*0810*/  HADD2.F32 R8, -RZ, R29.reuse.H0_H0 ;  /* 0x2000001dff087230 */ /* 0x100fe40000004100 */
[----:B------:R-:W-:Y:S02]  /*0820*/  HADD2.F32 R9, -RZ, R29.H1_H1 ;  /* 0x3000001dff097230 */ /* 0x000fe40000004100 */
        /* <DEDUP_REMOVED lines=12> */
[----:B------:R-:W-:Y:S01]  /*08f0*/  HADD2.F32 R60, -RZ, R61.H0_H0 ;  /* 0x2000003dff3c7230 */ /* 0x000fe20000004100 */
[----:B------:R-:W-:Y:S01]  /*0900*/  LOP3.LUT R83, R83, UR29, R28, 0x96, !PT ;  /* 0x0000001d53537c12 */ /* 0x000fe2000f8e961c */
[----:B------:R-:W-:Y:S02]  /*0910*/  HADD2.F32 R64, -RZ, R62.H0_H0 ;  /* 0x2000003eff407230 */ /* 0x000fe40000004100 */
[----:B------:R-:W-:Y:S02]  /*0920*/  HADD2.F32 R65, -RZ, R63.H0_H0 ;  /* 0x2000003fff417230 */ /* 0x000fe40000004100 */
[----:B------:R-:W-:-:S02]  /*0930*/  HADD2.F32 R61, -RZ, R61.H1_H1 ;  /* 0x3000003dff3d7230 */ /* 0x000fc40000004100 */
[----:B------:R-:W-:Y:S02]  /*0940*/  HADD2.F32 R62, -RZ, R62.H1_H1 ;  /* 0x3000003eff3e7230 */ /* 0x000fe40000004100 */
[----:B------:R-:W-:Y:S02]  /*0950*/  HADD2.F32 R63, -RZ, R63.H1_H1 ;  /* 0x3000003fff3f7230 */ /* 0x000fe40000004100 */
[----:B------:R-:W-:-:S07]  /*0960*/  IMAD R74, R30, -0x2daee0ad, RZ ;  /* 0xd2511f531e4a7824 */ /* 0x000fce00078e02ff */
.L_x_11494:
[----:B0-----:R-:W0:Y:S08]  /*0970*/  LDC.64 R40, c[0x0][0x280] ;  /* 0x0000a000ff287b82 */ /* 0x001e300000000a00 */
[----:B------:R-:W1:Y:S08]  /*0980*/  LDC.64 R68, c[0x0][0x230] ;  /* 0x00008c00ff447b82 */ /* 0x000e700000000a00 */
[----:B------:R-:W2:Y:S01]  /*0990*/  LDC R85, c[0x0][0x218] ;  /* 0x00008600ff557b82 */ /* 0x000ea20000000800 */
[----:B0-----:R-:W-:-:S07]  /*09a0*/  IMAD.WIDE R40, R0, 0x4, R40 ;  /* 0x0000000400287825 */ /* 0x001fce00078e0228 */
[----:B------:R-:W0:Y:S01]  /*09b0*/  LDC.64 R46, c[0x0][0x288] ;  /* 0x0000a200ff2e7b82 */ /* 0x000e220000000a00 */
[----:B------:R3:W4:Y:S01]  /*09c0*/  LDG.E R40, desc[UR6][R40.64] ;  /* 0x0000000628287981 */ /* 0x000722000c1e1900 */
[----:B------:R-:W-:Y:S02]  /*09d0*/  MOV R87, RZ ;  /* 0x000000ff00577202 */ /* 0x000fe40000000f00 */
[----:B-1----:R-:W-:-:S04]  /*09e0*/  ISETP.NE.U32.AND P0, PT, R68, RZ, PT ;  /* 0x000000ff4400720c */ /* 0x002fc80003f05070 */
[----:B------:R-:W-:Y:S01]  /*09f0*/  ISETP.NE.AND.EX P0, PT, R69, RZ, PT, P0 ;  /* 0x000000ff4500720c */ /* 0x000fe20003f05300 */
[----:B--2---:R-:W-:-:S05]  /*0a00*/  IMAD R48, R0, R85, RZ ;  /* 0x0000005500307224 */ /* 0x004fca00078e02ff */
[----:B---3--:R-:W-:-:S04]  /*0a10*/  SHF.R.S32.HI R41, RZ, 0x1f, R48 ;  /* 0x0000001fff297819 */ /* 0x008fc80000011430 */
[----:B------:R-:W-:-:S03]  /*0a20*/  LEA.HI R41, R41, R48, RZ, 0x3 ;  /* 0x0000003029297211 */ /* 0x000fc600078f18ff */
[----:B------:R-:W1:Y:S01]  /*0a30*/  @P0 LDC.64 R42, c[0x0][0x230] ;  /* 0x00008c00ff2a0b82 */ /* 0x000e620000000a00 */
[----:B0-----:R-:W-:Y:S01]  /*0a40*/  IMAD.WIDE R46, R0, 0x4, R46 ;  /* 0x00000004002e7825 */ /* 0x001fe200078e022e */
[----:B------:R-:W-:-:S04]  /*0a50*/  LEA.HI.SX32 R89, R41, R2, 0x1d ;  /* 0x0000000229597211 */ /* 0x000fc800078feaff */
[----:B------:R0:W5:Y:S01]  /*0a60*/  LDG.E R84, desc[UR6][R46.64] ;  /* 0x000000062e547981 */ /* 0x000162000c1e1900 */
[----:B-1----:R-:W-:-:S05]  /*0a70*/  @P0 IMAD.WIDE.U32 R42, R89, 0x20, R42 ;  /* 0x00000020592a0825 */ /* 0x002fca00078e002a */
[----:B------:R-:W2:Y:S04]  /*0a80*/  @P0 LDG.E.128 R28, desc[UR6][R42.64] ;  /* 0x000000062a1c0981 */ /* 0x000ea8000c1e1d00 */
[----:B------:R0:W5:Y:S01]  /*0a90*/  @P0 LDG.E.128 R36, desc[UR6][R42.64+0x10] ;  /* 0x000010062a240981 */ /* 0x000162000c1e1d00 */
[----:B----4-:R-:W-:-:S13]  /*0aa0*/  ISETP.GE.AND P3, PT, R40, 0x1, PT ;  /* 0x000000012800780c */ /* 0x010fda0003f66270 */
[----:B------:R-:W1:Y:S01]  /*0ab0*/  @P3 LDC.64 R44, c[0x0][0x220] ;  /* 0x00008800ff2c3b82 */ /* 0x000e620000000a00 */
[----:B------:R-:W-:-:S04]  /*0ac0*/  @P3 VIADD R50, R40, 0xffffffff ;  /* 0xffffffff28323836 */ /* 0x000fc80000000000 */
        /* <DEDUP_REMOVED lines=26> */
.L_x_11346:
[----:B------:R-:W-:-:S07]  /*0c70*/  MOV R48, R66 ;  /* 0x0000004200307202 */ /* 0x000fce0000000f00 */
.L_x_11347:
[----:B------:R-:W-:Y:S05]  /*0c80*/  BSYNC B2 ;  /* 0x0000000000027941 */ /* 0x000fea0003800000 */
.L_x_11345:
        /* <DEDUP_REMOVED lines=16> */
.L_x_11351:
[----:B------:R-:W-:Y:S05]  /*0d90*/  BSYNC B3 ;  /* 0x0000000000037941 */ /* 0x000fea0003800000 */
.L_x_11350:
        /* <DEDUP_REMOVED lines=43> */
.L_x_11349:
[----:B------:R-:W-:Y:S05]  /*1050*/  BSYNC B2 ;  /* 0x0000000000027941 */ /* 0x000fea0003800000 */
.L_x_11348:
[----:B------:R-:W-:Y:S01]  /*1060*/  HFMA2.MMA R43, -RZ, RZ, 0.1171875, 0 ;  /* 0x2f800000ff2b7435 */ /* 0x000fe200000001ff */
[----:B------:R-:W-:Y:S01]  /*1070*/  I2FP.F32.U32 R40, R48 ;  /* 0x0000003000287245 */ /* 0x000fe20000201000 */
[----:B-----5:R-:W-:-:S05]  /*1080*/  HADD2.F32 R41, -RZ, R32.H0_H0 ;  /* 0x20000020ff297230 */ /* 0x020fca0000004100 */
[----:B------:R-:W-:-:S03]  /*1090*/  FMUL.FTZ R41, R41, UR11 ;  /* 0x0000000b29297c20 */ /* 0x000fc60008410000 */
[----:B------:R-:W-:Y:S01]  /*10a0*/  FFMA.FTZ R40, R40, R43, 1.1641532182693481445e-10 ;  /* 0x2f00000028287423 */ /* 0x000fe2000001002b */
[----:B------:R-:W-:-:S04]  /*10b0*/  FMUL.FTZ R41, R41, UR10 ;  /* 0x0000000a29297c20 */ /* 0x000fc80008410000 */
[----:B------:R-:W-:Y:S01]  /*10c0*/  FSETP.GTU.FTZ.AND P1, PT, R40, UR8, PT ;  /* 0x0000000828007c0b */ /* 0x000fe2000bf3c000 */
[----:B------:R-:W-:-:S03]  /*10d0*/  HADD2.F32 R40, -RZ, R16.H0_H0 ;  /* 0x20000010ff287230 */ /* 0x000fc60000004100 */
[----:B------:R-:W-:Y:S02]  /*10e0*/  FSEL R41, R41, RZ, !P1 ;  /* 0x000000ff29297208 */ /* 0x000fe40004800000 */
[----:B------:R-:W-:-:S03]  /*10f0*/  SEL R73, RZ, 0x1, P1 ;  /* 0x00000001ff497807 */ /* 0x000fc60000800000 */
[----:B------:R-:W-:-:S04]  /*1100*/  FMUL.FTZ R40, R41, R40 ;  /* 0x0000002829287220 */ /* 0x000fc80000410000 */
[----:B------:R-:W-:-:S07]  /*1110*/  @P0 FADD.FTZ R40, R28, R40 ;  /* 0x000000281c280221 */ /* 0x000fce0000010000 */
.L_x_11344:
[----:B------:R-:W-:Y:S05]  /*1120*/  BSYNC B1 ;  /* 0x0000000000017941 */ /* 0x000fea0003800000 */
.L_x_11343:
        /* <DEDUP_REMOVED lines=18> */
.L_x_11355:
[----:B------:R-:W-:-:S07]  /*1250*/  MOV R41, R66 ;  /* 0x0000004200297202 */ /* 0x000fce0000000f00 */
.L_x_11356:
[----:B------:R-:W-:Y:S05]  /*1260*/  BSYNC B2 ;  /* 0x0000000000027941 */ /* 0x000fea0003800000 */
.L_x_11354:
        /* <DEDUP_REMOVED lines=16> */
.L_x_11360:
[----:B------:R-:W-:Y:S05]  /*1370*/  BSYNC B3 ;  /* 0x0000000000037941 */ /* 0x000fea0003800000 */
.L_x_11359:
        /* <DEDUP_REMOVED lines=42> */
.L_x_11358:
[----:B------:R-:W-:Y:S05]  /*1620*/  BSYNC B2 ;  /* 0x0000000000027941 */ /* 0x000fea0003800000 */
.L_x_11357:
[----:B------:R-:W-:Y:S01]  /*1630*/  I2FP.F32.U32 R41, R41 ;  /* 0x0000002900297245 */ /* 0x000fe20000201000 */
[----:B-----5:R-:W-:Y:S02]  /*1640*/  HADD2.F32 R42, -RZ, R32.H1_H1 ;  /* 0x30000020ff2a7230 */ /* 0x020fe40000004100 */
[----:B------:R-:W-:-:S03]  /*1650*/  IMAD.MOV.U32 R44, RZ, RZ, 0x2f800000 ;  /* 0x2f800000ff2c7424 */ /* 0x000fc600078e00ff */
[----:B------:R-:W-:Y:S01]  /*1660*/  FMUL.FTZ R42, R42, UR11 ;  /* 0x0000000b2a2a7c20 */ /* 0x000fe20008410000 */
[----:B------:R-:W-:-:S03]  /*1670*/  FFMA.FTZ R41, R41, R44, 1.1641532182693481445e-10 ;  /* 0x2f00000029297423 */ /* 0x000fc6000001002c */
[----:B------:R-:W-:Y:S02]  /*1680*/  FMUL.FTZ R42, R42, UR10 ;  /* 0x0000000a2a2a7c20 */ /* 0x000fe40008410000 */
[----:B------:R-:W-:Y:S01]  /*1690*/  FSETP.GTU.FTZ.AND P1, PT, R41, UR8, PT ;  /* 0x0000000829007c0b */ /* 0x000fe2000bf3c000 */
[----:B------:R-:W-:-:S03]  /*16a0*/  HADD2.F32 R41, -RZ, R16.H1_H1 ;  /* 0x30000010ff297230 */ /* 0x000fc60000004100 */
[----:B------:R-:W-:Y:S02]  /*16b0*/  FSEL R42, R42, RZ, !P1 ;  /* 0x000000ff2a2a7208 */ /* 0x000fe40004800000 */
[----:B------:R-:W-:-:S03]  /*16c0*/  SEL R75, RZ, 0x1, P1 ;  /* 0x00000001ff4b7807 */ /* 0x000fc60000800000 */
[----:B------:R-:W-:-:S04]  /*16d0*/  FMUL.FTZ R41, R42, R41 ;  /* 0x000000292a297220 */ /* 0x000fc80000410000 */
[----:B------:R-:W-:-:S07]  /*16e0*/  @P0 FADD.FTZ R41, R29, R41 ;  /* 0x000000291d290221 */ /* 0x000fce0000010000 */
.L_x_11353:
[----:B------:R-:W-:Y:S05]  /*16f0*/  BSYNC B1 ;  /* 0x0000000000017941 */ /* 0x000fea0003800000 */
.L_x_11352:
        /* <DEDUP_REMOVED lines=18> */
.L_x_11364:
[----:B------:R-:W-:-:S07]  /*1820*/  IMAD.MOV.U32 R50, RZ, RZ, R66 ;  /* 0x000000ffff327224 */ /* 0x000fce00078e0042 */
.L_x_11365:
[----:B------:R-:W-:Y:S05]  /*1830*/  BSYNC B2 ;  /* 0x0000000000027941 */ /* 0x000fea0003800000 */
.L_x_11363:
        /* <DEDUP_REMOVED lines=16> */
.L_x_11369:
[----:B------:R-:W-:Y:S05]  /*1940*/  BSYNC B3 ;  /* 0x0000000000037941 */ /* 0x000fea0003800000 */
.L_x_11368:
        /* <DEDUP_REMOVED lines=43> */
.L_x_11367:
[----:B------:R-:W-:Y:S05]  /*1c00*/  BSYNC B2 ;  /* 0x0000000000027941 */ /* 0x000fea0003800000 */
.L_x_11366:
[----:B------:R-:W-:Y:S01]  /*1c10*/  I2FP.F32.U32 R42, R50 ;  /* 0x00000032002a7245 */ /* 0x000fe20000201000 */
[----:B-----5:R-:W-:Y:S02]  /*1c20*/  HADD2.F32 R43, -RZ, R33.H0_H0 ;  /* 0x20000021ff2b7230 */ /* 0x020fe40000004100 */
[----:B------:R-:W-:-:S03]  /*1c30*/  IMAD.MOV.U32 R45, RZ, RZ, 0x2f800000 ;  /* 0x2f800000ff2d7424 */ /* 0x000fc600078e00ff */
[----:B------:R-:W-:Y:S01]  /*1c40*/  FMUL.FTZ R43, R43, UR11 ;  /* 0x0000000b2b2b7c20 */ /* 0x000fe20008410000 */
[----:B------:R-:W-:-:S03]  /*1c50*/  FFMA.FTZ R42, R42, R45, 1.1641532182693481445e-10 ;  /* 0x2f0000002a2a7423 */ /* 0x000fc6000001002d */
[----:B------:R-:W-:Y:S02]  /*1c60*/  FMUL.FTZ R43, R43, UR10 ;  /* 0x0000000a2b2b7c20 */ /* 0x000fe40008410000 */
[----:B------:R-:W-:Y:S01]  /*1c70*/  FSETP.GTU.FTZ.AND P1, PT, R42, UR8, PT ;  /* 0x000000082a007c0b */ /* 0x000fe2000bf3c000 */
[----:B------:R-:W-:-:S03]  /*1c80*/  HADD2.F32 R42, -RZ, R17.H0_H0 ;  /* 0x20000011ff2a7230 */ /* 0x000fc60000004100 */
[----:B------:R-:W-:Y:S02]  /*1c90*/  FSEL R43, R43, RZ, !P1 ;  /* 0x000000ff2b2b7208 */ /* 0x000fe40004800000 */
[----:B------:R-:W-:-:S03]  /*1ca0*/  SEL R76, RZ, 0x1, P1 ;  /* 0x00000001ff4c7807 */ /* 0x000fc60000800000 */
[----:B------:R-:W-:-:S04]  /*1cb0*/  FMUL.FTZ R42, R43, R42 ;  /* 0x0000002a2b2a7220 */ /* 0x000fc80000410000 */
[----:B------:R-:W-:-:S07]  /*1cc0*/  @P0 FADD.FTZ R42, R30, R42 ;  /* 0x0000002a1e2a0221 */ /* 0x000fce0000010000 */
.L_x_11362:
[----:B------:R-:W-:Y:S05]  /*1cd0*/  BSYNC B1 ;  /* 0x0000000000017941 */ /* 0x000fea0003800000 */
.L_x_11361:
        /* <DEDUP_REMOVED lines=18> */
.L_x_11373:
[----:B------:R-:W-:-:S07]  /*1e00*/  IMAD.MOV.U32 R43, RZ, RZ, R66 ;  /* 0x000000ffff2b7224 */ /* 0x000fce00078e0042 */
.L_x_11374:
[----:B------:R-:W-:Y:S05]  /*1e10*/  BSYNC B2 ;  /* 0x0000000000027941 */ /* 0x000fea0003800000 */
.L_x_11372:
        /* <DEDUP_REMOVED lines=16> */
.L_x_11378:
[----:B------:R-:W-:Y:S05]  /*1f20*/  BSYNC B3 ;  /* 0x0000000000037941 */ /* 0x000fea0003800000 */
.L_x_11377:
        /* <DEDUP_REMOVED lines=43> */
.L_x_11376:
[----:B------:R-:W-:Y:S05]  /*21e0*/  BSYNC B2 ;  /* 0x0000000000027941 */ /* 0x000fea0003800000 */
.L_x_11375:
        /* <DEDUP_REMOVED lines=12> */
.L_x_11371:
[----:B------:R-:W-:Y:S05]  /*22b0*/  BSYNC B1 ;  /* 0x0000000000017941 */ /* 0x000fea0003800000 */
.L_x_11370:
        /* <DEDUP_REMOVED lines=18> */
.L_x_11382:
[----:B------:R-:W-:-:S07]  /*23e0*/  IMAD.MOV.U32 R52, RZ, RZ, R66 ;  /* 0x000000ffff347224 */ /* 0x000fce00078e0042 */
.L_x_11383:
[----:B------:R-:W-:Y:S05]  /*23f0*/  BSYNC B2 ;  /* 0x0000000000027941 */ /* 0x000fea0003800000 */
.L_x_11381:
        /* <DEDUP_REMOVED lines=16> */
.L_x_11387:
[----:B------:R-:W-:Y:S05]  /*2500*/  BSYNC B3 ;  /* 0x0000000000037941 */ /* 0x000fea0003800000 */
.L_x_11386:
        /* <DEDUP_REMOVED lines=43> */
.L_x_11385:
[----:B------:R-:W-:Y:S05]  /*27c0*/  BSYNC B2 ;  /* 0x0000000000027941 */ /* 0x000fea0003800000 */
.L_x_11384:
[----:B------:R-:W-:Y:S01]  /*27d0*/  I2FP.F32.U32 R44, R52 ;  /* 0x00000034002c7245 */ /* 0x000fe20000201000 */
[----:B------:R-:W-:Y:S02]  /*27e0*/  HADD2.F32 R45, -RZ, R34.H0_H0 ;  /* 0x20000022ff2d7230 */ /* 0x000fe40000004100 */
        /* <DEDUP_REMOVED lines=10> */
.L_x_11380:
[----:B------:R-:W-:Y:S05]  /*2890*/  BSYNC B1 ;  /* 0x0000000000017941 */ /* 0x000fea0003800000 */
.L_x_11379:
        /* <DEDUP_REMOVED lines=18> */
.L_x_11391:
[----:B------:R-:W-:-:S07]  /*29c0*/  IMAD.MOV.U32 R45, RZ, RZ, R66 ;  /* 0x000000ffff2d7224 */ /* 0x000fce00078e0042 */
.L_x_11392:
[----:B------:R-:W-:Y:S05]  /*29d0*/  BSYNC B2 ;  /* 0x0000000000027941 */ /* 0x000fea0003800000 */
.L_x_11390:
        /* <DEDUP_REMOVED lines=16> */
.L_x_11396:
[----:B------:R-:W-:Y:S05]  /*2ae0*/  BSYNC B3 ;  /* 0x0000000000037941 */ /* 0x000fea0003800000 */
.L_x_11395:
        /* <DEDUP_REMOVED lines=43> */
.L_x_11394:
[----:B------:R-:W-:Y:S05]  /*2da0*/  BSYNC B2 ;  /* 0x0000000000027941 */ /* 0x000fea0003800000 */
.L_x_11393:
[----:B------:R-:W-:Y:S01]  /*2db0*/  I2FP.F32.U32 R45, R45 ;  /* 0x0000002d002d7245 */ /* 0x000fe20000201000 */
[----:B------:R-:W-:Y:S01]  /*2dc0*/  HADD2.F32 R46, -RZ, R34.H1_H1 ;  /* 0x30000022ff2e7230 */ /* 0x000fe20000004100 */
[----:B------:R-:W-:-:S04]  /*2dd0*/  MOV R48, 0x2f800000 ;  /* 0x2f80000000307802 */ /* 0x000fc80000000f00 */
        /* <DEDUP_REMOVED lines=9> */
.L_x_11389:
[----:B------:R-:W-:Y:S05]  /*2e70*/  BSYNC B1 ;  /* 0x0000000000017941 */ /* 0x000fea0003800000 */
.L_x_11388:
        /* <DEDUP_REMOVED lines=18> */
.L_x_11400:
[----:B------:R-:W-:-:S07]  /*2fa0*/  MOV R54, R66 ;  /* 0x0000004200367202 */ /* 0x000fce0000000f00 */
.L_x_11401:
[----:B------:R-:W-:Y:S05]  /*2fb0*/  BSYNC B2 ;  /* 0x0000000000027941 */ /* 0x000fea0003800000 */
.L_x_11399:
        /* <DEDUP_REMOVED lines=16> */
.L_x_11405:
[----:B------:R-:W-:Y:S05]  /*30c0*/  BSYNC B3 ;  /* 0x0000000000037941 */ /* 0x000fea0003800000 */
.L_x_11404:
        /* <DEDUP_REMOVED lines=43> */
.L_x_11403:
[----:B------:R-:W-:Y:S05]  /*3380*/  BSYNC B2 ;  /* 0x0000000000027941 */ /* 0x000fea0003800000 */
.L_x_11402:
        /* <DEDUP_REMOVED lines=12> */
.L_x_11398:
[----:B------:R-:W-:Y:S05]  /*3450*/  BSYNC B1 ;  /* 0x0000000000017941 */ /* 0x000fea0003800000 */
.L_x_11397:
        /* <DEDUP_REMOVED lines=18> */
.L_x_11409:
[----:B------:R-:W-:-:S07]  /*3580*/  IMAD.MOV.U32 R47, RZ, RZ, R66 ;  /* 0x000000ffff2f7224 */ /* 0x000fce00078e0042 */
.L_x_11410:
[----:B------:R-:W-:Y:S05]  /*3590*/  BSYNC B2 ;  /* 0x0000000000027941 */ /* 0x000fea0003800000 */
.L_x_11408:
        /* <DEDUP_REMOVED lines=16> */
.L_x_11414:
[----:B------:R-:W-:Y:S05]  /*36a0*/  BSYNC B3 ;  /* 0x0000000000037941 */ /* 0x000fea0003800000 */
.L_x_11413:
        /* <DEDUP_REMOVED lines=43> */
.L_x_11412:
[----:B------:R-:W-:Y:S05]  /*3960*/  BSYNC B2 ;  /* 0x0000000000027941 */ /* 0x000fea0003800000 */
.L_x_11411:
[----:B------:R-:W-:Y:S01]  /*3970*/  HFMA2.MMA R50, -RZ, RZ, 0.1171875, 0 ;  /* 0x2f800000ff327435 */ /* 0x000fe200000001ff */
[----:B------:R-:W-:Y:S01]  /*3980*/  I2FP.F32.U32 R47, R47 ;  /* 0x0000002f002f7245 */ /* 0x000fe20000201000 */
[----:B------:R-:W-:-:S05]  /*3990*/  HADD2.F32 R48, -RZ, R35.H1_H1 ;  /* 0x30000023ff307230 */ /* 0x000fca0000004100 */
[----:B------:R-:W-:-:S03]  /*39a0*/  FMUL.FTZ R48, R48, UR11 ;  /* 0x0000000b30307c20 */ /* 0x000fc60008410000 */
[----:B------:R-:W-:Y:S01]  /*39b0*/  FFMA.FTZ R47, R47, R50, 1.1641532182693481445e-10 ;  /* 0x2f0000002f2f7423 */ /* 0x000fe20000010032 */
[----:B------:R-:W-:-:S04]  /*39c0*/  FMUL.FTZ R48, R48, UR10 ;  /* 0x0000000a30307c20 */ /* 0x000fc80008410000 */
[----:B------:R-:W-:Y:S01]  /*39d0*/  FSETP.GTU.FTZ.AND P1, PT, R47, UR8, PT ;  /* 0x000000082f007c0b */ /* 0x000fe2000bf3c000 */
[----:B------:R-:W-:-:S03]  /*39e0*/  HADD2.F32 R47, -RZ, R19.H1_H1 ;  /* 0x30000013ff2f7230 */ /* 0x000fc60000004100 */
[----:B------:R-:W-:Y:S02]  /*39f0*/  FSEL R48, R48, RZ, !P1 ;  /* 0x000000ff30307208 */ /* 0x000fe40004800000 */
[----:B------:R-:W-:-:S03]  /*3a00*/  SEL R81, RZ, 0x1, P1 ;  /* 0x00000001ff517807 */ /* 0x000fc60000800000 */
[----:B------:R-:W-:-:S04]  /*3a10*/  FMUL.FTZ R47, R48, R47 ;  /* 0x0000002f302f7220 */ /* 0x000fc80000410000 */
[----:B------:R-:W-:-:S07]  /*3a20*/  @P0 FADD.FTZ R47, R39, R47 ;  /* 0x0000002f272f0221 */ /* 0x000fce0000010000 */
.L_x_11407:
[----:B------:R-:W-:Y:S05]  /*3a30*/  BSYNC B1 ;  /* 0x0000000000017941 */ /* 0x000fea0003800000 */
.L_x_11406:
        /* <DEDUP_REMOVED lines=26> */
.L_x_11416:
[----:B------:R-:W-:Y:S05]  /*3be0*/  BSYNC B1 ;  /* 0x0000000000017941 */ /* 0x000fea0003800000 */
.L_x_11415:
        /* <DEDUP_REMOVED lines=11> */
[----:B------:R-:W-:Y:S02]  /*3ca0*/  @!P4 ISETP.NE.AND.EX P1, PT, R69, RZ, PT, P1 ;  /* 0x000000ff4500c20c */ /* 0x000fe40003f25310 */
[----:B------:R-:W-:-:S02]  /*3cb0*/  @!P4 MOV R55, R67 ;  /* 0x000000430037c202 */ /* 0x000fc40000000f00 */
        /* <DEDUP_REMOVED lines=14> */
.L_x_11420:
[----:B------:R-:W-:-:S07]  /*3da0*/  MOV R54, R66 ;  /* 0x0000004200367202 */ /* 0x000fce0000000f00 */
.L_x_11421:
[----:B------:R-:W-:Y:S05]  /*3db0*/  BSYNC B2 ;  /* 0x0000000000027941 */ /* 0x000fea0003800000 */
.L_x_11419:
        /* <DEDUP_REMOVED lines=16> */
.L_x_11425:
[----:B------:R-:W-:Y:S05]  /*3ec0*/  BSYNC B3 ;  /* 0x0000000000037941 */ /* 0x000fea0003800000 */
.L_x_11424:
        /* <DEDUP_REMOVED lines=43> */
.L_x_11423:
[----:B------:R-:W-:Y:S05]  /*4180*/  BSYNC B2 ;  /* 0x0000000000027941 */ /* 0x000fea0003800000 */
.L_x_11422:
[----:B------:R-:W-:Y:S01]  /*4190*/  I2FP.F32.U32 R48, R54 ;  /* 0x0000003600307245 */ /* 0x000fe20000201000 */
[----:B-----5:R-:W-:Y:S01]  /*41a0*/  HADD2.F32 R50, -RZ, R32.H0_H0 ;  /* 0x20000020ff327230 */ /* 0x020fe20000004100 */
[----:B------:R-:W-:-:S04]  /*41b0*/  MOV R49, 0x2f800000 ;  /* 0x2f80000000317802 */ /* 0x000fc80000000f00 */
        /* <DEDUP_REMOVED lines=9> */
.L_x_11418:
[----:B------:R-:W-:Y:S05]  /*4250*/  BSYNC B1 ;  /* 0x0000000000017941 */ /* 0x000fea0003800000 */
.L_x_11417:
        /* <DEDUP_REMOVED lines=18> */
.L_x_11429:
[----:B------:R-:W-:-:S07]  /*4380*/  MOV R49, R66 ;  /* 0x0000004200317202 */ /* 0x000fce0000000f00 */
.L_x_11430:
[----:B------:R-:W-:Y:S05]  /*4390*/  BSYNC B2 ;  /* 0x0000000000027941 */ /* 0x000fea0003800000 */
.L_x_11428:
        /* <DEDUP_REMOVED lines=16> */
.L_x_11434:
[----:B------:R-:W-:Y:S05]  /*44a0*/  BSYNC B3 ;  /* 0x0000000000037941 */ /* 0x000fea0003800000 */
.L_x_11433:
        /* <DEDUP_REMOVED lines=42> */
.L_x_11432:
[----:B------:R-:W-:Y:S05]  /*4750*/  BSYNC B2 ;  /* 0x0000000000027941 */ /* 0x000fea0003800000 */
.L_x_11431:
[----:B------:R-:W-:Y:S01]  /*4760*/  I2FP.F32.U32 R49, R49 ;  /* 0x0000003100317245 */ /* 0x000fe20000201000 */
[----:B-----5:R-:W-:Y:S01]  /*4770*/  HADD2.F32 R52, -RZ, R32.H1_H1 ;  /* 0x30000020ff347230 */ /* 0x020fe20000004100 */
[----:B------:R-:W-:-:S04]  /*4780*/  MOV R50, 0x2f800000 ;  /* 0x2f80000000327802 */ /* 0x000fc80000000f00 */
        /* <DEDUP_REMOVED lines=9> */
.L_x_11427:
[----:B------:R-:W-:Y:S05]  /*4820*/  BSYNC B1 ;  /* 0x0000000000017941 */ /* 0x000fea0003800000 */
.L_x_11426:
        /* <DEDUP_REMOVED lines=18> */
.L_x_11438:
[----:B------:R-:W-:-:S07]  /*4950*/  MOV R76, R66 ;  /* 0x00000042004c7202 */ /* 0x000fce0000000f00 */
.L_x_11439:
[----:B------:R-:W-:Y:S05]  /*4960*/  BSYNC B2 ;  /* 0x0000000000027941 */ /* 0x000fea0003800000 */
.L_x_11437:
        /* <DEDUP_REMOVED lines=16> */
.L_x_11443:
[----:B------:R-:W-:Y:S05]  /*4a70*/  BSYNC B3 ;  /* 0x0000000000037941 */ /* 0x000fea0003800000 */
.L_x_11442:
        /* <DEDUP_REMOVED lines=43> */
.L_x_11441:
[----:B------:R-:W-:Y:S05]  /*4d30*/  BSYNC B2 ;  /* 0x0000000000027941 */ /* 0x000fea0003800000 */
.L_x_11440:
[----:B------:R-:W-:Y:S01]  /*4d40*/  I2FP.F32.U32 R50, R76 ;  /* 0x0000004c00327245 */ /* 0x000fe20000201000 */
[----:B-----5:R-:W-:Y:S02]  /*4d50*/  HADD2.F32 R53, -RZ, R33.H0_H0 ;  /* 0x20000021ff357230 */ /* 0x020fe40000004100 */
[----:B------:R-:W-:-:S03]  /*4d60*/  IMAD.MOV.U32 R51, RZ, RZ, 0x2f800000 ;  /* 0x2f800000ff337424 */ /* 0x000fc600078e00ff */
        /* <DEDUP_REMOVED lines=9> */
.L_x_11436:
[----:B------:R-:W-:Y:S05]  /*4e00*/  BSYNC B1 ;  /* 0x0000000000017941 */ /* 0x000fea0003800000 */
.L_x_11435:
        /* <DEDUP_REMOVED lines=18> */
.L_x_11447:
[----:B------:R-:W-:-:S07]  /*4f30*/  IMAD.MOV.U32 R51, RZ, RZ, R66 ;  /* 0x000000ffff337224 */ /* 0x000fce00078e0042 */
.L_x_11448:
[----:B------:R-:W-:Y:S05]  /*4f40*/  BSYNC B2 ;  /* 0x0000000000027941 */ /* 0x000fea0003800000 */
.L_x_11446:
        /* <DEDUP_REMOVED lines=16> */
.L_x_11452:
[----:B------:R-:W-:Y:S05]  /*5050*/  BSYNC B3 ;  /* 0x0000000000037941 */ /* 0x000fea0003800000 */
.L_x_11451:
        /* <DEDUP_REMOVED lines=43> */
.L_x_11450:
[----:B------:R-:W-:Y:S05]  /*5310*/  BSYNC B2 ;  /* 0x0000000000027941 */ /* 0x000fea0003800000 */
.L_x_11449:
[----:B------:R-:W-:Y:S01]  /*5320*/  HFMA2.MMA R52, -RZ, RZ, 0.1171875, 0 ;  /* 0x2f800000ff347435 */ /* 0x000fe200000001ff */
[----:B------:R-:W-:Y:S01]  /*5330*/  I2FP.F32.U32 R51, R51 ;  /* 0x0000003300337245 */ /* 0x000fe20000201000 */
[----:B-----5:R-:W-:-:S05]  /*5340*/  HADD2.F32 R54, -RZ, R33.H1_H1 ;  /* 0x30000021ff367230 */ /* 0x020fca0000004100 */
[----:B------:R-:W-:-:S03]  /*5350*/  FMUL.FTZ R54, R54, UR11 ;  /* 0x0000000b36367c20 */ /* 0x000fc60008410000 */
[----:B------:R-:W-:Y:S01]  /*5360*/  FFMA.FTZ R51, R51, R52, 1.1641532182693481445e-10 ;  /* 0x2f00000033337423 */ /* 0x000fe20000010034 */
[----:B------:R-:W-:-:S04]  /*5370*/  HADD2.F32 R52, -RZ, R13.H1_H1 ;  /* 0x3000000dff347230 */ /* 0x000fc80000004100 */
[----:B------:R-:W-:Y:S01]  /*5380*/  FSETP.GTU.FTZ.AND P1, PT, R51, UR8, PT ;  /* 0x0000000833007c0b */ /* 0x000fe2000bf3c000 */
[----:B------:R-:W-:-:S03]  /*5390*/  FMUL.FTZ R51, R54, UR10 ;  /* 0x0000000a36337c20 */ /* 0x000fc60008410000 */
[----:B------:R-:W-:Y:S02]  /*53a0*/  SEL R77, RZ, 0x1, P1 ;  /* 0x00000001ff4d7807 */ /* 0x000fe40000800000 */
[----:B------:R-:W-:-:S05]  /*53b0*/  FSEL R51, R51, RZ, !P1 ;  /* 0x000000ff33337208 */ /* 0x000fca0004800000 */
[----:B------:R-:W-:-:S04]  /*53c0*/  FMUL.FTZ R51, R51, R52 ;  /* 0x0000003433337220 */ /* 0x000fc80000410000 */
[----:B------:R-:W-:-:S07]  /*53d0*/  @P0 FADD.FTZ R51, R31, R51 ;  /* 0x000000331f330221 */ /* 0x000fce0000010000 */
.L_x_11445:
[----:B------:R-:W-:Y:S05]  /*53e0*/  BSYNC B1 ;  /* 0x0000000000017941 */ /* 0x000fea0003800000 */
.L_x_11444:
        /* <DEDUP_REMOVED lines=18> */
.L_x_11456:
[----:B------:R-:W-:-:S07]  /*5510*/  MOV R78, R66 ;  /* 0x00000042004e7202 */ /* 0x000fce0000000f00 */
.L_x_11457:
[----:B------:R-:W-:Y:S05]  /*5520*/  BSYNC B2 ;  /* 0x0000000000027941 */ /* 0x000fea0003800000 */
.L_x_11455:
        /* <DEDUP_REMOVED lines=16> */
.L_x_11461:
[----:B------:R-:W-:Y:S05]  /*5630*/  BSYNC B3 ;  /* 0x0000000000037941 */ /* 0x000fea0003800000 */
.L_x_11460:
        /* <DEDUP_REMOVED lines=43> */
.L_x_11459:
[----:B------:R-:W-:Y:S05]  /*58f0*/  BSYNC B2 ;  /* 0x0000000000027941 */ /* 0x000fea0003800000 */
.L_x_11458:
[----:B------:R-:W-:Y:S02]  /*5900*/  I2FP.F32.U32 R52, R78 ;  /* 0x0000004e00347245 */ /* 0x000fe40000201000 */
[----:B------:R-:W-:-:S05]  /*5910*/  MOV R53, 0x2f800000 ;  /* 0x2f80000000357802 */ /* 0x000fca0000000f00 */
[----:B------:R-:W-:Y:S01]  /*5920*/  FFMA.FTZ R52, R52, R53, 1.1641532182693481445e-10 ;  /* 0x2f00000034347423 */ /* 0x000fe20000010035 */
[----:B------:R-:W-:-:S04]  /*5930*/  HADD2.F32 R53, -RZ, R34.H0_H0 ;  /* 0x20000022ff357230 */ /* 0x000fc80000004100 */
[----:B------:R-:W-:Y:S01]  /*5940*/  FSETP.GTU.FTZ.AND P1, PT, R52, UR8, PT ;  /* 0x0000000834007c0b */ /* 0x000fe2000bf3c000 */
[----:B------:R-:W-:-:S03]  /*5950*/  FMUL.FTZ R53, R53, UR11 ;  /* 0x0000000b35357c20 */ /* 0x000fc60008410000 */
[----:B------:R-:W-:Y:S01]  /*5960*/  SEL R78, RZ, 0x1, P1 ;  /* 0x00000001ff4e7807 */ /* 0x000fe20000800000 */
[----:B------:R-:W-:Y:S01]  /*5970*/  FMUL.FTZ R52, R53, UR10 ;  /* 0x0000000a35347c20 */ /* 0x000fe20008410000 */
[----:B------:R-:W-:-:S04]  /*5980*/  HADD2.F32 R53, -RZ, R14.H0_H0 ;  /* 0x2000000eff357230 */ /* 0x000fc80000004100 */
[----:B------:R-:W-:-:S05]  /*5990*/  FSEL R52, R52, RZ, !P1 ;  /* 0x000000ff34347208 */ /* 0x000fca0004800000 */
[----:B------:R-:W-:-:S04]  /*59a0*/  FMUL.FTZ R52, R52, R53 ;  /* 0x0000003534347220 */ /* 0x000fc80000410000 */
[----:B------:R-:W-:-:S07]  /*59b0*/  @P0 FADD.FTZ R52, R36, R52 ;  /* 0x0000003424340221 */ /* 0x000fce0000010000 */
.L_x_11454:
[----:B------:R-:W-:Y:S05]  /*59c0*/  BSYNC B1 ;  /* 0x0000000000017941 */ /* 0x000fea0003800000 */
.L_x_11453:
        /* <DEDUP_REMOVED lines=18> */
.L_x_11465:
[----:B------:R-:W-:-:S07]  /*5af0*/  MOV R53, R66 ;  /* 0x0000004200357202 */ /* 0x000fce0000000f00 */
.L_x_11466:
[----:B------:R-:W-:Y:S05]  /*5b00*/  BSYNC B2 ;  /* 0x0000000000027941 */ /* 0x000fea0003800000 */
.L_x_11464:
        /* <DEDUP_REMOVED lines=16> */
.L_x_11470:
[----:B------:R-:W-:Y:S05]  /*5c10*/  BSYNC B3 ;  /* 0x0000000000037941 */ /* 0x000fea0003800000 */
.L_x_11469:
        /* <DEDUP_REMOVED lines=43> */
.L_x_11468:
[----:B------:R-:W-:Y:S05]  /*5ed0*/  BSYNC B2 ;  /* 0x0000000000027941 */ /* 0x000fea0003800000 */
.L_x_11467:
[----:B------:R-:W-:Y:S01]  /*5ee0*/  I2FP.F32.U32 R53, R53 ;  /* 0x0000003500357245 */ /* 0x000fe20000201000 */
[----:B------:R-:W-:-:S04]  /*5ef0*/  IMAD.MOV.U32 R54, RZ, RZ, 0x2f800000 ;  /* 0x2f800000ff367424 */ /* 0x000fc800078e00ff */
[----:B------:R-:W-:Y:S01]  /*5f00*/  FFMA.FTZ R53, R53, R54, 1.1641532182693481445e-10 ;  /* 0x2f00000035357423 */ /* 0x000fe20000010036 */
[----:B------:R-:W-:-:S04]  /*5f10*/  HADD2.F32 R54, -RZ, R34.H1_H1 ;  /* 0x30000022ff367230 */ /* 0x000fc80000004100 */
[----:B------:R-:W-:Y:S01]  /*5f20*/  FSETP.GTU.FTZ.AND P1, PT, R53, UR8, PT ;  /* 0x0000000835007c0b */ /* 0x000fe2000bf3c000 */
[----:B------:R-:W-:-:S03]  /*5f30*/  FMUL.FTZ R54, R54, UR11 ;  /* 0x0000000b36367c20 */ /* 0x000fc60008410000 */
[----:B------:R-:W-:Y:S01]  /*5f40*/  SEL R79, RZ, 0x1, P1 ;  /* 0x00000001ff4f7807 */ /* 0x000fe20000800000 */
[----:B------:R-:W-:Y:S01]  /*5f50*/  FMUL.FTZ R53, R54, UR10 ;  /* 0x0000000a36357c20 */ /* 0x000fe20008410000 */
[----:B------:R-:W-:-:S04]  /*5f60*/  HADD2.F32 R54, -RZ, R14.H1_H1 ;  /* 0x3000000eff367230 */ /* 0x000fc80000004100 */
[----:B------:R-:W-:-:S05]  /*5f70*/  FSEL R53, R53, RZ, !P1 ;  /* 0x000000ff35357208 */ /* 0x000fca0004800000 */
[----:B------:R-:W-:-:S04]  /*5f80*/  FMUL.FTZ R53, R53, R54 ;  /* 0x0000003635357220 */ /* 0x000fc80000410000 */
[----:B------:R-:W-:-:S07]  /*5f90*/  @P0 FADD.FTZ R53, R37, R53 ;  /* 0x0000003525350221 */ /* 0x000fce0000010000 */
.L_x_11463:
[----:B------:R-:W-:Y:S05]  /*5fa0*/  BSYNC B1 ;  /* 0x0000000000017941 */ /* 0x000fea0003800000 */
.L_x_11462:
        /* <DEDUP_REMOVED lines=18> */
.L_x_11474:
[----:B------:R-:W-:-:S07]  /*60d0*/  IMAD.MOV.U32 R80, RZ, RZ, R66 ;  /* 0x000000ffff507224 */ /* 0x000fce00078e0042 */
.L_x_11475:
[----:B------:R-:W-:Y:S05]  /*60e0*/  BSYNC B2 ;  /* 0x0000000000027941 */ /* 0x000fea0003800000 */
.L_x_11473:
        /* <DEDUP_REMOVED lines=16> */
.L_x_11479:
[----:B------:R-:W-:Y:S05]  /*61f0*/  BSYNC B3 ;  /* 0x0000000000037941 */ /* 0x000fea0003800000 */
.L_x_11478:
        /* <DEDUP_REMOVED lines=43> */
.L_x_11477:
[----:B------:R-:W-:Y:S05]  /*64b0*/  BSYNC B2 ;  /* 0x0000000000027941 */ /* 0x000fea0003800000 */
.L_x_11476:
[----:B------:R-:W-:Y:S01]  /*64c0*/  HFMA2.MMA R55, -RZ, RZ, 0.1171875, 0 ;  /* 0x2f800000ff377435 */ /* 0x000fe200000001ff */
[----:B------:R-:W-:-:S09]  /*64d0*/  I2FP.F32.U32 R54, R80 ;  /* 0x0000005000367245 */ /* 0x000fd20000201000 */
        /* <DEDUP_REMOVED lines=10> */
.L_x_11472:
[----:B------:R-:W-:Y:S05]  /*6580*/  BSYNC B1 ;  /* 0x0000000000017941 */ /* 0x000fea0003800000 */
.L_x_11471:
        /* <DEDUP_REMOVED lines=18> */
.L_x_11483:
[----:B------:R-:W-:-:S07]  /*66b0*/  MOV R55, R66 ;  /* 0x0000004200377202 */ /* 0x000fce0000000f00 */
.L_x_11484:
[----:B------:R-:W-:Y:S05]  /*66c0*/  BSYNC B2 ;  /* 0x0000000000027941 */ /* 0x000fea0003800000 */
.L_x_11482:
        /* <DEDUP_REMOVED lines=16> */
.L_x_11488:
[----:B------:R-:W-:Y:S05]  /*67d0*/  BSYNC B3 ;  /* 0x0000000000037941 */ /* 0x000fea0003800000 */
.L_x_11487:
        /* <DEDUP_REMOVED lines=43> */
.L_x_11486:
[----:B------:R-:W-:Y:S05]  /*6a90*/  BSYNC B2 ;  /* 0x0000000000027941 */ /* 0x000fea0003800000 */
.L_x_11485:
[----:B------:R-:W-:Y:S02]  /*6aa0*/  I2FP.F32.U32 R55, R55 ;  /* 0x0000003700377245 */ /* 0x000fe40000201000 */
[----:B------:R-:W-:-:S05]  /*6ab0*/  MOV R68, 0x2f800000 ;  /* 0x2f80000000447802 */ /* 0x000fca0000000f00 */
        /* <DEDUP_REMOVED lines=10> */
.L_x_11481:
[----:B------:R-:W-:Y:S05]  /*6b60*/  BSYNC B1 ;  /* 0x0000000000017941 */ /* 0x000fea0003800000 */
.L_x_11480:
[----:B------:R-:W-:Y:S01]  /*6b70*/  IMAD.WIDE.U32 R70, R89, 0x20, R70 ;  /* 0x0000002059467825 */ /* 0x000fe200078e0046 */
[----:B------:R-:W-:Y:S04]  /*6b80*/  BSSY B1, `(.L_x_11489) ;  /* 0x0000018000017945 */ /* 0x000fe80003800000 */
[----:B------:R0:W-:Y:S04]  /*6b90*/  STG.E.128 desc[UR6][R70.64], R48 ;  /* 0x0000003046007986 */ /* 0x0001e8000c101d06 */
[----:B------:R0:W-:Y:S01]  /*6ba0*/  STG.E.128 desc[UR6][R70.64+0x10], R52 ;  /* 0x0000103446007986 */ /* 0x0001e2000c101d06 */
[----:B------:R-:W-:Y:S05]  /*6bb0*/  @!P3 BRA `(.L_x_11490) ;  /* 0x000000000050b947 */ /* 0x000fea0003800000 */
[----:B------:R-:W-:Y:S01]  /*6bc0*/  IMAD.U32 R68, R80, 0x10000, RZ ;  /* 0x0001000050447824 */ /* 0x000fe200078e00ff */
[----:B------:R-:W-:Y:S02]  /*6bd0*/  LOP3.LUT R88, R77, 0xff, RZ, 0xc0, !PT ;  /* 0x000000ff4d587812 */ /* 0x000fe400078ec0ff */
[----:B0-----:R-:W-:Y:S02]  /*6be0*/  LOP3.LUT R70, R76, 0xff, RZ, 0xc0, !PT ;  /* 0x000000ff4c467812 */ /* 0x001fe400078ec0ff */
        /* <DEDUP_REMOVED lines=17> */
.L_x_11490:
[----:B------:R-:W-:Y:S05]  /*6d00*/  BSYNC B1 ;  /* 0x0000000000017941 */ /* 0x000fea0003800000 */
.L_x_11489:
        /* <DEDUP_REMOVED lines=72> */
.L_x_11506:
        /* <DEDUP_REMOVED lines=40> */
[----:B------:R-:W-:Y:S01]  /*7410*/  IADD3 R89, R51, 0x20, RZ ;  /* 0x0000002033597810 */ /* 0x000fe20007ffe0ff */
[C---:B------:R-:W-:Y:S01]  /*7420*/  FMUL.FTZ R71, R87.reuse, R50 ;  /* 0x0000003257477220 */ /* 0x040fe20000410000 */
[C---:B------:R-:W-:Y:S01]  /*7430*/  FMUL.FTZ R47, R87.reuse, R46 ;  /* 0x0000002e572f7220 */ /* 0x040fe20000410000 */
[----:B------:R-:W-:Y:S01]  /*7440*/  FMUL.FTZ R41, R87, R40 ;  /* 0x0000002857297220 */ /* 0x000fe20000410000 */
[----:B------:R-:W-:-:S02]  /*7450*/  HADD2.F32 R46, -RZ, R24.H0_H0 ;  /* 0x20000018ff2e7230 */ /* 0x000fc40000004100 */
[----:B------:R-:W-:Y:S01]  /*7460*/  FMUL.FTZ R40, R87, R55 ;  /* 0x0000003757287220 */ /* 0x000fe20000410000 */
[----:B-1----:R-:W-:-:S04]  /*7470*/  IMAD.WIDE.U32 R50, R51, 0x10, R48 ;  /* 0x0000001033327825 */ /* 0x002fc800078e0030 */
[C---:B------:R-:W-:Y:S01]  /*7480*/  FMUL.FTZ R43, R87.reuse, R42 ;  /* 0x0000002a572b7220 */ /* 0x040fe20000410000 */
[----:B------:R-:W-:Y:S01]  /*7490*/  FMUL.FTZ R45, R87, R44 ;  /* 0x0000002c572d7220 */ /* 0x000fe20000410000 */
[----:B------:R-:W-:Y:S01]  /*74a0*/  FFMA.FTZ R46, R41, R46, R6 ;  /* 0x0000002e292e7223 */ /* 0x000fe20000010006 */
[----:B------:R-:W-:-:S04]  /*74b0*/  IMAD.WIDE.U32 R48, R89, 0x10, R48 ;  /* 0x0000001059307825 */ /* 0x000fc800078e0030 */
[C---:B------:R-:W-:Y:S01]  /*74c0*/  FMUL.FTZ R86, R87.reuse, R86 ;  /* 0x0000005657567220 */ /* 0x040fe20000410000 */
[C---:B------:R-:W-:Y:S01]  /*74d0*/  FMUL.FTZ R85, R87.reuse, R52 ;  /* 0x0000003457557220 */ /* 0x040fe20000410000 */
[C---:B------:R-:W-:Y:S01]  /*74e0*/  FMUL.FTZ R54, R87.reuse, R54 ;  /* 0x0000003657367220 */ /* 0x040fe20000410000 */
[----:B------:R-:W-:Y:S02]  /*74f0*/  HADD2.F32 R89, -RZ, R23.H1_H1 ;  /* 0x30000017ff597230 */ /* 0x000fe40000004100 */
[C---:B------:R-:W-:Y:S01]  /*7500*/  FMUL.FTZ R84, R87.reuse, R84 ;  /* 0x0000005457547220 */ /* 0x040fe20000410000 */
[--C-:B------:R-:W-:Y:S02]  /*7510*/  HADD2.F32 R42, -RZ, R27.reuse.H0_H0 ;  /* 0x2000001bff2a7230 */ /* 0x100fe40000004100 */
[----:B------:R-:W-:Y:S01]  /*7520*/  FMUL.FTZ R92, R87, R92 ;  /* 0x0000005c575c7220 */ /* 0x000fe20000410000 */
[----:B------:R-:W-:Y:S02]  /*7530*/  HADD2.F32 R44, -RZ, R27.H1_H1 ;  /* 0x3000001bff2c7230 */ /* 0x000fe40000004100 */
[----:B------:R-:W-:Y:S01]  /*7540*/  FFMA.FTZ R89, R40, R89, R63 ;  /* 0x0000005928597223 */ /* 0x000fe2000001003f */
[----:B------:R-:W-:-:S02]  /*7550*/  HADD2.F32 R41, -RZ, R23.H0_H0 ;  /* 0x20000017ff297230 */ /* 0x000fc40000004100 */
[----:B------:R-:W-:Y:S01]  /*7560*/  FFMA.FTZ R47, R47, R42, R56 ;  /* 0x0000002a2f2f7223 */ /* 0x000fe20000010038 */
[----:B------:R-:W-:Y:S02]  /*7570*/  HADD2.F32 R40, -RZ, R22.H0_H0 ;  /* 0x20000016ff287230 */ /* 0x000fe40000004100 */
[----:B------:R-:W-:Y:S01]  /*7580*/  FFMA.FTZ R86, R86, R44, R57 ;  /* 0x0000002c56567223 */ /* 0x000fe20000010039 */
[--C-:B------:R-:W-:Y:S02]  /*7590*/  HADD2.F32 R42, -RZ, R26.reuse.H0_H0 ;  /* 0x2000001aff2a7230 */ /* 0x100fe40000004100 */
[----:B------:R-:W-:Y:S01]  /*75a0*/  FFMA.FTZ R54, R54, R41, R65 ;  /* 0x0000002936367223 */ /* 0x000fe20000010041 */
[----:B------:R-:W-:Y:S02]  /*75b0*/  HADD2.F32 R44, -RZ, R26.H1_H1 ;  /* 0x3000001aff2c7230 */ /* 0x000fe40000004100 */
[----:B------:R-:W-:Y:S01]  /*75c0*/  FFMA.FTZ R85, R85, R40, R64 ;  /* 0x0000002855557223 */ /* 0x000fe20000010040 */
[----:B------:R-:W-:-:S02]  /*75d0*/  HADD2.F32 R40, -RZ, R21.H0_H0 ;  /* 0x20000015ff287230 */ /* 0x000fc40000004100 */
[----:B------:R-:W-:Y:S01]  /*75e0*/  FFMA.FTZ R42, R45, R42, R10 ;  /* 0x0000002a2d2a7223 */ /* 0x000fe2000001000a */
[----:B------:R-:W-:Y:S02]  /*75f0*/  HADD2.F32 R41, -RZ, R21.H1_H1 ;  /* 0x30000015ff297230 */ /* 0x000fe40000004100 */
[C---:B------:R-:W-:Y:S01]  /*7600*/  FMUL.FTZ R68, R87.reuse, R68 ;  /* 0x0000004457447220 */ /* 0x040fe20000410000 */
[C---:B------:R-:W-:Y:S01]  /*7610*/  FMUL.FTZ R70, R87.reuse, R70 ;  /* 0x0000004657467220 */ /* 0x040fe20000410000 */
[C---:B------:R-:W-:Y:S01]  /*7620*/  FMUL.FTZ R69, R87.reuse, R88 ;  /* 0x0000005857457220 */ /* 0x040fe20000410000 */
[C---:B------:R-:W-:Y:S01]  /*7630*/  FMUL.FTZ R90, R87.reuse, R90 ;  /* 0x0000005a575a7220 */ /* 0x040fe20000410000 */
[----:B------:R-:W-:Y:S01]  /*7640*/  FMUL.FTZ R53, R87, R53 ;  /* 0x0000003557357220 */ /* 0x000fe20000410000 */
[----:B------:R-:W-:Y:S01]  /*7650*/  FFMA.FTZ R45, R84, R44, R11 ;  /* 0x0000002c542d7223 */ /* 0x000fe2000001000b */
[--C-:B------:R-:W-:Y:S02]  /*7660*/  HADD2.F32 R44, -RZ, R25.reuse.H0_H0 ;  /* 0x20000019ff2c7230 */ /* 0x100fe40000004100 */
[----:B------:R-:W-:Y:S01]  /*7670*/  FFMA.FTZ R71, R71, R40, R60 ;  /* 0x0000002847477223 */ /* 0x000fe2000001003c */
[----:B------:R-:W-:-:S02]  /*7680*/  HADD2.F32 R55, -RZ, R25.H1_H1 ;  /* 0x30000019ff377230 */ /* 0x000fc40000004100 */
[----:B------:R-:W-:Y:S01]  /*7690*/  FFMA.FTZ R92, R92, R41, R61 ;  /* 0x000000295c5c7223 */ /* 0x000fe2000001003d */
[----:B------:R-:W-:Y:S02]  /*76a0*/  HADD2.F32 R87, -RZ, R24.H1_H1 ;  /* 0x30000018ff577230 */ /* 0x000fe40000004100 */
[----:B------:R-:W-:Y:S01]  /*76b0*/  FFMA.FTZ R44, R43, R44, R8 ;  /* 0x0000002c2b2c7223 */ /* 0x000fe20000010008 */
[----:B------:R-:W-:Y:S02]  /*76c0*/  HADD2.F32 R52, -RZ, R22.H1_H1 ;  /* 0x30000016ff347230 */ /* 0x000fe40000004100 */
[----:B------:R-:W-:Y:S01]  /*76d0*/  FFMA.FTZ R55, R70, R55, R9 ;  /* 0x0000003746377223 */ /* 0x000fe20000010009 */
[--C-:B------:R-:W-:Y:S02]  /*76e0*/  HADD2.F32 R40, -RZ, R20.reuse.H0_H0 ;  /* 0x20000014ff287230 */ /* 0x100fe40000004100 */
[----:B------:R-:W-:Y:S01]  /*76f0*/  FFMA.FTZ R87, R68, R87, R7 ;  /* 0x0000005744577223 */ /* 0x000fe20000010007 */
[----:B------:R-:W-:-:S02]  /*7700*/  HADD2.F32 R41, -RZ, R20.H1_H1 ;  /* 0x30000014ff297230 */ /* 0x000fc40000004100 */
[----:B------:R-:W-:Y:S01]  /*7710*/  FFMA.FTZ R52, R53, R52, R62 ;  /* 0x0000003435347223 */ /* 0x000fe2000001003e */
[----:B------:R-:W-:Y:S01]  /*7720*/  F2FP.F16.F32.PACK_AB R43, R86, R47 ;  /* 0x0000002f562b723e */ /* 0x000fe200000000ff */
[----:B------:R-:W-:Y:S01]  /*7730*/  FFMA.FTZ R69, R69, R40, R58 ;  /* 0x0000002845457223 */ /* 0x000fe2000001003a */
[----:B------:R-:W-:Y:S01]  /*7740*/  F2FP.F16.F32.PACK_AB R42, R45, R42 ;  /* 0x0000002a2d2a723e */ /* 0x000fe200000000ff */
[----:B------:R-:W-:Y:S01]  /*7750*/  FFMA.FTZ R90, R90, R41, R59 ;  /* 0x000000295a5a7223 */ /* 0x000fe2000001003b */
[----:B------:R-:W-:Y:S02]  /*7760*/  F2FP.F16.F32.PACK_AB R41, R55, R44 ;  /* 0x0000002c3729723e */ /* 0x000fe400000000ff */
[----:B------:R-:W-:Y:S02]  /*7770*/  F2FP.F16.F32.PACK_AB R40, R87, R46 ;  /* 0x0000002e5728723e */ /* 0x000fe400000000ff */
[----:B------:R-:W-:Y:S02]  /*7780*/  F2FP.F16.F32.PACK_AB R47, R89, R54 ;  /* 0x00000036592f723e */ /* 0x000fe400000000ff */
[----:B------:R-:W-:Y:S01]  /*7790*/  F2FP.F16.F32.PACK_AB R46, R52, R85 ;  /* 0x00000055342e723e */ /* 0x000fe200000000ff */
[----:B------:R1:W-:Y:S01]  /*77a0*/  STG.E.128 desc[UR6][R50.64], R40 ;  /* 0x0000002832007986 */ /* 0x0003e2000c101d06 */
[----:B------:R-:W-:-:S02]  /*77b0*/  F2FP.F16.F32.PACK_AB R45, R92, R71 ;  /* 0x000000475c2d723e */ /* 0x000fc400000000ff */
[----:B------:R-:W-:-:S05]  /*77c0*/  F2FP.F16.F32.PACK_AB R44, R90, R69 ;  /* 0x000000455a2c723e */ /* 0x000fca00000000ff */
[----:B------:R1:W-:Y:S02]  /*77d0*/  STG.E.128 desc[UR6][R48.64], R44 ;  /* 0x0000002c30007986 */ /* 0x0003e4000c101d06 */
.L_x_11493:
[----:B------:R-:W-:Y:S05]  /*77e0*/  BSYNC B1 ;  /* 0x0000000000017941 */ /* 0x000fea0003800000 */
.L_x_11492:
[----:B-1----:R-:W1:Y:S02]  /*77f0*/  LDC.64 R40, c[0x0][0x210] ;  /* 0x00008400ff287b82 */ /* 0x002e640000000a00 */
[----:B-1----:R-:W-:-:S05]  /*7800*/  IMAD R0, R40, 0x4, R0 ;  /* 0x0000000428007824 */ /* 0x002fca00078e0200 */
[----:B------:R-:W-:-:S13]  /*7810*/  ISETP.GE.AND P0, PT, R0, R41, PT ;  /* 0x000000290000720c */ /* 0x000fda0003f06270 */
[----:B------:R-:W-:Y:S05]  /*7820*/  @!P0 BRA `(.L_x_11494) ;  /* 0xffffff9000508947 */ /* 0x000fea000383ffff */
[----:B------:R-:W-:Y:S05]  /*7830*/  BSYNC B0 ;  /* 0x0000000000007941 */ /* 0x000fea0003800000 */
.L_x_11342:
[----:B------:R-:W-:Y:S05]  /*7840*/  EXIT ;  /* 0x000000000000794d */ /* 0x000fea0003800000 */
.L_x_11491:
[----:B------:R-:W-:Y:S01]  /*7850*/  HFMA2.MMA R87, -RZ, RZ, 0, 5.9604644775390625e-08 ;  /* 0x00000001ff577435 */ /* 0x000fe200000001ff */
[----:B------:R-:W-:Y:S01]  /*7860*/  BSSY B1, `(.L_x_11495) ;  /* 0x0000006000017945 */ /* 0x000fe20003800000 */
[----:B0-----:R-:W-:Y:S01]  /*7870*/  MOV R71, 0x1f ;  /* 0x0000001f00477802 */ /* 0x001fe20000000f00 */
[----:B------:R-:W-:-:S08]  /*7880*/  IMAD.MOV.U32 R70, RZ, RZ, -0x1 ;  /* 0xffffffffff467424 */ /* 0x000fd000078e00ff */
[----:B------:R-:W-:Y:S05]  /*7890*/  WARPSYNC.COLLECTIVE R70, `(.L_x_11496) ;  /* 0x0000000046087348 */ /* 0x000fea0003c00000 */
[----:B------:R0:W1:Y:S02]  /*78a0*/  SHFL.BFLY P1, R68, R88, R87, R71 ;  /* 0x0c00005758447389 */ /* 0x0000640000020047 */
[----:B01----:R-:W-:Y:S01]  /*78b0*/  ENDCOLLECTIVE ;  /* 0x000000000000791b */ /* 0x003fe20003800000 */
.L_x_11496:
[----:B------:R-:W-:Y:S05]  /*78c0*/  BSYNC B1 ;  /* 0x0000000000017941 */ /* 0x000fea0003800000 */
.L_x_11495:
        /* <DEDUP_REMOVED lines=9> */
.L_x_11497:
[----:B------:R-:W-:Y:S02]  /*7960*/  IMAD.MOV.U32 R87, RZ, RZ, 0x4 ;  /* 0x00000004ff577424 */ /* 0x000fe400078e00ff */
[----:B------:R-:W-:-:S05]  /*7970*/  FADD.FTZ R91, R90, R68 ;  /* 0x000000445a5b7221 */ /* 0x000fca0000010000 */
[----:B------:R-:W-:-:S07]  /*7980*/  MOV R88, R91 ;  /* 0x0000005b00587202 */ /* 0x000fce0000000f00 */
[----:B------:R-:W-:Y:S05]  /*7990*/  WARPSYNC.COLLECTIVE R70, `(.L_x_11498) ;  /* 0x0000000046087348 */ /* 0x000fea0003c00000 */
[----:B------:R0:W1:Y:S02]  /*79a0*/  SHFL.BFLY P1, R68, R88, R87, R71 ;  /* 0x0c00005758447389 */ /* 0x0000640000020047 */
[----:B01----:R-:W-:Y:S01]  /*79b0*/  ENDCOLLECTIVE ;  /* 0x000000000000791b */ /* 0x003fe20003800000 */
.L_x_11498:
[----:B------:R-:W-:Y:S01]  /*79c0*/  HFMA2.MMA R87, -RZ, RZ, 0, 4.76837158203125e-07 ;  /* 0x00000008ff577435 */ /* 0x000fe200000001ff */
[----:B------:R-:W-:-:S05]  /*79d0*/  FADD.FTZ R92, R91, R68 ;  /* 0x000000445b5c7221 */ /* 0x000fca0000010000 */
[----:B------:R-:W-:-:S07]  /*79e0*/  MOV R88, R92 ;  /* 0x0000005c00587202 */ /* 0x000fce0000000f00 */
[----:B------:R-:W-:Y:S05]  /*79f0*/  WARPSYNC.COLLECTIVE R70, `(.L_x_11499) ;  /* 0x0000000046087348 */ /* 0x000fea0003c00000 */
[----:B------:R0:W1:Y:S02]  /*7a00*/  SHFL.BFLY P1, R68, R88, R87, R71 ;  /* 0x0c00005758447389 */ /* 0x0000640000020047 */
[----:B01----:R-:W-:Y:S01]  /*7a10*/  ENDCOLLECTIVE ;  /* 0x000000000000791b */ /* 0x003fe20003800000 */
.L_x_11499:
[----:B------:R-:W-:Y:S01]  /*7a20*/  MOV R87, 0x10 ;  /* 0x0000001000577802 */ /* 0x000fe20000000f00 */
[----:B------:R-:W-:-:S04]  /*7a30*/  FADD.FTZ R93, R92, R68 ;  /* 0x000000445c5d7221 */ /* 0x000fc80000010000 */
[----:B------:R-:W-:-:S07]  /*7a40*/  IMAD.MOV.U32 R88, RZ, RZ, R93 ;  /* 0x000000ffff587224 */ /* 0x000fce00078e005d */
[----:B------:R-:W-:Y:S05]  /*7a50*/  WARPSYNC.COLLECTIVE R70, `(.L_x_11500) ;  /* 0x0000000046087348 */ /* 0x000fea0003c00000 */
[----:B------:R0:W1:Y:S02]  /*7a60*/  SHFL.BFLY P1, R68, R88, R87, R71 ;  /* 0x0c00005758447389 */ /* 0x0000640000020047 */
[----:B01----:R-:W-:Y:S01]  /*7a70*/  ENDCOLLECTIVE ;  /* 0x000000000000791b */ /* 0x003fe20003800000 */
.L_x_11500:
        /* <DEDUP_REMOVED lines=35> */
[----:B------:R-:W-:-:S07]  /*7cb0*/  IMAD.MOV.U32 R71, RZ, RZ, 0x1f ;  /* 0x0000001fff477424 */ /* 0x000fce00078e00ff */
[----:B------:R-:W-:Y:S05]  /*7cc0*/  WARPSYNC.COLLECTIVE R70, `(.L_x_11501) ;  /* 0x0000000046087348 */ /* 0x000fea0003c00000 */
[----:B------:R0:W1:Y:S02]  /*7cd0*/  SHFL.BFLY P1, R68, R88, R87, R71 ;  /* 0x0c00005758447389 */ /* 0x0000640000020047 */
[----:B01----:R-:W-:Y:S01]  /*7ce0*/  ENDCOLLECTIVE ;  /* 0x000000000000791b */ /* 0x003fe20003800000 */
.L_x_11501:
[----:B------:R-:W-:Y:S01]  /*7cf0*/  HFMA2.MMA R87, -RZ, RZ, 0, 1.1920928955078125e-07 ;  /* 0x00000002ff577435 */ /* 0x000fe200000001ff */
[----:B------:R-:W-:-:S05]  /*7d00*/  FADD.FTZ R90, R88, R68 ;  /* 0x00000044585a7221 */ /* 0x000fca0000010000 */
[----:B------:R-:W-:-:S07]  /*7d10*/  MOV R88, R90 ;  /* 0x0000005a00587202 */ /* 0x000fce0000000f00 */
[----:B------:R-:W-:Y:S05]  /*7d20*/  WARPSYNC.COLLECTIVE R70, `(.L_x_11502) ;  /* 0x0000000046087348 */ /* 0x000fea0003c00000 */
[----:B------:R0:W1:Y:S02]  /*7d30*/  SHFL.BFLY P1, R68, R88, R87, R71 ;  /* 0x0c00005758447389 */ /* 0x0000640000020047 */
[----:B01----:R-:W-:Y:S01]  /*7d40*/  ENDCOLLECTIVE ;  /* 0x000000000000791b */ /* 0x003fe20003800000 */
.L_x_11502:
[----:B------:R-:W-:Y:S01]  /*7d50*/  MOV R87, 0x4 ;  /* 0x0000000400577802 */ /* 0x000fe20000000f00 */
[----:B------:R-:W-:-:S04]  /*7d60*/  FADD.FTZ R91, R90, R68 ;  /* 0x000000445a5b7221 */ /* 0x000fc80000010000 */
[----:B------:R-:W-:-:S07]  /*7d70*/  IMAD.MOV.U32 R88, RZ, RZ, R91 ;  /* 0x000000ffff587224 */ /* 0x000fce00078e005b */
[----:B------:R-:W-:Y:S05]  /*7d80*/  WARPSYNC.COLLECTIVE R70, `(.L_x_11503) ;  /* 0x0000000046087348 */ /* 0x000fea0003c00000 */
[----:B------:R0:W1:Y:S02]  /*7d90*/  SHFL.BFLY P1, R68, R88, R87, R71 ;  /* 0x0c00005758447389 */ /* 0x0000640000020047 */
[----:B01----:R-:W-:Y:S01]  /*7da0*/  ENDCOLLECTIVE ;  /* 0x000000000000791b */ /* 0x003fe20003800000 */
.L_x_11503:
[----:B------:R-:W-:Y:S02]  /*7db0*/  IMAD.MOV.U32 R87, RZ, RZ, 0x8 ;  /* 0x00000008ff577424 */ /* 0x000fe400078e00ff */
[----:B------:R-:W-:-:S05]  /*7dc0*/  FADD.FTZ R92, R91, R68 ;  /* 0x000000445b5c7221 */ /* 0x000fca0000010000 */
[----:B------:R-:W-:-:S07]  /*7dd0*/  MOV R88, R92 ;  /* 0x0000005c00587202 */ /* 0x000fce0000000f00 */
[----:B------:R-:W-:Y:S05]  /*7de0*/  WARPSYNC.COLLECTIVE R70, `(.L_x_11504) ;  /* 0x0000000046087348 */ /* 0x000fea0003c00000 */
[----:B------:R0:W1:Y:S02]  /*7df0*/  SHFL.BFLY P1, R68, R88, R87, R71 ;  /* 0x0c00005758447389 */ /* 0x0000640000020047 */
[----:B01----:R-:W-:Y:S01]  /*7e00*/  ENDCOLLECTIVE ;  /* 0x000000000000791b */ /* 0x003fe20003800000 */
.L_x_11504:
[----:B------:R-:W-:Y:S01]  /*7e10*/  HFMA2.MMA R87, -RZ, RZ, 0, 9.5367431640625e-07 ;  /* 0x00000010ff577435 */ /* 0x000fe200000001ff */
[----:B------:R-:W-:-:S05]  /*7e20*/  FADD.FTZ R93, R92, R68 ;  /* 0x000000445c5d7221 */ /* 0x000fca0000010000 */
[----:B------:R-:W-:-:S07]  /*7e30*/  MOV R88, R93 ;  /* 0x0000005d00587202 */ /* 0x000fce0000000f00 */
[----:B------:R-:W-:Y:S05]  /*7e40*/  WARPSYNC.COLLECTIVE R70, `(.L_x_11505) ;  /* 0x0000000046087348 */ /* 0x000fea0003c00000 */
[----:B------:R0:W1:Y:S02]  /*7e50*/  SHFL.BFLY P1, R68, R88, R87, R71 ;  /* 0x0c00005758447389 */ /* 0x0000640000020047 */
[----:B01----:R-:W-:Y:S01]  /*7e60*/  ENDCOLLECTIVE ;  /* 0x000000000000791b */ /* 0x003fe20003800000 */
.L_x_11505:
[----:B------:R-:W-:Y:S05]  /*7e70*/  BRA `(.L_x_11506) ;  /* 0xfffffff000c47947 */ /* 0x000fea000383ffff */
.L_x_11507:
        /* <DEDUP_REMOVED lines=16> */
.L_x_16583:


//--------------------- .text._ZN10layer_norm13ln_fwd_kernelINS_13Kernel_traitsIf6__halffS2_fjLj512ELj1ELj4ELj1ELj16ENS_18Kernel_traits_baseILj512EfS2_fS2_fjLj128EEEEELb0ELb0ELb0ELb0EEEvNS_9FwdParamsE --------------------------
	.section	.text._ZN10layer_norm13ln_fwd_kernelINS_13Kernel_traitsIf6__halffS2_fjLj512ELj1ELj4ELj1ELj16ENS_18Kernel_traits_baseILj512EfS2_fS2_fjLj128EEEEELb0ELb0ELb0ELb0EEEvNS_9FwdParamsE,"ax",@progbits
	.align	128
        .global         _ZN10layer_norm13ln_fwd_kernelINS_13Kernel_traitsIf6__halffS2_fjLj512ELj1ELj4ELj1ELj16ENS_18Kernel_traits_baseILj512EfS2_fS2_fjLj128EEEEELb0ELb0ELb0ELb0EEEvNS_9FwdParamsE
        .type           _ZN10layer_norm13ln_fwd_kernelINS_13Kernel_traitsIf6__halffS2_fjLj512ELj1ELj4ELj1ELj16ENS_18Kernel_traits_baseILj512EfS2_fS2_fjLj128EEEEELb0ELb0ELb0ELb0EEEvNS_9FwdParamsE,@function
        .size           _ZN10layer_norm13ln_fwd_kernelINS_13Kernel_traitsIf6__halffS2_fjLj512ELj1ELj4ELj1ELj16ENS_18Kernel_traits_baseILj512EfS2_fS2_fjLj128EEEEELb0ELb0ELb0ELb0EEEvNS_9FwdParamsE,(.L_x_16584 - _ZN10layer_norm13ln_fwd_kernelINS_13Kernel_traitsIf6__halffS2_fjLj512ELj1ELj4ELj1ELj16ENS_18Kernel_traits_baseILj512EfS2_fS2_fjLj128EEEEELb0ELb0ELb0ELb0EEEvNS_9FwdParamsE)
        .other          _ZN10layer_norm13ln_fwd_kernelINS_13Kernel_traitsIf6__halffS2_fjLj512ELj1ELj4ELj1ELj16ENS_18Kernel_traits_baseILj512EfS2_fS2_fjLj128EEEEELb0ELb0ELb0ELb0EEEvNS_9FwdParamsE,@"STO_CUDA_ENTRY STV_DEFAULT"
_ZN10layer_norm13ln_fwd_kernelINS_13Kernel_traitsIf6__halffS2_fjLj512ELj1ELj4ELj1ELj16ENS_18Kernel_traits_baseILj512EfS2_fS2_fjLj128EEEEELb0ELb0ELb0ELb0EEEvNS_9FwdParamsE:
.text._ZN10layer_norm13ln_fwd_kernelINS_13Kernel_traitsIf6__halffS2_fjLj512ELj1ELj4ELj1ELj16ENS_18Kernel_traits_baseILj512EfS2_fS2_fjLj128EEEEELb0ELb0ELb0ELb0EEEvNS_9FwdParamsE:
        /* <DEDUP_REMOVED lines=32> */
.L_x_11509:
[----:B------:R-:W-:Y:S05]  /*0200*/  BSYNC B0 ;  /* 0x0000000000007941 */ /* 0x000fea0003800000 */
.L_x_11508:
        /* <DEDUP_REMOVED lines=17> */
.L_x_11511:
[----:B------:R-:W-:Y:S05]  /*0320*/  BSYNC B0 ;  /* 0x0000000000007941 */ /* 0x000fea0003800000 */
.L_x_11510:
        /* <DEDUP_REMOVED lines=12> */
.L_x_11521:
        /* <DEDUP_REMOVED lines=11> */
[----:B------:R-:W-:Y:S01]  /*04a0*/  MOV R61, R64 ;  /* 0x00000040003d7202 */ /* 0x000fe20000000f00 */
[----:B--2---:R-:W-:Y:S01]  /*04b0*/  @P0 HADD2.F32 R0, -RZ, R62.H0_H0 ;  /* 0x2000003eff000230 */ /* 0x004fe20000004100 */
        /* <DEDUP_REMOVED lines=11> */
[----:B------:R-:W-:Y:S01]  /*0570*/  ISETP.NE.AND.EX P1, PT, RZ, UR7, PT, P1 ;  /* 0x00000007ff007c0c */ /* 0x000fe2000bf25310 */
[--C-:B--2---:R-:W-:Y:S02]  /*0580*/  HADD2.F32 R51, -RZ, R44.reuse.H0_H0 ;  /* 0x2000002cff337230 */ /* 0x104fe40000004100 */
[----:B------:R-:W-:Y:S02]  /*0590*/  HADD2.F32 R62, -RZ, R47.H1_H1 ;  /* 0x3000002fff3e7230 */ /* 0x000fe40000004100 */
[----:B------:R-:W-:Y:S02]  /*05a0*/  HADD2.F32 R61, -RZ, R44.H1_H1 ;  /* 0x3000002cff3d7230 */ /* 0x000fe40000004100 */
[-C--:B------:R-:W-:Y:S01]  /*05b0*/  FMUL.FTZ R44, R51, R0.reuse ;  /* 0x00000000332c7220 */ /* 0x080fe20000410000 */
[--C-:B------:R-:W-:Y:S02]  /*05c0*/  HADD2.F32 R63, -RZ, R45.reuse.H0_H0 ;  /* 0x2000002dff3f7230 */ /* 0x100fe40000004100 */
[----:B------:R-:W-:Y:S01]  /*05d0*/  FMUL.FTZ R51, R62, R0 ;  /* 0x000000003e337220 */ /* 0x000fe20000410000 */
[----:B------:R-:W-:-:S02]  /*05e0*/  HADD2.F32 R65, -RZ, R45.H1_H1 ;  /* 0x3000002dff417230 */ /* 0x000fc40000004100 */
[-C--:B------:R-:W-:Y:S01]  /*05f0*/  FMUL.FTZ R45, R61, R0.reuse ;  /* 0x000000003d2d7220 */ /* 0x080fe20000410000 */
[--C-:B------:R-:W-:Y:S01]  /*0600*/  HADD2.F32 R67, -RZ, R46.reuse.H0_H0 ;  /* 0x2000002eff437230 */ /* 0x100fe20000004100 */
[----:B------:R-:W-:Y:S01]  /*0610*/  LEA R62, P5, R64, UR8, 0x5 ;  /* 0x00000008403e7c11 */ /* 0x000fe2000f8a28ff */
[----:B------:R-:W-:Y:S02]  /*0620*/  HADD2.F32 R69, -RZ, R46.H1_H1 ;  /* 0x3000002eff457230 */ /* 0x000fe40000004100 */
[-C--:B------:R-:W-:Y:S01]  /*0630*/  FMUL.FTZ R46, R63, R0.reuse ;  /* 0x000000003f2e7220 */ /* 0x080fe20000410000 */
[----:B------:R-:W-:Y:S02]  /*0640*/  HADD2.F32 R50, -RZ, R47.H0_H0 ;  /* 0x2000002fff327230 */ /* 0x000fe40000004100 */
[-C--:B------:R-:W-:Y:S01]  /*0650*/  FMUL.FTZ R47, R65, R0.reuse ;  /* 0x00000000412f7220 */ /* 0x080fe20000410000 */
[-C--:B-1----:R-:W-:Y:S01]  /*0660*/  FMUL.FTZ R48, R67, R0.reuse ;  /* 0x0000000043307220 */ /* 0x082fe20000410000 */
[-C--:B------:R-:W-:Y:S01]  /*0670*/  FMUL.FTZ R49, R69, R0.reuse ;  /* 0x0000000045317220 */ /* 0x080fe20000410000 */
[----:B---3--:R-:W-:Y:S01]  /*0680*/  @P1 FADD.FTZ R44, R36, R44 ;  /* 0x0000002c242c1221 */ /* 0x008fe20000010000 */
[----:B------:R-:W-:Y:S01]  /*0690*/  FMUL.FTZ R50, R50, R0 ;  /* 0x0000000032327220 */ /* 0x000fe20000410000 */
        /* <DEDUP_REMOVED lines=11> */
.L_x_11513:
[----:B------:R-:W-:Y:S05]  /*0750*/  BSYNC B0 ;  /* 0x0000000000007941 */ /* 0x000fea0003800000 */
.L_x_11512:
[----:B------:R-:W-:Y:S04]  /*0760*/  BSSY B0, `(.L_x_11514) ;  /* 0x0000029000007945 */ /* 0x000fe80003800000 */
[----:B------:R-:W-:Y:S05]  /*0770*/  @!P3 BRA `(.L_x_11515) ;  /* 0x00000000009cb947 */ /* 0x000fea0003800000 */
[----:B------:R-:W3:Y:S01]  /*0780*/  LDC.64 R52, c[0x0][0x220] ;  /* 0x00008800ff347b82 */ /* 0x000ee20000000a00 */
[----:B------:R-:W-:-:S04]  /*0790*/  ISETP.NE.U32.AND P1, PT, RZ, UR6, PT ;  /* 0x00000006ff007c0c */ /* 0x000fc8000bf25070 */
[----:B------:R-:W-:Y:S01]  /*07a0*/  ISETP.NE.AND.EX P1, PT, RZ, UR7, PT, P1 ;  /* 0x00000007ff007c0c */ /* 0x000fe2000bf25310 */
[----:B---3--:R-:W-:-:S12]  /*07b0*/  IMAD.WIDE.U32 R52, R61, 0x10, R52 ;  /* 0x000000103d347825 */ /* 0x008fd800078e0034 */
[C---:B------:R-:W-:Y:S01]  /*07c0*/  @P1 LEA R56, P5, R61.reuse, UR6, 0x5 ;  /* 0x000000063d381c11 */ /* 0x040fe2000f8a28ff */
[----:B------:R-:W3:Y:S03]  /*07d0*/  LDG.E.128 R52, desc[UR4][R52.64] ;  /* 0x0000000434347981 */ /* 0x000ee6000c1e1d00 */
[----:B------:R-:W-:-:S05]  /*07e0*/  @P1 LEA.HI.X R57, R61, UR7, RZ, 0x5, P5 ;  /* 0x000000073d391c11 */ /* 0x000fca000a8f2cff */
[----:B-1----:R-:W4:Y:S04]  /*07f0*/  @P1 LDG.E.128 R36, desc[UR4][R56.64] ;  /* 0x0000000438241981 */ /* 0x002f28000c1e1d00 */
[----:B------:R1:W4:Y:S01]  /*0800*/  @P1 LDG.E.128 R40, desc[UR4][R56.64+0x10] ;  /* 0x0000100438281981 */ /* 0x000322000c1e1d00 */
[----:B------:R-:W-:-:S04]  /*0810*/  ISETP.NE.U32.AND P1, PT, RZ, UR6, PT ;  /* 0x00000006ff007c0c */ /* 0x000fc8000bf25070 */
[----:B------:R-:W-:Y:S01]  /*0820*/  ISETP.NE.AND.EX P1, PT, RZ, UR7, PT, P1 ;  /* 0x00000007ff007c0c */ /* 0x000fe2000bf25310 */
[----:B---3--:R-:W-:Y:S02]  /*0830*/  HADD2.F32 R58, -RZ, R54.H1_H1 ;  /* 0x30000036ff3a7230 */ /* 0x008fe40000004100 */
[--C-:B------:R-:W-:Y:S02]  /*0840*/  HADD2.F32 R59, -RZ, R52.reuse.H0_H0 ;  /* 0x20000034ff3b7230 */ /* 0x100fe40000004100 */
[----:B--2---:R-:W-:Y:S02]  /*0850*/  HADD2.F32 R62, -RZ, R55.H0_H0 ;  /* 0x20000037ff3e7230 */ /* 0x004fe40000004100 */
[-C--:B-1----:R-:W-:Y:S01]  /*0860*/  FMUL.FTZ R57, R58, R0.reuse ;  /* 0x000000003a397220 */ /* 0x082fe20000410000 */
[----:B------:R-:W-:Y:S02]  /*0870*/  HADD2.F32 R63, -RZ, R52.H1_H1 ;  /* 0x30000034ff3f7230 */ /* 0x000fe40000004100 */
[----:B------:R-:W-:Y:S01]  /*0880*/  FMUL.FTZ R52, R59, R0 ;  /* 0x000000003b347220 */ /* 0x000fe20000410000 */
[----:B------:R-:W-:-:S02]  /*0890*/  HADD2.F32 R65, -RZ, R53.H0_H0 ;  /* 0x20000035ff417230 */ /* 0x000fc40000004100 */
[-C--:B------:R-:W-:Y:S01]  /*08a0*/  FMUL.FTZ R58, R62, R0.reuse ;  /* 0x000000003e3a7220 */ /* 0x080fe20000410000 */
[----:B------:R-:W-:Y:S02]  /*08b0*/  HADD2.F32 R67, -RZ, R53.H1_H1 ;  /* 0x30000035ff437230 */ /* 0x000fe40000004100 */
[-C--:B------:R-:W-:Y:S01]  /*08c0*/  FMUL.FTZ R53, R63, R0.reuse ;  /* 0x000000003f357220 */ /* 0x080fe20000410000 */
[----:B------:R-:W-:Y:S02]  /*08d0*/  HADD2.F32 R69, -RZ, R54.H0_H0 ;  /* 0x20000036ff457230 */ /* 0x000fe40000004100 */
[-C--:B------:R-:W-:Y:S01]  /*08e0*/  FMUL.FTZ R54, R65, R0.reuse ;  /* 0x0000000041367220 */ /* 0x080fe20000410000 */
[----:B------:R-:W-:Y:S02]  /*08f0*/  HADD2.F32 R66, -RZ, R55.H1_H1 ;  /* 0x30000037ff427230 */ /* 0x000fe40000004100 */
[-C--:B------:R-:W-:Y:S01]  /*0900*/  FMUL.FTZ R55, R67, R0.reuse ;  /* 0x0000000043377220 */ /* 0x080fe20000410000 */
[----:B------:R-:W-:Y:S01]  /*0910*/  LEA R62, P5, R61, UR8, 0x5 ;  /* 0x000000083d3e7c11 */ /* 0x000fe2000f8a28ff */
[-C--:B------:R-:W-:Y:S01]  /*0920*/  FMUL.FTZ R56, R69, R0.reuse ;  /* 0x0000000045387220 */ /* 0x080fe20000410000 */
[----:B----4-:R-:W-:Y:S01]  /*0930*/  @P1 FADD.FTZ R52, R36, R52 ;  /* 0x0000003424341221 */ /* 0x010fe20000010000 */
[----:B------:R-:W-:Y:S01]  /*0940*/  FMUL.FTZ R59, R66, R0 ;  /* 0x00000000423b7220 */ /* 0x000fe20000410000 */
[----:B------:R-:W-:Y:S01]  /*0950*/  LEA.HI.X R63, R61, UR9, RZ, 0x5, P5 ;  /* 0x000000093d3f7c11 */ /* 0x000fe2000a8f2cff */
[----:B------:R-:W-:Y:S01]  /*0960*/  @P1 FADD.FTZ R53, R37, R53 ;  /* 0x0000003525351221 */ /* 0x000fe20000010000 */
[----:B------:R-:W-:Y:S01]  /*0970*/  @P1 FADD.FTZ R54, R38, R54 ;  /* 0x0000003626361221 */ /* 0x000fe20000010000 */
[----:B------:R-:W-:Y:S01]  /*0980*/  @P1 FADD.FTZ R55, R39, R55 ;  /* 0x0000003727371221 */ /* 0x000fe20000010000 */
[----:B------:R-:W-:Y:S01]  /*0990*/  @P1 FADD.FTZ R56, R40, R56 ;  /* 0x0000003828381221 */ /* 0x000fe20000010000 */
[----:B------:R-:W-:Y:S01]  /*09a0*/  @P1 FADD.FTZ R57, R41, R57 ;  /* 0x0000003929391221 */ /* 0x000fe20000010000 */
[----:B------:R-:W-:Y:S01]  /*09b0*/  @P1 FADD.FTZ R58, R42, R58 ;  /* 0x0000003a2a3a1221 */ /* 0x000fe20000010000 */
[----:B------:R-:W-:Y:S01]  /*09c0*/  @P1 FADD.FTZ R59, R43, R59 ;  /* 0x0000003b2b3b1221 */ /* 0x000fe20000010000 */
[----:B------:R3:W-:Y:S04]  /*09d0*/  STG.E.128 desc[UR4][R62.64], R52 ;  /* 0x000000343e007986 */ /* 0x0007e8000c101d04 */
[----:B------:R3:W-:Y:S02]  /*09e0*/  STG.E.128 desc[UR4][R62.64+0x10], R56 ;  /* 0x000010383e007986 */ /* 0x0007e4000c101d04 */
.L_x_11515:
[----:B------:R-:W-:Y:S05]  /*09f0*/  BSYNC B0 ;  /* 0x0000000000007941 */ /* 0x000fea0003800000 */
.L_x_11514:
        /* <DEDUP_REMOVED lines=75> */
.L_x_11533:
        /* <DEDUP_REMOVED lines=28> */
[----:B------:R-:W-:Y:S02]  /*1070*/  F2FP.F16.F32.PACK_AB R60, R61, R60 ;  /* 0x0000003c3d3c723e */ /* 0x000fe400000000ff */
[----:B------:R-:W-:Y:S01]  /*1080*/  F2FP.F16.F32.PACK_AB R61, R66, R67 ;  /* 0x00000043423d723e */ /* 0x000fe200000000ff */
[----:B------:R-:W-:Y:S01]  /*1090*/  FADD.FTZ R67, R49, -R65 ;  /* 0x8000004131437221 */ /* 0x000fe20000010000 */
[----:B------:R-:W-:-:S03]  /*10a0*/  FMUL.FTZ R63, R0, R63 ;  /* 0x0000003f003f7220 */ /* 0x000fc60000410000 */
[----:B------:R-:W-:Y:S01]  /*10b0*/  FMUL.FTZ R66, R0, R67 ;  /* 0x0000004300427220 */ /* 0x000fe20000410000 */
[----:B------:R-:W-:Y:S01]  /*10c0*/  FFMA.FTZ R62, R16, R63, R8 ;  /* 0x0000003f103e7223 */ /* 0x000fe20000010008 */
[----:B------:R-:W-:Y:S02]  /*10d0*/  FADD.FTZ R67, R51, -R65 ;  /* 0x8000004133437221 */ /* 0x000fe40000010000 */
[----:B------:R-:W-:Y:S02]  /*10e0*/  FFMA.FTZ R63, R17, R66, R9 ;  /* 0x00000042113f7223 */ /* 0x000fe40000010009 */
[----:B------:R-:W-:-:S03]  /*10f0*/  FMUL.FTZ R66, R0, R67 ;  /* 0x0000004300427220 */ /* 0x000fc60000410000 */
[----:B------:R-:W-:Y:S01]  /*1100*/  F2FP.F16.F32.PACK_AB R62, R63, R62 ;  /* 0x0000003e3f3e723e */ /* 0x000fe200000000ff */
[----:B------:R-:W-:Y:S01]  /*1110*/  FADD.FTZ R63, R50, -R65 ;  /* 0x80000041323f7221 */ /* 0x000fe20000010000 */
[----:B------:R-:W-:-:S03]  /*1120*/  FFMA.FTZ R66, R19, R66, R11 ;  /* 0x0000004213427223 */ /* 0x000fc6000001000b */
[----:B------:R-:W-:-:S04]  /*1130*/  FMUL.FTZ R63, R0, R63 ;  /* 0x0000003f003f7220 */ /* 0x000fc80000410000 */
[----:B------:R-:W-:-:S05]  /*1140*/  FFMA.FTZ R63, R18, R63, R10 ;  /* 0x0000003f123f7223 */ /* 0x000fca000001000a */
[----:B------:R-:W-:Y:S02]  /*1150*/  F2FP.F16.F32.PACK_AB R63, R66, R63 ;  /* 0x0000003f423f723e */ /* 0x000fe400000000ff */
[----:B------:R-:W0:Y:S02]  /*1160*/  LDC.64 R66, c[0x0][0x2b8] ;  /* 0x0000ae00ff427b82 */ /* 0x000e240000000a00 */
[C---:B0-----:R-:W-:Y:S01]  /*1170*/  IMAD.WIDE.U32 R66, R64.reuse, 0x10, R66 ;  /* 0x0000001040427825 */ /* 0x041fe200078e0042 */
[----:B------:R-:W-:-:S04]  /*1180*/  IADD3 R64, R64, 0x20, RZ ;  /* 0x0000002040407810 */ /* 0x000fc80007ffe0ff */
[----:B------:R0:W-:Y:S03]  /*1190*/  STG.E.128 desc[UR4][R66.64], R60 ;  /* 0x0000003c42007986 */ /* 0x0001e6000c101d04 */
.L_x_11518:
[----:B------:R-:W-:Y:S05]  /*11a0*/  BSYNC B0 ;  /* 0x0000000000007941 */ /* 0x000fea0003800000 */
.L_x_11517:
        /* <DEDUP_REMOVED lines=33> */
.L_x_11520:
[----:B------:R-:W-:Y:S05]  /*13c0*/  BSYNC B0 ;  /* 0x0000000000007941 */ /* 0x000fea0003800000 */
.L_x_11519:
[----:B0--34-:R-:W0:Y:S02]  /*13d0*/  LDC.64 R60, c[0x0][0x210] ;  /* 0x00008400ff3c7b82 */ /* 0x019e240000000a00 */
[----:B0-----:R-:W-:-:S04]  /*13e0*/  LEA R3, R60, R3, 0x2 ;  /* 0x000000033c037211 */ /* 0x001fc800078e10ff */
[----:B------:R-:W-:-:S13]  /*13f0*/  ISETP.GE.AND P1, PT, R3, R61, PT ;  /* 0x0000003d0300720c */ /* 0x000fda0003f26270 */
[----:B------:R-:W-:Y:S05]  /*1400*/  @!P1 BRA `(.L_x_11521) ;  /* 0xffffffec00f89947 */ /* 0x000fea000383ffff */
[----:B------:R-:W-:Y:S05]  /*1410*/  EXIT ;  /* 0x000000000000794d */ /* 0x000fea0003800000 */
.L_x_11516:
[----:B------:R-:W-:Y:S01]  /*1420*/  HFMA2.MMA R62, -RZ, RZ, 0, 5.9604644775390625e-08 ;  /* 0x00000001ff3e7435 */ /* 0x000fe200000001ff */
[----:B------:R-:W-:Y:S01]  /*1430*/  BSSY B0, `(.L_x_11522) ;  /* 0x0000006000007945 */ /* 0x000fe20003800000 */
[----:B------:R-:W-:Y:S02]  /*1440*/  MOV R63, 0x1f ;  /* 0x0000001f003f7802 */ /* 0x000fe40000000f00 */
[----:B------:R-:W-:-:S07]  /*1450*/  MOV R60, 0xffffffff ;  /* 0xffffffff003c7802 */ /* 0x000fce0000000f00 */
[----:B01---5:R-:W-:Y:S05]  /*1460*/  WARPSYNC.COLLECTIVE R60, `(.L_x_11523) ;  /* 0x000000003c087348 */ /* 0x023fea0003c00000 */
[----:B------:R2:W3:Y:S02]  /*1470*/  SHFL.BFLY P6, R66, R61, R62, R63 ;  /* 0x0c00003e3d427389 */ /* 0x0004e400000c003f */
[----:B0123-5:R-:W-:Y:S01]  /*1480*/  ENDCOLLECTIVE ;  /* 0x000000000000791b */ /* 0x02ffe20003800000 */
.L_x_11523:
[----:B------:R-:W-:Y:S05]  /*1490*/  BSYNC B0 ;  /* 0x0000000000007941 */ /* 0x000fea0003800000 */
.L_x_11522:
        /* <DEDUP_REMOVED lines=9> */
.L_x_11524:
[----:B------:R-:W-:Y:S01]  /*1530*/  HFMA2.MMA R62, -RZ, RZ, 0, 2.384185791015625e-07 ;  /* 0x00000004ff3e7435 */ /* 0x000fe200000001ff */
[----:B------:R-:W-:-:S05]  /*1540*/  FADD.FTZ R69, R68, R66 ;  /* 0x0000004244457221 */ /* 0x000fca0000010000 */
[----:B------:R-:W-:-:S07]  /*1550*/  MOV R61, R69 ;  /* 0x00000045003d7202 */ /* 0x000fce0000000f00 */
[----:B------:R-:W-:Y:S05]  /*1560*/  WARPSYNC.COLLECTIVE R60, `(.L_x_11525) ;  /* 0x000000003c087348 */ /* 0x000fea0003c00000 */
[----:B------:R0:W1:Y:S02]  /*1570*/  SHFL.BFLY P6, R66, R61, R62, R63 ;  /* 0x0c00003e3d427389 */ /* 0x00006400000c003f */
[----:B01----:R-:W-:Y:S01]  /*1580*/  ENDCOLLECTIVE ;  /* 0x000000000000791b */ /* 0x003fe20003800000 */
.L_x_11525:
[----:B------:R-:W-:Y:S01]  /*1590*/  HFMA2.MMA R62, -RZ, RZ, 0, 4.76837158203125e-07 ;  /* 0x00000008ff3e7435 */ /* 0x000fe200000001ff */
[----:B------:R-:W-:-:S05]  /*15a0*/  FADD.FTZ R69, R69, R66 ;  /* 0x0000004245457221 */ /* 0x000fca0000010000 */
[----:B------:R-:W-:-:S07]  /*15b0*/  MOV R61, R69 ;  /* 0x00000045003d7202 */ /* 0x000fce0000000f00 */
[----:B------:R-:W-:Y:S05]  /*15c0*/  WARPSYNC.COLLECTIVE R60, `(.L_x_11526) ;  /* 0x000000003c087348 */ /* 0x000fea0003c00000 */
[----:B------:R0:W1:Y:S02]  /*15d0*/  SHFL.BFLY P6, R66, R61, R62, R63 ;  /* 0x0c00003e3d427389 */ /* 0x00006400000c003f */
[----:B01----:R-:W-:Y:S01]  /*15e0*/  ENDCOLLECTIVE ;  /* 0x000000000000791b */ /* 0x003fe20003800000 */
.L_x_11526:
[----:B------:R-:W-:Y:S01]  /*15f0*/  HFMA2.MMA R62, -RZ, RZ, 0, 9.5367431640625e-07 ;  /* 0x00000010ff3e7435 */ /* 0x000fe200000001ff */
[----:B------:R-:W-:-:S05]  /*1600*/  FADD.FTZ R0, R69, R66 ;  /* 0x0000004245007221 */ /* 0x000fca0000010000 */
[----:B------:R-:W-:-:S07]  /*1610*/  MOV R61, R0 ;  /* 0x00000000003d7202 */ /* 0x000fce0000000f00 */
[----:B------:R-:W-:Y:S05]  /*1620*/  WARPSYNC.COLLECTIVE R60, `(.L_x_11527) ;  /* 0x000000003c087348 */ /* 0x000fea0003c00000 */
[----:B------:R0:W1:Y:S02]  /*1630*/  SHFL.BFLY P6, R66, R61, R62, R63 ;  /* 0x0c00003e3d427389 */ /* 0x00006400000c003f */
[----:B01----:R-:W-:Y:S01]  /*1640*/  ENDCOLLECTIVE ;  /* 0x000000000000791b */ /* 0x003fe20003800000 */
.L_x_11527:
        /* <DEDUP_REMOVED lines=41> */
.L_x_11528:
[----:B------:R-:W-:Y:S01]  /*18e0*/  HFMA2.MMA R62, -RZ, RZ, 0, 1.1920928955078125e-07 ;  /* 0x00000002ff3e7435 */ /* 0x000fe200000001ff */
[----:B------:R-:W-:-:S10]  /*18f0*/  FADD.FTZ R61, R0, R66 ;  /* 0x00000042003d7221 */ /* 0x000fd40000010000 */
[----:B------:R-:W-:Y:S05]  /*1900*/  WARPSYNC.COLLECTIVE R60, `(.L_x_11529) ;  /* 0x000000003c087348 */ /* 0x000fea0003c00000 */
[----:B------:R0:W1:Y:S02]  /*1910*/  SHFL.BFLY P6, R66, R61, R62, R63 ;  /* 0x0c00003e3d427389 */ /* 0x00006400000c003f */
[----:B01----:R-:W-:Y:S01]  /*1920*/  ENDCOLLECTIVE ;  /* 0x000000000000791b */ /* 0x003fe20003800000 */
.L_x_11529:
[----:B------:R-:W-:Y:S01]  /*1930*/  HFMA2.MMA R62, -RZ, RZ, 0, 2.384185791015625e-07 ;  /* 0x00000004ff3e7435 */ /* 0x000fe200000001ff */
[----:B------:R-:W-:-:S05]  /*1940*/  FADD.FTZ R68, R61, R66 ;  /* 0x000000423d447221 */ /* 0x000fca0000010000 */
[----:B------:R-:W-:-:S07]  /*1950*/  MOV R61, R68 ;  /* 0x00000044003d7202 */ /* 0x000fce0000000f00 */
[----:B------:R-:W-:Y:S05]  /*1960*/  WARPSYNC.COLLECTIVE R60, `(.L_x_11530) ;  /* 0x000000003c087348 */ /* 0x000fea0003c00000 */
[----:B------:R0:W1:Y:S02]  /*1970*/  SHFL.BFLY P6, R66, R61, R62, R63 ;  /* 0x0c00003e3d427389 */ /* 0x00006400000c003f */
[----:B01----:R-:W-:Y:S01]  /*1980*/  ENDCOLLECTIVE ;  /* 0x000000000000791b */ /* 0x003fe20003800000 */
.L_x_11530:
[----:B------:R-:W-:Y:S01]  /*1990*/  HFMA2.MMA R62, -RZ, RZ, 0, 4.76837158203125e-07 ;  /* 0x00000008ff3e7435 */ /* 0x000fe200000001ff */
[----:B------:R-:W-:-:S05]  /*19a0*/  FADD.FTZ R69, R68, R66 ;  /* 0x0000004244457221 */ /* 0x000fca0000010000 */
[----:B------:R-:W-:-:S07]  /*19b0*/  MOV R61, R69 ;  /* 0x00000045003d7202 */ /* 0x000fce0000000f00 */
[----:B------:R-:W-:Y:S05]  /*19c0*/  WARPSYNC.COLLECTIVE R60, `(.L_x_11531) ;  /* 0x000000003c087348 */ /* 0x000fea0003c00000 */
[----:B------:R0:W1:Y:S02]  /*19d0*/  SHFL.BFLY P6, R66, R61, R62, R63 ;  /* 0x0c00003e3d427389 */ /* 0x00006400000c003f */
[----:B01----:R-:W-:Y:S01]  /*19e0*/  ENDCOLLECTIVE ;  /* 0x000000000000791b */ /* 0x003fe20003800000 */
.L_x_11531:
[----:B------:R-:W-:Y:S01]  /*19f0*/  HFMA2.MMA R62, -RZ, RZ, 0, 9.5367431640625e-07 ;  /* 0x00000010ff3e7435 */ /* 0x000fe200000001ff */
[----:B------:R-:W-:-:S05]  /*1a00*/  FADD.FTZ R69, R69, R66 ;  /* 0x0000004245457221 */ /* 0x000fca0000010000 */
[----:B------:R-:W-:-:S07]  /*1a10*/  MOV R61, R69 ;  /* 0x00000045003d7202 */ /* 0x000fce0000000f00 */
[----:B------:R-:W-:Y:S05]  /*1a20*/  WARPSYNC.COLLECTIVE R60, `(.L_x_11532) ;  /* 0x000000003c087348 */ /* 0x000fea0003c00000 */
[----:B------:R0:W1:Y:S02]  /*1a30*/  SHFL.BFLY P6, R66, R61, R62, R63 ;  /* 0x0c00003e3d427389 */ /* 0x00006400000c003f */
[----:B01----:R-:W-:Y:S01]  /*1a40*/  ENDCOLLECTIVE ;  /* 0x000000000000791b */ /* 0x003fe20003800000 */
.L_x_11532:
[----:B------:R-:W-:Y:S05]  /*1a50*/  BRA `(.L_x_11533) ;  /* 0xfffffff400147947 */ /* 0x000fea000383ffff */
.L_x_11534:
        /* <DEDUP_REMOVED lines=10> */
.L_x_16584:


//--------------------- .text._ZN10layer_norm13ln_fwd_kernelINS_13Kernel_traitsIf6__halffS2_fjLj512ELj1ELj4ELj1ELj16ENS_18Kernel_traits_baseILj512EfS2_fS2_fjLj128EEEEELb0ELb0ELb0ELb1EEEvNS_9FwdParamsE --------------------------
	.section	.text._ZN10layer_norm13ln_fwd_kernelINS_13Kernel_traitsIf6__halffS2_fjLj512ELj1ELj4ELj1ELj16ENS_18Kernel_traits_baseILj512EfS2_fS2_fjLj128EEEEELb0ELb0ELb0ELb1EEEvNS_9FwdParamsE,"ax",@progbits
	.align	128
        .global         _ZN10layer_norm13ln_fwd_kernelINS_13Kernel_traitsIf6__halffS2_fjLj512ELj1ELj4ELj1ELj16ENS_18Kernel_traits_baseILj512EfS2_fS2_fjLj128EEEEELb0ELb0ELb0ELb1EEEvNS_9FwdParamsE
        .type           _ZN10layer_norm13ln_fwd_kernelINS_13Kernel_traitsIf6__halffS2_fjLj512ELj1ELj4ELj1ELj16ENS_18Kernel_traits_baseILj512EfS2_fS2_fjLj128EEEEELb0ELb0ELb0ELb1EEEvNS_9FwdParamsE,@function
        .size           _ZN10layer_norm13ln_fwd_kernelINS_13Kernel_traitsIf6__halffS2_fjLj512ELj1ELj4ELj1ELj16ENS_18Kernel_traits_baseILj512EfS2_fS2_fjLj128EEEEELb0ELb0ELb0ELb1EEEvNS_9FwdParamsE,(.L_x_16585 - _ZN10layer_norm13ln_fwd_kernelINS_13Kernel_traitsIf6__halffS2_fjLj512ELj1ELj4ELj1ELj16ENS_18Kernel_traits_baseILj512EfS2_fS2_fjLj128EEEEELb0ELb0ELb0ELb1EEEvNS_9FwdParamsE)
        .other          _ZN10layer_norm13ln_fwd_kernelINS_13Kernel_traitsIf6__halffS2_fjLj512ELj1ELj4ELj1ELj16ENS_18Kernel_traits_baseILj512EfS2_fS2_fjLj128EEEEELb0ELb0ELb0ELb1EEEvNS_9FwdParamsE,@"STO_CUDA_ENTRY STV_DEFAULT"
_ZN10layer_norm13ln_fwd_kernelINS_13Kernel_traitsIf6__halffS2_fjLj512ELj1ELj4ELj1ELj16ENS_18Kernel_traits_baseILj512EfS2_fS2_fjLj128EEEEELb0ELb0ELb0ELb1EEEvNS_9FwdParamsE:
.text._ZN10layer_norm13ln_fwd_kernelINS_13Kernel_traitsIf6__halffS2_fjLj512ELj1ELj4ELj1ELj16ENS_18Kernel_traits_baseILj512EfS2_fS2_fjLj128EEEEELb0ELb0ELb0ELb1EEEvNS_9FwdParamsE:
        /* <DEDUP_REMOVED lines=43> */
.L_x_11536:
        /* <DEDUP_REMOVED lines=24> */
[----:B------:R-:W-:-:S03]  /*0430*/  ISETP.NE.AND P4, PT, R6, RZ, PT ;  /* 0x000000ff0600720c */ /* 0x000fc60003f85270 */
[----:B--2---:R-:W-:Y:S02]  /*0440*/  @P0 HADD2.F32 R65, -RZ, R52.H0_H0 ;  /* 0x20000034ff410230 */ /* 0x004fe40000004100 */
[----:B----4-:R-:W-:Y:S02]  /*0450*/  HADD2.F32 R52, -RZ, R48.H0_H0 ;  /* 0x20000030ff347230 */ /* 0x010fe40000004100 */
[----:B0-----:R-:W-:Y:S02]  /*0460*/  HADD2.F32 R54, -RZ, R50.H0_H0 ;  /* 0x20000032ff367230 */ /* 0x001fe40000004100 */
[----:B------:R-:W-:Y:S02]  /*0470*/  HADD2.F32 R62, -RZ, R48.H1_H1 ;  /* 0x30000030ff3e7230 */ /* 0x000fe40000004100 */
[--C-:B------:R-:W-:Y:S02]  /*0480*/  HADD2.F32 R64, -RZ, R49.reuse.H0_H0 ;  /* 0x20000031ff407230 */ /* 0x100fe40000004100 */
[----:B------:R-:W-:-:S02]  /*0490*/  HADD2.F32 R66, -RZ, R49.H1_H1 ;  /* 0x30000031ff427230 */ /* 0x000fc40000004100 */
[----:B------:R-:W-:Y:S02]  /*04a0*/  HADD2.F32 R68, -RZ, R50.H1_H1 ;  /* 0x30000032ff447230 */ /* 0x000fe40000004100 */
[--C-:B------:R-:W-:Y:S02]  /*04b0*/  HADD2.F32 R3, -RZ, R51.reuse.H0_H0 ;  /* 0x20000033ff037230 */ /* 0x100fe40000004100 */
[----:B------:R-:W-:Y:S02]  /*04c0*/  HADD2.F32 R55, -RZ, R51.H1_H1 ;  /* 0x30000033ff377230 */ /* 0x000fe40000004100 */
        /* <DEDUP_REMOVED lines=16> */
[----:B------:R-:W-:Y:S01]  /*05d0*/  IADD3 R3, R2, 0x20, RZ ;  /* 0x0000002002037810 */ /* 0x000fe20007ffe0ff */
[----:B------:R-:W-:Y:S04]  /*05e0*/  STG.E.128 desc[UR4][R58.64], R48 ;  /* 0x000000303a007986 */ /* 0x000fe8000c101d04 */
[----:B------:R0:W-:Y:S01]  /*05f0*/  STG.E.128 desc[UR4][R58.64+0x10], R52 ;  /* 0x000010343a007986 */ /* 0x0001e2000c101d04 */
[----:B------:R-:W-:Y:S01]  /*0600*/  @P1 IMAD.WIDE.U32 R56, R3, 0x20, R56 ;  /* 0x0000002003381825 */ /* 0x000fe200078e0038 */
[----:B------:R-:W-:-:S02]  /*0610*/  MOV R69, R40 ;  /* 0x0000002800457202 */ /* 0x000fc40000000f00 */
[----:B------:R-:W-:Y:S02]  /*0620*/  MOV R6, R41 ;  /* 0x0000002900067202 */ /* 0x000fe40000000f00 */
[----:B------:R-:W-:Y:S02]  /*0630*/  MOV R7, R42 ;  /* 0x0000002a00077202 */ /* 0x000fe40000000f00 */
[----:B------:R-:W-:Y:S02]  /*0640*/  MOV R66, R43 ;  /* 0x0000002b00427202 */ /* 0x000fe40000000f00 */
[----:B------:R-:W-:Y:S01]  /*0650*/  MOV R67, R44 ;  /* 0x0000002c00437202 */ /* 0x000fe20000000f00 */
[----:B------:R-:W2:Y:S01]  /*0660*/  @P1 LDG.E.128 R40, desc[UR4][R56.64] ;  /* 0x0000000438281981 */ /* 0x000ea2000c1e1d00 */
[----:B------:R-:W-:Y:S02]  /*0670*/  MOV R62, R45 ;  /* 0x0000002d003e7202 */ /* 0x000fe40000000f00 */
[----:B------:R-:W-:Y:S01]  /*0680*/  MOV R63, R46 ;  /* 0x0000002e003f7202 */ /* 0x000fe20000000f00 */
[----:B0-----:R-:W-:Y:S01]  /*0690*/  IMAD.WIDE.U32 R58, R3, 0x10, R4 ;  /* 0x00000010033a7825 */ /* 0x001fe200078e0004 */
[----:B------:R-:W-:-:S02]  /*06a0*/  MOV R64, R47 ;  /* 0x0000002f00407202 */ /* 0x000fc40000000f00 */
[----:B------:R0:W3:Y:S04]  /*06b0*/  @P1 LDG.E.128 R44, desc[UR4][R56.64+0x10] ;  /* 0x00001004382c1981 */ /* 0x0000e8000c1e1d00 */
[----:B------:R-:W4:Y:S01]  /*06c0*/  LDG.E.128 R56, desc[UR4][R58.64] ;  /* 0x000000043a387981 */ /* 0x000f22000c1e1d00 */
[----:B------:R-:W-:Y:S01]  /*06d0*/  IMAD.WIDE.U32 R60, R3, 0x20, R60 ;  /* 0x00000020033c7825 */ /* 0x000fe200078e003c */
[----:B------:R-:W-:Y:S01]  /*06e0*/  UMOV UR10, 0xffffffff ;  /* 0xffffffff000a7882 */ /* 0x000fe20000000000 */
[----:B--2---:R-:W-:Y:S02]  /*06f0*/  @P1 MOV R6, R41 ;  /* 0x0000002900061202 */ /* 0x004fe40000000f00 */
[----:B------:R-:W-:Y:S01]  /*0700*/  @P1 MOV R7, R42 ;  /* 0x0000002a00071202 */ /* 0x000fe20000000f00 */
[----:B----4-:R-:W-:-:S05]  /*0710*/  HADD2.F32 R68, -RZ, R56.H1_H1 ;  /* 0x30000038ff447230 */ /* 0x010fca0000004100 */
[----:B------:R-:W-:-:S04]  /*0720*/  FMUL.FTZ R5, R68, R65 ;  /* 0x0000004144057220 */ /* 0x000fc80000410000 */
[----:B------:R-:W-:Y:S01]  /*0730*/  @P2 FADD.FTZ R5, R5, R6 ;  /* 0x0000000605052221 */ /* 0x000fe20000010000 */
[--C-:B------:R-:W-:Y:S02]  /*0740*/  HADD2.F32 R6, -RZ, R57.reuse.H0_H0 ;  /* 0x20000039ff067230 */ /* 0x100fe40000004100 */
[----:B------:R-:W-:Y:S02]  /*0750*/  HADD2.F32 R4, -RZ, R56.H0_H0 ;  /* 0x20000038ff047230 */ /* 0x000fe40000004100 */
[----:B0-----:R-:W-:Y:S02]  /*0760*/  HADD2.F32 R56, -RZ, R57.H1_H1 ;  /* 0x30000039ff387230 */ /* 0x001fe40000004100 */
[----:B------:R-:W-:Y:S01]  /*0770*/  FMUL.FTZ R6, R6, R65 ;  /* 0x0000004106067220 */ /* 0x000fe20000410000 */
[----:B------:R-:W-:-:S03]  /*0780*/  @P1 MOV R66, R43 ;  /* 0x0000002b00421202 */ /* 0x000fc60000000f00 */
[----:B------:R-:W-:Y:S01]  /*0790*/  @P2 FADD.FTZ R6, R6, R7 ;  /* 0x0000000706062221 */ /* 0x000fe20000010000 */
[----:B------:R-:W-:Y:S01]  /*07a0*/  FMUL.FTZ R7, R56, R65 ;  /* 0x0000004138077220 */ /* 0x000fe20000410000 */
[--C-:B------:R-:W-:Y:S02]  /*07b0*/  HADD2.F32 R56, -RZ, R58.reuse.H0_H0 ;  /* 0x2000003aff387230 */ /* 0x100fe40000004100 */
[----:B------:R-:W-:Y:S02]  /*07c0*/  HADD2.F32 R58, -RZ, R58.H1_H1 ;  /* 0x3000003aff3a7230 */ /* 0x000fe40000004100 */
[----:B------:R-:W-:Y:S01]  /*07d0*/  @P2 FADD.FTZ R7, R7, R66 ;  /* 0x0000004207072221 */ /* 0x000fe20000010000 */
[----:B------:R-:W-:Y:S01]  /*07e0*/  HADD2.F32 R66, -RZ, R59.H0_H0 ;  /* 0x2000003bff427230 */ /* 0x000fe20000004100 */
[----:B---3--:R-:W-:Y:S01]  /*07f0*/  @P1 MOV R62, R45 ;  /* 0x0000002d003e1202 */ /* 0x008fe20000000f00 */
[----:B------:R-:W-:Y:S01]  /*0800*/  FMUL.FTZ R57, R58, R65 ;  /* 0x000000413a397220 */ /* 0x000fe20000410000 */
[----:B------:R-:W-:-:S02]  /*0810*/  @P1 MOV R63, R46 ;  /* 0x0000002e003f1202 */ /* 0x000fc40000000f00 */
[----:B------:R-:W-:Y:S01]  /*0820*/  FMUL.FTZ R58, R66, R65 ;  /* 0x00000041423a7220 */ /* 0x000fe20000410000 */
[----:B------:R-:W-:Y:S01]  /*0830*/  @P2 FADD.FTZ R57, R57, R62 ;  /* 0x0000003e39392221 */ /* 0x000fe20000010000 */
[----:B------:R-:W-:Y:S02]  /*0840*/  FADD.FTZ R62, RZ, R48 ;  /* 0x00000030ff3e7221 */ /* 0x000fe40000010000 */
[----:B------:R-:W-:Y:S02]  /*0850*/  @P2 FADD.FTZ R58, R58, R63 ;  /* 0x0000003f3a3a2221 */ /* 0x000fe40000010000 */
[----:B------:R-:W-:-:S04]  /*0860*/  FADD.FTZ R63, R49, R62 ;  /* 0x0000003e313f7221 */ /* 0x000fc80000010000 */
[----:B------:R-:W-:-:S04]  /*0870*/  FADD.FTZ R62, R50, R63 ;  /* 0x0000003f323e7221 */ /* 0x000fc80000010000 */
[----:B------:R-:W-:-:S04]  /*0880*/  FADD.FTZ R63, R51, R62 ;  /* 0x0000003e333f7221 */ /* 0x000fc80000010000 */
[----:B------:R-:W-:Y:S01]  /*0890*/  FADD.FTZ R62, R52, R63 ;  /* 0x0000003f343e7221 */ /* 0x000fe20000010000 */
[----:B------:R-:W-:-:S03]  /*08a0*/  @P1 MOV R69, R40 ;  /* 0x0000002800451202 */ /* 0x000fc60000000f00 */
[----:B------:R-:W-:Y:S01]  /*08b0*/  FADD.FTZ R63, R53, R62 ;  /* 0x0000003e353f7221 */ /* 0x000fe20000010000 */
[----:B------:R-:W-:Y:S01]  /*08c0*/  FMUL.FTZ R4, R4, R65 ;  /* 0x0000004104047220 */ /* 0x000fe20000410000 */
[----:B------:R-:W-:Y:S02]  /*08d0*/  HADD2.F32 R68, -RZ, R59.H1_H1 ;  /* 0x3000003bff447230 */ /* 0x000fe40000004100 */
[----:B------:R-:W-:Y:S01]  /*08e0*/  FADD.FTZ R62, R54, R63 ;  /* 0x0000003f363e7221 */ /* 0x000fe20000010000 */
[----:B------:R-:W-:Y:S01]  /*08f0*/  @P2 FADD.FTZ R4, R4, R69 ;  /* 0x0000004504042221 */ /* 0x000fe20000010000 */
[----:B------:R-:W-:Y:S02]  /*0900*/  @P1 MOV R67, R44 ;  /* 0x0000002c00431202 */ /* 0x000fe40000000f00 */
[----:B------:R-:W-:Y:S01]  /*0910*/  FADD.FTZ R63, R55, R62 ;  /* 0x0000003e373f7221 */ /* 0x000fe20000010000 */
[----:B------:R-:W-:Y:S01]  /*0920*/  @P1 MOV R64, R47 ;  /* 0x0000002f00401202 */ /* 0x000fe20000000f00 */
[-C--:B------:R-:W-:Y:S01]  /*0930*/  FMUL.FTZ R56, R56, R65.reuse ;  /* 0x0000004138387220 */ /* 0x080fe20000410000 */
[----:B------:R-:W-:Y:S01]  /*0940*/  FMUL.FTZ R59, R68, R65 ;  /* 0x00000041443b7220 */ /* 0x000fe20000410000 */
[----:B------:R-:W-:-:S02]  /*0950*/  FADD.FTZ R62, R4, R63 ;  /* 0x0000003f043e7221 */ /* 0x000fc40000010000 */
        /* <DEDUP_REMOVED lines=65> */
.L_x_11548:
        /* <DEDUP_REMOVED lines=40> */
[----:B------:R-:W-:Y:S01]  /*0ff0*/  F2FP.F16.F32.PACK_AB R6, R3, R6 ;  /* 0x000000060306723e */ /* 0x000fe200000000ff */
[----:B------:R-:W-:Y:S01]  /*1000*/  FMUL.FTZ R3, R49, R48 ;  /* 0x0000003031037220 */ /* 0x000fe20000410000 */
[----:B------:R-:W-:Y:S01]  /*1010*/  FFMA.FTZ R48, R39, R2, R23 ;  /* 0x0000000227307223 */ /* 0x000fe20000010017 */
[----:B------:R-:W-:Y:S01]  /*1020*/  FMUL.FTZ R2, R49, R57 ;  /* 0x0000003931027220 */ /* 0x000fe20000410000 */
[----:B------:R-:W-:Y:S01]  /*1030*/  FFMA.FTZ R50, R31, R50, R15 ;  /* 0x000000321f327223 */ /* 0x000fe2000001000f */
[----:B------:R-:W-:Y:S01]  /*1040*/  FFMA.FTZ R3, R24, R3, R8 ;  /* 0x0000000318037223 */ /* 0x000fe20000010008 */
[----:B------:R-:W-:Y:S01]  /*1050*/  FMUL.FTZ R66, R49, R66 ;  /* 0x0000004231427220 */ /* 0x000fe20000410000 */
[----:B------:R-:W-:Y:S01]  /*1060*/  FFMA.FTZ R57, R37, R2, R21 ;  /* 0x0000000225397223 */ /* 0x000fe20000010015 */
[----:B------:R-:W-:Y:S01]  /*1070*/  F2FP.F16.F32.PACK_AB R55, R48, R51 ;  /* 0x000000333037723e */ /* 0x000fe200000000ff */
[C---:B------:R-:W-:Y:S01]  /*1080*/  FMUL.FTZ R53, R49.reuse, R53 ;  /* 0x0000003531357220 */ /* 0x040fe20000410000 */
[----:B------:R-:W-:Y:S01]  /*1090*/  F2FP.F16.F32.PACK_AB R4, R4, R3 ;  /* 0x000000030404723e */ /* 0x000fe200000000ff */
[C---:B------:R-:W-:Y:S01]  /*10a0*/  FMUL.FTZ R3, R49.reuse, R56 ;  /* 0x0000003831037220 */ /* 0x040fe20000410000 */
[----:B------:R-:W-:Y:S01]  /*10b0*/  F2FP.F16.F32.PACK_AB R7, R50, R7 ;  /* 0x000000073207723e */ /* 0x000fe200000000ff */
[----:B------:R-:W-:Y:S01]  /*10c0*/  FMUL.FTZ R48, R49, R67 ;  /* 0x0000004331307220 */ /* 0x000fe20000410000 */
[----:B------:R-:W0:Y:S01]  /*10d0*/  @!P4 LDC.64 R50, c[0x0][0x250] ;  /* 0x00009400ff32cb82 */ /* 0x000e220000000a00 */
[----:B------:R-:W-:Y:S01]  /*10e0*/  FFMA.FTZ R54, R36, R3, R20 ;  /* 0x0000000324367223 */ /* 0x000fe20000010014 */
[----:B------:R-:W-:Y:S01]  /*10f0*/  FFMA.FTZ R5, R26, R5, R10 ;  /* 0x000000051a057223 */ /* 0x000fe2000001000a */
[----:B------:R-:W-:Y:S01]  /*1100*/  FFMA.FTZ R68, R27, R68, R11 ;  /* 0x000000441b447223 */ /* 0x000fe2000001000b */
[----:B------:R-:W-:Y:S01]  /*1110*/  FFMA.FTZ R61, R33, R66, R17 ;  /* 0x00000042213d7223 */ /* 0x000fe20000010011 */
[----:B------:R-:W-:Y:S01]  /*1120*/  FFMA.FTZ R53, R34, R53, R18 ;  /* 0x0000003522357223 */ /* 0x000fe20000010012 */
[----:B------:R-:W-:Y:S01]  /*1130*/  F2FP.F16.F32.PACK_AB R54, R57, R54 ;  /* 0x000000363936723e */ /* 0x000fe200000000ff */
[----:B------:R-:W-:Y:S01]  /*1140*/  FMUL.FTZ R57, R49, R52 ;  /* 0x0000003431397220 */ /* 0x000fe20000410000 */
[----:B------:R-:W1:Y:S01]  /*1150*/  @!P4 LDC.64 R2, c[0x0][0x258] ;  /* 0x00009600ff02cb82 */ /* 0x000e620000000a00 */
[----:B------:R-:W-:Y:S01]  /*1160*/  FFMA.FTZ R48, R35, R48, R19 ;  /* 0x0000003023307223 */ /* 0x000fe20000010013 */
[----:B------:R-:W-:Y:S01]  /*1170*/  F2FP.F16.F32.PACK_AB R5, R68, R5 ;  /* 0x000000054405723e */ /* 0x000fe200000000ff */
[----:B------:R-:W-:-:S03]  /*1180*/  FFMA.FTZ R52, R32, R57, R16 ;  /* 0x0000003920347223 */ /* 0x000fc60000010010 */
[----:B------:R-:W-:Y:S02]  /*1190*/  F2FP.F16.F32.PACK_AB R53, R48, R53 ;  /* 0x000000353035723e */ /* 0x000fe400000000ff */
[----:B------:R-:W2:Y:S01]  /*11a0*/  LDC.64 R56, c[0x0][0x210] ;  /* 0x00008400ff387b82 */ /* 0x000ea20000000a00 */
        /* <DEDUP_REMOVED lines=11> */
.L_x_11535:
        /* <DEDUP_REMOVED lines=8> */
.L_x_11538:
[----:B------:R-:W-:Y:S05]  /*12e0*/  BSYNC B0 ;  /* 0x0000000000007941 */ /* 0x000fea0003800000 */
.L_x_11537:
        /* <DEDUP_REMOVED lines=8> */
.L_x_11539:
[----:B------:R-:W-:Y:S01]  /*1370*/  HFMA2.MMA R65, -RZ, RZ, 0, 2.384185791015625e-07 ;  /* 0x00000004ff417435 */ /* 0x000fe200000001ff */
[----:B------:R-:W-:-:S05]  /*1380*/  FADD.FTZ R67, R66, R61 ;  /* 0x0000003d42437221 */ /* 0x000fca0000010000 */
[----:B------:R-:W-:-:S07]  /*1390*/  MOV R66, R67 ;  /* 0x0000004300427202 */ /* 0x000fce0000000f00 */
[----:B------:R-:W-:Y:S05]  /*13a0*/  WARPSYNC.COLLECTIVE R63, `(.L_x_11540) ;  /* 0x000000003f087348 */ /* 0x000fea0003c00000 */
[----:B------:R0:W1:Y:S02]  /*13b0*/  SHFL.BFLY P1, R61, R66, R65, R64 ;  /* 0x0c000041423d7389 */ /* 0x0000640000020040 */
[----:B01----:R-:W-:Y:S01]  /*13c0*/  ENDCOLLECTIVE ;  /* 0x000000000000791b */ /* 0x003fe20003800000 */
.L_x_11540:
[----:B------:R-:W-:Y:S01]  /*13d0*/  HFMA2.MMA R65, -RZ, RZ, 0, 4.76837158203125e-07 ;  /* 0x00000008ff417435 */ /* 0x000fe200000001ff */
[----:B------:R-:W-:-:S05]  /*13e0*/  FADD.FTZ R68, R67, R61 ;  /* 0x0000003d43447221 */ /* 0x000fca0000010000 */
[----:B------:R-:W-:-:S07]  /*13f0*/  MOV R66, R68 ;  /* 0x0000004400427202 */ /* 0x000fce0000000f00 */
[----:B------:R-:W-:Y:S05]  /*1400*/  WARPSYNC.COLLECTIVE R63, `(.L_x_11541) ;  /* 0x000000003f087348 */ /* 0x000fea0003c00000 */
[----:B------:R0:W1:Y:S02]  /*1410*/  SHFL.BFLY P1, R61, R66, R65, R64 ;  /* 0x0c000041423d7389 */ /* 0x0000640000020040 */
[----:B01----:R-:W-:Y:S01]  /*1420*/  ENDCOLLECTIVE ;  /* 0x000000000000791b */ /* 0x003fe20003800000 */
.L_x_11541:
[----:B------:R-:W-:Y:S01]  /*1430*/  HFMA2.MMA R65, -RZ, RZ, 0, 9.5367431640625e-07 ;  /* 0x00000010ff417435 */ /* 0x000fe200000001ff */
[----:B------:R-:W-:-:S05]  /*1440*/  FADD.FTZ R69, R68, R61 ;  /* 0x0000003d44457221 */ /* 0x000fca0000010000 */
[----:B------:R-:W-:-:S07]  /*1450*/  MOV R66, R69 ;  /* 0x0000004500427202 */ /* 0x000fce0000000f00 */
[----:B------:R-:W-:Y:S05]  /*1460*/  WARPSYNC.COLLECTIVE R63, `(.L_x_11542) ;  /* 0x000000003f087348 */ /* 0x000fea0003c00000 */
[----:B------:R0:W1:Y:S02]  /*1470*/  SHFL.BFLY P1, R61, R66, R65, R64 ;  /* 0x0c000041423d7389 */ /* 0x0000640000020040 */
[----:B01----:R-:W-:Y:S01]  /*1480*/  ENDCOLLECTIVE ;  /* 0x000000000000791b */ /* 0x003fe20003800000 */
.L_x_11542:
        /* <DEDUP_REMOVED lines=39> */
.L_x_11543:
[----:B------:R-:W-:Y:S01]  /*1700*/  HFMA2.MMA R65, -RZ, RZ, 0, 1.1920928955078125e-07 ;  /* 0x00000002ff417435 */ /* 0x000fe200000001ff */
[----:B------:R-:W-:-:S05]  /*1710*/  FADD.FTZ R67, R66, R61 ;  /* 0x0000003d42437221 */ /* 0x000fca0000010000 */
[----:B------:R-:W-:-:S07]  /*1720*/  MOV R66, R67 ;  /* 0x0000004300427202 */ /* 0x000fce0000000f00 */
[----:B------:R-:W-:Y:S05]  /*1730*/  WARPSYNC.COLLECTIVE R63, `(.L_x_11544) ;  /* 0x000000003f087348 */ /* 0x000fea0003c00000 */
[----:B------:R0:W1:Y:S02]  /*1740*/  SHFL.BFLY P1, R61, R66, R65, R64 ;  /* 0x0c000041423d7389 */ /* 0x0000640000020040 */
[----:B01----:R-:W-:Y:S01]  /*1750*/  ENDCOLLECTIVE ;  /* 0x000000000000791b */ /* 0x003fe20003800000 */
.L_x_11544:
[----:B------:R-:W-:Y:S01]  /*1760*/  HFMA2.MMA R65, -RZ, RZ, 0, 2.384185791015625e-07 ;  /* 0x00000004ff417435 */ /* 0x000fe200000001ff */
[----:B------:R-:W-:-:S05]  /*1770*/  FADD.FTZ R68, R67, R61 ;  /* 0x0000003d43447221 */ /* 0x000fca0000010000 */
[----:B------:R-:W-:-:S07]  /*1780*/  MOV R66, R68 ;  /* 0x0000004400427202 */ /* 0x000fce0000000f00 */
[----:B------:R-:W-:Y:S05]  /*1790*/  WARPSYNC.COLLECTIVE R63, `(.L_x_11545) ;  /* 0x000000003f087348 */ /* 0x000fea0003c00000 */
[----:B------:R0:W1:Y:S02]  /*17a0*/  SHFL.BFLY P1, R61, R66, R65, R64 ;  /* 0x0c000041423d7389 */ /* 0x0000640000020040 */
[----:B01----:R-:W-:Y:S01]  /*17b0*/  ENDCOLLECTIVE ;  /* 0x000000000000791b */ /* 0x003fe20003800000 */
.L_x_11545:
[----:B------:R-:W-:Y:S01]  /*17c0*/  HFMA2.MMA R65, -RZ, RZ, 0, 4.76837158203125e-07 ;  /* 0x00000008ff417435 */ /* 0x000fe200000001ff */
[----:B------:R-:W-:-:S05]  /*17d0*/  FADD.FTZ R69, R68, R61 ;  /* 0x0000003d44457221 */ /* 0x000fca0000010000 */
[----:B------:R-:W-:-:S07]  /*17e0*/  MOV R66, R69 ;  /* 0x0000004500427202 */ /* 0x000fce0000000f00 */
[----:B------:R-:W-:Y:S05]  /*17f0*/  WARPSYNC.COLLECTIVE R63, `(.L_x_11546) ;  /* 0x000000003f087348 */ /* 0x000fea0003c00000 */
[----:B------:R0:W1:Y:S02]  /*1800*/  SHFL.BFLY P1, R61, R66, R65, R64 ;  /* 0x0c000041423d7389 */ /* 0x0000640000020040 */
[----:B01----:R-:W-:Y:S01]  /*1810*/  ENDCOLLECTIVE ;  /* 0x000000000000791b */ /* 0x003fe20003800000 */
.L_x_11546:
[----:B------:R-:W-:Y:S01]  /*1820*/  HFMA2.MMA R65, -RZ, RZ, 0, 9.5367431640625e-07 ;  /* 0x00000010ff417435 */ /* 0x000fe200000001ff */
[----:B------:R-:W-:-:S05]  /*1830*/  FADD.FTZ R69, R69, R61 ;  /* 0x0000003d45457221 */ /* 0x000fca0000010000 */
[----:B------:R-:W-:-:S07]  /*1840*/  MOV R66, R69 ;  /* 0x0000004500427202 */ /* 0x000fce0000000f00 */
[----:B------:R-:W-:Y:S05]  /*1850*/  WARPSYNC.COLLECTIVE R63, `(.L_x_11547) ;  /* 0x000000003f087348 */ /* 0x000fea0003c00000 */
[----:B------:R0:W1:Y:S02]  /*1860*/  SHFL.BFLY P1, R61, R66, R65, R64 ;  /* 0x0c000041423d7389 */ /* 0x0000640000020040 */
[----:B01----:R-:W-:Y:S01]  /*1870*/  ENDCOLLECTIVE ;  /* 0x000000000000791b */ /* 0x003fe20003800000 */
.L_x_11547:
[----:B------:R-:W-:Y:S05]  /*1880*/  BRA `(.L_x_11548) ;  /* 0xfffffff400387947 */ /* 0x000fea000383ffff */
.L_x_11549:
        /* <DEDUP_REMOVED lines=15> */
.L_x_16585:


//--------------------- .text._ZN10layer_norm13ln_fwd_kernelINS_13Kernel_traitsIf6__halffS2_fjLj512ELj1ELj4ELj1ELj16ENS_18Kernel_traits_baseILj512EfS2_fS2_fjLj128EEEEELb0ELb0ELb1ELb0EEEvNS_9FwdParamsE --------------------------
	.section	.text._ZN10layer_norm13ln_fwd_kernelINS_13Kernel_traitsIf6__halffS2_fjLj512ELj1ELj4ELj1ELj16ENS_18Kernel_traits_baseILj512EfS2_fS2_fjLj128EEEEELb0ELb0ELb1ELb0EEEvNS_9FwdParamsE,"ax",@progbits
	.align	128
        .global         _ZN10layer_norm13ln_fwd_kernelINS_13Kernel_traitsIf6__halffS2_fjLj512ELj1ELj4ELj1ELj16ENS_18Kernel_traits_baseILj512EfS2_fS2_fjLj128EEEEELb0ELb0ELb1ELb0EEEvNS_9FwdParamsE
        .type           _ZN10layer_norm13ln_fwd_kernelINS_13Kernel_traitsIf6__halffS2_fjLj512ELj1ELj4ELj1ELj16ENS_18Kernel_traits_baseILj512EfS2_fS2_fjLj128EEEEELb0ELb0ELb1ELb0EEEvNS_9FwdParamsE,@function
        .size           _ZN10layer_norm13ln_fwd_kernelINS_13Kernel_traitsIf6__halffS2_fjLj512ELj1ELj4ELj1ELj16ENS_18Kernel_traits_baseILj512EfS2_fS2_fjLj128EEEEELb0ELb0ELb1ELb0EEEvNS_9FwdParamsE,(.L_x_16586 - _ZN10layer_norm13ln_fwd_kernelINS_13Kernel_traitsIf6__halffS2_fjLj512ELj1ELj4ELj1ELj16ENS_18Kernel_traits_baseILj512EfS2_fS2_fjLj128EEEEELb0ELb0ELb1ELb0EEEvNS_9FwdParamsE)
        .other          _ZN10layer_norm13ln_fwd_kernelINS_13Kernel_traitsIf6__halffS2_fjLj512ELj1ELj4ELj1ELj16ENS_18Kernel_traits_baseILj512EfS2_fS2_fjLj128EEEEELb0ELb0ELb1ELb0EEEvNS_9FwdParamsE,@"STO_CUDA_ENTRY STV_DEFAULT"
_ZN10layer_norm13ln_fwd_kernelINS_13Kernel_traitsIf6__halffS2_fjLj512ELj1ELj4ELj1ELj16ENS_18Kernel_traits_baseILj512EfS2_fS2_fjLj128EEEEELb0ELb0ELb1ELb0EEEvNS_9FwdParamsE:
.text._ZN10layer_norm13ln_fwd_kernelINS_13Kernel_traitsIf6__halffS2_fjLj512ELj1ELj4ELj1ELj16ENS_18Kernel_traits_baseILj512EfS2_fS2_fjLj128EEEEELb0ELb0ELb1ELb0EEEvNS_9FwdParamsE:
        /* <DEDUP_REMOVED lines=33> */
.L_x_11551:
[----:B------:R-:W-:Y:S05]  /*0210*/  BSYNC B0 ;  /* 0x0000000000007941 */ /* 0x000fea0003800000 */
.L_x_11550:
        /* <DEDUP_REMOVED lines=17> */
.L_x_11553:
[----:B------:R-:W-:Y:S05]  /*0330*/  BSYNC B0 ;  /* 0x0000000000007941 */ /* 0x000fea0003800000 */
.L_x_11552:
[----:B------:R-:W-:Y:S02]  /*0340*/  ULDC UR6, c[0x0][0x214] ;  /* 0x0000850000067ab9 */ /* 0x000fe40000000800 */
[----:B------:R-:W-:-:S13]  /*0350*/  ISETP.GE.AND P0, PT, R68, UR6, PT ;  /* 0x0000000644007c0c */ /* 0x000fda000bf06270 */
[----:B------:R-:W-:Y:S05]  /*0360*/  @P0 EXIT ;  /* 0x000000000000094d */ /* 0x000fea0003800000 */
[----:B------:R-:W-:Y:S01]  /*0370*/  ULDC.U8 UR6, c[0x0][0x2a0] ;  /* 0x0000a80000067ab9 */ /* 0x000fe20000000000 */
[----:B------:R-:W-:Y:S01]  /*0380*/  ULDC UR7, c[0x0][0x2d8] ;  /* 0x0000b60000077ab9 */ /* 0x000fe20000000800 */
[----:B------:R-:W-:Y:S01]  /*0390*/  ISETP.NE.AND P5, PT, RZ, UR6, PT ;  /* 0x00000006ff007c0c */ /* 0x000fe2000bfa5270 */
[----:B------:R-:W-:-:S12]  /*03a0*/  ULDC UR6, c[0x0][0x29c] ;  /* 0x0000a70000067ab9 */ /* 0x000fd80000000800 */
.L_x_11595:
        /* <DEDUP_REMOVED lines=63> */
.L_x_11557:
[----:B------:R-:W-:Y:S05]  /*07a0*/  BSYNC B1 ;  /* 0x0000000000017941 */ /* 0x000fea0003800000 */
.L_x_11556:
[----:B------:R-:W-:Y:S04]  /*07b0*/  BSSY B1, `(.L_x_11558) ;  /* 0x0000005000017945 */ /* 0x000fe80003800000 */
[----:B------:R-:W-:Y:S05]  /*07c0*/  @!P6 BRA `(.L_x_11559) ;  /* 0x00000000000ce947 */ /* 0x000fea0003800000 */
[----:B-----5:R-:W-:-:S05]  /*07d0*/  HADD2.F32 R49, -RZ, R44.H1_H1 ;  /* 0x3000002cff317230 */ /* 0x020fca0000004100 */
[----:B------:R-:W-:-:S04]  /*07e0*/  FMUL.FTZ R49, R49, UR6 ;  /* 0x0000000631317c20 */ /* 0x000fc80008410000 */
[----:B------:R-:W-:-:S07]  /*07f0*/  @P0 FADD.FTZ R49, R37, R49 ;  /* 0x0000003125310221 */ /* 0x000fce0000010000 */
.L_x_11559:
[----:B------:R-:W-:Y:S05]  /*0800*/  BSYNC B1 ;  /* 0x0000000000017941 */ /* 0x000fea0003800000 */
.L_x_11558:
[----:B------:R-:W-:Y:S04]  /*0810*/  BSSY B1, `(.L_x_11560) ;  /* 0x0000005000017945 */ /* 0x000fe80003800000 */
[----:B------:R-:W-:Y:S05]  /*0820*/  @!P6 BRA `(.L_x_11561) ;  /* 0x00000000000ce947 */ /* 0x000fea0003800000 */
[----:B-----5:R-:W-:-:S05]  /*0830*/  HADD2.F32 R50, -RZ, R45.H0_H0 ;  /* 0x2000002dff327230 */ /* 0x020fca0000004100 */
[----:B------:R-:W-:-:S04]  /*0840*/  FMUL.FTZ R50, R50, UR6 ;  /* 0x0000000632327c20 */ /* 0x000fc80008410000 */
[----:B------:R-:W-:-:S07]  /*0850*/  @P0 FADD.FTZ R50, R38, R50 ;  /* 0x0000003226320221 */ /* 0x000fce0000010000 */
.L_x_11561:
[----:B------:R-:W-:Y:S05]  /*0860*/  BSYNC B1 ;  /* 0x0000000000017941 */ /* 0x000fea0003800000 */
.L_x_11560:
[----:B------:R-:W-:Y:S04]  /*0870*/  BSSY B1, `(.L_x_11562) ;  /* 0x0000005000017945 */ /* 0x000fe80003800000 */
[----:B------:R-:W-:Y:S05]  /*0880*/  @!P6 BRA `(.L_x_11563) ;  /* 0x00000000000ce947 */ /* 0x000fea0003800000 */
[----:B-----5:R-:W-:-:S05]  /*0890*/  HADD2.F32 R51, -RZ, R45.H1_H1 ;  /* 0x3000002dff337230 */ /* 0x020fca0000004100 */
[----:B------:R-:W-:-:S04]  /*08a0*/  FMUL.FTZ R51, R51, UR6 ;  /* 0x0000000633337c20 */ /* 0x000fc80008410000 */
[----:B------:R-:W-:-:S07]  /*08b0*/  @P0 FADD.FTZ R51, R39, R51 ;  /* 0x0000003327330221 */ /* 0x000fce0000010000 */
.L_x_11563:
[----:B------:R-:W-:Y:S05]  /*08c0*/  BSYNC B1 ;  /* 0x0000000000017941 */ /* 0x000fea0003800000 */
.L_x_11562:
[----:B------:R-:W-:Y:S04]  /*08d0*/  BSSY B1, `(.L_x_11564) ;  /* 0x0000005000017945 */ /* 0x000fe80003800000 */
[----:B------:R-:W-:Y:S05]  /*08e0*/  @!P6 BRA `(.L_x_11565) ;  /* 0x00000000000ce947 */ /* 0x000fea0003800000 */
[----:B-----5:R-:W-:-:S05]  /*08f0*/  HADD2.F32 R52, -RZ, R46.H0_H0 ;  /* 0x2000002eff347230 */ /* 0x020fca0000004100 */
[----:B------:R-:W-:-:S04]  /*0900*/  FMUL.FTZ R52, R52, UR6 ;  /* 0x0000000634347c20 */ /* 0x000fc80008410000 */
[----:B------:R-:W-:-:S07]  /*0910*/  @P0 FADD.FTZ R52, R40, R52 ;  /* 0x0000003428340221 */ /* 0x000fce0000010000 */
.L_x_11565:
[----:B------:R-:W-:Y:S05]  /*0920*/  BSYNC B1 ;  /* 0x0000000000017941 */ /* 0x000fea0003800000 */
.L_x_11564:
[----:B------:R-:W-:Y:S04]  /*0930*/  BSSY B1, `(.L_x_11566) ;  /* 0x0000005000017945 */ /* 0x000fe80003800000 */
[----:B------:R-:W-:Y:S05]  /*0940*/  @!P6 BRA `(.L_x_11567) ;  /* 0x00000000000ce947 */ /* 0x000fea0003800000 */
[----:B-----5:R-:W-:-:S05]  /*0950*/  HADD2.F32 R53, -RZ, R46.H1_H1 ;  /* 0x3000002eff357230 */ /* 0x020fca0000004100 */
[----:B------:R-:W-:-:S04]  /*0960*/  FMUL.FTZ R53, R53, UR6 ;  /* 0x0000000635357c20 */ /* 0x000fc80008410000 */
[----:B------:R-:W-:-:S07]  /*0970*/  @P0 FADD.FTZ R53, R41, R53 ;  /* 0x0000003529350221 */ /* 0x000fce0000010000 */
.L_x_11567:
[----:B------:R-:W-:Y:S05]  /*0980*/  BSYNC B1 ;  /* 0x0000000000017941 */ /* 0x000fea0003800000 */
.L_x_11566:
[----:B------:R-:W-:Y:S04]  /*0990*/  BSSY B1, `(.L_x_11568) ;  /* 0x0000005000017945 */ /* 0x000fe80003800000 */
[----:B------:R-:W-:Y:S05]  /*09a0*/  @!P6 BRA `(.L_x_11569) ;  /* 0x00000000000ce947 */ /* 0x000fea0003800000 */
[----:B-----5:R-:W-:-:S05]  /*09b0*/  HADD2.F32 R54, -RZ, R47.H0_H0 ;  /* 0x2000002fff367230 */ /* 0x020fca0000004100 */
[----:B------:R-:W-:-:S04]  /*09c0*/  FMUL.FTZ R54, R54, UR6 ;  /* 0x0000000636367c20 */ /* 0x000fc80008410000 */
[----:B------:R-:W-:-:S07]  /*09d0*/  @P0 FADD.FTZ R54, R42, R54 ;  /* 0x000000362a360221 */ /* 0x000fce0000010000 */
.L_x_11569:
[----:B------:R-:W-:Y:S05]  /*09e0*/  BSYNC B1 ;  /* 0x0000000000017941 */ /* 0x000fea0003800000 */
.L_x_11568:
[----:B------:R-:W-:Y:S01]  /*09f0*/  BSSY B1, `(.L_x_11570) ;  /* 0x0000006000017945 */ /* 0x000fe20003800000 */
[----:B------:R-:W-:-:S03]  /*0a00*/  @!P6 FSEL R55, R43, RZ, P1 ;  /* 0x000000ff2b37e208 */ /* 0x000fc60000800000 */
[----:B------:R-:W-:Y:S05]  /*0a10*/  @!P6 BRA `(.L_x_11571) ;  /* 0x00000000000ce947 */ /* 0x000fea0003800000 */
[----:B-----5:R-:W-:-:S05]  /*0a20*/  HADD2.F32 R55, -RZ, R47.H1_H1 ;  /* 0x3000002fff377230 */ /* 0x020fca0000004100 */
[----:B------:R-:W-:-:S04]  /*0a30*/  FMUL.FTZ R55, R55, UR6 ;  /* 0x0000000637377c20 */ /* 0x000fc80008410000 */
[----:B------:R-:W-:-:S07]  /*0a40*/  @P0 FADD.FTZ R55, R43, R55 ;  /* 0x000000372b370221 */ /* 0x000fce0000010000 */
.L_x_11571:
[----:B------:R-:W-:Y:S05]  /*0a50*/  BSYNC B1 ;  /* 0x0000000000017941 */ /* 0x000fea0003800000 */
.L_x_11570:
[----:B------:R2:W-:Y:S01]  /*0a60*/  STG.E.128 desc[UR4][R66.64], R48 ;  /* 0x0000003042007986 */ /* 0x0005e2000c101d04 */
[----:B------:R-:W-:Y:S02]  /*0a70*/  IADD3 R69, R69, 0x20, RZ ;  /* 0x0000002045457810 */ /* 0x000fe40007ffe0ff */
[----:B------:R-:W-:Y:S01]  /*0a80*/  IADD3 R73, R73, 0x20, RZ ;  /* 0x0000002049497810 */ /* 0x000fe20007ffe0ff */
[----:B------:R2:W-:Y:S06]  /*0a90*/  STG.E.128 desc[UR4][R66.64+0x10], R52 ;  /* 0x0000103442007986 */ /* 0x0005ec000c101d04 */
.L_x_11555:
[----:B------:R-:W-:Y:S05]  /*0aa0*/  BSYNC B0 ;  /* 0x0000000000007941 */ /* 0x000fea0003800000 */
.L_x_11554:
        /* <DEDUP_REMOVED lines=43> */
.L_x_11575:
[----:B------:R-:W-:Y:S05]  /*0d60*/  BSYNC B1 ;  /* 0x0000000000017941 */ /* 0x000fea0003800000 */
.L_x_11574:
[----:B------:R-:W-:Y:S04]  /*0d70*/  BSSY B1, `(.L_x_11576) ;  /* 0x0000005000017945 */ /* 0x000fe80003800000 */
[----:B------:R-:W-:Y:S05]  /*0d80*/  @!P6 BRA `(.L_x_11577) ;  /* 0x00000000000ce947 */ /* 0x000fea0003800000 */
[----:B-----5:R-:W-:-:S05]  /*0d90*/  HADD2.F32 R57, -RZ, R44.H1_H1 ;  /* 0x3000002cff397230 */ /* 0x020fca0000004100 */
[----:B------:R-:W-:-:S04]  /*0da0*/  FMUL.FTZ R57, R57, UR6 ;  /* 0x0000000639397c20 */ /* 0x000fc80008410000 */
[----:B------:R-:W-:-:S07]  /*0db0*/  @P0 FADD.FTZ R57, R37, R57 ;  /* 0x0000003925390221 */ /* 0x000fce0000010000 */
.L_x_11577:
[----:B------:R-:W-:Y:S05]  /*0dc0*/  BSYNC B1 ;  /* 0x0000000000017941 */ /* 0x000fea0003800000 */
.L_x_11576:
[----:B------:R-:W-:Y:S04]  /*0dd0*/  BSSY B1, `(.L_x_11578) ;  /* 0x0000005000017945 */ /* 0x000fe80003800000 */
[----:B------:R-:W-:Y:S05]  /*0de0*/  @!P6 BRA `(.L_x_11579) ;  /* 0x00000000000ce947 */ /* 0x000fea0003800000 */
[----:B-----5:R-:W-:-:S05]  /*0df0*/  HADD2.F32 R58, -RZ, R45.H0_H0 ;  /* 0x2000002dff3a7230 */ /* 0x020fca0000004100 */
[----:B------:R-:W-:-:S04]  /*0e00*/  FMUL.FTZ R58, R58, UR6 ;  /* 0x000000063a3a7c20 */ /* 0x000fc80008410000 */
[----:B------:R-:W-:-:S07]  /*0e10*/  @P0 FADD.FTZ R58, R38, R58 ;  /* 0x0000003a263a0221 */ /* 0x000fce0000010000 */
.L_x_11579:
[----:B------:R-:W-:Y:S05]  /*0e20*/  BSYNC B1 ;  /* 0x0000000000017941 */ /* 0x000fea0003800000 */
.L_x_11578:
[----:B------:R-:W-:Y:S04]  /*0e30*/  BSSY B1, `(.L_x_11580) ;  /* 0x0000005000017945 */ /* 0x000fe80003800000 */
[----:B------:R-:W-:Y:S05]  /*0e40*/  @!P6 BRA `(.L_x_11581) ;  /* 0x00000000000ce947 */ /* 0x000fea0003800000 */
[----:B-----5:R-:W-:-:S05]  /*0e50*/  HADD2.F32 R59, -RZ, R45.H1_H1 ;  /* 0x3000002dff3b7230 */ /* 0x020fca0000004100 */
[----:B------:R-:W-:-:S04]  /*0e60*/  FMUL.FTZ R59, R59, UR6 ;  /* 0x000000063b3b7c20 */ /* 0x000fc80008410000 */
[----:B------:R-:W-:-:S07]  /*0e70*/  @P0 FADD.FTZ R59, R39, R59 ;  /* 0x0000003b273b0221 */ /* 0x000fce0000010000 */
.L_x_11581:
[----:B------:R-:W-:Y:S05]  /*0e80*/  BSYNC B1 ;  /* 0x0000000000017941 */ /* 0x000fea0003800000 */
.L_x_11580:
[----:B------:R-:W-:Y:S04]  /*0e90*/  BSSY B1, `(.L_x_11582) ;  /* 0x0000005000017945 */ /* 0x000fe80003800000 */
[----:B------:R-:W-:Y:S05]  /*0ea0*/  @!P6 BRA `(.L_x_11583) ;  /* 0x00000000000ce947 */ /* 0x000fea0003800000 */
[----:B-----5:R-:W-:-:S05]  /*0eb0*/  HADD2.F32 R60, -RZ, R46.H0_H0 ;  /* 0x2000002eff3c7230 */ /* 0x020fca0000004100 */
[----:B------:R-:W-:-:S04]  /*0ec0*/  FMUL.FTZ R60, R60, UR6 ;  /* 0x000000063c3c7c20 */ /* 0x000fc80008410000 */
[----:B------:R-:W-:-:S07]  /*0ed0*/  @P0 FADD.FTZ R60, R40, R60 ;  /* 0x0000003c283c0221 */ /* 0x000fce0000010000 */
.L_x_11583:
[----:B------:R-:W-:Y:S05]  /*0ee0*/  BSYNC B1 ;  /* 0x0000000000017941 */ /* 0x000fea0003800000 */
.L_x_11582:
[----:B------:R-:W-:Y:S04]  /*0ef0*/  BSSY B1, `(.L_x_11584) ;  /* 0x0000005000017945 */ /* 0x000fe80003800000 */
[----:B------:R-:W-:Y:S05]  /*0f00*/  @!P6 BRA `(.L_x_11585) ;  /* 0x00000000000ce947 */ /* 0x000fea0003800000 */
[----:B-----5:R-:W-:-:S05]  /*0f10*/  HADD2.F32 R61, -RZ, R46.H1_H1 ;  /* 0x3000002eff3d7230 */ /* 0x020fca0000004100 */
[----:B------:R-:W-:-:S04]  /*0f20*/  FMUL.FTZ R61, R61, UR6 ;  /* 0x000000063d3d7c20 */ /* 0x000fc80008410000 */
[----:B------:R-:W-:-:S07]  /*0f30*/  @P0 FADD.FTZ R61, R41, R61 ;  /* 0x0000003d293d0221 */ /* 0x000fce0000010000 */
.L_x_11585:
[----:B------:R-:W-:Y:S05]  /*0f40*/  BSYNC B1 ;  /* 0x0000000000017941 */ /* 0x000fea0003800000 */
.L_x_11584:
[----:B------:R-:W-:Y:S04]  /*0f50*/  BSSY B1, `(.L_x_11586) ;  /* 0x0000005000017945 */ /* 0x000fe80003800000 */
[----:B------:R-:W-:Y:S05]  /*0f60*/  @!P6 BRA `(.L_x_11587) ;  /* 0x00000000000ce947 */ /* 0x000fea0003800000 */
[----:B-----5:R-:W-:-:S05]  /*0f70*/  HADD2.F32 R62, -RZ, R47.H0_H0 ;  /* 0x2000002fff3e7230 */ /* 0x020fca0000004100 */
[----:B------:R-:W-:-:S04]  /*0f80*/  FMUL.FTZ R62, R62, UR6 ;  /* 0x000000063e3e7c20 */ /* 0x000fc80008410000 */
[----:B------:R-:W-:-:S07]  /*0f90*/  @P0 FADD.FTZ R62, R42, R62 ;  /* 0x0000003e2a3e0221 */ /* 0x000fce0000010000 */
.L_x_11587:
[----:B------:R-:W-:Y:S05]  /*0fa0*/  BSYNC B1 ;  /* 0x0000000000017941 */ /* 0x000fea0003800000 */
.L_x_11586:
[----:B------:R-:W-:Y:S01]  /*0fb0*/  BSSY B1, `(.L_x_11588) ;  /* 0x0000006000017945 */ /* 0x000fe20003800000 */
[----:B------:R-:W-:-:S03]  /*0fc0*/  @!P6 FSEL R63, R43, RZ, P2 ;  /* 0x000000ff2b3fe208 */ /* 0x000fc60001000000 */
[----:B------:R-:W-:Y:S05]  /*0fd0*/  @!P6 BRA `(.L_x_11589) ;  /* 0x00000000000ce947 */ /* 0x000fea0003800000 */
[----:B-----5:R-:W-:-:S05]  /*0fe0*/  HADD2.F32 R63, -RZ, R47.H1_H1 ;  /* 0x3000002fff3f7230 */ /* 0x020fca0000004100 */
[----:B------:R-:W-:-:S04]  /*0ff0*/  FMUL.FTZ R63, R63, UR6 ;  /* 0x000000063f3f7c20 */ /* 0x000fc80008410000 */
[----:B------:R-:W-:-:S07]  /*1000*/  @P0 FADD.FTZ R63, R43, R63 ;  /* 0x0000003f2b3f0221 */ /* 0x000fce0000010000 */
.L_x_11589:
[----:B------:R-:W-:Y:S05]  /*1010*/  BSYNC B1 ;  /* 0x0000000000017941 */ /* 0x000fea0003800000 */
.L_x_11588:
[----:B------:R3:W-:Y:S04]  /*1020*/  STG.E.128 desc[UR4][R64.64], R56 ;  /* 0x0000003840007986 */ /* 0x0007e8000c101d04 */
[----:B------:R3:W-:Y:S02]  /*1030*/  STG.E.128 desc[UR4][R64.64+0x10], R60 ;  /* 0x0000103c40007986 */ /* 0x0007e4000c101d04 */
.L_x_11573:
[----:B------:R-:W-:Y:S05]  /*1040*/  BSYNC B0 ;  /* 0x0000000000007941 */ /* 0x000fea0003800000 */
.L_x_11572:
        /* <DEDUP_REMOVED lines=75> */
.L_x_11607:
        /* <DEDUP_REMOVED lines=42> */
[----:B------:R-:W-:Y:S02]  /*17a0*/  F2FP.F16.F32.PACK_AB R64, R65, R64 ;  /* 0x000000404140723e */ /* 0x000fe400000000ff */
[----:B------:R-:W-:Y:S01]  /*17b0*/  F2FP.F16.F32.PACK_AB R65, R74, R67 ;  /* 0x000000434a41723e */ /* 0x000fe200000000ff */
        /* <DEDUP_REMOVED lines=8> */
[----:B------:R-:W-:Y:S02]  /*1840*/  F2FP.F16.F32.PACK_AB R66, R67, R66 ;  /* 0x000000424342723e */ /* 0x000fe400000000ff */
[----:B------:R-:W-:Y:S02]  /*1850*/  F2FP.F16.F32.PACK_AB R67, R76, R71 ;  /* 0x000000474c43723e */ /* 0x000fe400000000ff */
[----:B------:R-:W0:Y:S02]  /*1860*/  LDC.64 R70, c[0x0][0x2b8] ;  /* 0x0000ae00ff467b82 */ /* 0x000e240000000a00 */
[C---:B0-----:R-:W-:Y:S01]  /*1870*/  IMAD.WIDE.U32 R70, R73.reuse, 0x10, R70 ;  /* 0x0000001049467825 */ /* 0x041fe200078e0046 */
[----:B------:R-:W-:-:S04]  /*1880*/  IADD3 R73, R73, 0x20, RZ ;  /* 0x0000002049497810 */ /* 0x000fc80007ffe0ff */
[----:B------:R0:W-:Y:S03]  /*1890*/  STG.E.128 desc[UR4][R70.64], R64 ;  /* 0x0000004046007986 */ /* 0x0001e6000c101d04 */
.L_x_11594:
[----:B------:R-:W-:Y:S05]  /*18a0*/  BSYNC B1 ;  /* 0x0000000000017941 */ /* 0x000fea0003800000 */
.L_x_11593:
        /* <DEDUP_REMOVED lines=24> */
[----:B------:R-:W-:Y:S01]  /*1a30*/  F2FP.F16.F32.PACK_AB R66, R69, R66 ;  /* 0x000000424542723e */ /* 0x000fe200000000ff */
[----:B------:R-:W-:Y:S01]  /*1a40*/  FFMA.FTZ R69, R28, R65, R20 ;  /* 0x000000411c457223 */ /* 0x000fe20000010014 */
[----:B------:R-:W-:Y:S01]  /*1a50*/  FFMA.FTZ R65, R30, R75, R22 ;  /* 0x0000004b1e417223 */ /* 0x000fe20000010016 */
[----:B------:R-:W-:-:S03]  /*1a60*/  F2FP.F16.F32.PACK_AB R67, R76, R67 ;  /* 0x000000434c43723e */ /* 0x000fc600000000ff */
[----:B------:R-:W-:Y:S02]  /*1a70*/  F2FP.F16.F32.PACK_AB R64, R64, R69 ;  /* 0x000000454040723e */ /* 0x000fe400000000ff */
[----:B------:R-:W-:Y:S01]  /*1a80*/  F2FP.F16.F32.PACK_AB R65, R72, R65 ;  /* 0x000000414841723e */ /* 0x000fe200000000ff */
[----:B0-----:R-:W-:-:S05]  /*1a90*/  IMAD.WIDE.U32 R70, R73, 0x10, R70 ;  /* 0x0000001049467825 */ /* 0x001fca00078e0046 */
[----:B------:R3:W-:Y:S02]  /*1aa0*/  STG.E.128 desc[UR4][R70.64], R64 ;  /* 0x0000004046007986 */ /* 0x0007e4000c101d04 */
.L_x_11592:
[----:B------:R-:W-:Y:S05]  /*1ab0*/  BSYNC B0 ;  /* 0x0000000000007941 */ /* 0x000fea0003800000 */
.L_x_11591:
[----:B0--3--:R-:W0:Y:S02]  /*1ac0*/  LDC.64 R64, c[0x0][0x210] ;  /* 0x00008400ff407b82 */ /* 0x009e240000000a00 */
[----:B0-----:R-:W-:-:S04]  /*1ad0*/  LEA R68, R64, R68, 0x2 ;  /* 0x0000004440447211 */ /* 0x001fc800078e10ff */
[----:B------:R-:W-:-:S13]  /*1ae0*/  ISETP.GE.AND P0, PT, R68, R65, PT ;  /* 0x000000414400720c */ /* 0x000fda0003f06270 */
[----:B------:R-:W-:Y:S05]  /*1af0*/  @!P0 BRA `(.L_x_11595) ;  /* 0xffffffe8002c8947 */ /* 0x000fea000383ffff */
[----:B------:R-:W-:Y:S05]  /*1b00*/  EXIT ;  /* 0x000000000000794d */ /* 0x000fea0003800000 */
.L_x_11590:
        /* <DEDUP_REMOVED lines=8> */
.L_x_11597:
[----:B------:R-:W-:Y:S05]  /*1b90*/  BSYNC B0 ;  /* 0x0000000000007941 */ /* 0x000fea0003800000 */
.L_x_11596:
        /* <DEDUP_REMOVED lines=8> */
.L_x_11598:
[----:B------:R-:W-:Y:S01]  /*1c20*/  HFMA2.MMA R69, -RZ, RZ, 0, 2.384185791015625e-07 ;  /* 0x00000004ff457435 */ /* 0x000fe200000001ff */
[----:B------:R-:W-:-:S05]  /*1c30*/  FADD.FTZ R77, R76, R75 ;  /* 0x0000004b4c4d7221 */ /* 0x000fca0000010000 */
[----:B------:R-:W-:-:S07]  /*1c40*/  MOV R76, R77 ;  /* 0x0000004d004c7202 */ /* 0x000fce0000000f00 */
[----:B------:R-:W-:Y:S05]  /*1c50*/  WARPSYNC.COLLECTIVE R66, `(.L_x_11599) ;  /* 0x0000000042087348 */ /* 0x000fea0003c00000 */
[----:B------:R0:W1:Y:S02]  /*1c60*/  SHFL.BFLY P2, R75, R76, R69, R67 ;  /* 0x0c0000454c4b7389 */ /* 0x0000640000040043 */
[----:B01----:R-:W-:Y:S01]  /*1c70*/  ENDCOLLECTIVE ;  /* 0x000000000000791b */ /* 0x003fe20003800000 */
.L_x_11599:
[----:B------:R-:W-:Y:S01]  /*1c80*/  HFMA2.MMA R69, -RZ, RZ, 0, 4.76837158203125e-07 ;  /* 0x00000008ff457435 */ /* 0x000fe200000001ff */
[----:B------:R-:W-:-:S05]  /*1c90*/  FADD.FTZ R77, R77, R75 ;  /* 0x0000004b4d4d7221 */ /* 0x000fca0000010000 */
[----:B------:R-:W-:-:S07]  /*1ca0*/  MOV R76, R77 ;  /* 0x0000004d004c7202 */ /* 0x000fce0000000f00 */
[----:B------:R-:W-:Y:S05]  /*1cb0*/  WARPSYNC.COLLECTIVE R66, `(.L_x_11600) ;  /* 0x0000000042087348 */ /* 0x000fea0003c00000 */
[----:B------:R0:W1:Y:S02]  /*1cc0*/  SHFL.BFLY P2, R75, R76, R69, R67 ;  /* 0x0c0000454c4b7389 */ /* 0x0000640000040043 */
[----:B01----:R-:W-:Y:S01]  /*1cd0*/  ENDCOLLECTIVE ;  /* 0x000000000000791b */ /* 0x003fe20003800000 */
.L_x_11600:
[----:B------:R-:W-:Y:S01]  /*1ce0*/  HFMA2.MMA R69, -RZ, RZ, 0, 9.5367431640625e-07 ;  /* 0x00000010ff457435 */ /* 0x000fe200000001ff */
[----:B------:R-:W-:-:S05]  /*1cf0*/  FADD.FTZ R64, R77, R75 ;  /* 0x0000004b4d407221 */ /* 0x000fca0000010000 */
[----:B------:R-:W-:-:S07]  /*1d00*/  MOV R76, R64 ;  /* 0x00000040004c7202 */ /* 0x000fce0000000f00 */
[----:B------:R-:W-:Y:S05]  /*1d10*/  WARPSYNC.COLLECTIVE R66, `(.L_x_11601) ;  /* 0x0000000042087348 */ /* 0x000fea0003c00000 */
[----:B------:R0:W1:Y:S02]  /*1d20*/  SHFL.BFLY P2, R75, R76, R69, R67 ;  /* 0x0c0000454c4b7389 */ /* 0x0000640000040043 */
[----:B01----:R-:W-:Y:S01]  /*1d30*/  ENDCOLLECTIVE ;  /* 0x000000000000791b */ /* 0x003fe20003800000 */
.L_x_11601:
        /* <DEDUP_REMOVED lines=41> */
.L_x_11602:
[----:B------:R-:W-:Y:S01]  /*1fd0*/  HFMA2.MMA R69, -RZ, RZ, 0, 1.1920928955078125e-07 ;  /* 0x00000002ff457435 */ /* 0x000fe200000001ff */
[----:B------:R-:W-:-:S05]  /*1fe0*/  FADD.FTZ R65, R64, R75 ;  /* 0x0000004b40417221 */ /* 0x000fca0000010000 */
[----:B------:R-:W-:-:S07]  /*1ff0*/  MOV R76, R65 ;  /* 0x00000041004c7202 */ /* 0x000fce0000000f00 */
[----:B------:R-:W-:Y:S05]  /*2000*/  WARPSYNC.COLLECTIVE R66, `(.L_x_11603) ;  /* 0x0000000042087348 */ /* 0x000fea0003c00000 */
[----:B------:R0:W1:Y:S02]  /*2010*/  SHFL.BFLY P2, R75, R76, R69, R67 ;  /* 0x0c0000454c4b7389 */ /* 0x0000640000040043 */
[----:B01----:R-:W-:Y:S01]  /*2020*/  ENDCOLLECTIVE ;  /* 0x000000000000791b */ /* 0x003fe20003800000 */
.L_x_11603:
[----:B------:R-:W-:Y:S01]  /*2030*/  MOV R69, 0x4 ;  /* 0x0000000400457802 */ /* 0x000fe20000000f00 */
[----:B------:R-:W-:-:S07]  /*2040*/  FADD.FTZ R76, R65, R75 ;  /* 0x0000004b414c7221 */ /* 0x000fce0000010000 */
[----:B------:R-:W-:Y:S05]  /*2050*/  WARPSYNC.COLLECTIVE R66, `(.L_x_11604) ;  /* 0x0000000042087348 */ /* 0x000fea0003c00000 */
[----:B------:R0:W1:Y:S02]  /*2060*/  SHFL.BFLY P2, R75, R76, R69, R67 ;  /* 0x0c0000454c4b7389 */ /* 0x0000640000040043 */
[----:B01----:R-:W-:Y:S01]  /*2070*/  ENDCOLLECTIVE ;  /* 0x000000000000791b */ /* 0x003fe20003800000 */
.L_x_11604:
[----:B------:R-:W-:Y:S01]  /*2080*/  HFMA2.MMA R69, -RZ, RZ, 0, 4.76837158203125e-07 ;  /* 0x00000008ff457435 */ /* 0x000fe200000001ff */
[----:B------:R-:W-:-:S05]  /*2090*/  FADD.FTZ R77, R76, R75 ;  /* 0x0000004b4c4d7221 */ /* 0x000fca0000010000 */
[----:B------:R-:W-:-:S07]  /*20a0*/  MOV R76, R77 ;  /* 0x0000004d004c7202 */ /* 0x000fce0000000f00 */
[----:B------:R-:W-:Y:S05]  /*20b0*/  WARPSYNC.COLLECTIVE R66, `(.L_x_11605) ;  /* 0x0000000042087348 */ /* 0x000fea0003c00000 */
[----:B------:R0:W1:Y:S02]  /*20c0*/  SHFL.BFLY P2, R75, R76, R69, R67 ;  /* 0x0c0000454c4b7389 */ /* 0x0000640000040043 */
[----:B01----:R-:W-:Y:S01]  /*20d0*/  ENDCOLLECTIVE ;  /* 0x000000000000791b */ /* 0x003fe20003800000 */
.L_x_11605:
[----:B------:R-:W-:Y:S01]  /*20e0*/  HFMA2.MMA R69, -RZ, RZ, 0, 9.5367431640625e-07 ;  /* 0x00000010ff457435 */ /* 0x000fe200000001ff */
[----:B------:R-:W-:-:S05]  /*20f0*/  FADD.FTZ R77, R77, R75 ;  /* 0x0000004b4d4d7221 */ /* 0x000fca0000010000 */
[----:B------:R-:W-:-:S07]  /*2100*/  MOV R76, R77 ;  /* 0x0000004d004c7202 */ /* 0x000fce0000000f00 */
[----:B------:R-:W-:Y:S05]  /*2110*/  WARPSYNC.COLLECTIVE R66, `(.L_x_11606) ;  /* 0x0000000042087348 */ /* 0x000fea0003c00000 */
[----:B------:R0:W1:Y:S02]  /*2120*/  SHFL.BFLY P2, R75, R76, R69, R67 ;  /* 0x0c0000454c4b7389 */ /* 0x0000640000040043 */
[----:B01----:R-:W-:Y:S01]  /*2130*/  ENDCOLLECTIVE ;  /* 0x000000000000791b */ /* 0x003fe20003800000 */
.L_x_11606:
[----:B------:R-:W-:Y:S05]  /*2140*/  BRA `(.L_x_11607) ;  /* 0xfffffff000ec7947 */ /* 0x000fea000383ffff */
.L_x_11608:
        /* <DEDUP_REMOVED lines=11> */
.L_x_16586:


//--------------------- .text._ZN10layer_norm13ln_fwd_kernelINS_13Kernel_traitsIf6__halffS2_fjLj512ELj1ELj4ELj1ELj16ENS_18Kernel_traits_baseILj512EfS2_fS2_fjLj128EEEEELb0ELb0ELb1ELb1EEEvNS_9FwdParamsE --------------------------
	.section	.text._ZN10layer_norm13ln_fwd_kernelINS_13Kernel_traitsIf6__halffS2_fjLj512ELj1ELj4ELj1ELj16ENS_18Kernel_traits_baseILj512EfS2_fS2_fjLj128EEEEELb0ELb0ELb1ELb1EEEvNS_9FwdParamsE,"ax",@progbits
	.align	128
        .global         _ZN10layer_norm13ln_fwd_kernelINS_13Kernel_traitsIf6__halffS2_fjLj512ELj1ELj4ELj1ELj16ENS_18Kernel_traits_baseILj512EfS2_fS2_fjLj128EEEEELb0ELb0ELb1ELb1EEEvNS_9FwdParamsE
        .type           _ZN10layer_norm13ln_fwd_kernelINS_13Kernel_traitsIf6__halffS2_fjLj512ELj1ELj4ELj1ELj16ENS_18Kernel_traits_baseILj512EfS2_fS2_fjLj128EEEEELb0ELb0ELb1ELb1EEEvNS_9FwdParamsE,@function
        .size           _ZN10layer_norm13ln_fwd_kernelINS_13Kernel_traitsIf6__halffS2_fjLj512ELj1ELj4ELj1ELj16ENS_18Kernel_traits_baseILj512EfS2_fS2_fjLj128EEEEELb0ELb0ELb1ELb1EEEvNS_9FwdParamsE,(.L_x_16587 - _ZN10layer_norm13ln_fwd_kernelINS_13Kernel_traitsIf6__halffS2_fjLj512ELj1ELj4ELj1ELj16ENS_18Kernel_traits_baseILj512EfS2_fS2_fjLj128EEEEELb0ELb0ELb1ELb1EEEvNS_9FwdParamsE)
        .other          _ZN10layer_norm13ln_fwd_kernelINS_13Kernel_traitsIf6__halffS2_fjLj512ELj1ELj4ELj1ELj16ENS_18Kernel_traits_baseILj512EfS2_fS2_fjLj128EEEEELb0ELb0ELb1ELb1EEEvNS_9FwdParamsE,@"STO_CUDA_ENTRY STV_DEFAULT"
_ZN10layer_norm13ln_fwd_kernelINS_13Kernel_traitsIf6__halffS2_fjLj512ELj1ELj4ELj1ELj16ENS_18Kernel_traits_baseILj512EfS2_fS2_fjLj128EEEEELb0ELb0ELb1ELb1EEEvNS_9FwdParamsE:
.text._ZN10layer_norm13ln_fwd_kernelINS_13Kernel_traitsIf6__halffS2_fjLj512ELj1ELj4ELj1ELj16ENS_18Kernel_traits_baseILj512EfS2_fS2_fjLj128EEEEELb0ELb0ELb1ELb1EEEvNS_9FwdParamsE:
        /* <DEDUP_REMOVED lines=40> */
.L_x_11644:
        /* <DEDUP_REMOVED lines=60> */
[----:B-----5:R-:W-:-:S05]  /*0640*/  HADD2.F32 R52, -RZ, R44.H0_H0 ;  /* 0x2000002cff347230 */ /* 0x020fca0000004100 */
[----:B------:R-:W-:-:S04]  /*0650*/  FMUL.FTZ R52, R52, UR6 ;  /* 0x0000000634347c20 */ /* 0x000fc80008410000 */
[----:B------:R-:W-:-:S07]  /*0660*/  @P0 FADD.FTZ R52, R36, R52 ;  /* 0x0000003424340221 */ /* 0x000fce0000010000 */
.L_x_11610:
[----:B------:R-:W-:Y:S05]  /*0670*/  BSYNC B0 ;  /* 0x0000000000007941 */ /* 0x000fea0003800000 */
.L_x_11609:
[----:B------:R-:W-:Y:S04]  /*0680*/  BSSY B0, `(.L_x_11611) ;  /* 0x0000005000007945 */ /* 0x000fe80003800000 */
[----:B------:R-:W-:Y:S05]  /*0690*/  @!P5 BRA `(.L_x_11612) ;  /* 0x00000000000cd947 */ /* 0x000fea0003800000 */
[----:B-----5:R-:W-:-:S05]  /*06a0*/  HADD2.F32 R53, -RZ, R44.H1_H1 ;  /* 0x3000002cff357230 */ /* 0x020fca0000004100 */
[----:B------:R-:W-:-:S04]  /*06b0*/  FMUL.FTZ R53, R53, UR6 ;  /* 0x0000000635357c20 */ /* 0x000fc80008410000 */
[----:B------:R-:W-:-:S07]  /*06c0*/  @P0 FADD.FTZ R53, R37, R53 ;  /* 0x0000003525350221 */ /* 0x000fce0000010000 */
.L_x_11612:
[----:B------:R-:W-:Y:S05]  /*06d0*/  BSYNC B0 ;  /* 0x0000000000007941 */ /* 0x000fea0003800000 */
.L_x_11611:
[----:B------:R-:W-:Y:S04]  /*06e0*/  BSSY B0, `(.L_x_11613) ;  /* 0x0000005000007945 */ /* 0x000fe80003800000 */
[----:B------:R-:W-:Y:S05]  /*06f0*/  @!P5 BRA `(.L_x_11614) ;  /* 0x00000000000cd947 */ /* 0x000fea0003800000 */
[----:B-----5:R-:W-:-:S05]  /*0700*/  HADD2.F32 R54, -RZ, R45.H0_H0 ;  /* 0x2000002dff367230 */ /* 0x020fca0000004100 */
[----:B------:R-:W-:-:S04]  /*0710*/  FMUL.FTZ R54, R54, UR6 ;  /* 0x0000000636367c20 */ /* 0x000fc80008410000 */
[----:B------:R-:W-:-:S07]  /*0720*/  @P0 FADD.FTZ R54, R38, R54 ;  /* 0x0000003626360221 */ /* 0x000fce0000010000 */
.L_x_11614:
[----:B------:R-:W-:Y:S05]  /*0730*/  BSYNC B0 ;  /* 0x0000000000007941 */ /* 0x000fea0003800000 */
.L_x_11613:
[----:B------:R-:W-:Y:S04]  /*0740*/  BSSY B0, `(.L_x_11615) ;  /* 0x0000005000007945 */ /* 0x000fe80003800000 */
[----:B------:R-:W-:Y:S05]  /*0750*/  @!P5 BRA `(.L_x_11616) ;  /* 0x00000000000cd947 */ /* 0x000fea0003800000 */
[----:B-----5:R-:W-:-:S05]  /*0760*/  HADD2.F32 R55, -RZ, R45.H1_H1 ;  /* 0x3000002dff377230 */ /* 0x020fca0000004100 */
[----:B------:R-:W-:-:S04]  /*0770*/  FMUL.FTZ R55, R55, UR6 ;  /* 0x0000000637377c20 */ /* 0x000fc80008410000 */
[----:B------:R-:W-:-:S07]  /*0780*/  @P0 FADD.FTZ R55, R39, R55 ;  /* 0x0000003727370221 */ /* 0x000fce0000010000 */
.L_x_11616:
[----:B------:R-:W-:Y:S05]  /*0790*/  BSYNC B0 ;  /* 0x0000000000007941 */ /* 0x000fea0003800000 */
.L_x_11615:
[----:B------:R-:W-:Y:S04]  /*07a0*/  BSSY B0, `(.L_x_11617) ;  /* 0x0000005000007945 */ /* 0x000fe80003800000 */
[----:B------:R-:W-:Y:S05]  /*07b0*/  @!P5 BRA `(.L_x_11618) ;  /* 0x00000000000cd947 */ /* 0x000fea0003800000 */
[----:B-----5:R-:W-:-:S05]  /*07c0*/  HADD2.F32 R48, -RZ, R46.H0_H0 ;  /* 0x2000002eff307230 */ /* 0x020fca0000004100 */
[----:B------:R-:W-:-:S04]  /*07d0*/  FMUL.FTZ R48, R48, UR6 ;  /* 0x0000000630307c20 */ /* 0x000fc80008410000 */
[----:B------:R-:W-:-:S07]  /*07e0*/  @P0 FADD.FTZ R48, R40, R48 ;  /* 0x0000003028300221 */ /* 0x000fce0000010000 */
.L_x_11618:
[----:B------:R-:W-:Y:S05]  /*07f0*/  BSYNC B0 ;  /* 0x0000000000007941 */ /* 0x000fea0003800000 */
.L_x_11617:
[----:B------:R-:W-:Y:S04]  /*0800*/  BSSY B0, `(.L_x_11619) ;  /* 0x0000005000007945 */ /* 0x000fe80003800000 */
[----:B------:R-:W-:Y:S05]  /*0810*/  @!P5 BRA `(.L_x_11620) ;  /* 0x00000000000cd947 */ /* 0x000fea0003800000 */
[----:B-----5:R-:W-:-:S05]  /*0820*/  HADD2.F32 R49, -RZ, R46.H1_H1 ;  /* 0x3000002eff317230 */ /* 0x020fca0000004100 */
[----:B------:R-:W-:-:S04]  /*0830*/  FMUL.FTZ R49, R49, UR6 ;  /* 0x0000000631317c20 */ /* 0x000fc80008410000 */
[----:B------:R-:W-:-:S07]  /*0840*/  @P0 FADD.FTZ R49, R41, R49 ;  /* 0x0000003129310221 */ /* 0x000fce0000010000 */
.L_x_11620:
[----:B------:R-:W-:Y:S05]  /*0850*/  BSYNC B0 ;  /* 0x0000000000007941 */ /* 0x000fea0003800000 */
.L_x_11619:
[----:B------:R-:W-:Y:S04]  /*0860*/  BSSY B0, `(.L_x_11621) ;  /* 0x0000005000007945 */ /* 0x000fe80003800000 */
[----:B------:R-:W-:Y:S05]  /*0870*/  @!P5 BRA `(.L_x_11622) ;  /* 0x00000000000cd947 */ /* 0x000fea0003800000 */
[----:B-----5:R-:W-:-:S05]  /*0880*/  HADD2.F32 R50, -RZ, R47.H0_H0 ;  /* 0x2000002fff327230 */ /* 0x020fca0000004100 */
[----:B------:R-:W-:-:S04]  /*0890*/  FMUL.FTZ R50, R50, UR6 ;  /* 0x0000000632327c20 */ /* 0x000fc80008410000 */
[----:B------:R-:W-:-:S07]  /*08a0*/  @P0 FADD.FTZ R50, R42, R50 ;  /* 0x000000322a320221 */ /* 0x000fce0000010000 */
.L_x_11622:
[----:B------:R-:W-:Y:S05]  /*08b0*/  BSYNC B0 ;  /* 0x0000000000007941 */ /* 0x000fea0003800000 */
.L_x_11621:
[----:B------:R-:W-:Y:S04]  /*08c0*/  BSSY B0, `(.L_x_11623) ;  /* 0x0000005000007945 */ /* 0x000fe80003800000 */
[----:B------:R-:W-:Y:S05]  /*08d0*/  @!P5 BRA `(.L_x_11624) ;  /* 0x00000000000cd947 */ /* 0x000fea0003800000 */
[----:B-----5:R-:W-:-:S05]  /*08e0*/  HADD2.F32 R51, -RZ, R47.H1_H1 ;  /* 0x3000002fff337230 */ /* 0x020fca0000004100 */
[----:B------:R-:W-:-:S04]  /*08f0*/  FMUL.FTZ R51, R51, UR6 ;  /* 0x0000000633337c20 */ /* 0x000fc80008410000 */
[----:B------:R-:W-:-:S07]  /*0900*/  @P0 FADD.FTZ R51, R43, R51 ;  /* 0x000000332b330221 */ /* 0x000fce0000010000 */
.L_x_11624:
[----:B------:R-:W-:Y:S05]  /*0910*/  BSYNC B0 ;  /* 0x0000000000007941 */ /* 0x000fea0003800000 */
.L_x_11623:
        /* <DEDUP_REMOVED lines=37> */
.L_x_11626:
[----:B------:R-:W-:Y:S05]  /*0b70*/  BSYNC B0 ;  /* 0x0000000000007941 */ /* 0x000fea0003800000 */
.L_x_11625:
[----:B------:R-:W-:Y:S04]  /*0b80*/  BSSY B0, `(.L_x_11627) ;  /* 0x0000005000007945 */ /* 0x000fe80003800000 */
[----:B------:R-:W-:Y:S05]  /*0b90*/  @!P5 BRA `(.L_x_11628) ;  /* 0x00000000000cd947 */ /* 0x000fea0003800000 */
[----:B-----5:R-:W-:-:S05]  /*0ba0*/  HADD2.F32 R61, -RZ, R44.H1_H1 ;  /* 0x3000002cff3d7230 */ /* 0x020fca0000004100 */
[----:B------:R-:W-:-:S04]  /*0bb0*/  FMUL.FTZ R61, R61, UR6 ;  /* 0x000000063d3d7c20 */ /* 0x000fc80008410000 */
[----:B------:R-:W-:-:S07]  /*0bc0*/  @P0 FADD.FTZ R61, R37, R61 ;  /* 0x0000003d253d0221 */ /* 0x000fce0000010000 */
.L_x_11628:
[----:B------:R-:W-:Y:S05]  /*0bd0*/  BSYNC B0 ;  /* 0x0000000000007941 */ /* 0x000fea0003800000 */
.L_x_11627:
[----:B------:R-:W-:Y:S04]  /*0be0*/  BSSY B0, `(.L_x_11629) ;  /* 0x0000005000007945 */ /* 0x000fe80003800000 */
[----:B------:R-:W-:Y:S05]  /*0bf0*/  @!P5 BRA `(.L_x_11630) ;  /* 0x00000000000cd947 */ /* 0x000fea0003800000 */
[----:B-----5:R-:W-:-:S05]  /*0c00*/  HADD2.F32 R62, -RZ, R45.H0_H0 ;  /* 0x2000002dff3e7230 */ /* 0x020fca0000004100 */
[----:B------:R-:W-:-:S04]  /*0c10*/  FMUL.FTZ R62, R62, UR6 ;  /* 0x000000063e3e7c20 */ /* 0x000fc80008410000 */
[----:B------:R-:W-:-:S07]  /*0c20*/  @P0 FADD.FTZ R62, R38, R62 ;  /* 0x0000003e263e0221 */ /* 0x000fce0000010000 */
.L_x_11630:
[----:B------:R-:W-:Y:S05]  /*0c30*/  BSYNC B0 ;  /* 0x0000000000007941 */ /* 0x000fea0003800000 */
.L_x_11629:
[----:B------:R-:W-:Y:S04]  /*0c40*/  BSSY B0, `(.L_x_11631) ;  /* 0x0000005000007945 */ /* 0x000fe80003800000 */
[----:B------:R-:W-:Y:S05]  /*0c50*/  @!P5 BRA `(.L_x_11632) ;  /* 0x00000000000cd947 */ /* 0x000fea0003800000 */
[----:B-----5:R-:W-:-:S05]  /*0c60*/  HADD2.F32 R63, -RZ, R45.H1_H1 ;  /* 0x3000002dff3f7230 */ /* 0x020fca0000004100 */
[----:B------:R-:W-:-:S04]  /*0c70*/  FMUL.FTZ R63, R63, UR6 ;  /* 0x000000063f3f7c20 */ /* 0x000fc80008410000 */
[----:B------:R-:W-:-:S07]  /*0c80*/  @P0 FADD.FTZ R63, R39, R63 ;  /* 0x0000003f273f0221 */ /* 0x000fce0000010000 */
.L_x_11632:
[----:B------:R-:W-:Y:S05]  /*0c90*/  BSYNC B0 ;  /* 0x0000000000007941 */ /* 0x000fea0003800000 */
.L_x_11631:
[----:B------:R-:W-:Y:S04]  /*0ca0*/  BSSY B0, `(.L_x_11633) ;  /* 0x0000005000007945 */ /* 0x000fe80003800000 */
[----:B------:R-:W-:Y:S05]  /*0cb0*/  @!P5 BRA `(.L_x_11634) ;  /* 0x00000000000cd947 */ /* 0x000fea0003800000 */
[----:B-----5:R-:W-:-:S05]  /*0cc0*/  HADD2.F32 R56, -RZ, R46.H0_H0 ;  /* 0x2000002eff387230 */ /* 0x020fca0000004100 */
[----:B------:R-:W-:-:S04]  /*0cd0*/  FMUL.FTZ R56, R56, UR6 ;  /* 0x0000000638387c20 */ /* 0x000fc80008410000 */
[----:B------:R-:W-:-:S07]  /*0ce0*/  @P0 FADD.FTZ R56, R40, R56 ;  /* 0x0000003828380221 */ /* 0x000fce0000010000 */
.L_x_11634:
[----:B------:R-:W-:Y:S05]  /*0cf0*/  BSYNC B0 ;  /* 0x0000000000007941 */ /* 0x000fea0003800000 */
.L_x_11633:
[----:B------:R-:W-:Y:S04]  /*0d00*/  BSSY B0, `(.L_x_11635) ;  /* 0x0000005000007945 */ /* 0x000fe80003800000 */
[----:B------:R-:W-:Y:S05]  /*0d10*/  @!P5 BRA `(.L_x_11636) ;  /* 0x00000000000cd947 */ /* 0x000fea0003800000 */
[----:B-----5:R-:W-:-:S05]  /*0d20*/  HADD2.F32 R57, -RZ, R46.H1_H1 ;  /* 0x3000002eff397230 */ /* 0x020fca0000004100 */
[----:B------:R-:W-:-:S04]  /*0d30*/  FMUL.FTZ R57, R57, UR6 ;  /* 0x0000000639397c20 */ /* 0x000fc80008410000 */
[----:B------:R-:W-:-:S07]  /*0d40*/  @P0 FADD.FTZ R57, R41, R57 ;  /* 0x0000003929390221 */ /* 0x000fce0000010000 */
.L_x_11636:
[----:B------:R-:W-:Y:S05]  /*0d50*/  BSYNC B0 ;  /* 0x0000000000007941 */ /* 0x000fea0003800000 */
.L_x_11635:
[----:B------:R-:W-:Y:S04]  /*0d60*/  BSSY B0, `(.L_x_11637) ;  /* 0x0000005000007945 */ /* 0x000fe80003800000 */
[----:B------:R-:W-:Y:S05]  /*0d70*/  @!P5 BRA `(.L_x_11638) ;  /* 0x00000000000cd947 */ /* 0x000fea0003800000 */
[----:B-----5:R-:W-:-:S05]  /*0d80*/  HADD2.F32 R58, -RZ, R47.H0_H0 ;  /* 0x2000002fff3a7230 */ /* 0x020fca0000004100 */
[----:B------:R-:W-:-:S04]  /*0d90*/  FMUL.FTZ R58, R58, UR6 ;  /* 0x000000063a3a7c20 */ /* 0x000fc80008410000 */
[----:B------:R-:W-:-:S07]  /*0da0*/  @P0 FADD.FTZ R58, R42, R58 ;  /* 0x0000003a2a3a0221 */ /* 0x000fce0000010000 */
.L_x_11638:
[----:B------:R-:W-:Y:S05]  /*0db0*/  BSYNC B0 ;  /* 0x0000000000007941 */ /* 0x000fea0003800000 */
.L_x_11637:
[----:B------:R-:W-:Y:S04]  /*0dc0*/  BSSY B0, `(.L_x_11639) ;  /* 0x0000005000007945 */ /* 0x000fe80003800000 */
[----:B------:R-:W-:Y:S05]  /*0dd0*/  @!P5 BRA `(.L_x_11640) ;  /* 0x00000000000cd947 */ /* 0x000fea0003800000 */
[----:B-----5:R-:W-:-:S05]  /*0de0*/  HADD2.F32 R59, -RZ, R47.H1_H1 ;  /* 0x3000002fff3b7230 */ /* 0x020fca0000004100 */
[----:B------:R-:W-:-:S04]  /*0df0*/  FMUL.FTZ R59, R59, UR6 ;  /* 0x000000063b3b7c20 */ /* 0x000fc80008410000 */
[----:B------:R-:W-:-:S07]  /*0e00*/  @P0 FADD.FTZ R59, R43, R59 ;  /* 0x0000003b2b3b0221 */ /* 0x000fce0000010000 */
.L_x_11640:
[----:B------:R-:W-:Y:S05]  /*0e10*/  BSYNC B0 ;  /* 0x0000000000007941 */ /* 0x000fea0003800000 */
.L_x_11639:
        /* <DEDUP_REMOVED lines=76> */
.L_x_11656:
        /* <DEDUP_REMOVED lines=85> */
.L_x_11643:
[----:B------:R-:W-:Y:S05]  /*1830*/  BSYNC B0 ;  /* 0x0000000000007941 */ /* 0x000fea0003800000 */
.L_x_11642:
[----:B-1----:R-:W1:Y:S02]  /*1840*/  LDC.64 R48, c[0x0][0x210] ;  /* 0x00008400ff307b82 */ /* 0x002e640000000a00 */
[----:B-1----:R-:W-:-:S04]  /*1850*/  LEA R2, R48, R2, 0x2 ;  /* 0x0000000230027211 */ /* 0x002fc800078e10ff */
[----:B------:R-:W-:-:S13]  /*1860*/  ISETP.GE.AND P0, PT, R2, R49, PT ;  /* 0x000000310200720c */ /* 0x000fda0003f06270 */
[----:B------:R-:W-:Y:S05]  /*1870*/  @!P0 BRA `(.L_x_11644) ;  /* 0xffffffe800808947 */ /* 0x000fea000383ffff */
[----:B------:R-:W-:Y:S05]  /*1880*/  EXIT ;  /* 0x000000000000794d */ /* 0x000fea0003800000 */
.L_x_11641:
        /* <DEDUP_REMOVED lines=8> */
.L_x_11646:
[----:B------:R-:W-:Y:S05]  /*1910*/  BSYNC B0 ;  /* 0x0000000000007941 */ /* 0x000fea0003800000 */
.L_x_11645:
        /* <DEDUP_REMOVED lines=8> */
.L_x_11647:
[----:B------:R-:W-:Y:S01]  /*19a0*/  HFMA2.MMA R67, -RZ, RZ, 0, 2.384185791015625e-07 ;  /* 0x00000004ff437435 */ /* 0x000fe200000001ff */
[----:B------:R-:W-:-:S05]  /*19b0*/  FADD.FTZ R73, R72, R0 ;  /* 0x0000000048497221 */ /* 0x000fca0000010000 */
[----:B------:R-:W-:-:S07]  /*19c0*/  MOV R72, R73 ;  /* 0x0000004900487202 */ /* 0x000fce0000000f00 */
[----:B------:R-:W-:Y:S05]  /*19d0*/  WARPSYNC.COLLECTIVE R65, `(.L_x_11648) ;  /* 0x0000000041087348 */ /* 0x000fea0003c00000 */
[----:B------:R0:W1:Y:S02]  /*19e0*/  SHFL.BFLY P1, R0, R72, R67, R66 ;  /* 0x0c00004348007389 */ /* 0x0000640000020042 */
[----:B01----:R-:W-:Y:S01]  /*19f0*/  ENDCOLLECTIVE ;  /* 0x000000000000791b */ /* 0x003fe20003800000 */
.L_x_11648:
[----:B------:R-:W-:Y:S01]  /*1a00*/  HFMA2.MMA R67, -RZ, RZ, 0, 4.76837158203125e-07 ;  /* 0x00000008ff437435 */ /* 0x000fe200000001ff */
[----:B------:R-:W-:-:S05]  /*1a10*/  FADD.FTZ R74, R73, R0 ;  /* 0x00000000494a7221 */ /* 0x000fca0000010000 */
[----:B------:R-:W-:-:S07]  /*1a20*/  MOV R72, R74 ;  /* 0x0000004a00487202 */ /* 0x000fce0000000f00 */
[----:B------:R-:W-:Y:S05]  /*1a30*/  WARPSYNC.COLLECTIVE R65, `(.L_x_11649) ;  /* 0x0000000041087348 */ /* 0x000fea0003c00000 */
[----:B------:R0:W1:Y:S02]  /*1a40*/  SHFL.BFLY P1, R0, R72, R67, R66 ;  /* 0x0c00004348007389 */ /* 0x0000640000020042 */
[----:B01----:R-:W-:Y:S01]  /*1a50*/  ENDCOLLECTIVE ;  /* 0x000000000000791b */ /* 0x003fe20003800000 */
.L_x_11649:
[----:B------:R-:W-:Y:S01]  /*1a60*/  HFMA2.MMA R67, -RZ, RZ, 0, 9.5367431640625e-07 ;  /* 0x00000010ff437435 */ /* 0x000fe200000001ff */
[----:B------:R-:W-:-:S05]  /*1a70*/  FADD.FTZ R75, R74, R0 ;  /* 0x000000004a4b7221 */ /* 0x000fca0000010000 */
[----:B------:R-:W-:-:S07]  /*1a80*/  MOV R72, R75 ;  /* 0x0000004b00487202 */ /* 0x000fce0000000f00 */
[----:B------:R-:W-:Y:S05]  /*1a90*/  WARPSYNC.COLLECTIVE R65, `(.L_x_11650) ;  /* 0x0000000041087348 */ /* 0x000fea0003c00000 */
[----:B------:R0:W1:Y:S02]  /*1aa0*/  SHFL.BFLY P1, R0, R72, R67, R66 ;  /* 0x0c00004348007389 */ /* 0x0000640000020042 */
[----:B01----:R-:W-:Y:S01]  /*1ab0*/  ENDCOLLECTIVE ;  /* 0x000000000000791b */ /* 0x003fe20003800000 */
.L_x_11650:
        /* <DEDUP_REMOVED lines=39> */
.L_x_11651:
[----:B------:R-:W-:Y:S01]  /*1d30*/  HFMA2.MMA R67, -RZ, RZ, 0, 1.1920928955078125e-07 ;  /* 0x00000002ff437435 */ /* 0x000fe200000001ff */
[----:B------:R-:W-:-:S05]  /*1d40*/  FADD.FTZ R73, R72, R0 ;  /* 0x0000000048497221 */ /* 0x000fca0000010000 */
[----:B------:R-:W-:-:S07]  /*1d50*/  MOV R72, R73 ;  /* 0x0000004900487202 */ /* 0x000fce0000000f00 */
[----:B------:R-:W-:Y:S05]  /*1d60*/  WARPSYNC.COLLECTIVE R65, `(.L_x_11652) ;  /* 0x0000000041087348 */ /* 0x000fea0003c00000 */
[----:B------:R0:W1:Y:S02]  /*1d70*/  SHFL.BFLY P1, R0, R72, R67, R66 ;  /* 0x0c00004348007389 */ /* 0x0000640000020042 */
[----:B01----:R-:W-:Y:S01]  /*1d80*/  ENDCOLLECTIVE ;  /* 0x000000000000791b */ /* 0x003fe20003800000 */
.L_x_11652:
[----:B------:R-:W-:Y:S01]  /*1d90*/  HFMA2.MMA R67, -RZ, RZ, 0, 2.384185791015625e-07 ;  /* 0x00000004ff437435 */ /* 0x000fe200000001ff */
[----:B------:R-:W-:-:S05]  /*1da0*/  FADD.FTZ R74, R73, R0 ;  /* 0x00000000494a7221 */ /* 0x000fca0000010000 */
[----:B------:R-:W-:-:S07]  /*1db0*/  MOV R72, R74 ;  /* 0x0000004a00487202 */ /* 0x000fce0000000f00 */
[----:B------:R-:W-:Y:S05]  /*1dc0*/  WARPSYNC.COLLECTIVE R65, `(.L_x_11653) ;  /* 0x0000000041087348 */ /* 0x000fea0003c00000 */
[----:B------:R0:W1:Y:S02]  /*1dd0*/  SHFL.BFLY P1, R0, R72, R67, R66 ;  /* 0x0c00004348007389 */ /* 0x0000640000020042 */
[----:B01----:R-:W-:Y:S01]  /*1de0*/  ENDCOLLECTIVE ;  /* 0x000000000000791b */ /* 0x003fe20003800000 */
.L_x_11653:
[----:B------:R-:W-:Y:S01]  /*1df0*/  HFMA2.MMA R67, -RZ, RZ, 0, 4.76837158203125e-07 ;  /* 0x00000008ff437435 */ /* 0x000fe200000001ff */
[----:B------:R-:W-:-:S05]  /*1e00*/  FADD.FTZ R75, R74, R0 ;  /* 0x000000004a4b7221 */ /* 0x000fca0000010000 */
[----:B------:R-:W-:-:S07]  /*1e10*/  MOV R72, R75 ;  /* 0x0000004b00487202 */ /* 0x000fce0000000f00 */
[----:B------:R-:W-:Y:S05]  /*1e20*/  WARPSYNC.COLLECTIVE R65, `(.L_x_11654) ;  /* 0x0000000041087348 */ /* 0x000fea0003c00000 */
[----:B------:R0:W1:Y:S02]  /*1e30*/  SHFL.BFLY P1, R0, R72, R67, R66 ;  /* 0x0c00004348007389 */ /* 0x0000640000020042 */
[----:B01----:R-:W-:Y:S01]  /*1e40*/  ENDCOLLECTIVE ;  /* 0x000000000000791b */ /* 0x003fe20003800000 */
.L_x_11654:
[----:B------:R-:W-:Y:S01]  /*1e50*/  HFMA2.MMA R67, -RZ, RZ, 0, 9.5367431640625e-07 ;  /* 0x00000010ff437435 */ /* 0x000fe200000001ff */
[----:B------:R-:W-:-:S05]  /*1e60*/  FADD.FTZ R76, R75, R0 ;  /* 0x000000004b4c7221 */ /* 0x000fca0000010000 */
[----:B------:R-:W-:-:S07]  /*1e70*/  MOV R72, R76 ;  /* 0x0000004c00487202 */ /* 0x000fce0000000f00 */
[----:B------:R-:W-:Y:S05]  /*1e80*/  WARPSYNC.COLLECTIVE R65, `(.L_x_11655) ;  /* 0x0000000041087348 */ /* 0x000fea0003c00000 */
[----:B------:R0:W1:Y:S02]  /*1e90*/  SHFL.BFLY P1, R0, R72, R67, R66 ;  /* 0x0c00004348007389 */ /* 0x0000640000020042 */
[----:B01----:R-:W-:Y:S01]  /*1ea0*/  ENDCOLLECTIVE ;  /* 0x000000000000791b */ /* 0x003fe20003800000 */
.L_x_11655:
[----:B------:R-:W-:Y:S05]  /*1eb0*/  BRA `(.L_x_11656) ;  /* 0xfffffff400087947 */ /* 0x000fea000383ffff */
.L_x_11657:
        /* <DEDUP_REMOVED lines=12> */
.L_x_16587:


//--------------------- .text._ZN10layer_norm13ln_fwd_kernelINS_13Kernel_traitsIf6__halffS2_fjLj512ELj1ELj4ELj1ELj16ENS_18Kernel_traits_baseILj512EfS2_fS2_fjLj128EEEEELb0ELb1ELb0ELb0EEEvNS_9FwdParamsE --------------------------
	.section	.text._ZN10layer_norm13ln_fwd_kernelINS_13Kernel_traitsIf6__halffS2_fjLj512ELj1ELj4ELj1ELj16ENS_18Kernel_traits_baseILj512EfS2_fS2_fjLj128EEEEELb0ELb1ELb0ELb0EEEvNS_9FwdParamsE,"ax",@progbits
	.align	128
        .global         _ZN10layer_norm13ln_fwd_kernelINS_13Kernel_traitsIf6__halffS2_fjLj512ELj1ELj4ELj1ELj16ENS_18Kernel_traits_baseILj512EfS2_fS2_fjLj128EEEEELb0ELb1ELb0ELb0EEEvNS_9FwdParamsE
        .type           _ZN10layer_norm13ln_fwd_kernelINS_13Kernel_traitsIf6__halffS2_fjLj512ELj1ELj4ELj1ELj16ENS_18Kernel_traits_baseILj512EfS2_fS2_fjLj128EEEEELb0ELb1ELb0ELb0EEEvNS_9FwdParamsE,@function
        .size           _ZN10layer_norm13ln_fwd_kernelINS_13Kernel_traitsIf6__halffS2_fjLj512ELj1ELj4ELj1ELj16ENS_18Kernel_traits_baseILj512EfS2_fS2_fjLj128EEEEELb0ELb1ELb0ELb0EEEvNS_9FwdParamsE,(.L_x_16588 - _ZN10layer_norm13ln_fwd_kernelINS_13Kernel_traitsIf6__halffS2_fjLj512ELj1ELj4ELj1ELj16ENS_18Kernel_traits_baseILj512EfS2_fS2_fjLj128EEEEELb0ELb1ELb0ELb0EEEvNS_9FwdParamsE)
        .other          _ZN10layer_norm13ln_fwd_kernelINS_13Kernel_traitsIf6__halffS2_fjLj512ELj1ELj4ELj1ELj16ENS_18Kernel_traits_baseILj512EfS2_fS2_fjLj128EEEEELb0ELb1ELb0ELb0EEEvNS_9FwdParamsE,@"STO_CUDA_ENTRY STV_DEFAULT"
_ZN10layer_norm13ln_fwd_kernelINS_13Kernel_traitsIf6__halffS2_fjLj512ELj1ELj4ELj1ELj16ENS_18Kernel_traits_baseILj512EfS2_fS2_fjLj128EEEEELb0ELb1ELb0ELb0EEEvNS_9FwdParamsE:
.text._ZN10layer_norm13ln_fwd_kernelINS_13Kernel_traitsIf6__halffS2_fjLj512ELj1ELj4ELj1ELj16ENS_18Kernel_traits_baseILj512EfS2_fS2_fjLj128EEEEELb0ELb1ELb0ELb0EEEvNS_9FwdParamsE:
        /* <DEDUP_REMOVED lines=37> */
.L_x_11659:
[----:B------:R-:W-:Y:S05]  /*0250*/  BSYNC B0 ;  /* 0x0000000000007941 */ /* 0x000fea0003800000 */
.L_x_11658:
        /* <DEDUP_REMOVED lines=22> */
.L_x_11661:
[----:B------:R-:W-:Y:S05]  /*03c0*/  BSYNC B0 ;  /* 0x0000000000007941 */ /* 0x000fea0003800000 */
.L_x_11660:
        /* <DEDUP_REMOVED lines=12> */
.L_x_11671:
        /* <DEDUP_REMOVED lines=26> */
[----:B------:R-:W-:Y:S01]  /*0630*/  LEA.HI.X R79, R80, UR9, RZ, 0x5, P5 ;  /* 0x00000009504f7c11 */ /* 0x000fe2000a8f2cff */
[----:B--2---:R-:W-:-:S02]  /*0640*/  HADD2.F32 R81, -RZ, R61.H0_H0 ;  /* 0x2000003dff517230 */ /* 0x004fc40000004100 */
[--C-:B------:R-:W-:Y:S02]  /*0650*/  HADD2.F32 R67, -RZ, R60.reuse.H0_H0 ;  /* 0x2000003cff437230 */ /* 0x100fe40000004100 */
[----:B------:R-:W-:Y:S02]  /*0660*/  HADD2.F32 R77, -RZ, R60.H1_H1 ;  /* 0x3000003cff4d7230 */ /* 0x000fe40000004100 */
[-C--:B------:R-:W-:Y:S01]  /*0670*/  FMUL.FTZ R81, R81, R76.reuse ;  /* 0x0000004c51517220 */ /* 0x080fe20000410000 */
[----:B------:R-:W-:Y:S02]  /*0680*/  HADD2.F32 R61, -RZ, R61.H1_H1 ;  /* 0x3000003dff3d7230 */ /* 0x000fe40000004100 */
[----:B------:R-:W-:Y:S01]  /*0690*/  FMUL.FTZ R67, R67, R76 ;  /* 0x0000004c43437220 */ /* 0x000fe20000410000 */
[----:B------:R-:W-:Y:S02]  /*06a0*/  HADD2.F32 R85, -RZ, R62.H1_H1 ;  /* 0x3000003eff557230 */ /* 0x000fe40000004100 */
[----:B------:R-:W-:-:S02]  /*06b0*/  HADD2.F32 R87, -RZ, R63.H0_H0 ;  /* 0x2000003fff577230 */ /* 0x000fc40000004100 */
[-C--:B-1----:R-:W-:Y:S01]  /*06c0*/  FMUL.FTZ R64, R61, R76.reuse ;  /* 0x0000004c3d407220 */ /* 0x082fe20000410000 */
[----:B------:R-:W-:Y:S02]  /*06d0*/  HADD2.F32 R83, -RZ, R62.H0_H0 ;  /* 0x2000003eff537230 */ /* 0x000fe40000004100 */
[-C--:B------:R-:W-:Y:S01]  /*06e0*/  FMUL.FTZ R62, R77, R76.reuse ;  /* 0x0000004c4d3e7220 */ /* 0x080fe20000410000 */
[----:B------:R-:W-:Y:S02]  /*06f0*/  HADD2.F32 R63, -RZ, R63.H1_H1 ;  /* 0x3000003fff3f7230 */ /* 0x000fe40000004100 */
[-C--:B------:R-:W-:Y:S01]  /*0700*/  FMUL.FTZ R66, R85, R76.reuse ;  /* 0x0000004c55427220 */ /* 0x080fe20000410000 */
[-C--:B------:R-:W-:Y:S01]  /*0710*/  FMUL.FTZ R87, R87, R76.reuse ;  /* 0x0000004c57577220 */ /* 0x080fe20000410000 */
[-C--:B------:R-:W-:Y:S01]  /*0720*/  FMUL.FTZ R83, R83, R76.reuse ;  /* 0x0000004c53537220 */ /* 0x080fe20000410000 */
        /* <DEDUP_REMOVED lines=17> */
[----:B------:R2:W-:Y:S01]  /*0840*/  STG.E.128 desc[UR4][R78.64], R60 ;  /* 0x0000003c4e007986 */ /* 0x0005e2000c101d04 */
[----:B------:R-:W-:-:S03]  /*0850*/  IADD3 R77, R80, 0x20, RZ ;  /* 0x00000020504d7810 */ /* 0x000fc60007ffe0ff */
[----:B------:R2:W-:Y:S04]  /*0860*/  STG.E.128 desc[UR4][R78.64+0x10], R64 ;  /* 0x000010404e007986 */ /* 0x0005e8000c101d04 */
.L_x_11663:
[----:B------:R-:W-:Y:S05]  /*0870*/  BSYNC B0 ;  /* 0x0000000000007941 */ /* 0x000fea0003800000 */
.L_x_11662:
        /* <DEDUP_REMOVED lines=13> */
[----:B------:R-:W-:Y:S01]  /*0950*/  ISETP.NE.AND.EX P1, PT, RZ, UR7, PT, P1 ;  /* 0x00000007ff007c0c */ /* 0x000fe2000bf25310 */
[----:B---3--:R-:W-:-:S02]  /*0960*/  HADD2.F32 R81, -RZ, R69.H0_H0 ;  /* 0x20000045ff517230 */ /* 0x008fc40000004100 */
[----:B------:R-:W-:Y:S02]  /*0970*/  HADD2.F32 R83, -RZ, R69.H1_H1 ;  /* 0x30000045ff537230 */ /* 0x000fe40000004100 */
[----:B------:R-:W-:Y:S02]  /*0980*/  HADD2.F32 R69, -RZ, R70.H0_H0 ;  /* 0x20000046ff457230 */ /* 0x000fe40000004100 */
[-C--:B------:R-:W-:Y:S01]  /*0990*/  FMUL.FTZ R81, R81, R76.reuse ;  /* 0x0000004c51517220 */ /* 0x080fe20000410000 */
[--C-:B------:R-:W-:Y:S02]  /*09a0*/  HADD2.F32 R75, -RZ, R68.reuse.H0_H0 ;  /* 0x20000044ff4b7230 */ /* 0x100fe40000004100 */
[-C--:B-1----:R-:W-:Y:S01]  /*09b0*/  FMUL.FTZ R72, R83, R76.reuse ;  /* 0x0000004c53487220 */ /* 0x082fe20000410000 */
[----:B------:R-:W-:Y:S02]  /*09c0*/  HADD2.F32 R79, -RZ, R68.H1_H1 ;  /* 0x30000044ff4f7230 */ /* 0x000fe40000004100 */
[----:B------:R-:W-:Y:S01]  /*09d0*/  FMUL.FTZ R73, R69, R76 ;  /* 0x0000004c45497220 */ /* 0x000fe20000410000 */
[----:B------:R-:W-:-:S02]  /*09e0*/  HADD2.F32 R85, -RZ, R70.H1_H1 ;  /* 0x30000046ff557230 */ /* 0x000fc40000004100 */
[-C--:B------:R-:W-:Y:S01]  /*09f0*/  FMUL.FTZ R75, R75, R76.reuse ;  /* 0x0000004c4b4b7220 */ /* 0x080fe20000410000 */
[--C-:B------:R-:W-:Y:S02]  /*0a00*/  HADD2.F32 R87, -RZ, R71.reuse.H0_H0 ;  /* 0x20000047ff577230 */ /* 0x100fe40000004100 */
[-C--:B------:R-:W-:Y:S01]  /*0a10*/  FMUL.FTZ R70, R79, R76.reuse ;  /* 0x0000004c4f467220 */ /* 0x080fe20000410000 */
[----:B------:R-:W-:Y:S02]  /*0a20*/  HADD2.F32 R71, -RZ, R71.H1_H1 ;  /* 0x30000047ff477230 */ /* 0x000fe40000004100 */
        /* <DEDUP_REMOVED lines=22> */
.L_x_11665:
[----:B------:R-:W-:Y:S05]  /*0b90*/  BSYNC B0 ;  /* 0x0000000000007941 */ /* 0x000fea0003800000 */
.L_x_11664:
        /* <DEDUP_REMOVED lines=75> */
.L_x_11683:
        /* <DEDUP_REMOVED lines=29> */
[----:B------:R-:W-:Y:S01]  /*1220*/  F2FP.F16.F32.PACK_AB R76, R77, R76 ;  /* 0x0000004c4d4c723e */ /* 0x000fe200000000ff */
        /* <DEDUP_REMOVED lines=13> */
[----:B------:R-:W-:Y:S02]  /*1300*/  F2FP.F16.F32.PACK_AB R77, R78, R77 ;  /* 0x0000004d4e4d723e */ /* 0x000fe400000000ff */
[----:B------:R-:W-:Y:S02]  /*1310*/  F2FP.F16.F32.PACK_AB R78, R84, R85 ;  /* 0x00000055544e723e */ /* 0x000fe400000000ff */
[----:B------:R-:W-:-:S05]  /*1320*/  F2FP.F16.F32.PACK_AB R79, R86, R79 ;  /* 0x0000004f564f723e */ /* 0x000fca00000000ff */
[----:B------:R3:W-:Y:S02]  /*1330*/  STG.E.128 desc[UR4][R82.64], R76 ;  /* 0x0000004c52007986 */ /* 0x0007e4000c101d04 */
.L_x_11668:
[----:B------:R-:W-:Y:S05]  /*1340*/  BSYNC B0 ;  /* 0x0000000000007941 */ /* 0x000fea0003800000 */
.L_x_11667:
        /* <DEDUP_REMOVED lines=28> */
[----:B--2---:R-:W-:-:S02]  /*1510*/  IMAD.WIDE.U32 R80, R80, 0x10, R76 ;  /* 0x0000001050507825 */ /* 0x004fc400078e004c */
[----:B------:R-:W-:Y:S02]  /*1520*/  F2FP.F16.F32.PACK_AB R78, R84, R85 ;  /* 0x00000055544e723e */ /* 0x000fe400000000ff */
[----:B------:R-:W-:Y:S02]  /*1530*/  F2FP.F16.F32.PACK_AB R77, R82, R89 ;  /* 0x00000059524d723e */ /* 0x000fe400000000ff */
[----:B------:R-:W-:-:S05]  /*1540*/  F2FP.F16.F32.PACK_AB R76, R0, R83 ;  /* 0x00000053004c723e */ /* 0x000fca00000000ff */
[----:B------:R4:W-:Y:S02]  /*1550*/  STG.E.128 desc[UR4][R80.64], R76 ;  /* 0x0000004c50007986 */ /* 0x0009e4000c101d04 */
.L_x_11670:
[----:B------:R-:W-:Y:S05]  /*1560*/  BSYNC B0 ;  /* 0x0000000000007941 */ /* 0x000fea0003800000 */
.L_x_11669:
[----:B--234-:R-:W2:Y:S02]  /*1570*/  LDC.64 R76, c[0x0][0x210] ;  /* 0x00008400ff4c7b82 */ /* 0x01cea40000000a00 */
[----:B--2---:R-:W-:-:S04]  /*1580*/  LEA R3, R76, R3, 0x2 ;  /* 0x000000034c037211 */ /* 0x004fc800078e10ff */
[----:B------:R-:W-:-:S13]  /*1590*/  ISETP.GE.AND P1, PT, R3, R77, PT ;  /* 0x0000004d0300720c */ /* 0x000fda0003f26270 */
[----:B------:R-:W-:Y:S05]  /*15a0*/  @!P1 BRA `(.L_x_11671) ;  /* 0xffffffec00b89947 */ /* 0x000fea000383ffff */
[----:B------:R-:W-:Y:S05]  /*15b0*/  EXIT ;  /* 0x000000000000794d */ /* 0x000fea0003800000 */
.L_x_11666:
        /* <DEDUP_REMOVED lines=8> */
.L_x_11673:
[----:B------:R-:W-:Y:S05]  /*1640*/  BSYNC B0 ;  /* 0x0000000000007941 */ /* 0x000fea0003800000 */
.L_x_11672:
        /* <DEDUP_REMOVED lines=9> */
.L_x_11674:
[----:B------:R-:W-:Y:S01]  /*16e0*/  HFMA2.MMA R86, -RZ, RZ, 0, 2.384185791015625e-07 ;  /* 0x00000004ff567435 */ /* 0x000fe200000001ff */
[----:B------:R-:W-:-:S05]  /*16f0*/  MOV R77, R85 ;  /* 0x00000055004d7202 */ /* 0x000fca0000000f00 */
[----:B------:R-:W-:-:S05]  /*1700*/  FADD.FTZ R81, R78, R77 ;  /* 0x0000004d4e517221 */ /* 0x000fca0000010000 */
[----:B------:R-:W-:-:S07]  /*1710*/  MOV R87, R81 ;  /* 0x0000005100577202 */ /* 0x000fce0000000f00 */
[----:B------:R-:W-:Y:S05]  /*1720*/  WARPSYNC.COLLECTIVE R84, `(.L_x_11675) ;  /* 0x0000000054087348 */ /* 0x000fea0003c00000 */
[----:B------:R0:W1:Y:S02]  /*1730*/  SHFL.BFLY P6, R85, R87, R86, R89 ;  /* 0x0c00005657557389 */ /* 0x00006400000c0059 */
[----:B01----:R-:W-:Y:S01]  /*1740*/  ENDCOLLECTIVE ;  /* 0x000000000000791b */ /* 0x003fe20003800000 */
.L_x_11675:
[----:B------:R-:W-:Y:S01]  /*1750*/  HFMA2.MMA R86, -RZ, RZ, 0, 4.76837158203125e-07 ;  /* 0x00000008ff567435 */ /* 0x000fe200000001ff */
[----:B------:R-:W-:-:S05]  /*1760*/  MOV R0, R85 ;  /* 0x0000005500007202 */ /* 0x000fca0000000f00 */
[----:B------:R-:W-:-:S05]  /*1770*/  FADD.FTZ R82, R81, R0 ;  /* 0x0000000051527221 */ /* 0x000fca0000010000 */
[----:B------:R-:W-:-:S07]  /*1780*/  MOV R87, R82 ;  /* 0x0000005200577202 */ /* 0x000fce0000000f00 */
[----:B------:R-:W-:Y:S05]  /*1790*/  WARPSYNC.COLLECTIVE R84, `(.L_x_11676) ;  /* 0x0000000054087348 */ /* 0x000fea0003c00000 */
[----:B------:R0:W1:Y:S02]  /*17a0*/  SHFL.BFLY P6, R85, R87, R86, R89 ;  /* 0x0c00005657557389 */ /* 0x00006400000c0059 */
[----:B01----:R-:W-:Y:S01]  /*17b0*/  ENDCOLLECTIVE ;  /* 0x000000000000791b */ /* 0x003fe20003800000 */
.L_x_11676:
        /* <DEDUP_REMOVED lines=8> */
.L_x_11677:
        /* <DEDUP_REMOVED lines=41> */
.L_x_11678:
[----:B------:R-:W-:Y:S01]  /*1ad0*/  HFMA2.MMA R86, -RZ, RZ, 0, 1.1920928955078125e-07 ;  /* 0x00000002ff567435 */ /* 0x000fe200000001ff */
[----:B------:R-:W-:-:S05]  /*1ae0*/  MOV R79, R85 ;  /* 0x00000055004f7202 */ /* 0x000fca0000000f00 */
[----:B------:R-:W-:-:S05]  /*1af0*/  FADD.FTZ R79, R0, R79 ;  /* 0x0000004f004f7221 */ /* 0x000fca0000010000 */
[----:B------:R-:W-:-:S07]  /*1b00*/  MOV R87, R79 ;  /* 0x0000004f00577202 */ /* 0x000fce0000000f00 */
[----:B------:R-:W-:Y:S05]  /*1b10*/  WARPSYNC.COLLECTIVE R84, `(.L_x_11679) ;  /* 0x0000000054087348 */ /* 0x000fea0003c00000 */
[----:B------:R0:W1:Y:S02]  /*1b20*/  SHFL.BFLY P6, R85, R87, R86, R89 ;  /* 0x0c00005657557389 */ /* 0x00006400000c0059 */
[----:B01----:R-:W-:Y:S01]  /*1b30*/  ENDCOLLECTIVE ;  /* 0x000000000000791b */ /* 0x003fe20003800000 */
.L_x_11679:
[----:B------:R-:W-:Y:S01]  /*1b40*/  HFMA2.MMA R86, -RZ, RZ, 0, 2.384185791015625e-07 ;  /* 0x00000004ff567435 */ /* 0x000fe200000001ff */
[----:B------:R-:W-:-:S05]  /*1b50*/  MOV R78, R85 ;  /* 0x00000055004e7202 */ /* 0x000fca0000000f00 */
[----:B------:R-:W-:-:S05]  /*1b60*/  FADD.FTZ R78, R79, R78 ;  /* 0x0000004e4f4e7221 */ /* 0x000fca0000010000 */
[----:B------:R-:W-:-:S07]  /*1b70*/  MOV R87, R78 ;  /* 0x0000004e00577202 */ /* 0x000fce0000000f00 */
[----:B------:R-:W-:Y:S05]  /*1b80*/  WARPSYNC.COLLECTIVE R84, `(.L_x_11680) ;  /* 0x0000000054087348 */ /* 0x000fea0003c00000 */
[----:B------:R0:W1:Y:S02]  /*1b90*/  SHFL.BFLY P6, R85, R87, R86, R89 ;  /* 0x0c00005657557389 */ /* 0x00006400000c0059 */
[----:B01----:R-:W-:Y:S01]  /*1ba0*/  ENDCOLLECTIVE ;  /* 0x000000000000791b */ /* 0x003fe20003800000 */
.L_x_11680:
[----:B------:R-:W-:Y:S01]  /*1bb0*/  HFMA2.MMA R86, -RZ, RZ, 0, 4.76837158203125e-07 ;  /* 0x00000008ff567435 */ /* 0x000fe200000001ff */
[----:B------:R-:W-:-:S05]  /*1bc0*/  MOV R81, R85 ;  /* 0x0000005500517202 */ /* 0x000fca0000000f00 */
[----:B------:R-:W-:-:S05]  /*1bd0*/  FADD.FTZ R81, R78, R81 ;  /* 0x000000514e517221 */ /* 0x000fca0000010000 */
[----:B------:R-:W-:-:S07]  /*1be0*/  MOV R87, R81 ;  /* 0x0000005100577202 */ /* 0x000fce0000000f00 */
[----:B------:R-:W-:Y:S05]  /*1bf0*/  WARPSYNC.COLLECTIVE R84, `(.L_x_11681) ;  /* 0x0000000054087348 */ /* 0x000fea0003c00000 */
[----:B------:R0:W1:Y:S02]  /*1c00*/  SHFL.BFLY P6, R85, R87, R86, R89 ;  /* 0x0c00005657557389 */ /* 0x00006400000c0059 */
[----:B01----:R-:W-:Y:S01]  /*1c10*/  ENDCOLLECTIVE ;  /* 0x000000000000791b */ /* 0x003fe20003800000 */
.L_x_11681:
[----:B------:R-:W-:Y:S01]  /*1c20*/  HFMA2.MMA R86, -RZ, RZ, 0, 9.5367431640625e-07 ;  /* 0x00000010ff567435 */ /* 0x000fe200000001ff */
[----:B------:R-:W-:-:S05]  /*1c30*/  MOV R82, R85 ;  /* 0x0000005500527202 */ /* 0x000fca0000000f00 */
[----:B------:R-:W-:-:S05]  /*1c40*/  FADD.FTZ R82, R81, R82 ;  /* 0x0000005251527221 */ /* 0x000fca0000010000 */
[----:B------:R-:W-:-:S07]  /*1c50*/  MOV R87, R82 ;  /* 0x0000005200577202 */ /* 0x000fce0000000f00 */
[----:B------:R-:W-:Y:S05]  /*1c60*/  WARPSYNC.COLLECTIVE R84, `(.L_x_11682) ;  /* 0x0000000054087348 */ /* 0x000fea0003c00000 */
[----:B------:R0:W1:Y:S02]  /*1c70*/  SHFL.BFLY P6, R85, R87, R86, R89 ;  /* 0x0c00005657557389 */ /* 0x00006400000c0059 */
[----:B01----:R-:W-:Y:S01]  /*1c80*/  ENDCOLLECTIVE ;  /* 0x000000000000791b */ /* 0x003fe20003800000 */
.L_x_11682:
[----:B------:R-:W-:Y:S01]  /*1c90*/  MOV R83, R85 ;  /* 0x0000005500537202 */ /* 0x000fe20000000f00 */
[----:B------:R-:W-:Y:S06]  /*1ca0*/  BRA `(.L_x_11683) ;  /* 0xfffffff000e87947 */ /* 0x000fec000383ffff */
.L_x_11684:
        /* <DEDUP_REMOVED lines=13> */
.L_x_16588:


//--------------------- .text._ZN10layer_norm13ln_fwd_kernelINS_13Kernel_traitsIf6__halffS2_fjLj512ELj1ELj4ELj1ELj16ENS_18Kernel_traits_baseILj512EfS2_fS2_fjLj128EEEEELb0ELb1ELb0ELb1EEEvNS_9FwdParamsE --------------------------
	.section	.text._ZN10layer_norm13ln_fwd_kernelINS_13Kernel_traitsIf6__halffS2_fjLj512ELj1ELj4ELj1ELj16ENS_18Kernel_traits_baseILj512EfS2_fS2_fjLj128EEEEELb0ELb1ELb0ELb1EEEvNS_9FwdParamsE,"ax",@progbits
	.align	128
        .global         _ZN10layer_norm13ln_fwd_kernelINS_13Kernel_traitsIf6__halffS2_fjLj512ELj1ELj4ELj1ELj16ENS_18Kernel_traits_baseILj512EfS2_fS2_fjLj128EEEEELb0ELb1ELb0ELb1EEEvNS_9FwdParamsE
        .type           _ZN10layer_norm13ln_fwd_kernelINS_13Kernel_traitsIf6__halffS2_fjLj512ELj1ELj4ELj1ELj16ENS_18Kernel_traits_baseILj512EfS2_fS2_fjLj128EEEEELb0ELb1ELb0ELb1EEEvNS_9FwdParamsE,@function
        .size           _ZN10layer_norm13ln_fwd_kernelINS_13Kernel_traitsIf6__halffS2_fjLj512ELj1ELj4ELj1ELj16ENS_18Kernel_traits_baseILj512EfS2_fS2_fjLj128EEEEELb0ELb1ELb0ELb1EEEvNS_9FwdParamsE,(.L_x_16589 - _ZN10layer_norm13ln_fwd_kernelINS_13Kernel_traitsIf6__halffS2_fjLj512ELj1ELj4ELj1ELj16ENS_18Kernel_traits_baseILj512EfS2_fS2_fjLj128EEEEELb0ELb1ELb0ELb1EEEvNS_9FwdParamsE)
        .other          _ZN10layer_norm13ln_fwd_kernelINS_13Kernel_traitsIf6__halffS2_fjLj512ELj1ELj4ELj1ELj16ENS_18Kernel_traits_baseILj512EfS2_fS2_fjLj128EEEEELb0ELb1ELb0ELb1EEEvNS_9FwdParamsE,@"STO_CUDA_ENTRY STV_DEFAULT"
_ZN10layer_norm13ln_fwd_kernelINS_13Kernel_traitsIf6__halffS2_fjLj512ELj1ELj4ELj1ELj16ENS_18Kernel_traits_baseILj512EfS2_fS2_fjLj128EEEEELb0ELb1ELb0ELb1EEEvNS_9FwdParamsE:
.text._ZN10layer_norm13ln_fwd_kernelINS_13Kernel_traitsIf6__halffS2_fjLj512ELj1ELj4ELj1ELj16ENS_18Kernel_traits_baseILj512EfS2_fS2_fjLj128EEEEELb0ELb1ELb0ELb1EEEvNS_9FwdParamsE:
        /* <DEDUP_REMOVED lines=28> */
[----:B------:R-:W-:Y:S02]  /*01c0*/  ISETP.GE.AND P1, PT, R2, UR6, PT ;  /* 0x0000000602007c0c */ /* 0x000fe4000bf26270 */
[----:B------:R-:W-:Y:S01]  /*01d0*/  LEA R8, P3, R3, UR8, 0x5 ;  /* 0x0000000803087c11 */ /* 0x000fe2000f8628ff */
[----:B------:R0:W5:Y:S03]  /*01e0*/  @P0 LDG.E.128 R52, desc[UR4][R6.64+0x10] ;  /* 0x0000100406340981 */ /* 0x000166000c1e1d00 */
[----:B------:R-:W-:Y:S01]  /*01f0*/  IADD3.X R9, RZ, UR9, RZ, P3, !PT ;  /* 0x00000009ff097c10 */ /* 0x000fe20009ffe4ff */
        /* <DEDUP_REMOVED lines=21> */
.L_x_11686:
[----:B--2---:R-:W2:Y:S01]  /*0350*/  @P0 LDC.64 R64, c[0x0][0x270] ;  /* 0x00009c00ff400b82 */ /* 0x004ea20000000a00 */
[----:B------:R-:W-:-:S05]  /*0360*/  IMAD R0, R2, UR6, RZ ;  /* 0x0000000602007c24 */ /* 0x000fca000f8e02ff */
[----:B------:R-:W-:Y:S02]  /*0370*/  SHF.R.S32.HI R61, RZ, 0x1f, R0 ;  /* 0x0000001fff3d7819 */ /* 0x000fe40000011400 */
[----:B------:R-:W3:Y:S02]  /*0380*/  LDC.64 R68, c[0x0][0x220] ;  /* 0x00008800ff447b82 */ /* 0x000ee40000000a00 */
[----:B------:R-:W-:Y:S02]  /*0390*/  LEA.HI R0, R61, R0, RZ, 0x3 ;  /* 0x000000003d007211 */ /* 0x000fe400078f18ff */
[----:B------:R-:W-:Y:S02]  /*03a0*/  ISETP.NE.U32.AND P1, PT, RZ, UR8, PT ;  /* 0x00000008ff007c0c */ /* 0x000fe4000bf25070 */
[----:B------:R-:W-:Y:S02]  /*03b0*/  LEA.HI.SX32 R77, R0, R3, 0x1d ;  /* 0x00000003004d7211 */ /* 0x000fe400078feaff */
        /* <DEDUP_REMOVED lines=14> */
[C---:B------:R-:W-:Y:S01]  /*04a0*/  IMAD.WIDE.U32 R68, R76.reuse, 0x10, R68 ;  /* 0x000000104c447825 */ /* 0x040fe200078e0044 */
[----:B------:R-:W-:Y:S02]  /*04b0*/  LEA.HI.X R83, R77, UR11, RZ, 0x5, P4 ;  /* 0x0000000b4d537c11 */ /* 0x000fe4000a0f2cff */
[----:B------:R-:W-:Y:S01]  /*04c0*/  @P1 LEA R72, P4, R76, UR8, 0x5 ;  /* 0x000000084c481c11 */ /* 0x000fe2000f8828ff */
[----:B--2---:R-:W-:Y:S02]  /*04d0*/  @P0 HADD2.F32 R74, -RZ, R64.H0_H0 ;  /* 0x20000040ff4a0230 */ /* 0x004fe40000004100 */
[----:B---3--:R-:W-:Y:S02]  /*04e0*/  HADD2.F32 R65, -RZ, R60.H0_H0 ;  /* 0x2000003cff417230 */ /* 0x008fe40000004100 */
[----:B------:R-:W-:Y:S02]  /*04f0*/  HADD2.F32 R73, -RZ, R61.H0_H0 ;  /* 0x2000003dff497230 */ /* 0x000fe40000004100 */
[----:B------:R-:W-:-:S02]  /*0500*/  HADD2.F32 R79, -RZ, R62.H1_H1 ;  /* 0x3000003eff4f7230 */ /* 0x000fc40000004100 */
[----:B------:R-:W-:Y:S02]  /*0510*/  HADD2.F32 R61, -RZ, R61.H1_H1 ;  /* 0x3000003dff3d7230 */ /* 0x000fe40000004100 */
[--C-:B0-----:R-:W-:Y:S02]  /*0520*/  HADD2.F32 R67, -RZ, R63.reuse.H0_H0 ;  /* 0x2000003fff437230 */ /* 0x101fe40000004100 */
[----:B------:R-:W-:Y:S02]  /*0530*/  HADD2.F32 R71, -RZ, R60.H1_H1 ;  /* 0x3000003cff477230 */ /* 0x000fe40000004100 */
[----:B------:R-:W-:Y:S02]  /*0540*/  HADD2.F32 R75, -RZ, R62.H0_H0 ;  /* 0x2000003eff4b7230 */ /* 0x000fe40000004100 */
        /* <DEDUP_REMOVED lines=25> */
[----:B------:R-:W-:Y:S04]  /*06e0*/  STG.E.128 desc[UR4][R82.64], R60 ;  /* 0x0000003c52007986 */ /* 0x000fe8000c101d04 */
[----:B------:R0:W-:Y:S04]  /*06f0*/  STG.E.128 desc[UR4][R82.64+0x10], R64 ;  /* 0x0000104052007986 */ /* 0x0001e8000c101d04 */
[----:B------:R-:W0:Y:S01]  /*0700*/  LDG.E.128 R68, desc[UR4][R68.64] ;  /* 0x0000000444447981 */ /* 0x000e22000c1e1d00 */
[----:B------:R-:W-:-:S02]  /*0710*/  @P1 LEA.HI.X R73, R76, UR9, RZ, 0x5, P4 ;  /* 0x000000094c491c11 */ /* 0x000fc4000a0f2cff */
[----:B------:R-:W-:Y:S02]  /*0720*/  MOV R85, R8 ;  /* 0x0000000800557202 */ /* 0x000fe40000000f00 */
[----:B------:R-:W-:Y:S02]  /*0730*/  MOV R84, R9 ;  /* 0x0000000900547202 */ /* 0x000fe40000000f00 */
[----:B------:R-:W-:Y:S02]  /*0740*/  MOV R81, R10 ;  /* 0x0000000a00517202 */ /* 0x000fe40000000f00 */
[----:B------:R-:W-:Y:S02]  /*0750*/  MOV R80, R11 ;  /* 0x0000000b00507202 */ /* 0x000fe40000000f00 */
[----:B------:R-:W2:Y:S01]  /*0760*/  @P1 LDG.E.128 R8, desc[UR4][R72.64] ;  /* 0x0000000448081981 */ /* 0x000ea2000c1e1d00 */
[----:B------:R-:W-:Y:S02]  /*0770*/  MOV R75, R4 ;  /* 0x00000004004b7202 */ /* 0x000fe40000000f00 */
[----:B------:R-:W-:-:S02]  /*0780*/  MOV R78, R5 ;  /* 0x00000005004e7202 */ /* 0x000fc40000000f00 */
[----:B------:R-:W-:Y:S02]  /*0790*/  MOV R79, R6 ;  /* 0x00000006004f7202 */ /* 0x000fe40000000f00 */
[----:B------:R-:W-:Y:S02]  /*07a0*/  MOV R0, R7 ;  /* 0x0000000700007202 */ /* 0x000fe40000000f00 */
[----:B------:R1:W3:Y:S01]  /*07b0*/  @P1 LDG.E.128 R4, desc[UR4][R72.64+0x10] ;  /* 0x0000100448041981 */ /* 0x0002e2000c1e1d00 */
[----:B------:R-:W-:Y:S01]  /*07c0*/  UMOV UR14, 0xffffffff ;  /* 0xffffffff000e7882 */ /* 0x000fe20000000000 */
        /* <DEDUP_REMOVED lines=16> */
[----:B------:R-:W-:Y:S01]  /*08d0*/  FADD.FTZ R74, RZ, R60 ;  /* 0x0000003cff4a7221 */ /* 0x000fe20000010000 */
[----:B------:R-:W-:-:S03]  /*08e0*/  FMUL.FTZ R68, R16, R69 ;  /* 0x0000004510447220 */ /* 0x000fc60000410000 */
[----:B------:R-:W-:-:S04]  /*08f0*/  FADD.FTZ R69, R61, R74 ;  /* 0x0000004a3d457221 */ /* 0x000fc80000010000 */
[----:B------:R-:W-:Y:S01]  /*0900*/  FADD.FTZ R74, R62, R69 ;  /* 0x000000453e4a7221 */ /* 0x000fe20000010000 */
[----:B------:R-:W-:Y:S01]  /*0910*/  FMUL.FTZ R69, R17, R70 ;  /* 0x0000004611457220 */ /* 0x000fe20000410000 */
[----:B------:R-:W-:Y:S02]  /*0920*/  FMUL.FTZ R70, R18, R71 ;  /* 0x0000004712467220 */ /* 0x000fe40000410000 */
[----:B------:R-:W-:Y:S01]  /*0930*/  FADD.FTZ R71, R63, R74 ;  /* 0x0000004a3f477221 */ /* 0x000fe20000010000 */
[----:B--2---:R-:W-:-:S03]  /*0940*/  @P1 MOV R81, R10 ;  /* 0x0000000a00511202 */ /* 0x004fc60000000f00 */
[----:B------:R-:W-:Y:S02]  /*0950*/  FADD.FTZ R74, R64, R71 ;  /* 0x00000047404a7221 */ /* 0x000fe40000010000 */
[----:B------:R-:W-:Y:S02]  /*0960*/  @P2 FADD.FTZ R70, R70, R81 ;  /* 0x0000005146462221 */ /* 0x000fe40000010000 */
[----:B------:R-:W-:Y:S01]  /*0970*/  FADD.FTZ R81, R65, R74 ;  /* 0x0000004a41517221 */ /* 0x000fe20000010000 */
[----:B---3--:R-:W-:Y:S01]  /*0980*/  @P1 MOV R75, R4 ;  /* 0x00000004004b1202 */ /* 0x008fe20000000f00 */
[----:B------:R-:W-:Y:S01]  /*0990*/  FMUL.FTZ R71, R19, R72 ;  /* 0x0000004813477220 */ /* 0x000fe20000410000 */
[----:B------:R-:W-:Y:S01]  /*09a0*/  @P1 MOV R85, R8 ;  /* 0x0000000800551202 */ /* 0x000fe20000000f00 */
[----:B------:R-:W-:Y:S01]  /*09b0*/  FMUL.FTZ R72, R12, R73 ;  /* 0x000000490c487220 */ /* 0x000fe20000410000 */
[----:B------:R-:W-:Y:S01]  /*09c0*/  FADD.FTZ R74, R66, R81 ;  /* 0x00000051424a7221 */ /* 0x000fe20000010000 */
[----:B------:R-:W-:Y:S01]  /*09d0*/  @P1 MOV R78, R5 ;  /* 0x00000005004e1202 */ /* 0x000fe20000000f00 */
[----:B------:R-:W-:Y:S01]  /*09e0*/  FMUL.FTZ R73, R13, R86 ;  /* 0x000000560d497220 */ /* 0x000fe20000410000 */
[----:B------:R-:W-:Y:S01]  /*09f0*/  @P1 MOV R80, R11 ;  /* 0x0000000b00501202 */ /* 0x000fe20000000f00 */
[----:B------:R-:W-:Y:S01]  /*0a00*/  @P2 FADD.FTZ R72, R72, R75 ;  /* 0x0000004b48482221 */ /* 0x000fe20000010000 */
[----:B------:R-:W-:Y:S01]  /*0a10*/  @P2 FADD.FTZ R68, R68, R85 ;  /* 0x0000005544442221 */ /* 0x000fe20000010000 */
[----:B------:R-:W-:Y:S01]  /*0a20*/  FADD.FTZ R75, R67, R74 ;  /* 0x0000004a434b7221 */ /* 0x000fe20000010000 */
[----:B------:R-:W-:Y:S01]  /*0a30*/  @P1 MOV R84, R9 ;  /* 0x0000000900541202 */ /* 0x000fe20000000f00 */
[----:B------:R-:W-:Y:S01]  /*0a40*/  @P2 FADD.FTZ R73, R73, R78 ;  /* 0x0000004e49492221 */ /* 0x000fe20000010000 */
        /* <DEDUP_REMOVED lines=11> */
[----:B------:R-:W-:-:S03]  /*0b00*/  FADD.FTZ R83, R69, R78 ;  /* 0x0000004e45537221 */ /* 0x000fc60000010000 */
[----:B------:R0:W-:Y:S01]  /*0b10*/  STG.E.128 desc[UR4][R80.64], R68 ;  /* 0x0000004450007986 */ /* 0x0001e2000c101d04 */
[----:B------:R-:W-:-:S03]  /*0b20*/  FADD.FTZ R0, R70, R83 ;  /* 0x0000005346007221 */ /* 0x000fc60000010000 */
        /* <DEDUP_REMOVED lines=61> */
.L_x_11698:
        /* <DEDUP_REMOVED lines=67> */
[----:B------:R-:W-:-:S02]  /*1330*/  F2FP.F16.F32.PACK_AB R60, R67, R60 ;  /* 0x0000003c433c723e */ /* 0x000fc400000000ff */
[----:B------:R-:W-:Y:S02]  /*1340*/  LEA.HI.X R71, R77, UR13, RZ, 0x4, P2 ;  /* 0x0000000d4d477c11 */ /* 0x000fe400090f24ff */
[----:B------:R-:W-:Y:S01]  /*1350*/  F2FP.F16.F32.PACK_AB R67, R82, R79 ;  /* 0x0000004f5243723e */ /* 0x000fe200000000ff */
[----:B------:R2:W-:Y:S01]  /*1360*/  @!P1 STG.E desc[UR4][R74.64], R0 ;  /* 0x000000004a009986 */ /* 0x0005e2000c101904 */
[----:B------:R-:W-:Y:S02]  /*1370*/  F2FP.F16.F32.PACK_AB R65, R80, R87 ;  /* 0x000000575041723e */ /* 0x000fe400000000ff */
[----:B------:R-:W-:Y:S01]  /*1380*/  LEA.HI.X R69, R76, UR13, RZ, 0x4, P4 ;  /* 0x0000000d4c457c11 */ /* 0x000fe2000a0f24ff */
[----:B------:R2:W-:Y:S01]  /*1390*/  STG.E.128 desc[UR4][R70.64], R60 ;  /* 0x0000003c46007986 */ /* 0x0005e2000c101d04 */
[----:B------:R-:W-:Y:S02]  /*13a0*/  F2FP.F16.F32.PACK_AB R64, R78, R85 ;  /* 0x000000554e40723e */ /* 0x000fe400000000ff */
[----:B-1----:R-:W-:-:S03]  /*13b0*/  LEA R2, R72, R2, 0x2 ;  /* 0x0000000248027211 */ /* 0x002fc600078e10ff */
[----:B------:R2:W-:Y:S01]  /*13c0*/  STG.E.128 desc[UR4][R68.64], R64 ;  /* 0x0000004044007986 */ /* 0x0005e2000c101d04 */
[----:B------:R-:W-:-:S13]  /*13d0*/  ISETP.GE.AND P1, PT, R2, R73, PT ;  /* 0x000000490200720c */ /* 0x000fda0003f26270 */
[----:B------:R-:W-:Y:S05]  /*13e0*/  @!P1 BRA `(.L_x_11686) ;  /* 0xffffffec00d89947 */ /* 0x000fea000383ffff */
[----:B------:R-:W-:Y:S05]  /*13f0*/  EXIT ;  /* 0x000000000000794d */ /* 0x000fea0003800000 */
.L_x_11685:
        /* <DEDUP_REMOVED lines=8> */
.L_x_11688:
[----:B------:R-:W-:Y:S05]  /*1480*/  BSYNC B0 ;  /* 0x0000000000007941 */ /* 0x000fea0003800000 */
.L_x_11687:
        /* <DEDUP_REMOVED lines=9> */
.L_x_11689:
[----:B------:R-:W-:Y:S01]  /*1520*/  HFMA2.MMA R87, -RZ, RZ, 0, 2.384185791015625e-07 ;  /* 0x00000004ff577435 */ /* 0x000fe200000001ff */
[----:B------:R-:W-:-:S05]  /*1530*/  MOV R78, R86 ;  /* 0x00000056004e7202 */ /* 0x000fca0000000f00 */
[----:B------:R-:W-:-:S05]  /*1540*/  FADD.FTZ R81, R79, R78 ;  /* 0x0000004e4f517221 */ /* 0x000fca0000010000 */
[----:B------:R-:W-:-:S07]  /*1550*/  MOV R88, R81 ;  /* 0x0000005100587202 */ /* 0x000fce0000000f00 */
[----:B------:R-:W-:Y:S05]  /*1560*/  WARPSYNC.COLLECTIVE R85, `(.L_x_11690) ;  /* 0x0000000055087348 */ /* 0x000fea0003c00000 */
[----:B------:R0:W1:Y:S02]  /*1570*/  SHFL.BFLY P2, R86, R88, R87, R90 ;  /* 0x0c00005758567389 */ /* 0x000064000004005a */
[----:B01----:R-:W-:Y:S01]  /*1580*/  ENDCOLLECTIVE ;  /* 0x000000000000791b */ /* 0x003fe20003800000 */
.L_x_11690:
        /* <DEDUP_REMOVED lines=8> */
.L_x_11691:
[----:B------:R-:W-:Y:S01]  /*1610*/  HFMA2.MMA R87, -RZ, RZ, 0, 9.5367431640625e-07 ;  /* 0x00000010ff577435 */ /* 0x000fe200000001ff */
[----:B------:R-:W-:-:S05]  /*1620*/  MOV R83, R86 ;  /* 0x0000005600537202 */ /* 0x000fca0000000f00 */
[----:B------:R-:W-:-:S05]  /*1630*/  FADD.FTZ R83, R82, R83 ;  /* 0x0000005352537221 */ /* 0x000fca0000010000 */
[----:B------:R-:W-:-:S07]  /*1640*/  MOV R88, R83 ;  /* 0x0000005300587202 */ /* 0x000fce0000000f00 */
[----:B------:R-:W-:Y:S05]  /*1650*/  WARPSYNC.COLLECTIVE R85, `(.L_x_11692) ;  /* 0x0000000055087348 */ /* 0x000fea0003c00000 */
[----:B------:R0:W1:Y:S02]  /*1660*/  SHFL.BFLY P2, R86, R88, R87, R90 ;  /* 0x0c00005758567389 */ /* 0x000064000004005a */
[----:B01----:R-:W-:Y:S01]  /*1670*/  ENDCOLLECTIVE ;  /* 0x000000000000791b */ /* 0x003fe20003800000 */
.L_x_11692:
        /* <DEDUP_REMOVED lines=40> */
.L_x_11693:
[----:B------:R-:W-:Y:S01]  /*1900*/  HFMA2.MMA R87, -RZ, RZ, 0, 1.1920928955078125e-07 ;  /* 0x00000002ff577435 */ /* 0x000fe200000001ff */
[----:B------:R-:W-:-:S05]  /*1910*/  MOV R79, R86 ;  /* 0x00000056004f7202 */ /* 0x000fca0000000f00 */
[----:B------:R-:W-:-:S05]  /*1920*/  FADD.FTZ R79, R0, R79 ;  /* 0x0000004f004f7221 */ /* 0x000fca0000010000 */
[----:B------:R-:W-:-:S07]  /*1930*/  MOV R88, R79 ;  /* 0x0000004f00587202 */ /* 0x000fce0000000f00 */
[----:B------:R-:W-:Y:S05]  /*1940*/  WARPSYNC.COLLECTIVE R85, `(.L_x_11694) ;  /* 0x0000000055087348 */ /* 0x000fea0003c00000 */
[----:B------:R0:W1:Y:S02]  /*1950*/  SHFL.BFLY P2, R86, R88, R87, R90 ;  /* 0x0c00005758567389 */ /* 0x000064000004005a */
[----:B01----:R-:W-:Y:S01]  /*1960*/  ENDCOLLECTIVE ;  /* 0x000000000000791b */ /* 0x003fe20003800000 */
.L_x_11694:
[----:B------:R-:W-:Y:S01]  /*1970*/  HFMA2.MMA R87, -RZ, RZ, 0, 2.384185791015625e-07 ;  /* 0x00000004ff577435 */ /* 0x000fe200000001ff */
[----:B------:R-:W-:-:S05]  /*1980*/  MOV R82, R86 ;  /* 0x0000005600527202 */ /* 0x000fca0000000f00 */
[----:B------:R-:W-:-:S05]  /*1990*/  FADD.FTZ R82, R79, R82 ;  /* 0x000000524f527221 */ /* 0x000fca0000010000 */
[----:B------:R-:W-:-:S07]  /*19a0*/  MOV R88, R82 ;  /* 0x0000005200587202 */ /* 0x000fce0000000f00 */
[----:B------:R-:W-:Y:S05]  /*19b0*/  WARPSYNC.COLLECTIVE R85, `(.L_x_11695) ;  /* 0x0000000055087348 */ /* 0x000fea0003c00000 */
[----:B------:R0:W1:Y:S02]  /*19c0*/  SHFL.BFLY P2, R86, R88, R87, R90 ;  /* 0x0c00005758567389 */ /* 0x000064000004005a */
[----:B01----:R-:W-:Y:S01]  /*19d0*/  ENDCOLLECTIVE ;  /* 0x000000000000791b */ /* 0x003fe20003800000 */
.L_x_11695:
[----:B------:R-:W-:Y:S01]  /*19e0*/  HFMA2.MMA R87, -RZ, RZ, 0, 4.76837158203125e-07 ;  /* 0x00000008ff577435 */ /* 0x000fe200000001ff */
[----:B------:R-:W-:-:S05]  /*19f0*/  MOV R81, R86 ;  /* 0x0000005600517202 */ /* 0x000fca0000000f00 */
[----:B------:R-:W-:-:S05]  /*1a00*/  FADD.FTZ R81, R82, R81 ;  /* 0x0000005152517221 */ /* 0x000fca0000010000 */
[----:B------:R-:W-:-:S07]  /*1a10*/  MOV R88, R81 ;  /* 0x0000005100587202 */ /* 0x000fce0000000f00 */
[----:B------:R-:W-:Y:S05]  /*1a20*/  WARPSYNC.COLLECTIVE R85, `(.L_x_11696) ;  /* 0x0000000055087348 */ /* 0x000fea0003c00000 */
[----:B------:R0:W1:Y:S02]  /*1a30*/  SHFL.BFLY P2, R86, R88, R87, R90 ;  /* 0x0c00005758567389 */ /* 0x000064000004005a */
[----:B01----:R-:W-:Y:S01]  /*1a40*/  ENDCOLLECTIVE ;  /* 0x000000000000791b */ /* 0x003fe20003800000 */
.L_x_11696:
[----:B------:R-:W-:Y:S01]  /*1a50*/  HFMA2.MMA R87, -RZ, RZ, 0, 9.5367431640625e-07 ;  /* 0x00000010ff577435 */ /* 0x000fe200000001ff */
[----:B------:R-:W-:-:S05]  /*1a60*/  MOV R84, R86 ;  /* 0x0000005600547202 */ /* 0x000fca0000000f00 */
[----:B------:R-:W-:-:S05]  /*1a70*/  FADD.FTZ R84, R81, R84 ;  /* 0x0000005451547221 */ /* 0x000fca0000010000 */
[----:B------:R-:W-:-:S07]  /*1a80*/  MOV R88, R84 ;  /* 0x0000005400587202 */ /* 0x000fce0000000f00 */
[----:B------:R-:W-:Y:S05]  /*1a90*/  WARPSYNC.COLLECTIVE R85, `(.L_x_11697) ;  /* 0x0000000055087348 */ /* 0x000fea0003c00000 */
[----:B------:R0:W1:Y:S02]  /*1aa0*/  SHFL.BFLY P2, R86, R88, R87, R90 ;  /* 0x0c00005758567389 */ /* 0x000064000004005a */
[----:B01----:R-:W-:Y:S01]  /*1ab0*/  ENDCOLLECTIVE ;  /* 0x000000000000791b */ /* 0x003fe20003800000 */
.L_x_11697:
[----:B------:R-:W-:Y:S01]  /*1ac0*/  MOV R83, R86 ;  /* 0x0000005600537202 */ /* 0x000fe20000000f00 */
[----:B------:R-:W-:Y:S06]  /*1ad0*/  BRA `(.L_x_11698) ;  /* 0xfffffff400087947 */ /* 0x000fec000383ffff */
.L_x_11699:
        /* <DEDUP_REMOVED lines=10> */
.L_x_16589:


//--------------------- .text._ZN10layer_norm13ln_fwd_kernelINS_13Kernel_traitsIf6__halffS2_fjLj512ELj1ELj4ELj1ELj16ENS_18Kernel_traits_baseILj512EfS2_fS2_fjLj128EEEEELb0ELb1ELb1ELb0EEEvNS_9FwdParamsE --------------------------
	.section	.text._ZN10layer_norm13ln_fwd_kernelINS_13Kernel_traitsIf6__halffS2_fjLj512ELj1ELj4ELj1ELj16ENS_18Kernel_traits_baseILj512EfS2_fS2_fjLj128EEEEELb0ELb1ELb1ELb0EEEvNS_9FwdParamsE,"ax",@progbits
	.align	128
        .global         _ZN10layer_norm13ln_fwd_kernelINS_13Kernel_traitsIf6__halffS2_fjLj512ELj1ELj4ELj1ELj16ENS_18Kernel_traits_baseILj512EfS2_fS2_fjLj128EEEEELb0ELb1ELb1ELb0EEEvNS_9FwdParamsE
        .type           _ZN10layer_norm13ln_fwd_kernelINS_13Kernel_traitsIf6__halffS2_fjLj512ELj1ELj4ELj1ELj16ENS_18Kernel_traits_baseILj512EfS2_fS2_fjLj128EEEEELb0ELb1ELb1ELb0EEEvNS_9FwdParamsE,@function
        .size           _ZN10layer_norm13ln_fwd_kernelINS_13Kernel_traitsIf6__halffS2_fjLj512ELj1ELj4ELj1ELj16ENS_18Kernel_traits_baseILj512EfS2_fS2_fjLj128EEEEELb0ELb1ELb1ELb0EEEvNS_9FwdParamsE,(.L_x_16590 - _ZN10layer_norm13ln_fwd_kernelINS_13Kernel_traitsIf6__halffS2_fjLj512ELj1ELj4ELj1ELj16ENS_18Kernel_traits_baseILj512EfS2_fS2_fjLj128EEEEELb0ELb1ELb1ELb0EEEvNS_9FwdParamsE)
        .other          _ZN10layer_norm13ln_fwd_kernelINS_13Kernel_traitsIf6__halffS2_fjLj512ELj1ELj4ELj1ELj16ENS_18Kernel_traits_baseILj512EfS2_fS2_fjLj128EEEEELb0ELb1ELb1ELb0EEEvNS_9FwdParamsE,@"STO_CUDA_ENTRY STV_DEFAULT"
_ZN10layer_norm13ln_fwd_kernelINS_13Kernel_traitsIf6__halffS2_fjLj512ELj1ELj4ELj1ELj16ENS_18Kernel_traits_baseILj512EfS2_fS2_fjLj128EEEEELb0ELb1ELb1ELb0EEEvNS_9FwdParamsE:
.text._ZN10layer_norm13ln_fwd_kernelINS_13Kernel_traitsIf6__halffS2_fjLj512ELj1ELj4ELj1ELj16ENS_18Kernel_traits_baseILj512EfS2_fS2_fjLj128EEEEELb0ELb1ELb1ELb0EEEvNS_9FwdParamsE:
        /* <DEDUP_REMOVED lines=38> */
.L_x_11701:
[----:B------:R-:W-:Y:S05]  /*0260*/  BSYNC B0 ;  /* 0x0000000000007941 */ /* 0x000fea0003800000 */
.L_x_11700:
        /* <DEDUP_REMOVED lines=22> */
.L_x_11703:
[----:B------:R-:W-:Y:S05]  /*03d0*/  BSYNC B0 ;  /* 0x0000000000007941 */ /* 0x000fea0003800000 */
.L_x_11702:
[----:B------:R-:W-:Y:S02]  /*03e0*/  ULDC UR6, c[0x0][0x214] ;  /* 0x0000850000067ab9 */ /* 0x000fe40000000800 */
[----:B------:R-:W-:-:S13]  /*03f0*/  ISETP.GE.AND P0, PT, R84, UR6, PT ;  /* 0x0000000654007c0c */ /* 0x000fda000bf06270 */
[----:B------:R-:W-:Y:S05]  /*0400*/  @P0 EXIT ;  /* 0x000000000000094d */ /* 0x000fea0003800000 */
[----:B------:R-:W-:Y:S01]  /*0410*/  ULDC.U8 UR6, c[0x0][0x2a0] ;  /* 0x0000a80000067ab9 */ /* 0x000fe20000000000 */
[----:B------:R-:W-:Y:S01]  /*0420*/  ULDC UR7, c[0x0][0x2d8] ;  /* 0x0000b60000077ab9 */ /* 0x000fe20000000800 */
[----:B------:R-:W-:Y:S01]  /*0430*/  ISETP.NE.AND P5, PT, RZ, UR6, PT ;  /* 0x00000006ff007c0c */ /* 0x000fe2000bfa5270 */
[----:B------:R-:W-:-:S12]  /*0440*/  ULDC UR6, c[0x0][0x29c] ;  /* 0x0000a70000067ab9 */ /* 0x000fd80000000800 */
.L_x_11745:
        /* <DEDUP_REMOVED lines=64> */
.L_x_11707:
[----:B------:R-:W-:Y:S05]  /*0850*/  BSYNC B1 ;  /* 0x0000000000017941 */ /* 0x000fea0003800000 */
.L_x_11706:
[----:B------:R-:W-:Y:S04]  /*0860*/  BSSY B1, `(.L_x_11708) ;  /* 0x0000006000017945 */ /* 0x000fe80003800000 */
[----:B------:R-:W-:Y:S05]  /*0870*/  @!P6 BRA `(.L_x_11709) ;  /* 0x000000000010e947 */ /* 0x000fea0003800000 */
[----:B-----5:R-:W-:-:S05]  /*0880*/  HADD2.F32 R65, -RZ, R60.H1_H1 ;  /* 0x3000003cff417230 */ /* 0x020fca0000004100 */
[----:B------:R-:W-:-:S04]  /*0890*/  FMUL.FTZ R80, R65, UR6 ;  /* 0x0000000641507c20 */ /* 0x000fc80008410000 */
[----:B------:R-:W-:-:S04]  /*08a0*/  FMUL.FTZ R65, R25, R80 ;  /* 0x0000005019417220 */ /* 0x000fc80000410000 */
[----:B------:R-:W-:-:S07]  /*08b0*/  @P0 FADD.FTZ R65, R53, R65 ;  /* 0x0000004135410221 */ /* 0x000fce0000010000 */
.L_x_11709:
[----:B------:R-:W-:Y:S05]  /*08c0*/  BSYNC B1 ;  /* 0x0000000000017941 */ /* 0x000fea0003800000 */
.L_x_11708:
[----:B------:R-:W-:Y:S04]  /*08d0*/  BSSY B1, `(.L_x_11710) ;  /* 0x0000006000017945 */ /* 0x000fe80003800000 */
[----:B------:R-:W-:Y:S05]  /*08e0*/  @!P6 BRA `(.L_x_11711) ;  /* 0x000000000010e947 */ /* 0x000fea0003800000 */
[----:B-----5:R-:W-:-:S05]  /*08f0*/  HADD2.F32 R66, -RZ, R61.H0_H0 ;  /* 0x2000003dff427230 */ /* 0x020fca0000004100 */
[----:B------:R-:W-:-:S04]  /*0900*/  FMUL.FTZ R71, R66, UR6 ;  /* 0x0000000642477c20 */ /* 0x000fc80008410000 */
[----:B------:R-:W-:-:S04]  /*0910*/  FMUL.FTZ R66, R26, R71 ;  /* 0x000000471a427220 */ /* 0x000fc80000410000 */
[----:B------:R-:W-:-:S07]  /*0920*/  @P0 FADD.FTZ R66, R54, R66 ;  /* 0x0000004236420221 */ /* 0x000fce0000010000 */
.L_x_11711:
[----:B------:R-:W-:Y:S05]  /*0930*/  BSYNC B1 ;  /* 0x0000000000017941 */ /* 0x000fea0003800000 */
.L_x_11710:
[----:B------:R-:W-:Y:S04]  /*0940*/  BSSY B1, `(.L_x_11712) ;  /* 0x0000006000017945 */ /* 0x000fe80003800000 */
[----:B------:R-:W-:Y:S05]  /*0950*/  @!P6 BRA `(.L_x_11713) ;  /* 0x000000000010e947 */ /* 0x000fea0003800000 */
[----:B-----5:R-:W-:-:S05]  /*0960*/  HADD2.F32 R67, -RZ, R61.H1_H1 ;  /* 0x3000003dff437230 */ /* 0x020fca0000004100 */
[----:B------:R-:W-:-:S04]  /*0970*/  FMUL.FTZ R80, R67, UR6 ;  /* 0x0000000643507c20 */ /* 0x000fc80008410000 */
[----:B------:R-:W-:-:S04]  /*0980*/  FMUL.FTZ R67, R27, R80 ;  /* 0x000000501b437220 */ /* 0x000fc80000410000 */
[----:B------:R-:W-:-:S07]  /*0990*/  @P0 FADD.FTZ R67, R55, R67 ;  /* 0x0000004337430221 */ /* 0x000fce0000010000 */
.L_x_11713:
[----:B------:R-:W-:Y:S05]  /*09a0*/  BSYNC B1 ;  /* 0x0000000000017941 */ /* 0x000fea0003800000 */
.L_x_11712:
[----:B------:R-:W-:Y:S04]  /*09b0*/  BSSY B1, `(.L_x_11714) ;  /* 0x0000006000017945 */ /* 0x000fe80003800000 */
[----:B------:R-:W-:Y:S05]  /*09c0*/  @!P6 BRA `(.L_x_11715) ;  /* 0x000000000010e947 */ /* 0x000fea0003800000 */
[----:B-----5:R-:W-:-:S05]  /*09d0*/  HADD2.F32 R68, -RZ, R62.H0_H0 ;  /* 0x2000003eff447230 */ /* 0x020fca0000004100 */
[----:B------:R-:W-:-:S04]  /*09e0*/  FMUL.FTZ R71, R68, UR6 ;  /* 0x0000000644477c20 */ /* 0x000fc80008410000 */
[----:B------:R-:W-:-:S04]  /*09f0*/  FMUL.FTZ R68, R20, R71 ;  /* 0x0000004714447220 */ /* 0x000fc80000410000 */
[----:B------:R-:W-:-:S07]  /*0a00*/  @P0 FADD.FTZ R68, R56, R68 ;  /* 0x0000004438440221 */ /* 0x000fce0000010000 */
.L_x_11715:
[----:B------:R-:W-:Y:S05]  /*0a10*/  BSYNC B1 ;  /* 0x0000000000017941 */ /* 0x000fea0003800000 */
.L_x_11714:
[----:B------:R-:W-:Y:S04]  /*0a20*/  BSSY B1, `(.L_x_11716) ;  /* 0x0000006000017945 */ /* 0x000fe80003800000 */
[----:B------:R-:W-:Y:S05]  /*0a30*/  @!P6 BRA `(.L_x_11717) ;  /* 0x000000000010e947 */ /* 0x000fea0003800000 */
[----:B-----5:R-:W-:-:S05]  /*0a40*/  HADD2.F32 R69, -RZ, R62.H1_H1 ;  /* 0x3000003eff457230 */ /* 0x020fca0000004100 */
[----:B------:R-:W-:-:S04]  /*0a50*/  FMUL.FTZ R80, R69, UR6 ;  /* 0x0000000645507c20 */ /* 0x000fc80008410000 */
[----:B------:R-:W-:-:S04]  /*0a60*/  FMUL.FTZ R69, R21, R80 ;  /* 0x0000005015457220 */ /* 0x000fc80000410000 */
[----:B------:R-:W-:-:S07]  /*0a70*/  @P0 FADD.FTZ R69, R57, R69 ;  /* 0x0000004539450221 */ /* 0x000fce0000010000 */
.L_x_11717:
[----:B------:R-:W-:Y:S05]  /*0a80*/  BSYNC B1 ;  /* 0x0000000000017941 */ /* 0x000fea0003800000 */
.L_x_11716:
[----:B------:R-:W-:Y:S04]  /*0a90*/  BSSY B1, `(.L_x_11718) ;  /* 0x0000006000017945 */ /* 0x000fe80003800000 */
[----:B------:R-:W-:Y:S05]  /*0aa0*/  @!P6 BRA `(.L_x_11719) ;  /* 0x000000000010e947 */ /* 0x000fea0003800000 */
[----:B-----5:R-:W-:-:S05]  /*0ab0*/  HADD2.F32 R70, -RZ, R63.H0_H0 ;  /* 0x2000003fff467230 */ /* 0x020fca0000004100 */
[----:B------:R-:W-:-:S04]  /*0ac0*/  FMUL.FTZ R71, R70, UR6 ;  /* 0x0000000646477c20 */ /* 0x000fc80008410000 */
[----:B------:R-:W-:-:S04]  /*0ad0*/  FMUL.FTZ R70, R22, R71 ;  /* 0x0000004716467220 */ /* 0x000fc80000410000 */
[----:B------:R-:W-:-:S07]  /*0ae0*/  @P0 FADD.FTZ R70, R58, R70 ;  /* 0x000000463a460221 */ /* 0x000fce0000010000 */
.L_x_11719:
[----:B------:R-:W-:Y:S05]  /*0af0*/  BSYNC B1 ;  /* 0x0000000000017941 */ /* 0x000fea0003800000 */
.L_x_11718:
[----:B------:R-:W-:Y:S01]  /*0b00*/  BSSY B1, `(.L_x_11720) ;  /* 0x0000007000017945 */ /* 0x000fe20003800000 */
[----:B------:R-:W-:-:S03]  /*0b10*/  @!P6 FSEL R71, R59, RZ, P1 ;  /* 0x000000ff3b47e208 */ /* 0x000fc60000800000 */
[----:B------:R-:W-:Y:S05]  /*0b20*/  @!P6 BRA `(.L_x_11721) ;  /* 0x000000000010e947 */ /* 0x000fea0003800000 */
[----:B-----5:R-:W-:-:S05]  /*0b30*/  HADD2.F32 R71, -RZ, R63.H1_H1 ;  /* 0x3000003fff477230 */ /* 0x020fca0000004100 */
[----:B------:R-:W-:-:S04]  /*0b40*/  FMUL.FTZ R80, R71, UR6 ;  /* 0x0000000647507c20 */ /* 0x000fc80008410000 */
[----:B------:R-:W-:-:S04]  /*0b50*/  FMUL.FTZ R71, R23, R80 ;  /* 0x0000005017477220 */ /* 0x000fc80000410000 */
[----:B------:R-:W-:-:S07]  /*0b60*/  @P0 FADD.FTZ R71, R59, R71 ;  /* 0x000000473b470221 */ /* 0x000fce0000010000 */
.L_x_11721:
[----:B------:R-:W-:Y:S05]  /*0b70*/  BSYNC B1 ;  /* 0x0000000000017941 */ /* 0x000fea0003800000 */
.L_x_11720:
[----:B------:R2:W-:Y:S01]  /*0b80*/  STG.E.128 desc[UR4][R82.64], R64 ;  /* 0x0000004052007986 */ /* 0x0005e2000c101d04 */
[----:B------:R-:W-:Y:S02]  /*0b90*/  IADD3 R85, R85, 0x20, RZ ;  /* 0x0000002055557810 */ /* 0x000fe40007ffe0ff */
[----:B------:R-:W-:Y:S01]  /*0ba0*/  IADD3 R89, R89, 0x20, RZ ;  /* 0x0000002059597810 */ /* 0x000fe20007ffe0ff */
[----:B------:R2:W-:Y:S06]  /*0bb0*/  STG.E.128 desc[UR4][R82.64+0x10], R68 ;  /* 0x0000104452007986 */ /* 0x0005ec000c101d04 */
.L_x_11705:
[----:B------:R-:W-:Y:S05]  /*0bc0*/  BSYNC B0 ;  /* 0x0000000000007941 */ /* 0x000fea0003800000 */
.L_x_11704:
        /* <DEDUP_REMOVED lines=43> */
.L_x_11725:
[----:B------:R-:W-:Y:S05]  /*0e80*/  BSYNC B1 ;  /* 0x0000000000017941 */ /* 0x000fea0003800000 */
.L_x_11724:
[----:B------:R-:W-:Y:S04]  /*0e90*/  BSSY B1, `(.L_x_11726) ;  /* 0x0000006000017945 */ /* 0x000fe80003800000 */
[----:B------:R-:W-:Y:S05]  /*0ea0*/  @!P6 BRA `(.L_x_11727) ;  /* 0x000000000010e947 */ /* 0x000fea0003800000 */
[----:B-----5:R-:W-:-:S05]  /*0eb0*/  HADD2.F32 R73, -RZ, R60.H1_H1 ;  /* 0x3000003cff497230 */ /* 0x020fca0000004100 */
[----:B------:R-:W-:-:S04]  /*0ec0*/  FMUL.FTZ R78, R73, UR6 ;  /* 0x00000006494e7c20 */ /* 0x000fc80008410000 */
[----:B------:R-:W-:-:S04]  /*0ed0*/  FMUL.FTZ R73, R49, R78 ;  /* 0x0000004e31497220 */ /* 0x000fc80000410000 */
[----:B------:R-:W-:-:S07]  /*0ee0*/  @P0 FADD.FTZ R73, R53, R73 ;  /* 0x0000004935490221 */ /* 0x000fce0000010000 */
.L_x_11727:
[----:B------:R-:W-:Y:S05]  /*0ef0*/  BSYNC B1 ;  /* 0x0000000000017941 */ /* 0x000fea0003800000 */
.L_x_11726:
[----:B------:R-:W-:Y:S04]  /*0f00*/  BSSY B1, `(.L_x_11728) ;  /* 0x0000006000017945 */ /* 0x000fe80003800000 */
[----:B------:R-:W-:Y:S05]  /*0f10*/  @!P6 BRA `(.L_x_11729) ;  /* 0x000000000010e947 */ /* 0x000fea0003800000 */
[----:B-----5:R-:W-:-:S05]  /*0f20*/  HADD2.F32 R74, -RZ, R61.H0_H0 ;  /* 0x2000003dff4a7230 */ /* 0x020fca0000004100 */
[----:B------:R-:W-:-:S04]  /*0f30*/  FMUL.FTZ R79, R74, UR6 ;  /* 0x000000064a4f7c20 */ /* 0x000fc80008410000 */
[----:B------:R-:W-:-:S04]  /*0f40*/  FMUL.FTZ R74, R50, R79 ;  /* 0x0000004f324a7220 */ /* 0x000fc80000410000 */
[----:B------:R-:W-:-:S07]  /*0f50*/  @P0 FADD.FTZ R74, R54, R74 ;  /* 0x0000004a364a0221 */ /* 0x000fce0000010000 */
.L_x_11729:
[----:B------:R-:W-:Y:S05]  /*0f60*/  BSYNC B1 ;  /* 0x0000000000017941 */ /* 0x000fea0003800000 */
.L_x_11728:
[----:B------:R-:W-:Y:S04]  /*0f70*/  BSSY B1, `(.L_x_11730) ;  /* 0x0000006000017945 */ /* 0x000fe80003800000 */
[----:B------:R-:W-:Y:S05]  /*0f80*/  @!P6 BRA `(.L_x_11731) ;  /* 0x000000000010e947 */ /* 0x000fea0003800000 */
[----:B-----5:R-:W-:-:S05]  /*0f90*/  HADD2.F32 R75, -RZ, R61.H1_H1 ;  /* 0x3000003dff4b7230 */ /* 0x020fca0000004100 */
[----:B------:R-:W-:-:S04]  /*0fa0*/  FMUL.FTZ R78, R75, UR6 ;  /* 0x000000064b4e7c20 */ /* 0x000fc80008410000 */
[----:B------:R-:W-:-:S04]  /*0fb0*/  FMUL.FTZ R75, R51, R78 ;  /* 0x0000004e334b7220 */ /* 0x000fc80000410000 */
[----:B------:R-:W-:-:S07]  /*0fc0*/  @P0 FADD.FTZ R75, R55, R75 ;  /* 0x0000004b374b0221 */ /* 0x000fce0000010000 */
.L_x_11731:
[----:B------:R-:W-:Y:S05]  /*0fd0*/  BSYNC B1 ;  /* 0x0000000000017941 */ /* 0x000fea0003800000 */
.L_x_11730:
[----:B------:R-:W-:Y:S04]  /*0fe0*/  BSSY B1, `(.L_x_11732) ;  /* 0x0000006000017945 */ /* 0x000fe80003800000 */
[----:B------:R-:W-:Y:S05]  /*0ff0*/  @!P6 BRA `(.L_x_11733) ;  /* 0x000000000010e947 */ /* 0x000fea0003800000 */
[----:B-----5:R-:W-:-:S05]  /*1000*/  HADD2.F32 R76, -RZ, R62.H0_H0 ;  /* 0x2000003eff4c7230 */ /* 0x020fca0000004100 */
[----:B------:R-:W-:-:S04]  /*1010*/  FMUL.FTZ R79, R76, UR6 ;  /* 0x000000064c4f7c20 */ /* 0x000fc80008410000 */
[----:B------:R-:W-:-:S04]  /*1020*/  FMUL.FTZ R76, R44, R79 ;  /* 0x0000004f2c4c7220 */ /* 0x000fc80000410000 */
[----:B------:R-:W-:-:S07]  /*1030*/  @P0 FADD.FTZ R76, R56, R76 ;  /* 0x0000004c384c0221 */ /* 0x000fce0000010000 */
.L_x_11733:
[----:B------:R-:W-:Y:S05]  /*1040*/  BSYNC B1 ;  /* 0x0000000000017941 */ /* 0x000fea0003800000 */
.L_x_11732:
[----:B------:R-:W-:Y:S04]  /*1050*/  BSSY B1, `(.L_x_11734) ;  /* 0x0000006000017945 */ /* 0x000fe80003800000 */
[----:B------:R-:W-:Y:S05]  /*1060*/  @!P6 BRA `(.L_x_11735) ;  /* 0x000000000010e947 */ /* 0x000fea0003800000 */
[----:B-----5:R-:W-:-:S05]  /*1070*/  HADD2.F32 R77, -RZ, R62.H1_H1 ;  /* 0x3000003eff4d7230 */ /* 0x020fca0000004100 */
[----:B------:R-:W-:-:S04]  /*1080*/  FMUL.FTZ R78, R77, UR6 ;  /* 0x000000064d4e7c20 */ /* 0x000fc80008410000 */
[----:B------:R-:W-:-:S04]  /*1090*/  FMUL.FTZ R77, R45, R78 ;  /* 0x0000004e2d4d7220 */ /* 0x000fc80000410000 */
[----:B------:R-:W-:-:S07]  /*10a0*/  @P0 FADD.FTZ R77, R57, R77 ;  /* 0x0000004d394d0221 */ /* 0x000fce0000010000 */
.L_x_11735:
[----:B------:R-:W-:Y:S05]  /*10b0*/  BSYNC B1 ;  /* 0x0000000000017941 */ /* 0x000fea0003800000 */
.L_x_11734:
[----:B------:R-:W-:Y:S01]  /*10c0*/  BSSY B1, `(.L_x_11736) ;  /* 0x0000007000017945 */ /* 0x000fe20003800000 */
[----:B------:R-:W-:-:S03]  /*10d0*/  @!P6 FSEL R78, R58, RZ, P2 ;  /* 0x000000ff3a4ee208 */ /* 0x000fc60001000000 */
[----:B------:R-:W-:Y:S05]  /*10e0*/  @!P6 BRA `(.L_x_11737) ;  /* 0x000000000010e947 */ /* 0x000fea0003800000 */
[----:B-----5:R-:W-:-:S05]  /*10f0*/  HADD2.F32 R78, -RZ, R63.H0_H0 ;  /* 0x2000003fff4e7230 */ /* 0x020fca0000004100 */
[----:B------:R-:W-:-:S04]  /*1100*/  FMUL.FTZ R79, R78, UR6 ;  /* 0x000000064e4f7c20 */ /* 0x000fc80008410000 */
[----:B------:R-:W-:-:S04]  /*1110*/  FMUL.FTZ R78, R46, R79 ;  /* 0x0000004f2e4e7220 */ /* 0x000fc80000410000 */
[----:B------:R-:W-:-:S07]  /*1120*/  @P0 FADD.FTZ R78, R58, R78 ;  /* 0x0000004e3a4e0221 */ /* 0x000fce0000010000 */
.L_x_11737:
[----:B------:R-:W-:Y:S05]  /*1130*/  BSYNC B1 ;  /* 0x0000000000017941 */ /* 0x000fea0003800000 */
.L_x_11736:
[----:B------:R-:W-:Y:S01]  /*1140*/  BSSY B1, `(.L_x_11738) ;  /* 0x0000007000017945 */ /* 0x000fe20003800000 */
[----:B------:R-:W-:-:S03]  /*1150*/  @!P6 FSEL R79, R59, RZ, P1 ;  /* 0x000000ff3b4fe208 */ /* 0x000fc60000800000 */
[----:B------:R-:W-:Y:S05]  /*1160*/  @!P6 BRA `(.L_x_11739) ;  /* 0x000000000010e947 */ /* 0x000fea0003800000 */
[----:B-----5:R-:W-:-:S05]  /*1170*/  HADD2.F32 R79, -RZ, R63.H1_H1 ;  /* 0x3000003fff4f7230 */ /* 0x020fca0000004100 */
[----:B------:R-:W-:-:S04]  /*1180*/  FMUL.FTZ R82, R79, UR6 ;  /* 0x000000064f527c20 */ /* 0x000fc80008410000 */
[----:B------:R-:W-:-:S04]  /*1190*/  FMUL.FTZ R79, R47, R82 ;  /* 0x000000522f4f7220 */ /* 0x000fc80000410000 */
[----:B------:R-:W-:-:S07]  /*11a0*/  @P0 FADD.FTZ R79, R59, R79 ;  /* 0x0000004f3b4f0221 */ /* 0x000fce0000010000 */
.L_x_11739:
[----:B------:R-:W-:Y:S05]  /*11b0*/  BSYNC B1 ;  /* 0x0000000000017941 */ /* 0x000fea0003800000 */
.L_x_11738:
[----:B------:R3:W-:Y:S04]  /*11c0*/  STG.E.128 desc[UR4][R80.64], R72 ;  /* 0x0000004850007986 */ /* 0x0007e8000c101d04 */
[----:B------:R3:W-:Y:S02]  /*11d0*/  STG.E.128 desc[UR4][R80.64+0x10], R76 ;  /* 0x0000104c50007986 */ /* 0x0007e4000c101d04 */
.L_x_11723:
[----:B------:R-:W-:Y:S05]  /*11e0*/  BSYNC B0 ;  /* 0x0000000000007941 */ /* 0x000fea0003800000 */
.L_x_11722:
        /* <DEDUP_REMOVED lines=75> */
.L_x_11757:
        /* <DEDUP_REMOVED lines=58> */
.L_x_11744:
[----:B------:R-:W-:Y:S05]  /*1a40*/  BSYNC B1 ;  /* 0x0000000000017941 */ /* 0x000fea0003800000 */
.L_x_11743:
        /* <DEDUP_REMOVED lines=32> */
.L_x_11742:
[----:B------:R-:W-:Y:S05]  /*1c50*/  BSYNC B0 ;  /* 0x0000000000007941 */ /* 0x000fea0003800000 */
.L_x_11741:
[----:B0--3--:R-:W0:Y:S02]  /*1c60*/  LDC.64 R80, c[0x0][0x210] ;  /* 0x00008400ff507b82 */ /* 0x009e240000000a00 */
[----:B0-----:R-:W-:-:S04]  /*1c70*/  LEA R84, R80, R84, 0x2 ;  /* 0x0000005450547211 */ /* 0x001fc800078e10ff */
[----:B------:R-:W-:-:S13]  /*1c80*/  ISETP.GE.AND P0, PT, R84, R81, PT ;  /* 0x000000515400720c */ /* 0x000fda0003f06270 */
[----:B------:R-:W-:Y:S05]  /*1c90*/  @!P0 BRA `(.L_x_11745) ;  /* 0xffffffe400ec8947 */ /* 0x000fea000383ffff */
[----:B------:R-:W-:Y:S05]  /*1ca0*/  EXIT ;  /* 0x000000000000794d */ /* 0x000fea0003800000 */
.L_x_11740:
        /* <DEDUP_REMOVED lines=8> */
.L_x_11747:
[----:B------:R-:W-:Y:S05]  /*1d30*/  BSYNC B0 ;  /* 0x0000000000007941 */ /* 0x000fea0003800000 */
.L_x_11746:
        /* <DEDUP_REMOVED lines=8> */
.L_x_11748:
[----:B------:R-:W-:Y:S01]  /*1dc0*/  HFMA2.MMA R85, -RZ, RZ, 0, 2.384185791015625e-07 ;  /* 0x00000004ff557435 */ /* 0x000fe200000001ff */
[----:B------:R-:W-:-:S05]  /*1dd0*/  FADD.FTZ R93, R92, R91 ;  /* 0x0000005b5c5d7221 */ /* 0x000fca0000010000 */
[----:B------:R-:W-:-:S07]  /*1de0*/  MOV R92, R93 ;  /* 0x0000005d005c7202 */ /* 0x000fce0000000f00 */
[----:B------:R-:W-:Y:S05]  /*1df0*/  WARPSYNC.COLLECTIVE R82, `(.L_x_11749) ;  /* 0x0000000052087348 */ /* 0x000fea0003c00000 */
[----:B------:R0:W1:Y:S02]  /*1e00*/  SHFL.BFLY P2, R91, R92, R85, R83 ;  /* 0x0c0000555c5b7389 */ /* 0x0000640000040053 */
[----:B01----:R-:W-:Y:S01]  /*1e10*/  ENDCOLLECTIVE ;  /* 0x000000000000791b */ /* 0x003fe20003800000 */
.L_x_11749:
[----:B------:R-:W-:Y:S01]  /*1e20*/  HFMA2.MMA R85, -RZ, RZ, 0, 4.76837158203125e-07 ;  /* 0x00000008ff557435 */ /* 0x000fe200000001ff */
[----:B------:R-:W-:-:S05]  /*1e30*/  FADD.FTZ R93, R93, R91 ;  /* 0x0000005b5d5d7221 */ /* 0x000fca0000010000 */
[----:B------:R-:W-:-:S07]  /*1e40*/  MOV R92, R93 ;  /* 0x0000005d005c7202 */ /* 0x000fce0000000f00 */
[----:B------:R-:W-:Y:S05]  /*1e50*/  WARPSYNC.COLLECTIVE R82, `(.L_x_11750) ;  /* 0x0000000052087348 */ /* 0x000fea0003c00000 */
[----:B------:R0:W1:Y:S02]  /*1e60*/  SHFL.BFLY P2, R91, R92, R85, R83 ;  /* 0x0c0000555c5b7389 */ /* 0x0000640000040053 */
[----:B01----:R-:W-:Y:S01]  /*1e70*/  ENDCOLLECTIVE ;  /* 0x000000000000791b */ /* 0x003fe20003800000 */
.L_x_11750:
[----:B------:R-:W-:Y:S01]  /*1e80*/  HFMA2.MMA R85, -RZ, RZ, 0, 9.5367431640625e-07 ;  /* 0x00000010ff557435 */ /* 0x000fe200000001ff */
[----:B------:R-:W-:-:S05]  /*1e90*/  FADD.FTZ R80, R93, R91 ;  /* 0x0000005b5d507221 */ /* 0x000fca0000010000 */
[----:B------:R-:W-:-:S07]  /*1ea0*/  MOV R92, R80 ;  /* 0x00000050005c7202 */ /* 0x000fce0000000f00 */
[----:B------:R-:W-:Y:S05]  /*1eb0*/  WARPSYNC.COLLECTIVE R82, `(.L_x_11751) ;  /* 0x0000000052087348 */ /* 0x000fea0003c00000 */
[----:B------:R0:W1:Y:S02]  /*1ec0*/  SHFL.BFLY P2, R91, R92, R85, R83 ;  /* 0x0c0000555c5b7389 */ /* 0x0000640000040053 */
[----:B01----:R-:W-:Y:S01]  /*1ed0*/  ENDCOLLECTIVE ;  /* 0x000000000000791b */ /* 0x003fe20003800000 */
.L_x_11751:
        /* <DEDUP_REMOVED lines=41> */
.L_x_11752:
[----:B------:R-:W-:Y:S01]  /*2170*/  HFMA2.MMA R85, -RZ, RZ, 0, 1.1920928955078125e-07 ;  /* 0x00000002ff557435 */ /* 0x000fe200000001ff */
[----:B------:R-:W-:-:S05]  /*2180*/  FADD.FTZ R81, R80, R91 ;  /* 0x0000005b50517221 */ /* 0x000fca0000010000 */
[----:B------:R-:W-:-:S07]  /*2190*/  MOV R92, R81 ;  /* 0x00000051005c7202 */ /* 0x000fce0000000f00 */
[----:B------:R-:W-:Y:S05]  /*21a0*/  WARPSYNC.COLLECTIVE R82, `(.L_x_11753) ;  /* 0x0000000052087348 */ /* 0x000fea0003c00000 */
[----:B------:R0:W1:Y:S02]  /*21b0*/  SHFL.BFLY P2, R91, R92, R85, R83 ;  /* 0x0c0000555c5b7389 */ /* 0x0000640000040053 */
[----:B01----:R-:W-:Y:S01]  /*21c0*/  ENDCOLLECTIVE ;  /* 0x000000000000791b */ /* 0x003fe20003800000 */
.L_x_11753:
[----:B------:R-:W-:Y:S01]  /*21d0*/  MOV R85, 0x4 ;  /* 0x0000000400557802 */ /* 0x000fe20000000f00 */
[----:B------:R-:W-:-:S07]  /*21e0*/  FADD.FTZ R92, R81, R91 ;  /* 0x0000005b515c7221 */ /* 0x000fce0000010000 */
[----:B------:R-:W-:Y:S05]  /*21f0*/  WARPSYNC.COLLECTIVE R82, `(.L_x_11754) ;  /* 0x0000000052087348 */ /* 0x000fea0003c00000 */
[----:B------:R0:W1:Y:S02]  /*2200*/  SHFL.BFLY P2, R91, R92, R85, R83 ;  /* 0x0c0000555c5b7389 */ /* 0x0000640000040053 */
[----:B01----:R-:W-:Y:S01]  /*2210*/  ENDCOLLECTIVE ;  /* 0x000000000000791b */ /* 0x003fe20003800000 */
.L_x_11754:
[----:B------:R-:W-:Y:S01]  /*2220*/  HFMA2.MMA R85, -RZ, RZ, 0, 4.76837158203125e-07 ;  /* 0x00000008ff557435 */ /* 0x000fe200000001ff */
[----:B------:R-:W-:-:S05]  /*2230*/  FADD.FTZ R93, R92, R91 ;  /* 0x0000005b5c5d7221 */ /* 0x000fca0000010000 */
[----:B------:R-:W-:-:S07]  /*2240*/  MOV R92, R93 ;  /* 0x0000005d005c7202 */ /* 0x000fce0000000f00 */
[----:B------:R-:W-:Y:S05]  /*2250*/  WARPSYNC.COLLECTIVE R82, `(.L_x_11755) ;  /* 0x0000000052087348 */ /* 0x000fea0003c00000 */
[----:B------:R0:W1:Y:S02]  /*2260*/  SHFL.BFLY P2, R91, R92, R85, R83 ;  /* 0x0c0000555c5b7389 */ /* 0x0000640000040053 */
[----:B01----:R-:W-:Y:S01]  /*2270*/  ENDCOLLECTIVE ;  /* 0x000000000000791b */ /* 0x003fe20003800000 */
.L_x_11755:
[----:B------:R-:W-:Y:S01]  /*2280*/  HFMA2.MMA R85, -RZ, RZ, 0, 9.5367431640625e-07 ;  /* 0x00000010ff557435 */ /* 0x000fe200000001ff */
[----:B------:R-:W-:-:S05]  /*2290*/  FADD.FTZ R93, R93, R91 ;  /* 0x0000005b5d5d7221 */ /* 0x000fca0000010000 */
[----:B------:R-:W-:-:S07]  /*22a0*/  MOV R92, R93 ;  /* 0x0000005d005c7202 */ /* 0x000fce0000000f00 */
[----:B------:R-:W-:Y:S05]  /*22b0*/  WARPSYNC.COLLECTIVE R82, `(.L_x_11756) ;  /* 0x0000000052087348 */ /* 0x000fea0003c00000 */
[----:B------:R0:W1:Y:S02]  /*22c0*/  SHFL.BFLY P2, R91, R92, R85, R83 ;  /* 0x0c0000555c5b7389 */ /* 0x0000640000040053 */
[----:B01----:R-:W-:Y:S01]  /*22d0*/  ENDCOLLECTIVE ;  /* 0x000000000000791b */ /* 0x003fe20003800000 */
.L_x_11756:
[----:B------:R-:W-:Y:S05]  /*22e0*/  BRA `(.L_x_11757) ;  /* 0xfffffff000ec7947 */ /* 0x000fea000383ffff */
.L_x_11758:
        /* <DEDUP_REMOVED lines=9> */
.L_x_16590:


//--------------------- .text._ZN10layer_norm13ln_fwd_kernelINS_13Kernel_traitsIf6__halffS2_fjLj512ELj1ELj4ELj1ELj16ENS_18Kernel_traits_baseILj512EfS2_fS2_fjLj128EEEEELb0ELb1ELb1ELb1EEEvNS_9FwdParamsE --------------------------
	.section	.text._ZN10layer_norm13ln_fwd_kernelINS_13Kernel_traitsIf6__halffS2_fjLj512ELj1ELj4ELj1ELj16ENS_18Kernel_traits_baseILj512EfS2_fS2_fjLj128EEEEELb0ELb1ELb1ELb1EEEvNS_9FwdParamsE,"ax",@progbits
	.align	128
        .global         _ZN10layer_norm13ln_fwd_kernelINS_13Kernel_traitsIf6__halffS2_fjLj512ELj1ELj4ELj1ELj16ENS_18Kernel_traits_baseILj512EfS2_fS2_fjLj128EEEEELb0ELb1ELb1ELb1EEEvNS_9FwdParamsE
        .type           _ZN10layer_norm13ln_fwd_kernelINS_13Kernel_traitsIf6__halffS2_fjLj512ELj1ELj4ELj1ELj16ENS_18Kernel_traits_baseILj512EfS2_fS2_fjLj128EEEEELb0ELb1ELb1ELb1EEEvNS_9FwdParamsE,@function
        .size           _ZN10layer_norm13ln_fwd_kernelINS_13Kernel_traitsIf6__halffS2_fjLj512ELj1ELj4ELj1ELj16ENS_18Kernel_traits_baseILj512EfS2_fS2_fjLj128EEEEELb0ELb1ELb1ELb1EEEvNS_9FwdParamsE,(.L_x_16591 - _ZN10layer_norm13ln_fwd_kernelINS_13Kernel_traitsIf6__halffS2_fjLj512ELj1ELj4ELj1ELj16ENS_18Kernel_traits_baseILj512EfS2_fS2_fjLj128EEEEELb0ELb1ELb1ELb1EEEvNS_9FwdParamsE)
        .other          _ZN10layer_norm13ln_fwd_kernelINS_13Kernel_traitsIf6__halffS2_fjLj512ELj1ELj4ELj1ELj16ENS_18Kernel_traits_baseILj512EfS2_fS2_fjLj128EEEEELb0ELb1ELb1ELb1EEEvNS_9FwdParamsE,@"STO_CUDA_ENTRY STV_DEFAULT"
_ZN10layer_norm13ln_fwd_kernelINS_13Kernel_traitsIf6__halffS2_fjLj512ELj1ELj4ELj1ELj16ENS_18Kernel_traits_baseILj512EfS2_fS2_fjLj128EEEEELb0ELb1ELb1ELb1EEEvNS_9FwdParamsE:
.text._ZN10layer_norm13ln_fwd_kernelINS_13Kernel_traitsIf6__halffS2_fjLj512ELj1ELj4ELj1ELj16ENS_18Kernel_traits_baseILj512EfS2_fS2_fjLj128EEEEELb0ELb1ELb1ELb1EEEvNS_9FwdParamsE:
        /* <DEDUP_REMOVED lines=47> */
.L_x_11794:
        /* <DEDUP_REMOVED lines=64> */
.L_x_11760:
[----:B------:R-:W-:Y:S05]  /*06f0*/  BSYNC B0 ;  /* 0x0000000000007941 */ /* 0x000fea0003800000 */
.L_x_11759:
[----:B------:R-:W-:Y:S04]  /*0700*/  BSSY B0, `(.L_x_11761) ;  /* 0x0000006000007945 */ /* 0x000fe80003800000 */
[----:B------:R-:W-:Y:S05]  /*0710*/  @!P5 BRA `(.L_x_11762) ;  /* 0x000000000010d947 */ /* 0x000fea0003800000 */
[----:B-----5:R-:W-:-:S05]  /*0720*/  HADD2.F32 R69, -RZ, R60.H1_H1 ;  /* 0x3000003cff457230 */ /* 0x020fca0000004100 */
[----:B------:R-:W-:-:S04]  /*0730*/  FMUL.FTZ R78, R69, UR6 ;  /* 0x00000006454e7c20 */ /* 0x000fc80008410000 */
[----:B------:R-:W-:-:S04]  /*0740*/  FMUL.FTZ R69, R37, R78 ;  /* 0x0000004e25457220 */ /* 0x000fc80000410000 */
[----:B------:R-:W-:-:S07]  /*0750*/  @P0 FADD.FTZ R69, R53, R69 ;  /* 0x0000004535450221 */ /* 0x000fce0000010000 */
.L_x_11762:
[----:B------:R-:W-:Y:S05]  /*0760*/  BSYNC B0 ;  /* 0x0000000000007941 */ /* 0x000fea0003800000 */
.L_x_11761:
[----:B------:R-:W-:Y:S04]  /*0770*/  BSSY B0, `(.L_x_11763) ;  /* 0x0000006000007945 */ /* 0x000fe80003800000 */
[----:B------:R-:W-:Y:S05]  /*0780*/  @!P5 BRA `(.L_x_11764) ;  /* 0x000000000010d947 */ /* 0x000fea0003800000 */
[----:B-----5:R-:W-:-:S05]  /*0790*/  HADD2.F32 R70, -RZ, R61.H0_H0 ;  /* 0x2000003dff467230 */ /* 0x020fca0000004100 */
[----:B------:R-:W-:-:S04]  /*07a0*/  FMUL.FTZ R79, R70, UR6 ;  /* 0x00000006464f7c20 */ /* 0x000fc80008410000 */
[----:B------:R-:W-:-:S04]  /*07b0*/  FMUL.FTZ R70, R38, R79 ;  /* 0x0000004f26467220 */ /* 0x000fc80000410000 */
[----:B------:R-:W-:-:S07]  /*07c0*/  @P0 FADD.FTZ R70, R54, R70 ;  /* 0x0000004636460221 */ /* 0x000fce0000010000 */
.L_x_11764:
[----:B------:R-:W-:Y:S05]  /*07d0*/  BSYNC B0 ;  /* 0x0000000000007941 */ /* 0x000fea0003800000 */
.L_x_11763:
[----:B------:R-:W-:Y:S04]  /*07e0*/  BSSY B0, `(.L_x_11765) ;  /* 0x0000006000007945 */ /* 0x000fe80003800000 */
[----:B------:R-:W-:Y:S05]  /*07f0*/  @!P5 BRA `(.L_x_11766) ;  /* 0x000000000010d947 */ /* 0x000fea0003800000 */
[----:B-----5:R-:W-:-:S05]  /*0800*/  HADD2.F32 R71, -RZ, R61.H1_H1 ;  /* 0x3000003dff477230 */ /* 0x020fca0000004100 */
[----:B------:R-:W-:-:S04]  /*0810*/  FMUL.FTZ R78, R71, UR6 ;  /* 0x00000006474e7c20 */ /* 0x000fc80008410000 */
[----:B------:R-:W-:-:S04]  /*0820*/  FMUL.FTZ R71, R39, R78 ;  /* 0x0000004e27477220 */ /* 0x000fc80000410000 */
[----:B------:R-:W-:-:S07]  /*0830*/  @P0 FADD.FTZ R71, R55, R71 ;  /* 0x0000004737470221 */ /* 0x000fce0000010000 */
.L_x_11766:
[----:B------:R-:W-:Y:S05]  /*0840*/  BSYNC B0 ;  /* 0x0000000000007941 */ /* 0x000fea0003800000 */
.L_x_11765:
[----:B------:R-:W-:Y:S04]  /*0850*/  BSSY B0, `(.L_x_11767) ;  /* 0x0000006000007945 */ /* 0x000fe80003800000 */
[----:B------:R-:W-:Y:S05]  /*0860*/  @!P5 BRA `(.L_x_11768) ;  /* 0x000000000010d947 */ /* 0x000fea0003800000 */
[----:B-----5:R-:W-:-:S05]  /*0870*/  HADD2.F32 R64, -RZ, R62.H0_H0 ;  /* 0x2000003eff407230 */ /* 0x020fca0000004100 */
[----:B------:R-:W-:-:S04]  /*0880*/  FMUL.FTZ R79, R64, UR6 ;  /* 0x00000006404f7c20 */ /* 0x000fc80008410000 */
[----:B------:R-:W-:-:S04]  /*0890*/  FMUL.FTZ R64, R40, R79 ;  /* 0x0000004f28407220 */ /* 0x000fc80000410000 */
[----:B------:R-:W-:-:S07]  /*08a0*/  @P0 FADD.FTZ R64, R56, R64 ;  /* 0x0000004038400221 */ /* 0x000fce0000010000 */
.L_x_11768:
[----:B------:R-:W-:Y:S05]  /*08b0*/  BSYNC B0 ;  /* 0x0000000000007941 */ /* 0x000fea0003800000 */
.L_x_11767:
[----:B------:R-:W-:Y:S04]  /*08c0*/  BSSY B0, `(.L_x_11769) ;  /* 0x0000006000007945 */ /* 0x000fe80003800000 */
[----:B------:R-:W-:Y:S05]  /*08d0*/  @!P5 BRA `(.L_x_11770) ;  /* 0x000000000010d947 */ /* 0x000fea0003800000 */
[----:B-----5:R-:W-:-:S05]  /*08e0*/  HADD2.F32 R65, -RZ, R62.H1_H1 ;  /* 0x3000003eff417230 */ /* 0x020fca0000004100 */
[----:B------:R-:W-:-:S04]  /*08f0*/  FMUL.FTZ R78, R65, UR6 ;  /* 0x00000006414e7c20 */ /* 0x000fc80008410000 */
[----:B------:R-:W-:-:S04]  /*0900*/  FMUL.FTZ R65, R41, R78 ;  /* 0x0000004e29417220 */ /* 0x000fc80000410000 */
[----:B------:R-:W-:-:S07]  /*0910*/  @P0 FADD.FTZ R65, R57, R65 ;  /* 0x0000004139410221 */ /* 0x000fce0000010000 */
.L_x_11770:
[----:B------:R-:W-:Y:S05]  /*0920*/  BSYNC B0 ;  /* 0x0000000000007941 */ /* 0x000fea0003800000 */
.L_x_11769:
[----:B------:R-:W-:Y:S04]  /*0930*/  BSSY B0, `(.L_x_11771) ;  /* 0x0000006000007945 */ /* 0x000fe80003800000 */
[----:B------:R-:W-:Y:S05]  /*0940*/  @!P5 BRA `(.L_x_11772) ;  /* 0x000000000010d947 */ /* 0x000fea0003800000 */
[----:B-----5:R-:W-:-:S05]  /*0950*/  HADD2.F32 R66, -RZ, R63.H0_H0 ;  /* 0x2000003fff427230 */ /* 0x020fca0000004100 */
[----:B------:R-:W-:-:S04]  /*0960*/  FMUL.FTZ R79, R66, UR6 ;  /* 0x00000006424f7c20 */ /* 0x000fc80008410000 */
[----:B------:R-:W-:-:S04]  /*0970*/  FMUL.FTZ R66, R42, R79 ;  /* 0x0000004f2a427220 */ /* 0x000fc80000410000 */
[----:B------:R-:W-:-:S07]  /*0980*/  @P0 FADD.FTZ R66, R58, R66 ;  /* 0x000000423a420221 */ /* 0x000fce0000010000 */
.L_x_11772:
[----:B------:R-:W-:Y:S05]  /*0990*/  BSYNC B0 ;  /* 0x0000000000007941 */ /* 0x000fea0003800000 */
.L_x_11771:
[----:B------:R-:W-:Y:S04]  /*09a0*/  BSSY B0, `(.L_x_11773) ;  /* 0x0000006000007945 */ /* 0x000fe80003800000 */
[----:B------:R-:W-:Y:S05]  /*09b0*/  @!P5 BRA `(.L_x_11774) ;  /* 0x000000000010d947 */ /* 0x000fea0003800000 */
[----:B-----5:R-:W-:-:S05]  /*09c0*/  HADD2.F32 R67, -RZ, R63.H1_H1 ;  /* 0x3000003fff437230 */ /* 0x020fca0000004100 */
[----:B------:R-:W-:-:S04]  /*09d0*/  FMUL.FTZ R78, R67, UR6 ;  /* 0x00000006434e7c20 */ /* 0x000fc80008410000 */
[----:B------:R-:W-:-:S04]  /*09e0*/  FMUL.FTZ R67, R43, R78 ;  /* 0x0000004e2b437220 */ /* 0x000fc80000410000 */
[----:B------:R-:W-:-:S07]  /*09f0*/  @P0 FADD.FTZ R67, R59, R67 ;  /* 0x000000433b430221 */ /* 0x000fce0000010000 */
.L_x_11774:
[----:B------:R-:W-:Y:S05]  /*0a00*/  BSYNC B0 ;  /* 0x0000000000007941 */ /* 0x000fea0003800000 */
.L_x_11773:
        /* <DEDUP_REMOVED lines=38> */
.L_x_11776:
[----:B------:R-:W-:Y:S05]  /*0c70*/  BSYNC B0 ;  /* 0x0000000000007941 */ /* 0x000fea0003800000 */
.L_x_11775:
[----:B------:R-:W-:Y:S04]  /*0c80*/  BSSY B0, `(.L_x_11777) ;  /* 0x0000006000007945 */ /* 0x000fe80003800000 */
[----:B------:R-:W-:Y:S05]  /*0c90*/  @!P5 BRA `(.L_x_11778) ;  /* 0x000000000010d947 */ /* 0x000fea0003800000 */
[----:B-----5:R-:W-:-:S05]  /*0ca0*/  HADD2.F32 R0, -RZ, R60.H1_H1 ;  /* 0x3000003cff007230 */ /* 0x020fca0000004100 */
[----:B------:R-:W-:-:S04]  /*0cb0*/  FMUL.FTZ R0, R0, UR6 ;  /* 0x0000000600007c20 */ /* 0x000fc80008410000 */
[----:B------:R-:W-:-:S04]  /*0cc0*/  FMUL.FTZ R77, R45, R0 ;  /* 0x000000002d4d7220 */ /* 0x000fc80000410000 */
[----:B------:R-:W-:-:S07]  /*0cd0*/  @P0 FADD.FTZ R77, R53, R77 ;  /* 0x0000004d354d0221 */ /* 0x000fce0000010000 */
.L_x_11778:
[----:B------:R-:W-:Y:S05]  /*0ce0*/  BSYNC B0 ;  /* 0x0000000000007941 */ /* 0x000fea0003800000 */
.L_x_11777:
[----:B------:R-:W-:Y:S04]  /*0cf0*/  BSSY B0, `(.L_x_11779) ;  /* 0x0000006000007945 */ /* 0x000fe80003800000 */
[----:B------:R-:W-:Y:S05]  /*0d00*/  @!P5 BRA `(.L_x_11780) ;  /* 0x000000000010d947 */ /* 0x000fea0003800000 */
[----:B-----5:R-:W-:-:S05]  /*0d10*/  HADD2.F32 R0, -RZ, R61.H0_H0 ;  /* 0x2000003dff007230 */ /* 0x020fca0000004100 */
[----:B------:R-:W-:-:S04]  /*0d20*/  FMUL.FTZ R87, R0, UR6 ;  /* 0x0000000600577c20 */ /* 0x000fc80008410000 */
[----:B------:R-:W-:-:S04]  /*0d30*/  FMUL.FTZ R78, R46, R87 ;  /* 0x000000572e4e7220 */ /* 0x000fc80000410000 */
[----:B------:R-:W-:-:S07]  /*0d40*/  @P0 FADD.FTZ R78, R54, R78 ;  /* 0x0000004e364e0221 */ /* 0x000fce0000010000 */
.L_x_11780:
[----:B------:R-:W-:Y:S05]  /*0d50*/  BSYNC B0 ;  /* 0x0000000000007941 */ /* 0x000fea0003800000 */
.L_x_11779:
[----:B------:R-:W-:Y:S04]  /*0d60*/  BSSY B0, `(.L_x_11781) ;  /* 0x0000006000007945 */ /* 0x000fe80003800000 */
[----:B------:R-:W-:Y:S05]  /*0d70*/  @!P5 BRA `(.L_x_11782) ;  /* 0x000000000010d947 */ /* 0x000fea0003800000 */
[----:B-----5:R-:W-:-:S05]  /*0d80*/  HADD2.F32 R0, -RZ, R61.H1_H1 ;  /* 0x3000003dff007230 */ /* 0x020fca0000004100 */
[----:B------:R-:W-:-:S04]  /*0d90*/  FMUL.FTZ R0, R0, UR6 ;  /* 0x0000000600007c20 */ /* 0x000fc80008410000 */
[----:B------:R-:W-:-:S04]  /*0da0*/  FMUL.FTZ R79, R47, R0 ;  /* 0x000000002f4f7220 */ /* 0x000fc80000410000 */
[----:B------:R-:W-:-:S07]  /*0db0*/  @P0 FADD.FTZ R79, R55, R79 ;  /* 0x0000004f374f0221 */ /* 0x000fce0000010000 */
.L_x_11782:
[----:B------:R-:W-:Y:S05]  /*0dc0*/  BSYNC B0 ;  /* 0x0000000000007941 */ /* 0x000fea0003800000 */
.L_x_11781:
[----:B------:R-:W-:Y:S04]  /*0dd0*/  BSSY B0, `(.L_x_11783) ;  /* 0x0000006000007945 */ /* 0x000fe80003800000 */
[----:B------:R-:W-:Y:S05]  /*0de0*/  @!P5 BRA `(.L_x_11784) ;  /* 0x000000000010d947 */ /* 0x000fea0003800000 */
[----:B-----5:R-:W-:-:S05]  /*0df0*/  HADD2.F32 R0, -RZ, R62.H0_H0 ;  /* 0x2000003eff007230 */ /* 0x020fca0000004100 */
[----:B------:R-:W-:-:S04]  /*0e00*/  FMUL.FTZ R87, R0, UR6 ;  /* 0x0000000600577c20 */ /* 0x000fc80008410000 */
[----:B------:R-:W-:-:S04]  /*0e10*/  FMUL.FTZ R72, R48, R87 ;  /* 0x0000005730487220 */ /* 0x000fc80000410000 */
[----:B------:R-:W-:-:S07]  /*0e20*/  @P0 FADD.FTZ R72, R56, R72 ;  /* 0x0000004838480221 */ /* 0x000fce0000010000 */
.L_x_11784:
[----:B------:R-:W-:Y:S05]  /*0e30*/  BSYNC B0 ;  /* 0x0000000000007941 */ /* 0x000fea0003800000 */
.L_x_11783:
[----:B------:R-:W-:Y:S04]  /*0e40*/  BSSY B0, `(.L_x_11785) ;  /* 0x0000006000007945 */ /* 0x000fe80003800000 */
[----:B------:R-:W-:Y:S05]  /*0e50*/  @!P5 BRA `(.L_x_11786) ;  /* 0x000000000010d947 */ /* 0x000fea0003800000 */
[----:B-----5:R-:W-:-:S05]  /*0e60*/  HADD2.F32 R0, -RZ, R62.H1_H1 ;  /* 0x3000003eff007230 */ /* 0x020fca0000004100 */
[----:B------:R-:W-:-:S04]  /*0e70*/  FMUL.FTZ R0, R0, UR6 ;  /* 0x0000000600007c20 */ /* 0x000fc80008410000 */
[----:B------:R-:W-:-:S04]  /*0e80*/  FMUL.FTZ R73, R49, R0 ;  /* 0x0000000031497220 */ /* 0x000fc80000410000 */
[----:B------:R-:W-:-:S07]  /*0e90*/  @P0 FADD.FTZ R73, R57, R73 ;  /* 0x0000004939490221 */ /* 0x000fce0000010000 */
.L_x_11786:
[----:B------:R-:W-:Y:S05]  /*0ea0*/  BSYNC B0 ;  /* 0x0000000000007941 */ /* 0x000fea0003800000 */
.L_x_11785:
[----:B------:R-:W-:Y:S04]  /*0eb0*/  BSSY B0, `(.L_x_11787) ;  /* 0x0000006000007945 */ /* 0x000fe80003800000 */
[----:B------:R-:W-:Y:S05]  /*0ec0*/  @!P5 BRA `(.L_x_11788) ;  /* 0x000000000010d947 */ /* 0x000fea0003800000 */
[----:B-----5:R-:W-:-:S05]  /*0ed0*/  HADD2.F32 R0, -RZ, R63.H0_H0 ;  /* 0x2000003fff007230 */ /* 0x020fca0000004100 */
[----:B------:R-:W-:-:S04]  /*0ee0*/  FMUL.FTZ R87, R0, UR6 ;  /* 0x0000000600577c20 */ /* 0x000fc80008410000 */
[----:B------:R-:W-:-:S04]  /*0ef0*/  FMUL.FTZ R74, R50, R87 ;  /* 0x00000057324a7220 */ /* 0x000fc80000410000 */
[----:B------:R-:W-:-:S07]  /*0f00*/  @P0 FADD.FTZ R74, R58, R74 ;  /* 0x0000004a3a4a0221 */ /* 0x000fce0000010000 */
.L_x_11788:
[----:B------:R-:W-:Y:S05]  /*0f10*/  BSYNC B0 ;  /* 0x0000000000007941 */ /* 0x000fea0003800000 */
.L_x_11787:
[----:B------:R-:W-:Y:S04]  /*0f20*/  BSSY B0, `(.L_x_11789) ;  /* 0x0000006000007945 */ /* 0x000fe80003800000 */
[----:B------:R-:W-:Y:S05]  /*0f30*/  @!P5 BRA `(.L_x_11790) ;  /* 0x000000000010d947 */ /* 0x000fea0003800000 */
[----:B-----5:R-:W-:-:S05]  /*0f40*/  HADD2.F32 R0, -RZ, R63.H1_H1 ;  /* 0x3000003fff007230 */ /* 0x020fca0000004100 */
[----:B------:R-:W-:-:S04]  /*0f50*/  FMUL.FTZ R0, R0, UR6 ;  /* 0x0000000600007c20 */ /* 0x000fc80008410000 */
[----:B------:R-:W-:-:S04]  /*0f60*/  FMUL.FTZ R75, R51, R0 ;  /* 0x00000000334b7220 */ /* 0x000fc80000410000 */
[----:B------:R-:W-:-:S07]  /*0f70*/  @P0 FADD.FTZ R75, R59, R75 ;  /* 0x0000004b3b4b0221 */ /* 0x000fce0000010000 */
.L_x_11790:
[----:B------:R-:W-:Y:S05]  /*0f80*/  BSYNC B0 ;  /* 0x0000000000007941 */ /* 0x000fea0003800000 */
.L_x_11789:
        /* <DEDUP_REMOVED lines=76> */
.L_x_11806:
        /* <DEDUP_REMOVED lines=85> */
.L_x_11793:
[----:B------:R-:W-:Y:S05]  /*19a0*/  BSYNC B0 ;  /* 0x0000000000007941 */ /* 0x000fea0003800000 */
.L_x_11792:
[----:B-1----:R-:W1:Y:S02]  /*19b0*/  LDC.64 R64, c[0x0][0x210] ;  /* 0x00008400ff407b82 */ /* 0x002e640000000a00 */
[----:B-1----:R-:W-:-:S04]  /*19c0*/  LEA R2, R64, R2, 0x2 ;  /* 0x0000000240027211 */ /* 0x002fc800078e10ff */
[----:B------:R-:W-:-:S13]  /*19d0*/  ISETP.GE.AND P0, PT, R2, R65, PT ;  /* 0x000000410200720c */ /* 0x000fda0003f06270 */
[----:B------:R-:W-:Y:S05]  /*19e0*/  @!P0 BRA `(.L_x_11794) ;  /* 0xffffffe800408947 */ /* 0x000fea000383ffff */
[----:B------:R-:W-:Y:S05]  /*19f0*/  EXIT ;  /* 0x000000000000794d */ /* 0x000fea0003800000 */
.L_x_11791:
        /* <DEDUP_REMOVED lines=8> */
.L_x_11796:
[----:B------:R-:W-:Y:S05]  /*1a80*/  BSYNC B0 ;  /* 0x0000000000007941 */ /* 0x000fea0003800000 */
.L_x_11795:
        /* <DEDUP_REMOVED lines=8> */
.L_x_11797:
[----:B------:R-:W-:Y:S01]  /*1b10*/  HFMA2.MMA R83, -RZ, RZ, 0, 2.384185791015625e-07 ;  /* 0x00000004ff537435 */ /* 0x000fe200000001ff */
[----:B------:R-:W-:-:S05]  /*1b20*/  FADD.FTZ R89, R88, R0 ;  /* 0x0000000058597221 */ /* 0x000fca0000010000 */
[----:B------:R-:W-:-:S07]  /*1b30*/  MOV R88, R89 ;  /* 0x0000005900587202 */ /* 0x000fce0000000f00 */
[----:B------:R-:W-:Y:S05]  /*1b40*/  WARPSYNC.COLLECTIVE R81, `(.L_x_11798) ;  /* 0x0000000051087348 */ /* 0x000fea0003c00000 */
[----:B------:R0:W1:Y:S02]  /*1b50*/  SHFL.BFLY P1, R0, R88, R83, R82 ;  /* 0x0c00005358007389 */ /* 0x0000640000020052 */
[----:B01----:R-:W-:Y:S01]  /*1b60*/  ENDCOLLECTIVE ;  /* 0x000000000000791b */ /* 0x003fe20003800000 */
.L_x_11798:
[----:B------:R-:W-:Y:S01]  /*1b70*/  HFMA2.MMA R83, -RZ, RZ, 0, 4.76837158203125e-07 ;  /* 0x00000008ff537435 */ /* 0x000fe200000001ff */
[----:B------:R-:W-:-:S05]  /*1b80*/  FADD.FTZ R90, R89, R0 ;  /* 0x00000000595a7221 */ /* 0x000fca0000010000 */
[----:B------:R-:W-:-:S07]  /*1b90*/  MOV R88, R90 ;  /* 0x0000005a00587202 */ /* 0x000fce0000000f00 */
[----:B------:R-:W-:Y:S05]  /*1ba0*/  WARPSYNC.COLLECTIVE R81, `(.L_x_11799) ;  /* 0x0000000051087348 */ /* 0x000fea0003c00000 */
[----:B------:R0:W1:Y:S02]  /*1bb0*/  SHFL.BFLY P1, R0, R88, R83, R82 ;  /* 0x0c00005358007389 */ /* 0x0000640000020052 */
[----:B01----:R-:W-:Y:S01]  /*1bc0*/  ENDCOLLECTIVE ;  /* 0x000000000000791b */ /* 0x003fe20003800000 */
.L_x_11799:
[----:B------:R-:W-:Y:S01]  /*1bd0*/  HFMA2.MMA R83, -RZ, RZ, 0, 9.5367431640625e-07 ;  /* 0x00000010ff537435 */ /* 0x000fe200000001ff */
[----:B------:R-:W-:-:S05]  /*1be0*/  FADD.FTZ R91, R90, R0 ;  /* 0x000000005a5b7221 */ /* 0x000fca0000010000 */
[----:B------:R-:W-:-:S07]  /*1bf0*/  MOV R88, R91 ;  /* 0x0000005b00587202 */ /* 0x000fce0000000f00 */
[----:B------:R-:W-:Y:S05]  /*1c00*/  WARPSYNC.COLLECTIVE R81, `(.L_x_11800) ;  /* 0x0000000051087348 */ /* 0x000fea0003c00000 */
[----:B------:R0:W1:Y:S02]  /*1c10*/  SHFL.BFLY P1, R0, R88, R83, R82 ;  /* 0x0c00005358007389 */ /* 0x0000640000020052 */
[----:B01----:R-:W-:Y:S01]  /*1c20*/  ENDCOLLECTIVE ;  /* 0x000000000000791b */ /* 0x003fe20003800000 */
.L_x_11800:
        /* <DEDUP_REMOVED lines=39> */
.L_x_11801:
[----:B------:R-:W-:Y:S01]  /*1ea0*/  HFMA2.MMA R83, -RZ, RZ, 0, 1.1920928955078125e-07 ;  /* 0x00000002ff537435 */ /* 0x000fe200000001ff */
[----:B------:R-:W-:-:S05]  /*1eb0*/  FADD.FTZ R89, R88, R0 ;  /* 0x0000000058597221 */ /* 0x000fca0000010000 */
[----:B------:R-:W-:-:S07]  /*1ec0*/  MOV R88, R89 ;  /* 0x0000005900587202 */ /* 0x000fce0000000f00 */
[----:B------:R-:W-:Y:S05]  /*1ed0*/  WARPSYNC.COLLECTIVE R81, `(.L_x_11802) ;  /* 0x0000000051087348 */ /* 0x000fea0003c00000 */
[----:B------:R0:W1:Y:S02]  /*1ee0*/  SHFL.BFLY P1, R0, R88, R83, R82 ;  /* 0x0c00005358007389 */ /* 0x0000640000020052 */
[----:B01----:R-:W-:Y:S01]  /*1ef0*/  ENDCOLLECTIVE ;  /* 0x000000000000791b */ /* 0x003fe20003800000 */
.L_x_11802:
[----:B------:R-:W-:Y:S01]  /*1f00*/  HFMA2.MMA R83, -RZ, RZ, 0, 2.384185791015625e-07 ;  /* 0x00000004ff537435 */ /* 0x000fe200000001ff */
[----:B------:R-:W-:-:S05]  /*1f10*/  FADD.FTZ R90, R89, R0 ;  /* 0x00000000595a7221 */ /* 0x000fca0000010000 */
[----:B------:R-:W-:-:S07]  /*1f20*/  MOV R88, R90 ;  /* 0x0000005a00587202 */ /* 0x000fce0000000f00 */
[----:B------:R-:W-:Y:S05]  /*1f30*/  WARPSYNC.COLLECTIVE R81, `(.L_x_11803) ;  /* 0x0000000051087348 */ /* 0x000fea0003c00000 */
[----:B------:R0:W1:Y:S02]  /*1f40*/  SHFL.BFLY P1, R0, R88, R83, R82 ;  /* 0x0c00005358007389 */ /* 0x0000640000020052 */
[----:B01----:R-:W-:Y:S01]  /*1f50*/  ENDCOLLECTIVE ;  /* 0x000000000000791b */ /* 0x003fe20003800000 */
.L_x_11803:
[----:B------:R-:W-:Y:S01]  /*1f60*/  HFMA2.MMA R83, -RZ, RZ, 0, 4.76837158203125e-07 ;  /* 0x00000008ff537435 */ /* 0x000fe200000001ff */
[----:B------:R-:W-:-:S05]  /*1f70*/  FADD.FTZ R91, R90, R0 ;  /* 0x000000005a5b7221 */ /* 0x000fca0000010000 */
[----:B------:R-:W-:-:S07]  /*1f80*/  MOV R88, R91 ;  /* 0x0000005b00587202 */ /* 0x000fce0000000f00 */
[----:B------:R-:W-:Y:S05]  /*1f90*/  WARPSYNC.COLLECTIVE R81, `(.L_x_11804) ;  /* 0x0000000051087348 */ /* 0x000fea0003c00000 */
[----:B------:R0:W1:Y:S02]  /*1fa0*/  SHFL.BFLY P1, R0, R88, R83, R82 ;  /* 0x0c00005358007389 */ /* 0x0000640000020052 */
[----:B01----:R-:W-:Y:S01]  /*1fb0*/  ENDCOLLECTIVE ;  /* 0x000000000000791b */ /* 0x003fe20003800000 */
.L_x_11804:
[----:B------:R-:W-:Y:S01]  /*1fc0*/  HFMA2.MMA R83, -RZ, RZ, 0, 9.5367431640625e-07 ;  /* 0x00000010ff537435 */ /* 0x000fe200000001ff */
[----:B------:R-:W-:-:S05]  /*1fd0*/  FADD.FTZ R92, R91, R0 ;  /* 0x000000005b5c7221 */ /* 0x000fca0000010000 */
[----:B------:R-:W-:-:S07]  /*1fe0*/  MOV R88, R92 ;  /* 0x0000005c00587202 */ /* 0x000fce0000000f00 */
[----:B------:R-:W-:Y:S05]  /*1ff0*/  WARPSYNC.COLLECTIVE R81, `(.L_x_11805) ;  /* 0x0000000051087348 */ /* 0x000fea0003c00000 */
[----:B------:R0:W1:Y:S02]  /*2000*/  SHFL.BFLY P1, R0, R88, R83, R82 ;  /* 0x0c00005358007389 */ /* 0x0000640000020052 */
[----:B01----:R-:W-:Y:S01]  /*2010*/  ENDCOLLECTIVE ;  /* 0x000000000000791b */ /* 0x003fe20003800000 */
.L_x_11805:
[----:B------:R-:W-:Y:S05]  /*2020*/  BRA `(.L_x_11806) ;  /* 0xfffffff400087947 */ /* 0x000fea000383ffff */
.L_x_11807:
        /* <DEDUP_REMOVED lines=13> */
.L_x_16591:


//--------------------- .text._ZN10layer_norm13ln_fwd_kernelINS_13Kernel_traitsIf6__halffS2_fjLj512ELj1ELj4ELj1ELj16ENS_18Kernel_traits_baseILj512EfS2_fS2_fjLj128EEEEELb1ELb0ELb0ELb0EEEvNS_9FwdParamsE --------------------------
	.section	.text._ZN10layer_norm13ln_fwd_kernelINS_13Kernel_traitsIf6__halffS2_fjLj512ELj1ELj4ELj1ELj16ENS_18Kernel_traits_baseILj512EfS2_fS2_fjLj128EEEEELb1ELb0ELb0ELb0EEEvNS_9FwdParamsE,"ax",@progbits
	.align	128
        .global         _ZN10layer_norm13ln_fwd_kernelINS_13Kernel_traitsIf6__halffS2_fjLj512ELj1ELj4ELj1ELj16ENS_18Kernel_traits_baseILj512EfS2_fS2_fjLj128EEEEELb1ELb0ELb0ELb0EEEvNS_9FwdParamsE
        .type           _ZN10layer_norm13ln_fwd_kernelINS_13Kernel_traitsIf6__halffS2_fjLj512ELj1ELj4ELj1ELj16ENS_18Kernel_traits_baseILj512EfS2_fS2_fjLj128EEEEELb1ELb0ELb0ELb0EEEvNS_9FwdParamsE,@function
        .size           _ZN10layer_norm13ln_fwd_kernelINS_13Kernel_traitsIf6__halffS2_fjLj512ELj1ELj4ELj1ELj16ENS_18Kernel_traits_baseILj512EfS2_fS2_fjLj128EEEEELb1ELb0ELb0ELb0EEEvNS_9FwdParamsE,(.L_x_16592 - _ZN10layer_norm13ln_fwd_kernelINS_13Kernel_traitsIf6__halffS2_fjLj512ELj1ELj4ELj1ELj16ENS_18Kernel_traits_baseILj512EfS2_fS2_fjLj128EEEEELb1ELb0ELb0ELb0EEEvNS_9FwdParamsE)
        .other          _ZN10layer_norm13ln_fwd_kernelINS_13Kernel_traitsIf6__halffS2_fjLj512ELj1ELj4ELj1ELj16ENS_18Kernel_traits_baseILj512EfS2_fS2_fjLj128EEEEELb1ELb0ELb0ELb0EEEvNS_9FwdParamsE,@"STO_CUDA_ENTRY STV_DEFAULT"
_ZN10layer_norm13ln_fwd_kernelINS_13Kernel_traitsIf6__halffS2_fjLj512ELj1ELj4ELj1ELj16ENS_18Kernel_traits_baseILj512EfS2_fS2_fjLj128EEEEELb1ELb0ELb0ELb0EEEvNS_9FwdParamsE:
.text._ZN10layer_norm13ln_fwd_kernelINS_13Kernel_traitsIf6__halffS2_fjLj512ELj1ELj4ELj1ELj16ENS_18Kernel_traits_baseILj512EfS2_fS2_fjLj128EEEEELb1ELb0ELb0ELb0EEEvNS_9FwdParamsE:
        /* <DEDUP_REMOVED lines=38> */
[--C-:B------:R-:W-:Y:S01]  /*0260*/  SHF.R.U32.HI R4, RZ, 0x5, R6.reuse ;  /* 0x00000005ff047819 */ /* 0x100fe20000011606 */
[----:B------:R-:W-:Y:S01]  /*0270*/  UIADD3 UR22, UR5, -0x126145ec, URZ ;  /* 0xed9eba1405167890 */ /* 0x000fe2000fffe03f */
[----:B------:R-:W-:Y:S01]  /*0280*/  @P0 IADD3.X R43, RZ, R5, RZ, P1, !PT ;  /* 0x00000005ff2b0210 */ /* 0x000fe20000ffe4ff */
[----:B------:R-:W-:Y:S01]  /*0290*/  UIADD3 UR23, UR4, 0x1715609d, URZ ;  /* 0x1715609d04177890 */ /* 0x000fe2000fffe03f */
[C---:B-1----:R-:W-:Y:S01]  /*02a0*/  IMAD R5, R7.reuse, UR8, R6 ;  /* 0x0000000807057c24 */ /* 0x042fe2000f8e0206 */
[----:B------:R-:W-:Y:S01]  /*02b0*/  UIADD3 UR24, UR5, -0x56f99767, URZ ;  /* 0xa906689905187890 */ /* 0x000fe2000fffe03f */
[----:B------:R-:W-:Y:S01]  /*02c0*/  IMAD R4, R7, 0x4, R4 ;  /* 0x0000000407047824 */ /* 0x000fe200078e0204 */
        /* <DEDUP_REMOVED lines=24> */
.L_x_11809:
[----:B------:R-:W-:Y:S05]  /*0450*/  BSYNC B0 ;  /* 0x0000000000007941 */ /* 0x000fea0003800000 */
.L_x_11808:
        /* <DEDUP_REMOVED lines=17> */
.L_x_11811:
[----:B------:R-:W-:Y:S05]  /*0570*/  BSYNC B0 ;  /* 0x0000000000007941 */ /* 0x000fea0003800000 */
.L_x_11810:
[----:B------:R-:W-:Y:S01]  /*0580*/  ULDC UR8, c[0x0][0x214] ;  /* 0x0000850000087ab9 */ /* 0x000fe20000000800 */
[----:B------:R-:W-:Y:S01]  /*0590*/  UIADD3 UR30, UR5, -0x24c28bd8, URZ ;  /* 0xdb3d7428051e7890 */ /* 0x000fe2000fffe03f */
[----:B------:R-:W-:Y:S02]  /*05a0*/  ISETP.GE.AND P0, PT, R4, UR8, PT ;  /* 0x0000000804007c0c */ /* 0x000fe4000bf06270 */
[----:B01----:R-:W-:-:S11]  /*05b0*/  SHF.R.U64 R6, R0, 0x2, R43 ;  /* 0x0000000200067819 */ /* 0x003fd6000000122b */
[----:B------:R-:W-:Y:S05]  /*05c0*/  @P0 EXIT ;  /* 0x000000000000094d */ /* 0x000fea0003800000 */
[C---:B------:R-:W-:Y:S01]  /*05d0*/  IMAD.HI.U32 R2, R5.reuse, -0x326172a9, RZ ;  /* 0xcd9e8d5705027827 */ /* 0x040fe200078e00ff */
        /* <DEDUP_REMOVED lines=70> */
.L_x_11934:
        /* <DEDUP_REMOVED lines=15> */
[----:B------:R-:W-:-:S05]  /*0b30*/  LEA.HI.SX32 R70, R67, R64, 0x1d ;  /* 0x0000004043467211 */ /* 0x000fca00078feaff */
[----:B------:R-:W-:Y:S02]  /*0b40*/  IMAD.MOV.U32 R66, RZ, RZ, R70 ;  /* 0x000000ffff427224 */ /* 0x000fe400078e0046 */
[----:B--2---:R-:W-:Y:S01]  /*0b50*/  @P0 HADD2.F32 R65, -RZ, R76.H0_H0 ;  /* 0x2000004cff410230 */ /* 0x004fe20000004100 */
        /* <DEDUP_REMOVED lines=23> */
.L_x_11816:
[----:B------:R-:W-:-:S07]  /*0cd0*/  MOV R50, R74 ;  /* 0x0000004a00327202 */ /* 0x000fce0000000f00 */
.L_x_11817:
[----:B------:R-:W-:Y:S05]  /*0ce0*/  BSYNC B2 ;  /* 0x0000000000027941 */ /* 0x000fea0003800000 */
.L_x_11815:
        /* <DEDUP_REMOVED lines=16> */
.L_x_11821:
[----:B------:R-:W-:Y:S05]  /*0df0*/  BSYNC B3 ;  /* 0x0000000000037941 */ /* 0x000fea0003800000 */
.L_x_11820:
        /* <DEDUP_REMOVED lines=39> */
[----:B------:R-:W-:Y:S02]  /*1070*/  LOP3.LUT R72, R77, UR31, R74, 0x96, !PT ;  /* 0x0000001f4d487c12 */ /* 0x000fe4000f8e964a */
[----:B------:R-:W-:Y:S01]  /*1080*/  MOV R74, R76 ;  /* 0x0000004c004a7202 */ /* 0x000fe20000000f00 */
[----:B------:R-:W-:-:S04]  /*1090*/  IMAD.WIDE.U32 R76, R73, -0x2daee0ad, RZ ;  /* 0xd2511f53494c7825 */ /* 0x000fc800078e00ff */
[----:B------:R-:W-:Y:S01]  /*10a0*/  IMAD.MOV.U32 R0, RZ, RZ, R76 ;  /* 0x000000ffff007224 */ /* 0x000fe200078e004c */
[----:B------:R-:W-:-:S07]  /*10b0*/  LOP3.LUT R2, R77, UR32, R66, 0x96, !PT ;  /* 0x000000204d027c12 */ /* 0x000fce000f8e9642 */
.L_x_11819:
[----:B------:R-:W-:Y:S05]  /*10c0*/  BSYNC B2 ;  /* 0x0000000000027941 */ /* 0x000fea0003800000 */
.L_x_11818:
[----:B------:R-:W0:Y:S01]  /*10d0*/  LDC R76, c[0x0][0x298] ;  /* 0x0000a600ff4c7b82 */ /* 0x000e220000000800 */
[----:B------:R-:W-:Y:S01]  /*10e0*/  ISETP.NE.U32.AND P0, PT, R48, RZ, PT ;  /* 0x000000ff3000720c */ /* 0x000fe20003f05070 */
[----:B------:R-:W-:Y:S01]  /*10f0*/  IMAD.MOV.U32 R67, RZ, RZ, 0x2f800000 ;  /* 0x2f800000ff437424 */ /* 0x000fe200078e00ff */
[----:B------:R-:W-:Y:S01]  /*1100*/  I2FP.F32.U32 R48, R50 ;  /* 0x0000003200307245 */ /* 0x000fe20000201000 */
[----:B-----5:R-:W-:Y:S01]  /*1110*/  HADD2.F32 R50, -RZ, R52.H0_H0 ;  /* 0x20000034ff327230 */ /* 0x020fe20000004100 */
[----:B------:R-:W-:Y:S01]  /*1120*/  ISETP.NE.AND.EX P0, PT, R49, RZ, PT, P0 ;  /* 0x000000ff3100720c */ /* 0x000fe20003f05300 */
[----:B------:R-:W-:Y:S01]  /*1130*/  BSSY B2, `(.L_x_11822) ;  /* 0x0000015000027945 */ /* 0x000fe20003800000 */
[C---:B------:R-:W-:Y:S01]  /*1140*/  ISETP.NE.AND P1, PT, R75.reuse, 0x1, PT ;  /* 0x000000014b00780c */ /* 0x040fe20003f25270 */
[----:B------:R-:W1:Y:S01]  /*1150*/  LDC R77, c[0x0][0x294] ;  /* 0x0000a500ff4d7b82 */ /* 0x000e620000000800 */
[----:B------:R-:W-:Y:S01]  /*1160*/  FFMA.FTZ R48, R48, R67, 1.1641532182693481445e-10 ;  /* 0x2f00000030307423 */ /* 0x000fe20000010043 */
[----:B------:R-:W-:Y:S01]  /*1170*/  FMUL.FTZ R49, R50, R65 ;  /* 0x0000004132317220 */ /* 0x000fe20000410000 */
[----:B------:R-:W-:-:S03]  /*1180*/  IADD3 R51, R75, 0x1, RZ ;  /* 0x000000014b337810 */ /* 0x000fc60007ffe0ff */
[----:B0-----:R-:W-:Y:S01]  /*1190*/  FMUL.FTZ R49, R49, R76 ;  /* 0x0000004c31317220 */ /* 0x001fe20000410000 */
[----:B-1----:R-:W-:-:S04]  /*11a0*/  FSETP.GTU.FTZ.AND P2, PT, R48, R77, PT ;  /* 0x0000004d3000720b */ /* 0x002fc80003f5c000 */
        /* <DEDUP_REMOVED lines=12> */
.L_x_11823:
[----:B------:R-:W-:-:S07]  /*1270*/  MOV R49, R74 ;  /* 0x0000004a00317202 */ /* 0x000fce0000000f00 */
.L_x_11824:
[----:B------:R-:W-:Y:S05]  /*1280*/  BSYNC B2 ;  /* 0x0000000000027941 */ /* 0x000fea0003800000 */
.L_x_11822:
        /* <DEDUP_REMOVED lines=16> */
.L_x_11828:
[----:B------:R-:W-:Y:S05]  /*1390*/  BSYNC B3 ;  /* 0x0000000000037941 */ /* 0x000fea0003800000 */
.L_x_11827:
        /* <DEDUP_REMOVED lines=43> */
.L_x_11826:
[----:B------:R-:W-:Y:S05]  /*1650*/  BSYNC B2 ;  /* 0x0000000000027941 */ /* 0x000fea0003800000 */
.L_x_11825:
        /* <DEDUP_REMOVED lines=21> */
.L_x_11830:
[----:B------:R-:W-:-:S07]  /*17b0*/  MOV R52, R74 ;  /* 0x0000004a00347202 */ /* 0x000fce0000000f00 */
.L_x_11831:
[----:B------:R-:W-:Y:S05]  /*17c0*/  BSYNC B2 ;  /* 0x0000000000027941 */ /* 0x000fea0003800000 */
.L_x_11829:
        /* <DEDUP_REMOVED lines=16> */
.L_x_11835:
[----:B------:R-:W-:Y:S05]  /*18d0*/  BSYNC B3 ;  /* 0x0000000000037941 */ /* 0x000fea0003800000 */
.L_x_11834:
        /* <DEDUP_REMOVED lines=41> */
[----:B------:R-:W-:-:S04]  /*1b70*/  MOV R0, R50 ;  /* 0x0000003200007202 */ /* 0x000fc80000000f00 */
[----:B------:R-:W-:-:S07]  /*1b80*/  LOP3.LUT R72, R75, UR31, R72, 0x96, !PT ;  /* 0x0000001f4b487c12 */ /* 0x000fce000f8e9648 */
.L_x_11833:
[----:B------:R-:W-:Y:S05]  /*1b90*/  BSYNC B2 ;  /* 0x0000000000027941 */ /* 0x000fea0003800000 */
.L_x_11832:
        /* <DEDUP_REMOVED lines=20> */
.L_x_11837:
[----:B------:R-:W-:-:S07]  /*1ce0*/  MOV R51, R74 ;  /* 0x0000004a00337202 */ /* 0x000fce0000000f00 */
.L_x_11838:
[----:B------:R-:W-:Y:S05]  /*1cf0*/  BSYNC B2 ;  /* 0x0000000000027941 */ /* 0x000fea0003800000 */
.L_x_11836:
        /* <DEDUP_REMOVED lines=16> */
.L_x_11842:
[----:B------:R-:W-:Y:S05]  /*1e00*/  BSYNC B3 ;  /* 0x0000000000037941 */ /* 0x000fea0003800000 */
.L_x_11841:
        /* <DEDUP_REMOVED lines=43> */
.L_x_11840:
[----:B------:R-:W-:Y:S05]  /*20c0*/  BSYNC B2 ;  /* 0x0000000000027941 */ /* 0x000fea0003800000 */
.L_x_11839:
        /* <DEDUP_REMOVED lines=20> */
.L_x_11844:
[----:B------:R-:W-:-:S07]  /*2210*/  MOV R78, R74 ;  /* 0x0000004a004e7202 */ /* 0x000fce0000000f00 */
.L_x_11845:
[----:B------:R-:W-:Y:S05]  /*2220*/  BSYNC B2 ;  /* 0x0000000000027941 */ /* 0x000fea0003800000 */
.L_x_11843:
        /* <DEDUP_REMOVED lines=16> */
.L_x_11849:
[----:B------:R-:W-:Y:S05]  /*2330*/  BSYNC B3 ;  /* 0x0000000000037941 */ /* 0x000fea0003800000 */
.L_x_11848:
        /* <DEDUP_REMOVED lines=43> */
.L_x_11847:
[----:B------:R-:W-:Y:S05]  /*25f0*/  BSYNC B2 ;  /* 0x0000000000027941 */ /* 0x000fea0003800000 */
.L_x_11846:
        /* <DEDUP_REMOVED lines=20> */
.L_x_11851:
[----:B------:R-:W-:-:S07]  /*2740*/  MOV R53, R74 ;  /* 0x0000004a00357202 */ /* 0x000fce0000000f00 */
.L_x_11852:
[----:B------:R-:W-:Y:S05]  /*2750*/  BSYNC B2 ;  /* 0x0000000000027941 */ /* 0x000fea0003800000 */
.L_x_11850:
        /* <DEDUP_REMOVED lines=16> */
.L_x_11856:
[----:B------:R-:W-:Y:S05]  /*2860*/  BSYNC B3 ;  /* 0x0000000000037941 */ /* 0x000fea0003800000 */
.L_x_11855:
        /* <DEDUP_REMOVED lines=43> */
.L_x_11854:
[----:B------:R-:W-:Y:S05]  /*2b20*/  BSYNC B2 ;  /* 0x0000000000027941 */ /* 0x000fea0003800000 */
.L_x_11853:
        /* <DEDUP_REMOVED lines=20> */
.L_x_11858:
[----:B------:R-:W-:-:S07]  /*2c70*/  MOV R54, R74 ;  /* 0x0000004a00367202 */ /* 0x000fce0000000f00 */
.L_x_11859:
[----:B------:R-:W-:Y:S05]  /*2c80*/  BSYNC B2 ;  /* 0x0000000000027941 */ /* 0x000fea0003800000 */
.L_x_11857:
        /* <DEDUP_REMOVED lines=16> */
.L_x_11863:
[----:B------:R-:W-:Y:S05]  /*2d90*/  BSYNC B3 ;  /* 0x0000000000037941 */ /* 0x000fea0003800000 */
.L_x_11862:
        /* <DEDUP_REMOVED lines=39> */
[----:B------:R-:W-:Y:S01]  /*3010*/  IMAD.MOV.U32 R78, RZ, RZ, RZ ;  /* 0x000000ffff4e7224 */ /* 0x000fe200078e00ff */
[----:B------:R-:W-:Y:S01]  /*3020*/  MOV R0, R74 ;  /* 0x0000004a00007202 */ /* 0x000fe20000000f00 */
[----:B------:R-:W-:-:S05]  /*3030*/  IMAD.WIDE.U32 R74, R79, -0x326172a9, RZ ;  /* 0xcd9e8d574f4a7825 */ /* 0x000fca00078e00ff */
[----:B------:R-:W-:-:S07]  /*3040*/  LOP3.LUT R72, R75, UR31, R72, 0x96, !PT ;  /* 0x0000001f4b487c12 */ /* 0x000fce000f8e9648 */
.L_x_11861:
[----:B------:R-:W-:Y:S05]  /*3050*/  BSYNC B2 ;  /* 0x0000000000027941 */ /* 0x000fea0003800000 */
.L_x_11860:
[----:B------:R-:W-:Y:S01]  /*3060*/  I2FP.F32.U32 R54, R54 ;  /* 0x0000003600367245 */ /* 0x000fe20000201000 */
[----:B------:R-:W-:Y:S01]  /*3070*/  BSSY B2, `(.L_x_11864) ;  /* 0x0000014000027945 */ /* 0x000fe20003800000 */
[----:B------:R-:W-:-:S03]  /*3080*/  ISETP.NE.AND P6, PT, R78, 0x1, PT ;  /* 0x000000014e00780c */ /* 0x000fc60003fc5270 */
[----:B------:R-:W-:-:S05]  /*3090*/  FFMA.FTZ R54, R54, R67, 1.1641532182693481445e-10 ;  /* 0x2f00000036367423 */ /* 0x000fca0000010043 */
[----:B------:R-:W-:Y:S01]  /*30a0*/  FSETP.GTU.FTZ.AND P5, PT, R54, R77, PT ;  /* 0x0000004d3600720b */ /* 0x000fe20003fbc000 */
[----:B------:R-:W-:-:S05]  /*30b0*/  HADD2.F32 R54, -RZ, R55.H0_H0 ;  /* 0x20000037ff367230 */ /* 0x000fca0000004100 */
[----:B------:R-:W-:-:S04]  /*30c0*/  FMUL.FTZ R73, R54, R65 ;  /* 0x0000004136497220 */ /* 0x000fc80000410000 */
[----:B------:R-:W-:-:S05]  /*30d0*/  FMUL.FTZ R73, R73, R76 ;  /* 0x0000004c49497220 */ /* 0x000fca0000410000 */
        /* <DEDUP_REMOVED lines=12> */
.L_x_11865:
[----:B------:R-:W-:-:S07]  /*31a0*/  MOV R81, R74 ;  /* 0x0000004a00517202 */ /* 0x000fce0000000f00 */
.L_x_11866:
[----:B------:R-:W-:Y:S05]  /*31b0*/  BSYNC B2 ;  /* 0x0000000000027941 */ /* 0x000fea0003800000 */
.L_x_11864:
        /* <DEDUP_REMOVED lines=18> */
.L_x_11870:
[----:B------:R-:W-:Y:S05]  /*32e0*/  BSYNC B3 ;  /* 0x0000000000037941 */ /* 0x000fea0003800000 */
.L_x_11869:
        /* <DEDUP_REMOVED lines=42> */
[----:B------:R-:W-:-:S07]  /*3590*/  LOP3.LUT R72, R75, UR31, R72, 0x96, !PT ;  /* 0x0000001f4b487c12 */ /* 0x000fce000f8e9648 */
.L_x_11868:
[----:B------:R-:W-:Y:S05]  /*35a0*/  BSYNC B2 ;  /* 0x0000000000027941 */ /* 0x000fea0003800000 */
.L_x_11867:
[----:B------:R-:W-:Y:S02]  /*35b0*/  I2FP.F32.U32 R78, R81 ;  /* 0x00000051004e7245 */ /* 0x000fe40000201000 */
[----:B------:R-:W-:-:S03]  /*35c0*/  SEL R75, RZ, 0x1, P3 ;  /* 0x00000001ff4b7807 */ /* 0x000fc60001800000 */
[----:B------:R-:W-:Y:S01]  /*35d0*/  FFMA.FTZ R78, R78, R67, 1.1641532182693481445e-10 ;  /* 0x2f0000004e4e7423 */ /* 0x000fe20000010043 */
[----:B------:R-:W-:Y:S02]  /*35e0*/  SEL R67, RZ, 0x100, P4 ;  /* 0x00000100ff437807 */ /* 0x000fe40002000000 */
[----:B------:R-:W-:Y:S02]  /*35f0*/  ISETP.NE.AND P4, PT, R80, RZ, PT ;  /* 0x000000ff5000720c */ /* 0x000fe40003f85270 */
[----:B------:R-:W-:Y:S02]  /*3600*/  FSETP.GTU.FTZ.AND P6, PT, R78, R77, PT ;  /* 0x0000004d4e00720b */ /* 0x000fe40003fdc000 */
[----:B------:R-:W-:Y:S02]  /*3610*/  SEL R78, RZ, 0x10000, P5 ;  /* 0x00010000ff4e7807 */ /* 0x000fe40002800000 */
[----:B------:R-:W-:Y:S02]  /*3620*/  ISETP.NE.AND P5, PT, R66, RZ, PT ;  /* 0x000000ff4200720c */ /* 0x000fe40003fa5270 */
[----:B------:R-:W-:-:S04]  /*3630*/  SEL R66, RZ, 0x1000000, P6 ;  /* 0x01000000ff427807 */ /* 0x000fc80003000000 */
[----:B------:R-:W-:Y:S01]  /*3640*/  LOP3.LUT R67, R67, R66, R78, 0xfe, !PT ;  /* 0x0000004243437212 */ /* 0x000fe200078efe4e */
[----:B------:R-:W-:Y:S01]  /*3650*/  HADD2.F32 R66, -RZ, R55.H1_H1 ;  /* 0x30000037ff427230 */ /* 0x000fe20000004100 */
[----:B------:R-:W-:-:S04]  /*3660*/  SEL R78, RZ, 0x1, P2 ;  /* 0x00000001ff4e7807 */ /* 0x000fc80001000000 */
[----:B------:R-:W-:Y:S01]  /*3670*/  FMUL.FTZ R55, R66, R65 ;  /* 0x0000004142377220 */ /* 0x000fe20000410000 */
[----:B------:R-:W-:Y:S01]  /*3680*/  IMAD.WIDE.U32 R78, R78, 0x1000000, RZ ;  /* 0x010000004e4e7825 */ /* 0x000fe200078e00ff */
[----:B------:R-:W-:-:S03]  /*3690*/  SEL R66, RZ, 0x1, P1 ;  /* 0x00000001ff427807 */ /* 0x000fc60000800000 */
[----:B------:R-:W-:Y:S01]  /*36a0*/  FMUL.FTZ R55, R55, R76 ;  /* 0x0000004c37377220 */ /* 0x000fe20000410000 */
[----:B------:R-:W-:Y:S02]  /*36b0*/  SEL R76, RZ, 0x1, P4 ;  /* 0x00000001ff4c7807 */ /* 0x000fe40002000000 */
[----:B------:R-:W-:Y:S01]  /*36c0*/  LOP3.LUT R75, R79, R67, R75, 0xfe, !PT ;  /* 0x000000434f4b7212 */ /* 0x000fe200078efe4b */
[----:B------:R-:W-:Y:S01]  /*36d0*/  IMAD.WIDE.U32 R66, R66, 0x10000, RZ ;  /* 0x0001000042427825 */ /* 0x000fe200078e00ff */
[----:B------:R-:W-:-:S03]  /*36e0*/  FSEL R55, R55, RZ, !P6 ;  /* 0x000000ff37377208 */ /* 0x000fc60007000000 */
[----:B------:R-:W-:-:S04]  /*36f0*/  IMAD.WIDE.U32 R76, R76, 0x100, RZ ;  /* 0x000001004c4c7825 */ /* 0x000fc800078e00ff */
[----:B------:R-:W-:Y:S01]  /*3700*/  @P0 FADD.FTZ R55, R47, R55 ;  /* 0x000000372f370221 */ /* 0x000fe20000010000 */
[----:B------:R-:W-:Y:S02]  /*3710*/  LEA R80, P0, R70, UR12, 0x3 ;  /* 0x0000000c46507c11 */ /* 0x000fe4000f8018ff */
[----:B------:R-:W-:Y:S02]  /*3720*/  LOP3.LUT R66, R76, R78, R66, 0xfe, !PT ;  /* 0x0000004e4c427212 */ /* 0x000fe400078efe42 */
[----:B------:R-:W-:Y:S02]  /*3730*/  LOP3.LUT R77, R77, R75, R67, 0xfe, !PT ;  /* 0x0000004b4d4d7212 */ /* 0x000fe400078efe43 */
[C---:B------:R-:W-:Y:S02]  /*3740*/  LEA R78, P1, R70.reuse, UR10, 0x5 ;  /* 0x0000000a464e7c11 */ /* 0x040fe4000f8228ff */
[----:B------:R-:W-:Y:S02]  /*3750*/  SEL R67, RZ, 0x1, P5 ;  /* 0x00000001ff437807 */ /* 0x000fe40002800000 */
[----:B------:R-:W-:-:S02]  /*3760*/  LEA.HI.X R79, R70, UR11, RZ, 0x5, P1 ;  /* 0x0000000b464f7c11 */ /* 0x000fc400088f2cff */
[----:B------:R-:W-:Y:S02]  /*3770*/  LOP3.LUT R76, R66, R67, RZ, 0xfc, !PT ;  /* 0x00000043424c7212 */ /* 0x000fe400078efcff */
[C---:B------:R-:W-:Y:S01]  /*3780*/  LEA.HI.X R81, R70.reuse, UR13, RZ, 0x3, P0 ;  /* 0x0000000d46517c11 */ /* 0x040fe200080f1cff */
[----:B------:R0:W-:Y:S01]  /*3790*/  STG.E.128 desc[UR6][R78.64], R48 ;  /* 0x000000304e007986 */ /* 0x0001e2000c101d06 */
[----:B------:R-:W-:-:S03]  /*37a0*/  IADD3 R66, R70, 0x20, RZ ;  /* 0x0000002046427810 */ /* 0x000fc60007ffe0ff */
[----:B------:R0:W-:Y:S04]  /*37b0*/  STG.E.128 desc[UR6][R78.64+0x10], R52 ;  /* 0x000010344e007986 */ /* 0x0001e8000c101d06 */
[----:B------:R0:W-:Y:S02]  /*37c0*/  STG.E.64 desc[UR6][R80.64], R76 ;  /* 0x0000004c50007986 */ /* 0x0001e4000c101b06 */
.L_x_11814:
[----:B------:R-:W-:Y:S05]  /*37d0*/  BSYNC B1 ;  /* 0x0000000000017941 */ /* 0x000fea0003800000 */
.L_x_11813:
        /* <DEDUP_REMOVED lines=25> */
.L_x_11874:
[----:B------:R-:W-:-:S07]  /*3970*/  IMAD.MOV.U32 R58, RZ, RZ, R74 ;  /* 0x000000ffff3a7224 */ /* 0x000fce00078e004a */
.L_x_11875:
[----:B------:R-:W-:Y:S05]  /*3980*/  BSYNC B2 ;  /* 0x0000000000027941 */ /* 0x000fea0003800000 */
.L_x_11873:
        /* <DEDUP_REMOVED lines=16> */
.L_x_11879:
[----:B------:R-:W-:Y:S05]  /*3a90*/  BSYNC B3 ;  /* 0x0000000000037941 */ /* 0x000fea0003800000 */
.L_x_11878:
[----:B------:R-:W-:Y:S01]  /*3aa0*/  LOP3.LUT R59, R59, UR5, R68, 0x96, !PT ;  /* 0x000000053b3b7c12 */ /* 0x000fe2000f8e9644 */
[----:B------:R-:W-:-:S04]  /*3ab0*/  IMAD.HI.U32 R0, R5, -0x326172a9, RZ ;  /* 0xcd9e8d5705007827 */ /* 0x000fc800078e00ff */
[----:B------:R-:W-:Y:S01]  /*3ac0*/  IMAD R67, R5, -0x326172a9, RZ ;  /* 0xcd9e8d5705437824 */ /* 0x000fe200078e02ff */
[----:B------:R-:W-:Y:S01]  /*3ad0*/  LOP3.LUT R0, R0, UR4, R7, 0x96, !PT ;  /* 0x0000000400007c12 */ /* 0x000fe2000f8e9607 */
[----:B------:R-:W-:-:S04]  /*3ae0*/  IMAD.WIDE.U32 R72, R59, -0x326172a9, RZ ;  /* 0xcd9e8d573b487825 */ /* 0x000fc800078e00ff */
[----:B------:R-:W-:Y:S01]  /*3af0*/  IMAD R59, R6, -0x2daee0ad, RZ ;  /* 0xd2511f53063b7824 */ /* 0x000fe200078e02ff */
[----:B------:R-:W-:Y:S01]  /*3b00*/  LOP3.LUT R67, R73, UR15, R67, 0x96, !PT ;  /* 0x0000000f49437c12 */ /* 0x000fe2000f8e9643 */
[----:B0-----:R-:W-:-:S04]  /*3b10*/  IMAD.WIDE.U32 R76, R0, -0x2daee0ad, RZ ;  /* 0xd2511f53004c7825 */ /* 0x001fc800078e00ff */
        /* <DEDUP_REMOVED lines=32> */
[----:B------:R-:W-:Y:S02]  /*3d20*/  IMAD.MOV.U32 R74, RZ, RZ, R78 ;  /* 0x000000ffff4a7224 */ /* 0x000fe400078e004e */
[----:B------:R-:W-:-:S05]  /*3d30*/  IMAD.WIDE.U32 R78, R73, -0x2daee0ad, RZ ;  /* 0xd2511f53494e7825 */ /* 0x000fca00078e00ff */
[----:B------:R-:W-:Y:S02]  /*3d40*/  LOP3.LUT R2, R79, UR32, R76, 0x96, !PT ;  /* 0x000000204f027c12 */ /* 0x000fe4000f8e964c */
[----:B------:R-:W-:-:S07]  /*3d50*/  MOV R0, R78 ;  /* 0x0000004e00007202 */ /* 0x000fce0000000f00 */
.L_x_11877:
[----:B------:R-:W-:Y:S05]  /*3d60*/  BSYNC B2 ;  /* 0x0000000000027941 */ /* 0x000fea0003800000 */
.L_x_11876:
[----:B0-----:R-:W0:Y:S01]  /*3d70*/  LDC R77, c[0x0][0x298] ;  /* 0x0000a600ff4d7b82 */ /* 0x001e220000000800 */
[----:B------:R-:W-:Y:S01]  /*3d80*/  ISETP.NE.U32.AND P0, PT, R56, RZ, PT ;  /* 0x000000ff3800720c */ /* 0x000fe20003f05070 */
[----:B------:R-:W-:Y:S01]  /*3d90*/  HFMA2.MMA R80, -RZ, RZ, 0.1171875, 0 ;  /* 0x2f800000ff507435 */ /* 0x000fe200000001ff */
[----:B-----5:R-:W-:Y:S01]  /*3da0*/  HADD2.F32 R56, -RZ, R60.H0_H0 ;  /* 0x2000003cff387230 */ /* 0x020fe20000004100 */
[----:B------:R-:W-:Y:S01]  /*3db0*/  ISETP.NE.AND P1, PT, R75, 0x1, PT ;  /* 0x000000014b00780c */ /* 0x000fe20003f25270 */
[----:B------:R-:W-:Y:S01]  /*3dc0*/  BSSY B2, `(.L_x_11880) ;  /* 0x0000016000027945 */ /* 0x000fe20003800000 */
[----:B------:R-:W-:Y:S02]  /*3dd0*/  ISETP.NE.AND.EX P0, PT, R57, RZ, PT, P0 ;  /* 0x000000ff3900720c */ /* 0x000fe40003f05300 */
[----:B------:R-:W1:Y:S01]  /*3de0*/  LDC R76, c[0x0][0x294] ;  /* 0x0000a500ff4c7b82 */ /* 0x000e620000000800 */
[----:B------:R-:W-:Y:S01]  /*3df0*/  I2FP.F32.U32 R57, R58 ;  /* 0x0000003a00397245 */ /* 0x000fe20000201000 */
[----:B------:R-:W-:Y:S01]  /*3e00*/  FMUL.FTZ R56, R56, R65 ;  /* 0x0000004138387220 */ /* 0x000fe20000410000 */
[----:B------:R-:W-:-:S03]  /*3e10*/  VIADD R58, R75, 0x1 ;  /* 0x000000014b3a7836 */ /* 0x000fc60000000000 */
        /* <DEDUP_REMOVED lines=15> */
.L_x_11881:
[----:B------:R-:W-:-:S07]  /*3f10*/  IMAD.MOV.U32 R57, RZ, RZ, R74 ;  /* 0x000000ffff397224 */ /* 0x000fce00078e004a */
.L_x_11882:
[----:B------:R-:W-:Y:S05]  /*3f20*/  BSYNC B2 ;  /* 0x0000000000027941 */ /* 0x000fea0003800000 */
.L_x_11880:
        /* <DEDUP_REMOVED lines=16> */
.L_x_11886:
[----:B------:R-:W-:Y:S05]  /*4030*/  BSYNC B3 ;  /* 0x0000000000037941 */ /* 0x000fea0003800000 */
.L_x_11885:
        /* <DEDUP_REMOVED lines=43> */
.L_x_11884:
[----:B------:R-:W-:Y:S05]  /*42f0*/  BSYNC B2 ;  /* 0x0000000000027941 */ /* 0x000fea0003800000 */
.L_x_11883:
        /* <DEDUP_REMOVED lines=21> */
.L_x_11888:
[----:B------:R-:W-:-:S07]  /*4450*/  IMAD.MOV.U32 R60, RZ, RZ, R74 ;  /* 0x000000ffff3c7224 */ /* 0x000fce00078e004a */
.L_x_11889:
[----:B------:R-:W-:Y:S05]  /*4460*/  BSYNC B2 ;  /* 0x0000000000027941 */ /* 0x000fea0003800000 */
.L_x_11887:
        /* <DEDUP_REMOVED lines=16> */
.L_x_11893:
[----:B------:R-:W-:Y:S05]  /*4570*/  BSYNC B3 ;  /* 0x0000000000037941 */ /* 0x000fea0003800000 */
.L_x_11892:
        /* <DEDUP_REMOVED lines=43> */
.L_x_11891:
[----:B------:R-:W-:Y:S05]  /*4830*/  BSYNC B2 ;  /* 0x0000000000027941 */ /* 0x000fea0003800000 */
.L_x_11890:
        /* <DEDUP_REMOVED lines=20> */
.L_x_11895:
[----:B------:R-:W-:-:S07]  /*4980*/  IMAD.MOV.U32 R59, RZ, RZ, R74 ;  /* 0x000000ffff3b7224 */ /* 0x000fce00078e004a */
.L_x_11896:
[----:B------:R-:W-:Y:S05]  /*4990*/  BSYNC B2 ;  /* 0x0000000000027941 */ /* 0x000fea0003800000 */
.L_x_11894:
        /* <DEDUP_REMOVED lines=16> */
.L_x_11900:
[----:B------:R-:W-:Y:S05]  /*4aa0*/  BSYNC B3 ;  /* 0x0000000000037941 */ /* 0x000fea0003800000 */
.L_x_11899:
        /* <DEDUP_REMOVED lines=42> */
[----:B------:R-:W-:-:S11]  /*4d50*/  HFMA2.MMA R75, -RZ, RZ, 0, 0 ;  /* 0x00000000ff4b7435 */ /* 0x000fd600000001ff */
.L_x_11898:
[----:B------:R-:W-:Y:S05]  /*4d60*/  BSYNC B2 ;  /* 0x0000000000027941 */ /* 0x000fea0003800000 */
.L_x_11897:
        /* <DEDUP_REMOVED lines=20> */
.L_x_11902:
[----:B------:R-:W-:-:S07]  /*4eb0*/  IMAD.MOV.U32 R78, RZ, RZ, R74 ;  /* 0x000000ffff4e7224 */ /* 0x000fce00078e004a */
.L_x_11903:
[----:B------:R-:W-:Y:S05]  /*4ec0*/  BSYNC B2 ;  /* 0x0000000000027941 */ /* 0x000fea0003800000 */
.L_x_11901:
        /* <DEDUP_REMOVED lines=16> */
.L_x_11907:
[----:B------:R-:W-:Y:S05]  /*4fd0*/  BSYNC B3 ;  /* 0x0000000000037941 */ /* 0x000fea0003800000 */
.L_x_11906:
        /* <DEDUP_REMOVED lines=43> */
.L_x_11905:
[----:B------:R-:W-:Y:S05]  /*5290*/  BSYNC B2 ;  /* 0x0000000000027941 */ /* 0x000fea0003800000 */
.L_x_11904:
        /* <DEDUP_REMOVED lines=20> */
.L_x_11909:
[----:B------:R-:W-:-:S07]  /*53e0*/  IMAD.MOV.U32 R61, RZ, RZ, R74 ;  /* 0x000000ffff3d7224 */ /* 0x000fce00078e004a */
.L_x_11910:
[----:B------:R-:W-:Y:S05]  /*53f0*/  BSYNC B2 ;  /* 0x0000000000027941 */ /* 0x000fea0003800000 */
.L_x_11908:
        /* <DEDUP_REMOVED lines=16> */
.L_x_11914:
[----:B------:R-:W-:Y:S05]  /*5500*/  BSYNC B3 ;  /* 0x0000000000037941 */ /* 0x000fea0003800000 */
.L_x_11913:
        /* <DEDUP_REMOVED lines=43> */
.L_x_11912:
[----:B------:R-:W-:Y:S05]  /*57c0*/  BSYNC B2 ;  /* 0x0000000000027941 */ /* 0x000fea0003800000 */
.L_x_11911:
        /* <DEDUP_REMOVED lines=20> */
.L_x_11916:
[----:B------:R-:W-:-:S07]  /*5910*/  IMAD.MOV.U32 R62, RZ, RZ, R74 ;  /* 0x000000ffff3e7224 */ /* 0x000fce00078e004a */
.L_x_11917:
[----:B------:R-:W-:Y:S05]  /*5920*/  BSYNC B2 ;  /* 0x0000000000027941 */ /* 0x000fea0003800000 */
.L_x_11915:
        /* <DEDUP_REMOVED lines=16> */
.L_x_11921:
[----:B------:R-:W-:Y:S05]  /*5a30*/  BSYNC B3 ;  /* 0x0000000000037941 */ /* 0x000fea0003800000 */
.L_x_11920:
        /* <DEDUP_REMOVED lines=43> */
.L_x_11919:
[----:B------:R-:W-:Y:S05]  /*5cf0*/  BSYNC B2 ;  /* 0x0000000000027941 */ /* 0x000fea0003800000 */
.L_x_11918:
        /* <DEDUP_REMOVED lines=20> */
.L_x_11923:
[----:B------:R-:W-:-:S07]  /*5e40*/  MOV R82, R74 ;  /* 0x0000004a00527202 */ /* 0x000fce0000000f00 */
.L_x_11924:
[----:B------:R-:W-:Y:S05]  /*5e50*/  BSYNC B2 ;  /* 0x0000000000027941 */ /* 0x000fea0003800000 */
.L_x_11922:
        /* <DEDUP_REMOVED lines=18> */
.L_x_11928:
[----:B------:R-:W-:Y:S05]  /*5f80*/  BSYNC B3 ;  /* 0x0000000000037941 */ /* 0x000fea0003800000 */
.L_x_11927:
        /* <DEDUP_REMOVED lines=39> */
[----:B------:R-:W-:Y:S02]  /*6200*/  LOP3.LUT R2, R75, UR32, R78, 0x96, !PT ;  /* 0x000000204b027c12 */ /* 0x000fe4000f8e964e */
[----:B------:R-:W-:Y:S01]  /*6210*/  MOV R0, R74 ;  /* 0x0000004a00007202 */ /* 0x000fe20000000f00 */
[----:B------:R-:W-:-:S05]  /*6220*/  IMAD.WIDE.U32 R74, R79, -0x326172a9, RZ ;  /* 0xcd9e8d574f4a7825 */ /* 0x000fca00078e00ff */
[----:B------:R-:W-:-:S07]  /*6230*/  LOP3.LUT R72, R75, UR31, R72, 0x96, !PT ;  /* 0x0000001f4b487c12 */ /* 0x000fce000f8e9648 */
.L_x_11926:
[----:B------:R-:W-:Y:S05]  /*6240*/  BSYNC B2 ;  /* 0x0000000000027941 */ /* 0x000fea0003800000 */
.L_x_11925:
[----:B------:R-:W-:Y:S02]  /*6250*/  I2FP.F32.U32 R75, R82 ;  /* 0x00000052004b7245 */ /* 0x000fe40000201000 */
[----:B------:R-:W-:Y:S02]  /*6260*/  SEL R78, RZ, 0x10000, P5 ;  /* 0x00010000ff4e7807 */ /* 0x000fe40002800000 */
[----:B------:R-:W-:Y:S01]  /*6270*/  ISETP.NE.AND P5, PT, R67, RZ, PT ;  /* 0x000000ff4300720c */ /* 0x000fe20003fa5270 */
[----:B------:R-:W-:Y:S01]  /*6280*/  FFMA.FTZ R75, R75, R80, 1.1641532182693481445e-10 ;  /* 0x2f0000004b4b7423 */ /* 0x000fe20000010050 */
[----:B------:R-:W-:Y:S02]  /*6290*/  SEL R67, RZ, 0x100, P4 ;  /* 0x00000100ff437807 */ /* 0x000fe40002000000 */
[----:B------:R-:W-:Y:S02]  /*62a0*/  ISETP.NE.AND P4, PT, R81, RZ, PT ;  /* 0x000000ff5100720c */ /* 0x000fe40003f85270 */
[----:B------:R-:W-:Y:S01]  /*62b0*/  FSETP.GTU.FTZ.AND P6, PT, R75, R76, PT ;  /* 0x0000004c4b00720b */ /* 0x000fe20003fdc000 */
[----:B------:R-:W-:Y:S01]  /*62c0*/  HADD2.F32 R76, -RZ, R63.H1_H1 ;  /* 0x3000003fff4c7230 */ /* 0x000fe20000004100 */
[----:B------:R-:W-:-:S02]  /*62d0*/  SEL R80, RZ, 0x1, P2 ;  /* 0x00000001ff507807 */ /* 0x000fc40001000000 */
[----:B------:R-:W-:Y:S02]  /*62e0*/  SEL R63, RZ, 0x1000000, P6 ;  /* 0x01000000ff3f7807 */ /* 0x000fe40003000000 */
[----:B------:R-:W-:Y:S01]  /*62f0*/  FMUL.FTZ R76, R76, R65 ;  /* 0x000000414c4c7220 */ /* 0x000fe20000410000 */
[----:B------:R-:W-:Y:S01]  /*6300*/  IMAD.WIDE.U32 R80, R80, 0x1000000, RZ ;  /* 0x0100000050507825 */ /* 0x000fe200078e00ff */
[----:B------:R-:W-:-:S03]  /*6310*/  LOP3.LUT R67, R67, R63, R78, 0xfe, !PT ;  /* 0x0000003f43437212 */ /* 0x000fc600078efe4e */
[----:B------:R-:W-:Y:S01]  /*6320*/  FMUL.FTZ R63, R76, R77 ;  /* 0x0000004d4c3f7220 */ /* 0x000fe20000410000 */
[----:B------:R-:W-:Y:S02]  /*6330*/  SEL R76, RZ, 0x1, P1 ;  /* 0x00000001ff4c7807 */ /* 0x000fe40000800000 */
[----:B------:R-:W-:Y:S02]  /*6340*/  SEL R78, RZ, 0x1, P4 ;  /* 0x00000001ff4e7807 */ /* 0x000fe40002000000 */
[----:B------:R-:W-:Y:S01]  /*6350*/  SEL R65, RZ, 0x1, P3 ;  /* 0x00000001ff417807 */ /* 0x000fe20001800000 */
[----:B------:R-:W-:Y:S01]  /*6360*/  IMAD.WIDE.U32 R76, R76, 0x10000, RZ ;  /* 0x000100004c4c7825 */ /* 0x000fe200078e00ff */
[----:B------:R-:W-:Y:S02]  /*6370*/  FSEL R63, R63, RZ, !P6 ;  /* 0x000000ff3f3f7208 */ /* 0x000fe40007000000 */
[----:B------:R-:W-:Y:S01]  /*6380*/  LOP3.LUT R65, R81, R67, R65, 0xfe, !PT ;  /* 0x0000004351417212 */ /* 0x000fe200078efe41 */
[----:B------:R-:W-:-:S04]  /*6390*/  IMAD.WIDE.U32 R78, R78, 0x100, RZ ;  /* 0x000001004e4e7825 */ /* 0x000fc800078e00ff */
[----:B------:R-:W-:Y:S01]  /*63a0*/  @P0 FADD.FTZ R63, R47, R63 ;  /* 0x0000003f2f3f0221 */ /* 0x000fe20000010000 */
[----:B------:R-:W-:Y:S02]  /*63b0*/  LOP3.LUT R77, R79, R65, R77, 0xfe, !PT ;  /* 0x000000414f4d7212 */ /* 0x000fe400078efe4d */
        /* <DEDUP_REMOVED lines=10> */
.L_x_11872:
[----:B------:R-:W-:Y:S05]  /*6460*/  BSYNC B1 ;  /* 0x0000000000017941 */ /* 0x000fea0003800000 */
.L_x_11871:
        /* <DEDUP_REMOVED lines=76> */
.L_x_11946:
        /* <DEDUP_REMOVED lines=30> */
[----:B------:R-:W-:Y:S01]  /*6b10*/  F2FP.F16.F32.PACK_AB R64, R65, R64 ;  /* 0x000000404140723e */ /* 0x000fe200000000ff */
[----:B------:R-:W-:Y:S01]  /*6b20*/  FMUL.FTZ R65, R75, R66 ;  /* 0x000000424b417220 */ /* 0x000fe20000410000 */
[----:B------:R-:W-:-:S03]  /*6b30*/  FADD.FTZ R66, R52, -R78 ;  /* 0x8000004e34427221 */ /* 0x000fc60000010000 */
[----:B------:R-:W-:Y:S01]  /*6b40*/  FFMA.FTZ R65, R18, R65, R10 ;  /* 0x0000004112417223 */ /* 0x000fe2000001000a */
[----:B------:R-:W-:-:S04]  /*6b50*/  FMUL.FTZ R67, R75, R66 ;  /* 0x000000424b437220 */ /* 0x000fc80000410000 */
[----:B------:R-:W-:Y:S01]  /*6b60*/  F2FP.F16.F32.PACK_AB R65, R76, R65 ;  /* 0x000000414c41723e */ /* 0x000fe200000000ff */
[----:B------:R-:W-:Y:S01]  /*6b70*/  FADD.FTZ R76, R53, -R78 ;  /* 0x8000004e354c7221 */ /* 0x000fe20000010000 */
[----:B------:R-:W-:-:S03]  /*6b80*/  FFMA.FTZ R66, R20, R67, R12 ;  /* 0x0000004314427223 */ /* 0x000fc6000001000c */
[----:B------:R-:W-:-:S04]  /*6b90*/  FMUL.FTZ R76, R75, R76 ;  /* 0x0000004c4b4c7220 */ /* 0x000fc80000410000 */
[----:B------:R-:W-:Y:S01]  /*6ba0*/  FFMA.FTZ R67, R21, R76, R13 ;  /* 0x0000004c15437223 */ /* 0x000fe2000001000d */
[----:B------:R-:W-:-:S04]  /*6bb0*/  FADD.FTZ R76, R54, -R78 ;  /* 0x8000004e364c7221 */ /* 0x000fc80000010000 */
[----:B------:R-:W-:Y:S01]  /*6bc0*/  F2FP.F16.F32.PACK_AB R66, R67, R66 ;  /* 0x000000424342723e */ /* 0x000fe200000000ff */
[----:B------:R-:W-:Y:S02]  /*6bd0*/  FMUL.FTZ R67, R75, R76 ;  /* 0x0000004c4b437220 */ /* 0x000fe40000410000 */
[----:B------:R-:W0:Y:S02]  /*6be0*/  LDC.64 R76, c[0x0][0x2b8] ;  /* 0x0000ae00ff4c7b82 */ /* 0x000e240000000a00 */
[----:B------:R-:W-:-:S05]  /*6bf0*/  FFMA.FTZ R67, R22, R67, R14 ;  /* 0x0000004316437223 */ /* 0x000fca000001000e */
[----:B------:R-:W-:Y:S01]  /*6c00*/  F2FP.F16.F32.PACK_AB R67, R80, R67 ;  /* 0x000000435043723e */ /* 0x000fe200000000ff */
[----:B0-----:R-:W-:-:S04]  /*6c10*/  IMAD.WIDE.U32 R76, R70, 0x10, R76 ;  /* 0x00000010464c7825 */ /* 0x001fc800078e004c */
[----:B------:R-:W-:Y:S01]  /*6c20*/  VIADD R70, R70, 0x20 ;  /* 0x0000002046467836 */ /* 0x000fe20000000000 */
[----:B------:R0:W-:Y:S06]  /*6c30*/  STG.E.128 desc[UR6][R76.64], R64 ;  /* 0x000000404c007986 */ /* 0x0001ec000c101d06 */
.L_x_11931:
[----:B------:R-:W-:Y:S05]  /*6c40*/  BSYNC B1 ;  /* 0x0000000000017941 */ /* 0x000fea0003800000 */
.L_x_11930:
        /* <DEDUP_REMOVED lines=29> */
[----:B------:R-:W-:-:S02]  /*6e20*/  F2FP.F16.F32.PACK_AB R67, R78, R67 ;  /* 0x000000434e43723e */ /* 0x000fc400000000ff */
[----:B------:R-:W-:Y:S02]  /*6e30*/  F2FP.F16.F32.PACK_AB R66, R80, R79 ;  /* 0x0000004f5042723e */ /* 0x000fe400000000ff */
[----:B------:R-:W-:Y:S01]  /*6e40*/  F2FP.F16.F32.PACK_AB R64, R64, R75 ;  /* 0x0000004b4040723e */ /* 0x000fe200000000ff */
[----:B0-----:R-:W-:-:S05]  /*6e50*/  IMAD.WIDE.U32 R76, R70, 0x10, R76 ;  /* 0x00000010464c7825 */ /* 0x001fca00078e004c */
[----:B------:R2:W-:Y:S02]  /*6e60*/  STG.E.128 desc[UR6][R76.64], R64 ;  /* 0x000000404c007986 */ /* 0x0005e4000c101d06 */
.L_x_11933:
[----:B------:R-:W-:Y:S05]  /*6e70*/  BSYNC B1 ;  /* 0x0000000000017941 */ /* 0x000fea0003800000 */
.L_x_11932:
[----:B012---:R-:W0:Y:S02]  /*6e80*/  LDC.64 R64, c[0x0][0x210] ;  /* 0x00008400ff407b82 */ /* 0x007e240000000a00 */
[----:B0-----:R-:W-:-:S04]  /*6e90*/  LEA R4, R64, R4, 0x2 ;  /* 0x0000000440047211 */ /* 0x001fc800078e10ff */
[----:B------:R-:W-:-:S13]  /*6ea0*/  ISETP.GE.AND P0, PT, R4, R65, PT ;  /* 0x000000410400720c */ /* 0x000fda0003f06270 */
[----:B------:R-:W-:Y:S05]  /*6eb0*/  @!P0 BRA `(.L_x_11934) ;  /* 0xffffff9800e08947 */ /* 0x000fea000383ffff */
[----:B------:R-:W-:Y:S05]  /*6ec0*/  BSYNC B0 ;  /* 0x0000000000007941 */ /* 0x000fea0003800000 */
.L_x_11812:
[----:B------:R-:W-:Y:S05]  /*6ed0*/  EXIT ;  /* 0x000000000000794d */ /* 0x000fea0003800000 */
.L_x_11929:
[----:B------:R-:W-:Y:S01]  /*6ee0*/  HFMA2.MMA R84, -RZ, RZ, 0, 1.847743988037109375e-06 ;  /* 0x0000001fff547435 */ /* 0x000fe200000001ff */
[----:B------:R-:W-:Y:S01]  /*6ef0*/  BSSY B1, `(.L_x_11935) ;  /* 0x0000007000017945 */ /* 0x000fe20003800000 */
[----:B------:R-:W-:Y:S01]  /*6f00*/  MOV R82, R65 ;  /* 0x0000004100527202 */ /* 0x000fe20000000f00 */
[----:B01----:R-:W-:Y:S01]  /*6f10*/  IMAD.MOV.U32 R81, RZ, RZ, 0x1 ;  /* 0x00000001ff517424 */ /* 0x003fe200078e00ff */
[----:B------:R-:W-:-:S07]  /*6f20*/  MOV R79, 0xffffffff ;  /* 0xffffffff004f7802 */ /* 0x000fce0000000f00 */
[----:B-----5:R-:W-:Y:S05]  /*6f30*/  WARPSYNC.COLLECTIVE R79, `(.L_x_11936) ;  /* 0x000000004f087348 */ /* 0x020fea0003c00000 */
[----:B------:R0:W1:Y:S02]  /*6f40*/  SHFL.BFLY P2, R80, R82, R81, R84 ;  /* 0x0c00005152507389 */ /* 0x0000640000040054 */
[----:B01---5:R-:W-:Y:S01]  /*6f50*/  ENDCOLLECTIVE ;  /* 0x000000000000791b */ /* 0x023fe20003800000 */
.L_x_11936:
[----:B------:R-:W-:Y:S05]  /*6f60*/  BSYNC B1 ;  /* 0x0000000000017941 */ /* 0x000fea0003800000 */
.L_x_11935:
        /* <DEDUP_REMOVED lines=10> */
.L_x_11937:
[----:B------:R-:W-:Y:S01]  /*7010*/  HFMA2.MMA R81, -RZ, RZ, 0, 2.384185791015625e-07 ;  /* 0x00000004ff517435 */ /* 0x000fe200000001ff */
[----:B------:R-:W-:-:S05]  /*7020*/  MOV R64, R80 ;  /* 0x0000005000407202 */ /* 0x000fca0000000f00 */
[----:B------:R-:W-:-:S04]  /*7030*/  FADD.FTZ R75, R67, R64 ;  /* 0x00000040434b7221 */ /* 0x000fc80000010000 */
[----:B------:R-:W-:-:S07]  /*7040*/  IMAD.MOV.U32 R82, RZ, RZ, R75 ;  /* 0x000000ffff527224 */ /* 0x000fce00078e004b */
[----:B------:R-:W-:Y:S05]  /*7050*/  WARPSYNC.COLLECTIVE R79, `(.L_x_11938) ;  /* 0x000000004f087348 */ /* 0x000fea0003c00000 */
[----:B------:R0:W1:Y:S02]  /*7060*/  SHFL.BFLY P2, R80, R82, R81, R84 ;  /* 0x0c00005152507389 */ /* 0x0000640000040054 */
[----:B01----:R-:W-:Y:S01]  /*7070*/  ENDCOLLECTIVE ;  /* 0x000000000000791b */ /* 0x003fe20003800000 */
.L_x_11938:
[----:B------:R-:W-:Y:S01]  /*7080*/  HFMA2.MMA R81, -RZ, RZ, 0, 4.76837158203125e-07 ;  /* 0x00000008ff517435 */ /* 0x000fe200000001ff */
[----:B------:R-:W-:-:S05]  /*7090*/  MOV R64, R80 ;  /* 0x0000005000407202 */ /* 0x000fca0000000f00 */
[----:B------:R-:W-:-:S04]  /*70a0*/  FADD.FTZ R76, R75, R64 ;  /* 0x000000404b4c7221 */ /* 0x000fc80000010000 */
[----:B------:R-:W-:-:S07]  /*70b0*/  IMAD.MOV.U32 R82, RZ, RZ, R76 ;  /* 0x000000ffff527224 */ /* 0x000fce00078e004c */
[----:B------:R-:W-:Y:S05]  /*70c0*/  WARPSYNC.COLLECTIVE R79, `(.L_x_11939) ;  /* 0x000000004f087348 */ /* 0x000fea0003c00000 */
[----:B------:R0:W1:Y:S02]  /*70d0*/  SHFL.BFLY P2, R80, R82, R81, R84 ;  /* 0x0c00005152507389 */ /* 0x0000640000040054 */
[----:B01----:R-:W-:Y:S01]  /*70e0*/  ENDCOLLECTIVE ;  /* 0x000000000000791b */ /* 0x003fe20003800000 */
.L_x_11939:
[----:B------:R-:W-:Y:S01]  /*70f0*/  HFMA2.MMA R81, -RZ, RZ, 0, 9.5367431640625e-07 ;  /* 0x00000010ff517435 */ /* 0x000fe200000001ff */
[----:B------:R-:W-:-:S05]  /*7100*/  MOV R77, R80 ;  /* 0x00000050004d7202 */ /* 0x000fca0000000f00 */
[----:B------:R-:W-:-:S04]  /*7110*/  FADD.FTZ R77, R76, R77 ;  /* 0x0000004d4c4d7221 */ /* 0x000fc80000010000 */
[----:B------:R-:W-:-:S07]  /*7120*/  IMAD.MOV.U32 R82, RZ, RZ, R77 ;  /* 0x000000ffff527224 */ /* 0x000fce00078e004d */
[----:B------:R-:W-:Y:S05]  /*7130*/  WARPSYNC.COLLECTIVE R79, `(.L_x_11940) ;  /* 0x000000004f087348 */ /* 0x000fea0003c00000 */
[----:B------:R0:W1:Y:S02]  /*7140*/  SHFL.BFLY P2, R80, R82, R81, R84 ;  /* 0x0c00005152507389 */ /* 0x0000640000040054 */
[----:B01----:R-:W-:Y:S01]  /*7150*/  ENDCOLLECTIVE ;  /* 0x000000000000791b */ /* 0x003fe20003800000 */
.L_x_11940:
        /* <DEDUP_REMOVED lines=41> */
.L_x_11941:
[----:B------:R-:W-:Y:S01]  /*73f0*/  HFMA2.MMA R81, -RZ, RZ, 0, 1.1920928955078125e-07 ;  /* 0x00000002ff517435 */ /* 0x000fe200000001ff */
[----:B------:R-:W-:-:S05]  /*7400*/  MOV R67, R80 ;  /* 0x0000005000437202 */ /* 0x000fca0000000f00 */
[----:B------:R-:W-:-:S04]  /*7410*/  FADD.FTZ R67, R64, R67 ;  /* 0x0000004340437221 */ /* 0x000fc80000010000 */
[----:B------:R-:W-:-:S07]  /*7420*/  IMAD.MOV.U32 R82, RZ, RZ, R67 ;  /* 0x000000ffff527224 */ /* 0x000fce00078e0043 */
[----:B------:R-:W-:Y:S05]  /*7430*/  WARPSYNC.COLLECTIVE R79, `(.L_x_11942) ;  /* 0x000000004f087348 */ /* 0x000fea0003c00000 */
[----:B------:R0:W1:Y:S02]  /*7440*/  SHFL.BFLY P2, R80, R82, R81, R84 ;  /* 0x0c00005152507389 */ /* 0x0000640000040054 */
[----:B01----:R-:W-:Y:S01]  /*7450*/  ENDCOLLECTIVE ;  /* 0x000000000000791b */ /* 0x003fe20003800000 */
.L_x_11942:
[----:B------:R-:W-:Y:S01]  /*7460*/  HFMA2.MMA R81, -RZ, RZ, 0, 2.384185791015625e-07 ;  /* 0x00000004ff517435 */ /* 0x000fe200000001ff */
[----:B------:R-:W-:-:S05]  /*7470*/  MOV R76, R80 ;  /* 0x00000050004c7202 */ /* 0x000fca0000000f00 */
[----:B------:R-:W-:-:S04]  /*7480*/  FADD.FTZ R76, R67, R76 ;  /* 0x0000004c434c7221 */ /* 0x000fc80000010000 */
[----:B------:R-:W-:-:S07]  /*7490*/  IMAD.MOV.U32 R82, RZ, RZ, R76 ;  /* 0x000000ffff527224 */ /* 0x000fce00078e004c */
[----:B------:R-:W-:Y:S05]  /*74a0*/  WARPSYNC.COLLECTIVE R79, `(.L_x_11943) ;  /* 0x000000004f087348 */ /* 0x000fea0003c00000 */
[----:B------:R0:W1:Y:S02]  /*74b0*/  SHFL.BFLY P2, R80, R82, R81, R84 ;  /* 0x0c00005152507389 */ /* 0x0000640000040054 */
[----:B01----:R-:W-:Y:S01]  /*74c0*/  ENDCOLLECTIVE ;  /* 0x000000000000791b */ /* 0x003fe20003800000 */
.L_x_11943:
[----:B------:R-:W-:Y:S01]  /*74d0*/  HFMA2.MMA R81, -RZ, RZ, 0, 4.76837158203125e-07 ;  /* 0x00000008ff517435 */ /* 0x000fe200000001ff */
[----:B------:R-:W-:-:S05]  /*74e0*/  MOV R75, R80 ;  /* 0x00000050004b7202 */ /* 0x000fca0000000f00 */
[----:B------:R-:W-:-:S04]  /*74f0*/  FADD.FTZ R75, R76, R75 ;  /* 0x0000004b4c4b7221 */ /* 0x000fc80000010000 */
[----:B------:R-:W-:-:S07]  /*7500*/  IMAD.MOV.U32 R82, RZ, RZ, R75 ;  /* 0x000000ffff527224 */ /* 0x000fce00078e004b */
[----:B------:R-:W-:Y:S05]  /*7510*/  WARPSYNC.COLLECTIVE R79, `(.L_x_11944) ;  /* 0x000000004f087348 */ /* 0x000fea0003c00000 */
[----:B------:R0:W1:Y:S02]  /*7520*/  SHFL.BFLY P2, R80, R82, R81, R84 ;  /* 0x0c00005152507389 */ /* 0x0000640000040054 */
[----:B01----:R-:W-:Y:S01]  /*7530*/  ENDCOLLECTIVE ;  /* 0x000000000000791b */ /* 0x003fe20003800000 */
.L_x_11944:
[----:B------:R-:W-:Y:S01]  /*7540*/  HFMA2.MMA R81, -RZ, RZ, 0, 9.5367431640625e-07 ;  /* 0x00000010ff517435 */ /* 0x000fe200000001ff */
[----:B------:R-:W-:-:S05]  /*7550*/  MOV R78, R80 ;  /* 0x00000050004e7202 */ /* 0x000fca0000000f00 */
[----:B------:R-:W-:-:S04]  /*7560*/  FADD.FTZ R78, R75, R78 ;  /* 0x0000004e4b4e7221 */ /* 0x000fc80000010000 */
[----:B------:R-:W-:-:S07]  /*7570*/  IMAD.MOV.U32 R82, RZ, RZ, R78 ;  /* 0x000000ffff527224 */ /* 0x000fce00078e004e */
[----:B------:R-:W-:Y:S05]  /*7580*/  WARPSYNC.COLLECTIVE R79, `(.L_x_11945) ;  /* 0x000000004f087348 */ /* 0x000fea0003c00000 */
[----:B------:R0:W1:Y:S02]  /*7590*/  SHFL.BFLY P2, R80, R82, R81, R84 ;  /* 0x0c00005152507389 */ /* 0x0000640000040054 */
[----:B01----:R-:W-:Y:S01]  /*75a0*/  ENDCOLLECTIVE ;  /* 0x000000000000791b */ /* 0x003fe20003800000 */
.L_x_11945:
[----:B------:R-:W-:Y:S01]  /*75b0*/  MOV R77, R80 ;  /* 0x00000050004d7202 */ /* 0x000fe20000000f00 */
[----:B------:R-:W-:Y:S06]  /*75c0*/  BRA `(.L_x_11946) ;  /* 0xfffffff000d87947 */ /* 0x000fec000383ffff */
.L_x_11947:
        /* <DEDUP_REMOVED lines=11> */
.L_x_16592:


//--------------------- .text._ZN10layer_norm13ln_fwd_kernelINS_13Kernel_traitsIf6__halffS2_fjLj512ELj1ELj4ELj1ELj16ENS_18Kernel_traits_baseILj512EfS2_fS2_fjLj128EEEEELb1ELb0ELb0ELb1EEEvNS_9FwdParamsE --------------------------
	.section	.text._ZN10layer_norm13ln_fwd_kernelINS_13Kernel_traitsIf6__halffS2_fjLj512ELj1ELj4ELj1ELj16ENS_18Kernel_traits_baseILj512EfS2_fS2_fjLj128EEEEELb1ELb0ELb0ELb1EEEvNS_9FwdParamsE,"ax",@progbits
	.align	128
        .global         _ZN10layer_norm13ln_fwd_kernelINS_13Kernel_traitsIf6__halffS2_fjLj512ELj1ELj4ELj1ELj16ENS_18Kernel_traits_baseILj512EfS2_fS2_fjLj128EEEEELb1ELb0ELb0ELb1EEEvNS_9FwdParamsE
        .type           _ZN10layer_norm13ln_fwd_kernelINS_13Kernel_traitsIf6__halffS2_fjLj512ELj1ELj4ELj1ELj16ENS_18Kernel_traits_baseILj512EfS2_fS2_fjLj128EEEEELb1ELb0ELb0ELb1EEEvNS_9FwdParamsE,@function
        .size           _ZN10layer_norm13ln_fwd_kernelINS_13Kernel_traitsIf6__halffS2_fjLj512ELj1ELj4ELj1ELj16ENS_18Kernel_traits_baseILj512EfS2_fS2_fjLj128EEEEELb1ELb0ELb0ELb1EEEvNS_9FwdParamsE,(.L_x_16593 - _ZN10layer_norm13ln_fwd_kernelINS_13Kernel_traitsIf6__halffS2_fjLj512ELj1ELj4ELj1ELj16ENS_18Kernel_traits_baseILj512EfS2_fS2_fjLj128EEEEELb1ELb0ELb0ELb1EEEvNS_9FwdParamsE)
        .other          _ZN10layer_norm13ln_fwd_kernelINS_13Kernel_traitsIf6__halffS2_fjLj512ELj1ELj4ELj1ELj16ENS_18Kernel_traits_baseILj512EfS2_fS2_fjLj128EEEEELb1ELb0ELb0ELb1EEEvNS_9FwdParamsE,@"STO_CUDA_ENTRY STV_DEFAULT"
_ZN10layer_norm13ln_fwd_kernelINS_13Kernel_traitsIf6__halffS2_fjLj512ELj1ELj4ELj1ELj16ENS_18Kernel_traits_baseILj512EfS2_fS2_fjLj128EEEEELb1ELb0ELb0ELb1EEEvNS_9FwdParamsE:
.text._ZN10layer_norm13ln_fwd_kernelINS_13Kernel_traitsIf6__halffS2_fjLj512ELj1ELj4ELj1ELj16ENS_18Kernel_traits_baseILj512EfS2_fS2_fjLj128EEEEELb1ELb0ELb0ELb1EEEvNS_9FwdParamsE:
        /* <DEDUP_REMOVED lines=58> */
[----:B------:R-:W-:Y:S01]  /*03a0*/  IMAD.MOV.U32 R3, RZ, RZ, R0 ;  /* 0x000000ffff037224 */ /* 0x000fe200078e0000 */
[----:B------:R-:W-:Y:S02]  /*03b0*/  UIADD3 UR21, UR7, -0x126145ec, URZ ;  /* 0xed9eba1407157890 */ /* 0x000fe4000fffe03f */
[----:B------:R-:W-:Y:S01]  /*03c0*/  @P1 IADD3.X R7, RZ, R9, RZ, P0, !PT ;  /* 0x00000009ff071210 */ /* 0x000fe200007fe4ff */
[C---:B------:R-:W-:Y:S01]  /*03d0*/  IMAD.HI.U32 R5, R3.reuse, -0x326172a9, RZ ;  /* 0xcd9e8d5703057827 */ /* 0x040fe200078e00ff */
[----:B------:R-:W-:Y:S01]  /*03e0*/  UIADD3 UR23, UR7, -0x56f99767, URZ ;  /* 0xa906689907177890 */ /* 0x000fe2000fffe03f */
[C---:B------:R-:W-:Y:S01]  /*03f0*/  LOP3.LUT R73, R6.reuse, 0x3, RZ, 0xc0, !PT ;  /* 0x0000000306497812 */ /* 0x040fe200078ec0ff */
[----:B------:R-:W-:Y:S01]  /*0400*/  UIADD3 UR22, UR6, 0x1715609d, URZ ;  /* 0x1715609d06167890 */ /* 0x000fe2000fffe03f */
[--C-:B------:R-:W-:Y:S01]  /*0410*/  SHF.R.U64 R2, R6, 0x2, R7.reuse ;  /* 0x0000000206027819 */ /* 0x100fe20000001207 */
[----:B------:R-:W-:Y:S01]  /*0420*/  IMAD R8, R3, -0x326172a9, RZ ;  /* 0xcd9e8d5703087824 */ /* 0x000fe200078e02ff */
[----:B------:R-:W-:Y:S01]  /*0430*/  SHF.R.U32.HI R0, RZ, 0x2, R7 ;  /* 0x00000002ff007819 */ /* 0x000fe20000011607 */
[----:B------:R-:W-:-:S02]  /*0440*/  UIADD3 UR24, UR6, -0x4ab325aa, URZ ;  /* 0xb54cda5606187890 */ /* 0x000fc4000fffe03f */
[C---:B------:R-:W-:Y:S01]  /*0450*/  IMAD.HI.U32 R7, R2.reuse, -0x2daee0ad, RZ ;  /* 0xd2511f5302077827 */ /* 0x040fe200078e00ff */
[----:B------:R-:W-:Y:S01]  /*0460*/  LOP3.LUT R5, R5, UR6, R0, 0x96, !PT ;  /* 0x0000000605057c12 */ /* 0x000fe2000f8e9600 */
[----:B------:R-:W-:Y:S02]  /*0470*/  UIADD3 UR25, UR7, 0x646e171e, URZ ;  /* 0x646e171e07197890 */ /* 0x000fe4000fffe03f */
[----:B-1----:R-:W-:Y:S01]  /*0480*/  IMAD R10, R2, -0x2daee0ad, RZ ;  /* 0xd2511f53020a7824 */ /* 0x002fe200078e02ff */
[----:B------:R-:W-:Y:S01]  /*0490*/  LOP3.LUT R7, R7, UR7, RZ, 0x3c, !PT ;  /* 0x0000000707077c12 */ /* 0x000fe2000f8e3cff */
[----:B------:R-:W-:Y:S01]  /*04a0*/  IMAD.HI.U32 R11, R5, -0x2daee0ad, RZ ;  /* 0xd2511f53050b7827 */ /* 0x000fe200078e00ff */
[----:B------:R-:W-:Y:S02]  /*04b0*/  UIADD3 UR27, UR7, 0x1fd5c5a3, URZ ;  /* 0x1fd5c5a3071b7890 */ /* 0x000fe4000fffe03f */
[----:B------:R-:W-:Y:S01]  /*04c0*/  UIADD3 UR26, UR6, 0x5384540f, URZ ;  /* 0x5384540f061a7890 */ /* 0x000fe2000fffe03f */
[----:B------:R-:W-:Y:S01]  /*04d0*/  IMAD.HI.U32 R9, R7, -0x326172a9, RZ ;  /* 0xcd9e8d5707097827 */ /* 0x000fe200078e00ff */
[----:B------:R-:W-:Y:S01]  /*04e0*/  LOP3.LUT R10, R11, UR15, R10, 0x96, !PT ;  /* 0x0000000f0b0a7c12 */ /* 0x000fe2000f8e960a */
[----:B------:R-:W-:-:S02]  /*04f0*/  UIADD3 UR28, UR6, -0xe443238, URZ ;  /* 0xf1bbcdc8061c7890 */ /* 0x000fc4000fffe03f */
[----:B------:R-:W-:Y:S01]  /*0500*/  IMAD R7, R7, -0x326172a9, RZ ;  /* 0xcd9e8d5707077824 */ /* 0x000fe200078e02ff */
[----:B------:R-:W-:Y:S01]  /*0510*/  LOP3.LUT R8, R9, UR14, R8, 0x96, !PT ;  /* 0x0000000e09087c12 */ /* 0x000fe2000f8e9608 */
[----:B------:R-:W-:Y:S01]  /*0520*/  IMAD.HI.U32 R12, R10, -0x326172a9, RZ ;  /* 0xcd9e8d570a0c7827 */ /* 0x000fe200078e00ff */
[----:B------:R-:W-:Y:S02]  /*0530*/  UIADD3 UR29, UR7, -0x24c28bd8, URZ ;  /* 0xdb3d7428071d7890 */ /* 0x000fe4000fffe03f */
[----:B------:R-:W-:Y:S01]  /*0540*/  UIADD3 UR31, UR7, -0x695add53, URZ ;  /* 0x96a522ad071f7890 */ /* 0x000fe2000fffe03f */
[----:B------:R-:W-:Y:S01]  /*0550*/  IMAD R5, R5, -0x2daee0ad, RZ ;  /* 0xd2511f5305057824 */ /* 0x000fe200078e02ff */
[----:B------:R-:W-:Y:S01]  /*0560*/  LOP3.LUT R7, R12, UR16, R7, 0x96, !PT ;  /* 0x000000100c077c12 */ /* 0x000fe2000f8e9607 */
[----:B------:R-:W-:Y:S01]  /*0570*/  IMAD.HI.U32 R14, R8, -0x2daee0ad, RZ ;  /* 0xd2511f53080e7827 */ /* 0x000fe200078e00ff */
[----:B------:R-:W-:Y:S01]  /*0580*/  UIADD3 UR30, UR6, -0x700cb87f, URZ ;  /* 0x8ff34781061e7890 */ /* 0x000fe2000fffe03f */
[----:B------:R-:W-:-:S02]  /*0590*/  ULDC.64 UR8, c[0x0][0x270] ;  /* 0x00009c0000087ab9 */ /* 0x000fc40000000a00 */
[----:B------:R-:W-:Y:S01]  /*05a0*/  IMAD R8, R8, -0x2daee0ad, RZ ;  /* 0xd2511f5308087824 */ /* 0x000fe200078e02ff */
[----:B------:R-:W-:Y:S01]  /*05b0*/  LOP3.LUT R5, R14, UR17, R5, 0x96, !PT ;  /* 0x000000110e057c12 */ /* 0x000fe2000f8e9605 */
[----:B------:R-:W-:Y:S01]  /*05c0*/  IMAD.HI.U32 R11, R7, -0x2daee0ad, RZ ;  /* 0xd2511f53070b7827 */ /* 0x000fe200078e00ff */
[----:B------:R-:W-:Y:S01]  /*05d0*/  UISETP.NE.U32.AND UP0, UPT, UR8, URZ, UPT ;  /* 0x0000003f0800728c */ /* 0x000fe2000bf05070 */
[----:B------:R-:W-:Y:S02]  /*05e0*/  ULDC UR10, c[0x0][0x218] ;  /* 0x00008600000a7ab9 */ /* 0x000fe40000000800 */
[----:B------:R-:W-:Y:S01]  /*05f0*/  IMAD R10, R10, -0x326172a9, RZ ;  /* 0xcd9e8d570a0a7824 */ /* 0x000fe200078e02ff */
[----:B------:R-:W-:Y:S01]  /*0600*/  LOP3.LUT R8, R11, UR19, R8, 0x96, !PT ;  /* 0x000000130b087c12 */ /* 0x000fe2000f8e9608 */
        /* <DEDUP_REMOVED lines=41> */
[----:B------:R-:W-:-:S03]  /*08a0*/  HFMA2.MMA R5, -RZ, RZ, 0, 0 ;  /* 0x00000000ff057435 */ /* 0x000fc600000001ff */
[----:B------:R-:W-:Y:S01]  /*08b0*/  IMAD R78, R10, -0x2daee0ad, RZ ;  /* 0xd2511f530a4e7824 */ /* 0x000fe200078e02ff */
[----:B------:R-:W-:-:S07]  /*08c0*/  LOP3.LUT R72, R77, UR30, R9, 0x96, !PT ;  /* 0x0000001e4d487c12 */ /* 0x000fce000f8e9609 */
.L_x_12062:
[----:B01----:R-:W0:Y:S01]  /*08d0*/  LDC.64 R20, c[0x0][0x230] ;  /* 0x00008c00ff147b82 */ /* 0x003e220000000a00 */
        /* <DEDUP_REMOVED lines=36> */
.L_x_11950:
[----:B------:R-:W-:-:S07]  /*0b20*/  IMAD.MOV.U32 R11, RZ, RZ, R76 ;  /* 0x000000ffff0b7224 */ /* 0x000fce00078e004c */
.L_x_11951:
[----:B------:R-:W-:Y:S05]  /*0b30*/  BSYNC B1 ;  /* 0x0000000000017941 */ /* 0x000fea0003800000 */
.L_x_11949:
        /* <DEDUP_REMOVED lines=16> */
.L_x_11955:
[----:B------:R-:W-:Y:S05]  /*0c40*/  BSYNC B2 ;  /* 0x0000000000027941 */ /* 0x000fea0003800000 */
.L_x_11954:
        /* <DEDUP_REMOVED lines=42> */
.L_x_11953:
[----:B------:R-:W-:Y:S05]  /*0ef0*/  BSYNC B1 ;  /* 0x0000000000017941 */ /* 0x000fea0003800000 */
.L_x_11952:
[----:B------:R-:W0:Y:S01]  /*0f00*/  LDC R9, c[0x0][0x298] ;  /* 0x0000a600ff097b82 */ /* 0x000e220000000800 */
[----:B------:R-:W-:Y:S01]  /*0f10*/  I2FP.F32.U32 R16, R11 ;  /* 0x0000000b00107245 */ /* 0x000fe20000201000 */
[----:B------:R-:W-:Y:S01]  /*0f20*/  HFMA2.MMA R11, -RZ, RZ, 0.1171875, 0 ;  /* 0x2f800000ff0b7435 */ /* 0x000fe200000001ff */
[----:B-----5:R-:W-:Y:S01]  /*0f30*/  HADD2.F32 R19, -RZ, R12.H0_H0 ;  /* 0x2000000cff137230 */ /* 0x020fe20000004100 */
[----:B------:R-:W-:Y:S01]  /*0f40*/  ISETP.NE.U32.AND P0, PT, R20, RZ, PT ;  /* 0x000000ff1400720c */ /* 0x000fe20003f05070 */
[----:B------:R-:W-:Y:S01]  /*0f50*/  BSSY B1, `(.L_x_11956) ;  /* 0x0000016000017945 */ /* 0x000fe20003800000 */
[C---:B------:R-:W-:Y:S01]  /*0f60*/  ISETP.NE.AND P2, PT, R18.reuse, 0x1, PT ;  /* 0x000000011200780c */ /* 0x040fe20003f45270 */
[----:B------:R-:W-:Y:S01]  /*0f70*/  VIADD R22, R18, 0x1 ;  /* 0x0000000112167836 */ /* 0x000fe20000000000 */
[----:B------:R-:W1:Y:S01]  /*0f80*/  LDC R10, c[0x0][0x294] ;  /* 0x0000a500ff0a7b82 */ /* 0x000e620000000800 */
[----:B------:R-:W-:-:S03]  /*0f90*/  ISETP.NE.AND.EX P0, PT, R21, RZ, PT, P0 ;  /* 0x000000ff1500720c */ /* 0x000fc60003f05300 */
        /* <DEDUP_REMOVED lines=16> */
.L_x_11957:
[----:B------:R-:W-:-:S07]  /*10a0*/  IMAD.MOV.U32 R16, RZ, RZ, R76 ;  /* 0x000000ffff107224 */ /* 0x000fce00078e004c */
.L_x_11958:
[----:B------:R-:W-:Y:S05]  /*10b0*/  BSYNC B1 ;  /* 0x0000000000017941 */ /* 0x000fea0003800000 */
.L_x_11956:
        /* <DEDUP_REMOVED lines=16> */
.L_x_11962:
[----:B------:R-:W-:Y:S05]  /*11c0*/  BSYNC B2 ;  /* 0x0000000000027941 */ /* 0x000fea0003800000 */
.L_x_11961:
        /* <DEDUP_REMOVED lines=43> */
.L_x_11960:
[----:B------:R-:W-:Y:S05]  /*1480*/  BSYNC B1 ;  /* 0x0000000000017941 */ /* 0x000fea0003800000 */
.L_x_11959:
        /* <DEDUP_REMOVED lines=21> */
.L_x_11964:
[----:B------:R-:W-:-:S07]  /*15e0*/  IMAD.MOV.U32 R12, RZ, RZ, R76 ;  /* 0x000000ffff0c7224 */ /* 0x000fce00078e004c */
.L_x_11965:
[----:B------:R-:W-:Y:S05]  /*15f0*/  BSYNC B1 ;  /* 0x0000000000017941 */ /* 0x000fea0003800000 */
.L_x_11963:
        /* <DEDUP_REMOVED lines=16> */
.L_x_11969:
[----:B------:R-:W-:Y:S05]  /*1700*/  BSYNC B2 ;  /* 0x0000000000027941 */ /* 0x000fea0003800000 */
.L_x_11968:
        /* <DEDUP_REMOVED lines=43> */
.L_x_11967:
[----:B------:R-:W-:Y:S05]  /*19c0*/  BSYNC B1 ;  /* 0x0000000000017941 */ /* 0x000fea0003800000 */
.L_x_11966:
        /* <DEDUP_REMOVED lines=21> */
.L_x_11971:
[----:B------:R-:W-:-:S07]  /*1b20*/  IMAD.MOV.U32 R12, RZ, RZ, R76 ;  /* 0x000000ffff0c7224 */ /* 0x000fce00078e004c */
.L_x_11972:
[----:B------:R-:W-:Y:S05]  /*1b30*/  BSYNC B1 ;  /* 0x0000000000017941 */ /* 0x000fea0003800000 */
.L_x_11970:
        /* <DEDUP_REMOVED lines=16> */
.L_x_11976:
[----:B------:R-:W-:Y:S05]  /*1c40*/  BSYNC B2 ;  /* 0x0000000000027941 */ /* 0x000fea0003800000 */
.L_x_11975:
        /* <DEDUP_REMOVED lines=44> */
.L_x_11974:
[----:B------:R-:W-:Y:S05]  /*1f10*/  BSYNC B1 ;  /* 0x0000000000017941 */ /* 0x000fea0003800000 */
.L_x_11973:
        /* <DEDUP_REMOVED lines=20> */
.L_x_11978:
[----:B------:R-:W-:-:S07]  /*2060*/  MOV R12, R76 ;  /* 0x0000004c000c7202 */ /* 0x000fce0000000f00 */
.L_x_11979:
[----:B------:R-:W-:Y:S05]  /*2070*/  BSYNC B1 ;  /* 0x0000000000017941 */ /* 0x000fea0003800000 */
.L_x_11977:
        /* <DEDUP_REMOVED lines=16> */
.L_x_11983:
[----:B------:R-:W-:Y:S05]  /*2180*/  BSYNC B2 ;  /* 0x0000000000027941 */ /* 0x000fea0003800000 */
.L_x_11982:
        /* <DEDUP_REMOVED lines=41> */
[----:B------:R-:W-:Y:S01]  /*2420*/  LOP3.LUT R72, R67, UR30, R72, 0x96, !PT ;  /* 0x0000001e43487c12 */ /* 0x000fe2000f8e9648 */
[----:B------:R-:W-:Y:S01]  /*2430*/  IMAD.MOV.U32 R78, RZ, RZ, R16 ;  /* 0x000000ffff4e7224 */ /* 0x000fe200078e0010 */
[----:B------:R-:W-:-:S08]  /*2440*/  LOP3.LUT R74, R17, UR31, R74, 0x96, !PT ;  /* 0x0000001f114a7c12 */ /* 0x000fd0000f8e964a */
.L_x_11981:
[----:B------:R-:W-:Y:S05]  /*2450*/  BSYNC B1 ;  /* 0x0000000000017941 */ /* 0x000fea0003800000 */
.L_x_11980:
        /* <DEDUP_REMOVED lines=20> */
.L_x_11985:
[----:B------:R-:W-:-:S07]  /*25a0*/  IMAD.MOV.U32 R12, RZ, RZ, R76 ;  /* 0x000000ffff0c7224 */ /* 0x000fce00078e004c */
.L_x_11986:
[----:B------:R-:W-:Y:S05]  /*25b0*/  BSYNC B1 ;  /* 0x0000000000017941 */ /* 0x000fea0003800000 */
.L_x_11984:
        /* <DEDUP_REMOVED lines=16> */
.L_x_11990:
[----:B------:R-:W-:Y:S05]  /*26c0*/  BSYNC B2 ;  /* 0x0000000000027941 */ /* 0x000fea0003800000 */
.L_x_11989:
        /* <DEDUP_REMOVED lines=44> */
.L_x_11988:
[----:B------:R-:W-:Y:S05]  /*2990*/  BSYNC B1 ;  /* 0x0000000000017941 */ /* 0x000fea0003800000 */
.L_x_11987:
        /* <DEDUP_REMOVED lines=20> */
.L_x_11992:
[----:B------:R-:W-:-:S07]  /*2ae0*/  MOV R12, R76 ;  /* 0x0000004c000c7202 */ /* 0x000fce0000000f00 */
.L_x_11993:
[----:B------:R-:W-:Y:S05]  /*2af0*/  BSYNC B1 ;  /* 0x0000000000017941 */ /* 0x000fea0003800000 */
.L_x_11991:
        /* <DEDUP_REMOVED lines=16> */
.L_x_11997:
[----:B------:R-:W-:Y:S05]  /*2c00*/  BSYNC B2 ;  /* 0x0000000000027941 */ /* 0x000fea0003800000 */
.L_x_11996:
        /* <DEDUP_REMOVED lines=44> */
.L_x_11995:
[----:B------:R-:W-:Y:S05]  /*2ed0*/  BSYNC B1 ;  /* 0x0000000000017941 */ /* 0x000fea0003800000 */
.L_x_11994:
        /* <DEDUP_REMOVED lines=20> */
.L_x_11999:
[----:B------:R-:W-:-:S07]  /*3020*/  MOV R14, R76 ;  /* 0x0000004c000e7202 */ /* 0x000fce0000000f00 */
.L_x_12000:
[----:B------:R-:W-:Y:S05]  /*3030*/  BSYNC B1 ;  /* 0x0000000000017941 */ /* 0x000fea0003800000 */
.L_x_11998:
        /* <DEDUP_REMOVED lines=18> */
.L_x_12004:
[----:B------:R-:W-:Y:S05]  /*3160*/  BSYNC B2 ;  /* 0x0000000000027941 */ /* 0x000fea0003800000 */
.L_x_12003:
        /* <DEDUP_REMOVED lines=44> */
.L_x_12002:
[----:B------:R-:W-:Y:S05]  /*3430*/  BSYNC B1 ;  /* 0x0000000000017941 */ /* 0x000fea0003800000 */
.L_x_12001:
[----:B------:R-:W-:Y:S01]  /*3440*/  I2FP.F32.U32 R12, R14 ;  /* 0x0000000e000c7245 */ /* 0x000fe20000201000 */
[----:B------:R-:W0:Y:S01]  /*3450*/  LDC.64 R68, c[0x0][0x238] ;  /* 0x00008e00ff447b82 */ /* 0x000e220000000a00 */
[----:B------:R-:W-:Y:S02]  /*3460*/  ISETP.NE.AND P6, PT, R79, RZ, PT ;  /* 0x000000ff4f00720c */ /* 0x000fe40003fc5270 */
[----:B------:R-:W-:Y:S01]  /*3470*/  SEL R84, RZ, 0x10000, P5 ;  /* 0x00010000ff547807 */ /* 0x000fe20002800000 */
[----:B------:R-:W-:Y:S01]  /*3480*/  FFMA.FTZ R13, R12, R11, 1.1641532182693481445e-10 ;  /* 0x2f0000000c0d7423 */ /* 0x000fe2000001000b */
[----:B------:R-:W-:Y:S02]  /*3490*/  SEL R79, RZ, 0x100, P4 ;  /* 0x00000100ff4f7807 */ /* 0x000fe40002000000 */
[----:B------:R-:W-:Y:S01]  /*34a0*/  ISETP.NE.AND P5, PT, R19, RZ, PT ;  /* 0x000000ff1300720c */ /* 0x000fe20003fa5270 */
[----:B------:R-:W1:Y:S01]  /*34b0*/  LDC.64 R70, c[0x0][0x240] ;  /* 0x00009000ff467b82 */ /* 0x000e620000000a00 */
[----:B------:R-:W-:Y:S01]  /*34c0*/  ISETP.NE.AND P4, PT, R77, RZ, PT ;  /* 0x000000ff4d00720c */ /* 0x000fe20003f85270 */
[----:B------:R-:W-:Y:S01]  /*34d0*/  HADD2.F32 R19, -RZ, R15.H1_H1 ;  /* 0x3000000fff137230 */ /* 0x000fe20000004100 */
[----:B------:R-:W-:-:S02]  /*34e0*/  SEL R80, RZ, 0x1, P2 ;  /* 0x00000001ff507807 */ /* 0x000fc40001000000 */
[----:B------:R-:W-:Y:S02]  /*34f0*/  SEL R66, RZ, 0x1, P4 ;  /* 0x00000001ff427807 */ /* 0x000fe40002000000 */
[----:B------:R-:W-:Y:S01]  /*3500*/  SEL R12, RZ, 0x1, P5 ;  /* 0x00000001ff0c7807 */ /* 0x000fe20002800000 */
[----:B------:R-:W-:Y:S01]  /*3510*/  IMAD.WIDE.U32 R80, R80, 0x1000000, RZ ;  /* 0x0100000050507825 */ /* 0x000fe200078e00ff */
[----:B------:R-:W-:-:S03]  /*3520*/  FSETP.GTU.FTZ.AND P2, PT, R13, R10, PT ;  /* 0x0000000a0d00720b */ /* 0x000fc60003f5c000 */
[----:B------:R-:W-:Y:S01]  /*3530*/  FMUL.FTZ R82, R19, R8 ;  /* 0x0000000813527220 */ /* 0x000fe20000410000 */
[----:B------:R-:W-:Y:S01]  /*3540*/  SEL R75, RZ, 0x1, P6 ;  /* 0x00000001ff4b7807 */ /* 0x000fe20003000000 */
[----:B------:R-:W-:Y:S01]  /*3550*/  IMAD.WIDE.U32 R66, R66, 0x10000, RZ ;  /* 0x0001000042427825 */ /* 0x000fe200078e00ff */
[----:B------:R-:W-:-:S03]  /*3560*/  SEL R19, RZ, 0x1000000, P2 ;  /* 0x01000000ff137807 */ /* 0x000fc60001000000 */
[----:B------:R-:W-:Y:S01]  /*3570*/  FMUL.FTZ R82, R82, R9 ;  /* 0x0000000952527220 */ /* 0x000fe20000410000 */
[----:B------:R-:W-:Y:S01]  /*3580*/  SEL R77, RZ, 0x1, P3 ;  /* 0x00000001ff4d7807 */ /* 0x000fe20001800000 */
[----:B------:R-:W-:Y:S01]  /*3590*/  IMAD.WIDE.U32 R12, R12, 0x100, RZ ;  /* 0x000001000c0c7825 */ /* 0x000fe200078e00ff */
[----:B------:R-:W-:Y:S01]  /*35a0*/  LOP3.LUT R79, R79, R19, R84, 0xfe, !PT ;  /* 0x000000134f4f7212 */ /* 0x000fe200078efe54 */
[----:B------:R-:W2:Y:S01]  /*35b0*/  @P1 LDC.64 R14, c[0x0][0x230] ;  /* 0x00008c00ff0e1b82 */ /* 0x000ea20000000a00 */
[----:B------:R-:W-:Y:S01]  /*35c0*/  FSEL R19, R82, RZ, !P2 ;  /* 0x000000ff52137208 */ /* 0x000fe20005000000 */
[----:B0-----:R-:W-:Y:S01]  /*35d0*/  IMAD.WIDE.U32 R84, R7, 0x20, R68 ;  /* 0x0000002007547825 */ /* 0x001fe200078e0044 */
[----:B------:R-:W-:-:S03]  /*35e0*/  LOP3.LUT R12, R12, R80, R66, 0xfe, !PT ;  /* 0x000000500c0c7212 */ /* 0x000fc600078efe42 */
[----:B------:R-:W-:Y:S01]  /*35f0*/  @P0 FADD.FTZ R19, R27, R19 ;  /* 0x000000131b130221 */ /* 0x000fe20000010000 */
[----:B------:R-:W-:Y:S01]  /*3600*/  LOP3.LUT R12, R12, R75, RZ, 0xfc, !PT ;  /* 0x0000004b0c0c7212 */ /* 0x000fe200078efcff */
[----:B-1----:R-:W-:Y:S01]  /*3610*/  IMAD.WIDE.U32 R82, R7, 0x8, R70 ;  /* 0x0000000807527825 */ /* 0x002fe200078e0046 */
[----:B------:R-:W-:Y:S01]  /*3620*/  LOP3.LUT R75, R81, R79, R77, 0xfe, !PT ;  /* 0x0000004f514b7212 */ /* 0x000fe200078efe4d */
[----:B------:R0:W-:Y:S01]  /*3630*/  STG.E.128 desc[UR4][R84.64], R20 ;  /* 0x0000001454007986 */ /* 0x0001e2000c101d04 */
[----:B------:R-:W-:Y:S02]  /*3640*/  IADD3 R81, R7, 0x20, RZ ;  /* 0x0000002007517810 */ /* 0x000fe40007ffe0ff */
[----:B------:R-:W-:Y:S01]  /*3650*/  LOP3.LUT R13, R13, R75, R67, 0xfe, !PT ;  /* 0x0000004b0d0d7212 */ /* 0x000fe200078efe43 */
[----:B------:R0:W-:Y:S02]  /*3660*/  STG.E.128 desc[UR4][R84.64+0x10], R16 ;  /* 0x0000101054007986 */ /* 0x0001e4000c101d04 */
[----:B------:R-:W-:-:S02]  /*3670*/  IMAD.WIDE.U32 R64, R81, 0x10, R64 ;  /* 0x0000001051407825 */ /* 0x000fc400078e0040 */
[----:B------:R0:W-:Y:S04]  /*3680*/  STG.E.64 desc[UR4][R82.64], R12 ;  /* 0x0000000c52007986 */ /* 0x0001e8000c101b04 */
[----:B------:R-:W5:Y:S01]  /*3690*/  LDG.E.128 R64, desc[UR4][R64.64] ;  /* 0x0000000440407981 */ /* 0x000f62000c1e1d00 */
[----:B--2---:R-:W-:-:S05]  /*36a0*/  @P1 IMAD.WIDE.U32 R14, R81, 0x20, R14 ;  /* 0x00000020510e1825 */ /* 0x004fca00078e000e */
        /* <DEDUP_REMOVED lines=14> */
.L_x_12006:
[----:B------:R-:W-:-:S07]  /*3790*/  IMAD.MOV.U32 R77, RZ, RZ, R76 ;  /* 0x000000ffff4d7224 */ /* 0x000fce00078e004c */
.L_x_12007:
[----:B------:R-:W-:Y:S05]  /*37a0*/  BSYNC B1 ;  /* 0x0000000000017941 */ /* 0x000fea0003800000 */
.L_x_12005:
        /* <DEDUP_REMOVED lines=16> */
.L_x_12011:
[----:B------:R-:W-:Y:S05]  /*38b0*/  BSYNC B2 ;  /* 0x0000000000027941 */ /* 0x000fea0003800000 */
.L_x_12010:
        /* <DEDUP_REMOVED lines=43> */
.L_x_12009:
[----:B------:R-:W-:Y:S05]  /*3b70*/  BSYNC B1 ;  /* 0x0000000000017941 */ /* 0x000fea0003800000 */
.L_x_12008:
        /* <DEDUP_REMOVED lines=21> */
.L_x_12013:
[----:B------:R-:W-:-:S07]  /*3cd0*/  MOV R13, R76 ;  /* 0x0000004c000d7202 */ /* 0x000fce0000000f00 */
.L_x_12014:
[----:B------:R-:W-:Y:S05]  /*3ce0*/  BSYNC B1 ;  /* 0x0000000000017941 */ /* 0x000fea0003800000 */
.L_x_12012:
        /* <DEDUP_REMOVED lines=16> */
.L_x_12018:
[----:B------:R-:W-:Y:S05]  /*3df0*/  BSYNC B2 ;  /* 0x0000000000027941 */ /* 0x000fea0003800000 */
.L_x_12017:
        /* <DEDUP_REMOVED lines=42> */
.L_x_12016:
[----:B------:R-:W-:Y:S05]  /*40a0*/  BSYNC B1 ;  /* 0x0000000000017941 */ /* 0x000fea0003800000 */
.L_x_12015:
        /* <DEDUP_REMOVED lines=21> */
.L_x_12020:
[----:B------:R-:W-:-:S07]  /*4200*/  IMAD.MOV.U32 R64, RZ, RZ, R76 ;  /* 0x000000ffff407224 */ /* 0x000fce00078e004c */
.L_x_12021:
[----:B------:R-:W-:Y:S05]  /*4210*/  BSYNC B1 ;  /* 0x0000000000017941 */ /* 0x000fea0003800000 */
.L_x_12019:
        /* <DEDUP_REMOVED lines=16> */
.L_x_12025:
[----:B------:R-:W-:Y:S05]  /*4320*/  BSYNC B2 ;  /* 0x0000000000027941 */ /* 0x000fea0003800000 */
.L_x_12024:
        /* <DEDUP_REMOVED lines=42> */
.L_x_12023:
[----:B------:R-:W-:Y:S05]  /*45d0*/  BSYNC B1 ;  /* 0x0000000000017941 */ /* 0x000fea0003800000 */
.L_x_12022:
        /* <DEDUP_REMOVED lines=20> */
.L_x_12027:
[----:B------:R-:W-:-:S07]  /*4720*/  MOV R15, R76 ;  /* 0x0000004c000f7202 */ /* 0x000fce0000000f00 */
.L_x_12028:
[----:B------:R-:W-:Y:S05]  /*4730*/  BSYNC B1 ;  /* 0x0000000000017941 */ /* 0x000fea0003800000 */
.L_x_12026:
        /* <DEDUP_REMOVED lines=16> */
.L_x_12032:
[----:B------:R-:W-:Y:S05]  /*4840*/  BSYNC B2 ;  /* 0x0000000000027941 */ /* 0x000fea0003800000 */
.L_x_12031:
        /* <DEDUP_REMOVED lines=42> */
.L_x_12030:
[----:B------:R-:W-:Y:S05]  /*4af0*/  BSYNC B1 ;  /* 0x0000000000017941 */ /* 0x000fea0003800000 */
.L_x_12029:
        /* <DEDUP_REMOVED lines=20> */
.L_x_12034:
[----:B------:R-:W-:-:S07]  /*4c40*/  MOV R83, R76 ;  /* 0x0000004c00537202 */ /* 0x000fce0000000f00 */
.L_x_12035:
[----:B------:R-:W-:Y:S05]  /*4c50*/  BSYNC B1 ;  /* 0x0000000000017941 */ /* 0x000fea0003800000 */
.L_x_12033:
        /* <DEDUP_REMOVED lines=16> */
.L_x_12039:
[----:B------:R-:W-:Y:S05]  /*4d60*/  BSYNC B2 ;  /* 0x0000000000027941 */ /* 0x000fea0003800000 */
.L_x_12038:
        /* <DEDUP_REMOVED lines=42> */
.L_x_12037:
[----:B------:R-:W-:Y:S05]  /*5010*/  BSYNC B1 ;  /* 0x0000000000017941 */ /* 0x000fea0003800000 */
.L_x_12036:
        /* <DEDUP_REMOVED lines=20> */
.L_x_12041:
[----:B------:R-:W-:-:S07]  /*5160*/  IMAD.MOV.U32 R65, RZ, RZ, R76 ;  /* 0x000000ffff417224 */ /* 0x000fce00078e004c */
.L_x_12042:
[----:B------:R-:W-:Y:S05]  /*5170*/  BSYNC B1 ;  /* 0x0000000000017941 */ /* 0x000fea0003800000 */
.L_x_12040:
        /* <DEDUP_REMOVED lines=16> */
.L_x_12046:
[----:B------:R-:W-:Y:S05]  /*5280*/  BSYNC B2 ;  /* 0x0000000000027941 */ /* 0x000fea0003800000 */
.L_x_12045:
        /* <DEDUP_REMOVED lines=42> */
.L_x_12044:
[----:B------:R-:W-:Y:S05]  /*5530*/  BSYNC B1 ;  /* 0x0000000000017941 */ /* 0x000fea0003800000 */
.L_x_12043:
        /* <DEDUP_REMOVED lines=20> */
.L_x_12048:
[----:B------:R-:W-:-:S07]  /*5680*/  MOV R66, R76 ;  /* 0x0000004c00427202 */ /* 0x000fce0000000f00 */
.L_x_12049:
[----:B------:R-:W-:Y:S05]  /*5690*/  BSYNC B1 ;  /* 0x0000000000017941 */ /* 0x000fea0003800000 */
.L_x_12047:
        /* <DEDUP_REMOVED lines=16> */
.L_x_12053:
[----:B------:R-:W-:Y:S05]  /*57a0*/  BSYNC B2 ;  /* 0x0000000000027941 */ /* 0x000fea0003800000 */
.L_x_12052:
        /* <DEDUP_REMOVED lines=42> */
.L_x_12051:
[----:B------:R-:W-:Y:S05]  /*5a50*/  BSYNC B1 ;  /* 0x0000000000017941 */ /* 0x000fea0003800000 */
.L_x_12050:
        /* <DEDUP_REMOVED lines=20> */
.L_x_12055:
[----:B------:R-:W-:-:S07]  /*5ba0*/  MOV R83, R76 ;  /* 0x0000004c00537202 */ /* 0x000fce0000000f00 */
.L_x_12056:
[----:B------:R-:W-:Y:S05]  /*5bb0*/  BSYNC B1 ;  /* 0x0000000000017941 */ /* 0x000fea0003800000 */
.L_x_12054:
        /* <DEDUP_REMOVED lines=18> */
.L_x_12060:
[----:B------:R-:W-:Y:S05]  /*5ce0*/  BSYNC B2 ;  /* 0x0000000000027941 */ /* 0x000fea0003800000 */
.L_x_12059:
        /* <DEDUP_REMOVED lines=42> */
.L_x_12058:
[----:B------:R-:W-:Y:S05]  /*5f90*/  BSYNC B1 ;  /* 0x0000000000017941 */ /* 0x000fea0003800000 */
.L_x_12057:
[----:B------:R-:W-:Y:S01]  /*5fa0*/  SEL R75, RZ, 0x10000, P5 ;  /* 0x00010000ff4b7807 */ /* 0x000fe20002800000 */
[----:B------:R-:W-:Y:S01]  /*5fb0*/  HADD2.F32 R67, -RZ, R67.H1_H1 ;  /* 0x30000043ff437230 */ /* 0x000fe20000004100 */
[----:B------:R-:W-:Y:S01]  /*5fc0*/  ISETP.NE.AND P5, PT, R82, RZ, PT ;  /* 0x000000ff5200720c */ /* 0x000fe20003fa5270 */
[----:B------:R-:W-:Y:S01]  /*5fd0*/  FADD.FTZ R82, RZ, R20 ;  /* 0x00000014ff527221 */ /* 0x000fe20000010000 */
[----:B------:R-:W-:Y:S01]  /*5fe0*/  ISETP.NE.AND P6, PT, R80, RZ, PT ;  /* 0x000000ff5000720c */ /* 0x000fe20003fc5270 */
[----:B------:R-:W-:Y:S01]  /*5ff0*/  IMAD.WIDE.U32 R68, R81, 0x20, R68 ;  /* 0x0000002051447825 */ /* 0x000fe200078e0044 */
[----:B------:R-:W-:-:S03]  /*6000*/  I2FP.F32.U32 R80, R83 ;  /* 0x0000005300507245 */ /* 0x000fc60000201000 */
[----:B------:R-:W-:Y:S01]  /*6010*/  FADD.FTZ R77, R21, R82 ;  /* 0x00000052154d7221 */ /* 0x000fe20000010000 */
[----:B------:R-:W-:Y:S01]  /*6020*/  SEL R82, RZ, 0x1, P2 ;  /* 0x00000001ff527807 */ /* 0x000fe20001000000 */
[----:B------:R-:W-:Y:S01]  /*6030*/  FMUL.FTZ R8, R67, R8 ;  /* 0x0000000843087220 */ /* 0x000fe20000410000 */
[----:B------:R-:W-:Y:S01]  /*6040*/  SEL R84, RZ, 0x100, P4 ;  /* 0x00000100ff547807 */ /* 0x000fe20002000000 */
[----:B------:R-:W-:Y:S01]  /*6050*/  FFMA.FTZ R11, R80, R11, 1.1641532182693481445e-10 ;  /* 0x2f000000500b7423 */ /* 0x000fe2000001000b */
[----:B------:R-:W-:Y:S01]  /*6060*/  FADD.FTZ R80, R22, R77 ;  /* 0x0000004d16507221 */ /* 0x000fe20000010000 */
[----:B------:R-:W-:Y:S01]  /*6070*/  FMUL.FTZ R67, R8, R9 ;  /* 0x0000000908437220 */ /* 0x000fe20000410000 */
[----:B------:R-:W-:Y:S01]  /*6080*/  SEL R8, RZ, 0x1, P1 ;  /* 0x00000001ff087807 */ /* 0x000fe20000800000 */
[----:B------:R-:W-:Y:S01]  /*6090*/  IMAD.WIDE.U32 R82, R82, 0x1000000, RZ ;  /* 0x0100000052527825 */ /* 0x000fe200078e00ff */
[----:B------:R-:W-:-:S03]  /*60a0*/  FSETP.GTU.FTZ.AND P2, PT, R11, R10, PT ;  /* 0x0000000a0b00720b */ /* 0x000fc60003f5c000 */
        /* <DEDUP_REMOVED lines=14> */
[----:B------:R-:W-:Y:S01]  /*6190*/  IMAD.WIDE.U32 R70, R81, 0x8, R70 ;  /* 0x0000000851467825 */ /* 0x000fe200078e0046 */
[----:B------:R-:W-:-:S03]  /*61a0*/  LOP3.LUT R83, R83, R84, R79, 0xfe, !PT ;  /* 0x0000005453537212 */ /* 0x000fc600078efe4f */
[----:B------:R-:W-:Y:S01]  /*61b0*/  FADD.FTZ R75, R19, R80 ;  /* 0x00000050134b7221 */ /* 0x000fe20000010000 */
[----:B------:R-:W-:Y:S01]  /*61c0*/  LOP3.LUT R8, R8, R77, RZ, 0xfc, !PT ;  /* 0x0000004d08087212 */ /* 0x000fe200078efcff */
[----:B------:R0:W-:Y:S01]  /*61d0*/  STG.E.128 desc[UR4][R68.64], R12 ;  /* 0x0000000c44007986 */ /* 0x0001e2000c101d04 */
[----:B------:R-:W-:Y:S01]  /*61e0*/  LOP3.LUT R9, R11, R83, R9, 0xfe, !PT ;  /* 0x000000530b097212 */ /* 0x000fe200078efe09 */
[----:B------:R-:W-:Y:S01]  /*61f0*/  FADD.FTZ R10, R12, R75 ;  /* 0x0000004b0c0a7221 */ /* 0x000fe20000010000 */
[----:B------:R-:W-:Y:S01]  /*6200*/  ISETP.NE.AND P0, PT, R6, RZ, PT ;  /* 0x000000ff0600720c */ /* 0x000fe20003f05270 */
[----:B------:R0:W-:Y:S01]  /*6210*/  STG.E.128 desc[UR4][R68.64+0x10], R64 ;  /* 0x0000104044007986 */ /* 0x0001e2000c101d04 */
[----:B------:R-:W-:Y:S01]  /*6220*/  UMOV UR8, 0xffffffff ;  /* 0xffffffff00087882 */ /* 0x000fe20000000000 */
[----:B------:R-:W-:Y:S02]  /*6230*/  FADD.FTZ R75, R13, R10 ;  /* 0x0000000a0d4b7221 */ /* 0x000fe40000010000 */
[----:B------:R0:W-:Y:S02]  /*6240*/  STG.E.64 desc[UR4][R70.64], R8 ;  /* 0x0000000846007986 */ /* 0x0001e4000c101b04 */
[----:B------:R-:W-:-:S04]  /*6250*/  FADD.FTZ R10, R14, R75 ;  /* 0x0000004b0e0a7221 */ /* 0x000fc80000010000 */
        /* <DEDUP_REMOVED lines=59> */
.L_x_12074:
        /* <DEDUP_REMOVED lines=8> */
[----:B------:R-:W-:-:S05]  /*6690*/  FSEL R10, R69, RZ, P1 ;  /* 0x000000ff450a7208 */ /* 0x000fca0000800000 */
[----:B------:R-:W2:Y:S01]  /*66a0*/  MUFU.RSQ R6, R6 ;  /* 0x0000000600067308 */ /* 0x000ea20000001400 */
        /* <DEDUP_REMOVED lines=16> */
[C---:B--2---:R-:W-:Y:S01]  /*67b0*/  FMUL.FTZ R11, R6.reuse, R11 ;  /* 0x0000000b060b7220 */ /* 0x044fe20000410000 */
[----:B------:R-:W-:Y:S01]  /*67c0*/  FMUL.FTZ R12, R6, R87 ;  /* 0x00000057060c7220 */ /* 0x000fe20000410000 */
[----:B------:R-:W-:Y:S01]  /*67d0*/  FADD.FTZ R87, R66, -R10 ;  /* 0x8000000a42577221 */ /* 0x000fe20000010000 */
        /* <DEDUP_REMOVED lines=9> */
[----:B------:R-:W1:Y:S01]  /*6870*/  @!P0 LDC.64 R12, c[0x0][0x258] ;  /* 0x00009600ff0c8b82 */ /* 0x000e620000000a00 */
[----:B------:R-:W-:Y:S01]  /*6880*/  FFMA.FTZ R10, R40, R85, R56 ;  /* 0x00000055280a7223 */ /* 0x000fe20000010038 */
[----:B------:R-:W-:Y:S01]  /*6890*/  FFMA.FTZ R65, R41, R16, R57 ;  /* 0x0000001029417223 */ /* 0x000fe20000010039 */
[C---:B------:R-:W-:Y:S01]  /*68a0*/  FMUL.FTZ R77, R6.reuse, R77 ;  /* 0x0000004d064d7220 */ /* 0x040fe20000410000 */
[C---:B------:R-:W-:Y:S01]  /*68b0*/  FMUL.FTZ R87, R6.reuse, R87 ;  /* 0x0000005706577220 */ /* 0x040fe20000410000 */
[C---:B------:R-:W-:Y:S01]  /*68c0*/  FMUL.FTZ R20, R6.reuse, R89 ;  /* 0x0000005906147220 */ /* 0x040fe20000410000 */
[----:B------:R2:W-:Y:S01]  /*68d0*/  @!P0 STG.E desc[UR4][R8.64], R69 ;  /* 0x0000004508008986 */ /* 0x0005e2000c101904 */
[----:B------:R-:W-:Y:S01]  /*68e0*/  F2FP.F16.F32.PACK_AB R10, R65, R10 ;  /* 0x0000000a410a723e */ /* 0x000fe200000000ff */
[C---:B------:R-:W-:Y:S01]  /*68f0*/  FMUL.FTZ R83, R6.reuse, R83 ;  /* 0x0000005306537220 */ /* 0x040fe20000410000 */
[----:B------:R-:W3:Y:S01]  /*6900*/  LDC.64 R64, c[0x0][0x210] ;  /* 0x00008400ff407b82 */ /* 0x000ee20000000a00 */
        /* <DEDUP_REMOVED lines=8> */
[----:B--2---:R-:W-:Y:S01]  /*6990*/  FFMA.FTZ R8, R44, R77, R60 ;  /* 0x0000004d2c087223 */ /* 0x004fe2000001003c */
[----:B------:R-:W-:Y:S01]  /*69a0*/  FFMA.FTZ R9, R46, R83, R62 ;  /* 0x000000532e097223 */ /* 0x000fe2000001003e */
[----:B------:R-:W-:Y:S01]  /*69b0*/  FMUL.FTZ R17, R6, R17 ;  /* 0x0000001106117220 */ /* 0x000fe20000410000 */
[----:B------:R-:W-:Y:S01]  /*69c0*/  FFMA.FTZ R66, R38, R21, R54 ;  /* 0x0000001526427223 */ /* 0x000fe20000010036 */
[----:B------:R-:W-:-:S02]  /*69d0*/  LEA R16, P2, R81, UR12, 0x4 ;  /* 0x0000000c51107c11 */ /* 0x000fc4000f8420ff */
[----:B------:R-:W-:Y:S02]  /*69e0*/  F2FP.F16.F32.PACK_AB R8, R15, R8 ;  /* 0x000000080f08723e */ /* 0x000fe400000000ff */
[----:B------:R-:W-:Y:S01]  /*69f0*/  F2FP.F16.F32.PACK_AB R15, R20, R87 ;  /* 0x00000057140f723e */ /* 0x000fe200000000ff */
[----:B------:R-:W-:Y:S01]  /*6a00*/  FMUL.FTZ R20, R6, R19 ;  /* 0x0000001306147220 */ /* 0x000fe20000410000 */
[----:B------:R-:W-:Y:S02]  /*6a10*/  F2FP.F16.F32.PACK_AB R9, R14, R9 ;  /* 0x000000090e09723e */ /* 0x000fe400000000ff */
[----:B------:R-:W-:Y:S01]  /*6a20*/  F2FP.F16.F32.PACK_AB R14, R18, R67 ;  /* 0x00000043120e723e */ /* 0x000fe200000000ff */
[----:B------:R-:W-:Y:S01]  /*6a30*/  FFMA.FTZ R67, R39, R22, R55 ;  /* 0x0000001627437223 */ /* 0x000fe20000010037 */
[----:B------:R-:W-:Y:S01]  /*6a40*/  LEA R18, P1, R7, UR12, 0x4 ;  /* 0x0000000c07127c11 */ /* 0x000fe2000f8220ff */
[----:B------:R-:W-:Y:S01]  /*6a50*/  FFMA.FTZ R22, R36, R17, R52 ;  /* 0x0000001124167223 */ /* 0x000fe20000010034 */
[----:B------:R-:W-:Y:S01]  /*6a60*/  FFMA.FTZ R23, R37, R20, R53 ;  /* 0x0000001425177223 */ /* 0x000fe20000010035 */
[----:B-1----:R-:W-:Y:S01]  /*6a70*/  @!P0 IMAD.WIDE R20, R4, 0x4, R12 ;  /* 0x0000000404148825 */ /* 0x002fe200078e020c */
[----:B------:R-:W-:-:S02]  /*6a80*/  LEA.HI.X R19, R7, UR13, RZ, 0x4, P1 ;  /* 0x0000000d07137c11 */ /* 0x000fc400088f24ff */
[----:B------:R-:W-:Y:S02]  /*6a90*/  F2FP.F16.F32.PACK_AB R13, R67, R66 ;  /* 0x00000042430d723e */ /* 0x000fe400000000ff */
[----:B------:R-:W-:Y:S01]  /*6aa0*/  LEA.HI.X R17, R81, UR13, RZ, 0x4, P2 ;  /* 0x0000000d51117c11 */ /* 0x000fe200090f24ff */
[----:B------:R1:W-:Y:S01]  /*6ab0*/  @!P0 STG.E desc[UR4][R20.64], R6 ;  /* 0x0000000614008986 */ /* 0x0003e2000c101904 */
[----:B------:R-:W-:Y:S02]  /*6ac0*/  F2FP.F16.F32.PACK_AB R12, R23, R22 ;  /* 0x00000016170c723e */ /* 0x000fe400000000ff */
[----:B---3--:R-:W-:Y:S01]  /*6ad0*/  LEA R4, R64, R4, 0x2 ;  /* 0x0000000440047211 */ /* 0x008fe200078e10ff */
[----:B------:R1:W-:Y:S03]  /*6ae0*/  STG.E.128 desc[UR4][R18.64], R8 ;  /* 0x0000000812007986 */ /* 0x0003e6000c101d04 */
[----:B------:R-:W-:Y:S01]  /*6af0*/  ISETP.GE.AND P0, PT, R4, R65, PT ;  /* 0x000000410400720c */ /* 0x000fe20003f06270 */
[----:B------:R1:W-:-:S12]  /*6b00*/  STG.E.128 desc[UR4][R16.64], R12 ;  /* 0x0000000c10007986 */ /* 0x0003d8000c101d04 */
[----:B------:R-:W-:Y:S05]  /*6b10*/  @!P0 BRA `(.L_x_12062) ;  /* 0xffffff9c006c8947 */ /* 0x000fea000383ffff */
[----:B------:R-:W-:Y:S05]  /*6b20*/  BSYNC B0 ;  /* 0x0000000000007941 */ /* 0x000fea0003800000 */
.L_x_11948:
[----:B------:R-:W-:Y:S05]  /*6b30*/  EXIT ;  /* 0x000000000000794d */ /* 0x000fea0003800000 */
.L_x_12061:
        /* <DEDUP_REMOVED lines=8> */
.L_x_12064:
[----:B------:R-:W-:Y:S05]  /*6bc0*/  BSYNC B1 ;  /* 0x0000000000017941 */ /* 0x000fea0003800000 */
.L_x_12063:
        /* <DEDUP_REMOVED lines=9> */
.L_x_12065:
[----:B------:R-:W-:Y:S01]  /*6c60*/  HFMA2.MMA R77, -RZ, RZ, 0, 2.384185791015625e-07 ;  /* 0x00000004ff4d7435 */ /* 0x000fe200000001ff */
[----:B------:R-:W-:-:S04]  /*6c70*/  IMAD.MOV.U32 R8, RZ, RZ, R71 ;  /* 0x000000ffff087224 */ /* 0x000fc800078e0047 */
[----:B------:R-:W-:-:S05]  /*6c80*/  FADD.FTZ R10, R9, R8 ;  /* 0x00000008090a7221 */ /* 0x000fca0000010000 */
[----:B------:R-:W-:-:S07]  /*6c90*/  MOV R75, R10 ;  /* 0x0000000a004b7202 */ /* 0x000fce0000000f00 */
[----:B------:R-:W-:Y:S05]  /*6ca0*/  WARPSYNC.COLLECTIVE R70, `(.L_x_12066) ;  /* 0x0000000046087348 */ /* 0x000fea0003c00000 */
[----:B------:R0:W1:Y:S02]  /*6cb0*/  SHFL.BFLY P1, R71, R75, R77, R80 ;  /* 0x0c00004d4b477389 */ /* 0x0000640000020050 */
[----:B01----:R-:W-:Y:S01]  /*6cc0*/  ENDCOLLECTIVE ;  /* 0x000000000000791b */ /* 0x003fe20003800000 */
.L_x_12066:
[----:B------:R-:W-:Y:S01]  /*6cd0*/  HFMA2.MMA R77, -RZ, RZ, 0, 4.76837158203125e-07 ;  /* 0x00000008ff4d7435 */ /* 0x000fe200000001ff */
[----:B------:R-:W-:-:S04]  /*6ce0*/  IMAD.MOV.U32 R11, RZ, RZ, R71 ;  /* 0x000000ffff0b7224 */ /* 0x000fc800078e0047 */
[----:B------:R-:W-:-:S05]  /*6cf0*/  FADD.FTZ R11, R10, R11 ;  /* 0x0000000b0a0b7221 */ /* 0x000fca0000010000 */
[----:B------:R-:W-:-:S07]  /*6d00*/  MOV R75, R11 ;  /* 0x0000000b004b7202 */ /* 0x000fce0000000f00 */
[----:B------:R-:W-:Y:S05]  /*6d10*/  WARPSYNC.COLLECTIVE R70, `(.L_x_12067) ;  /* 0x0000000046087348 */ /* 0x000fea0003c00000 */
[----:B------:R0:W1:Y:S02]  /*6d20*/  SHFL.BFLY P1, R71, R75, R77, R80 ;  /* 0x0c00004d4b477389 */ /* 0x0000640000020050 */
[----:B01----:R-:W-:Y:S01]  /*6d30*/  ENDCOLLECTIVE ;  /* 0x000000000000791b */ /* 0x003fe20003800000 */
.L_x_12067:
        /* <DEDUP_REMOVED lines=8> */
.L_x_12068:
        /* <DEDUP_REMOVED lines=40> */
.L_x_12069:
[----:B------:R-:W-:Y:S01]  /*7040*/  HFMA2.MMA R77, -RZ, RZ, 0, 1.1920928955078125e-07 ;  /* 0x00000002ff4d7435 */ /* 0x000fe200000001ff */
[----:B------:R-:W-:-:S04]  /*7050*/  IMAD.MOV.U32 R9, RZ, RZ, R71 ;  /* 0x000000ffff097224 */ /* 0x000fc800078e0047 */
[----:B------:R-:W-:-:S05]  /*7060*/  FADD.FTZ R9, R6, R9 ;  /* 0x0000000906097221 */ /* 0x000fca0000010000 */
[----:B------:R-:W-:-:S07]  /*7070*/  MOV R75, R9 ;  /* 0x00000009004b7202 */ /* 0x000fce0000000f00 */
[----:B------:R-:W-:Y:S05]  /*7080*/  WARPSYNC.COLLECTIVE R70, `(.L_x_12070) ;  /* 0x0000000046087348 */ /* 0x000fea0003c00000 */
[----:B------:R0:W1:Y:S02]  /*7090*/  SHFL.BFLY P1, R71, R75, R77, R80 ;  /* 0x0c00004d4b477389 */ /* 0x0000640000020050 */
[----:B01----:R-:W-:Y:S01]  /*70a0*/  ENDCOLLECTIVE ;  /* 0x000000000000791b */ /* 0x003fe20003800000 */
.L_x_12070:
[----:B------:R-:W-:Y:S01]  /*70b0*/  HFMA2.MMA R77, -RZ, RZ, 0, 2.384185791015625e-07 ;  /* 0x00000004ff4d7435 */ /* 0x000fe200000001ff */
[----:B------:R-:W-:-:S04]  /*70c0*/  IMAD.MOV.U32 R10, RZ, RZ, R71 ;  /* 0x000000ffff0a7224 */ /* 0x000fc800078e0047 */
[----:B------:R-:W-:-:S05]  /*70d0*/  FADD.FTZ R10, R9, R10 ;  /* 0x0000000a090a7221 */ /* 0x000fca0000010000 */
[----:B------:R-:W-:-:S07]  /*70e0*/  MOV R75, R10 ;  /* 0x0000000a004b7202 */ /* 0x000fce0000000f00 */
[----:B------:R-:W-:Y:S05]  /*70f0*/  WARPSYNC.COLLECTIVE R70, `(.L_x_12071) ;  /* 0x0000000046087348 */ /* 0x000fea0003c00000 */
[----:B------:R0:W1:Y:S02]  /*7100*/  SHFL.BFLY P1, R71, R75, R77, R80 ;  /* 0x0c00004d4b477389 */ /* 0x0000640000020050 */
[----:B01----:R-:W-:Y:S01]  /*7110*/  ENDCOLLECTIVE ;  /* 0x000000000000791b */ /* 0x003fe20003800000 */
.L_x_12071:
[----:B------:R-:W-:Y:S01]  /*7120*/  HFMA2.MMA R77, -RZ, RZ, 0, 4.76837158203125e-07 ;  /* 0x00000008ff4d7435 */ /* 0x000fe200000001ff */
[----:B------:R-:W-:-:S04]  /*7130*/  IMAD.MOV.U32 R11, RZ, RZ, R71 ;  /* 0x000000ffff0b7224 */ /* 0x000fc800078e0047 */
[----:B------:R-:W-:-:S05]  /*7140*/  FADD.FTZ R11, R10, R11 ;  /* 0x0000000b0a0b7221 */ /* 0x000fca0000010000 */
[----:B------:R-:W-:-:S07]  /*7150*/  MOV R75, R11 ;  /* 0x0000000b004b7202 */ /* 0x000fce0000000f00 */
[----:B------:R-:W-:Y:S05]  /*7160*/  WARPSYNC.COLLECTIVE R70, `(.L_x_12072) ;  /* 0x0000000046087348 */ /* 0x000fea0003c00000 */
[----:B------:R0:W1:Y:S02]  /*7170*/  SHFL.BFLY P1, R71, R75, R77, R80 ;  /* 0x0c00004d4b477389 */ /* 0x0000640000020050 */
[----:B01----:R-:W-:Y:S01]  /*7180*/  ENDCOLLECTIVE ;  /* 0x000000000000791b */ /* 0x003fe20003800000 */
.L_x_12072:
[----:B------:R-:W-:Y:S01]  /*7190*/  HFMA2.MMA R77, -RZ, RZ, 0, 9.5367431640625e-07 ;  /* 0x00000010ff4d7435 */ /* 0x000fe200000001ff */
[----:B------:R-:W-:-:S04]  /*71a0*/  IMAD.MOV.U32 R68, RZ, RZ, R71 ;  /* 0x000000ffff447224 */ /* 0x000fc800078e0047 */
[----:B------:R-:W-:-:S05]  /*71b0*/  FADD.FTZ R68, R11, R68 ;  /* 0x000000440b447221 */ /* 0x000fca0000010000 */
[----:B------:R-:W-:-:S07]  /*71c0*/  MOV R75, R68 ;  /* 0x00000044004b7202 */ /* 0x000fce0000000f00 */
[----:B------:R-:W-:Y:S05]  /*71d0*/  WARPSYNC.COLLECTIVE R70, `(.L_x_12073) ;  /* 0x0000000046087348 */ /* 0x000fea0003c00000 */
[----:B------:R0:W1:Y:S02]  /*71e0*/  SHFL.BFLY P1, R71, R75, R77, R80 ;  /* 0x0c00004d4b477389 */ /* 0x0000640000020050 */
[----:B01----:R-:W-:Y:S01]  /*71f0*/  ENDCOLLECTIVE ;  /* 0x000000000000791b */ /* 0x003fe20003800000 */
.L_x_12073:
[----:B------:R-:W-:Y:S05]  /*7200*/  BRA `(.L_x_12074) ;  /* 0xfffffff400007947 */ /* 0x000fea000383ffff */
.L_x_12075:
        /* <DEDUP_REMOVED lines=15> */
.L_x_16593:


//--------------------- .text._ZN10layer_norm13ln_fwd_kernelINS_13Kernel_traitsIf6__halffS2_fjLj512ELj1ELj4ELj1ELj16ENS_18Kernel_traits_baseILj512EfS2_fS2_fjLj128EEEEELb1ELb0ELb1ELb0EEEvNS_9FwdParamsE --------------------------
	.section	.text._ZN10layer_norm13ln_fwd_kernelINS_13Kernel_traitsIf6__halffS2_fjLj512ELj1ELj4ELj1ELj16ENS_18Kernel_traits_baseILj512EfS2_fS2_fjLj128EEEEELb1ELb0ELb1ELb0EEEvNS_9FwdParamsE,"ax",@progbits
	.align	128
        .global         _ZN10layer_norm13ln_fwd_kernelINS_13Kernel_traitsIf6__halffS2_fjLj512ELj1ELj4ELj1ELj16ENS_18Kernel_traits_baseILj512EfS2_fS2_fjLj128EEEEELb1ELb0ELb1ELb0EEEvNS_9FwdParamsE
        .type           _ZN10layer_norm13ln_fwd_kernelINS_13Kernel_traitsIf6__halffS2_fjLj512ELj1ELj4ELj1ELj16ENS_18Kernel_traits_baseILj512EfS2_fS2_fjLj128EEEEELb1ELb0ELb1ELb0EEEvNS_9FwdParamsE,@function
        .size           _ZN10layer_norm13ln_fwd_kernelINS_13Kernel_traitsIf6__halffS2_fjLj512ELj1ELj4ELj1ELj16ENS_18Kernel_traits_baseILj512EfS2_fS2_fjLj128EEEEELb1ELb0ELb1ELb0EEEvNS_9FwdParamsE,(.L_x_16594 - _ZN10layer_norm13ln_fwd_kernelINS_13Kernel_traitsIf6__halffS2_fjLj512ELj1ELj4ELj1ELj16ENS_18Kernel_traits_baseILj512EfS2_fS2_fjLj128EEEEELb1ELb0ELb1ELb0EEEvNS_9FwdParamsE)
        .other          _ZN10layer_norm13ln_fwd_kernelINS_13Kernel_traitsIf6__halffS2_fjLj512ELj1ELj4ELj1ELj16ENS_18Kernel_traits_baseILj512EfS2_fS2_fjLj128EEEEELb1ELb0ELb1ELb0EEEvNS_9FwdParamsE,@"STO_CUDA_ENTRY STV_DEFAULT"
_ZN10layer_norm13ln_fwd_kernelINS_13Kernel_traitsIf6__halffS2_fjLj512ELj1ELj4ELj1ELj16ENS_18Kernel_traits_baseILj512EfS2_fS2_fjLj128EEEEELb1ELb0ELb1ELb0EEEvNS_9FwdParamsE:
.text._ZN10layer_norm13ln_fwd_kernelINS_13Kernel_traitsIf6__halffS2_fjLj512ELj1ELj4ELj1ELj16ENS_18Kernel_traits_baseILj512EfS2_fS2_fjLj128EEEEELb1ELb0ELb1ELb0EEEvNS_9FwdParamsE:
        /* <DEDUP_REMOVED lines=66> */
.L_x_12077:
[----:B------:R-:W-:Y:S05]  /*0420*/  BSYNC B0 ;  /* 0x0000000000007941 */ /* 0x000fea0003800000 */
.L_x_12076:
        /* <DEDUP_REMOVED lines=17> */
.L_x_12079:
[----:B------:R-:W-:Y:S05]  /*0540*/  BSYNC B0 ;  /* 0x0000000000007941 */ /* 0x000fea0003800000 */
.L_x_12078:
        /* <DEDUP_REMOVED lines=72> */
.L_x_12236:
        /* <DEDUP_REMOVED lines=52> */
.L_x_12086:
[----:B------:R-:W-:-:S07]  /*0d10*/  IMAD.MOV.U32 R52, RZ, RZ, R72 ;  /* 0x000000ffff347224 */ /* 0x000fce00078e0048 */
.L_x_12087:
[----:B------:R-:W-:Y:S05]  /*0d20*/  BSYNC B3 ;  /* 0x0000000000037941 */ /* 0x000fea0003800000 */
.L_x_12085:
        /* <DEDUP_REMOVED lines=16> */
.L_x_12091:
[----:B------:R-:W-:Y:S05]  /*0e30*/  BSYNC B4 ;  /* 0x0000000000047941 */ /* 0x000fea0003800000 */
.L_x_12090:
        /* <DEDUP_REMOVED lines=43> */
.L_x_12089:
[----:B------:R-:W-:Y:S05]  /*10f0*/  BSYNC B3 ;  /* 0x0000000000037941 */ /* 0x000fea0003800000 */
.L_x_12088:
        /* <DEDUP_REMOVED lines=10> */
.L_x_12084:
[----:B------:R-:W-:Y:S05]  /*11a0*/  BSYNC B2 ;  /* 0x0000000000027941 */ /* 0x000fea0003800000 */
.L_x_12083:
        /* <DEDUP_REMOVED lines=18> */
.L_x_12095:
[----:B------:R-:W-:-:S07]  /*12d0*/  MOV R53, R72 ;  /* 0x0000004800357202 */ /* 0x000fce0000000f00 */
.L_x_12096:
[----:B------:R-:W-:Y:S05]  /*12e0*/  BSYNC B3 ;  /* 0x0000000000037941 */ /* 0x000fea0003800000 */
.L_x_12094:
        /* <DEDUP_REMOVED lines=16> */
.L_x_12100:
[----:B------:R-:W-:Y:S05]  /*13f0*/  BSYNC B4 ;  /* 0x0000000000047941 */ /* 0x000fea0003800000 */
.L_x_12099:
        /* <DEDUP_REMOVED lines=43> */
.L_x_12098:
[----:B------:R-:W-:Y:S05]  /*16b0*/  BSYNC B3 ;  /* 0x0000000000037941 */ /* 0x000fea0003800000 */
.L_x_12097:
        /* <DEDUP_REMOVED lines=10> */
.L_x_12093:
[----:B------:R-:W-:Y:S05]  /*1760*/  BSYNC B2 ;  /* 0x0000000000027941 */ /* 0x000fea0003800000 */
.L_x_12092:
        /* <DEDUP_REMOVED lines=18> */
.L_x_12104:
[----:B------:R-:W-:-:S07]  /*1890*/  IMAD.MOV.U32 R54, RZ, RZ, R72 ;  /* 0x000000ffff367224 */ /* 0x000fce00078e0048 */
.L_x_12105:
[----:B------:R-:W-:Y:S05]  /*18a0*/  BSYNC B3 ;  /* 0x0000000000037941 */ /* 0x000fea0003800000 */
.L_x_12103:
        /* <DEDUP_REMOVED lines=14> */
[----:B------:R-:W-:-:S04]  /*1990*/  @P6 IADD3 R6, R74, RZ, RZ ;  /* 0x000000ff4a066210 */ /* 0x000fc80007ffe0ff */
[----:B------:R-:W-:-:S07]  /*19a0*/  @!P1 MOV R74, R6 ;  /* 0x00000006004a9202 */ /* 0x000fce0000000f00 */
.L_x_12109:
[----:B------:R-:W-:Y:S05]  /*19b0*/  BSYNC B4 ;  /* 0x0000000000047941 */ /* 0x000fea0003800000 */
.L_x_12108:
        /* <DEDUP_REMOVED lines=43> */
.L_x_12107:
[----:B------:R-:W-:Y:S05]  /*1c70*/  BSYNC B3 ;  /* 0x0000000000037941 */ /* 0x000fea0003800000 */
.L_x_12106:
        /* <DEDUP_REMOVED lines=10> */
.L_x_12102:
[----:B------:R-:W-:Y:S05]  /*1d20*/  BSYNC B2 ;  /* 0x0000000000027941 */ /* 0x000fea0003800000 */
.L_x_12101:
        /* <DEDUP_REMOVED lines=18> */
.L_x_12113:
[----:B------:R-:W-:-:S07]  /*1e50*/  IMAD.MOV.U32 R55, RZ, RZ, R72 ;  /* 0x000000ffff377224 */ /* 0x000fce00078e0048 */
.L_x_12114:
[----:B------:R-:W-:Y:S05]  /*1e60*/  BSYNC B3 ;  /* 0x0000000000037941 */ /* 0x000fea0003800000 */
.L_x_12112:
        /* <DEDUP_REMOVED lines=16> */
.L_x_12118:
[----:B------:R-:W-:Y:S05]  /*1f70*/  BSYNC B4 ;  /* 0x0000000000047941 */ /* 0x000fea0003800000 */
.L_x_12117:
        /* <DEDUP_REMOVED lines=43> */
.L_x_12116:
[----:B------:R-:W-:Y:S05]  /*2230*/  BSYNC B3 ;  /* 0x0000000000037941 */ /* 0x000fea0003800000 */
.L_x_12115:
        /* <DEDUP_REMOVED lines=10> */
.L_x_12111:
[----:B------:R-:W-:Y:S05]  /*22e0*/  BSYNC B2 ;  /* 0x0000000000027941 */ /* 0x000fea0003800000 */
.L_x_12110:
        /* <DEDUP_REMOVED lines=18> */
.L_x_12122:
[----:B------:R-:W-:-:S07]  /*2410*/  IMAD.MOV.U32 R56, RZ, RZ, R72 ;  /* 0x000000ffff387224 */ /* 0x000fce00078e0048 */
.L_x_12123:
[----:B------:R-:W-:Y:S05]  /*2420*/  BSYNC B3 ;  /* 0x0000000000037941 */ /* 0x000fea0003800000 */
.L_x_12121:
        /* <DEDUP_REMOVED lines=16> */
.L_x_12127:
[----:B------:R-:W-:Y:S05]  /*2530*/  BSYNC B4 ;  /* 0x0000000000047941 */ /* 0x000fea0003800000 */
.L_x_12126:
        /* <DEDUP_REMOVED lines=43> */
.L_x_12125:
[----:B------:R-:W-:Y:S05]  /*27f0*/  BSYNC B3 ;  /* 0x0000000000037941 */ /* 0x000fea0003800000 */
.L_x_12124:
        /* <DEDUP_REMOVED lines=10> */
.L_x_12120:
[----:B------:R-:W-:Y:S05]  /*28a0*/  BSYNC B2 ;  /* 0x0000000000027941 */ /* 0x000fea0003800000 */
.L_x_12119:
        /* <DEDUP_REMOVED lines=18> */
.L_x_12131:
[----:B------:R-:W-:-:S07]  /*29d0*/  IMAD.MOV.U32 R57, RZ, RZ, R72 ;  /* 0x000000ffff397224 */ /* 0x000fce00078e0048 */
.L_x_12132:
[----:B------:R-:W-:Y:S05]  /*29e0*/  BSYNC B3 ;  /* 0x0000000000037941 */ /* 0x000fea0003800000 */
.L_x_12130:
        /* <DEDUP_REMOVED lines=16> */
.L_x_12136:
[----:B------:R-:W-:Y:S05]  /*2af0*/  BSYNC B4 ;  /* 0x0000000000047941 */ /* 0x000fea0003800000 */
.L_x_12135:
        /* <DEDUP_REMOVED lines=43> */
.L_x_12134:
[----:B------:R-:W-:Y:S05]  /*2db0*/  BSYNC B3 ;  /* 0x0000000000037941 */ /* 0x000fea0003800000 */
.L_x_12133:
        /* <DEDUP_REMOVED lines=10> */
.L_x_12129:
[----:B------:R-:W-:Y:S05]  /*2e60*/  BSYNC B2 ;  /* 0x0000000000027941 */ /* 0x000fea0003800000 */
.L_x_12128:
        /* <DEDUP_REMOVED lines=18> */
.L_x_12140:
[----:B------:R-:W-:-:S07]  /*2f90*/  IMAD.MOV.U32 R58, RZ, RZ, R72 ;  /* 0x000000ffff3a7224 */ /* 0x000fce00078e0048 */
.L_x_12141:
[----:B------:R-:W-:Y:S05]  /*2fa0*/  BSYNC B3 ;  /* 0x0000000000037941 */ /* 0x000fea0003800000 */
.L_x_12139:
        /* <DEDUP_REMOVED lines=16> */
.L_x_12145:
[----:B------:R-:W-:Y:S05]  /*30b0*/  BSYNC B4 ;  /* 0x0000000000047941 */ /* 0x000fea0003800000 */
.L_x_12144:
        /* <DEDUP_REMOVED lines=43> */
.L_x_12143:
[----:B------:R-:W-:Y:S05]  /*3370*/  BSYNC B3 ;  /* 0x0000000000037941 */ /* 0x000fea0003800000 */
.L_x_12142:
        /* <DEDUP_REMOVED lines=10> */
.L_x_12138:
[----:B------:R-:W-:Y:S05]  /*3420*/  BSYNC B2 ;  /* 0x0000000000027941 */ /* 0x000fea0003800000 */
.L_x_12137:
        /* <DEDUP_REMOVED lines=18> */
.L_x_12149:
[----:B------:R-:W-:-:S07]  /*3550*/  IMAD.MOV.U32 R59, RZ, RZ, R72 ;  /* 0x000000ffff3b7224 */ /* 0x000fce00078e0048 */
.L_x_12150:
[----:B------:R-:W-:Y:S05]  /*3560*/  BSYNC B3 ;  /* 0x0000000000037941 */ /* 0x000fea0003800000 */
.L_x_12148:
        /* <DEDUP_REMOVED lines=16> */
.L_x_12154:
[----:B------:R-:W-:Y:S05]  /*3670*/  BSYNC B4 ;  /* 0x0000000000047941 */ /* 0x000fea0003800000 */
.L_x_12153:
        /* <DEDUP_REMOVED lines=43> */
.L_x_12152:
[----:B------:R-:W-:Y:S05]  /*3930*/  BSYNC B3 ;  /* 0x0000000000037941 */ /* 0x000fea0003800000 */
.L_x_12151:
        /* <DEDUP_REMOVED lines=10> */
.L_x_12147:
[----:B------:R-:W-:Y:S05]  /*39e0*/  BSYNC B2 ;  /* 0x0000000000027941 */ /* 0x000fea0003800000 */
.L_x_12146:
        /* <DEDUP_REMOVED lines=26> */
.L_x_12156:
[----:B------:R-:W-:Y:S05]  /*3b90*/  BSYNC B2 ;  /* 0x0000000000027941 */ /* 0x000fea0003800000 */
.L_x_12155:
[----:B------:R-:W-:Y:S01]  /*3ba0*/  VIADD R82, R82, 0x20 ;  /* 0x0000002052527836 */ /* 0x000fe20000000000 */
[----:B------:R-:W-:-:S07]  /*3bb0*/  IADD3 R81, R81, 0x20, RZ ;  /* 0x0000002051517810 */ /* 0x000fce0007ffe0ff */
.L_x_12082:
[----:B------:R-:W-:Y:S05]  /*3bc0*/  BSYNC B1 ;  /* 0x0000000000017941 */ /* 0x000fea0003800000 */
.L_x_12081:
        /* <DEDUP_REMOVED lines=31> */
.L_x_12162:
[----:B------:R-:W-:-:S07]  /*3dc0*/  MOV R60, R72 ;  /* 0x00000048003c7202 */ /* 0x000fce0000000f00 */
.L_x_12163:
[----:B------:R-:W-:Y:S05]  /*3dd0*/  BSYNC B3 ;  /* 0x0000000000037941 */ /* 0x000fea0003800000 */
.L_x_12161:
        /* <DEDUP_REMOVED lines=16> */
.L_x_12167:
[----:B------:R-:W-:Y:S05]  /*3ee0*/  BSYNC B4 ;  /* 0x0000000000047941 */ /* 0x000fea0003800000 */
.L_x_12166:
        /* <DEDUP_REMOVED lines=43> */
.L_x_12165:
[----:B------:R-:W-:Y:S05]  /*41a0*/  BSYNC B3 ;  /* 0x0000000000037941 */ /* 0x000fea0003800000 */
.L_x_12164:
        /* <DEDUP_REMOVED lines=10> */
.L_x_12160:
[----:B------:R-:W-:Y:S05]  /*4250*/  BSYNC B2 ;  /* 0x0000000000027941 */ /* 0x000fea0003800000 */
.L_x_12159:
        /* <DEDUP_REMOVED lines=18> */
.L_x_12171:
[----:B------:R-:W-:-:S07]  /*4380*/  MOV R61, R72 ;  /* 0x00000048003d7202 */ /* 0x000fce0000000f00 */
.L_x_12172:
[----:B------:R-:W-:Y:S05]  /*4390*/  BSYNC B3 ;  /* 0x0000000000037941 */ /* 0x000fea0003800000 */
.L_x_12170:
        /* <DEDUP_REMOVED lines=16> */
.L_x_12176:
[----:B------:R-:W-:Y:S05]  /*44a0*/  BSYNC B4 ;  /* 0x0000000000047941 */ /* 0x000fea0003800000 */
.L_x_12175:
        /* <DEDUP_REMOVED lines=43> */
.L_x_12174:
[----:B------:R-:W-:Y:S05]  /*4760*/  BSYNC B3 ;  /* 0x0000000000037941 */ /* 0x000fea0003800000 */
.L_x_12173:
        /* <DEDUP_REMOVED lines=10> */
.L_x_12169:
[----:B------:R-:W-:Y:S05]  /*4810*/  BSYNC B2 ;  /* 0x0000000000027941 */ /* 0x000fea0003800000 */
.L_x_12168:
        /* <DEDUP_REMOVED lines=18> */
.L_x_12180:
[----:B------:R-:W-:-:S07]  /*4940*/  MOV R62, R72 ;  /* 0x00000048003e7202 */ /* 0x000fce0000000f00 */
.L_x_12181:
[----:B------:R-:W-:Y:S05]  /*4950*/  BSYNC B3 ;  /* 0x0000000000037941 */ /* 0x000fea0003800000 */
.L_x_12179:
        /* <DEDUP_REMOVED lines=16> */
.L_x_12185:
[----:B------:R-:W-:Y:S05]  /*4a60*/  BSYNC B4 ;  /* 0x0000000000047941 */ /* 0x000fea0003800000 */
.L_x_12184:
        /* <DEDUP_REMOVED lines=43> */
.L_x_12183:
[----:B------:R-:W-:Y:S05]  /*4d20*/  BSYNC B3 ;  /* 0x0000000000037941 */ /* 0x000fea0003800000 */
.L_x_12182:
        /* <DEDUP_REMOVED lines=10> */
.L_x_12178:
[----:B------:R-:W-:Y:S05]  /*4dd0*/  BSYNC B2 ;  /* 0x0000000000027941 */ /* 0x000fea0003800000 */
.L_x_12177:
        /* <DEDUP_REMOVED lines=18> */
.L_x_12189:
[----:B------:R-:W-:-:S07]  /*4f00*/  MOV R63, R72 ;  /* 0x00000048003f7202 */ /* 0x000fce0000000f00 */
.L_x_12190:
[----:B------:R-:W-:Y:S05]  /*4f10*/  BSYNC B3 ;  /* 0x0000000000037941 */ /* 0x000fea0003800000 */
.L_x_12188:
        /* <DEDUP_REMOVED lines=16> */
.L_x_12194:
[----:B------:R-:W-:Y:S05]  /*5020*/  BSYNC B4 ;  /* 0x0000000000047941 */ /* 0x000fea0003800000 */
.L_x_12193:
        /* <DEDUP_REMOVED lines=43> */
.L_x_12192:
[----:B------:R-:W-:Y:S05]  /*52e0*/  BSYNC B3 ;  /* 0x0000000000037941 */ /* 0x000fea0003800000 */
.L_x_12191:
        /* <DEDUP_REMOVED lines=10> */
.L_x_12187:
[----:B------:R-:W-:Y:S05]  /*5390*/  BSYNC B2 ;  /* 0x0000000000027941 */ /* 0x000fea0003800000 */
.L_x_12186:
        /* <DEDUP_REMOVED lines=18> */
.L_x_12198:
[----:B------:R-:W-:-:S07]  /*54c0*/  MOV R64, R72 ;  /* 0x0000004800407202 */ /* 0x000fce0000000f00 */
.L_x_12199:
[----:B------:R-:W-:Y:S05]  /*54d0*/  BSYNC B3 ;  /* 0x0000000000037941 */ /* 0x000fea0003800000 */
.L_x_12197:
        /* <DEDUP_REMOVED lines=16> */
.L_x_12203:
[----:B------:R-:W-:Y:S05]  /*55e0*/  BSYNC B4 ;  /* 0x0000000000047941 */ /* 0x000fea0003800000 */
.L_x_12202:
        /* <DEDUP_REMOVED lines=43> */
.L_x_12201:
[----:B------:R-:W-:Y:S05]  /*58a0*/  BSYNC B3 ;  /* 0x0000000000037941 */ /* 0x000fea0003800000 */
.L_x_12200:
        /* <DEDUP_REMOVED lines=10> */
.L_x_12196:
[----:B------:R-:W-:Y:S05]  /*5950*/  BSYNC B2 ;  /* 0x0000000000027941 */ /* 0x000fea0003800000 */
.L_x_12195:
        /* <DEDUP_REMOVED lines=18> */
.L_x_12207:
[----:B------:R-:W-:-:S07]  /*5a80*/  MOV R65, R72 ;  /* 0x0000004800417202 */ /* 0x000fce0000000f00 */
.L_x_12208:
[----:B------:R-:W-:Y:S05]  /*5a90*/  BSYNC B3 ;  /* 0x0000000000037941 */ /* 0x000fea0003800000 */
.L_x_12206:
        /* <DEDUP_REMOVED lines=16> */
.L_x_12212:
[----:B------:R-:W-:Y:S05]  /*5ba0*/  BSYNC B4 ;  /* 0x0000000000047941 */ /* 0x000fea0003800000 */
.L_x_12211:
        /* <DEDUP_REMOVED lines=43> */
.L_x_12210:
[----:B------:R-:W-:Y:S05]  /*5e60*/  BSYNC B3 ;  /* 0x0000000000037941 */ /* 0x000fea0003800000 */
.L_x_12209:
        /* <DEDUP_REMOVED lines=10> */
.L_x_12205:
[----:B------:R-:W-:Y:S05]  /*5f10*/  BSYNC B2 ;  /* 0x0000000000027941 */ /* 0x000fea0003800000 */
.L_x_12204:
        /* <DEDUP_REMOVED lines=18> */
.L_x_12216:
[----:B------:R-:W-:-:S07]  /*6040*/  MOV R66, R72 ;  /* 0x0000004800427202 */ /* 0x000fce0000000f00 */
.L_x_12217:
[----:B------:R-:W-:Y:S05]  /*6050*/  BSYNC B3 ;  /* 0x0000000000037941 */ /* 0x000fea0003800000 */
.L_x_12215:
        /* <DEDUP_REMOVED lines=16> */
.L_x_12221:
[----:B------:R-:W-:Y:S05]  /*6160*/  BSYNC B4 ;  /* 0x0000000000047941 */ /* 0x000fea0003800000 */
.L_x_12220:
        /* <DEDUP_REMOVED lines=43> */
.L_x_12219:
[----:B------:R-:W-:Y:S05]  /*6420*/  BSYNC B3 ;  /* 0x0000000000037941 */ /* 0x000fea0003800000 */
.L_x_12218:
        /* <DEDUP_REMOVED lines=10> */
.L_x_12214:
[----:B------:R-:W-:Y:S05]  /*64d0*/  BSYNC B2 ;  /* 0x0000000000027941 */ /* 0x000fea0003800000 */
.L_x_12213:
        /* <DEDUP_REMOVED lines=18> */
.L_x_12225:
[----:B------:R-:W-:-:S07]  /*6600*/  MOV R67, R72 ;  /* 0x0000004800437202 */ /* 0x000fce0000000f00 */
.L_x_12226:
[----:B------:R-:W-:Y:S05]  /*6610*/  BSYNC B3 ;  /* 0x0000000000037941 */ /* 0x000fea0003800000 */
.L_x_12224:
        /* <DEDUP_REMOVED lines=16> */
.L_x_12230:
[----:B------:R-:W-:Y:S05]  /*6720*/  BSYNC B4 ;  /* 0x0000000000047941 */ /* 0x000fea0003800000 */
.L_x_12229:
        /* <DEDUP_REMOVED lines=43> */
.L_x_12228:
[----:B------:R-:W-:Y:S05]  /*69e0*/  BSYNC B3 ;  /* 0x0000000000037941 */ /* 0x000fea0003800000 */
.L_x_12227:
        /* <DEDUP_REMOVED lines=10> */
.L_x_12223:
[----:B------:R-:W-:Y:S05]  /*6a90*/  BSYNC B2 ;  /* 0x0000000000027941 */ /* 0x000fea0003800000 */
.L_x_12222:
        /* <DEDUP_REMOVED lines=25> */
.L_x_12158:
[----:B------:R-:W-:Y:S05]  /*6c30*/  BSYNC B1 ;  /* 0x0000000000017941 */ /* 0x000fea0003800000 */
.L_x_12157:
        /* <DEDUP_REMOVED lines=76> */
.L_x_12248:
        /* <DEDUP_REMOVED lines=61> */
.L_x_12235:
[----:B------:R-:W-:Y:S05]  /*74d0*/  BSYNC B2 ;  /* 0x0000000000027941 */ /* 0x000fea0003800000 */
.L_x_12234:
        /* <DEDUP_REMOVED lines=32> */
.L_x_12233:
[----:B------:R-:W-:Y:S05]  /*76e0*/  BSYNC B1 ;  /* 0x0000000000017941 */ /* 0x000fea0003800000 */
.L_x_12232:
[----:B01----:R-:W0:Y:S02]  /*76f0*/  LDC.64 R68, c[0x0][0x210] ;  /* 0x00008400ff447b82 */ /* 0x003e240000000a00 */
[----:B0-----:R-:W-:-:S04]  /*7700*/  LEA R2, R68, R2, 0x2 ;  /* 0x0000000244027211 */ /* 0x001fc800078e10ff */
[----:B------:R-:W-:-:S13]  /*7710*/  ISETP.GE.AND P0, PT, R2, R69, PT ;  /* 0x000000450200720c */ /* 0x000fda0003f06270 */
[----:B------:R-:W-:Y:S05]  /*7720*/  @!P0 BRA `(.L_x_12236) ;  /* 0xffffff9000a88947 */ /* 0x000fea000383ffff */
[----:B------:R-:W-:Y:S05]  /*7730*/  BSYNC B0 ;  /* 0x0000000000007941 */ /* 0x000fea0003800000 */
.L_x_12080:
[----:B------:R-:W-:Y:S05]  /*7740*/  EXIT ;  /* 0x000000000000794d */ /* 0x000fea0003800000 */
.L_x_12231:
        /* <DEDUP_REMOVED lines=8> */
.L_x_12238:
[----:B------:R-:W-:Y:S05]  /*77d0*/  BSYNC B1 ;  /* 0x0000000000017941 */ /* 0x000fea0003800000 */
.L_x_12237:
        /* <DEDUP_REMOVED lines=9> */
.L_x_12239:
[----:B------:R-:W-:Y:S02]  /*7870*/  IMAD.MOV.U32 R81, RZ, RZ, 0x4 ;  /* 0x00000004ff517424 */ /* 0x000fe400078e00ff */
[----:B------:R-:W-:-:S07]  /*7880*/  FADD.FTZ R83, R79, R68 ;  /* 0x000000444f537221 */ /* 0x000fce0000010000 */
[----:B------:R-:W-:Y:S05]  /*7890*/  WARPSYNC.COLLECTIVE R70, `(.L_x_12240) ;  /* 0x0000000046087348 */ /* 0x000fea0003c00000 */
[----:B------:R0:W1:Y:S02]  /*78a0*/  SHFL.BFLY P4, R68, R83, R81, R71 ;  /* 0x0c00005153447389 */ /* 0x0000640000080047 */
[----:B01----:R-:W-:Y:S01]  /*78b0*/  ENDCOLLECTIVE ;  /* 0x000000000000791b */ /* 0x003fe20003800000 */
.L_x_12240:
[----:B------:R-:W-:Y:S02]  /*78c0*/  IMAD.MOV.U32 R81, RZ, RZ, 0x8 ;  /* 0x00000008ff517424 */ /* 0x000fe400078e00ff */
[----:B------:R-:W-:-:S05]  /*78d0*/  FADD.FTZ R92, R83, R68 ;  /* 0x00000044535c7221 */ /* 0x000fca0000010000 */
[----:B------:R-:W-:-:S07]  /*78e0*/  MOV R83, R92 ;  /* 0x0000005c00537202 */ /* 0x000fce0000000f00 */
[----:B------:R-:W-:Y:S05]  /*78f0*/  WARPSYNC.COLLECTIVE R70, `(.L_x_12241) ;  /* 0x0000000046087348 */ /* 0x000fea0003c00000 */
[----:B------:R0:W1:Y:S02]  /*7900*/  SHFL.BFLY P4, R68, R83, R81, R71 ;  /* 0x0c00005153447389 */ /* 0x0000640000080047 */
[----:B01----:R-:W-:Y:S01]  /*7910*/  ENDCOLLECTIVE ;  /* 0x000000000000791b */ /* 0x003fe20003800000 */
.L_x_12241:
[----:B------:R-:W-:Y:S02]  /*7920*/  IMAD.MOV.U32 R81, RZ, RZ, 0x10 ;  /* 0x00000010ff517424 */ /* 0x000fe400078e00ff */
[----:B------:R-:W-:-:S05]  /*7930*/  FADD.FTZ R92, R92, R68 ;  /* 0x000000445c5c7221 */ /* 0x000fca0000010000 */
[----:B------:R-:W-:-:S07]  /*7940*/  MOV R83, R92 ;  /* 0x0000005c00537202 */ /* 0x000fce0000000f00 */
[----:B------:R-:W-:Y:S05]  /*7950*/  WARPSYNC.COLLECTIVE R70, `(.L_x_12242) ;  /* 0x0000000046087348 */ /* 0x000fea0003c00000 */
[----:B------:R0:W1:Y:S02]  /*7960*/  SHFL.BFLY P4, R68, R83, R81, R71 ;  /* 0x0c00005153447389 */ /* 0x0000640000080047 */
[----:B01----:R-:W-:Y:S01]  /*7970*/  ENDCOLLECTIVE ;  /* 0x000000000000791b */ /* 0x003fe20003800000 */
.L_x_12242:
        /* <DEDUP_REMOVED lines=41> */
.L_x_12243:
[----:B------:R-:W-:Y:S02]  /*7c10*/  IMAD.MOV.U32 R81, RZ, RZ, 0x2 ;  /* 0x00000002ff517424 */ /* 0x000fe400078e00ff */
[----:B------:R-:W-:-:S07]  /*7c20*/  FADD.FTZ R83, R69, R68 ;  /* 0x0000004445537221 */ /* 0x000fce0000010000 */
[----:B------:R-:W-:Y:S05]  /*7c30*/  WARPSYNC.COLLECTIVE R70, `(.L_x_12244) ;  /* 0x0000000046087348 */ /* 0x000fea0003c00000 */
[----:B------:R0:W1:Y:S02]  /*7c40*/  SHFL.BFLY P4, R68, R83, R81, R71 ;  /* 0x0c00005153447389 */ /* 0x0000640000080047 */
[----:B01----:R-:W-:Y:S01]  /*7c50*/  ENDCOLLECTIVE ;  /* 0x000000000000791b */ /* 0x003fe20003800000 */
.L_x_12244:
[----:B------:R-:W-:Y:S02]  /*7c60*/  IMAD.MOV.U32 R81, RZ, RZ, 0x4 ;  /* 0x00000004ff517424 */ /* 0x000fe400078e00ff */
[----:B------:R-:W-:-:S05]  /*7c70*/  FADD.FTZ R92, R83, R68 ;  /* 0x00000044535c7221 */ /* 0x000fca0000010000 */
[----:B------:R-:W-:-:S07]  /*7c80*/  MOV R83, R92 ;  /* 0x0000005c00537202 */ /* 0x000fce0000000f00 */
[----:B------:R-:W-:Y:S05]  /*7c90*/  WARPSYNC.COLLECTIVE R70, `(.L_x_12245) ;  /* 0x0000000046087348 */ /* 0x000fea0003c00000 */
[----:B------:R0:W1:Y:S02]  /*7ca0*/  SHFL.BFLY P4, R68, R83, R81, R71 ;  /* 0x0c00005153447389 */ /* 0x0000640000080047 */
[----:B01----:R-:W-:Y:S01]  /*7cb0*/  ENDCOLLECTIVE ;  /* 0x000000000000791b */ /* 0x003fe20003800000 */
.L_x_12245:
[----:B------:R-:W-:Y:S02]  /*7cc0*/  IMAD.MOV.U32 R81, RZ, RZ, 0x8 ;  /* 0x00000008ff517424 */ /* 0x000fe400078e00ff */
[----:B------:R-:W-:-:S05]  /*7cd0*/  FADD.FTZ R79, R92, R68 ;  /* 0x000000445c4f7221 */ /* 0x000fca0000010000 */
[----:B------:R-:W-:-:S07]  /*7ce0*/  MOV R83, R79 ;  /* 0x0000004f00537202 */ /* 0x000fce0000000f00 */
[----:B------:R-:W-:Y:S05]  /*7cf0*/  WARPSYNC.COLLECTIVE R70, `(.L_x_12246) ;  /* 0x0000000046087348 */ /* 0x000fea0003c00000 */
[----:B------:R0:W1:Y:S02]  /*7d00*/  SHFL.BFLY P4, R68, R83, R81, R71 ;  /* 0x0c00005153447389 */ /* 0x0000640000080047 */
[----:B01----:R-:W-:Y:S01]  /*7d10*/  ENDCOLLECTIVE ;  /* 0x000000000000791b */ /* 0x003fe20003800000 */
.L_x_12246:
[----:B------:R-:W-:Y:S02]  /*7d20*/  IMAD.MOV.U32 R81, RZ, RZ, 0x10 ;  /* 0x00000010ff517424 */ /* 0x000fe400078e00ff */
[----:B------:R-:W-:-:S05]  /*7d30*/  FADD.FTZ R79, R79, R68 ;  /* 0x000000444f4f7221 */ /* 0x000fca0000010000 */
[----:B------:R-:W-:-:S07]  /*7d40*/  MOV R83, R79 ;  /* 0x0000004f00537202 */ /* 0x000fce0000000f00 */
[----:B------:R-:W-:Y:S05]  /*7d50*/  WARPSYNC.COLLECTIVE R70, `(.L_x_12247) ;  /* 0x0000000046087348 */ /* 0x000fea0003c00000 */
[----:B------:R0:W1:Y:S02]  /*7d60*/  SHFL.BFLY P4, R68, R83, R81, R71 ;  /* 0x0c00005153447389 */ /* 0x0000640000080047 */
[----:B01----:R-:W-:Y:S01]  /*7d70*/  ENDCOLLECTIVE ;  /* 0x000000000000791b */ /* 0x003fe20003800000 */
.L_x_12247:
[----:B------:R-:W-:Y:S01]  /*7d80*/  MOV R92, R68 ;  /* 0x00000044005c7202 */ /* 0x000fe20000000f00 */
[----:B------:R-:W-:Y:S06]  /*7d90*/  BRA `(.L_x_12248) ;  /* 0xfffffff000d87947 */ /* 0x000fec000383ffff */
.L_x_12249:
        /* <DEDUP_REMOVED lines=14> */
.L_x_16594:


//--------------------- .text._ZN10layer_norm13ln_fwd_kernelINS_13Kernel_traitsIf6__halffS2_fjLj512ELj1ELj4ELj1ELj16ENS_18Kernel_traits_baseILj512EfS2_fS2_fjLj128EEEEELb1ELb0ELb1ELb1EEEvNS_9FwdParamsE --------------------------
	.section	.text._ZN10layer_norm13ln_fwd_kernelINS_13Kernel_traitsIf6__halffS2_fjLj512ELj1ELj4ELj1ELj16ENS_18Kernel_traits_baseILj512EfS2_fS2_fjLj128EEEEELb1ELb0ELb1ELb1EEEvNS_9FwdParamsE,"ax",@progbits
	.align	128
        .global         _ZN10layer_norm13ln_fwd_kernelINS_13Kernel_traitsIf6__halffS2_fjLj512ELj1ELj4ELj1ELj16ENS_18Kernel_traits_baseILj512EfS2_fS2_fjLj128EEEEELb1ELb0ELb1ELb1EEEvNS_9FwdParamsE
        .type           _ZN10layer_norm13ln_fwd_kernelINS_13Kernel_traitsIf6__halffS2_fjLj512ELj1ELj4ELj1ELj16ENS_18Kernel_traits_baseILj512EfS2_fS2_fjLj128EEEEELb1ELb0ELb1ELb1EEEvNS_9FwdParamsE,@function
        .size           _ZN10layer_norm13ln_fwd_kernelINS_13Kernel_traitsIf6__halffS2_fjLj512ELj1ELj4ELj1ELj16ENS_18Kernel_traits_baseILj512EfS2_fS2_fjLj128EEEEELb1ELb0ELb1ELb1EEEvNS_9FwdParamsE,(.L_x_16595 - _ZN10layer_norm13ln_fwd_kernelINS_13Kernel_traitsIf6__halffS2_fjLj512ELj1ELj4ELj1ELj16ENS_18Kernel_traits_baseILj512EfS2_fS2_fjLj128EEEEELb1ELb0ELb1ELb1EEEvNS_9FwdParamsE)
        .other          _ZN10layer_norm13ln_fwd_kernelINS_13Kernel_traitsIf6__halffS2_fjLj512ELj1ELj4ELj1ELj16ENS_18Kernel_traits_baseILj512EfS2_fS2_fjLj128EEEEELb1ELb0ELb1ELb1EEEvNS_9FwdParamsE,@"STO_CUDA_ENTRY STV_DEFAULT"
_ZN10layer_norm13ln_fwd_kernelINS_13Kernel_traitsIf6__halffS2_fjLj512ELj1ELj4ELj1ELj16ENS_18Kernel_traits_baseILj512EfS2_fS2_fjLj128EEEEELb1ELb0ELb1ELb1EEEvNS_9FwdParamsE:
.text._ZN10layer_norm13ln_fwd_kernelINS_13Kernel_traitsIf6__halffS2_fjLj512ELj1ELj4ELj1ELj16ENS_18Kernel_traits_baseILj512EfS2_fS2_fjLj128EEEEELb1ELb0ELb1ELb1EEEvNS_9FwdParamsE:
        /* <DEDUP_REMOVED lines=30> */
[----:B------:R-:W-:Y:S01]  /*01e0*/  IADD3 R6, P2, R6, UR10, RZ ;  /* 0x0000000a06067c10 */ /* 0x000fe2000ff5e0ff */
[C---:B--2---:R-:W-:Y:S02]  /*01f0*/  IMAD R84, R13.reuse, 0x4, R84 ;  /* 0x000000040d547824 */ /* 0x044fe400078e0254 */
[----:B------:R-:W-:Y:S01]  /*0200*/  IMAD.X R9, RZ, RZ, UR9, P3 ;  /* 0x00000009ff097e24 */ /* 0x000fe200098e06ff */
[----:B------:R-:W-:Y:S01]  /*0210*/  ULDC UR9, c[0x0][0x214] ;  /* 0x0000850000097ab9 */ /* 0x000fe20000000800 */
[----:B------:R-:W-:Y:S02]  /*0220*/  IADD3.X R7, RZ, UR11, RZ, P2, !PT ;  /* 0x0000000bff077c10 */ /* 0x000fe400097fe4ff */
[----:B------:R-:W-:Y:S01]  /*0230*/  ISETP.GE.AND P2, PT, R84, UR9, PT ;  /* 0x0000000954007c0c */ /* 0x000fe2000bf46270 */
        /* <DEDUP_REMOVED lines=24> */
[----:B------:R-:W-:Y:S01]  /*03c0*/  @P1 IADD3.X R11, RZ, R5, RZ, P0, !PT ;  /* 0x00000005ff0b1210 */ /* 0x000fe200007fe4ff */
[----:B------:R-:W-:Y:S01]  /*03d0*/  IMAD.HI.U32 R5, R2, -0x326172a9, RZ ;  /* 0xcd9e8d5702057827 */ /* 0x000fe200078e00ff */
[----:B------:R-:W-:-:S02]  /*03e0*/  UIADD3 UR21, UR5, -0x56f99767, URZ ;  /* 0xa906689905157890 */ /* 0x000fc4000fffe03f */
[--C-:B------:R-:W-:Y:S01]  /*03f0*/  SHF.R.U64 R3, R10, 0x2, R11.reuse ;  /* 0x000000020a037819 */ /* 0x100fe2000000120b */
[----:B------:R-:W-:Y:S01]  /*0400*/  UIADD3 UR20, UR4, 0x1715609d, URZ ;  /* 0x1715609d04147890 */ /* 0x000fe2000fffe03f */
[----:B------:R-:W-:Y:S01]  /*0410*/  SHF.R.U32.HI R4, RZ, 0x2, R11 ;  /* 0x00000002ff047819 */ /* 0x000fe2000001160b */
[----:B------:R-:W-:Y:S02]  /*0420*/  UIADD3 UR22, UR4, -0x4ab325aa, URZ ;  /* 0xb54cda5604167890 */ /* 0x000fe4000fffe03f */
[----:B------:R-:W-:Y:S01]  /*0430*/  IMAD.HI.U32 R8, R3, -0x2daee0ad, RZ ;  /* 0xd2511f5303087827 */ /* 0x000fe200078e00ff */
[----:B------:R-:W-:Y:S01]  /*0440*/  LOP3.LUT R5, R5, UR4, R4, 0x96, !PT ;  /* 0x0000000405057c12 */ /* 0x000fe2000f8e9604 */
[----:B------:R-:W-:Y:S02]  /*0450*/  UIADD3 UR23, UR5, 0x646e171e, URZ ;  /* 0x646e171e05177890 */ /* 0x000fe4000fffe03f */
[----:B------:R-:W-:Y:S01]  /*0460*/  IMAD R9, R3, -0x2daee0ad, RZ ;  /* 0xd2511f5303097824 */ /* 0x000fe200078e02ff */
[----:B------:R-:W-:Y:S01]  /*0470*/  LOP3.LUT R8, R8, UR5, RZ, 0x3c, !PT ;  /* 0x0000000508087c12 */ /* 0x000fe2000f8e3cff */
[----:B------:R-:W-:Y:S01]  /*0480*/  IMAD.HI.U32 R44, R5, -0x2daee0ad, RZ ;  /* 0xd2511f53052c7827 */ /* 0x000fe200078e00ff */
[----:B------:R-:W-:-:S02]  /*0490*/  UIADD3 UR25, UR5, 0x1fd5c5a3, URZ ;  /* 0x1fd5c5a305197890 */ /* 0x000fc4000fffe03f */
[----:B------:R-:W-:Y:S01]  /*04a0*/  UIADD3 UR24, UR4, 0x5384540f, URZ ;  /* 0x5384540f04187890 */ /* 0x000fe2000fffe03f */
[----:B------:R-:W-:Y:S01]  /*04b0*/  IMAD.HI.U32 R7, R8, -0x326172a9, RZ ;  /* 0xcd9e8d5708077827 */ /* 0x000fe200078e00ff */
[----:B------:R-:W-:Y:S01]  /*04c0*/  LOP3.LUT R9, R44, UR13, R9, 0x96, !PT ;  /* 0x0000000d2c097c12 */ /* 0x000fe2000f8e9609 */
[----:B------:R-:W-:Y:S02]  /*04d0*/  UIADD3 UR26, UR4, -0xe443238, URZ ;  /* 0xf1bbcdc8041a7890 */ /* 0x000fe4000fffe03f */
        /* <DEDUP_REMOVED lines=9> */
[----:B------:R-:W-:-:S02]  /*0570*/  ULDC.U8 UR8, c[0x0][0x2a0] ;  /* 0x0000a80000087ab9 */ /* 0x000fc40000000000 */
[----:B------:R-:W-:Y:S01]  /*0580*/  IMAD R8, R6, -0x2daee0ad, RZ ;  /* 0xd2511f5306087824 */ /* 0x000fe200078e02ff */
[----:B------:R-:W-:Y:S01]  /*0590*/  LOP3.LUT R5, R44, UR15, R5, 0x96, !PT ;  /* 0x0000000f2c057c12 */ /* 0x000fe2000f8e9605 */
[----:B------:R-:W-:Y:S01]  /*05a0*/  IMAD.HI.U32 R11, R7, -0x2daee0ad, RZ ;  /* 0xd2511f53070b7827 */ /* 0x000fe200078e00ff */
        /* <DEDUP_REMOVED lines=47> */
.L_x_12402:
        /* <DEDUP_REMOVED lines=49> */
.L_x_12254:
[----:B------:R-:W-:-:S07]  /*0bb0*/  IMAD.MOV.U32 R11, RZ, RZ, R8 ;  /* 0x000000ffff0b7224 */ /* 0x000fce00078e0008 */
.L_x_12255:
[----:B------:R-:W-:Y:S05]  /*0bc0*/  BSYNC B2 ;  /* 0x0000000000027941 */ /* 0x000fea0003800000 */
.L_x_12253:
        /* <DEDUP_REMOVED lines=16> */
.L_x_12259:
[----:B------:R-:W-:Y:S05]  /*0cd0*/  BSYNC B3 ;  /* 0x0000000000037941 */ /* 0x000fea0003800000 */
.L_x_12258:
        /* <DEDUP_REMOVED lines=44> */
.L_x_12257:
[----:B------:R-:W-:Y:S05]  /*0fa0*/  BSYNC B2 ;  /* 0x0000000000027941 */ /* 0x000fea0003800000 */
.L_x_12256:
        /* <DEDUP_REMOVED lines=10> */
.L_x_12252:
[----:B------:R-:W-:Y:S05]  /*1050*/  BSYNC B1 ;  /* 0x0000000000017941 */ /* 0x000fea0003800000 */
.L_x_12251:
        /* <DEDUP_REMOVED lines=18> */
.L_x_12263:
[----:B------:R-:W-:-:S07]  /*1180*/  MOV R57, R8 ;  /* 0x0000000800397202 */ /* 0x000fce0000000f00 */
.L_x_12264:
[----:B------:R-:W-:Y:S05]  /*1190*/  BSYNC B2 ;  /* 0x0000000000027941 */ /* 0x000fea0003800000 */
.L_x_12262:
        /* <DEDUP_REMOVED lines=16> */
.L_x_12268:
[----:B------:R-:W-:Y:S05]  /*12a0*/  BSYNC B3 ;  /* 0x0000000000037941 */ /* 0x000fea0003800000 */
.L_x_12267:
        /* <DEDUP_REMOVED lines=43> */
.L_x_12266:
[----:B------:R-:W-:Y:S05]  /*1560*/  BSYNC B2 ;  /* 0x0000000000027941 */ /* 0x000fea0003800000 */
.L_x_12265:
        /* <DEDUP_REMOVED lines=10> */
.L_x_12261:
[----:B------:R-:W-:Y:S05]  /*1610*/  BSYNC B1 ;  /* 0x0000000000017941 */ /* 0x000fea0003800000 */
.L_x_12260:
        /* <DEDUP_REMOVED lines=18> */
.L_x_12272:
[----:B------:R-:W-:-:S07]  /*1740*/  MOV R64, R8 ;  /* 0x0000000800407202 */ /* 0x000fce0000000f00 */
.L_x_12273:
[----:B------:R-:W-:Y:S05]  /*1750*/  BSYNC B2 ;  /* 0x0000000000027941 */ /* 0x000fea0003800000 */
.L_x_12271:
        /* <DEDUP_REMOVED lines=16> */
.L_x_12277:
[----:B------:R-:W-:Y:S05]  /*1860*/  BSYNC B3 ;  /* 0x0000000000037941 */ /* 0x000fea0003800000 */
.L_x_12276:
        /* <DEDUP_REMOVED lines=44> */
.L_x_12275:
[----:B------:R-:W-:Y:S05]  /*1b30*/  BSYNC B2 ;  /* 0x0000000000027941 */ /* 0x000fea0003800000 */
.L_x_12274:
        /* <DEDUP_REMOVED lines=10> */
.L_x_12270:
[----:B------:R-:W-:Y:S05]  /*1be0*/  BSYNC B1 ;  /* 0x0000000000017941 */ /* 0x000fea0003800000 */
.L_x_12269:
        /* <DEDUP_REMOVED lines=18> */
.L_x_12281:
[----:B------:R-:W-:-:S07]  /*1d10*/  IMAD.MOV.U32 R59, RZ, RZ, R8 ;  /* 0x000000ffff3b7224 */ /* 0x000fce00078e0008 */
.L_x_12282:
[----:B------:R-:W-:Y:S05]  /*1d20*/  BSYNC B2 ;  /* 0x0000000000027941 */ /* 0x000fea0003800000 */
.L_x_12280:
        /* <DEDUP_REMOVED lines=16> */
.L_x_12286:
[----:B------:R-:W-:Y:S05]  /*1e30*/  BSYNC B3 ;  /* 0x0000000000037941 */ /* 0x000fea0003800000 */
.L_x_12285:
        /* <DEDUP_REMOVED lines=44> */
.L_x_12284:
[----:B------:R-:W-:Y:S05]  /*2100*/  BSYNC B2 ;  /* 0x0000000000027941 */ /* 0x000fea0003800000 */
.L_x_12283:
        /* <DEDUP_REMOVED lines=10> */
.L_x_12279:
[----:B------:R-:W-:Y:S05]  /*21b0*/  BSYNC B1 ;  /* 0x0000000000017941 */ /* 0x000fea0003800000 */
.L_x_12278:
        /* <DEDUP_REMOVED lines=18> */
.L_x_12290:
[----:B------:R-:W-:-:S07]  /*22e0*/  MOV R66, R8 ;  /* 0x0000000800427202 */ /* 0x000fce0000000f00 */
.L_x_12291:
[----:B------:R-:W-:Y:S05]  /*22f0*/  BSYNC B2 ;  /* 0x0000000000027941 */ /* 0x000fea0003800000 */
.L_x_12289:
        /* <DEDUP_REMOVED lines=16> */
.L_x_12295:
[----:B------:R-:W-:Y:S05]  /*2400*/  BSYNC B3 ;  /* 0x0000000000037941 */ /* 0x000fea0003800000 */
.L_x_12294:
        /* <DEDUP_REMOVED lines=44> */
.L_x_12293:
[----:B------:R-:W-:Y:S05]  /*26d0*/  BSYNC B2 ;  /* 0x0000000000027941 */ /* 0x000fea0003800000 */
.L_x_12292:
        /* <DEDUP_REMOVED lines=10> */
.L_x_12288:
[----:B------:R-:W-:Y:S05]  /*2780*/  BSYNC B1 ;  /* 0x0000000000017941 */ /* 0x000fea0003800000 */
.L_x_12287:
        /* <DEDUP_REMOVED lines=18> */
.L_x_12299:
[----:B------:R-:W-:-:S07]  /*28b0*/  IMAD.MOV.U32 R61, RZ, RZ, R8 ;  /* 0x000000ffff3d7224 */ /* 0x000fce00078e0008 */
.L_x_12300:
[----:B------:R-:W-:Y:S05]  /*28c0*/  BSYNC B2 ;  /* 0x0000000000027941 */ /* 0x000fea0003800000 */
.L_x_12298:
        /* <DEDUP_REMOVED lines=16> */
.L_x_12304:
[----:B------:R-:W-:Y:S05]  /*29d0*/  BSYNC B3 ;  /* 0x0000000000037941 */ /* 0x000fea0003800000 */
.L_x_12303:
        /* <DEDUP_REMOVED lines=44> */
.L_x_12302:
[----:B------:R-:W-:Y:S05]  /*2ca0*/  BSYNC B2 ;  /* 0x0000000000027941 */ /* 0x000fea0003800000 */
.L_x_12301:
        /* <DEDUP_REMOVED lines=10> */
.L_x_12297:
[----:B------:R-:W-:Y:S05]  /*2d50*/  BSYNC B1 ;  /* 0x0000000000017941 */ /* 0x000fea0003800000 */
.L_x_12296:
        /* <DEDUP_REMOVED lines=18> */
.L_x_12308:
[----:B------:R-:W-:-:S07]  /*2e80*/  MOV R68, R8 ;  /* 0x0000000800447202 */ /* 0x000fce0000000f00 */
.L_x_12309:
[----:B------:R-:W-:Y:S05]  /*2e90*/  BSYNC B2 ;  /* 0x0000000000027941 */ /* 0x000fea0003800000 */
.L_x_12307:
        /* <DEDUP_REMOVED lines=16> */
.L_x_12313:
[----:B------:R-:W-:Y:S05]  /*2fa0*/  BSYNC B3 ;  /* 0x0000000000037941 */ /* 0x000fea0003800000 */
.L_x_12312:
        /* <DEDUP_REMOVED lines=44> */
.L_x_12311:
[----:B------:R-:W-:Y:S05]  /*3270*/  BSYNC B2 ;  /* 0x0000000000027941 */ /* 0x000fea0003800000 */
.L_x_12310:
        /* <DEDUP_REMOVED lines=10> */
.L_x_12306:
[----:B------:R-:W-:Y:S05]  /*3320*/  BSYNC B1 ;  /* 0x0000000000017941 */ /* 0x000fea0003800000 */
.L_x_12305:
        /* <DEDUP_REMOVED lines=18> */
.L_x_12317:
[----:B------:R-:W-:-:S07]  /*3450*/  IMAD.MOV.U32 R63, RZ, RZ, R8 ;  /* 0x000000ffff3f7224 */ /* 0x000fce00078e0008 */
.L_x_12318:
[----:B------:R-:W-:Y:S05]  /*3460*/  BSYNC B2 ;  /* 0x0000000000027941 */ /* 0x000fea0003800000 */
.L_x_12316:
        /* <DEDUP_REMOVED lines=16> */
.L_x_12322:
[----:B------:R-:W-:Y:S05]  /*3570*/  BSYNC B3 ;  /* 0x0000000000037941 */ /* 0x000fea0003800000 */
.L_x_12321:
        /* <DEDUP_REMOVED lines=44> */
.L_x_12320:
[----:B------:R-:W-:Y:S05]  /*3840*/  BSYNC B2 ;  /* 0x0000000000027941 */ /* 0x000fea0003800000 */
.L_x_12319:
        /* <DEDUP_REMOVED lines=10> */
.L_x_12315:
[----:B------:R-:W-:Y:S05]  /*38f0*/  BSYNC B1 ;  /* 0x0000000000017941 */ /* 0x000fea0003800000 */
.L_x_12314:
[----:B------:R-:W0:Y:S01]  /*3900*/  LDC.64 R78, c[0x0][0x238] ;  /* 0x00008e00ff4e7b82 */ /* 0x000e220000000a00 */
[----:B------:R-:W-:Y:S01]  /*3910*/  BSSY B1, `(.L_x_12323) ;  /* 0x0000019000017945 */ /* 0x000fe20003800000 */
[----:B0-----:R-:W-:-:S05]  /*3920*/  IMAD.WIDE.U32 R64, R89, 0x20, R78 ;  /* 0x0000002059407825 */ /* 0x001fca00078e004e */
[----:B------:R0:W-:Y:S04]  /*3930*/  STG.E.128 desc[UR6][R64.64], R56 ;  /* 0x0000003840007986 */ /* 0x0001e8000c101d06 */
[----:B------:R0:W-:Y:S01]  /*3940*/  STG.E.128 desc[UR6][R64.64+0x10], R60 ;  /* 0x0000103c40007986 */ /* 0x0001e2000c101d06 */
[----:B------:R-:W-:Y:S05]  /*3950*/  @!P3 BRA `(.L_x_12324) ;  /* 0x000000000050b947 */ /* 0x000fea0003800000 */
[----:B0-----:R-:W-:Y:S01]  /*3960*/  IMAD.U32 R65, R82, 0x10000, RZ ;  /* 0x0001000052417824 */ /* 0x001fe200078e00ff */
        /* <DEDUP_REMOVED lines=19> */
.L_x_12324:
[----:B------:R-:W-:Y:S05]  /*3aa0*/  BSYNC B1 ;  /* 0x0000000000017941 */ /* 0x000fea0003800000 */
.L_x_12323:
[----:B-1----:R-:W1:Y:S01]  /*3ab0*/  @P0 LDC.64 R66, c[0x0][0x230] ;  /* 0x00008c00ff420b82 */ /* 0x002e620000000a00 */
[----:B------:R-:W-:Y:S01]  /*3ac0*/  IADD3 R89, R89, 0x20, RZ ;  /* 0x0000002059597810 */ /* 0x000fe20007ffe0ff */
[----:B------:R-:W-:-:S06]  /*3ad0*/  VIADD R90, R90, 0x20 ;  /* 0x000000205a5a7836 */ /* 0x000fcc0000000000 */
        /* <DEDUP_REMOVED lines=24> */
.L_x_12328:
[----:B------:R-:W-:-:S07]  /*3c60*/  IMAD.MOV.U32 R11, RZ, RZ, R8 ;  /* 0x000000ffff0b7224 */ /* 0x000fce00078e0008 */
.L_x_12329:
[----:B------:R-:W-:Y:S05]  /*3c70*/  BSYNC B2 ;  /* 0x0000000000027941 */ /* 0x000fea0003800000 */
.L_x_12327:
        /* <DEDUP_REMOVED lines=16> */
.L_x_12333:
[----:B------:R-:W-:Y:S05]  /*3d80*/  BSYNC B3 ;  /* 0x0000000000037941 */ /* 0x000fea0003800000 */
.L_x_12332:
        /* <DEDUP_REMOVED lines=44> */
.L_x_12331:
[----:B------:R-:W-:Y:S05]  /*4050*/  BSYNC B2 ;  /* 0x0000000000027941 */ /* 0x000fea0003800000 */
.L_x_12330:
        /* <DEDUP_REMOVED lines=10> */
.L_x_12326:
[----:B------:R-:W-:Y:S05]  /*4100*/  BSYNC B1 ;  /* 0x0000000000017941 */ /* 0x000fea0003800000 */
.L_x_12325:
        /* <DEDUP_REMOVED lines=18> */
.L_x_12337:
[----:B------:R-:W-:-:S07]  /*4230*/  MOV R65, R8 ;  /* 0x0000000800417202 */ /* 0x000fce0000000f00 */
.L_x_12338:
[----:B------:R-:W-:Y:S05]  /*4240*/  BSYNC B2 ;  /* 0x0000000000027941 */ /* 0x000fea0003800000 */
.L_x_12336:
        /* <DEDUP_REMOVED lines=16> */
.L_x_12342:
[----:B------:R-:W-:Y:S05]  /*4350*/  BSYNC B3 ;  /* 0x0000000000037941 */ /* 0x000fea0003800000 */
.L_x_12341:
        /* <DEDUP_REMOVED lines=43> */
.L_x_12340:
[----:B------:R-:W-:Y:S05]  /*4610*/  BSYNC B2 ;  /* 0x0000000000027941 */ /* 0x000fea0003800000 */
.L_x_12339:
        /* <DEDUP_REMOVED lines=10> */
.L_x_12335:
[----:B------:R-:W-:Y:S05]  /*46c0*/  BSYNC B1 ;  /* 0x0000000000017941 */ /* 0x000fea0003800000 */
.L_x_12334:
        /* <DEDUP_REMOVED lines=18> */
.L_x_12346:
[----:B------:R-:W-:-:S07]  /*47f0*/  MOV R74, R8 ;  /* 0x00000008004a7202 */ /* 0x000fce0000000f00 */
.L_x_12347:
[----:B------:R-:W-:Y:S05]  /*4800*/  BSYNC B2 ;  /* 0x0000000000027941 */ /* 0x000fea0003800000 */
.L_x_12345:
        /* <DEDUP_REMOVED lines=16> */
.L_x_12351:
[----:B------:R-:W-:Y:S05]  /*4910*/  BSYNC B3 ;  /* 0x0000000000037941 */ /* 0x000fea0003800000 */
.L_x_12350:
        /* <DEDUP_REMOVED lines=44> */
.L_x_12349:
[----:B------:R-:W-:Y:S05]  /*4be0*/  BSYNC B2 ;  /* 0x0000000000027941 */ /* 0x000fea0003800000 */
.L_x_12348:
        /* <DEDUP_REMOVED lines=10> */
.L_x_12344:
[----:B------:R-:W-:Y:S05]  /*4c90*/  BSYNC B1 ;  /* 0x0000000000017941 */ /* 0x000fea0003800000 */
.L_x_12343:
        /* <DEDUP_REMOVED lines=18> */
.L_x_12355:
[----:B------:R-:W-:-:S07]  /*4dc0*/  IMAD.MOV.U32 R67, RZ, RZ, R8 ;  /* 0x000000ffff437224 */ /* 0x000fce00078e0008 */
.L_x_12356:
[----:B------:R-:W-:Y:S05]  /*4dd0*/  BSYNC B2 ;  /* 0x0000000000027941 */ /* 0x000fea0003800000 */
.L_x_12354:
        /* <DEDUP_REMOVED lines=16> */
.L_x_12360:
[----:B------:R-:W-:Y:S05]  /*4ee0*/  BSYNC B3 ;  /* 0x0000000000037941 */ /* 0x000fea0003800000 */
.L_x_12359:
        /* <DEDUP_REMOVED lines=44> */
.L_x_12358:
[----:B------:R-:W-:Y:S05]  /*51b0*/  BSYNC B2 ;  /* 0x0000000000027941 */ /* 0x000fea0003800000 */
.L_x_12357:
        /* <DEDUP_REMOVED lines=10> */
.L_x_12353:
[----:B------:R-:W-:Y:S05]  /*5260*/  BSYNC B1 ;  /* 0x0000000000017941 */ /* 0x000fea0003800000 */
.L_x_12352:
        /* <DEDUP_REMOVED lines=18> */
.L_x_12364:
[----:B------:R-:W-:-:S07]  /*5390*/  MOV R80, R8 ;  /* 0x0000000800507202 */ /* 0x000fce0000000f00 */
.L_x_12365:
[----:B------:R-:W-:Y:S05]  /*53a0*/  BSYNC B2 ;  /* 0x0000000000027941 */ /* 0x000fea0003800000 */
.L_x_12363:
        /* <DEDUP_REMOVED lines=16> */
.L_x_12369:
[----:B------:R-:W-:Y:S05]  /*54b0*/  BSYNC B3 ;  /* 0x0000000000037941 */ /* 0x000fea0003800000 */
.L_x_12368:
        /* <DEDUP_REMOVED lines=39> */
[----:B------:R-:W-:Y:S02]  /*5730*/  LOP3.LUT R6, R69, UR28, R6, 0x96, !PT ;  /* 0x0000001c45067c12 */ /* 0x000fe4000f8e9606 */
[----:B------:R-:W-:Y:S01]  /*5740*/  MOV R8, R68 ;  /* 0x0000004400087202 */ /* 0x000fe20000000f00 */
[----:B------:R-:W-:-:S04]  /*5750*/  IMAD.WIDE.U32 R68, R5, -0x2daee0ad, RZ ;  /* 0xd2511f5305447825 */ /* 0x000fc800078e00ff */
[----:B------:R-:W-:Y:S01]  /*5760*/  IMAD.MOV.U32 R72, RZ, RZ, R68 ;  /* 0x000000ffff487224 */ /* 0x000fe200078e0044 */
[----:B------:R-:W-:-:S07]  /*5770*/  LOP3.LUT R5, R69, UR29, R70, 0x96, !PT ;  /* 0x0000001d45057c12 */ /* 0x000fce000f8e9646 */
.L_x_12367:
[----:B------:R-:W-:Y:S05]  /*5780*/  BSYNC B2 ;  /* 0x0000000000027941 */ /* 0x000fea0003800000 */
.L_x_12366:
[----:B------:R-:W-:Y:S01]  /*5790*/  I2FP.F32.U32 R68, R80 ;  /* 0x0000005000447245 */ /* 0x000fe20000201000 */
[----:B------:R-:W-:-:S04]  /*57a0*/  IMAD.MOV.U32 R69, RZ, RZ, 0x2f800000 ;  /* 0x2f800000ff457424 */ /* 0x000fc800078e00ff */
[----:B------:R-:W-:Y:S01]  /*57b0*/  FFMA.FTZ R68, R68, R69, 1.1641532182693481445e-10 ;  /* 0x2f00000044447423 */ /* 0x000fe20000010045 */
[----:B------:R-:W-:-:S04]  /*57c0*/  HADD2.F32 R69, -RZ, R50.H0_H0 ;  /* 0x20000032ff457230 */ /* 0x000fc80000004100 */
[----:B------:R-:W-:Y:S01]  /*57d0*/  FSETP.GTU.FTZ.AND P1, PT, R68, UR8, PT ;  /* 0x0000000844007c0b */ /* 0x000fe2000bf3c000 */
[----:B------:R-:W-:-:S03]  /*57e0*/  FMUL.FTZ R69, R69, UR11 ;  /* 0x0000000b45457c20 */ /* 0x000fc60008410000 */
[----:B------:R-:W-:Y:S01]  /*57f0*/  SEL R80, RZ, 0x1, P1 ;  /* 0x00000001ff507807 */ /* 0x000fe20000800000 */
[----:B------:R-:W-:-:S05]  /*5800*/  FMUL.FTZ R69, R69, UR10 ;  /* 0x0000000a45457c20 */ /* 0x000fca0008410000 */
[----:B------:R-:W-:-:S05]  /*5810*/  FSEL R68, R69, RZ, !P1 ;  /* 0x000000ff45447208 */ /* 0x000fca0004800000 */
[----:B------:R-:W-:-:S07]  /*5820*/  @P0 FADD.FTZ R68, R52, R68 ;  /* 0x0000004434440221 */ /* 0x000fce0000010000 */
.L_x_12362:
[----:B------:R-:W-:Y:S05]  /*5830*/  BSYNC B1 ;  /* 0x0000000000017941 */ /* 0x000fea0003800000 */
.L_x_12361:
        /* <DEDUP_REMOVED lines=18> */
.L_x_12373:
[----:B------:R-:W-:-:S07]  /*5960*/  IMAD.MOV.U32 R69, RZ, RZ, R8 ;  /* 0x000000ffff457224 */ /* 0x000fce00078e0008 */
.L_x_12374:
[----:B------:R-:W-:Y:S05]  /*5970*/  BSYNC B2 ;  /* 0x0000000000027941 */ /* 0x000fea0003800000 */
.L_x_12372:
        /* <DEDUP_REMOVED lines=16> */
.L_x_12378:
[----:B------:R-:W-:Y:S05]  /*5a80*/  BSYNC B3 ;  /* 0x0000000000037941 */ /* 0x000fea0003800000 */
.L_x_12377:
        /* <DEDUP_REMOVED lines=44> */
.L_x_12376:
[----:B------:R-:W-:Y:S05]  /*5d50*/  BSYNC B2 ;  /* 0x0000000000027941 */ /* 0x000fea0003800000 */
.L_x_12375:
        /* <DEDUP_REMOVED lines=10> */
.L_x_12371:
[----:B------:R-:W-:Y:S05]  /*5e00*/  BSYNC B1 ;  /* 0x0000000000017941 */ /* 0x000fea0003800000 */
.L_x_12370:
        /* <DEDUP_REMOVED lines=18> */
.L_x_12382:
[----:B------:R-:W-:-:S07]  /*5f30*/  MOV R82, R8 ;  /* 0x0000000800527202 */ /* 0x000fce0000000f00 */
.L_x_12383:
[----:B------:R-:W-:Y:S05]  /*5f40*/  BSYNC B2 ;  /* 0x0000000000027941 */ /* 0x000fea0003800000 */
.L_x_12381:
        /* <DEDUP_REMOVED lines=16> */
.L_x_12387:
[----:B------:R-:W-:Y:S05]  /*6050*/  BSYNC B3 ;  /* 0x0000000000037941 */ /* 0x000fea0003800000 */
.L_x_12386:
        /* <DEDUP_REMOVED lines=44> */
.L_x_12385:
[----:B------:R-:W-:Y:S05]  /*6320*/  BSYNC B2 ;  /* 0x0000000000027941 */ /* 0x000fea0003800000 */
.L_x_12384:
        /* <DEDUP_REMOVED lines=10> */
.L_x_12380:
[----:B------:R-:W-:Y:S05]  /*63d0*/  BSYNC B1 ;  /* 0x0000000000017941 */ /* 0x000fea0003800000 */
.L_x_12379:
        /* <DEDUP_REMOVED lines=18> */
.L_x_12391:
[----:B------:R-:W-:-:S07]  /*6500*/  IMAD.MOV.U32 R71, RZ, RZ, R8 ;  /* 0x000000ffff477224 */ /* 0x000fce00078e0008 */
.L_x_12392:
[----:B------:R-:W-:Y:S05]  /*6510*/  BSYNC B2 ;  /* 0x0000000000027941 */ /* 0x000fea0003800000 */
.L_x_12390:
        /* <DEDUP_REMOVED lines=16> */
.L_x_12396:
[----:B------:R-:W-:Y:S05]  /*6620*/  BSYNC B3 ;  /* 0x0000000000037941 */ /* 0x000fea0003800000 */
.L_x_12395:
        /* <DEDUP_REMOVED lines=44> */
.L_x_12394:
[----:B------:R-:W-:Y:S05]  /*68f0*/  BSYNC B2 ;  /* 0x0000000000027941 */ /* 0x000fea0003800000 */
.L_x_12393:
[----:B------:R-:W-:Y:S01]  /*6900*/  HFMA2.MMA R76, -RZ, RZ, 0.1171875, 0 ;  /* 0x2f800000ff4c7435 */ /* 0x000fe200000001ff */
[----:B------:R-:W-:-:S09]  /*6910*/  I2FP.F32.U32 R71, R71 ;  /* 0x0000004700477245 */ /* 0x000fd20000201000 */
[----:B------:R-:W-:Y:S01]  /*6920*/  FFMA.FTZ R71, R71, R76, 1.1641532182693481445e-10 ;  /* 0x2f00000047477423 */ /* 0x000fe2000001004c */
[----:B------:R-:W-:-:S04]  /*6930*/  HADD2.F32 R76, -RZ, R51.H1_H1 ;  /* 0x30000033ff4c7230 */ /* 0x000fc80000004100 */
[----:B------:R-:W-:Y:S01]  /*6940*/  FSETP.GTU.FTZ.AND P1, PT, R71, UR8, PT ;  /* 0x0000000847007c0b */ /* 0x000fe2000bf3c000 */
[----:B------:R-:W-:-:S03]  /*6950*/  FMUL.FTZ R76, R76, UR11 ;  /* 0x0000000b4c4c7c20 */ /* 0x000fc60008410000 */
[----:B------:R-:W-:Y:S01]  /*6960*/  SEL R83, RZ, 0x1, P1 ;  /* 0x00000001ff537807 */ /* 0x000fe20000800000 */
[----:B------:R-:W-:-:S05]  /*6970*/  FMUL.FTZ R76, R76, UR10 ;  /* 0x0000000a4c4c7c20 */ /* 0x000fca0008410000 */
[----:B------:R-:W-:-:S05]  /*6980*/  FSEL R71, R76, RZ, !P1 ;  /* 0x000000ff4c477208 */ /* 0x000fca0004800000 */
[----:B------:R-:W-:-:S07]  /*6990*/  @P0 FADD.FTZ R71, R55, R71 ;  /* 0x0000004737470221 */ /* 0x000fce0000010000 */
.L_x_12389:
[----:B------:R-:W-:Y:S05]  /*69a0*/  BSYNC B1 ;  /* 0x0000000000017941 */ /* 0x000fea0003800000 */
.L_x_12388:
        /* <DEDUP_REMOVED lines=25> */
.L_x_12398:
[----:B------:R-:W-:Y:S05]  /*6b40*/  BSYNC B1 ;  /* 0x0000000000017941 */ /* 0x000fea0003800000 */
.L_x_12397:
        /* <DEDUP_REMOVED lines=72> */
.L_x_12414:
        /* <DEDUP_REMOVED lines=47> */
[C---:B------:R-:W-:Y:S01]  /*72c0*/  FMUL.FTZ R62, R91.reuse, R71 ;  /* 0x000000475b3e7220 */ /* 0x040fe20000410000 */
[----:B------:R-:W-:Y:S01]  /*72d0*/  FMUL.FTZ R69, R91, R70 ;  /* 0x000000465b457220 */ /* 0x000fe20000410000 */
[----:B------:R-:W-:-:S02]  /*72e0*/  VIADD R71, R85, 0x20 ;  /* 0x0000002055477836 */ /* 0x000fc40000000000 */
        /* <DEDUP_REMOVED lines=31> */
[----:B------:R-:W-:Y:S02]  /*74e0*/  F2FP.F16.F32.PACK_AB R62, R60, R87 ;  /* 0x000000573c3e723e */ /* 0x000fe400000000ff */
[----:B------:R-:W-:Y:S01]  /*74f0*/  F2FP.F16.F32.PACK_AB R61, R92, R79 ;  /* 0x0000004f5c3d723e */ /* 0x000fe200000000ff */
[----:B------:R1:W-:Y:S01]  /*7500*/  STG.E.128 desc[UR6][R66.64], R56 ;  /* 0x0000003842007986 */ /* 0x0003e2000c101d06 */
[----:B------:R-:W-:-:S05]  /*7510*/  F2FP.F16.F32.PACK_AB R60, R69, R68 ;  /* 0x00000044453c723e */ /* 0x000fca00000000ff */
[----:B------:R1:W-:Y:S02]  /*7520*/  STG.E.128 desc[UR6][R64.64], R60 ;  /* 0x0000003c40007986 */ /* 0x0003e4000c101d06 */
.L_x_12401:
[----:B------:R-:W-:Y:S05]  /*7530*/  BSYNC B1 ;  /* 0x0000000000017941 */ /* 0x000fea0003800000 */
.L_x_12400:
[----:B-1----:R-:W1:Y:S02]  /*7540*/  LDC.64 R56, c[0x0][0x210] ;  /* 0x00008400ff387b82 */ /* 0x002e640000000a00 */
[----:B-1----:R-:W-:-:S04]  /*7550*/  LEA R84, R56, R84, 0x2 ;  /* 0x0000005438547211 */ /* 0x002fc800078e10ff */
[----:B------:R-:W-:-:S13]  /*7560*/  ISETP.GE.AND P0, PT, R84, R57, PT ;  /* 0x000000395400720c */ /* 0x000fda0003f06270 */
[----:B------:R-:W-:Y:S05]  /*7570*/  @!P0 BRA `(.L_x_12402) ;  /* 0xffffff9000c88947 */ /* 0x000fea000383ffff */
[----:B------:R-:W-:Y:S05]  /*7580*/  BSYNC B0 ;  /* 0x0000000000007941 */ /* 0x000fea0003800000 */
.L_x_12250:
[----:B------:R-:W-:Y:S05]  /*7590*/  EXIT ;  /* 0x000000000000794d */ /* 0x000fea0003800000 */
.L_x_12399:
[----:B------:R-:W-:Y:S01]  /*75a0*/  HFMA2.MMA R88, -RZ, RZ, 0, 5.9604644775390625e-08 ;  /* 0x00000001ff587435 */ /* 0x000fe200000001ff */
[----:B------:R-:W-:Y:S01]  /*75b0*/  BSSY B1, `(.L_x_12403) ;  /* 0x0000007000017945 */ /* 0x000fe20003800000 */
[----:B------:R-:W-:Y:S01]  /*75c0*/  IMAD.MOV.U32 R90, RZ, RZ, R89 ;  /* 0x000000ffff5a7224 */ /* 0x000fe200078e0059 */
[----:B0-----:R-:W-:Y:S01]  /*75d0*/  MOV R78, 0xffffffff ;  /* 0xffffffff004e7802 */ /* 0x001fe20000000f00 */
[----:B------:R-:W-:-:S07]  /*75e0*/  IMAD.MOV.U32 R79, RZ, RZ, 0x1f ;  /* 0x0000001fff4f7424 */ /* 0x000fce00078e00ff */
[----:B------:R-:W-:Y:S05]  /*75f0*/  WARPSYNC.COLLECTIVE R78, `(.L_x_12404) ;  /* 0x000000004e087348 */ /* 0x000fea0003c00000 */
[----:B------:R0:W1:Y:S02]  /*7600*/  SHFL.BFLY P1, R76, R90, R88, R79 ;  /* 0x0c0000585a4c7389 */ /* 0x000064000002004f */
[----:B01----:R-:W-:Y:S01]  /*7610*/  ENDCOLLECTIVE ;  /* 0x000000000000791b */ /* 0x003fe20003800000 */
.L_x_12404:
[----:B------:R-:W-:Y:S05]  /*7620*/  BSYNC B1 ;  /* 0x0000000000017941 */ /* 0x000fea0003800000 */
.L_x_12403:
        /* <DEDUP_REMOVED lines=8> */
.L_x_12405:
[----:B------:R-:W-:Y:S02]  /*76b0*/  IMAD.MOV.U32 R88, RZ, RZ, 0x4 ;  /* 0x00000004ff587424 */ /* 0x000fe400078e00ff */
[----:B------:R-:W-:-:S05]  /*76c0*/  FADD.FTZ R91, R90, R76 ;  /* 0x0000004c5a5b7221 */ /* 0x000fca0000010000 */
[----:B------:R-:W-:-:S07]  /*76d0*/  MOV R90, R91 ;  /* 0x0000005b005a7202 */ /* 0x000fce0000000f00 */
[----:B------:R-:W-:Y:S05]  /*76e0*/  WARPSYNC.COLLECTIVE R78, `(.L_x_12406) ;  /* 0x000000004e087348 */ /* 0x000fea0003c00000 */
[----:B------:R0:W1:Y:S02]  /*76f0*/  SHFL.BFLY P1, R76, R90, R88, R79 ;  /* 0x0c0000585a4c7389 */ /* 0x000064000002004f */
[----:B01----:R-:W-:Y:S01]  /*7700*/  ENDCOLLECTIVE ;  /* 0x000000000000791b */ /* 0x003fe20003800000 */
.L_x_12406:
[----:B------:R-:W-:Y:S02]  /*7710*/  IMAD.MOV.U32 R88, RZ, RZ, 0x8 ;  /* 0x00000008ff587424 */ /* 0x000fe400078e00ff */
[----:B------:R-:W-:-:S05]  /*7720*/  FADD.FTZ R92, R91, R76 ;  /* 0x0000004c5b5c7221 */ /* 0x000fca0000010000 */
[----:B------:R-:W-:-:S07]  /*7730*/  MOV R90, R92 ;  /* 0x0000005c005a7202 */ /* 0x000fce0000000f00 */
[----:B------:R-:W-:Y:S05]  /*7740*/  WARPSYNC.COLLECTIVE R78, `(.L_x_12407) ;  /* 0x000000004e087348 */ /* 0x000fea0003c00000 */
[----:B------:R0:W1:Y:S02]  /*7750*/  SHFL.BFLY P1, R76, R90, R88, R79 ;  /* 0x0c0000585a4c7389 */ /* 0x000064000002004f */
[----:B01----:R-:W-:Y:S01]  /*7760*/  ENDCOLLECTIVE ;  /* 0x000000000000791b */ /* 0x003fe20003800000 */
.L_x_12407:
[----:B------:R-:W-:Y:S02]  /*7770*/  IMAD.MOV.U32 R88, RZ, RZ, 0x10 ;  /* 0x00000010ff587424 */ /* 0x000fe400078e00ff */
[----:B------:R-:W-:-:S05]  /*7780*/  FADD.FTZ R93, R92, R76 ;  /* 0x0000004c5c5d7221 */ /* 0x000fca0000010000 */
[----:B------:R-:W-:-:S07]  /*7790*/  MOV R90, R93 ;  /* 0x0000005d005a7202 */ /* 0x000fce0000000f00 */
[----:B------:R-:W-:Y:S05]  /*77a0*/  WARPSYNC.COLLECTIVE R78, `(.L_x_12408) ;  /* 0x000000004e087348 */ /* 0x000fea0003c00000 */
[----:B------:R0:W1:Y:S02]  /*77b0*/  SHFL.BFLY P1, R76, R90, R88, R79 ;  /* 0x0c0000585a4c7389 */ /* 0x000064000002004f */
[----:B01----:R-:W-:Y:S01]  /*77c0*/  ENDCOLLECTIVE ;  /* 0x000000000000791b */ /* 0x003fe20003800000 */
.L_x_12408:
        /* <DEDUP_REMOVED lines=39> */
.L_x_12409:
[----:B------:R-:W-:Y:S02]  /*7a40*/  IMAD.MOV.U32 R88, RZ, RZ, 0x2 ;  /* 0x00000002ff587424 */ /* 0x000fe400078e00ff */
[----:B------:R-:W-:-:S05]  /*7a50*/  FADD.FTZ R91, R90, R76 ;  /* 0x0000004c5a5b7221 */ /* 0x000fca0000010000 */
[----:B------:R-:W-:-:S07]  /*7a60*/  MOV R90, R91 ;  /* 0x0000005b005a7202 */ /* 0x000fce0000000f00 */
[----:B------:R-:W-:Y:S05]  /*7a70*/  WARPSYNC.COLLECTIVE R78, `(.L_x_12410) ;  /* 0x000000004e087348 */ /* 0x000fea0003c00000 */
[----:B------:R0:W1:Y:S02]  /*7a80*/  SHFL.BFLY P1, R76, R90, R88, R79 ;  /* 0x0c0000585a4c7389 */ /* 0x000064000002004f */
[----:B01----:R-:W-:Y:S01]  /*7a90*/  ENDCOLLECTIVE ;  /* 0x000000000000791b */ /* 0x003fe20003800000 */
.L_x_12410:
[----:B------:R-:W-:Y:S02]  /*7aa0*/  IMAD.MOV.U32 R88, RZ, RZ, 0x4 ;  /* 0x00000004ff587424 */ /* 0x000fe400078e00ff */
[----:B------:R-:W-:-:S05]  /*7ab0*/  FADD.FTZ R92, R91, R76 ;  /* 0x0000004c5b5c7221 */ /* 0x000fca0000010000 */
[----:B------:R-:W-:-:S07]  /*7ac0*/  MOV R90, R92 ;  /* 0x0000005c005a7202 */ /* 0x000fce0000000f00 */
[----:B------:R-:W-:Y:S05]  /*7ad0*/  WARPSYNC.COLLECTIVE R78, `(.L_x_12411) ;  /* 0x000000004e087348 */ /* 0x000fea0003c00000 */
[----:B------:R0:W1:Y:S02]  /*7ae0*/  SHFL.BFLY P1, R76, R90, R88, R79 ;  /* 0x0c0000585a4c7389 */ /* 0x000064000002004f */
[----:B01----:R-:W-:Y:S01]  /*7af0*/  ENDCOLLECTIVE ;  /* 0x000000000000791b */ /* 0x003fe20003800000 */
.L_x_12411:
[----:B------:R-:W-:Y:S02]  /*7b00*/  IMAD.MOV.U32 R88, RZ, RZ, 0x8 ;  /* 0x00000008ff587424 */ /* 0x000fe400078e00ff */
[----:B------:R-:W-:-:S05]  /*7b10*/  FADD.FTZ R93, R92, R76 ;  /* 0x0000004c5c5d7221 */ /* 0x000fca0000010000 */
[----:B------:R-:W-:-:S07]  /*7b20*/  MOV R90, R93 ;  /* 0x0000005d005a7202 */ /* 0x000fce0000000f00 */
[----:B------:R-:W-:Y:S05]  /*7b30*/  WARPSYNC.COLLECTIVE R78, `(.L_x_12412) ;  /* 0x000000004e087348 */ /* 0x000fea0003c00000 */
[----:B------:R0:W1:Y:S02]  /*7b40*/  SHFL.BFLY P1, R76, R90, R88, R79 ;  /* 0x0c0000585a4c7389 */ /* 0x000064000002004f */
[----:B01----:R-:W-:Y:S01]  /*7b50*/  ENDCOLLECTIVE ;  /* 0x000000000000791b */ /* 0x003fe20003800000 */
.L_x_12412:
[----:B------:R-:W-:Y:S02]  /*7b60*/  IMAD.MOV.U32 R88, RZ, RZ, 0x10 ;  /* 0x00000010ff587424 */ /* 0x000fe400078e00ff */
[----:B------:R-:W-:-:S05]  /*7b70*/  FADD.FTZ R93, R93, R76 ;  /* 0x0000004c5d5d7221 */ /* 0x000fca0000010000 */
[----:B------:R-:W-:-:S07]  /*7b80*/  MOV R90, R93 ;  /* 0x0000005d005a7202 */ /* 0x000fce0000000f00 */
[----:B------:R-:W-:Y:S05]  /*7b90*/  WARPSYNC.COLLECTIVE R78, `(.L_x_12413) ;  /* 0x000000004e087348 */ /* 0x000fea0003c00000 */
[----:B------:R0:W1:Y:S02]  /*7ba0*/  SHFL.BFLY P1, R76, R90, R88, R79 ;  /* 0x0c0000585a4c7389 */ /* 0x000064000002004f */
[----:B01----:R-:W-:Y:S01]  /*7bb0*/  ENDCOLLECTIVE ;  /* 0x000000000000791b */ /* 0x003fe20003800000 */
.L_x_12413:
[----:B------:R-:W-:Y:S05]  /*7bc0*/  BRA `(.L_x_12414) ;  /* 0xfffffff400007947 */ /* 0x000fea000383ffff */
.L_x_12415:
        /* <DEDUP_REMOVED lines=11> */
.L_x_16595:


//--------------------- .text._ZN10layer_norm13ln_fwd_kernelINS_13Kernel_traitsIf6__halffS2_fjLj512ELj1ELj4ELj1ELj16ENS_18Kernel_traits_baseILj512EfS2_fS2_fjLj128EEEEELb1ELb1ELb0ELb0EEEvNS_9FwdParamsE --------------------------
	.section	.text._ZN10layer_norm13ln_fwd_kernelINS_13Kernel_traitsIf6__halffS2_fjLj512ELj1ELj4ELj1ELj16ENS_18Kernel_traits_baseILj512EfS2_fS2_fjLj128EEEEELb1ELb1ELb0ELb0EEEvNS_9FwdParamsE,"ax",@progbits
	.align	128
        .global         _ZN10layer_norm13ln_fwd_kernelINS_13Kernel_traitsIf6__halffS2_fjLj512ELj1ELj4ELj1ELj16ENS_18Kernel_traits_baseILj512EfS2_fS2_fjLj128EEEEELb1ELb1ELb0ELb0EEEvNS_9FwdParamsE
        .type           _ZN10layer_norm13ln_fwd_kernelINS_13Kernel_traitsIf6__halffS2_fjLj512ELj1ELj4ELj1ELj16ENS_18Kernel_traits_baseILj512EfS2_fS2_fjLj128EEEEELb1ELb1ELb0ELb0EEEvNS_9FwdParamsE,@function
        .size           _ZN10layer_norm13ln_fwd_kernelINS_13Kernel_traitsIf6__halffS2_fjLj512ELj1ELj4ELj1ELj16ENS_18Kernel_traits_baseILj512EfS2_fS2_fjLj128EEEEELb1ELb1ELb0ELb0EEEvNS_9FwdParamsE,(.L_x_16596 - _ZN10layer_norm13ln_fwd_kernelINS_13Kernel_traitsIf6__halffS2_fjLj512ELj1ELj4ELj1ELj16ENS_18Kernel_traits_baseILj512EfS2_fS2_fjLj128EEEEELb1ELb1ELb0ELb0EEEvNS_9FwdParamsE)
        .other          _ZN10layer_norm13ln_fwd_kernelINS_13Kernel_traitsIf6__halffS2_fjLj512ELj1ELj4ELj1ELj16ENS_18Kernel_traits_baseILj512EfS2_fS2_fjLj128EEEEELb1ELb1ELb0ELb0EEEvNS_9FwdParamsE,@"STO_CUDA_ENTRY STV_DEFAULT"
_ZN10layer_norm13ln_fwd_kernelINS_13Kernel_traitsIf6__halffS2_fjLj512ELj1ELj4ELj1ELj16ENS_18Kernel_traits_baseILj512EfS2_fS2_fjLj128EEEEELb1ELb1ELb0ELb0EEEvNS_9FwdParamsE:
.text._ZN10layer_norm13ln_fwd_kernelINS_13Kernel_traitsIf6__halffS2_fjLj512ELj1ELj4ELj1ELj16ENS_18Kernel_traits_baseILj512EfS2_fS2_fjLj128EEEEELb1ELb1ELb0ELb0EEEvNS_9FwdParamsE:
        /* <DEDUP_REMOVED lines=73> */
.L_x_12417:
[----:B------:R-:W-:Y:S05]  /*0490*/  BSYNC B0 ;  /* 0x0000000000007941 */ /* 0x000fea0003800000 */
.L_x_12416:
        /* <DEDUP_REMOVED lines=22> */
.L_x_12419:
[----:B------:R-:W-:Y:S05]  /*0600*/  BSYNC B0 ;  /* 0x0000000000007941 */ /* 0x000fea0003800000 */
.L_x_12418:
        /* <DEDUP_REMOVED lines=77> */
.L_x_12542:
        /* <DEDUP_REMOVED lines=41> */
.L_x_12424:
[----:B------:R-:W-:-:S07]  /*0d70*/  MOV R62, R82 ;  /* 0x00000052003e7202 */ /* 0x000fce0000000f00 */
.L_x_12425:
[----:B------:R-:W-:Y:S05]  /*0d80*/  BSYNC B2 ;  /* 0x0000000000027941 */ /* 0x000fea0003800000 */
.L_x_12423:
        /* <DEDUP_REMOVED lines=16> */
.L_x_12429:
[----:B------:R-:W-:Y:S05]  /*0e90*/  BSYNC B3 ;  /* 0x0000000000037941 */ /* 0x000fea0003800000 */
.L_x_12428:
        /* <DEDUP_REMOVED lines=43> */
.L_x_12427:
[----:B------:R-:W-:Y:S05]  /*1150*/  BSYNC B2 ;  /* 0x0000000000027941 */ /* 0x000fea0003800000 */
.L_x_12426:
[----:B------:R-:W0:Y:S01]  /*1160*/  LDC R78, c[0x0][0x298] ;  /* 0x0000a600ff4e7b82 */ /* 0x000e220000000800 */
[----:B------:R-:W-:Y:S01]  /*1170*/  ISETP.NE.U32.AND P0, PT, R60, RZ, PT ;  /* 0x000000ff3c00720c */ /* 0x000fe20003f05070 */
[----:B------:R-:W-:Y:S01]  /*1180*/  HFMA2.MMA R79, -RZ, RZ, 0.1171875, 0 ;  /* 0x2f800000ff4f7435 */ /* 0x000fe200000001ff */
[----:B------:R-:W-:Y:S01]  /*1190*/  I2FP.F32.U32 R60, R62 ;  /* 0x0000003e003c7245 */ /* 0x000fe20000201000 */
[----:B------:R-:W-:Y:S01]  /*11a0*/  BSSY B2, `(.L_x_12430) ;  /* 0x0000018000027945 */ /* 0x000fe20003800000 */
[----:B------:R-:W-:Y:S01]  /*11b0*/  ISETP.NE.AND.EX P0, PT, R61, RZ, PT, P0 ;  /* 0x000000ff3d00720c */ /* 0x000fe20003f05300 */
[----:B-----5:R-:W-:Y:S02]  /*11c0*/  HADD2.F32 R61, -RZ, R68.H0_H0 ;  /* 0x20000044ff3d7230 */ /* 0x020fe40000004100 */
[----:B------:R-:W1:Y:S01]  /*11d0*/  LDC R77, c[0x0][0x294] ;  /* 0x0000a500ff4d7b82 */ /* 0x000e620000000800 */
[----:B------:R-:W-:Y:S02]  /*11e0*/  VIADD R63, R93, 0x1 ;  /* 0x000000015d3f7836 */ /* 0x000fe40000000000 */
[----:B------:R-:W-:Y:S01]  /*11f0*/  FMUL.FTZ R61, R61, R76 ;  /* 0x0000004c3d3d7220 */ /* 0x000fe20000410000 */
[----:B------:R-:W-:-:S03]  /*1200*/  FFMA.FTZ R60, R60, R79, 1.1641532182693481445e-10 ;  /* 0x2f0000003c3c7423 */ /* 0x000fc6000001004f */
        /* <DEDUP_REMOVED lines=16> */
.L_x_12431:
[----:B------:R-:W-:-:S07]  /*1310*/  IMAD.MOV.U32 R61, RZ, RZ, R82 ;  /* 0x000000ffff3d7224 */ /* 0x000fce00078e0052 */
.L_x_12432:
[----:B------:R-:W-:Y:S05]  /*1320*/  BSYNC B2 ;  /* 0x0000000000027941 */ /* 0x000fea0003800000 */
.L_x_12430:
        /* <DEDUP_REMOVED lines=16> */
.L_x_12436:
[----:B------:R-:W-:Y:S05]  /*1430*/  BSYNC B3 ;  /* 0x0000000000037941 */ /* 0x000fea0003800000 */
.L_x_12435:
        /* <DEDUP_REMOVED lines=38> */
[----:B------:R-:W-:-:S04]  /*16a0*/  HFMA2.MMA R63, -RZ, RZ, 0, 0 ;  /* 0x00000000ff3f7435 */ /* 0x000fc800000001ff */
[----:B------:R-:W-:-:S05]  /*16b0*/  IMAD.WIDE.U32 R80, R80, -0x2daee0ad, RZ ;  /* 0xd2511f5350507825 */ /* 0x000fca00078e00ff */
[----:B------:R-:W-:Y:S01]  /*16c0*/  LOP3.LUT R83, R81, UR32, R82, 0x96, !PT ;  /* 0x0000002051537c12 */ /* 0x000fe2000f8e9652 */
[----:B------:R-:W-:Y:S01]  /*16d0*/  IMAD.MOV.U32 R82, RZ, RZ, R94 ;  /* 0x000000ffff527224 */ /* 0x000fe200078e005e */
[----:B------:R-:W-:-:S07]  /*16e0*/  LOP3.LUT R81, R95, UR31, R62, 0x96, !PT ;  /* 0x0000001f5f517c12 */ /* 0x000fce000f8e963e */
.L_x_12434:
[----:B------:R-:W-:Y:S05]  /*16f0*/  BSYNC B2 ;  /* 0x0000000000027941 */ /* 0x000fea0003800000 */
.L_x_12433:
        /* <DEDUP_REMOVED lines=22> */
.L_x_12438:
[----:B------:R-:W-:-:S07]  /*1860*/  IMAD.MOV.U32 R62, RZ, RZ, R82 ;  /* 0x000000ffff3e7224 */ /* 0x000fce00078e0052 */
.L_x_12439:
[----:B------:R-:W-:Y:S05]  /*1870*/  BSYNC B2 ;  /* 0x0000000000027941 */ /* 0x000fea0003800000 */
.L_x_12437:
        /* <DEDUP_REMOVED lines=16> */
.L_x_12443:
[----:B------:R-:W-:Y:S05]  /*1980*/  BSYNC B3 ;  /* 0x0000000000037941 */ /* 0x000fea0003800000 */
.L_x_12442:
        /* <DEDUP_REMOVED lines=43> */
.L_x_12441:
[----:B------:R-:W-:Y:S05]  /*1c40*/  BSYNC B2 ;  /* 0x0000000000027941 */ /* 0x000fea0003800000 */
.L_x_12440:
        /* <DEDUP_REMOVED lines=21> */
.L_x_12445:
[----:B------:R-:W-:-:S07]  /*1da0*/  IMAD.MOV.U32 R63, RZ, RZ, R82 ;  /* 0x000000ffff3f7224 */ /* 0x000fce00078e0052 */
.L_x_12446:
[----:B------:R-:W-:Y:S05]  /*1db0*/  BSYNC B2 ;  /* 0x0000000000027941 */ /* 0x000fea0003800000 */
.L_x_12444:
        /* <DEDUP_REMOVED lines=16> */
.L_x_12450:
[----:B------:R-:W-:Y:S05]  /*1ec0*/  BSYNC B3 ;  /* 0x0000000000037941 */ /* 0x000fea0003800000 */
.L_x_12449:
        /* <DEDUP_REMOVED lines=43> */
.L_x_12448:
[----:B------:R-:W-:Y:S05]  /*2180*/  BSYNC B2 ;  /* 0x0000000000027941 */ /* 0x000fea0003800000 */
.L_x_12447:
        /* <DEDUP_REMOVED lines=21> */
.L_x_12452:
[----:B------:R-:W-:-:S07]  /*22e0*/  IMAD.MOV.U32 R68, RZ, RZ, R82 ;  /* 0x000000ffff447224 */ /* 0x000fce00078e0052 */
.L_x_12453:
[----:B------:R-:W-:Y:S05]  /*22f0*/  BSYNC B2 ;  /* 0x0000000000027941 */ /* 0x000fea0003800000 */
.L_x_12451:
        /* <DEDUP_REMOVED lines=16> */
.L_x_12457:
[----:B------:R-:W-:Y:S05]  /*2400*/  BSYNC B3 ;  /* 0x0000000000037941 */ /* 0x000fea0003800000 */
.L_x_12456:
        /* <DEDUP_REMOVED lines=43> */
.L_x_12455:
[----:B------:R-:W-:Y:S05]  /*26c0*/  BSYNC B2 ;  /* 0x0000000000027941 */ /* 0x000fea0003800000 */
.L_x_12454:
        /* <DEDUP_REMOVED lines=21> */
.L_x_12459:
[----:B------:R-:W-:-:S07]  /*2820*/  IMAD.MOV.U32 R69, RZ, RZ, R82 ;  /* 0x000000ffff457224 */ /* 0x000fce00078e0052 */
.L_x_12460:
[----:B------:R-:W-:Y:S05]  /*2830*/  BSYNC B2 ;  /* 0x0000000000027941 */ /* 0x000fea0003800000 */
.L_x_12458:
        /* <DEDUP_REMOVED lines=16> */
.L_x_12464:
[----:B------:R-:W-:Y:S05]  /*2940*/  BSYNC B3 ;  /* 0x0000000000037941 */ /* 0x000fea0003800000 */
.L_x_12463:
        /* <DEDUP_REMOVED lines=42> */
[----:B------:R-:W-:-:S10]  /*2bf0*/  IMAD.MOV.U32 R82, RZ, RZ, R94 ;  /* 0x000000ffff527224 */ /* 0x000fd400078e005e */
.L_x_12462:
[----:B------:R-:W-:Y:S05]  /*2c00*/  BSYNC B2 ;  /* 0x0000000000027941 */ /* 0x000fea0003800000 */
.L_x_12461:
        /* <DEDUP_REMOVED lines=21> */
.L_x_12466:
[----:B------:R-:W-:-:S07]  /*2d60*/  IMAD.MOV.U32 R70, RZ, RZ, R82 ;  /* 0x000000ffff467224 */ /* 0x000fce00078e0052 */
.L_x_12467:
[----:B------:R-:W-:Y:S05]  /*2d70*/  BSYNC B2 ;  /* 0x0000000000027941 */ /* 0x000fea0003800000 */
.L_x_12465:
        /* <DEDUP_REMOVED lines=16> */
.L_x_12471:
[----:B------:R-:W-:Y:S05]  /*2e80*/  BSYNC B3 ;  /* 0x0000000000037941 */ /* 0x000fea0003800000 */
.L_x_12470:
        /* <DEDUP_REMOVED lines=43> */
.L_x_12469:
[----:B------:R-:W-:Y:S05]  /*3140*/  BSYNC B2 ;  /* 0x0000000000027941 */ /* 0x000fea0003800000 */
.L_x_12468:
        /* <DEDUP_REMOVED lines=21> */
.L_x_12473:
[----:B------:R-:W-:-:S07]  /*32a0*/  IMAD.MOV.U32 R79, RZ, RZ, R82 ;  /* 0x000000ffff4f7224 */ /* 0x000fce00078e0052 */
.L_x_12474:
[----:B------:R-:W-:Y:S05]  /*32b0*/  BSYNC B2 ;  /* 0x0000000000027941 */ /* 0x000fea0003800000 */
.L_x_12472:
        /* <DEDUP_REMOVED lines=18> */
.L_x_12478:
[----:B------:R-:W-:Y:S05]  /*33e0*/  BSYNC B3 ;  /* 0x0000000000037941 */ /* 0x000fea0003800000 */
.L_x_12477:
        /* <DEDUP_REMOVED lines=43> */
.L_x_12476:
[----:B------:R-:W-:Y:S05]  /*36a0*/  BSYNC B2 ;  /* 0x0000000000027941 */ /* 0x000fea0003800000 */
.L_x_12475:
[----:B------:R-:W-:Y:S01]  /*36b0*/  I2FP.F32.U32 R79, R79 ;  /* 0x0000004f004f7245 */ /* 0x000fe20000201000 */
[----:B------:R-:W-:Y:S02]  /*36c0*/  IMAD.MOV.U32 R94, RZ, RZ, 0x2f800000 ;  /* 0x2f800000ff5e7424 */ /* 0x000fe400078e00ff */
[----:B------:R-:W-:Y:S02]  /*36d0*/  HADD2.F32 R71, -RZ, R71.H1_H1 ;  /* 0x30000047ff477230 */ /* 0x000fe40000004100 */
[----:B------:R-:W-:-:S03]  /*36e0*/  FFMA.FTZ R94, R79, R94, 1.1641532182693481445e-10 ;  /* 0x2f0000004f5e7423 */ /* 0x000fc6000001005e */
[----:B------:R-:W-:Y:S02]  /*36f0*/  FMUL.FTZ R71, R71, R76 ;  /* 0x0000004c47477220 */ /* 0x000fe40000410000 */
[----:B------:R-:W-:Y:S02]  /*3700*/  FSETP.GTU.FTZ.AND P6, PT, R94, R77, PT ;  /* 0x0000004d5e00720b */ /* 0x000fe40003fdc000 */
[----:B------:R-:W-:Y:S01]  /*3710*/  SEL R77, RZ, 0x10000, P5 ;  /* 0x00010000ff4d7807 */ /* 0x000fe20002800000 */
[----:B------:R-:W-:Y:S01]  /*3720*/  FMUL.FTZ R71, R71, R78 ;  /* 0x0000004e47477220 */ /* 0x000fe20000410000 */
[----:B------:R-:W-:Y:S02]  /*3730*/  ISETP.NE.AND P5, PT, R92, RZ, PT ;  /* 0x000000ff5c00720c */ /* 0x000fe40003fa5270 */
[----:B------:R-:W-:Y:S02]  /*3740*/  SEL R92, RZ, 0x100, P4 ;  /* 0x00000100ff5c7807 */ /* 0x000fe40002000000 */
[----:B------:R-:W-:-:S02]  /*3750*/  SEL R79, RZ, 0x1000000, P6 ;  /* 0x01000000ff4f7807 */ /* 0x000fc40003000000 */
[----:B------:R-:W-:Y:S02]  /*3760*/  ISETP.NE.AND P4, PT, R93, RZ, PT ;  /* 0x000000ff5d00720c */ /* 0x000fe40003f85270 */
        /* <DEDUP_REMOVED lines=24> */
.L_x_12422:
[----:B------:R-:W-:Y:S05]  /*38f0*/  BSYNC B1 ;  /* 0x0000000000017941 */ /* 0x000fea0003800000 */
.L_x_12421:
        /* <DEDUP_REMOVED lines=25> */
.L_x_12482:
[----:B------:R-:W-:-:S07]  /*3a90*/  IMAD.MOV.U32 R66, RZ, RZ, R82 ;  /* 0x000000ffff427224 */ /* 0x000fce00078e0052 */
.L_x_12483:
[----:B------:R-:W-:Y:S05]  /*3aa0*/  BSYNC B2 ;  /* 0x0000000000027941 */ /* 0x000fea0003800000 */
.L_x_12481:
        /* <DEDUP_REMOVED lines=16> */
.L_x_12487:
[----:B------:R-:W-:Y:S05]  /*3bb0*/  BSYNC B3 ;  /* 0x0000000000037941 */ /* 0x000fea0003800000 */
.L_x_12486:
        /* <DEDUP_REMOVED lines=43> */
.L_x_12485:
[----:B------:R-:W-:Y:S05]  /*3e70*/  BSYNC B2 ;  /* 0x0000000000027941 */ /* 0x000fea0003800000 */
.L_x_12484:
[----:B------:R-:W0:Y:S01]  /*3e80*/  LDC R79, c[0x0][0x298] ;  /* 0x0000a600ff4f7b82 */ /* 0x000e220000000800 */
[----:B------:R-:W-:Y:S01]  /*3e90*/  ISETP.NE.U32.AND P0, PT, R64, RZ, PT ;  /* 0x000000ff4000720c */ /* 0x000fe20003f05070 */
[----:B-----5:R-:W-:Y:S01]  /*3ea0*/  HADD2.F32 R67, -RZ, R72.H0_H0 ;  /* 0x20000048ff437230 */ /* 0x020fe20000004100 */
[----:B------:R-:W-:Y:S01]  /*3eb0*/  BSSY B2, `(.L_x_12488) ;  /* 0x0000019000027945 */ /* 0x000fe20003800000 */
[----:B------:R-:W-:Y:S01]  /*3ec0*/  IMAD.MOV.U32 R88, RZ, RZ, 0x2f800000 ;  /* 0x2f800000ff587424 */ /* 0x000fe200078e00ff */
[----:B------:R-:W-:Y:S02]  /*3ed0*/  ISETP.NE.AND.EX P0, PT, R65, RZ, PT, P0 ;  /* 0x000000ff4100720c */ /* 0x000fe40003f05300 */
[----:B------:R-:W-:Y:S01]  /*3ee0*/  I2FP.F32.U32 R65, R66 ;  /* 0x0000004200417245 */ /* 0x000fe20000201000 */
[----:B------:R-:W1:Y:S01]  /*3ef0*/  LDC R78, c[0x0][0x294] ;  /* 0x0000a500ff4e7b82 */ /* 0x000e620000000800 */
[----:B------:R-:W-:Y:S01]  /*3f00*/  FMUL.FTZ R64, R67, R76 ;  /* 0x0000004c43407220 */ /* 0x000fe20000410000 */
[----:B------:R-:W-:-:S02]  /*3f10*/  IADD3 R95, R92, 0x1, RZ ;  /* 0x000000015c5f7810 */ /* 0x000fc40007ffe0ff */
        /* <DEDUP_REMOVED lines=17> */
.L_x_12489:
[----:B------:R-:W-:-:S07]  /*4030*/  MOV R65, R82 ;  /* 0x0000005200417202 */ /* 0x000fce0000000f00 */
.L_x_12490:
[----:B------:R-:W-:Y:S05]  /*4040*/  BSYNC B2 ;  /* 0x0000000000027941 */ /* 0x000fea0003800000 */
.L_x_12488:
        /* <DEDUP_REMOVED lines=16> */
.L_x_12494:
[----:B------:R-:W-:Y:S05]  /*4150*/  BSYNC B3 ;  /* 0x0000000000037941 */ /* 0x000fea0003800000 */
.L_x_12493:
        /* <DEDUP_REMOVED lines=37> */
[----:B------:R-:W-:Y:S02]  /*43b0*/  IMAD.MOV.U32 R95, RZ, RZ, RZ ;  /* 0x000000ffff5f7224 */ /* 0x000fe400078e00ff */
[----:B------:R-:W-:-:S04]  /*43c0*/  IMAD.WIDE.U32 R66, R67, -0x326172a9, RZ ;  /* 0xcd9e8d5743427825 */ /* 0x000fc800078e00ff */
[----:B------:R-:W-:-:S05]  /*43d0*/  IMAD.WIDE.U32 R80, R80, -0x2daee0ad, RZ ;  /* 0xd2511f5350507825 */ /* 0x000fca00078e00ff */
[----:B------:R-:W-:Y:S02]  /*43e0*/  LOP3.LUT R83, R81, UR32, R82, 0x96, !PT ;  /* 0x0000002051537c12 */ /* 0x000fe4000f8e9652 */
[----:B------:R-:W-:Y:S02]  /*43f0*/  LOP3.LUT R81, R67, UR31, R94, 0x96, !PT ;  /* 0x0000001f43517c12 */ /* 0x000fe4000f8e965e */
[----:B------:R-:W-:-:S07]  /*4400*/  MOV R82, R66 ;  /* 0x0000004200527202 */ /* 0x000fce0000000f00 */
.L_x_12492:
[----:B------:R-:W-:Y:S05]  /*4410*/  BSYNC B2 ;  /* 0x0000000000027941 */ /* 0x000fea0003800000 */
.L_x_12491:
[----:B------:R-:W-:Y:S01]  /*4420*/  I2FP.F32.U32 R65, R65 ;  /* 0x0000004100417245 */ /* 0x000fe20000201000 */
[----:B------:R-:W-:Y:S01]  /*4430*/  HADD2.F32 R67, -RZ, R72.H1_H1 ;  /* 0x30000048ff437230 */ /* 0x000fe20000004100 */
        /* <DEDUP_REMOVED lines=20> */
.L_x_12496:
[----:B------:R-:W-:-:S07]  /*4580*/  MOV R66, R82 ;  /* 0x0000005200427202 */ /* 0x000fce0000000f00 */
.L_x_12497:
[----:B------:R-:W-:Y:S05]  /*4590*/  BSYNC B2 ;  /* 0x0000000000027941 */ /* 0x000fea0003800000 */
.L_x_12495:
        /* <DEDUP_REMOVED lines=16> */
.L_x_12501:
[----:B------:R-:W-:Y:S05]  /*46a0*/  BSYNC B3 ;  /* 0x0000000000037941 */ /* 0x000fea0003800000 */
.L_x_12500:
        /* <DEDUP_REMOVED lines=43> */
.L_x_12499:
[----:B------:R-:W-:Y:S05]  /*4960*/  BSYNC B2 ;  /* 0x0000000000027941 */ /* 0x000fea0003800000 */
.L_x_12498:
        /* <DEDUP_REMOVED lines=21> */
.L_x_12503:
[----:B------:R-:W-:-:S07]  /*4ac0*/  MOV R67, R82 ;  /* 0x0000005200437202 */ /* 0x000fce0000000f00 */
.L_x_12504:
[----:B------:R-:W-:Y:S05]  /*4ad0*/  BSYNC B2 ;  /* 0x0000000000027941 */ /* 0x000fea0003800000 */
.L_x_12502:
        /* <DEDUP_REMOVED lines=16> */
.L_x_12508:
[----:B------:R-:W-:Y:S05]  /*4be0*/  BSYNC B3 ;  /* 0x0000000000037941 */ /* 0x000fea0003800000 */
.L_x_12507:
        /* <DEDUP_REMOVED lines=43> */
.L_x_12506:
[----:B------:R-:W-:Y:S05]  /*4ea0*/  BSYNC B2 ;  /* 0x0000000000027941 */ /* 0x000fea0003800000 */
.L_x_12505:
        /* <DEDUP_REMOVED lines=21> */
.L_x_12510:
[----:B------:R-:W-:-:S07]  /*5000*/  IMAD.MOV.U32 R72, RZ, RZ, R82 ;  /* 0x000000ffff487224 */ /* 0x000fce00078e0052 */
.L_x_12511:
[----:B------:R-:W-:Y:S05]  /*5010*/  BSYNC B2 ;  /* 0x0000000000027941 */ /* 0x000fea0003800000 */
.L_x_12509:
        /* <DEDUP_REMOVED lines=16> */
.L_x_12515:
[----:B------:R-:W-:Y:S05]  /*5120*/  BSYNC B3 ;  /* 0x0000000000037941 */ /* 0x000fea0003800000 */
.L_x_12514:
        /* <DEDUP_REMOVED lines=43> */
.L_x_12513:
[----:B------:R-:W-:Y:S05]  /*53e0*/  BSYNC B2 ;  /* 0x0000000000027941 */ /* 0x000fea0003800000 */
.L_x_12512:
        /* <DEDUP_REMOVED lines=21> */
.L_x_12517:
[----:B------:R-:W-:-:S07]  /*5540*/  MOV R73, R82 ;  /* 0x0000005200497202 */ /* 0x000fce0000000f00 */
.L_x_12518:
[----:B------:R-:W-:Y:S05]  /*5550*/  BSYNC B2 ;  /* 0x0000000000027941 */ /* 0x000fea0003800000 */
.L_x_12516:
        /* <DEDUP_REMOVED lines=16> */
.L_x_12522:
[----:B------:R-:W-:Y:S05]  /*5660*/  BSYNC B3 ;  /* 0x0000000000037941 */ /* 0x000fea0003800000 */
.L_x_12521:
        /* <DEDUP_REMOVED lines=43> */
.L_x_12520:
[----:B------:R-:W-:Y:S05]  /*5920*/  BSYNC B2 ;  /* 0x0000000000027941 */ /* 0x000fea0003800000 */
.L_x_12519:
        /* <DEDUP_REMOVED lines=21> */
.L_x_12524:
[----:B------:R-:W-:-:S07]  /*5a80*/  MOV R74, R82 ;  /* 0x00000052004a7202 */ /* 0x000fce0000000f00 */
.L_x_12525:
[----:B------:R-:W-:Y:S05]  /*5a90*/  BSYNC B2 ;  /* 0x0000000000027941 */ /* 0x000fea0003800000 */
.L_x_12523:
        /* <DEDUP_REMOVED lines=16> */
.L_x_12529:
[----:B------:R-:W-:Y:S05]  /*5ba0*/  BSYNC B3 ;  /* 0x0000000000037941 */ /* 0x000fea0003800000 */
.L_x_12528:
        /* <DEDUP_REMOVED lines=43> */
.L_x_12527:
[----:B------:R-:W-:Y:S05]  /*5e60*/  BSYNC B2 ;  /* 0x0000000000027941 */ /* 0x000fea0003800000 */
.L_x_12526:
[----:B------:R-:W-:Y:S01]  /*5e70*/  I2FP.F32.U32 R95, R74 ;  /* 0x0000004a005f7245 */ /* 0x000fe20000201000 */
[----:B------:R-:W-:Y:S01]  /*5e80*/  BSSY B2, `(.L_x_12530) ;  /* 0x0000015000027945 */ /* 0x000fe20003800000 */
[----:B------:R-:W-:-:S03]  /*5e90*/  ISETP.NE.AND P6, PT, R96, 0x1, PT ;  /* 0x000000016000780c */ /* 0x000fc60003fc5270 */
[----:B------:R-:W-:Y:S01]  /*5ea0*/  FFMA.FTZ R95, R95, R88, 1.1641532182693481445e-10 ;  /* 0x2f0000005f5f7423 */ /* 0x000fe20000010058 */
[----:B------:R-:W-:-:S04]  /*5eb0*/  IADD3 R88, R96, 0x1, RZ ;  /* 0x0000000160587810 */ /* 0x000fc80007ffe0ff */
        /* <DEDUP_REMOVED lines=16> */
.L_x_12531:
[----:B------:R-:W-:-:S07]  /*5fc0*/  IMAD.MOV.U32 R92, RZ, RZ, R82 ;  /* 0x000000ffff5c7224 */ /* 0x000fce00078e0052 */
.L_x_12532:
[----:B------:R-:W-:Y:S05]  /*5fd0*/  BSYNC B2 ;  /* 0x0000000000027941 */ /* 0x000fea0003800000 */
.L_x_12530:
        /* <DEDUP_REMOVED lines=18> */
.L_x_12536:
[----:B------:R-:W-:Y:S05]  /*6100*/  BSYNC B3 ;  /* 0x0000000000037941 */ /* 0x000fea0003800000 */
.L_x_12535:
        /* <DEDUP_REMOVED lines=43> */
.L_x_12534:
[----:B------:R-:W-:Y:S05]  /*63c0*/  BSYNC B2 ;  /* 0x0000000000027941 */ /* 0x000fea0003800000 */
.L_x_12533:
[----:B------:R-:W-:Y:S01]  /*63d0*/  HFMA2.MMA R95, -RZ, RZ, 0.1171875, 0 ;  /* 0x2f800000ff5f7435 */ /* 0x000fe200000001ff */
[----:B------:R-:W-:Y:S01]  /*63e0*/  I2FP.F32.U32 R92, R92 ;  /* 0x0000005c005c7245 */ /* 0x000fe20000201000 */
[----:B------:R-:W-:-:S05]  /*63f0*/  HADD2.F32 R75, -RZ, R75.H1_H1 ;  /* 0x3000004bff4b7230 */ /* 0x000fca0000004100 */
[----:B------:R-:W-:-:S03]  /*6400*/  FMUL.FTZ R76, R75, R76 ;  /* 0x0000004c4b4c7220 */ /* 0x000fc60000410000 */
[----:B------:R-:W-:Y:S01]  /*6410*/  FFMA.FTZ R95, R92, R95, 1.1641532182693481445e-10 ;  /* 0x2f0000005c5f7423 */ /* 0x000fe2000001005f */
[----:B------:R-:W-:Y:S01]  /*6420*/  SEL R92, RZ, 0x100, P4 ;  /* 0x00000100ff5c7807 */ /* 0x000fe20002000000 */
[----:B------:R-:W-:Y:S01]  /*6430*/  FMUL.FTZ R76, R76, R79 ;  /* 0x0000004f4c4c7220 */ /* 0x000fe20000410000 */
[----:B------:R-:W-:Y:S02]  /*6440*/  ISETP.NE.AND P4, PT, R94, RZ, PT ;  /* 0x000000ff5e00720c */ /* 0x000fe40003f85270 */
[----:B------:R-:W-:Y:S02]  /*6450*/  FSETP.GTU.FTZ.AND P6, PT, R95, R78, PT ;  /* 0x0000004e5f00720b */ /* 0x000fe40003fdc000 */
[----:B------:R-:W-:Y:S02]  /*6460*/  SEL R78, RZ, 0x1, P2 ;  /* 0x00000001ff4e7807 */ /* 0x000fe40001000000 */
[----:B------:R-:W-:Y:S02]  /*6470*/  SEL R95, RZ, 0x10000, P5 ;  /* 0x00010000ff5f7807 */ /* 0x000fe40002800000 */
[----:B------:R-:W-:Y:S01]  /*6480*/  SEL R75, RZ, 0x1000000, P6 ;  /* 0x01000000ff4b7807 */ /* 0x000fe20003000000 */
[----:B------:R-:W-:Y:S01]  /*6490*/  IMAD.WIDE.U32 R78, R78, 0x1000000, RZ ;  /* 0x010000004e4e7825 */ /* 0x000fe200078e00ff */
[----:B------:R-:W-:-:S02]  /*64a0*/  SEL R94, RZ, 0x1, P4 ;  /* 0x00000001ff5e7807 */ /* 0x000fc40002000000 */
[----:B------:R-:W-:Y:S02]  /*64b0*/  LOP3.LUT R92, R92, R75, R95, 0xfe, !PT ;  /* 0x0000004b5c5c7212 */ /* 0x000fe400078efe5f */
[----:B------:R-:W-:Y:S01]  /*64c0*/  SEL R75, RZ, 0x1, P3 ;  /* 0x00000001ff4b7807 */ /* 0x000fe20001800000 */
[----:B------:R-:W-:Y:S01]  /*64d0*/  IMAD.WIDE.U32 R94, R94, 0x100, RZ ;  /* 0x000001005e5e7825 */ /* 0x000fe200078e00ff */
[----:B------:R-:W-:Y:S02]  /*64e0*/  ISETP.NE.AND P5, PT, R93, RZ, PT ;  /* 0x000000ff5d00720c */ /* 0x000fe40003fa5270 */
[----:B------:R-:W-:Y:S02]  /*64f0*/  LOP3.LUT R75, R79, R92, R75, 0xfe, !PT ;  /* 0x0000005c4f4b7212 */ /* 0x000fe400078efe4b */
[----:B------:R-:W-:Y:S02]  /*6500*/  SEL R92, RZ, 0x1, P1 ;  /* 0x00000001ff5c7807 */ /* 0x000fe40000800000 */
        /* <DEDUP_REMOVED lines=15> */
.L_x_12480:
[----:B------:R-:W-:Y:S05]  /*6600*/  BSYNC B1 ;  /* 0x0000000000017941 */ /* 0x000fea0003800000 */
.L_x_12479:
[----:B-1----:R-:W-:Y:S01]  /*6610*/  FADD.FTZ R76, RZ, R60 ;  /* 0x0000003cff4c7221 */ /* 0x002fe20000010000 */
        /* <DEDUP_REMOVED lines=11> */
[----:B0-----:R-:W-:-:S05]  /*66d0*/  FSEL R79, R76, RZ, P3 ;  /* 0x000000ff4c4f7208 */ /* 0x001fca0001800000 */
        /* <DEDUP_REMOVED lines=63> */
.L_x_12554:
        /* <DEDUP_REMOVED lines=29> */
[----:B------:R-:W-:Y:S01]  /*6ca0*/  F2FP.F16.F32.PACK_AB R76, R77, R76 ;  /* 0x0000004c4d4c723e */ /* 0x000fe200000000ff */
[----:B------:R-:W-:Y:S01]  /*6cb0*/  FADD.FTZ R77, R62, -R92 ;  /* 0x8000005c3e4d7221 */ /* 0x000fe20000010000 */
[----:B------:R-:W-:Y:S01]  /*6cc0*/  FFMA.FTZ R78, R43, R78, R51 ;  /* 0x0000004e2b4e7223 */ /* 0x000fe20000010033 */
[C---:B------:R-:W-:Y:S02]  /*6cd0*/  FMUL.FTZ R79, R0.reuse, R79 ;  /* 0x0000004f004f7220 */ /* 0x040fe40000410000 */
[----:B------:R-:W-:-:S04]  /*6ce0*/  FMUL.FTZ R77, R0, R77 ;  /* 0x0000004d004d7220 */ /* 0x000fc80000410000 */
[----:B------:R-:W-:-:S05]  /*6cf0*/  FFMA.FTZ R77, R42, R77, R50 ;  /* 0x0000004d2a4d7223 */ /* 0x000fca0000010032 */
[----:B------:R-:W-:Y:S01]  /*6d00*/  F2FP.F16.F32.PACK_AB R77, R78, R77 ;  /* 0x0000004d4e4d723e */ /* 0x000fe200000000ff */
[----:B------:R-:W-:Y:S01]  /*6d10*/  FFMA.FTZ R78, R36, R79, R44 ;  /* 0x0000004f244e7223 */ /* 0x000fe2000001002c */
[----:B------:R-:W-:Y:S01]  /*6d20*/  FFMA.FTZ R79, R37, R94, R45 ;  /* 0x0000005e254f7223 */ /* 0x000fe2000001002d */
[----:B------:R-:W-:-:S04]  /*6d30*/  FMUL.FTZ R94, R0, R93 ;  /* 0x0000005d005e7220 */ /* 0x000fc80000410000 */
        /* <DEDUP_REMOVED lines=10> */
.L_x_12539:
[----:B------:R-:W-:Y:S05]  /*6de0*/  BSYNC B1 ;  /* 0x0000000000017941 */ /* 0x000fea0003800000 */
.L_x_12538:
        /* <DEDUP_REMOVED lines=19> */
[----:B------:R-:W-:Y:S01]  /*6f20*/  F2FP.F16.F32.PACK_AB R76, R93, R76 ;  /* 0x0000004c5d4c723e */ /* 0x000fe200000000ff */
        /* <DEDUP_REMOVED lines=14> */
.L_x_12541:
[----:B------:R-:W-:Y:S05]  /*7010*/  BSYNC B1 ;  /* 0x0000000000017941 */ /* 0x000fea0003800000 */
.L_x_12540:
[----:B012---:R-:W0:Y:S02]  /*7020*/  LDC.64 R76, c[0x0][0x210] ;  /* 0x00008400ff4c7b82 */ /* 0x007e240000000a00 */
[----:B0-----:R-:W-:-:S05]  /*7030*/  IMAD R86, R76, 0x4, R86 ;  /* 0x000000044c567824 */ /* 0x001fca00078e0256 */
[----:B------:R-:W-:-:S13]  /*7040*/  ISETP.GE.AND P0, PT, R86, R77, PT ;  /* 0x0000004d5600720c */ /* 0x000fda0003f06270 */
[----:B------:R-:W-:Y:S05]  /*7050*/  @!P0 BRA `(.L_x_12542) ;  /* 0xffffff9800a08947 */ /* 0x000fea000383ffff */
[----:B------:R-:W-:Y:S05]  /*7060*/  BSYNC B0 ;  /* 0x0000000000007941 */ /* 0x000fea0003800000 */
.L_x_12420:
[----:B------:R-:W-:Y:S05]  /*7070*/  EXIT ;  /* 0x000000000000794d */ /* 0x000fea0003800000 */
.L_x_12537:
        /* <DEDUP_REMOVED lines=8> */
.L_x_12544:
[----:B------:R-:W-:Y:S05]  /*7100*/  BSYNC B1 ;  /* 0x0000000000017941 */ /* 0x000fea0003800000 */
.L_x_12543:
        /* <DEDUP_REMOVED lines=9> */
.L_x_12545:
[----:B------:R-:W-:Y:S01]  /*71a0*/  IMAD.MOV.U32 R98, RZ, RZ, 0x4 ;  /* 0x00000004ff627424 */ /* 0x000fe200078e00ff */
[----:B------:R-:W-:-:S05]  /*71b0*/  MOV R77, R95 ;  /* 0x0000005f004d7202 */ /* 0x000fca0000000f00 */
[----:B------:R-:W-:-:S05]  /*71c0*/  FADD.FTZ R92, R78, R77 ;  /* 0x0000004d4e5c7221 */ /* 0x000fca0000010000 */
[----:B------:R-:W-:-:S07]  /*71d0*/  MOV R97, R92 ;  /* 0x0000005c00617202 */ /* 0x000fce0000000f00 */
[----:B------:R-:W-:Y:S05]  /*71e0*/  WARPSYNC.COLLECTIVE R96, `(.L_x_12546) ;  /* 0x0000000060087348 */ /* 0x000fea0003c00000 */
[----:B------:R0:W1:Y:S02]  /*71f0*/  SHFL.BFLY P2, R95, R97, R98, R99 ;  /* 0x0c000062615f7389 */ /* 0x0000640000040063 */
[----:B01----:R-:W-:Y:S01]  /*7200*/  ENDCOLLECTIVE ;  /* 0x000000000000791b */ /* 0x003fe20003800000 */
.L_x_12546:
        /* <DEDUP_REMOVED lines=8> */
.L_x_12547:
[----:B------:R-:W-:Y:S01]  /*7290*/  IMAD.MOV.U32 R98, RZ, RZ, 0x10 ;  /* 0x00000010ff627424 */ /* 0x000fe200078e00ff */
[----:B------:R-:W-:-:S05]  /*72a0*/  MOV R0, R95 ;  /* 0x0000005f00007202 */ /* 0x000fca0000000f00 */
[----:B------:R-:W-:-:S05]  /*72b0*/  FADD.FTZ R94, R93, R0 ;  /* 0x000000005d5e7221 */ /* 0x000fca0000010000 */
[----:B------:R-:W-:-:S07]  /*72c0*/  MOV R97, R94 ;  /* 0x0000005e00617202 */ /* 0x000fce0000000f00 */
[----:B------:R-:W-:Y:S05]  /*72d0*/  WARPSYNC.COLLECTIVE R96, `(.L_x_12548) ;  /* 0x0000000060087348 */ /* 0x000fea0003c00000 */
[----:B------:R0:W1:Y:S02]  /*72e0*/  SHFL.BFLY P2, R95, R97, R98, R99 ;  /* 0x0c000062615f7389 */ /* 0x0000640000040063 */
[----:B01----:R-:W-:Y:S01]  /*72f0*/  ENDCOLLECTIVE ;  /* 0x000000000000791b */ /* 0x003fe20003800000 */
.L_x_12548:
        /* <DEDUP_REMOVED lines=40> */
.L_x_12549:
[----:B------:R-:W-:Y:S01]  /*7580*/  HFMA2.MMA R98, -RZ, RZ, 0, 1.1920928955078125e-07 ;  /* 0x00000002ff627435 */ /* 0x000fe200000001ff */
[----:B------:R-:W-:-:S04]  /*7590*/  IMAD.MOV.U32 R79, RZ, RZ, R95 ;  /* 0x000000ffff4f7224 */ /* 0x000fc800078e005f */
[----:B------:R-:W-:-:S05]  /*75a0*/  FADD.FTZ R79, R0, R79 ;  /* 0x0000004f004f7221 */ /* 0x000fca0000010000 */
[----:B------:R-:W-:-:S07]  /*75b0*/  MOV R97, R79 ;  /* 0x0000004f00617202 */ /* 0x000fce0000000f00 */
[----:B------:R-:W-:Y:S05]  /*75c0*/  WARPSYNC.COLLECTIVE R96, `(.L_x_12550) ;  /* 0x0000000060087348 */ /* 0x000fea0003c00000 */
[----:B------:R0:W1:Y:S02]  /*75d0*/  SHFL.BFLY P2, R95, R97, R98, R99 ;  /* 0x0c000062615f7389 */ /* 0x0000640000040063 */
[----:B01----:R-:W-:Y:S01]  /*75e0*/  ENDCOLLECTIVE ;  /* 0x000000000000791b */ /* 0x003fe20003800000 */
.L_x_12550:
[----:B------:R-:W-:Y:S01]  /*75f0*/  HFMA2.MMA R98, -RZ, RZ, 0, 2.384185791015625e-07 ;  /* 0x00000004ff627435 */ /* 0x000fe200000001ff */
[----:B------:R-:W-:-:S04]  /*7600*/  IMAD.MOV.U32 R78, RZ, RZ, R95 ;  /* 0x000000ffff4e7224 */ /* 0x000fc800078e005f */
[----:B------:R-:W-:-:S05]  /*7610*/  FADD.FTZ R78, R79, R78 ;  /* 0x0000004e4f4e7221 */ /* 0x000fca0000010000 */
[----:B------:R-:W-:-:S07]  /*7620*/  MOV R97, R78 ;  /* 0x0000004e00617202 */ /* 0x000fce0000000f00 */
[----:B------:R-:W-:Y:S05]  /*7630*/  WARPSYNC.COLLECTIVE R96, `(.L_x_12551) ;  /* 0x0000000060087348 */ /* 0x000fea0003c00000 */
[----:B------:R0:W1:Y:S02]  /*7640*/  SHFL.BFLY P2, R95, R97, R98, R99 ;  /* 0x0c000062615f7389 */ /* 0x0000640000040063 */
[----:B01----:R-:W-:Y:S01]  /*7650*/  ENDCOLLECTIVE ;  /* 0x000000000000791b */ /* 0x003fe20003800000 */
.L_x_12551:
[----:B------:R-:W-:Y:S01]  /*7660*/  HFMA2.MMA R98, -RZ, RZ, 0, 4.76837158203125e-07 ;  /* 0x00000008ff627435 */ /* 0x000fe200000001ff */
[----:B------:R-:W-:-:S04]  /*7670*/  IMAD.MOV.U32 R93, RZ, RZ, R95 ;  /* 0x000000ffff5d7224 */ /* 0x000fc800078e005f */
[----:B------:R-:W-:-:S05]  /*7680*/  FADD.FTZ R93, R78, R93 ;  /* 0x0000005d4e5d7221 */ /* 0x000fca0000010000 */
[----:B------:R-:W-:-:S07]  /*7690*/  MOV R97, R93 ;  /* 0x0000005d00617202 */ /* 0x000fce0000000f00 */
[----:B------:R-:W-:Y:S05]  /*76a0*/  WARPSYNC.COLLECTIVE R96, `(.L_x_12552) ;  /* 0x0000000060087348 */ /* 0x000fea0003c00000 */
[----:B------:R0:W1:Y:S02]  /*76b0*/  SHFL.BFLY P2, R95, R97, R98, R99 ;  /* 0x0c000062615f7389 */ /* 0x0000640000040063 */
[----:B01----:R-:W-:Y:S01]  /*76c0*/  ENDCOLLECTIVE ;  /* 0x000000000000791b */ /* 0x003fe20003800000 */
.L_x_12552:
[----:B------:R-:W-:Y:S01]  /*76d0*/  HFMA2.MMA R98, -RZ, RZ, 0, 9.5367431640625e-07 ;  /* 0x00000010ff627435 */ /* 0x000fe200000001ff */
[----:B------:R-:W-:-:S04]  /*76e0*/  IMAD.MOV.U32 R92, RZ, RZ, R95 ;  /* 0x000000ffff5c7224 */ /* 0x000fc800078e005f */
[----:B------:R-:W-:-:S05]  /*76f0*/  FADD.FTZ R92, R93, R92 ;  /* 0x0000005c5d5c7221 */ /* 0x000fca0000010000 */
[----:B------:R-:W-:-:S07]  /*7700*/  MOV R97, R92 ;  /* 0x0000005c00617202 */ /* 0x000fce0000000f00 */
[----:B------:R-:W-:Y:S05]  /*7710*/  WARPSYNC.COLLECTIVE R96, `(.L_x_12553) ;  /* 0x0000000060087348 */ /* 0x000fea0003c00000 */
[----:B------:R0:W1:Y:S02]  /*7720*/  SHFL.BFLY P2, R95, R97, R98, R99 ;  /* 0x0c000062615f7389 */ /* 0x0000640000040063 */
[----:B01----:R-:W-:Y:S01]  /*7730*/  ENDCOLLECTIVE ;  /* 0x000000000000791b */ /* 0x003fe20003800000 */
.L_x_12553:
[----:B------:R-:W-:Y:S05]  /*7740*/  BRA `(.L_x_12554) ;  /* 0xfffffff000e07947 */ /* 0x000fea000383ffff */
.L_x_12555:
        /* <DEDUP_REMOVED lines=11> */
.L_x_16596:


//--------------------- .text._ZN10layer_norm13ln_fwd_kernelINS_13Kernel_traitsIf6__halffS2_fjLj512ELj1ELj4ELj1ELj16ENS_18Kernel_traits_baseILj512EfS2_fS2_fjLj128EEEEELb1ELb1ELb0ELb1EEEvNS_9FwdParamsE --------------------------
	.section	.text._ZN10layer_norm13ln_fwd_kernelINS_13Kernel_traitsIf6__halffS2_fjLj512ELj1ELj4ELj1ELj16ENS_18Kernel_traits_baseILj512EfS2_fS2_fjLj128EEEEELb1ELb1ELb0ELb1EEEvNS_9FwdParamsE,"ax",@progbits
	.align	128
        .global         _ZN10layer_norm13ln_fwd_kernelINS_13Kernel_traitsIf6__halffS2_fjLj512ELj1ELj4ELj1ELj16ENS_18Kernel_traits_baseILj512EfS2_fS2_fjLj128EEEEELb1ELb1ELb0ELb1EEEvNS_9FwdParamsE
        .type           _ZN10layer_norm13ln_fwd_kernelINS_13Kernel_traitsIf6__halffS2_fjLj512ELj1ELj4ELj1ELj16ENS_18Kernel_traits_baseILj512EfS2_fS2_fjLj128EEEEELb1ELb1ELb0ELb1EEEvNS_9FwdParamsE,@function
        .size           _ZN10layer_norm13ln_fwd_kernelINS_13Kernel_traitsIf6__halffS2_fjLj512ELj1ELj4ELj1ELj16ENS_18Kernel_traits_baseILj512EfS2_fS2_fjLj128EEEEELb1ELb1ELb0ELb1EEEvNS_9FwdParamsE,(.L_x_16597 - _ZN10layer_norm13ln_fwd_kernelINS_13Kernel_traitsIf6__halffS2_fjLj512ELj1ELj4ELj1ELj16ENS_18Kernel_traits_baseILj512EfS2_fS2_fjLj128EEEEELb1ELb1ELb0ELb1EEEvNS_9FwdParamsE)
        .other          _ZN10layer_norm13ln_fwd_kernelINS_13Kernel_traitsIf6__halffS2_fjLj512ELj1ELj4ELj1ELj16ENS_18Kernel_traits_baseILj512EfS2_fS2_fjLj128EEEEELb1ELb1ELb0ELb1EEEvNS_9FwdParamsE,@"STO_CUDA_ENTRY STV_DEFAULT"
_ZN10layer_norm13ln_fwd_kernelINS_13Kernel_traitsIf6__halffS2_fjLj512ELj1ELj4ELj1ELj16ENS_18Kernel_traits_baseILj512EfS2_fS2_fjLj128EEEEELb1ELb1ELb0ELb1EEEvNS_9FwdParamsE:
.text._ZN10layer_norm13ln_fwd_kernelINS_13Kernel_traitsIf6__halffS2_fjLj512ELj1ELj4ELj1ELj16ENS_18Kernel_traits_baseILj512EfS2_fS2_fjLj128EEEEELb1ELb1ELb0ELb1EEEvNS_9FwdParamsE:
        /* <DEDUP_REMOVED lines=11> */
[----:B------:R-:W3:Y:S01]  /*00b0*/  LDC R57, c[0x0][0x2ec] ;  /* 0x0000bb00ff397b82 */ /* 0x000ee20000000800 */
[----:B------:R-:W4:Y:S01]  /*00c0*/  @P1 LDG.E.64 R2, desc[UR4][R2.64] ;  /* 0x0000000402021981 */ /* 0x000f22000c1e1b00 */
[----:B------:R-:W-:Y:S01]  /*00d0*/  ISETP.NE.U32.AND P0, PT, RZ, UR10, PT ;  /* 0x0000000aff007c0c */ /* 0x000fe2000bf05070 */
[----:B------:R-:W-:Y:S01]  /*00e0*/  ULDC UR8, c[0x0][0x0] ;  /* 0x0000000000087ab9 */ /* 0x000fe20000000800 */
[----:B------:R-:W-:-:S02]  /*00f0*/  ULDC.64 UR12, c[0x0][0x278] ;  /* 0x00009e00000c7ab9 */ /* 0x000fc40000000a00 */
[----:B------:R-:W-:Y:S02]  /*0100*/  ISETP.NE.AND.EX P0, PT, RZ, UR11, PT, P0 ;  /* 0x0000000bff007c0c */ /* 0x000fe4000bf05300 */
[----:B-1----:R-:W-:Y:S02]  /*0110*/  @P1 MOV R4, R0 ;  /* 0x0000000000041202 */ /* 0x002fe40000000f00 */
[----:B0-----:R-:W-:Y:S01]  /*0120*/  SHF.R.U32.HI R78, RZ, 0x5, R79 ;  /* 0x00000005ff4e7819 */ /* 0x001fe2000001164f */
[----:B---3--:R-:W-:-:S04]  /*0130*/  @P1 IMAD.MOV.U32 R5, RZ, RZ, R57 ;  /* 0x000000ffff051224 */ /* 0x008fc800078e0039 */
[C---:B--2---:R-:W-:Y:S01]  /*0140*/  IMAD R78, R80.reuse, 0x4, R78 ;  /* 0x00000004504e7824 */ /* 0x044fe200078e024e */
[----:B------:R0:W5:Y:S01]  /*0150*/  @P1 LDG.E.64 R52, desc[UR4][R4.64] ;  /* 0x0000000404341981 */ /* 0x000162000c1e1b00 */
[----:B------:R-:W-:Y:S01]  /*0160*/  IMAD R80, R80, UR8, R79 ;  /* 0x0000000850507c24 */ /* 0x000fe2000f8e024f */
[----:B------:R-:W-:Y:S01]  /*0170*/  ULDC.64 UR8, c[0x0][0x260] ;  /* 0x0000980000087ab9 */ /* 0x000fe20000000a00 */
[----:B------:R-:W-:Y:S02]  /*0180*/  CS2R R48, SRZ ;  /* 0x0000000000307805 */ /* 0x000fe4000001ff00 */
[----:B------:R-:W-:Y:S02]  /*0190*/  CS2R R50, SRZ ;  /* 0x0000000000327805 */ /* 0x000fe4000001ff00 */
[----:B------:R-:W-:Y:S02]  /*01a0*/  CS2R R44, SRZ ;  /* 0x00000000002c7805 */ /* 0x000fe4000001ff00 */
[----:B------:R-:W-:-:S02]  /*01b0*/  CS2R R46, SRZ ;  /* 0x00000000002e7805 */ /* 0x000fc4000001ff00 */
[----:B------:R-:W-:Y:S02]  /*01c0*/  CS2R R40, SRZ ;  /* 0x0000000000287805 */ /* 0x000fe4000001ff00 */
[----:B------:R-:W-:Y:S02]  /*01d0*/  CS2R R42, SRZ ;  /* 0x00000000002a7805 */ /* 0x000fe4000001ff00 */
[----:B------:R-:W-:Y:S02]  /*01e0*/  CS2R R36, SRZ ;  /* 0x0000000000247805 */ /* 0x000fe4000001ff00 */
[----:B------:R-:W-:Y:S02]  /*01f0*/  CS2R R38, SRZ ;  /* 0x0000000000267805 */ /* 0x000fe4000001ff00 */
[----:B----4-:R-:W-:Y:S02]  /*0200*/  @P1 R2UR UR6, R2 ;  /* 0x00000000020612ca */ /* 0x010fe400000e0000 */
[----:B------:R-:W-:-:S02]  /*0210*/  SHF.L.U32 R2, R79, 0x5, RZ ;  /* 0x000000054f027819 */ /* 0x000fc400000006ff */
[----:B------:R-:W-:Y:S02]  /*0220*/  @P1 R2UR UR7, R3 ;  /* 0x00000000030712ca */ /* 0x000fe400000e0000 */
[----:B0-----:R-:W-:Y:S02]  /*0230*/  LOP3.LUT R4, R2, 0x3e0, RZ, 0xc0, !PT ;  /* 0x000003e002047812 */ /* 0x001fe400078ec0ff */
[----:B------:R-:W-:Y:S02]  /*0240*/  LOP3.LUT R79, R79, 0x1f, RZ, 0xc0, !PT ;  /* 0x0000001f4f4f7812 */ /* 0x000fe400078ec0ff */
[C---:B------:R-:W-:Y:S01]  /*0250*/  IADD3 R2, P2, R4.reuse, UR8, RZ ;  /* 0x0000000804027c10 */ /* 0x040fe2000ff5e0ff */
[----:B------:R-:W-:Y:S01]  /*0260*/  ULDC UR8, c[0x0][0x214] ;  /* 0x0000850000087ab9 */ /* 0x000fe20000000800 */
[----:B------:R-:W-:Y:S02]  /*0270*/  IADD3 R4, P3, R4, UR10, RZ ;  /* 0x0000000a04047c10 */ /* 0x000fe4000ff7e0ff */
[----:B------:R-:W-:Y:S01]  /*0280*/  LEA R54, P4, R79, UR12, 0x5 ;  /* 0x0000000c4f367c11 */ /* 0x000fe2000f8828ff */
[----:B------:R-:W-:Y:S01]  /*0290*/  IMAD.X R3, RZ, RZ, UR9, P2 ;  /* 0x00000009ff037e24 */ /* 0x000fe200090e06ff */
[----:B------:R-:W-:-:S02]  /*02a0*/  IADD3.X R5, RZ, UR11, RZ, P3, !PT ;  /* 0x0000000bff057c10 */ /* 0x000fc40009ffe4ff */
[----:B------:R-:W-:Y:S02]  /*02b0*/  ISETP.GE.AND P2, PT, R78, UR8, PT ;  /* 0x000000084e007c0c */ /* 0x000fe4000bf46270 */
[----:B------:R-:W-:Y:S01]  /*02c0*/  IADD3.X R55, RZ, UR13, RZ, P4, !PT ;  /* 0x0000000dff377c10 */ /* 0x000fe2000a7fe4ff */
[----:B------:R0:W5:Y:S04]  /*02d0*/  @P0 LDG.E.128 R48, desc[UR4][R4.64] ;  /* 0x0000000404300981 */ /* 0x000168000c1e1d00 */
[----:B------:R0:W5:Y:S04]  /*02e0*/  @P0 LDG.E.128 R44, desc[UR4][R4.64+0x10] ;  /* 0x00001004042c0981 */ /* 0x000168000c1e1d00 */
[----:B------:R0:W5:Y:S04]  /*02f0*/  @P0 LDG.E.128 R40, desc[UR4][R4.64+0x400] ;  /* 0x0004000404280981 */ /* 0x000168000c1e1d00 */
[----:B------:R0:W5:Y:S01]  /*0300*/  @P0 LDG.E.128 R36, desc[UR4][R4.64+0x410] ;  /* 0x0004100404240981 */ /* 0x000162000c1e1d00 */
[----:B------:R-:W-:Y:S05]  /*0310*/  @P2 EXIT ;  /* 0x000000000000294d */ /* 0x000fea0003800000 */
[----:B------:R-:W1:Y:S01]  /*0320*/  @P1 LDC R59, c[0x0][0x2f0] ;  /* 0x0000bc00ff3b1b82 */ /* 0x000e620000000800 */
[----:B------:R-:W5:Y:S04]  /*0330*/  LDG.E.128 R32, desc[UR4][R2.64] ;  /* 0x0000000402207981 */ /* 0x000f68000c1e1d00 */
[----:B------:R-:W5:Y:S04]  /*0340*/  LDG.E.128 R28, desc[UR4][R2.64+0x10] ;  /* 0x00001004021c7981 */ /* 0x000f68000c1e1d00 */
[----:B------:R-:W5:Y:S04]  /*0350*/  LDG.E.128 R24, desc[UR4][R2.64+0x400] ;  /* 0x0004000402187981 */ /* 0x000f68000c1e1d00 */
[----:B------:R2:W5:Y:S01]  /*0360*/  LDG.E.128 R20, desc[UR4][R2.64+0x410] ;  /* 0x0004100402147981 */ /* 0x000562000c1e1d00 */
[----:B------:R-:W-:-:S02]  /*0370*/  UIADD3 UR14, UR6, -0x61c88647, URZ ;  /* 0x9e3779b9060e7890 */ /* 0x000fc4000fffe03f */
[----:B------:R-:W-:Y:S01]  /*0380*/  UIADD3 UR15, UR7, -0x4498517b, URZ ;  /* 0xbb67ae85070f7890 */ /* 0x000fe2000fffe03f */
[----:B------:R-:W5:Y:S04]  /*0390*/  LDG.E.128 R16, desc[UR4][R54.64] ;  /* 0x0000000436107981 */ /* 0x000f68000c1e1d00 */
[----:B------:R-:W5:Y:S04]  /*03a0*/  LDG.E.128 R12, desc[UR4][R54.64+0x10] ;  /* 0x00001004360c7981 */ /* 0x000f68000c1e1d00 */
[----:B------:R-:W5:Y:S02]  /*03b0*/  LDG.E.128 R8, desc[UR4][R54.64+0x400] ;  /* 0x0004000436087981 */ /* 0x000f64000c1e1d00 */
[----:B-1---5:R-:W-:-:S02]  /*03c0*/  @P1 IADD3 R0, P0, R52, R59, RZ ;  /* 0x0000003b34001210 */ /* 0x022fc40007f1e0ff */
[----:B0-----:R0:W5:Y:S01]  /*03d0*/  LDG.E.128 R4, desc[UR4][R54.64+0x410] ;  /* 0x0004100436047981 */ /* 0x001162000c1e1d00 */
[C---:B--2---:R-:W-:Y:S01]  /*03e0*/  IMAD R3, R80.reuse, -0x326172a9, RZ ;  /* 0xcd9e8d5750037824 */ /* 0x044fe200078e02ff */
[----:B------:R-:W-:Y:S01]  /*03f0*/  UIADD3 UR16, UR6, 0x3c6ef372, URZ ;  /* 0x3c6ef37206107890 */ /* 0x000fe2000fffe03f */
[----:B------:R-:W-:Y:S01]  /*0400*/  @P1 IMAD.X R57, RZ, RZ, R53, P0 ;  /* 0x000000ffff391224 */ /* 0x000fe200000e0635 */
[----:B------:R-:W-:Y:S01]  /*0410*/  UIADD3 UR17, UR7, 0x76cf5d0a, URZ ;  /* 0x76cf5d0a07117890 */ /* 0x000fe2000fffe03f */
[----:B------:R-:W-:Y:S01]  /*0420*/  IMAD.HI.U32 R53, R80, -0x326172a9, RZ ;  /* 0xcd9e8d5750357827 */ /* 0x000fe200078e00ff */
[----:B------:R-:W-:Y:S01]  /*0430*/  UIADD3 UR18, UR6, -0x255992d5, URZ ;  /* 0xdaa66d2b06127890 */ /* 0x000fe2000fffe03f */
[----:B------:R-:W-:Y:S01]  /*0440*/  HFMA2.MMA R85, -RZ, RZ, 0, 0 ;  /* 0x00000000ff557435 */ /* 0x000fe200000001ff */
[C-C-:B------:R-:W-:Y:S01]  /*0450*/  SHF.R.U64 R81, R0.reuse, 0x2, R57.reuse ;  /* 0x0000000200517819 */ /* 0x140fe20000001239 */
[----:B------:R-:W-:Y:S01]  /*0460*/  UIADD3 UR19, UR7, 0x32370b8f, URZ ;  /* 0x32370b8f07137890 */ /* 0x000fe2000fffe03f */
[----:B------:R-:W-:Y:S01]  /*0470*/  SHF.R.U32.HI R82, RZ, 0x2, R57 ;  /* 0x00000002ff527819 */ /* 0x000fe20000011639 */
[----:B------:R-:W-:Y:S01]  /*0480*/  UIADD3 UR20, UR6, 0x78dde6e4, URZ ;  /* 0x78dde6e406147890 */ /* 0x000fe2000fffe03f */
[----:B------:R-:W-:Y:S01]  /*0490*/  BSSY B0, `(.L_x_12556) ;  /* 0x000068a000007945 */ /* 0x000fe20003800000 */
[----:B------:R-:W-:Y:S01]  /*04a0*/  IMAD.HI.U32 R2, R81, -0x2daee0ad, RZ ;  /* 0xd2511f5351027827 */ /* 0x000fe200078e00ff */
[----:B------:R-:W-:Y:S01]  /*04b0*/  LOP3.LUT R53, R53, UR6, R82, 0x96, !PT ;  /* 0x0000000635357c12 */ /* 0x000fe2000f8e9652 */
[----:B------:R-:W-:Y:S01]  /*04c0*/  UIADD3 UR21, UR7, -0x126145ec, URZ ;  /* 0xed9eba1407157890 */ /* 0x000fe2000fffe03f */
[----:B------:R-:W-:Y:S01]  /*04d0*/  LOP3.LUT R89, R0, 0x3, RZ, 0xc0, !PT ;  /* 0x0000000300597812 */ /* 0x000fe200078ec0ff */
[----:B0-----:R-:W-:Y:S01]  /*04e0*/  IMAD R54, R81, -0x2daee0ad, RZ ;  /* 0xd2511f5351367824 */ /* 0x001fe200078e02ff */
[----:B------:R-:W-:Y:S01]  /*04f0*/  LOP3.LUT R2, R2, UR7, RZ, 0x3c, !PT ;  /* 0x0000000702027c12 */ /* 0x000fe2000f8e3cff */
[----:B------:R-:W-:Y:S01]  /*0500*/  IMAD.HI.U32 R55, R53, -0x2daee0ad, RZ ;  /* 0xd2511f5335377827 */ /* 0x000fe200078e00ff */
[----:B------:R-:W-:-:S02]  /*0510*/  UIADD3 UR22, UR6, 0x1715609d, URZ ;  /* 0x1715609d06167890 */ /* 0x000fc4000fffe03f */
[----:B------:R-:W-:Y:S01]  /*0520*/  UIADD3 UR23, UR7, -0x56f99767, URZ ;  /* 0xa906689907177890 */ /* 0x000fe2000fffe03f */
[C---:B------:R-:W-:Y:S01]  /*0530*/  IMAD.HI.U32 R52, R2.reuse, -0x326172a9, RZ ;  /* 0xcd9e8d5702347827 */ /* 0x040fe200078e00ff */
[----:B------:R-:W-:Y:S01]  /*0540*/  LOP3.LUT R54, R55, UR15, R54, 0x96, !PT ;  /* 0x0000000f37367c12 */ /* 0x000fe2000f8e9636 */
[----:B------:R-:W-:Y:S02]  /*0550*/  UIADD3 UR24, UR6, -0x4ab325aa, URZ ;  /* 0xb54cda5606187890 */ /* 0x000fe4000fffe03f */
[----:B------:R-:W-:Y:S01]  /*0560*/  IMAD R2, R2, -0x326172a9, RZ ;  /* 0xcd9e8d5702027824 */ /* 0x000fe200078e02ff */
[----:B------:R-:W-:Y:S01]  /*0570*/  LOP3.LUT R3, R52, UR14, R3, 0x96, !PT ;  /* 0x0000000e34037c12 */ /* 0x000fe2000f8e9603 */
[----:B------:R-:W-:Y:S01]  /*0580*/  IMAD.HI.U32 R55, R54, -0x326172a9, RZ ;  /* 0xcd9e8d5736377827 */ /* 0x000fe200078e00ff */
[----:B------:R-:W-:Y:S02]  /*0590*/  UIADD3 UR25, UR7, 0x646e171e, URZ ;  /* 0x646e171e07197890 */ /* 0x000fe4000fffe03f */
[----:B------:R-:W-:Y:S01]  /*05a0*/  UIADD3 UR26, UR6, 0x5384540f, URZ ;  /* 0x5384540f061a7890 */ /* 0x000fe2000fffe03f */
[----:B------:R-:W-:Y:S01]  /*05b0*/  IMAD R53, R53, -0x2daee0ad, RZ ;  /* 0xd2511f5335357824 */ /* 0x000fe200078e02ff */
[----:B------:R-:W-:Y:S01]  /*05c0*/  LOP3.LUT R2, R55, UR16, R2, 0x96, !PT ;  /* 0x0000001037027c12 */ /* 0x000fe2000f8e9602 */
[----:B------:R-:W-:Y:S01]  /*05d0*/  IMAD.HI.U32 R52, R3, -0x2daee0ad, RZ ;  /* 0xd2511f5303347827 */ /* 0x000fe200078e00ff */
[----:B------:R-:W-:-:S02]  /*05e0*/  UIADD3 UR27, UR7, 0x1fd5c5a3, URZ ;  /* 0x1fd5c5a3071b7890 */ /* 0x000fc4000fffe03f */
[----:B------:R-:W-:Y:S01]  /*05f0*/  UIADD3 UR28, UR6, -0xe443238, URZ ;  /* 0xf1bbcdc8061c7890 */ /* 0x000fe2000fffe03f */
[----:B------:R-:W-:Y:S01]  /*0600*/  IMAD.HI.U32 R56, R2, -0x2daee0ad, RZ ;  /* 0xd2511f5302387827 */ /* 0x000fe200078e00ff */
[----:B------:R-:W-:Y:S01]  /*0610*/  LOP3.LUT R52, R52, UR17, R53, 0x96, !PT ;  /* 0x0000001134347c12 */ /* 0x000fe2000f8e9635 */
[----:B------:R-:W-:Y:S02]  /*0620*/  UIADD3 UR29, UR7, -0x24c28bd8, URZ ;  /* 0xdb3d7428071d7890 */ /* 0x000fe4000fffe03f */
[----:B------:R-:W-:Y:S01]  /*0630*/  IMAD R53, R3, -0x2daee0ad, RZ ;  /* 0xd2511f5303357824 */ /* 0x000fe200078e02ff */
[----:B------:R-:W-:Y:S01]  /*0640*/  UIADD3 UR30, UR6, -0x700cb87f, URZ ;  /* 0x8ff34781061e7890 */ /* 0x000fe2000fffe03f */
[----:B------:R-:W-:Y:S01]  /*0650*/  IMAD R54, R54, -0x326172a9, RZ ;  /* 0xcd9e8d5736367824 */ /* 0x000fe200078e02ff */
[----:B------:R-:W-:Y:S01]  /*0660*/  UIADD3 UR31, UR7, -0x695add53, URZ ;  /* 0x96a522ad071f7890 */ /* 0x000fe2000fffe03f */
[----:B------:R-:W-:Y:S01]  /*0670*/  IMAD.HI.U32 R3, R52, -0x326172a9, RZ ;  /* 0xcd9e8d5734037827 */ /* 0x000fe200078e00ff */
[----:B------:R-:W-:Y:S01]  /*0680*/  LOP3.LUT R53, R56, UR19, R53, 0x96, !PT ;  /* 0x0000001338357c12 */ /* 0x000fe2000f8e9635 */
[----:B------:R-:W-:Y:S01]  /*0690*/  ULDC.64 UR8, c[0x0][0x270] ;  /* 0x00009c0000087ab9 */ /* 0x000fe20000000a00 */
[----:B------:R-:W-:Y:S01]  /*06a0*/  ULDC UR10, c[0x0][0x218] ;  /* 0x00008600000a7ab9 */ /* 0x000fe20000000800 */
        /* <DEDUP_REMOVED lines=43> */
.L_x_12670:
        /* <DEDUP_REMOVED lines=35> */
.L_x_12558:
[----:B------:R-:W-:-:S07]  /*0b90*/  IMAD.MOV.U32 R2, RZ, RZ, R86 ;  /* 0x000000ffff027224 */ /* 0x000fce00078e0056 */
.L_x_12559:
[----:B------:R-:W-:Y:S05]  /*0ba0*/  BSYNC B1 ;  /* 0x0000000000017941 */ /* 0x000fea0003800000 */
.L_x_12557:
        /* <DEDUP_REMOVED lines=16> */
.L_x_12563:
[----:B------:R-:W-:Y:S05]  /*0cb0*/  BSYNC B2 ;  /* 0x0000000000027941 */ /* 0x000fea0003800000 */
.L_x_12562:
        /* <DEDUP_REMOVED lines=42> */
.L_x_12561:
[----:B------:R-:W-:Y:S05]  /*0f60*/  BSYNC B1 ;  /* 0x0000000000017941 */ /* 0x000fea0003800000 */
.L_x_12560:
[----:B------:R-:W0:Y:S01]  /*0f70*/  LDC R90, c[0x0][0x298] ;  /* 0x0000a600ff5a7b82 */ /* 0x000e220000000800 */
[----:B------:R-:W-:Y:S01]  /*0f80*/  HFMA2.MMA R93, -RZ, RZ, 0.1171875, 0 ;  /* 0x2f800000ff5d7435 */ /* 0x000fe200000001ff */
[----:B------:R-:W-:Y:S01]  /*0f90*/  I2FP.F32.U32 R2, R2 ;  /* 0x0000000200027245 */ /* 0x000fe20000201000 */
[----:B-----5:R-:W-:Y:S01]  /*0fa0*/  HADD2.F32 R61, -RZ, R64.H0_H0 ;  /* 0x20000040ff3d7230 */ /* 0x020fe20000004100 */
[----:B------:R-:W-:Y:S01]  /*0fb0*/  ISETP.NE.U32.AND P0, PT, R70, RZ, PT ;  /* 0x000000ff4600720c */ /* 0x000fe20003f05070 */
[----:B------:R-:W-:Y:S01]  /*0fc0*/  BSSY B1, `(.L_x_12564) ;  /* 0x0000017000017945 */ /* 0x000fe20003800000 */
[----:B------:R-:W-:Y:S02]  /*0fd0*/  VIADD R72, R62, 0x1 ;  /* 0x000000013e487836 */ /* 0x000fe40000000000 */
[----:B------:R-:W1:Y:S01]  /*0fe0*/  LDC R0, c[0x0][0x294] ;  /* 0x0000a500ff007b82 */ /* 0x000e620000000800 */
[----:B------:R-:W-:Y:S01]  /*0ff0*/  FMUL.FTZ R61, R61, R92 ;  /* 0x0000005c3d3d7220 */ /* 0x000fe20000410000 */
[----:B------:R-:W-:Y:S01]  /*1000*/  ISETP.NE.AND.EX P0, PT, R71, RZ, PT, P0 ;  /* 0x000000ff4700720c */ /* 0x000fe20003f05300 */
        /* <DEDUP_REMOVED lines=17> */
.L_x_12565:
[----:B------:R-:W-:-:S07]  /*1120*/  IMAD.MOV.U32 R2, RZ, RZ, R86 ;  /* 0x000000ffff027224 */ /* 0x000fce00078e0056 */
.L_x_12566:
[----:B------:R-:W-:Y:S05]  /*1130*/  BSYNC B1 ;  /* 0x0000000000017941 */ /* 0x000fea0003800000 */
.L_x_12564:
        /* <DEDUP_REMOVED lines=16> */
.L_x_12570:
[----:B------:R-:W-:Y:S05]  /*1240*/  BSYNC B2 ;  /* 0x0000000000027941 */ /* 0x000fea0003800000 */
.L_x_12569:
        /* <DEDUP_REMOVED lines=42> */
.L_x_12568:
[----:B------:R-:W-:Y:S05]  /*14f0*/  BSYNC B1 ;  /* 0x0000000000017941 */ /* 0x000fea0003800000 */
.L_x_12567:
        /* <DEDUP_REMOVED lines=22> */
.L_x_12572:
[----:B------:R-:W-:-:S07]  /*1660*/  MOV R2, R86 ;  /* 0x0000005600027202 */ /* 0x000fce0000000f00 */
.L_x_12573:
[----:B------:R-:W-:Y:S05]  /*1670*/  BSYNC B1 ;  /* 0x0000000000017941 */ /* 0x000fea0003800000 */
.L_x_12571:
        /* <DEDUP_REMOVED lines=16> */
.L_x_12577:
[----:B------:R-:W-:Y:S05]  /*1780*/  BSYNC B2 ;  /* 0x0000000000027941 */ /* 0x000fea0003800000 */
.L_x_12576:
        /* <DEDUP_REMOVED lines=43> */
.L_x_12575:
[----:B------:R-:W-:Y:S05]  /*1a40*/  BSYNC B1 ;  /* 0x0000000000017941 */ /* 0x000fea0003800000 */
.L_x_12574:
[----:B------:R-:W-:Y:S01]  /*1a50*/  I2FP.F32.U32 R2, R2 ;  /* 0x0000000200027245 */ /* 0x000fe20000201000 */
[----:B------:R-:W-:Y:S01]  /*1a60*/  HADD2.F32 R73, -RZ, R65.H0_H0 ;  /* 0x20000041ff497230 */ /* 0x000fe20000004100 */
        /* <DEDUP_REMOVED lines=20> */
.L_x_12579:
[----:B------:R-:W-:-:S07]  /*1bb0*/  MOV R2, R86 ;  /* 0x0000005600027202 */ /* 0x000fce0000000f00 */
.L_x_12580:
[----:B------:R-:W-:Y:S05]  /*1bc0*/  BSYNC B1 ;  /* 0x0000000000017941 */ /* 0x000fea0003800000 */
.L_x_12578:
        /* <DEDUP_REMOVED lines=16> */
.L_x_12584:
[----:B------:R-:W-:Y:S05]  /*1cd0*/  BSYNC B2 ;  /* 0x0000000000027941 */ /* 0x000fea0003800000 */
.L_x_12583:
        /* <DEDUP_REMOVED lines=44> */
.L_x_12582:
[----:B------:R-:W-:Y:S05]  /*1fa0*/  BSYNC B1 ;  /* 0x0000000000017941 */ /* 0x000fea0003800000 */
.L_x_12581:
        /* <DEDUP_REMOVED lines=21> */
.L_x_12586:
[----:B------:R-:W-:-:S07]  /*2100*/  IMAD.MOV.U32 R2, RZ, RZ, R86 ;  /* 0x000000ffff027224 */ /* 0x000fce00078e0056 */
.L_x_12587:
[----:B------:R-:W-:Y:S05]  /*2110*/  BSYNC B1 ;  /* 0x0000000000017941 */ /* 0x000fea0003800000 */
.L_x_12585:
        /* <DEDUP_REMOVED lines=16> */
.L_x_12591:
[----:B------:R-:W-:Y:S05]  /*2220*/  BSYNC B2 ;  /* 0x0000000000027941 */ /* 0x000fea0003800000 */
.L_x_12590:
        /* <DEDUP_REMOVED lines=43> */
.L_x_12589:
[----:B------:R-:W-:Y:S05]  /*24e0*/  BSYNC B1 ;  /* 0x0000000000017941 */ /* 0x000fea0003800000 */
.L_x_12588:
        /* <DEDUP_REMOVED lines=21> */
.L_x_12593:
[----:B------:R-:W-:-:S07]  /*2640*/  MOV R2, R86 ;  /* 0x0000005600027202 */ /* 0x000fce0000000f00 */
.L_x_12594:
[----:B------:R-:W-:Y:S05]  /*2650*/  BSYNC B1 ;  /* 0x0000000000017941 */ /* 0x000fea0003800000 */
.L_x_12592:
        /* <DEDUP_REMOVED lines=16> */
.L_x_12598:
[----:B------:R-:W-:Y:S05]  /*2760*/  BSYNC B2 ;  /* 0x0000000000027941 */ /* 0x000fea0003800000 */
.L_x_12597:
        /* <DEDUP_REMOVED lines=44> */
.L_x_12596:
[----:B------:R-:W-:Y:S05]  /*2a30*/  BSYNC B1 ;  /* 0x0000000000017941 */ /* 0x000fea0003800000 */
.L_x_12595:
        /* <DEDUP_REMOVED lines=21> */
.L_x_12600:
[----:B------:R-:W-:-:S07]  /*2b90*/  MOV R2, R86 ;  /* 0x0000005600027202 */ /* 0x000fce0000000f00 */
.L_x_12601:
[----:B------:R-:W-:Y:S05]  /*2ba0*/  BSYNC B1 ;  /* 0x0000000000017941 */ /* 0x000fea0003800000 */
.L_x_12599:
        /* <DEDUP_REMOVED lines=16> */
.L_x_12605:
[----:B------:R-:W-:Y:S05]  /*2cb0*/  BSYNC B2 ;  /* 0x0000000000027941 */ /* 0x000fea0003800000 */
.L_x_12604:
        /* <DEDUP_REMOVED lines=44> */
.L_x_12603:
[----:B------:R-:W-:Y:S05]  /*2f80*/  BSYNC B1 ;  /* 0x0000000000017941 */ /* 0x000fea0003800000 */
.L_x_12602:
        /* <DEDUP_REMOVED lines=21> */
.L_x_12607:
[----:B------:R-:W-:-:S07]  /*30e0*/  MOV R2, R86 ;  /* 0x0000005600027202 */ /* 0x000fce0000000f00 */
.L_x_12608:
[----:B------:R-:W-:Y:S05]  /*30f0*/  BSYNC B1 ;  /* 0x0000000000017941 */ /* 0x000fea0003800000 */
.L_x_12606:
        /* <DEDUP_REMOVED lines=18> */
.L_x_12612:
[----:B------:R-:W-:Y:S05]  /*3220*/  BSYNC B2 ;  /* 0x0000000000027941 */ /* 0x000fea0003800000 */
.L_x_12611:
        /* <DEDUP_REMOVED lines=42> */
[----:B------:R-:W-:Y:S02]  /*34d0*/  LOP3.LUT R83, R73, UR31, R76, 0x96, !PT ;  /* 0x0000001f49537c12 */ /* 0x000fe4000f8e964c */
[----:B------:R-:W-:-:S07]  /*34e0*/  MOV R88, R72 ;  /* 0x0000004800587202 */ /* 0x000fce0000000f00 */
.L_x_12610:
[----:B------:R-:W-:Y:S05]  /*34f0*/  BSYNC B1 ;  /* 0x0000000000017941 */ /* 0x000fea0003800000 */
.L_x_12609:
[----:B------:R-:W-:Y:S01]  /*3500*/  I2FP.F32.U32 R72, R2 ;  /* 0x0000000200487245 */ /* 0x000fe20000201000 */
[----:B------:R-:W-:Y:S01]  /*3510*/  HADD2.F32 R67, -RZ, R67.H1_H1 ;  /* 0x30000043ff437230 */ /* 0x000fe20000004100 */
[----:B------:R-:W-:Y:S01]  /*3520*/  ISETP.NE.AND P6, PT, R3, RZ, PT ;  /* 0x000000ff0300720c */ /* 0x000fe20003fc5270 */
[----:B------:R-:W0:Y:S01]  /*3530*/  LDC.64 R76, c[0x0][0x240] ;  /* 0x00009000ff4c7b82 */ /* 0x000e220000000a00 */
[----:B------:R-:W-:Y:S01]  /*3540*/  SEL R96, RZ, 0x10000, P5 ;  /* 0x00010000ff607807 */ /* 0x000fe20002800000 */
[----:B------:R-:W-:Y:S01]  /*3550*/  FFMA.FTZ R73, R72, R93, 1.1641532182693481445e-10 ;  /* 0x2f00000048497423 */ /* 0x000fe2000001005d */
[----:B------:R-:W-:Y:S01]  /*3560*/  SEL R74, RZ, 0x1, P2 ;  /* 0x00000001ff4a7807 */ /* 0x000fe20001000000 */
[----:B------:R-:W-:Y:S01]  /*3570*/  FMUL.FTZ R67, R67, R92 ;  /* 0x0000005c43437220 */ /* 0x000fe20000410000 */
[----:B------:R-:W-:Y:S02]  /*3580*/  ISETP.NE.AND P5, PT, R87, RZ, PT ;  /* 0x000000ff5700720c */ /* 0x000fe40003fa5270 */
[----:B------:R-:W-:Y:S01]  /*3590*/  ISETP.NE.AND P2, PT, R94, RZ, PT ;  /* 0x000000ff5e00720c */ /* 0x000fe20003f45270 */
[----:B------:R-:W1:Y:S01]  /*35a0*/  LDC.64 R2, c[0x0][0x238] ;  /* 0x00008e00ff027b82 */ /* 0x000e620000000a00 */
[----:B------:R-:W-:Y:S01]  /*35b0*/  SEL R94, RZ, 0x1, P5 ;  /* 0x00000001ff5e7807 */ /* 0x000fe20002800000 */
[----:B------:R-:W-:Y:S01]  /*35c0*/  IMAD.WIDE.U32 R74, R74, 0x1000000, RZ ;  /* 0x010000004a4a7825 */ /* 0x000fe200078e00ff */
[----:B------:R-:W-:-:S03]  /*35d0*/  SEL R72, RZ, 0x1, P2 ;  /* 0x00000001ff487807 */ /* 0x000fc60001000000 */
[----:B------:R-:W-:Y:S01]  /*35e0*/  FMUL.FTZ R67, R67, R90 ;  /* 0x0000005a43437220 */ /* 0x000fe20000410000 */
[----:B------:R-:W-:Y:S01]  /*35f0*/  FSETP.GTU.FTZ.AND P2, PT, R73, R0, PT ;  /* 0x000000004900720b */ /* 0x000fe20003f5c000 */
[----:B------:R-:W-:Y:S01]  /*3600*/  IMAD.WIDE.U32 R94, R94, 0x100, RZ ;  /* 0x000001005e5e7825 */ /* 0x000fe200078e00ff */
[----:B------:R-:W-:Y:S02]  /*3610*/  SEL R89, RZ, 0x100, P4 ;  /* 0x00000100ff597807 */ /* 0x000fe40002000000 */
[----:B------:R-:W-:Y:S01]  /*3620*/  SEL R87, RZ, 0x1000000, P2 ;  /* 0x01000000ff577807 */ /* 0x000fe20001000000 */
[----:B------:R-:W-:Y:S01]  /*3630*/  IMAD.WIDE.U32 R72, R72, 0x10000, RZ ;  /* 0x0001000048487825 */ /* 0x000fe200078e00ff */
[----:B------:R-:W-:Y:S02]  /*3640*/  SEL R99, RZ, 0x1, P6 ;  /* 0x00000001ff637807 */ /* 0x000fe40003000000 */
[----:B------:R-:W-:Y:S02]  /*3650*/  LOP3.LUT R89, R89, R87, R96, 0xfe, !PT ;  /* 0x0000005759597212 */ /* 0x000fe400078efe60 */
[----:B------:R-:W-:-:S02]  /*3660*/  LOP3.LUT R98, R94, R74, R72, 0xfe, !PT ;  /* 0x0000004a5e627212 */ /* 0x000fc400078efe48 */
[----:B------:R-:W-:Y:S02]  /*3670*/  FSEL R72, R67, RZ, !P2 ;  /* 0x000000ff43487208 */ /* 0x000fe40005000000 */
[----:B------:R-:W-:Y:S02]  /*3680*/  SEL R74, RZ, 0x1, P3 ;  /* 0x00000001ff4a7807 */ /* 0x000fe40001800000 */
[----:B------:R-:W-:Y:S01]  /*3690*/  IADD3 R87, R91, 0x20, RZ ;  /* 0x000000205b577810 */ /* 0x000fe20007ffe0ff */
[----:B------:R-:W-:Y:S01]  /*36a0*/  FMUL.FTZ R67, R15, R72 ;  /* 0x000000480f437220 */ /* 0x000fe20000410000 */
[----:B------:R-:W-:Y:S01]  /*36b0*/  LOP3.LUT R75, R75, R89, R74, 0xfe, !PT ;  /* 0x000000594b4b7212 */ /* 0x000fe200078efe4a */
[----:B-1----:R-:W-:Y:S01]  /*36c0*/  IMAD.WIDE.U32 R96, R91, 0x20, R2 ;  /* 0x000000205b607825 */ /* 0x002fe200078e0002 */
[----:B------:R-:W-:-:S03]  /*36d0*/  @P1 LEA R94, P2, R87, R70, 0x5 ;  /* 0x00000046575e1211 */ /* 0x000fc600078428ff */
[----:B------:R-:W-:Y:S01]  /*36e0*/  @P0 FADD.FTZ R67, R59, R67 ;  /* 0x000000433b430221 */ /* 0x000fe20000010000 */
[----:B------:R-:W-:Y:S02]  /*36f0*/  LOP3.LUT R98, R98, R99, RZ, 0xfc, !PT ;  /* 0x0000006362627212 */ /* 0x000fe400078efcff */
[----:B------:R-:W-:Y:S01]  /*3700*/  LOP3.LUT R99, R95, R75, R73, 0xfe, !PT ;  /* 0x0000004b5f637212 */ /* 0x000fe200078efe49 */
[C---:B------:R-:W-:Y:S01]  /*3710*/  IMAD.WIDE.U32 R72, R87.reuse, 0x10, R68 ;  /* 0x0000001057487825 */ /* 0x040fe200078e0044 */
[----:B------:R-:W-:Y:S01]  /*3720*/  @P1 LEA.HI.X R95, R87, R71, RZ, 0x5, P2 ;  /* 0x00000047575f1211 */ /* 0x000fe200010f2cff */
[----:B------:R1:W-:Y:S02]  /*3730*/  STG.E.128 desc[UR4][R96.64], R60 ;  /* 0x0000003c60007986 */ /* 0x0003e4000c101d04 */
[----:B0-----:R-:W-:Y:S02]  /*3740*/  IMAD.WIDE.U32 R70, R91, 0x8, R76 ;  /* 0x000000085b467825 */ /* 0x001fe400078e004c */
        /* <DEDUP_REMOVED lines=17> */
.L_x_12614:
[----:B------:R-:W-:-:S07]  /*3860*/  IMAD.MOV.U32 R68, RZ, RZ, R86 ;  /* 0x000000ffff447224 */ /* 0x000fce00078e0056 */
.L_x_12615:
[----:B------:R-:W-:Y:S05]  /*3870*/  BSYNC B1 ;  /* 0x0000000000017941 */ /* 0x000fea0003800000 */
.L_x_12613:
        /* <DEDUP_REMOVED lines=16> */
.L_x_12619:
[----:B------:R-:W-:Y:S05]  /*3980*/  BSYNC B2 ;  /* 0x0000000000027941 */ /* 0x000fea0003800000 */
.L_x_12618:
        /* <DEDUP_REMOVED lines=43> */
.L_x_12617:
[----:B------:R-:W-:Y:S05]  /*3c40*/  BSYNC B1 ;  /* 0x0000000000017941 */ /* 0x000fea0003800000 */
.L_x_12616:
        /* <DEDUP_REMOVED lines=22> */
.L_x_12621:
[----:B------:R-:W-:-:S07]  /*3db0*/  MOV R69, R86 ;  /* 0x0000005600457202 */ /* 0x000fce0000000f00 */
.L_x_12622:
[----:B------:R-:W-:Y:S05]  /*3dc0*/  BSYNC B1 ;  /* 0x0000000000017941 */ /* 0x000fea0003800000 */
.L_x_12620:
        /* <DEDUP_REMOVED lines=16> */
.L_x_12626:
[----:B------:R-:W-:Y:S05]  /*3ed0*/  BSYNC B2 ;  /* 0x0000000000027941 */ /* 0x000fea0003800000 */
.L_x_12625:
        /* <DEDUP_REMOVED lines=43> */
.L_x_12624:
[----:B------:R-:W-:Y:S05]  /*4190*/  BSYNC B1 ;  /* 0x0000000000017941 */ /* 0x000fea0003800000 */
.L_x_12623:
        /* <DEDUP_REMOVED lines=22> */
.L_x_12628:
[----:B------:R-:W-:-:S07]  /*4300*/  MOV R70, R86 ;  /* 0x0000005600467202 */ /* 0x000fce0000000f00 */
.L_x_12629:
[----:B------:R-:W-:Y:S05]  /*4310*/  BSYNC B1 ;  /* 0x0000000000017941 */ /* 0x000fea0003800000 */
.L_x_12627:
        /* <DEDUP_REMOVED lines=16> */
.L_x_12633:
[----:B------:R-:W-:Y:S05]  /*4420*/  BSYNC B2 ;  /* 0x0000000000027941 */ /* 0x000fea0003800000 */
.L_x_12632:
        /* <DEDUP_REMOVED lines=44> */
.L_x_12631:
[----:B------:R-:W-:Y:S05]  /*46f0*/  BSYNC B1 ;  /* 0x0000000000017941 */ /* 0x000fea0003800000 */
.L_x_12630:
        /* <DEDUP_REMOVED lines=21> */
.L_x_12635:
[----:B------:R-:W-:-:S07]  /*4850*/  MOV R71, R86 ;  /* 0x0000005600477202 */ /* 0x000fce0000000f00 */
.L_x_12636:
[----:B------:R-:W-:Y:S05]  /*4860*/  BSYNC B1 ;  /* 0x0000000000017941 */ /* 0x000fea0003800000 */
.L_x_12634:
        /* <DEDUP_REMOVED lines=16> */
.L_x_12640:
[----:B------:R-:W-:Y:S05]  /*4970*/  BSYNC B2 ;  /* 0x0000000000027941 */ /* 0x000fea0003800000 */
.L_x_12639:
        /* <DEDUP_REMOVED lines=42> */
[----:B------:R-:W-:Y:S02]  /*4c20*/  LOP3.LUT R83, R97, UR31, R88, 0x96, !PT ;  /* 0x0000001f61537c12 */ /* 0x000fe4000f8e9658 */
[----:B------:R-:W-:-:S07]  /*4c30*/  MOV R88, R96 ;  /* 0x0000006000587202 */ /* 0x000fce0000000f00 */
.L_x_12638:
[----:B------:R-:W-:Y:S05]  /*4c40*/  BSYNC B1 ;  /* 0x0000000000017941 */ /* 0x000fea0003800000 */
.L_x_12637:
        /* <DEDUP_REMOVED lines=21> */
.L_x_12642:
[----:B------:R-:W-:-:S07]  /*4da0*/  MOV R72, R86 ;  /* 0x0000005600487202 */ /* 0x000fce0000000f00 */
.L_x_12643:
[----:B------:R-:W-:Y:S05]  /*4db0*/  BSYNC B1 ;  /* 0x0000000000017941 */ /* 0x000fea0003800000 */
.L_x_12641:
        /* <DEDUP_REMOVED lines=16> */
.L_x_12647:
[----:B------:R-:W-:Y:S05]  /*4ec0*/  BSYNC B2 ;  /* 0x0000000000027941 */ /* 0x000fea0003800000 */
.L_x_12646:
        /* <DEDUP_REMOVED lines=42> */
[----:B------:R-:W-:Y:S01]  /*5170*/  MOV R88, R94 ;  /* 0x0000005e00587202 */ /* 0x000fe20000000f00 */
[----:B------:R-:W-:-:S11]  /*5180*/  HFMA2.MMA R94, -RZ, RZ, 0, 0 ;  /* 0x00000000ff5e7435 */ /* 0x000fd600000001ff */
.L_x_12645:
[----:B------:R-:W-:Y:S05]  /*5190*/  BSYNC B1 ;  /* 0x0000000000017941 */ /* 0x000fea0003800000 */
.L_x_12644:
        /* <DEDUP_REMOVED lines=21> */
.L_x_12649:
[----:B------:R-:W-:-:S07]  /*52f0*/  MOV R73, R86 ;  /* 0x0000005600497202 */ /* 0x000fce0000000f00 */
.L_x_12650:
[----:B------:R-:W-:Y:S05]  /*5300*/  BSYNC B1 ;  /* 0x0000000000017941 */ /* 0x000fea0003800000 */
.L_x_12648:
        /* <DEDUP_REMOVED lines=16> */
.L_x_12654:
[----:B------:R-:W-:Y:S05]  /*5410*/  BSYNC B2 ;  /* 0x0000000000027941 */ /* 0x000fea0003800000 */
.L_x_12653:
        /* <DEDUP_REMOVED lines=44> */
.L_x_12652:
[----:B------:R-:W-:Y:S05]  /*56e0*/  BSYNC B1 ;  /* 0x0000000000017941 */ /* 0x000fea0003800000 */
.L_x_12651:
        /* <DEDUP_REMOVED lines=21> */
.L_x_12656:
[----:B------:R-:W-:-:S07]  /*5840*/  MOV R74, R86 ;  /* 0x00000056004a7202 */ /* 0x000fce0000000f00 */
.L_x_12657:
[----:B------:R-:W-:Y:S05]  /*5850*/  BSYNC B1 ;  /* 0x0000000000017941 */ /* 0x000fea0003800000 */
.L_x_12655:
        /* <DEDUP_REMOVED lines=16> */
.L_x_12661:
[----:B------:R-:W-:Y:S05]  /*5960*/  BSYNC B2 ;  /* 0x0000000000027941 */ /* 0x000fea0003800000 */
.L_x_12660:
        /* <DEDUP_REMOVED lines=44> */
.L_x_12659:
[----:B------:R-:W-:Y:S05]  /*5c30*/  BSYNC B1 ;  /* 0x0000000000017941 */ /* 0x000fea0003800000 */
.L_x_12658:
        /* <DEDUP_REMOVED lines=8> */
[----:B------:R-:W-:-:S03]  /*5cc0*/  VIADD R89, R96, 0x1 ;  /* 0x0000000160597836 */ /* 0x000fc60000000000 */
        /* <DEDUP_REMOVED lines=12> */
.L_x_12663:
[----:B------:R-:W-:-:S07]  /*5d90*/  MOV R94, R86 ;  /* 0x00000056005e7202 */ /* 0x000fce0000000f00 */
.L_x_12664:
[----:B------:R-:W-:Y:S05]  /*5da0*/  BSYNC B1 ;  /* 0x0000000000017941 */ /* 0x000fea0003800000 */
.L_x_12662:
        /* <DEDUP_REMOVED lines=18> */
.L_x_12668:
[----:B------:R-:W-:Y:S05]  /*5ed0*/  BSYNC B2 ;  /* 0x0000000000027941 */ /* 0x000fea0003800000 */
.L_x_12667:
        /* <DEDUP_REMOVED lines=43> */
.L_x_12666:
[----:B------:R-:W-:Y:S05]  /*6190*/  BSYNC B1 ;  /* 0x0000000000017941 */ /* 0x000fea0003800000 */
.L_x_12665:
[----:B------:R-:W-:Y:S01]  /*61a0*/  FADD.FTZ R96, RZ, R60 ;  /* 0x0000003cff607221 */ /* 0x000fe20000010000 */
[----:B------:R-:W-:Y:S01]  /*61b0*/  I2FP.F32.U32 R94, R94 ;  /* 0x0000005e005e7245 */ /* 0x000fe20000201000 */
[----:B------:R-:W-:Y:S01]  /*61c0*/  HADD2.F32 R75, -RZ, R75.H1_H1 ;  /* 0x3000004bff4b7230 */ /* 0x000fe20000004100 */
[----:B------:R-:W-:Y:S01]  /*61d0*/  SEL R95, RZ, 0x1, P2 ;  /* 0x00000001ff5f7807 */ /* 0x000fe20001000000 */
[----:B------:R-:W-:Y:S01]  /*61e0*/  FADD.FTZ R97, R61, R96 ;  /* 0x000000603d617221 */ /* 0x000fe20000010000 */
[----:B------:R-:W-:Y:S01]  /*61f0*/  ISETP.NE.AND P2, PT, R99, RZ, PT ;  /* 0x000000ff6300720c */ /* 0x000fe20003f45270 */
[----:B------:R-:W-:Y:S01]  /*6200*/  FFMA.FTZ R93, R94, R93, 1.1641532182693481445e-10 ;  /* 0x2f0000005e5d7423 */ /* 0x000fe2000001005d */
[----:B------:R-:W-:Y:S01]  /*6210*/  FMUL.FTZ R75, R75, R92 ;  /* 0x0000005c4b4b7220 */ /* 0x000fe20000410000 */
[----:B------:R-:W-:Y:S01]  /*6220*/  FADD.FTZ R94, R62, R97 ;  /* 0x000000613e5e7221 */ /* 0x000fe20000010000 */
[----:B------:R-:W-:Y:S01]  /*6230*/  SEL R92, RZ, 0x1, P1 ;  /* 0x00000001ff5c7807 */ /* 0x000fe20000800000 */
[----:B------:R-:W-:Y:S01]  /*6240*/  IMAD.WIDE.U32 R2, R87, 0x20, R2 ;  /* 0x0000002057027825 */ /* 0x000fe200078e0002 */
[----:B------:R-:W-:-:S03]  /*6250*/  FSETP.GTU.FTZ.AND P1, PT, R93, R0, PT ;  /* 0x000000005d00720b */ /* 0x000fc60003f3c000 */
[----:B------:R-:W-:Y:S01]  /*6260*/  FADD.FTZ R93, R63, R94 ;  /* 0x0000005e3f5d7221 */ /* 0x000fe20000010000 */
[----:B------:R-:W-:Y:S01]  /*6270*/  SEL R96, RZ, 0x1, P2 ;  /* 0x00000001ff607807 */ /* 0x000fe20001000000 */
[----:B------:R-:W-:Y:S01]  /*6280*/  FMUL.FTZ R75, R75, R90 ;  /* 0x0000005a4b4b7220 */ /* 0x000fe20000410000 */
[----:B------:R-:W-:-:S04]  /*6290*/  IMAD.WIDE.U32 R94, R95, 0x1000000, RZ ;  /* 0x010000005f5e7825 */ /* 0x000fc800078e00ff */
[----:B------:R-:W-:Y:S01]  /*62a0*/  FADD.FTZ R0, R64, R93 ;  /* 0x0000005d40007221 */ /* 0x000fe20000010000 */
[----:B------:R-:W-:Y:S01]  /*62b0*/  ISETP.NE.AND P6, PT, R98, RZ, PT ;  /* 0x000000ff6200720c */ /* 0x000fe20003fc5270 */
[----:B------:R0:W-:Y:S01]  /*62c0*/  STG.E.128 desc[UR4][R2.64], R68 ;  /* 0x0000004402007986 */ /* 0x0001e2000c101d04 */
[----:B------:R-:W-:-:S04]  /*62d0*/  IMAD.WIDE.U32 R92, R92, 0x10000, RZ ;  /* 0x000100005c5c7825 */ /* 0x000fc800078e00ff */
[----:B------:R-:W-:Y:S01]  /*62e0*/  FADD.FTZ R99, R65, R0 ;  /* 0x0000000041637221 */ /* 0x000fe20000010000 */
[----:B------:R-:W-:Y:S01]  /*62f0*/  SEL R98, RZ, 0x10000, P5 ;  /* 0x00010000ff627807 */ /* 0x000fe20002800000 */
[----:B------:R-:W-:Y:S01]  /*6300*/  UMOV UR8, 0xffffffff ;  /* 0xffffffff00087882 */ /* 0x000fe20000000000 */
[----:B------:R-:W-:-:S04]  /*6310*/  IMAD.WIDE.U32 R96, R96, 0x100, RZ ;  /* 0x0000010060607825 */ /* 0x000fc800078e00ff */
[----:B------:R-:W-:Y:S01]  /*6320*/  FADD.FTZ R90, R66, R99 ;  /* 0x00000063425a7221 */ /* 0x000fe20000010000 */
[----:B------:R-:W-:Y:S02]  /*6330*/  SEL R103, RZ, 0x100, P4 ;  /* 0x00000100ff677807 */ /* 0x000fe40002000000 */
[----:B------:R-:W-:Y:S01]  /*6340*/  SEL R100, RZ, 0x1000000, P1 ;  /* 0x01000000ff647807 */ /* 0x000fe20000800000 */
[----:B------:R-:W-:Y:S01]  /*6350*/  FADD.FTZ R99, R67, R90 ;  /* 0x0000005a43637221 */ /* 0x000fe20000010000 */
[----:B------:R-:W-:Y:S01]  /*6360*/  FSEL R0, R75, RZ, !P1 ;  /* 0x000000ff4b007208 */ /* 0x000fe20004800000 */
[----:B------:R-:W-:Y:S01]  /*6370*/  IMAD.WIDE.U32 R76, R87, 0x8, R76 ;  /* 0x00000008574c7825 */ /* 0x000fe200078e004c */
[----:B------:R-:W-:Y:S02]  /*6380*/  LOP3.LUT R92, R96, R94, R92, 0xfe, !PT ;  /* 0x0000005e605c7212 */ /* 0x000fe400078efe5c */
[----:B------:R-:W-:Y:S01]  /*6390*/  LOP3.LUT R103, R103, R100, R98, 0xfe, !PT ;  /* 0x0000006467677212 */ /* 0x000fe200078efe62 */
[----:B------:R-:W-:Y:S01]  /*63a0*/  FMUL.FTZ R75, R7, R0 ;  /* 0x00000000074b7220 */ /* 0x000fe20000410000 */
[----:B------:R-:W-:Y:S01]  /*63b0*/  SEL R94, RZ, 0x1, P3 ;  /* 0x00000001ff5e7807 */ /* 0x000fe20001800000 */
[----:B------:R-:W-:Y:S01]  /*63c0*/  FADD.FTZ R0, R68, R99 ;  /* 0x0000006344007221 */ /* 0x000fe20000010000 */
[----:B------:R-:W-:Y:S01]  /*63d0*/  SEL R101, RZ, 0x1, P6 ;  /* 0x00000001ff657807 */ /* 0x000fe20003000000 */
[----:B------:R-:W-:Y:S01]  /*63e0*/  @P0 FADD.FTZ R75, R59, R75 ;  /* 0x0000004b3b4b0221 */ /* 0x000fe20000010000 */
[----:B------:R-:W-:Y:S01]  /*63f0*/  LOP3.LUT R99, R95, R103, R94, 0xfe, !PT ;  /* 0x000000675f637212 */ /* 0x000fe200078efe5e */
[----:B------:R-:W-:Y:S01]  /*6400*/  FADD.FTZ R95, R69, R0 ;  /* 0x00000000455f7221 */ /* 0x000fe20000010000 */
[----:B------:R-:W-:-:S02]  /*6410*/  LOP3.LUT R92, R92, R101, RZ, 0xfc, !PT ;  /* 0x000000655c5c7212 */ /* 0x000fc400078efcff */
[----:B------:R-:W-:Y:S01]  /*6420*/  LOP3.LUT R93, R97, R99, R93, 0xfe, !PT ;  /* 0x00000063615d7212 */ /* 0x000fe200078efe5d */
[----:B------:R0:W-:Y:S01]  /*6430*/  STG.E.128 desc[UR4][R2.64+0x10], R72 ;  /* 0x0000104802007986 */ /* 0x0001e2000c101d04 */
[----:B------:R-:W-:Y:S01]  /*6440*/  FADD.FTZ R0, R70, R95 ;  /* 0x0000005f46007221 */ /* 0x000fe20000010000 */
[----:B------:R-:W-:Y:S02]  /*6450*/  ISETP.NE.AND P0, PT, R79, RZ, PT ;  /* 0x000000ff4f00720c */ /* 0x000fe40003f05270 */
[----:B------:R0:W-:Y:S01]  /*6460*/  STG.E.64 desc[UR4][R76.64], R92 ;  /* 0x0000005c4c007986 */ /* 0x0001e2000c101b04 */
        /* <DEDUP_REMOVED lines=59> */
.L_x_12682:
        /* <DEDUP_REMOVED lines=44> */
[----:B------:R-:W-:Y:S01]  /*6ae0*/  F2FP.F16.F32.PACK_AB R62, R73, R62 ;  /* 0x0000003e493e723e */ /* 0x000fe200000000ff */
[----:B------:R-:W-:Y:S01]  /*6af0*/  FMUL.FTZ R101, R0, R101 ;  /* 0x0000006500657220 */ /* 0x000fe20000410000 */
[----:B------:R-:W0:Y:S01]  /*6b00*/  LDC.64 R72, c[0x0][0x210] ;  /* 0x00008400ff487b82 */ /* 0x000e220000000a00 */
[----:B------:R-:W-:Y:S01]  /*6b10*/  F2FP.F16.F32.PACK_AB R63, R60, R63 ;  /* 0x0000003f3c3f723e */ /* 0x000fe200000000ff */
[----:B------:R-:W-:Y:S01]  /*6b20*/  FFMA.FTZ R60, R32, R99, R48 ;  /* 0x00000063203c7223 */ /* 0x000fe20000010030 */
[----:B------:R-:W-:Y:S01]  /*6b30*/  FMUL.FTZ R66, R0, R103 ;  /* 0x0000006700427220 */ /* 0x000fe20000410000 */
[----:B------:R-:W-:Y:S01]  /*6b40*/  FFMA.FTZ R109, R22, R109, R38 ;  /* 0x0000006d166d7223 */ /* 0x000fe20000010026 */
[----:B------:R-:W-:Y:S01]  /*6b50*/  FFMA.FTZ R76, R23, R76, R39 ;  /* 0x0000004c174c7223 */ /* 0x000fe20000010027 */
[----:B------:R-:W-:Y:S01]  /*6b60*/  FFMA.FTZ R61, R34, R101, R50 ;  /* 0x00000065223d7223 */ /* 0x000fe20000010032 */
[----:B------:R-:W-:Y:S01]  /*6b70*/  FFMA.FTZ R66, R35, R66, R51 ;  /* 0x0000004223427223 */ /* 0x000fe20000010033 */
[----:B------:R-:W-:Y:S01]  /*6b80*/  F2FP.F16.F32.PACK_AB R60, R67, R60 ;  /* 0x0000003c433c723e */ /* 0x000fe200000000ff */
        /* <DEDUP_REMOVED lines=11> */
[----:B------:R-:W-:Y:S01]  /*6c40*/  FFMA.FTZ R93, R24, R93, R40 ;  /* 0x0000005d185d7223 */ /* 0x000fe20000010028 */
[----:B------:R-:W-:Y:S01]  /*6c50*/  FFMA.FTZ R90, R25, R76, R41 ;  /* 0x0000004c195a7223 */ /* 0x000fe20000010029 */
[----:B------:R-:W-:Y:S01]  /*6c60*/  LEA R74, P1, R87, UR12, 0x4 ;  /* 0x0000000c574a7c11 */ /* 0x000fe2000f8220ff */
[----:B--2---:R-:W-:-:S03]  /*6c70*/  @!P0 IMAD.WIDE R70, R78, 0x4, R70 ;  /* 0x000000044e468825 */ /* 0x004fc600078e0246 */
[----:B------:R-:W-:Y:S01]  /*6c80*/  LEA.HI.X R75, R87, UR13, RZ, 0x4, P1 ;  /* 0x0000000d574b7c11 */ /* 0x000fe200088f24ff */
[----:B-1----:R-:W-:Y:S01]  /*6c90*/  @!P0 IMAD.WIDE R76, R78, 0x4, R64 ;  /* 0x000000044e4c8825 */ /* 0x002fe200078e0240 */
[----:B------:R-:W-:Y:S01]  /*6ca0*/  F2FP.F16.F32.PACK_AB R65, R92, R95 ;  /* 0x0000005f5c41723e */ /* 0x000fe200000000ff */
[----:B------:R1:W-:Y:S01]  /*6cb0*/  @!P0 STG.E desc[UR4][R70.64], R2 ;  /* 0x0000000246008986 */ /* 0x0003e2000c101904 */
[----:B------:R-:W-:Y:S02]  /*6cc0*/  F2FP.F16.F32.PACK_AB R64, R90, R93 ;  /* 0x0000005d5a40723e */ /* 0x000fe400000000ff */
[----:B0-----:R-:W-:Y:S01]  /*6cd0*/  LEA R78, R72, R78, 0x2 ;  /* 0x0000004e484e7211 */ /* 0x001fe200078e10ff */
[----:B------:R1:W-:Y:S03]  /*6ce0*/  @!P0 STG.E desc[UR4][R76.64], R0 ;  /* 0x000000004c008986 */ /* 0x0003e6000c101904 */
[----:B------:R-:W-:Y:S01]  /*6cf0*/  ISETP.GE.AND P0, PT, R78, R73, PT ;  /* 0x000000494e00720c */ /* 0x000fe20003f06270 */
[----:B------:R1:W-:Y:S04]  /*6d00*/  STG.E.128 desc[UR4][R68.64], R60 ;  /* 0x0000003c44007986 */ /* 0x0003e8000c101d04 */
[----:B------:R1:W-:Y:S08]  /*6d10*/  STG.E.128 desc[UR4][R74.64], R64 ;  /* 0x000000404a007986 */ /* 0x0003f0000c101d04 */
[----:B------:R-:W-:Y:S05]  /*6d20*/  @!P0 BRA `(.L_x_12670) ;  /* 0xffffff9c000c8947 */ /* 0x000fea000383ffff */
[----:B------:R-:W-:Y:S05]  /*6d30*/  BSYNC B0 ;  /* 0x0000000000007941 */ /* 0x000fea0003800000 */
.L_x_12556:
[----:B------:R-:W-:Y:S05]  /*6d40*/  EXIT ;  /* 0x000000000000794d */ /* 0x000fea0003800000 */
.L_x_12669:
        /* <DEDUP_REMOVED lines=8> */
.L_x_12672:
[----:B------:R-:W-:Y:S05]  /*6dd0*/  BSYNC B1 ;  /* 0x0000000000017941 */ /* 0x000fea0003800000 */
.L_x_12671:
        /* <DEDUP_REMOVED lines=9> */
.L_x_12673:
[----:B------:R-:W-:Y:S01]  /*6e70*/  HFMA2.MMA R96, -RZ, RZ, 0, 2.384185791015625e-07 ;  /* 0x00000004ff607435 */ /* 0x000fe200000001ff */
[----:B------:R-:W-:-:S04]  /*6e80*/  IMAD.MOV.U32 R3, RZ, RZ, R95 ;  /* 0x000000ffff037224 */ /* 0x000fc800078e005f */
[----:B------:R-:W-:-:S05]  /*6e90*/  FADD.FTZ R77, R76, R3 ;  /* 0x000000034c4d7221 */ /* 0x000fca0000010000 */
[----:B------:R-:W-:-:S07]  /*6ea0*/  MOV R97, R77 ;  /* 0x0000004d00617202 */ /* 0x000fce0000000f00 */
[----:B------:R-:W-:Y:S05]  /*6eb0*/  WARPSYNC.COLLECTIVE R94, `(.L_x_12674) ;  /* 0x000000005e087348 */ /* 0x000fea0003c00000 */
[----:B------:R0:W1:Y:S02]  /*6ec0*/  SHFL.BFLY P1, R95, R97, R96, R99 ;  /* 0x0c000060615f7389 */ /* 0x0000640000020063 */
[----:B01----:R-:W-:Y:S01]  /*6ed0*/  ENDCOLLECTIVE ;  /* 0x000000000000791b */ /* 0x003fe20003800000 */
.L_x_12674:
[----:B------:R-:W-:Y:S01]  /*6ee0*/  HFMA2.MMA R96, -RZ, RZ, 0, 4.76837158203125e-07 ;  /* 0x00000008ff607435 */ /* 0x000fe200000001ff */
[----:B------:R-:W-:-:S04]  /*6ef0*/  IMAD.MOV.U32 R2, RZ, RZ, R95 ;  /* 0x000000ffff027224 */ /* 0x000fc800078e005f */
[----:B------:R-:W-:-:S05]  /*6f00*/  FADD.FTZ R90, R77, R2 ;  /* 0x000000024d5a7221 */ /* 0x000fca0000010000 */
[----:B------:R-:W-:-:S07]  /*6f10*/  MOV R97, R90 ;  /* 0x0000005a00617202 */ /* 0x000fce0000000f00 */
[----:B------:R-:W-:Y:S05]  /*6f20*/  WARPSYNC.COLLECTIVE R94, `(.L_x_12675) ;  /* 0x000000005e087348 */ /* 0x000fea0003c00000 */
[----:B------:R0:W1:Y:S02]  /*6f30*/  SHFL.BFLY P1, R95, R97, R96, R99 ;  /* 0x0c000060615f7389 */ /* 0x0000640000020063 */
[----:B01----:R-:W-:Y:S01]  /*6f40*/  ENDCOLLECTIVE ;  /* 0x000000000000791b */ /* 0x003fe20003800000 */
.L_x_12675:
        /* <DEDUP_REMOVED lines=8> */
.L_x_12676:
        /* <DEDUP_REMOVED lines=40> */
.L_x_12677:
[----:B------:R-:W-:Y:S01]  /*7250*/  HFMA2.MMA R96, -RZ, RZ, 0, 1.1920928955078125e-07 ;  /* 0x00000002ff607435 */ /* 0x000fe200000001ff */
[----:B------:R-:W-:-:S04]  /*7260*/  IMAD.MOV.U32 R77, RZ, RZ, R95 ;  /* 0x000000ffff4d7224 */ /* 0x000fc800078e005f */
[----:B------:R-:W-:-:S05]  /*7270*/  FADD.FTZ R77, R0, R77 ;  /* 0x0000004d004d7221 */ /* 0x000fca0000010000 */
[----:B------:R-:W-:-:S07]  /*7280*/  MOV R97, R77 ;  /* 0x0000004d00617202 */ /* 0x000fce0000000f00 */
[----:B------:R-:W-:Y:S05]  /*7290*/  WARPSYNC.COLLECTIVE R94, `(.L_x_12678) ;  /* 0x000000005e087348 */ /* 0x000fea0003c00000 */
[----:B------:R0:W1:Y:S02]  /*72a0*/  SHFL.BFLY P1, R95, R97, R96, R99 ;  /* 0x0c000060615f7389 */ /* 0x0000640000020063 */
[----:B01----:R-:W-:Y:S01]  /*72b0*/  ENDCOLLECTIVE ;  /* 0x000000000000791b */ /* 0x003fe20003800000 */
.L_x_12678:
[----:B------:R-:W-:Y:S01]  /*72c0*/  HFMA2.MMA R96, -RZ, RZ, 0, 2.384185791015625e-07 ;  /* 0x00000004ff607435 */ /* 0x000fe200000001ff */
[----:B------:R-:W-:-:S04]  /*72d0*/  IMAD.MOV.U32 R76, RZ, RZ, R95 ;  /* 0x000000ffff4c7224 */ /* 0x000fc800078e005f */
[----:B------:R-:W-:-:S05]  /*72e0*/  FADD.FTZ R76, R77, R76 ;  /* 0x0000004c4d4c7221 */ /* 0x000fca0000010000 */
[----:B------:R-:W-:-:S07]  /*72f0*/  MOV R97, R76 ;  /* 0x0000004c00617202 */ /* 0x000fce0000000f00 */
[----:B------:R-:W-:Y:S05]  /*7300*/  WARPSYNC.COLLECTIVE R94, `(.L_x_12679) ;  /* 0x000000005e087348 */ /* 0x000fea0003c00000 */
[----:B------:R0:W1:Y:S02]  /*7310*/  SHFL.BFLY P1, R95, R97, R96, R99 ;  /* 0x0c000060615f7389 */ /* 0x0000640000020063 */
[----:B01----:R-:W-:Y:S01]  /*7320*/  ENDCOLLECTIVE ;  /* 0x000000000000791b */ /* 0x003fe20003800000 */
.L_x_12679:
[----:B------:R-:W-:Y:S01]  /*7330*/  HFMA2.MMA R96, -RZ, RZ, 0, 4.76837158203125e-07 ;  /* 0x00000008ff607435 */ /* 0x000fe200000001ff */
[----:B------:R-:W-:-:S04]  /*7340*/  IMAD.MOV.U32 R93, RZ, RZ, R95 ;  /* 0x000000ffff5d7224 */ /* 0x000fc800078e005f */
[----:B------:R-:W-:-:S05]  /*7350*/  FADD.FTZ R93, R76, R93 ;  /* 0x0000005d4c5d7221 */ /* 0x000fca0000010000 */
[----:B------:R-:W-:-:S07]  /*7360*/  MOV R97, R93 ;  /* 0x0000005d00617202 */ /* 0x000fce0000000f00 */
[----:B------:R-:W-:Y:S05]  /*7370*/  WARPSYNC.COLLECTIVE R94, `(.L_x_12680) ;  /* 0x000000005e087348 */ /* 0x000fea0003c00000 */
[----:B------:R0:W1:Y:S02]  /*7380*/  SHFL.BFLY P1, R95, R97, R96, R99 ;  /* 0x0c000060615f7389 */ /* 0x0000640000020063 */
[----:B01----:R-:W-:Y:S01]  /*7390*/  ENDCOLLECTIVE ;  /* 0x000000000000791b */ /* 0x003fe20003800000 */
.L_x_12680:
[----:B------:R-:W-:Y:S01]  /*73a0*/  HFMA2.MMA R96, -RZ, RZ, 0, 9.5367431640625e-07 ;  /* 0x00000010ff607435 */ /* 0x000fe200000001ff */
[----:B------:R-:W-:-:S04]  /*73b0*/  IMAD.MOV.U32 R90, RZ, RZ, R95 ;  /* 0x000000ffff5a7224 */ /* 0x000fc800078e005f */
[----:B------:R-:W-:-:S05]  /*73c0*/  FADD.FTZ R90, R93, R90 ;  /* 0x0000005a5d5a7221 */ /* 0x000fca0000010000 */
[----:B------:R-:W-:-:S07]  /*73d0*/  MOV R97, R90 ;  /* 0x0000005a00617202 */ /* 0x000fce0000000f00 */
[----:B------:R-:W-:Y:S05]  /*73e0*/  WARPSYNC.COLLECTIVE R94, `(.L_x_12681) ;  /* 0x000000005e087348 */ /* 0x000fea0003c00000 */
[----:B------:R0:W1:Y:S02]  /*73f0*/  SHFL.BFLY P1, R95, R97, R96, R99 ;  /* 0x0c000060615f7389 */ /* 0x0000640000020063 */
[----:B01----:R-:W-:Y:S01]  /*7400*/  ENDCOLLECTIVE ;  /* 0x000000000000791b */ /* 0x003fe20003800000 */
.L_x_12681:
[----:B------:R-:W-:Y:S05]  /*7410*/  BRA `(.L_x_12682) ;  /* 0xfffffff400007947 */ /* 0x000fea000383ffff */
.L_x_12683:
        /* <DEDUP_REMOVED lines=14> */
.L_x_16597:


//--------------------- .text._ZN10layer_norm13ln_fwd_kernelINS_13Kernel_traitsIf6__halffS2_fjLj512ELj1ELj4ELj1ELj16ENS_18Kernel_traits_baseILj512EfS2_fS2_fjLj128EEEEELb1ELb1ELb1ELb0EEEvNS_9FwdParamsE --------------------------
	.section	.text._ZN10layer_norm13ln_fwd_kernelINS_13Kernel_traitsIf6__halffS2_fjLj512ELj1ELj4ELj1ELj16ENS_18Kernel_traits_baseILj512EfS2_fS2_fjLj128EEEEELb1ELb1ELb1ELb0EEEvNS_9FwdParamsE,"ax",@progbits
	.align	128
        .global         _ZN10layer_norm13ln_fwd_kernelINS_13Kernel_traitsIf6__halffS2_fjLj512ELj1ELj4ELj1ELj16ENS_18Kernel_traits_baseILj512EfS2_fS2_fjLj128EEEEELb1ELb1ELb1ELb0EEEvNS_9FwdParamsE
        .type           _ZN10layer_norm13ln_fwd_kernelINS_13Kernel_traitsIf6__halffS2_fjLj512ELj1ELj4ELj1ELj16ENS_18Kernel_traits_baseILj512EfS2_fS2_fjLj128EEEEELb1ELb1ELb1ELb0EEEvNS_9FwdParamsE,@function
        .size           _ZN10layer_norm13ln_fwd_kernelINS_13Kernel_traitsIf6__halffS2_fjLj512ELj1ELj4ELj1ELj16ENS_18Kernel_traits_baseILj512EfS2_fS2_fjLj128EEEEELb1ELb1ELb1ELb0EEEvNS_9FwdParamsE,(.L_x_16598 - _ZN10layer_norm13ln_fwd_kernelINS_13Kernel_traitsIf6__halffS2_fjLj512ELj1ELj4ELj1ELj16ENS_18Kernel_traits_baseILj512EfS2_fS2_fjLj128EEEEELb1ELb1ELb1ELb0EEEvNS_9FwdParamsE)
        .other          _ZN10layer_norm13ln_fwd_kernelINS_13Kernel_traitsIf6__halffS2_fjLj512ELj1ELj4ELj1ELj16ENS_18Kernel_traits_baseILj512EfS2_fS2_fjLj128EEEEELb1ELb1ELb1ELb0EEEvNS_9FwdParamsE,@"STO_CUDA_ENTRY STV_DEFAULT"
_ZN10layer_norm13ln_fwd_kernelINS_13Kernel_traitsIf6__halffS2_fjLj512ELj1ELj4ELj1ELj16ENS_18Kernel_traits_baseILj512EfS2_fS2_fjLj128EEEEELb1ELb1ELb1ELb0EEEvNS_9FwdParamsE:
.text._ZN10layer_norm13ln_fwd_kernelINS_13Kernel_traitsIf6__halffS2_fjLj512ELj1ELj4ELj1ELj16ENS_18Kernel_traits_baseILj512EfS2_fS2_fjLj128EEEEELb1ELb1ELb1ELb0EEEvNS_9FwdParamsE:
        /* <DEDUP_REMOVED lines=71> */
.L_x_12685:
[----:B------:R-:W-:Y:S05]  /*0470*/  BSYNC B0 ;  /* 0x0000000000007941 */ /* 0x000fea0003800000 */
.L_x_12684:
        /* <DEDUP_REMOVED lines=22> */
.L_x_12687:
[----:B------:R-:W-:Y:S05]  /*05e0*/  BSYNC B0 ;  /* 0x0000000000007941 */ /* 0x000fea0003800000 */
.L_x_12686:
        /* <DEDUP_REMOVED lines=72> */
.L_x_12844:
        /* <DEDUP_REMOVED lines=51> */
.L_x_12694:
[----:B------:R-:W-:-:S07]  /*0da0*/  MOV R76, R10 ;  /* 0x0000000a004c7202 */ /* 0x000fce0000000f00 */
.L_x_12695:
[----:B------:R-:W-:Y:S05]  /*0db0*/  BSYNC B3 ;  /* 0x0000000000037941 */ /* 0x000fea0003800000 */
.L_x_12693:
        /* <DEDUP_REMOVED lines=16> */
.L_x_12699:
[----:B------:R-:W-:Y:S05]  /*0ec0*/  BSYNC B4 ;  /* 0x0000000000047941 */ /* 0x000fea0003800000 */
.L_x_12698:
        /* <DEDUP_REMOVED lines=44> */
.L_x_12697:
[----:B------:R-:W-:Y:S05]  /*1190*/  BSYNC B3 ;  /* 0x0000000000037941 */ /* 0x000fea0003800000 */
.L_x_12696:
        /* <DEDUP_REMOVED lines=11> */
.L_x_12692:
[----:B------:R-:W-:Y:S05]  /*1250*/  BSYNC B2 ;  /* 0x0000000000027941 */ /* 0x000fea0003800000 */
.L_x_12691:
        /* <DEDUP_REMOVED lines=18> */
.L_x_12703:
[----:B------:R-:W-:-:S07]  /*1380*/  IMAD.MOV.U32 R73, RZ, RZ, R10 ;  /* 0x000000ffff497224 */ /* 0x000fce00078e000a */
.L_x_12704:
[----:B------:R-:W-:Y:S05]  /*1390*/  BSYNC B3 ;  /* 0x0000000000037941 */ /* 0x000fea0003800000 */
.L_x_12702:
        /* <DEDUP_REMOVED lines=16> */
.L_x_12708:
[----:B------:R-:W-:Y:S05]  /*14a0*/  BSYNC B4 ;  /* 0x0000000000047941 */ /* 0x000fea0003800000 */
.L_x_12707:
        /* <DEDUP_REMOVED lines=42> */
.L_x_12706:
[----:B------:R-:W-:Y:S05]  /*1750*/  BSYNC B3 ;  /* 0x0000000000037941 */ /* 0x000fea0003800000 */
.L_x_12705:
        /* <DEDUP_REMOVED lines=11> */
.L_x_12701:
[----:B------:R-:W-:Y:S05]  /*1810*/  BSYNC B2 ;  /* 0x0000000000027941 */ /* 0x000fea0003800000 */
.L_x_12700:
        /* <DEDUP_REMOVED lines=18> */
.L_x_12712:
[----:B------:R-:W-:-:S07]  /*1940*/  MOV R78, R10 ;  /* 0x0000000a004e7202 */ /* 0x000fce0000000f00 */
.L_x_12713:
[----:B------:R-:W-:Y:S05]  /*1950*/  BSYNC B3 ;  /* 0x0000000000037941 */ /* 0x000fea0003800000 */
.L_x_12711:
        /* <DEDUP_REMOVED lines=16> */
.L_x_12717:
[----:B------:R-:W-:Y:S05]  /*1a60*/  BSYNC B4 ;  /* 0x0000000000047941 */ /* 0x000fea0003800000 */
.L_x_12716:
        /* <DEDUP_REMOVED lines=43> */
.L_x_12715:
[----:B------:R-:W-:Y:S05]  /*1d20*/  BSYNC B3 ;  /* 0x0000000000037941 */ /* 0x000fea0003800000 */
.L_x_12714:
[----:B------:R-:W-:Y:S01]  /*1d30*/  I2FP.F32.U32 R11, R78 ;  /* 0x0000004e000b7245 */ /* 0x000fe20000201000 */
[----:B------:R-:W-:Y:S01]  /*1d40*/  HFMA2.MMA R78, -RZ, RZ, 0.1171875, 0 ;  /* 0x2f800000ff4e7435 */ /* 0x000fe200000001ff */
[----:B-----5:R-:W-:-:S05]  /*1d50*/  HADD2.F32 R74, -RZ, R65.H0_H0 ;  /* 0x20000041ff4a7230 */ /* 0x020fca0000004100 */
        /* <DEDUP_REMOVED lines=8> */
.L_x_12710:
[----:B------:R-:W-:Y:S05]  /*1de0*/  BSYNC B2 ;  /* 0x0000000000027941 */ /* 0x000fea0003800000 */
.L_x_12709:
        /* <DEDUP_REMOVED lines=18> */
.L_x_12721:
[----:B------:R-:W-:-:S07]  /*1f10*/  MOV R75, R10 ;  /* 0x0000000a004b7202 */ /* 0x000fce0000000f00 */
.L_x_12722:
[----:B------:R-:W-:Y:S05]  /*1f20*/  BSYNC B3 ;  /* 0x0000000000037941 */ /* 0x000fea0003800000 */
.L_x_12720:
        /* <DEDUP_REMOVED lines=16> */
.L_x_12726:
[----:B------:R-:W-:Y:S05]  /*2030*/  BSYNC B4 ;  /* 0x0000000000047941 */ /* 0x000fea0003800000 */
.L_x_12725:
        /* <DEDUP_REMOVED lines=43> */
.L_x_12724:
[----:B------:R-:W-:Y:S05]  /*22f0*/  BSYNC B3 ;  /* 0x0000000000037941 */ /* 0x000fea0003800000 */
.L_x_12723:
        /* <DEDUP_REMOVED lines=11> */
.L_x_12719:
[----:B------:R-:W-:Y:S05]  /*23b0*/  BSYNC B2 ;  /* 0x0000000000027941 */ /* 0x000fea0003800000 */
.L_x_12718:
        /* <DEDUP_REMOVED lines=18> */
.L_x_12730:
[----:B------:R-:W-:-:S07]  /*24e0*/  MOV R90, R10 ;  /* 0x0000000a005a7202 */ /* 0x000fce0000000f00 */
.L_x_12731:
[----:B------:R-:W-:Y:S05]  /*24f0*/  BSYNC B3 ;  /* 0x0000000000037941 */ /* 0x000fea0003800000 */
.L_x_12729:
        /* <DEDUP_REMOVED lines=16> */
.L_x_12735:
[----:B------:R-:W-:Y:S05]  /*2600*/  BSYNC B4 ;  /* 0x0000000000047941 */ /* 0x000fea0003800000 */
.L_x_12734:
        /* <DEDUP_REMOVED lines=43> */
.L_x_12733:
[----:B------:R-:W-:Y:S05]  /*28c0*/  BSYNC B3 ;  /* 0x0000000000037941 */ /* 0x000fea0003800000 */
.L_x_12732:
[----:B------:R-:W-:Y:S01]  /*28d0*/  I2FP.F32.U32 R11, R90 ;  /* 0x0000005a000b7245 */ /* 0x000fe20000201000 */
[----:B------:R-:W-:Y:S01]  /*28e0*/  HFMA2.MMA R90, -RZ, RZ, 0.1171875, 0 ;  /* 0x2f800000ff5a7435 */ /* 0x000fe200000001ff */
[----:B------:R-:W-:-:S05]  /*28f0*/  HADD2.F32 R76, -RZ, R66.H0_H0 ;  /* 0x20000042ff4c7230 */ /* 0x000fca0000004100 */
        /* <DEDUP_REMOVED lines=8> */
.L_x_12728:
[----:B------:R-:W-:Y:S05]  /*2980*/  BSYNC B2 ;  /* 0x0000000000027941 */ /* 0x000fea0003800000 */
.L_x_12727:
        /* <DEDUP_REMOVED lines=18> */
.L_x_12739:
[----:B------:R-:W-:-:S07]  /*2ab0*/  MOV R77, R10 ;  /* 0x0000000a004d7202 */ /* 0x000fce0000000f00 */
.L_x_12740:
[----:B------:R-:W-:Y:S05]  /*2ac0*/  BSYNC B3 ;  /* 0x0000000000037941 */ /* 0x000fea0003800000 */
.L_x_12738:
        /* <DEDUP_REMOVED lines=16> */
.L_x_12744:
[----:B------:R-:W-:Y:S05]  /*2bd0*/  BSYNC B4 ;  /* 0x0000000000047941 */ /* 0x000fea0003800000 */
.L_x_12743:
        /* <DEDUP_REMOVED lines=43> */
.L_x_12742:
[----:B------:R-:W-:Y:S05]  /*2e90*/  BSYNC B3 ;  /* 0x0000000000037941 */ /* 0x000fea0003800000 */
.L_x_12741:
        /* <DEDUP_REMOVED lines=11> */
.L_x_12737:
[----:B------:R-:W-:Y:S05]  /*2f50*/  BSYNC B2 ;  /* 0x0000000000027941 */ /* 0x000fea0003800000 */
.L_x_12736:
        /* <DEDUP_REMOVED lines=18> */
.L_x_12748:
[----:B------:R-:W-:-:S07]  /*3080*/  MOV R100, R10 ;  /* 0x0000000a00647202 */ /* 0x000fce0000000f00 */
.L_x_12749:
[----:B------:R-:W-:Y:S05]  /*3090*/  BSYNC B3 ;  /* 0x0000000000037941 */ /* 0x000fea0003800000 */
.L_x_12747:
        /* <DEDUP_REMOVED lines=16> */
.L_x_12753:
[----:B------:R-:W-:Y:S05]  /*31a0*/  BSYNC B4 ;  /* 0x0000000000047941 */ /* 0x000fea0003800000 */
.L_x_12752:
        /* <DEDUP_REMOVED lines=43> */
.L_x_12751:
[----:B------:R-:W-:Y:S05]  /*3460*/  BSYNC B3 ;  /* 0x0000000000037941 */ /* 0x000fea0003800000 */
.L_x_12750:
        /* <DEDUP_REMOVED lines=11> */
.L_x_12746:
[----:B------:R-:W-:Y:S05]  /*3520*/  BSYNC B2 ;  /* 0x0000000000027941 */ /* 0x000fea0003800000 */
.L_x_12745:
        /* <DEDUP_REMOVED lines=18> */
.L_x_12757:
[----:B------:R-:W-:-:S07]  /*3650*/  MOV R79, R10 ;  /* 0x0000000a004f7202 */ /* 0x000fce0000000f00 */
.L_x_12758:
[----:B------:R-:W-:Y:S05]  /*3660*/  BSYNC B3 ;  /* 0x0000000000037941 */ /* 0x000fea0003800000 */
.L_x_12756:
        /* <DEDUP_REMOVED lines=16> */
.L_x_12762:
[----:B------:R-:W-:Y:S05]  /*3770*/  BSYNC B4 ;  /* 0x0000000000047941 */ /* 0x000fea0003800000 */
.L_x_12761:
        /* <DEDUP_REMOVED lines=43> */
.L_x_12760:
[----:B------:R-:W-:Y:S05]  /*3a30*/  BSYNC B3 ;  /* 0x0000000000037941 */ /* 0x000fea0003800000 */
.L_x_12759:
        /* <DEDUP_REMOVED lines=11> */
.L_x_12755:
[----:B------:R-:W-:Y:S05]  /*3af0*/  BSYNC B2 ;  /* 0x0000000000027941 */ /* 0x000fea0003800000 */
.L_x_12754:
        /* <DEDUP_REMOVED lines=26> */
.L_x_12764:
[----:B------:R-:W-:Y:S05]  /*3ca0*/  BSYNC B2 ;  /* 0x0000000000027941 */ /* 0x000fea0003800000 */
.L_x_12763:
[----:B------:R-:W-:Y:S01]  /*3cb0*/  IADD3 R111, R111, 0x20, RZ ;  /* 0x000000206f6f7810 */ /* 0x000fe20007ffe0ff */
[----:B------:R-:W-:-:S07]  /*3cc0*/  VIADD R109, R109, 0x20 ;  /* 0x000000206d6d7836 */ /* 0x000fce0000000000 */
.L_x_12690:
[----:B------:R-:W-:Y:S05]  /*3cd0*/  BSYNC B1 ;  /* 0x0000000000017941 */ /* 0x000fea0003800000 */
.L_x_12689:
        /* <DEDUP_REMOVED lines=31> */
.L_x_12770:
[----:B------:R-:W-:-:S07]  /*3ed0*/  IMAD.MOV.U32 R80, RZ, RZ, R10 ;  /* 0x000000ffff507224 */ /* 0x000fce00078e000a */
.L_x_12771:
[----:B------:R-:W-:Y:S05]  /*3ee0*/  BSYNC B3 ;  /* 0x0000000000037941 */ /* 0x000fea0003800000 */
.L_x_12769:
        /* <DEDUP_REMOVED lines=16> */
.L_x_12775:
[----:B------:R-:W-:Y:S05]  /*3ff0*/  BSYNC B4 ;  /* 0x0000000000047941 */ /* 0x000fea0003800000 */
.L_x_12774:
        /* <DEDUP_REMOVED lines=43> */
.L_x_12773:
[----:B------:R-:W-:Y:S05]  /*42b0*/  BSYNC B3 ;  /* 0x0000000000037941 */ /* 0x000fea0003800000 */
.L_x_12772:
        /* <DEDUP_REMOVED lines=11> */
.L_x_12768:
[----:B------:R-:W-:Y:S05]  /*4370*/  BSYNC B2 ;  /* 0x0000000000027941 */ /* 0x000fea0003800000 */
.L_x_12767:
        /* <DEDUP_REMOVED lines=18> */
.L_x_12779:
[----:B------:R-:W-:-:S07]  /*44a0*/  IMAD.MOV.U32 R81, RZ, RZ, R10 ;  /* 0x000000ffff517224 */ /* 0x000fce00078e000a */
.L_x_12780:
[----:B------:R-:W-:Y:S05]  /*44b0*/  BSYNC B3 ;  /* 0x0000000000037941 */ /* 0x000fea0003800000 */
.L_x_12778:
        /* <DEDUP_REMOVED lines=16> */
.L_x_12784:
[----:B------:R-:W-:Y:S05]  /*45c0*/  BSYNC B4 ;  /* 0x0000000000047941 */ /* 0x000fea0003800000 */
.L_x_12783:
        /* <DEDUP_REMOVED lines=43> */
.L_x_12782:
[----:B------:R-:W-:Y:S05]  /*4880*/  BSYNC B3 ;  /* 0x0000000000037941 */ /* 0x000fea0003800000 */
.L_x_12781:
        /* <DEDUP_REMOVED lines=11> */
.L_x_12777:
[----:B------:R-:W-:Y:S05]  /*4940*/  BSYNC B2 ;  /* 0x0000000000027941 */ /* 0x000fea0003800000 */
.L_x_12776:
        /* <DEDUP_REMOVED lines=18> */
.L_x_12788:
[----:B------:R-:W-:-:S07]  /*4a70*/  IMAD.MOV.U32 R86, RZ, RZ, R10 ;  /* 0x000000ffff567224 */ /* 0x000fce00078e000a */
.L_x_12789:
[----:B------:R-:W-:Y:S05]  /*4a80*/  BSYNC B3 ;  /* 0x0000000000037941 */ /* 0x000fea0003800000 */
.L_x_12787:
        /* <DEDUP_REMOVED lines=16> */
.L_x_12793:
[----:B------:R-:W-:Y:S05]  /*4b90*/  BSYNC B4 ;  /* 0x0000000000047941 */ /* 0x000fea0003800000 */
.L_x_12792:
        /* <DEDUP_REMOVED lines=44> */
.L_x_12791:
[----:B------:R-:W-:Y:S05]  /*4e60*/  BSYNC B3 ;  /* 0x0000000000037941 */ /* 0x000fea0003800000 */
.L_x_12790:
        /* <DEDUP_REMOVED lines=11> */
.L_x_12786:
[----:B------:R-:W-:Y:S05]  /*4f20*/  BSYNC B2 ;  /* 0x0000000000027941 */ /* 0x000fea0003800000 */
.L_x_12785:
        /* <DEDUP_REMOVED lines=18> */
.L_x_12797:
[----:B------:R-:W-:-:S07]  /*5050*/  MOV R83, R10 ;  /* 0x0000000a00537202 */ /* 0x000fce0000000f00 */
.L_x_12798:
[----:B------:R-:W-:Y:S05]  /*5060*/  BSYNC B3 ;  /* 0x0000000000037941 */ /* 0x000fea0003800000 */
.L_x_12796:
        /* <DEDUP_REMOVED lines=16> */
.L_x_12802:
[----:B------:R-:W-:Y:S05]  /*5170*/  BSYNC B4 ;  /* 0x0000000000047941 */ /* 0x000fea0003800000 */
.L_x_12801:
        /* <DEDUP_REMOVED lines=43> */
.L_x_12800:
[----:B------:R-:W-:Y:S05]  /*5430*/  BSYNC B3 ;  /* 0x0000000000037941 */ /* 0x000fea0003800000 */
.L_x_12799:
        /* <DEDUP_REMOVED lines=11> */
.L_x_12795:
[----:B------:R-:W-:Y:S05]  /*54f0*/  BSYNC B2 ;  /* 0x0000000000027941 */ /* 0x000fea0003800000 */
.L_x_12794:
        /* <DEDUP_REMOVED lines=18> */
.L_x_12806:
[----:B------:R-:W-:-:S07]  /*5620*/  MOV R90, R10 ;  /* 0x0000000a005a7202 */ /* 0x000fce0000000f00 */
.L_x_12807:
[----:B------:R-:W-:Y:S05]  /*5630*/  BSYNC B3 ;  /* 0x0000000000037941 */ /* 0x000fea0003800000 */
.L_x_12805:
        /* <DEDUP_REMOVED lines=16> */
.L_x_12811:
[----:B------:R-:W-:Y:S05]  /*5740*/  BSYNC B4 ;  /* 0x0000000000047941 */ /* 0x000fea0003800000 */
.L_x_12810:
        /* <DEDUP_REMOVED lines=43> */
.L_x_12809:
[----:B------:R-:W-:Y:S05]  /*5a00*/  BSYNC B3 ;  /* 0x0000000000037941 */ /* 0x000fea0003800000 */
.L_x_12808:
        /* <DEDUP_REMOVED lines=11> */
.L_x_12804:
[----:B------:R-:W-:Y:S05]  /*5ac0*/  BSYNC B2 ;  /* 0x0000000000027941 */ /* 0x000fea0003800000 */
.L_x_12803:
        /* <DEDUP_REMOVED lines=18> */
.L_x_12815:
[----:B------:R-:W-:-:S07]  /*5bf0*/  MOV R85, R10 ;  /* 0x0000000a00557202 */ /* 0x000fce0000000f00 */
.L_x_12816:
[----:B------:R-:W-:Y:S05]  /*5c00*/  BSYNC B3 ;  /* 0x0000000000037941 */ /* 0x000fea0003800000 */
.L_x_12814:
        /* <DEDUP_REMOVED lines=16> */
.L_x_12820:
[----:B------:R-:W-:Y:S05]  /*5d10*/  BSYNC B4 ;  /* 0x0000000000047941 */ /* 0x000fea0003800000 */
.L_x_12819:
        /* <DEDUP_REMOVED lines=43> */
.L_x_12818:
[----:B------:R-:W-:Y:S05]  /*5fd0*/  BSYNC B3 ;  /* 0x0000000000037941 */ /* 0x000fea0003800000 */
.L_x_12817:
        /* <DEDUP_REMOVED lines=11> */
.L_x_12813:
[----:B------:R-:W-:Y:S05]  /*6090*/  BSYNC B2 ;  /* 0x0000000000027941 */ /* 0x000fea0003800000 */
.L_x_12812:
        /* <DEDUP_REMOVED lines=18> */
.L_x_12824:
[----:B------:R-:W-:-:S07]  /*61c0*/  MOV R100, R10 ;  /* 0x0000000a00647202 */ /* 0x000fce0000000f00 */
.L_x_12825:
[----:B------:R-:W-:Y:S05]  /*61d0*/  BSYNC B3 ;  /* 0x0000000000037941 */ /* 0x000fea0003800000 */
.L_x_12823:
        /* <DEDUP_REMOVED lines=16> */
.L_x_12829:
[----:B------:R-:W-:Y:S05]  /*62e0*/  BSYNC B4 ;  /* 0x0000000000047941 */ /* 0x000fea0003800000 */
.L_x_12828:
        /* <DEDUP_REMOVED lines=43> */
.L_x_12827:
[----:B------:R-:W-:Y:S05]  /*65a0*/  BSYNC B3 ;  /* 0x0000000000037941 */ /* 0x000fea0003800000 */
.L_x_12826:
        /* <DEDUP_REMOVED lines=11> */
.L_x_12822:
[----:B------:R-:W-:Y:S05]  /*6660*/  BSYNC B2 ;  /* 0x0000000000027941 */ /* 0x000fea0003800000 */
.L_x_12821:
        /* <DEDUP_REMOVED lines=18> */
.L_x_12833:
[----:B------:R-:W-:-:S07]  /*6790*/  MOV R87, R10 ;  /* 0x0000000a00577202 */ /* 0x000fce0000000f00 */
.L_x_12834:
[----:B------:R-:W-:Y:S05]  /*67a0*/  BSYNC B3 ;  /* 0x0000000000037941 */ /* 0x000fea0003800000 */
.L_x_12832:
        /* <DEDUP_REMOVED lines=16> */
.L_x_12838:
[----:B------:R-:W-:Y:S05]  /*68b0*/  BSYNC B4 ;  /* 0x0000000000047941 */ /* 0x000fea0003800000 */
.L_x_12837:
        /* <DEDUP_REMOVED lines=43> */
.L_x_12836:
[----:B------:R-:W-:Y:S05]  /*6b70*/  BSYNC B3 ;  /* 0x0000000000037941 */ /* 0x000fea0003800000 */
.L_x_12835:
        /* <DEDUP_REMOVED lines=11> */
.L_x_12831:
[----:B------:R-:W-:Y:S05]  /*6c30*/  BSYNC B2 ;  /* 0x0000000000027941 */ /* 0x000fea0003800000 */
.L_x_12830:
        /* <DEDUP_REMOVED lines=25> */
.L_x_12766:
[----:B------:R-:W-:Y:S05]  /*6dd0*/  BSYNC B1 ;  /* 0x0000000000017941 */ /* 0x000fea0003800000 */
.L_x_12765:
        /* <DEDUP_REMOVED lines=75> */
.L_x_12856:
        /* <DEDUP_REMOVED lines=60> */
.L_x_12843:
[----:B------:R-:W-:Y:S05]  /*7650*/  BSYNC B2 ;  /* 0x0000000000027941 */ /* 0x000fea0003800000 */
.L_x_12842:
        /* <DEDUP_REMOVED lines=32> */
.L_x_12841:
[----:B------:R-:W-:Y:S05]  /*7860*/  BSYNC B1 ;  /* 0x0000000000017941 */ /* 0x000fea0003800000 */
.L_x_12840:
[----:B01----:R-:W0:Y:S02]  /*7870*/  LDC.64 R88, c[0x0][0x210] ;  /* 0x00008400ff587b82 */ /* 0x003e240000000a00 */
[----:B0-----:R-:W-:-:S04]  /*7880*/  LEA R4, R88, R4, 0x2 ;  /* 0x0000000458047211 */ /* 0x001fc800078e10ff */
[----:B------:R-:W-:-:S13]  /*7890*/  ISETP.GE.AND P0, PT, R4, R89, PT ;  /* 0x000000590400720c */ /* 0x000fda0003f06270 */
[----:B------:R-:W-:Y:S05]  /*78a0*/  @!P0 BRA `(.L_x_12844) ;  /* 0xffffff9000708947 */ /* 0x000fea000383ffff */
[----:B------:R-:W-:Y:S05]  /*78b0*/  BSYNC B0 ;  /* 0x0000000000007941 */ /* 0x000fea0003800000 */
.L_x_12688:
[----:B------:R-:W-:Y:S05]  /*78c0*/  EXIT ;  /* 0x000000000000794d */ /* 0x000fea0003800000 */
.L_x_12839:
        /* <DEDUP_REMOVED lines=8> */
.L_x_12846:
[----:B------:R-:W-:Y:S05]  /*7950*/  BSYNC B1 ;  /* 0x0000000000017941 */ /* 0x000fea0003800000 */
.L_x_12845:
        /* <DEDUP_REMOVED lines=10> */
.L_x_12847:
[----:B------:R-:W-:Y:S01]  /*7a00*/  HFMA2.MMA R111, -RZ, RZ, 0, 2.384185791015625e-07 ;  /* 0x00000004ff6f7435 */ /* 0x000fe200000001ff */
[----:B------:R-:W-:-:S05]  /*7a10*/  MOV R91, R110 ;  /* 0x0000006e005b7202 */ /* 0x000fca0000000f00 */
[----:B------:R-:W-:-:S04]  /*7a20*/  FADD.FTZ R91, R90, R91 ;  /* 0x0000005b5a5b7221 */ /* 0x000fc80000010000 */
[----:B------:R-:W-:-:S07]  /*7a30*/  IMAD.MOV.U32 R112, RZ, RZ, R91 ;  /* 0x000000ffff707224 */ /* 0x000fce00078e005b */
[----:B------:R-:W-:Y:S05]  /*7a40*/  WARPSYNC.COLLECTIVE R109, `(.L_x_12848) ;  /* 0x000000006d087348 */ /* 0x000fea0003c00000 */
[----:B------:R0:W1:Y:S02]  /*7a50*/  SHFL.BFLY P4, R110, R112, R111, R114 ;  /* 0x0c00006f706e7389 */ /* 0x0000640000080072 */
[----:B01----:R-:W-:Y:S01]  /*7a60*/  ENDCOLLECTIVE ;  /* 0x000000000000791b */ /* 0x003fe20003800000 */
.L_x_12848:
[----:B------:R-:W-:Y:S02]  /*7a70*/  IMAD.MOV.U32 R111, RZ, RZ, 0x8 ;  /* 0x00000008ff6f7424 */ /* 0x000fe400078e00ff */
[----:B------:R-:W-:-:S04]  /*7a80*/  IMAD.MOV.U32 R88, RZ, RZ, R110 ;  /* 0x000000ffff587224 */ /* 0x000fc800078e006e */
[----:B------:R-:W-:-:S05]  /*7a90*/  FADD.FTZ R104, R91, R88 ;  /* 0x000000585b687221 */ /* 0x000fca0000010000 */
[----:B------:R-:W-:-:S07]  /*7aa0*/  MOV R112, R104 ;  /* 0x0000006800707202 */ /* 0x000fce0000000f00 */
[----:B------:R-:W-:Y:S05]  /*7ab0*/  WARPSYNC.COLLECTIVE R109, `(.L_x_12849) ;  /* 0x000000006d087348 */ /* 0x000fea0003c00000 */
[----:B------:R0:W1:Y:S02]  /*7ac0*/  SHFL.BFLY P4, R110, R112, R111, R114 ;  /* 0x0c00006f706e7389 */ /* 0x0000640000080072 */
[----:B01----:R-:W-:Y:S01]  /*7ad0*/  ENDCOLLECTIVE ;  /* 0x000000000000791b */ /* 0x003fe20003800000 */
.L_x_12849:
[----:B------:R-:W-:Y:S01]  /*7ae0*/  HFMA2.MMA R111, -RZ, RZ, 0, 9.5367431640625e-07 ;  /* 0x00000010ff6f7435 */ /* 0x000fe200000001ff */
[----:B------:R-:W-:-:S05]  /*7af0*/  MOV R103, R110 ;  /* 0x0000006e00677202 */ /* 0x000fca0000000f00 */
[----:B------:R-:W-:-:S04]  /*7b00*/  FADD.FTZ R105, R104, R103 ;  /* 0x0000006768697221 */ /* 0x000fc80000010000 */
[----:B------:R-:W-:-:S07]  /*7b10*/  IMAD.MOV.U32 R112, RZ, RZ, R105 ;  /* 0x000000ffff707224 */ /* 0x000fce00078e0069 */
[----:B------:R-:W-:Y:S05]  /*7b20*/  WARPSYNC.COLLECTIVE R109, `(.L_x_12850) ;  /* 0x000000006d087348 */ /* 0x000fea0003c00000 */
[----:B------:R0:W1:Y:S02]  /*7b30*/  SHFL.BFLY P4, R110, R112, R111, R114 ;  /* 0x0c00006f706e7389 */ /* 0x0000640000080072 */
[----:B01----:R-:W-:Y:S01]  /*7b40*/  ENDCOLLECTIVE ;  /* 0x000000000000791b */ /* 0x003fe20003800000 */
.L_x_12850:
        /* <DEDUP_REMOVED lines=41> */
.L_x_12851:
[----:B------:R-:W-:Y:S01]  /*7de0*/  HFMA2.MMA R111, -RZ, RZ, 0, 1.1920928955078125e-07 ;  /* 0x00000002ff6f7435 */ /* 0x000fe200000001ff */
[----:B------:R-:W-:-:S05]  /*7df0*/  MOV R89, R110 ;  /* 0x0000006e00597202 */ /* 0x000fca0000000f00 */
[----:B------:R-:W-:-:S04]  /*7e00*/  FADD.FTZ R89, R88, R89 ;  /* 0x0000005958597221 */ /* 0x000fc80000010000 */
[----:B------:R-:W-:-:S07]  /*7e10*/  IMAD.MOV.U32 R112, RZ, RZ, R89 ;  /* 0x000000ffff707224 */ /* 0x000fce00078e0059 */
[----:B------:R-:W-:Y:S05]  /*7e20*/  WARPSYNC.COLLECTIVE R109, `(.L_x_12852) ;  /* 0x000000006d087348 */ /* 0x000fea0003c00000 */
[----:B------:R0:W1:Y:S02]  /*7e30*/  SHFL.BFLY P4, R110, R112, R111, R114 ;  /* 0x0c00006f706e7389 */ /* 0x0000640000080072 */
[----:B01----:R-:W-:Y:S01]  /*7e40*/  ENDCOLLECTIVE ;  /* 0x000000000000791b */ /* 0x003fe20003800000 */
.L_x_12852:
[----:B------:R-:W-:Y:S02]  /*7e50*/  IMAD.MOV.U32 R111, RZ, RZ, 0x4 ;  /* 0x00000004ff6f7424 */ /* 0x000fe400078e00ff */
[----:B------:R-:W-:-:S04]  /*7e60*/  IMAD.MOV.U32 R90, RZ, RZ, R110 ;  /* 0x000000ffff5a7224 */ /* 0x000fc800078e006e */
[----:B------:R-:W-:-:S05]  /*7e70*/  FADD.FTZ R90, R89, R90 ;  /* 0x0000005a595a7221 */ /* 0x000fca0000010000 */
[----:B------:R-:W-:-:S07]  /*7e80*/  MOV R112, R90 ;  /* 0x0000005a00707202 */ /* 0x000fce0000000f00 */
[----:B------:R-:W-:Y:S05]  /*7e90*/  WARPSYNC.COLLECTIVE R109, `(.L_x_12853) ;  /* 0x000000006d087348 */ /* 0x000fea0003c00000 */
[----:B------:R0:W1:Y:S02]  /*7ea0*/  SHFL.BFLY P4, R110, R112, R111, R114 ;  /* 0x0c00006f706e7389 */ /* 0x0000640000080072 */
[----:B01----:R-:W-:Y:S01]  /*7eb0*/  ENDCOLLECTIVE ;  /* 0x000000000000791b */ /* 0x003fe20003800000 */
.L_x_12853:
[----:B------:R-:W-:Y:S01]  /*7ec0*/  HFMA2.MMA R111, -RZ, RZ, 0, 4.76837158203125e-07 ;  /* 0x00000008ff6f7435 */ /* 0x000fe200000001ff */
[----:B------:R-:W-:-:S05]  /*7ed0*/  MOV R91, R110 ;  /* 0x0000006e005b7202 */ /* 0x000fca0000000f00 */
[----:B------:R-:W-:-:S04]  /*7ee0*/  FADD.FTZ R91, R90, R91 ;  /* 0x0000005b5a5b7221 */ /* 0x000fc80000010000 */
[----:B------:R-:W-:-:S07]  /*7ef0*/  IMAD.MOV.U32 R112, RZ, RZ, R91 ;  /* 0x000000ffff707224 */ /* 0x000fce00078e005b */
[----:B------:R-:W-:Y:S05]  /*7f00*/  WARPSYNC.COLLECTIVE R109, `(.L_x_12854) ;  /* 0x000000006d087348 */ /* 0x000fea0003c00000 */
[----:B------:R0:W1:Y:S02]  /*7f10*/  SHFL.BFLY P4, R110, R112, R111, R114 ;  /* 0x0c00006f706e7389 */ /* 0x0000640000080072 */
[----:B01----:R-:W-:Y:S01]  /*7f20*/  ENDCOLLECTIVE ;  /* 0x000000000000791b */ /* 0x003fe20003800000 */
.L_x_12854:
[----:B------:R-:W-:Y:S02]  /*7f30*/  IMAD.MOV.U32 R111, RZ, RZ, 0x10 ;  /* 0x00000010ff6f7424 */ /* 0x000fe400078e00ff */
[----:B------:R-:W-:-:S04]  /*7f40*/  IMAD.MOV.U32 R104, RZ, RZ, R110 ;  /* 0x000000ffff687224 */ /* 0x000fc800078e006e */
[----:B------:R-:W-:-:S05]  /*7f50*/  FADD.FTZ R104, R91, R104 ;  /* 0x000000685b687221 */ /* 0x000fca0000010000 */
[----:B------:R-:W-:-:S07]  /*7f60*/  MOV R112, R104 ;  /* 0x0000006800707202 */ /* 0x000fce0000000f00 */
[----:B------:R-:W-:Y:S05]  /*7f70*/  WARPSYNC.COLLECTIVE R109, `(.L_x_12855) ;  /* 0x000000006d087348 */ /* 0x000fea0003c00000 */
[----:B------:R0:W1:Y:S02]  /*7f80*/  SHFL.BFLY P4, R110, R112, R111, R114 ;  /* 0x0c00006f706e7389 */ /* 0x0000640000080072 */
[----:B01----:R-:W-:Y:S01]  /*7f90*/  ENDCOLLECTIVE ;  /* 0x000000000000791b */ /* 0x003fe20003800000 */
.L_x_12855:
[----:B------:R-:W-:Y:S01]  /*7fa0*/  MOV R105, R110 ;  /* 0x0000006e00697202 */ /* 0x000fe20000000f00 */
[----:B------:R-:W-:Y:S06]  /*7fb0*/  BRA `(.L_x_12856) ;  /* 0xfffffff000b47947 */ /* 0x000fec000383ffff */
.L_x_12857:
        /* <DEDUP_REMOVED lines=12> */
.L_x_16598:


//--------------------- .text._ZN10layer_norm13ln_fwd_kernelINS_13Kernel_traitsIf6__halffS2_fjLj512ELj1ELj4ELj1ELj16ENS_18Kernel_traits_baseILj512EfS2_fS2_fjLj128EEEEELb1ELb1ELb1ELb1EEEvNS_9FwdParamsE --------------------------
	.section	.text._ZN10layer_norm13ln_fwd_kernelINS_13Kernel_traitsIf6__halffS2_fjLj512ELj1ELj4ELj1ELj16ENS_18Kernel_traits_baseILj512EfS2_fS2_fjLj128EEEEELb1ELb1ELb1ELb1EEEvNS_9FwdParamsE,"ax",@progbits
	.align	128
        .global         _ZN10layer_norm13ln_fwd_kernelINS_13Kernel_traitsIf6__halffS2_fjLj512ELj1ELj4ELj1ELj16ENS_18Kernel_traits_baseILj512EfS2_fS2_fjLj128EEEEELb1ELb1ELb1ELb1EEEvNS_9FwdParamsE
        .type           _ZN10layer_norm13ln_fwd_kernelINS_13Kernel_traitsIf6__halffS2_fjLj512ELj1ELj4ELj1ELj16ENS_18Kernel_traits_baseILj512EfS2_fS2_fjLj128EEEEELb1ELb1ELb1ELb1EEEvNS_9FwdParamsE,@function
        .size           _ZN10layer_norm13ln_fwd_kernelINS_13Kernel_traitsIf6__halffS2_fjLj512ELj1ELj4ELj1ELj16ENS_18Kernel_traits_baseILj512EfS2_fS2_fjLj128EEEEELb1ELb1ELb1ELb1EEEvNS_9FwdParamsE,(.L_x_16599 - _ZN10layer_norm13ln_fwd_kernelINS_13Kernel_traitsIf6__halffS2_fjLj512ELj1ELj4ELj1ELj16ENS_18Kernel_traits_baseILj512EfS2_fS2_fjLj128EEEEELb1ELb1ELb1ELb1EEEvNS_9FwdParamsE)
        .other          _ZN10layer_norm13ln_fwd_kernelINS_13Kernel_traitsIf6__halffS2_fjLj512ELj1ELj4ELj1ELj16ENS_18Kernel_traits_baseILj512EfS2_fS2_fjLj128EEEEELb1ELb1ELb1ELb1EEEvNS_9FwdParamsE,@"STO_CUDA_ENTRY STV_DEFAULT"
_ZN10layer_norm13ln_fwd_kernelINS_13Kernel_traitsIf6__halffS2_fjLj512ELj1ELj4ELj1ELj16ENS_18Kernel_traits_baseILj512EfS2_fS2_fjLj128EEEEELb1ELb1ELb1ELb1EEEvNS_9FwdParamsE:
.text._ZN10layer_norm13ln_fwd_kernelINS_13Kernel_traitsIf6__halffS2_fjLj512ELj1ELj4ELj1ELj16ENS_18Kernel_traits_baseILj512EfS2_fS2_fjLj128EEEEELb1ELb1ELb1ELb1EEEvNS_9FwdParamsE:
[----:B------:R-:W-:Y:S01]  /*0000*/  LDC R1, c[0x0][0x28] ;  /* 0x00000a00ff017b82 */ /* 0x000fe20000000800 */
[----:B------:R-:W-:Y:S01]  /*0010*/  ULDC.U8 UR4, c[0x0][0x2f4] ;  /* 0x0000bd0000047ab9 */ /* 0x000fe20000000000 */
[----:B------:R-:W-:Y:S01]  /*0020*/  ULDC.64 UR6, c[0x0][0x208] ;  /* 0x0000820000067ab9 */ /* 0x000fe20000000a00 */
[----:B------:R-:W-:Y:S01]  /*0030*/  ISETP.NE.AND P1, PT, RZ, UR4, PT ;  /* 0x00000004ff007c0c */ /* 0x000fe2000bf25270 */
[----:B------:R-:W-:Y:S01]  /*0040*/  ULDC.64 UR4, c[0x0][0x2e0] ;  /* 0x0000b80000047ab9 */ /* 0x000fe20000000a00 */
[----:B------:R-:W0:Y:S01]  /*0050*/  S2R R80, SR_TID.X ;  /* 0x0000000000507919 */ /* 0x000e220000002100 */
[----:B------:R-:W-:Y:S01]  /*0060*/  MOV R4, UR4 ;  /* 0x0000000400047c02 */ /* 0x000fe20008000f00 */
[----:B------:R-:W-:Y:S01]  /*0070*/  IMAD.U32 R5, RZ, RZ, UR5 ;  /* 0x00000005ff057e24 */ /* 0x000fe2000f8e00ff */
[----:B------:R-:W1:Y:S01]  /*0080*/  LDC R2, c[0x0][0x2e8] ;  /* 0x0000ba00ff027b82 */ /* 0x000e620000000800 */
[----:B------:R-:W2:Y:S01]  /*0090*/  S2R R81, SR_CTAID.X ;  /* 0x0000000000517919 */ /* 0x000ea20000002500 */
[----:B------:R-:W-:-:S06]  /*00a0*/  ULDC.64 UR10, c[0x0][0x2c8] ;  /* 0x0000b200000a7ab9 */ /* 0x000fcc0000000a00 */
        /* <DEDUP_REMOVED lines=27> */
[----:B------:R-:W-:Y:S01]  /*0260*/  LEA R56, P4, R80, UR12, 0x5 ;  /* 0x0000000c50387c11 */ /* 0x000fe2000f8828ff */
[----:B------:R-:W-:Y:S01]  /*0270*/  IMAD.X R5, RZ, RZ, UR9, P2 ;  /* 0x00000009ff057e24 */ /* 0x000fe200090e06ff */
[----:B------:R-:W-:Y:S02]  /*0280*/  IADD3.X R9, RZ, UR11, RZ, P3, !PT ;  /* 0x0000000bff097c10 */ /* 0x000fe40009ffe4ff */
[----:B------:R-:W-:Y:S02]  /*0290*/  ISETP.GE.AND P2, PT, R0, UR8, PT ;  /* 0x0000000800007c0c */ /* 0x000fe4000bf46270 */
[----:B------:R-:W-:Y:S01]  /*02a0*/  IADD3.X R57, RZ, UR13, RZ, P4, !PT ;  /* 0x0000000dff397c10 */ /* 0x000fe2000a7fe4ff */
[----:B------:R0:W5:Y:S04]  /*02b0*/  @P0 LDG.E.128 R52, desc[UR6][R8.64] ;  /* 0x0000000608340981 */ /* 0x000168000c1e1d00 */
        /* <DEDUP_REMOVED lines=101> */
.L_x_13010:
        /* <DEDUP_REMOVED lines=32> */
[----:B------:R-:W-:Y:S01]  /*0b10*/  @!P4 ISETP.NE.AND.EX P1, PT, R99, RZ, PT, P1 ;  /* 0x000000ff6300c20c */ /* 0x000fe20003f25310 */
[----:B------:R-:W-:-:S03]  /*0b20*/  @!P4 IMAD.MOV.U32 R6, RZ, RZ, R97 ;  /* 0x000000ffff06c224 */ /* 0x000fc600078e0061 */
[----:B---3--:R-:W-:Y:S01]  /*0b30*/  @!P4 FSEL R68, R56, RZ, P1 ;  /* 0x000000ff3844c208 */ /* 0x008fe20000800000 */
        /* <DEDUP_REMOVED lines=13> */
.L_x_12862:
[----:B------:R-:W-:-:S07]  /*0c10*/  MOV R2, R86 ;  /* 0x0000005600027202 */ /* 0x000fce0000000f00 */
.L_x_12863:
[----:B------:R-:W-:Y:S05]  /*0c20*/  BSYNC B2 ;  /* 0x0000000000027941 */ /* 0x000fea0003800000 */
.L_x_12861:
        /* <DEDUP_REMOVED lines=16> */
.L_x_12867:
[----:B------:R-:W-:Y:S05]  /*0d30*/  BSYNC B3 ;  /* 0x0000000000037941 */ /* 0x000fea0003800000 */
.L_x_12866:
        /* <DEDUP_REMOVED lines=43> */
.L_x_12865:
[----:B------:R-:W-:Y:S05]  /*0ff0*/  BSYNC B2 ;  /* 0x0000000000027941 */ /* 0x000fea0003800000 */
.L_x_12864:
        /* <DEDUP_REMOVED lines=11> */
.L_x_12860:
[----:B------:R-:W-:Y:S05]  /*10b0*/  BSYNC B1 ;  /* 0x0000000000017941 */ /* 0x000fea0003800000 */
.L_x_12859:
        /* <DEDUP_REMOVED lines=18> */
.L_x_12871:
[----:B------:R-:W-:-:S07]  /*11e0*/  MOV R2, R86 ;  /* 0x0000005600027202 */ /* 0x000fce0000000f00 */
.L_x_12872:
[----:B------:R-:W-:Y:S05]  /*11f0*/  BSYNC B2 ;  /* 0x0000000000027941 */ /* 0x000fea0003800000 */
.L_x_12870:
        /* <DEDUP_REMOVED lines=16> */
.L_x_12876:
[----:B------:R-:W-:Y:S05]  /*1300*/  BSYNC B3 ;  /* 0x0000000000037941 */ /* 0x000fea0003800000 */
.L_x_12875:
        /* <DEDUP_REMOVED lines=44> */
.L_x_12874:
[----:B------:R-:W-:Y:S05]  /*15d0*/  BSYNC B2 ;  /* 0x0000000000027941 */ /* 0x000fea0003800000 */
.L_x_12873:
        /* <DEDUP_REMOVED lines=11> */
.L_x_12869:
[----:B------:R-:W-:Y:S05]  /*1690*/  BSYNC B1 ;  /* 0x0000000000017941 */ /* 0x000fea0003800000 */
.L_x_12868:
        /* <DEDUP_REMOVED lines=18> */
.L_x_12880:
[----:B------:R-:W-:-:S07]  /*17c0*/  IMAD.MOV.U32 R2, RZ, RZ, R86 ;  /* 0x000000ffff027224 */ /* 0x000fce00078e0056 */
.L_x_12881:
[----:B------:R-:W-:Y:S05]  /*17d0*/  BSYNC B2 ;  /* 0x0000000000027941 */ /* 0x000fea0003800000 */
.L_x_12879:
        /* <DEDUP_REMOVED lines=16> */
.L_x_12885:
[----:B------:R-:W-:Y:S05]  /*18e0*/  BSYNC B3 ;  /* 0x0000000000037941 */ /* 0x000fea0003800000 */
.L_x_12884:
        /* <DEDUP_REMOVED lines=44> */
.L_x_12883:
[----:B------:R-:W-:Y:S05]  /*1bb0*/  BSYNC B2 ;  /* 0x0000000000027941 */ /* 0x000fea0003800000 */
.L_x_12882:
        /* <DEDUP_REMOVED lines=11> */
.L_x_12878:
[----:B------:R-:W-:Y:S05]  /*1c70*/  BSYNC B1 ;  /* 0x0000000000017941 */ /* 0x000fea0003800000 */
.L_x_12877:
        /* <DEDUP_REMOVED lines=18> */
.L_x_12889:
[----:B------:R-:W-:-:S07]  /*1da0*/  MOV R2, R86 ;  /* 0x0000005600027202 */ /* 0x000fce0000000f00 */
.L_x_12890:
[----:B------:R-:W-:Y:S05]  /*1db0*/  BSYNC B2 ;  /* 0x0000000000027941 */ /* 0x000fea0003800000 */
.L_x_12888:
        /* <DEDUP_REMOVED lines=16> */
.L_x_12894:
[----:B------:R-:W-:Y:S05]  /*1ec0*/  BSYNC B3 ;  /* 0x0000000000037941 */ /* 0x000fea0003800000 */
.L_x_12893:
        /* <DEDUP_REMOVED lines=44> */
.L_x_12892:
[----:B------:R-:W-:Y:S05]  /*2190*/  BSYNC B2 ;  /* 0x0000000000027941 */ /* 0x000fea0003800000 */
.L_x_12891:
        /* <DEDUP_REMOVED lines=11> */
.L_x_12887:
[----:B------:R-:W-:Y:S05]  /*2250*/  BSYNC B1 ;  /* 0x0000000000017941 */ /* 0x000fea0003800000 */
.L_x_12886:
        /* <DEDUP_REMOVED lines=18> */
.L_x_12898:
[----:B------:R-:W-:-:S07]  /*2380*/  IMAD.MOV.U32 R2, RZ, RZ, R86 ;  /* 0x000000ffff027224 */ /* 0x000fce00078e0056 */
.L_x_12899:
[----:B------:R-:W-:Y:S05]  /*2390*/  BSYNC B2 ;  /* 0x0000000000027941 */ /* 0x000fea0003800000 */
.L_x_12897:
        /* <DEDUP_REMOVED lines=16> */
.L_x_12903:
[----:B------:R-:W-:Y:S05]  /*24a0*/  BSYNC B3 ;  /* 0x0000000000037941 */ /* 0x000fea0003800000 */
.L_x_12902:
        /* <DEDUP_REMOVED lines=44> */
.L_x_12901:
[----:B------:R-:W-:Y:S05]  /*2770*/  BSYNC B2 ;  /* 0x0000000000027941 */ /* 0x000fea0003800000 */
.L_x_12900:
        /* <DEDUP_REMOVED lines=11> */
.L_x_12896:
[----:B------:R-:W-:Y:S05]  /*2830*/  BSYNC B1 ;  /* 0x0000000000017941 */ /* 0x000fea0003800000 */
.L_x_12895:
        /* <DEDUP_REMOVED lines=18> */
.L_x_12907:
[----:B------:R-:W-:-:S07]  /*2960*/  MOV R2, R86 ;  /* 0x0000005600027202 */ /* 0x000fce0000000f00 */
.L_x_12908:
[----:B------:R-:W-:Y:S05]  /*2970*/  BSYNC B2 ;  /* 0x0000000000027941 */ /* 0x000fea0003800000 */
.L_x_12906:
        /* <DEDUP_REMOVED lines=16> */
.L_x_12912:
[----:B------:R-:W-:Y:S05]  /*2a80*/  BSYNC B3 ;  /* 0x0000000000037941 */ /* 0x000fea0003800000 */
.L_x_12911:
        /* <DEDUP_REMOVED lines=44> */
.L_x_12910:
[----:B------:R-:W-:Y:S05]  /*2d50*/  BSYNC B2 ;  /* 0x0000000000027941 */ /* 0x000fea0003800000 */
.L_x_12909:
        /* <DEDUP_REMOVED lines=11> */
.L_x_12905:
[----:B------:R-:W-:Y:S05]  /*2e10*/  BSYNC B1 ;  /* 0x0000000000017941 */ /* 0x000fea0003800000 */
.L_x_12904:
        /* <DEDUP_REMOVED lines=18> */
.L_x_12916:
[----:B------:R-:W-:-:S07]  /*2f40*/  IMAD.MOV.U32 R2, RZ, RZ, R86 ;  /* 0x000000ffff027224 */ /* 0x000fce00078e0056 */
.L_x_12917:
[----:B------:R-:W-:Y:S05]  /*2f50*/  BSYNC B2 ;  /* 0x0000000000027941 */ /* 0x000fea0003800000 */
.L_x_12915:
        /* <DEDUP_REMOVED lines=16> */
.L_x_12921:
[----:B------:R-:W-:Y:S05]  /*3060*/  BSYNC B3 ;  /* 0x0000000000037941 */ /* 0x000fea0003800000 */
.L_x_12920:
        /* <DEDUP_REMOVED lines=44> */
.L_x_12919:
[----:B------:R-:W-:Y:S05]  /*3330*/  BSYNC B2 ;  /* 0x0000000000027941 */ /* 0x000fea0003800000 */
.L_x_12918:
        /* <DEDUP_REMOVED lines=11> */
.L_x_12914:
[----:B------:R-:W-:Y:S05]  /*33f0*/  BSYNC B1 ;  /* 0x0000000000017941 */ /* 0x000fea0003800000 */
.L_x_12913:
        /* <DEDUP_REMOVED lines=18> */
.L_x_12925:
[----:B------:R-:W-:-:S07]  /*3520*/  MOV R2, R86 ;  /* 0x0000005600027202 */ /* 0x000fce0000000f00 */
.L_x_12926:
[----:B------:R-:W-:Y:S05]  /*3530*/  BSYNC B2 ;  /* 0x0000000000027941 */ /* 0x000fea0003800000 */
.L_x_12924:
        /* <DEDUP_REMOVED lines=16> */
.L_x_12930:
[----:B------:R-:W-:Y:S05]  /*3640*/  BSYNC B3 ;  /* 0x0000000000037941 */ /* 0x000fea0003800000 */
.L_x_12929:
        /* <DEDUP_REMOVED lines=44> */
.L_x_12928:
[----:B------:R-:W-:Y:S05]  /*3910*/  BSYNC B2 ;  /* 0x0000000000027941 */ /* 0x000fea0003800000 */
.L_x_12927:
        /* <DEDUP_REMOVED lines=11> */
.L_x_12923:
[----:B------:R-:W-:Y:S05]  /*39d0*/  BSYNC B1 ;  /* 0x0000000000017941 */ /* 0x000fea0003800000 */
.L_x_12922:
        /* <DEDUP_REMOVED lines=11> */
[----:B------:R-:W-:Y:S01]  /*3a90*/  SHF.L.U32 R77, R95, 0x10, RZ ;  /* 0x000000105f4d7819 */ /* 0x000fe200000006ff */
[----:B0-----:R-:W0:Y:S01]  /*3aa0*/  LDC.64 R6, c[0x0][0x240] ;  /* 0x00009000ff067b82 */ /* 0x001e220000000a00 */
        /* <DEDUP_REMOVED lines=18> */
.L_x_12932:
[----:B------:R-:W-:Y:S05]  /*3bd0*/  BSYNC B1 ;  /* 0x0000000000017941 */ /* 0x000fea0003800000 */
.L_x_12931:
[----:B--2---:R-:W-:Y:S01]  /*3be0*/  @P3 IMAD.WIDE.U32 R2, R107, 0x10, R2 ;  /* 0x000000106b023825 */ /* 0x004fe200078e0002 */
[----:B------:R-:W2:Y:S04]  /*3bf0*/  @P0 LDG.E.128 R56, desc[UR6][R4.64] ;  /* 0x0000000604380981 */ /* 0x000ea8000c1e1d00 */
[----:B------:R3:W5:Y:S04]  /*3c00*/  @P3 LDG.E.128 R60, desc[UR6][R2.64] ;  /* 0x00000006023c3981 */ /* 0x000768000c1e1d00 */
[----:B------:R3:W5:Y:S01]  /*3c10*/  @P0 LDG.E.128 R64, desc[UR6][R4.64+0x10] ;  /* 0x0000100604400981 */ /* 0x000762000c1e1d00 */
[----:B------:R-:W-:Y:S01]  /*3c20*/  @!P4 ISETP.NE.U32.AND P1, PT, R98, RZ, PT ;  /* 0x000000ff6200c20c */ /* 0x000fe20003f25070 */
[----:B------:R-:W-:Y:S01]  /*3c30*/  BSSY B1, `(.L_x_12933) ;  /* 0x000005b000017945 */ /* 0x000fe20003800000 */
[----:B01----:R-:W-:-:S02]  /*3c40*/  @!P4 IMAD.MOV.U32 R6, RZ, RZ, R97 ;  /* 0x000000ffff06c224 */ /* 0x003fc400078e0061 */
[----:B------:R-:W-:-:S04]  /*3c50*/  @!P4 ISETP.NE.AND.EX P1, PT, R99, RZ, PT, P1 ;  /* 0x000000ff6300c20c */ /* 0x000fc80003f25310 */
[----:B--2---:R-:W-:Y:S01]  /*3c60*/  @!P4 FSEL R76, R56, RZ, P1 ;  /* 0x000000ff384cc208 */ /* 0x004fe20000800000 */
[----:B---3--:R-:W-:Y:S08]  /*3c70*/  @!P4 BRA `(.L_x_12934) ;  /* 0x000000040058c947 */ /* 0x008ff00003800000 */
        /* <DEDUP_REMOVED lines=12> */
.L_x_12936:
[----:B------:R-:W-:-:S07]  /*3d40*/  MOV R2, R86 ;  /* 0x0000005600027202 */ /* 0x000fce0000000f00 */
.L_x_12937:
[----:B------:R-:W-:Y:S05]  /*3d50*/  BSYNC B2 ;  /* 0x0000000000027941 */ /* 0x000fea0003800000 */
.L_x_12935:
        /* <DEDUP_REMOVED lines=16> */
.L_x_12941:
[----:B------:R-:W-:Y:S05]  /*3e60*/  BSYNC B3 ;  /* 0x0000000000037941 */ /* 0x000fea0003800000 */
.L_x_12940:
        /* <DEDUP_REMOVED lines=43> */
.L_x_12939:
[----:B------:R-:W-:Y:S05]  /*4120*/  BSYNC B2 ;  /* 0x0000000000027941 */ /* 0x000fea0003800000 */
.L_x_12938:
        /* <DEDUP_REMOVED lines=11> */
.L_x_12934:
[----:B------:R-:W-:Y:S05]  /*41e0*/  BSYNC B1 ;  /* 0x0000000000017941 */ /* 0x000fea0003800000 */
.L_x_12933:
        /* <DEDUP_REMOVED lines=18> */
.L_x_12945:
[----:B------:R-:W-:-:S07]  /*4310*/  MOV R2, R86 ;  /* 0x0000005600027202 */ /* 0x000fce0000000f00 */
.L_x_12946:
[----:B------:R-:W-:Y:S05]  /*4320*/  BSYNC B2 ;  /* 0x0000000000027941 */ /* 0x000fea0003800000 */
.L_x_12944:
        /* <DEDUP_REMOVED lines=16> */
.L_x_12950:
[----:B------:R-:W-:Y:S05]  /*4430*/  BSYNC B3 ;  /* 0x0000000000037941 */ /* 0x000fea0003800000 */
.L_x_12949:
        /* <DEDUP_REMOVED lines=44> */
.L_x_12948:
[----:B------:R-:W-:Y:S05]  /*4700*/  BSYNC B2 ;  /* 0x0000000000027941 */ /* 0x000fea0003800000 */
.L_x_12947:
        /* <DEDUP_REMOVED lines=11> */
.L_x_12943:
[----:B------:R-:W-:Y:S05]  /*47c0*/  BSYNC B1 ;  /* 0x0000000000017941 */ /* 0x000fea0003800000 */
.L_x_12942:
        /* <DEDUP_REMOVED lines=18> */
.L_x_12954:
[----:B------:R-:W-:-:S07]  /*48f0*/  IMAD.MOV.U32 R2, RZ, RZ, R86 ;  /* 0x000000ffff027224 */ /* 0x000fce00078e0056 */
.L_x_12955:
[----:B------:R-:W-:Y:S05]  /*4900*/  BSYNC B2 ;  /* 0x0000000000027941 */ /* 0x000fea0003800000 */
.L_x_12953:
        /* <DEDUP_REMOVED lines=16> */
.L_x_12959:
[----:B------:R-:W-:Y:S05]  /*4a10*/  BSYNC B3 ;  /* 0x0000000000037941 */ /* 0x000fea0003800000 */
.L_x_12958:
        /* <DEDUP_REMOVED lines=44> */
.L_x_12957:
[----:B------:R-:W-:Y:S05]  /*4ce0*/  BSYNC B2 ;  /* 0x0000000000027941 */ /* 0x000fea0003800000 */
.L_x_12956:
        /* <DEDUP_REMOVED lines=11> */
.L_x_12952:
[----:B------:R-:W-:Y:S05]  /*4da0*/  BSYNC B1 ;  /* 0x0000000000017941 */ /* 0x000fea0003800000 */
.L_x_12951:
        /* <DEDUP_REMOVED lines=18> */
.L_x_12963:
[----:B------:R-:W-:-:S07]  /*4ed0*/  MOV R79, R86 ;  /* 0x00000056004f7202 */ /* 0x000fce0000000f00 */
.L_x_12964:
[----:B------:R-:W-:Y:S05]  /*4ee0*/  BSYNC B2 ;  /* 0x0000000000027941 */ /* 0x000fea0003800000 */
.L_x_12962:
        /* <DEDUP_REMOVED lines=16> */
.L_x_12968:
[----:B------:R-:W-:Y:S05]  /*4ff0*/  BSYNC B3 ;  /* 0x0000000000037941 */ /* 0x000fea0003800000 */
.L_x_12967:
        /* <DEDUP_REMOVED lines=44> */
.L_x_12966:
[----:B------:R-:W-:Y:S05]  /*52c0*/  BSYNC B2 ;  /* 0x0000000000027941 */ /* 0x000fea0003800000 */
.L_x_12965:
        /* <DEDUP_REMOVED lines=11> */
.L_x_12961:
[----:B------:R-:W-:Y:S05]  /*5380*/  BSYNC B1 ;  /* 0x0000000000017941 */ /* 0x000fea0003800000 */
.L_x_12960:
        /* <DEDUP_REMOVED lines=18> */
.L_x_12972:
[----:B------:R-:W-:-:S07]  /*54b0*/  IMAD.MOV.U32 R93, RZ, RZ, R86 ;  /* 0x000000ffff5d7224 */ /* 0x000fce00078e0056 */
.L_x_12973:
[----:B------:R-:W-:Y:S05]  /*54c0*/  BSYNC B2 ;  /* 0x0000000000027941 */ /* 0x000fea0003800000 */
.L_x_12971:
        /* <DEDUP_REMOVED lines=16> */
.L_x_12977:
[----:B------:R-:W-:Y:S05]  /*55d0*/  BSYNC B3 ;  /* 0x0000000000037941 */ /* 0x000fea0003800000 */
.L_x_12976:
        /* <DEDUP_REMOVED lines=44> */
.L_x_12975:
[----:B------:R-:W-:Y:S05]  /*58a0*/  BSYNC B2 ;  /* 0x0000000000027941 */ /* 0x000fea0003800000 */
.L_x_12974:
        /* <DEDUP_REMOVED lines=11> */
.L_x_12970:
[----:B------:R-:W-:Y:S05]  /*5960*/  BSYNC B1 ;  /* 0x0000000000017941 */ /* 0x000fea0003800000 */
.L_x_12969:
        /* <DEDUP_REMOVED lines=18> */
.L_x_12981:
[----:B------:R-:W-:-:S07]  /*5a90*/  MOV R5, R86 ;  /* 0x0000005600057202 */ /* 0x000fce0000000f00 */
.L_x_12982:
[----:B------:R-:W-:Y:S05]  /*5aa0*/  BSYNC B2 ;  /* 0x0000000000027941 */ /* 0x000fea0003800000 */
.L_x_12980:
        /* <DEDUP_REMOVED lines=16> */
.L_x_12986:
[----:B------:R-:W-:Y:S05]  /*5bb0*/  BSYNC B3 ;  /* 0x0000000000037941 */ /* 0x000fea0003800000 */
.L_x_12985:
        /* <DEDUP_REMOVED lines=44> */
.L_x_12984:
[----:B------:R-:W-:Y:S05]  /*5e80*/  BSYNC B2 ;  /* 0x0000000000027941 */ /* 0x000fea0003800000 */
.L_x_12983:
        /* <DEDUP_REMOVED lines=11> */
.L_x_12979:
[----:B------:R-:W-:Y:S05]  /*5f40*/  BSYNC B1 ;  /* 0x0000000000017941 */ /* 0x000fea0003800000 */
.L_x_12978:
        /* <DEDUP_REMOVED lines=18> */
.L_x_12990:
[----:B------:R-:W-:-:S07]  /*6070*/  IMAD.MOV.U32 R95, RZ, RZ, R86 ;  /* 0x000000ffff5f7224 */ /* 0x000fce00078e0056 */
.L_x_12991:
[----:B------:R-:W-:Y:S05]  /*6080*/  BSYNC B2 ;  /* 0x0000000000027941 */ /* 0x000fea0003800000 */
.L_x_12989:
        /* <DEDUP_REMOVED lines=16> */
.L_x_12995:
[----:B------:R-:W-:Y:S05]  /*6190*/  BSYNC B3 ;  /* 0x0000000000037941 */ /* 0x000fea0003800000 */
.L_x_12994:
        /* <DEDUP_REMOVED lines=44> */
.L_x_12993:
[----:B------:R-:W-:Y:S05]  /*6460*/  BSYNC B2 ;  /* 0x0000000000027941 */ /* 0x000fea0003800000 */
.L_x_12992:
        /* <DEDUP_REMOVED lines=11> */
.L_x_12988:
[----:B------:R-:W-:Y:S05]  /*6520*/  BSYNC B1 ;  /* 0x0000000000017941 */ /* 0x000fea0003800000 */
.L_x_12987:
        /* <DEDUP_REMOVED lines=18> */
.L_x_12999:
[----:B------:R-:W-:-:S07]  /*6650*/  MOV R7, R86 ;  /* 0x0000005600077202 */ /* 0x000fce0000000f00 */
.L_x_13000:
[----:B------:R-:W-:Y:S05]  /*6660*/  BSYNC B2 ;  /* 0x0000000000027941 */ /* 0x000fea0003800000 */
.L_x_12998:
        /* <DEDUP_REMOVED lines=16> */
.L_x_13004:
[----:B------:R-:W-:Y:S05]  /*6770*/  BSYNC B3 ;  /* 0x0000000000037941 */ /* 0x000fea0003800000 */
.L_x_13003:
        /* <DEDUP_REMOVED lines=44> */
.L_x_13002:
[----:B------:R-:W-:Y:S05]  /*6a40*/  BSYNC B2 ;  /* 0x0000000000027941 */ /* 0x000fea0003800000 */
.L_x_13001:
        /* <DEDUP_REMOVED lines=11> */
.L_x_12997:
[----:B------:R-:W-:Y:S05]  /*6b00*/  BSYNC B1 ;  /* 0x0000000000017941 */ /* 0x000fea0003800000 */
.L_x_12996:
        /* <DEDUP_REMOVED lines=41> */
.L_x_13006:
[----:B------:R-:W-:Y:S05]  /*6da0*/  BSYNC B1 ;  /* 0x0000000000017941 */ /* 0x000fea0003800000 */
.L_x_13005:
        /* <DEDUP_REMOVED lines=56> */
.L_x_13022:
        /* <DEDUP_REMOVED lines=60> */
[C---:B------:R-:W-:Y:S01]  /*74f0*/  IADD3 R77, R5.reuse, 0x20, RZ ;  /* 0x00000020054d7810 */ /* 0x040fe20007ffe0ff */
[----:B-1----:R-:W-:-:S04]  /*7500*/  IMAD.WIDE.U32 R72, R5, 0x10, R2 ;  /* 0x0000001005487825 */ /* 0x002fc800078e0002 */
[----:B------:R-:W-:Y:S01]  /*7510*/  FFMA.FTZ R106, R35, R106, R51 ;  /* 0x0000006a236a7223 */ /* 0x000fe20000010033 */
        /* <DEDUP_REMOVED lines=22> */
.L_x_13009:
[----:B------:R-:W-:Y:S05]  /*7680*/  BSYNC B1 ;  /* 0x0000000000017941 */ /* 0x000fea0003800000 */
.L_x_13008:
[----:B-1----:R-:W1:Y:S02]  /*7690*/  LDC.64 R2, c[0x0][0x210] ;  /* 0x00008400ff027b82 */ /* 0x002e640000000a00 */
[----:B-1----:R-:W-:-:S05]  /*76a0*/  IMAD R0, R2, 0x4, R0 ;  /* 0x0000000402007824 */ /* 0x002fca00078e0200 */
[----:B------:R-:W-:-:S13]  /*76b0*/  ISETP.GE.AND P0, PT, R0, R3, PT ;  /* 0x000000030000720c */ /* 0x000fda0003f06270 */
[----:B------:R-:W-:Y:S05]  /*76c0*/  @!P0 BRA `(.L_x_13010) ;  /* 0xffffff9000908947 */ /* 0x000fea000383ffff */
[----:B------:R-:W-:Y:S05]  /*76d0*/  BSYNC B0 ;  /* 0x0000000000007941 */ /* 0x000fea0003800000 */
.L_x_12858:
[----:B------:R-:W-:Y:S05]  /*76e0*/  EXIT ;  /* 0x000000000000794d */ /* 0x000fea0003800000 */
.L_x_13007:
[----:B------:R-:W-:Y:S01]  /*76f0*/  HFMA2.MMA R109, -RZ, RZ, 0, 5.9604644775390625e-08 ;  /* 0x00000001ff6d7435 */ /* 0x000fe200000001ff */
[----:B------:R-:W-:Y:S01]  /*7700*/  BSSY B1, `(.L_x_13011) ;  /* 0x0000006000017945 */ /* 0x000fe20003800000 */
[----:B------:R-:W-:Y:S01]  /*7710*/  MOV R110, 0x1f ;  /* 0x0000001f006e7802 */ /* 0x000fe20000000f00 */
[----:B------:R-:W-:-:S08]  /*7720*/  IMAD.MOV.U32 R107, RZ, RZ, -0x1 ;  /* 0xffffffffff6b7424 */ /* 0x000fd000078e00ff */
[----:B0-----:R-:W-:Y:S05]  /*7730*/  WARPSYNC.COLLECTIVE R107, `(.L_x_13012) ;  /* 0x000000006b087348 */ /* 0x001fea0003c00000 */
[----:B------:R1:W2:Y:S02]  /*7740*/  SHFL.BFLY P1, R103, R108, R109, R110 ;  /* 0x0c00006d6c677389 */ /* 0x0002a4000002006e */
[----:B012---:R-:W-:Y:S01]  /*7750*/  ENDCOLLECTIVE ;  /* 0x000000000000791b */ /* 0x007fe20003800000 */
.L_x_13012:
[----:B------:R-:W-:Y:S05]  /*7760*/  BSYNC B1 ;  /* 0x0000000000017941 */ /* 0x000fea0003800000 */
.L_x_13011:
        /* <DEDUP_REMOVED lines=10> */
.L_x_13013:
[----:B------:R-:W-:Y:S01]  /*7810*/  HFMA2.MMA R109, -RZ, RZ, 0, 2.384185791015625e-07 ;  /* 0x00000004ff6d7435 */ /* 0x000fe200000001ff */
[----:B------:R-:W-:-:S04]  /*7820*/  IMAD.MOV.U32 R2, RZ, RZ, R103 ;  /* 0x000000ffff027224 */ /* 0x000fc800078e0067 */
[----:B------:R-:W-:-:S05]  /*7830*/  FADD.FTZ R98, R3, R2 ;  /* 0x0000000203627221 */ /* 0x000fca0000010000 */
[----:B------:R-:W-:-:S07]  /*7840*/  MOV R108, R98 ;  /* 0x00000062006c7202 */ /* 0x000fce0000000f00 */
[----:B------:R-:W-:Y:S05]  /*7850*/  WARPSYNC.COLLECTIVE R107, `(.L_x_13014) ;  /* 0x000000006b087348 */ /* 0x000fea0003c00000 */
[----:B------:R0:W1:Y:S02]  /*7860*/  SHFL.BFLY P1, R103, R108, R109, R110 ;  /* 0x0c00006d6c677389 */ /* 0x000064000002006e */
[----:B01----:R-:W-:Y:S01]  /*7870*/  ENDCOLLECTIVE ;  /* 0x000000000000791b */ /* 0x003fe20003800000 */
.L_x_13014:
[----:B------:R-:W-:Y:S01]  /*7880*/  HFMA2.MMA R109, -RZ, RZ, 0, 4.76837158203125e-07 ;  /* 0x00000008ff6d7435 */ /* 0x000fe200000001ff */
[----:B------:R-:W-:-:S04]  /*7890*/  IMAD.MOV.U32 R99, RZ, RZ, R103 ;  /* 0x000000ffff637224 */ /* 0x000fc800078e0067 */
[----:B------:R-:W-:-:S05]  /*78a0*/  FADD.FTZ R99, R98, R99 ;  /* 0x0000006362637221 */ /* 0x000fca0000010000 */
[----:B------:R-:W-:-:S07]  /*78b0*/  MOV R108, R99 ;  /* 0x00000063006c7202 */ /* 0x000fce0000000f00 */
[----:B------:R-:W-:Y:S05]  /*78c0*/  WARPSYNC.COLLECTIVE R107, `(.L_x_13015) ;  /* 0x000000006b087348 */ /* 0x000fea0003c00000 */
[----:B------:R0:W1:Y:S02]  /*78d0*/  SHFL.BFLY P1, R103, R108, R109, R110 ;  /* 0x0c00006d6c677389 */ /* 0x000064000002006e */
[----:B01----:R-:W-:Y:S01]  /*78e0*/  ENDCOLLECTIVE ;  /* 0x000000000000791b */ /* 0x003fe20003800000 */
.L_x_13015:
[----:B------:R-:W-:Y:S01]  /*78f0*/  HFMA2.MMA R109, -RZ, RZ, 0, 9.5367431640625e-07 ;  /* 0x00000010ff6d7435 */ /* 0x000fe200000001ff */
[----:B------:R-:W-:-:S04]  /*7900*/  IMAD.MOV.U32 R2, RZ, RZ, R103 ;  /* 0x000000ffff027224 */ /* 0x000fc800078e0067 */
[----:B------:R-:W-:-:S05]  /*7910*/  FADD.FTZ R102, R99, R2 ;  /* 0x0000000263667221 */ /* 0x000fca0000010000 */
[----:B------:R-:W-:-:S07]  /*7920*/  MOV R108, R102 ;  /* 0x00000066006c7202 */ /* 0x000fce0000000f00 */
[----:B------:R-:W-:Y:S05]  /*7930*/  WARPSYNC.COLLECTIVE R107, `(.L_x_13016) ;  /* 0x000000006b087348 */ /* 0x000fea0003c00000 */
[----:B------:R0:W1:Y:S02]  /*7940*/  SHFL.BFLY P1, R103, R108, R109, R110 ;  /* 0x0c00006d6c677389 */ /* 0x000064000002006e */
[----:B01----:R-:W-:Y:S01]  /*7950*/  ENDCOLLECTIVE ;  /* 0x000000000000791b */ /* 0x003fe20003800000 */
.L_x_13016:
        /* <DEDUP_REMOVED lines=40> */
.L_x_13017:
[----:B------:R-:W-:Y:S01]  /*7be0*/  HFMA2.MMA R109, -RZ, RZ, 0, 1.1920928955078125e-07 ;  /* 0x00000002ff6d7435 */ /* 0x000fe200000001ff */
[----:B------:R-:W-:-:S04]  /*7bf0*/  IMAD.MOV.U32 R3, RZ, RZ, R103 ;  /* 0x000000ffff037224 */ /* 0x000fc800078e0067 */
[----:B------:R-:W-:-:S05]  /*7c00*/  FADD.FTZ R3, R2, R3 ;  /* 0x0000000302037221 */ /* 0x000fca0000010000 */
[----:B------:R-:W-:-:S07]  /*7c10*/  MOV R108, R3 ;  /* 0x00000003006c7202 */ /* 0x000fce0000000f00 */
[----:B------:R-:W-:Y:S05]  /*7c20*/  WARPSYNC.COLLECTIVE R107, `(.L_x_13018) ;  /* 0x000000006b087348 */ /* 0x000fea0003c00000 */
[----:B------:R0:W1:Y:S02]  /*7c30*/  SHFL.BFLY P1, R103, R108, R109, R110 ;  /* 0x0c00006d6c677389 */ /* 0x000064000002006e */
[----:B01----:R-:W-:Y:S01]  /*7c40*/  ENDCOLLECTIVE ;  /* 0x000000000000791b */ /* 0x003fe20003800000 */
.L_x_13018:
[----:B------:R-:W-:Y:S01]  /*7c50*/  HFMA2.MMA R109, -RZ, RZ, 0, 2.384185791015625e-07 ;  /* 0x00000004ff6d7435 */ /* 0x000fe200000001ff */
[----:B------:R-:W-:-:S04]  /*7c60*/  IMAD.MOV.U32 R98, RZ, RZ, R103 ;  /* 0x000000ffff627224 */ /* 0x000fc800078e0067 */
[----:B------:R-:W-:-:S05]  /*7c70*/  FADD.FTZ R98, R3, R98 ;  /* 0x0000006203627221 */ /* 0x000fca0000010000 */
[----:B------:R-:W-:-:S07]  /*7c80*/  MOV R108, R98 ;  /* 0x00000062006c7202 */ /* 0x000fce0000000f00 */
[----:B------:R-:W-:Y:S05]  /*7c90*/  WARPSYNC.COLLECTIVE R107, `(.L_x_13019) ;  /* 0x000000006b087348 */ /* 0x000fea0003c00000 */
[----:B------:R0:W1:Y:S02]  /*7ca0*/  SHFL.BFLY P1, R103, R108, R109, R110 ;  /* 0x0c00006d6c677389 */ /* 0x000064000002006e */
[----:B01----:R-:W-:Y:S01]  /*7cb0*/  ENDCOLLECTIVE ;  /* 0x000000000000791b */ /* 0x003fe20003800000 */
.L_x_13019:
[----:B------:R-:W-:Y:S01]  /*7cc0*/  HFMA2.MMA R109, -RZ, RZ, 0, 4.76837158203125e-07 ;  /* 0x00000008ff6d7435 */ /* 0x000fe200000001ff */
[----:B------:R-:W-:-:S04]  /*7cd0*/  IMAD.MOV.U32 R99, RZ, RZ, R103 ;  /* 0x000000ffff637224 */ /* 0x000fc800078e0067 */
[----:B------:R-:W-:-:S05]  /*7ce0*/  FADD.FTZ R99, R98, R99 ;  /* 0x0000006362637221 */ /* 0x000fca0000010000 */
[----:B------:R-:W-:-:S07]  /*7cf0*/  MOV R108, R99 ;  /* 0x00000063006c7202 */ /* 0x000fce0000000f00 */
[----:B------:R-:W-:Y:S05]  /*7d00*/  WARPSYNC.COLLECTIVE R107, `(.L_x_13020) ;  /* 0x000000006b087348 */ /* 0x000fea0003c00000 */
[----:B------:R0:W1:Y:S02]  /*7d10*/  SHFL.BFLY P1, R103, R108, R109, R110 ;  /* 0x0c00006d6c677389 */ /* 0x000064000002006e */
[----:B01----:R-:W-:Y:S01]  /*7d20*/  ENDCOLLECTIVE ;  /* 0x000000000000791b */ /* 0x003fe20003800000 */
.L_x_13020:
[----:B------:R-:W-:Y:S01]  /*7d30*/  HFMA2.MMA R109, -RZ, RZ, 0, 9.5367431640625e-07 ;  /* 0x00000010ff6d7435 */ /* 0x000fe200000001ff */
[----:B------:R-:W-:-:S04]  /*7d40*/  IMAD.MOV.U32 R102, RZ, RZ, R103 ;  /* 0x000000ffff667224 */ /* 0x000fc800078e0067 */
[----:B------:R-:W-:-:S05]  /*7d50*/  FADD.FTZ R102, R99, R102 ;  /* 0x0000006663667221 */ /* 0x000fca0000010000 */
[----:B------:R-:W-:-:S07]  /*7d60*/  MOV R108, R102 ;  /* 0x00000066006c7202 */ /* 0x000fce0000000f00 */
[----:B------:R-:W-:Y:S05]  /*7d70*/  WARPSYNC.COLLECTIVE R107, `(.L_x_13021) ;  /* 0x000000006b087348 */ /* 0x000fea0003c00000 */
[----:B------:R0:W1:Y:S02]  /*7d80*/  SHFL.BFLY P1, R103, R108, R109, R110 ;  /* 0x0c00006d6c677389 */ /* 0x000064000002006e */
[----:B01----:R-:W-:Y:S01]  /*7d90*/  ENDCOLLECTIVE ;  /* 0x000000000000791b */ /* 0x003fe20003800000 */
.L_x_13021:
[----:B------:R-:W-:Y:S05]  /*7da0*/  BRA `(.L_x_13022) ;  /* 0xfffffff000e07947 */ /* 0x000fea000383ffff */
.L_x_13023:
        /* <DEDUP_REMOVED lines=13> */
.L_x_16599:


//--------------------- .text._ZN10layer_norm13ln_fwd_kernelINS_13Kernel_traitsI6__halfffffjLj512ELj1ELj4ELj1ELj16ENS_18Kernel_traits_baseILj512ES2_ffffjLj128EEEEELb0ELb0ELb0ELb0EEEvNS_9FwdParamsE --------------------------
	.section	.text._ZN10layer_norm13ln_fwd_kernelINS_13Kernel_traitsI6__halfffffjLj512ELj1ELj4ELj1ELj16ENS_18Kernel_traits_baseILj512ES2_ffffjLj128EEEEELb0ELb0ELb0ELb0EEEvNS_9FwdParamsE,"ax",@progbits
	.align	128
        .global         _ZN10layer_norm13ln_fwd_kernelINS_13Kernel_traitsI6__halfffffjLj512ELj1ELj4ELj1ELj16ENS_18Kernel_traits_baseILj512ES2_ffffjLj128EEEEELb0ELb0ELb0ELb0EEEvNS_9FwdParamsE
        .type           _ZN10layer_norm13ln_fwd_kernelINS_13Kernel_traitsI6__halfffffjLj512ELj1ELj4ELj1ELj16ENS_18Kernel_traits_baseILj512ES2_ffffjLj128EEEEELb0ELb0ELb0ELb0EEEvNS_9FwdParamsE,@function
        .size           _ZN10layer_norm13ln_fwd_kernelINS_13Kernel_traitsI6__halfffffjLj512ELj1ELj4ELj1ELj16ENS_18Kernel_traits_baseILj512ES2_ffffjLj128EEEEELb0ELb0ELb0ELb0EEEvNS_9FwdParamsE,(.L_x_16600 - _ZN10layer_norm13ln_fwd_kernelINS_13Kernel_traitsI6__halfffffjLj512ELj1ELj4ELj1ELj16ENS_18Kernel_traits_baseILj512ES2_ffffjLj128EEEEELb0ELb0ELb0ELb0EEEvNS_9FwdParamsE)
        .other          _ZN10layer_norm13ln_fwd_kernelINS_13Kernel_traitsI6__halfffffjLj512ELj1ELj4ELj1ELj16ENS_18Kernel_traits_baseILj512ES2_ffffjLj128EEEEELb0ELb0ELb0ELb0EEEvNS_9FwdParamsE,@"STO_CUDA_ENTRY STV_DEFAULT"
_ZN10layer_norm13ln_fwd_kernelINS_13Kernel_traitsI6__halfffffjLj512ELj1ELj4ELj1ELj16ENS_18Kernel_traits_baseILj512ES2_ffffjLj128EEEEELb0ELb0ELb0ELb0EEEvNS_9FwdParamsE:
.text._ZN10layer_norm13ln_fwd_kernelINS_13Kernel_traitsI6__halfffffjLj512ELj1ELj4ELj1ELj16ENS_18Kernel_traits_baseILj512ES2_ffffjLj128EEEEELb0ELb0ELb0ELb0EEEvNS_9FwdParamsE:
        /* <DEDUP_REMOVED lines=13> */
[C---:B------:R-:W-:Y:S02]  /*00d0*/  ISETP.GE.U32.AND P5, PT, R46.reuse, 0x40, PT ;  /* 0x000000402e00780c */ /* 0x040fe40003fa6070 */
[C---:B------:R-:W-:Y:S02]  /*00e0*/  ISETP.GE.U32.AND P4, PT, R46.reuse, 0x60, PT ;  /* 0x000000602e00780c */ /* 0x040fe40003f86070 */
[----:B------:R-:W-:Y:S02]  /*00f0*/  P2R R0, PR, RZ, 0x20 ;  /* 0x00000020ff007803 */ /* 0x000fe40000000000 */
[----:B------:R-:W-:Y:S02]  /*0100*/  ISETP.GE.U32.AND P1, PT, R46, 0x80, PT ;  /* 0x000000802e00780c */ /* 0x000fe40003f26070 */
[----:B------:R-:W-:Y:S02]  /*0110*/  P2R R0, PR, RZ, 0x10 ;  /* 0x00000010ff007803 */ /* 0x000fe40000000000 */
[----:B------:R-:W-:Y:S01]  /*0120*/  LOP3.LUT R19, R19, 0x1f, RZ, 0xc0, !PT ;  /* 0x0000001f13137812 */ /* 0x000fe200078ec0ff */
[----:B------:R-:W-:Y:S08]  /*0130*/  @!P0 BRA `(.L_x_13025) ;  /* 0x00000000002c8947 */ /* 0x000ff00003800000 */
[----:B------:R-:W-:Y:S01]  /*0140*/  ULDC.64 UR6, c[0x0][0x2c8] ;  /* 0x0000b20000067ab9 */ /* 0x000fe20000000a00 */
[----:B------:R-:W0:Y:S01]  /*0150*/  LDC.64 R2, c[0x0][0x260] ;  /* 0x00009800ff027b82 */ /* 0x000e220000000a00 */
[----:B------:R-:W-:-:S04]  /*0160*/  ISETP.NE.U32.AND P2, PT, RZ, UR6, PT ;  /* 0x00000006ff007c0c */ /* 0x000fc8000bf45070 */
[----:B------:R-:W-:-:S13]  /*0170*/  ISETP.NE.AND.EX P2, PT, RZ, UR7, PT, P2 ;  /* 0x00000007ff007c0c */ /* 0x000fda000bf45320 */
[----:B------:R-:W-:-:S04]  /*0180*/  @P2 LEA R4, P3, R19, UR6, 0x3 ;  /* 0x0000000613042c11 */ /* 0x000fc8000f8618ff */
[C---:B------:R-:W-:Y:S01]  /*0190*/  @P2 LEA.HI.X R5, R19.reuse, UR7, RZ, 0x3, P3 ;  /* 0x0000000713052c11 */ /* 0x040fe200098f1cff */
[----:B0-----:R-:W-:-:S04]  /*01a0*/  IMAD.WIDE.U32 R2, R19, 0x8, R2 ;  /* 0x0000000813027825 */ /* 0x001fc800078e0002 */
[----:B------:R0:W5:Y:S04]  /*01b0*/  @P2 LDG.E.64 R42, desc[UR4][R4.64] ;  /* 0x00000004042a2981 */ /* 0x000168000c1e1b00 */
[----:B------:R0:W5:Y:S01]  /*01c0*/  LDG.E.64 R12, desc[UR4][R2.64] ;  /* 0x00000004020c7981 */ /* 0x000162000c1e1b00 */
[----:B------:R-:W-:Y:S02]  /*01d0*/  LOP3.LUT R19, R19, 0x20, RZ, 0xfc, !PT ;  /* 0x0000002013137812 */ /* 0x000fe400078efcff */
[----:B0-----:R-:W-:-:S07]  /*01e0*/  @!P2 CS2R R42, SRZ ;  /* 0x00000000002aa805 */ /* 0x001fce000001ff00 */
.L_x_13025:
[----:B------:R-:W-:Y:S05]  /*01f0*/  BSYNC B0 ;  /* 0x0000000000007941 */ /* 0x000fea0003800000 */
.L_x_13024:
        /* <DEDUP_REMOVED lines=11> */
[----:B------:R-:W-:Y:S02]  /*02b0*/  IADD3 R19, R19, 0x20, RZ ;  /* 0x0000002013137810 */ /* 0x000fe40007ffe0ff */
[----:B0-----:R-:W-:-:S07]  /*02c0*/  @!P2 CS2R R2, SRZ ;  /* 0x000000000002a805 */ /* 0x001fce000001ff00 */
.L_x_13027:
[----:B------:R-:W-:Y:S05]  /*02d0*/  BSYNC B0 ;  /* 0x0000000000007941 */ /* 0x000fea0003800000 */
.L_x_13026:
        /* <DEDUP_REMOVED lines=13> */
.L_x_13029:
[----:B------:R-:W-:Y:S05]  /*03b0*/  BSYNC B0 ;  /* 0x0000000000007941 */ /* 0x000fea0003800000 */
.L_x_13028:
        /* <DEDUP_REMOVED lines=10> */
[----:B------:R-:W5:Y:S01]  /*0460*/  LDG.E.64 R8, desc[UR4][R8.64] ;  /* 0x0000000408087981 */ /* 0x000f62000c1e1b00 */
[----:B0-----:R-:W-:-:S07]  /*0470*/  @!P2 CS2R R6, SRZ ;  /* 0x000000000006a805 */ /* 0x001fce000001ff00 */
.L_x_13031:
[----:B------:R-:W-:Y:S05]  /*0480*/  BSYNC B0 ;  /* 0x0000000000007941 */ /* 0x000fea0003800000 */
.L_x_13030:
[----:B------:R-:W-:Y:S01]  /*0490*/  ULDC UR6, c[0x0][0x214] ;  /* 0x0000850000067ab9 */ /* 0x000fe20000000800 */
[----:B------:R-:W-:Y:S01]  /*04a0*/  ULDC.64 UR8, c[0x0][0x270] ;  /* 0x00009c0000087ab9 */ /* 0x000fe20000000a00 */
[----:B------:R-:W-:Y:S01]  /*04b0*/  ISETP.GE.AND P2, PT, R44, UR6, PT ;  /* 0x000000062c007c0c */ /* 0x000fe2000bf46270 */
[----:B------:R-:W-:Y:S02]  /*04c0*/  ULDC.64 UR6, c[0x0][0x230] ;  /* 0x00008c0000067ab9 */ /* 0x000fe40000000a00 */
[----:B------:R-:W-:-:S04]  /*04d0*/  ULOP3.LUT UP0, URZ, UR6, UR8, URZ, 0xfc, !UPT ;  /* 0x00000008063f7292 */ /* 0x000fc8000f80fc3f */
[----:B------:R-:W-:-:S06]  /*04e0*/  ULOP3.LUT UP0, URZ, UR7, UR9, URZ, 0xfc, UP0 ;  /* 0x00000009073f7292 */ /* 0x000fcc000800fc3f */
[----:B------:R-:W-:Y:S05]  /*04f0*/  @P2 EXIT ;  /* 0x000000000000294d */ /* 0x000fea0003800000 */
[----:B-----5:R-:W-:Y:S01]  /*0500*/  MOV R45, R12 ;  /* 0x0000000c002d7202 */ /* 0x020fe20000000f00 */
[----:B------:R-:W-:Y:S01]  /*0510*/  UISETP.NE.U32.AND UP1, UPT, UR8, URZ, UPT ;  /* 0x0000003f0800728c */ /* 0x000fe2000bf25070 */
[--C-:B------:R-:W-:Y:S01]  /*0520*/  SHF.R.U64 R20, R12, 0x10, R13.reuse ;  /* 0x000000100c147819 */ /* 0x100fe2000000120d */
[----:B------:R-:W-:Y:S01]  /*0530*/  HADD2.F32 R0, -RZ, R43.H0_H0 ;  /* 0x2000002bff007230 */ /* 0x000fe20000004100 */
[----:B------:R-:W-:Y:S01]  /*0540*/  MOV R10, R13 ;  /* 0x0000000d000a7202 */ /* 0x000fe20000000f00 */
[----:B------:R-:W-:Y:S01]  /*0550*/  HADD2.F32 R45, -RZ, R45.H0_H0 ;  /* 0x2000002dff2d7230 */ /* 0x000fe20000004100 */
[----:B------:R-:W-:Y:S01]  /*0560*/  SHF.R.U32.HI R19, RZ, 0x10, R13 ;  /* 0x00000010ff137819 */ /* 0x000fe2000001160d */
[----:B------:R-:W-:Y:S01]  /*0570*/  ULDC.U8 UR6, c[0x0][0x2a0] ;  /* 0x0000a80000067ab9 */ /* 0x000fe20000000000 */
[----:B------:R-:W-:Y:S01]  /*0580*/  MOV R11, R14 ;  /* 0x0000000e000b7202 */ /* 0x000fe20000000f00 */
[----:B------:R-:W-:Y:S01]  /*0590*/  UISETP.NE.AND.EX UP1, UPT, UR9, URZ, UPT, UP1 ;  /* 0x0000003f0900728c */ /* 0x000fe2000bf25310 */
[--C-:B------:R-:W-:Y:S01]  /*05a0*/  SHF.R.U64 R18, R14, 0x10, R15.reuse ;  /* 0x000000100e127819 */ /* 0x100fe2000000120f */
[----:B------:R-:W-:Y:S01]  /*05b0*/  UISETP.NE.AND UP2, UPT, UR6, URZ, UPT ;  /* 0x0000003f0600728c */ /* 0x000fe2000bf45270 */
[----:B------:R-:W-:Y:S01]  /*05c0*/  MOV R12, R15 ;  /* 0x0000000f000c7202 */ /* 0x000fe20000000f00 */
[----:B------:R-:W-:Y:S01]  /*05d0*/  HADD2.F32 R11, -RZ, R11.H0_H0 ;  /* 0x2000000bff0b7230 */ /* 0x000fe20000004100 */
[----:B------:R-:W-:Y:S01]  /*05e0*/  SHF.R.U32.HI R13, RZ, 0x10, R15 ;  /* 0x00000010ff0d7819 */ /* 0x000fe2000001160f */
[----:B------:R-:W-:Y:S01]  /*05f0*/  ULDC UR9, c[0x0][0x218] ;  /* 0x0000860000097ab9 */ /* 0x000fe20000000800 */
[----:B------:R-:W-:Y:S01]  /*0600*/  MOV R15, R16 ;  /* 0x00000010000f7202 */ /* 0x000fe20000000f00 */
[----:B------:R-:W-:Y:S01]  /*0610*/  HADD2.F32 R12, -RZ, R12.H0_H0 ;  /* 0x2000000cff0c7230 */ /* 0x000fe20000004100 */
[--C-:B------:R-:W-:Y:S01]  /*0620*/  SHF.R.U64 R14, R16, 0x10, R17.reuse ;  /* 0x00000010100e7819 */ /* 0x100fe20000001211 */
[----:B------:R-:W-:Y:S01]  /*0630*/  HADD2.F32 R13, -RZ, R13.H0_H0 ;  /* 0x2000000dff0d7230 */ /* 0x000fe20000004100 */
[----:B------:R-:W-:Y:S01]  /*0640*/  MOV R28, R17 ;  /* 0x00000011001c7202 */ /* 0x000fe20000000f00 */
[----:B------:R-:W-:Y:S01]  /*0650*/  HADD2.F32 R15, -RZ, R15.H0_H0 ;  /* 0x2000000fff0f7230 */ /* 0x000fe20000004100 */
[----:B------:R-:W-:Y:S01]  /*0660*/  SHF.R.U32.HI R29, RZ, 0x10, R17 ;  /* 0x00000010ff1d7819 */ /* 0x000fe20000011611 */
[----:B------:R-:W-:Y:S01]  /*0670*/  HADD2.F32 R14, -RZ, R14.H0_H0 ;  /* 0x2000000eff0e7230 */ /* 0x000fe20000004100 */
        /* <DEDUP_REMOVED lines=8> */
[--C-:B------:R-:W-:Y:S01]  /*0700*/  SHF.R.U64 R34, R42, 0x10, R43.reuse ;  /* 0x000000102a227819 */ /* 0x100fe2000000122b */
        /* <DEDUP_REMOVED lines=15> */
[----:B------:R-:W-:Y:S01]  /*0800*/  ULDC UR8, c[0x0][0x2d8] ;  /* 0x0000b60000087ab9 */ /* 0x000fe20000000800 */
[----:B------:R-:W-:Y:S01]  /*0810*/  HADD2.F32 R10, -RZ, R18.H0_H0 ;  /* 0x20000012ff0a7230 */ /* 0x000fe20000004100 */
[----:B------:R-:W-:Y:S01]  /*0820*/  ULDC.64 UR10, c[0x0][0x230] ;  /* 0x00008c00000a7ab9 */ /* 0x000fe20000000a00 */
[----:B------:R-:W-:-:S02]  /*0830*/  HADD2.F32 R31, -RZ, R31.H0_H0 ;  /* 0x2000001fff1f7230 */ /* 0x000fc40000004100 */
[----:B------:R-:W-:Y:S02]  /*0840*/  HADD2.F32 R30, -RZ, R30.H0_H0 ;  /* 0x2000001eff1e7230 */ /* 0x000fe40000004100 */
[----:B------:R-:W-:Y:S02]  /*0850*/  HADD2.F32 R32, -RZ, R32.H0_H0 ;  /* 0x20000020ff207230 */ /* 0x000fe40000004100 */
[----:B------:R-:W-:Y:S02]  /*0860*/  HADD2.F32 R33, -RZ, R33.H0_H0 ;  /* 0x20000021ff217230 */ /* 0x000fe40000004100 */
[----:B------:R-:W-:Y:S02]  /*0870*/  HADD2.F32 R34, -RZ, R34.H0_H0 ;  /* 0x20000022ff227230 */ /* 0x000fe40000004100 */
[----:B------:R-:W-:Y:S02]  /*0880*/  HADD2.F32 R35, -RZ, R35.H0_H0 ;  /* 0x20000023ff237230 */ /* 0x000fe40000004100 */
[----:B------:R-:W-:-:S02]  /*0890*/  HADD2.F32 R37, -RZ, R37.H0_H0 ;  /* 0x20000025ff257230 */ /* 0x000fc40000004100 */
[----:B------:R-:W-:Y:S02]  /*08a0*/  HADD2.F32 R36, -RZ, R36.H0_H0 ;  /* 0x20000024ff247230 */ /* 0x000fe40000004100 */
[----:B------:R-:W-:Y:S02]  /*08b0*/  HADD2.F32 R39, -RZ, R39.H0_H0 ;  /* 0x20000027ff277230 */ /* 0x000fe40000004100 */
[----:B------:R-:W-:Y:S02]  /*08c0*/  HADD2.F32 R38, -RZ, R38.H0_H0 ;  /* 0x20000026ff267230 */ /* 0x000fe40000004100 */
[----:B------:R-:W-:Y:S02]  /*08d0*/  HADD2.F32 R41, -RZ, R41.H0_H0 ;  /* 0x20000029ff297230 */ /* 0x000fe40000004100 */
[----:B------:R-:W-:-:S07]  /*08e0*/  HADD2.F32 R40, -RZ, R40.H0_H0 ;  /* 0x20000028ff287230 */ /* 0x000fce0000004100 */
.L_x_13097:
[----:B------:R-:W-:Y:S01]  /*08f0*/  PLOP3.LUT P2, PT, PT, PT, UP1, 0x80, 0x0 ;  /* 0x000000000000781c */ /* 0x000fe20003f4f018 */
[----:B------:R-:W-:Y:S01]  /*0900*/  HFMA2.MMA R25, -RZ, RZ, 0, 2.384185791015625e-07 ;  /* 0x00000004ff197435 */ /* 0x000fe200000001ff */
[----:B------:R-:W-:Y:S01]  /*0910*/  PLOP3.LUT P3, PT, PT, PT, UP1, 0x80, 0x0 ;  /* 0x000000000000781c */ /* 0x000fe20003f6f018 */
[----:B------:R-:W-:Y:S01]  /*0920*/  @UP1 ULDC.64 UR6, c[0x0][0x270] ;  /* 0x00009c0000061ab9 */ /* 0x000fe20000000a00 */
[----:B------:R-:W-:-:S09]  /*0930*/  MOV R65, 0x3f800000 ;  /* 0x3f80000000417802 */ /* 0x000fd20000000f00 */
[----:B------:R-:W-:-:S05]  /*0940*/  @P2 IMAD.WIDE R24, R44, R25, UR6 ;  /* 0x000000062c182e25 */ /* 0x000fca000f8e0219 */
[----:B0-----:R0:W5:Y:S01]  /*0950*/  @P3 LDG.E R65, desc[UR4][R24.64] ;  /* 0x0000000418413981 */ /* 0x001162000c1e1900 */
[----:B------:R-:W-:Y:S01]  /*0960*/  IMAD R26, R44, UR9, RZ ;  /* 0x000000092c1a7c24 */ /* 0x000fe2000f8e02ff */
[----:B------:R-:W-:Y:S01]  /*0970*/  BSSY B0, `(.L_x_13032) ;  /* 0x0000037000007945 */ /* 0x000fe20003800000 */
[----:B------:R-:W1:Y:S03]  /*0980*/  S2R R64, SR_TID.X ;  /* 0x0000000000407919 */ /* 0x000e660000002100 */
[----:B------:R-:W-:-:S04]  /*0990*/  SHF.R.S32.HI R27, RZ, 0x1f, R26 ;  /* 0x0000001fff1b7819 */ /* 0x000fc8000001141a */
[----:B------:R-:W-:Y:S02]  /*09a0*/  LEA.HI R27, R27, R26, RZ, 0x2 ;  /* 0x0000001a1b1b7211 */ /* 0x000fe400078f10ff */
[----:B-1----:R-:W-:-:S04]  /*09b0*/  LOP3.LUT R64, R64, 0x1f, RZ, 0xc0, !PT ;  /* 0x0000001f40407812 */ /* 0x002fc800078ec0ff */
[----:B------:R-:W-:-:S04]  /*09c0*/  LEA.HI.SX32 R63, R27, R64, 0x1e ;  /* 0x000000401b3f7211 */ /* 0x000fc800078ff2ff */
[----:B------:R-:W-:Y:S01]  /*09d0*/  MOV R66, R63 ;  /* 0x0000003f00427202 */ /* 0x000fe20000000f00 */
[----:B0-----:R-:W-:Y:S06]  /*09e0*/  @!P0 BRA `(.L_x_13033) ;  /* 0x0000000000bc8947 */ /* 0x001fec0003800000 */
[----:B------:R-:W0:Y:S01]  /*09f0*/  LDC.64 R24, c[0x0][0x220] ;  /* 0x00008800ff187b82 */ /* 0x000e220000000a00 */
[----:B------:R-:W-:-:S04]  /*0a00*/  ISETP.NE.U32.AND P2, PT, RZ, UR10, PT ;  /* 0x0000000aff007c0c */ /* 0x000fc8000bf45070 */
[----:B------:R-:W-:-:S13]  /*0a10*/  ISETP.NE.AND.EX P2, PT, RZ, UR11, PT, P2 ;  /* 0x0000000bff007c0c */ /* 0x000fda000bf45320 */
[----:B------:R-:W-:-:S04]  /*0a20*/  @P2 LEA R66, P3, R63, UR10, 0x4 ;  /* 0x0000000a3f422c11 */ /* 0x000fc8000f8620ff */
[C---:B------:R-:W-:Y:S01]  /*0a30*/  @P2 LEA.HI.X R67, R63.reuse, UR11, RZ, 0x4, P3 ;  /* 0x0000000b3f432c11 */ /* 0x040fe200098f24ff */
[----:B0-----:R-:W-:-:S04]  /*0a40*/  IMAD.WIDE.U32 R24, R63, 0x10, R24 ;  /* 0x000000103f187825 */ /* 0x001fc800078e0018 */
[----:B------:R0:W5:Y:S04]  /*0a50*/  @P2 LDG.E.128 R16, desc[UR4][R66.64] ;  /* 0x0000000442102981 */ /* 0x000168000c1e1d00 */
[----:B------:R-:W2:Y:S01]  /*0a60*/  LDG.E.128 R24, desc[UR4][R24.64] ;  /* 0x0000000418187981 */ /* 0x000ea2000c1e1d00 */
[----:B------:R-:W-:-:S04]  /*0a70*/  ISETP.NE.U32.AND P2, PT, RZ, UR10, PT ;  /* 0x0000000aff007c0c */ /* 0x000fc8000bf45070 */
[----:B------:R-:W-:Y:S01]  /*0a80*/  ISETP.NE.AND.EX P2, PT, RZ, UR11, PT, P2 ;  /* 0x0000000bff007c0c */ /* 0x000fe2000bf45320 */
[----:B--2--5:R-:W-:-:S12]  /*0a90*/  FMUL.FTZ R47, R24, R65 ;  /* 0x00000041182f7220 */ /* 0x024fd80000410000 */
[----:B0-----:R-:W-:Y:S05]  /*0aa0*/  @P2 BRA `(.L_x_13034) ;  /* 0x00000000000c2947 */ /* 0x001fea0003800000 */
[----:B------:R-:W-:-:S13]  /*0ab0*/  PLOP3.LUT P3, PT, PT, PT, UP0, 0x80, 0x0 ;  /* 0x000000000000781c */ /* 0x000fda0003f6f008 */
[----:B------:R-:W-:Y:S05]  /*0ac0*/  @P3 BRA `(.L_x_13035) ;  /* 0x0000000000083947 */ /* 0x000fea0003800000 */
[----:B------:R-:W-:Y:S05]  /*0ad0*/  BRA `(.L_x_13036) ;  /* 0x0000000000087947 */ /* 0x000fea0003800000 */
.L_x_13034:
[----:B------:R-:W-:-:S07]  /*0ae0*/  FADD.FTZ R47, R16, R47 ;  /* 0x0000002f102f7221 */ /* 0x000fce0000010000 */
.L_x_13035:
[----:B------:R-:W-:-:S07]  /*0af0*/  MOV R20, R47 ;  /* 0x0000002f00147202 */ /* 0x000fce0000000f00 */
.L_x_13036:
[----:B------:R-:W-:Y:S01]  /*0b00*/  FMUL.FTZ R48, R25, R65 ;  /* 0x0000004119307220 */ /* 0x000fe20000410000 */
[----:B------:R-:W-:Y:S06]  /*0b10*/  @P2 BRA `(.L_x_13037) ;  /* 0x00000000000c2947 */ /* 0x000fec0003800000 */
[----:B------:R-:W-:-:S13]  /*0b20*/  PLOP3.LUT P3, PT, PT, PT, UP0, 0x80, 0x0 ;  /* 0x000000000000781c */ /* 0x000fda0003f6f008 */
[----:B------:R-:W-:Y:S05]  /*0b30*/  @P3 BRA `(.L_x_13038) ;  /* 0x0000000000083947 */ /* 0x000fea0003800000 */
[----:B------:R-:W-:Y:S05]  /*0b40*/  BRA `(.L_x_13039) ;  /* 0x0000000000087947 */ /* 0x000fea0003800000 */
.L_x_13037:
[----:B------:R-:W-:-:S07]  /*0b50*/  FADD.FTZ R48, R17, R48 ;  /* 0x0000003011307221 */ /* 0x000fce0000010000 */
.L_x_13038:
[----:B------:R-:W-:-:S07]  /*0b60*/  MOV R21, R48 ;  /* 0x0000003000157202 */ /* 0x000fce0000000f00 */
.L_x_13039:
[----:B------:R-:W-:Y:S01]  /*0b70*/  FMUL.FTZ R55, R26, R65 ;  /* 0x000000411a377220 */ /* 0x000fe20000410000 */
[----:B------:R-:W-:Y:S06]  /*0b80*/  @P2 BRA `(.L_x_13040) ;  /* 0x00000000000c2947 */ /* 0x000fec0003800000 */
[----:B------:R-:W-:-:S13]  /*0b90*/  PLOP3.LUT P3, PT, PT, PT, UP0, 0x80, 0x0 ;  /* 0x000000000000781c */ /* 0x000fda0003f6f008 */
[----:B------:R-:W-:Y:S05]  /*0ba0*/  @P3 BRA `(.L_x_13041) ;  /* 0x0000000000083947 */ /* 0x000fea0003800000 */
[----:B------:R-:W-:Y:S05]  /*0bb0*/  BRA `(.L_x_13042) ;  /* 0x0000000000087947 */ /* 0x000fea0003800000 */
.L_x_13040:
[----:B------:R-:W-:-:S07]  /*0bc0*/  FADD.FTZ R55, R18, R55 ;  /* 0x0000003712377221 */ /* 0x000fce0000010000 */
.L_x_13041:
[----:B------:R-:W-:-:S07]  /*0bd0*/  MOV R22, R55 ;  /* 0x0000003700167202 */ /* 0x000fce0000000f00 */
.L_x_13042:
[----:B------:R-:W-:Y:S01]  /*0be0*/  FMUL.FTZ R56, R27, R65 ;  /* 0x000000411b387220 */ /* 0x000fe20000410000 */
[----:B------:R-:W-:Y:S06]  /*0bf0*/  @P2 BRA `(.L_x_13043) ;  /* 0x00000000000c2947 */ /* 0x000fec0003800000 */
[----:B------:R-:W-:-:S13]  /*0c00*/  PLOP3.LUT P2, PT, PT, PT, UP0, 0x80, 0x0 ;  /* 0x000000000000781c */ /* 0x000fda0003f4f008 */
[----:B------:R-:W-:Y:S05]  /*0c10*/  @P2 BRA `(.L_x_13044) ;  /* 0x0000000000082947 */ /* 0x000fea0003800000 */
[----:B------:R-:W-:Y:S05]  /*0c20*/  BRA `(.L_x_13045) ;  /* 0x0000000000087947 */ /* 0x000fea0003800000 */
.L_x_13043:
[----:B------:R-:W-:-:S07]  /*0c30*/  FADD.FTZ R56, R19, R56 ;  /* 0x0000003813387221 */ /* 0x000fce0000010000 */
.L_x_13044:
[----:B------:R-:W-:-:S07]  /*0c40*/  MOV R23, R56 ;  /* 0x0000003800177202 */ /* 0x000fce0000000f00 */
.L_x_13045:
[----:B------:R-:W-:Y:S01]  /*0c50*/  PLOP3.LUT P2, PT, PT, PT, UP0, 0x80, 0x0 ;  /* 0x000000000000781c */ /* 0x000fe20003f4f008 */
[----:B------:R-:W-:Y:S01]  /*0c60*/  @UP0 ULDC.64 UR6, c[0x0][0x238] ;  /* 0x00008e0000060ab9 */ /* 0x000fe20000000a00 */
[----:B------:R-:W-:Y:S02]  /*0c70*/  PLOP3.LUT P3, PT, PT, PT, UP0, 0x80, 0x0 ;  /* 0x000000000000781c */ /* 0x000fe40003f6f008 */
[----:B------:R-:W-:Y:S02]  /*0c80*/  PLOP3.LUT P4, PT, PT, PT, UP0, 0x80, 0x0 ;  /* 0x000000000000781c */ /* 0x000fe40003f8f008 */
[----:B------:R-:W-:-:S07]  /*0c90*/  IADD3 R66, R63, 0x20, RZ ;  /* 0x000000203f427810 */ /* 0x000fce0007ffe0ff */
[----:B------:R-:W-:-:S04]  /*0ca0*/  @P2 LEA R24, P2, R63, UR6, 0x4 ;  /* 0x000000063f182c11 */ /* 0x000fc8000f8420ff */
[----:B------:R-:W-:Y:S02]  /*0cb0*/  @P3 LEA.HI.X R25, R63, UR7, RZ, 0x4, P2 ;  /* 0x000000073f193c11 */ /* 0x000fe400090f24ff */
[----:B------:R-:W-:-:S13]  /*0cc0*/  PLOP3.LUT P2, PT, PT, PT, UP0, 0x80, 0x0 ;  /* 0x000000000000781c */ /* 0x000fda0003f4f008 */
[----:B------:R0:W-:Y:S02]  /*0cd0*/  @P2 STG.E.128 desc[UR4][R24.64], R20 ;  /* 0x0000001418002986 */ /* 0x0001e4000c101d04 */
.L_x_13033:
[----:B------:R-:W-:Y:S05]  /*0ce0*/  BSYNC B0 ;  /* 0x0000000000007941 */ /* 0x000fea0003800000 */
.L_x_13032:
[----:B------:R-:W-:Y:S01]  /*0cf0*/  ISETP.GE.U32.AND P2, PT, R46, 0x40, PT ;  /* 0x000000402e00780c */ /* 0x000fe20003f46070 */
        /* <DEDUP_REMOVED lines=17> */
.L_x_13048:
[----:B------:R-:W-:-:S07]  /*0e10*/  FADD.FTZ R49, R16, R49 ;  /* 0x0000003110317221 */ /* 0x000fce0000010000 */
.L_x_13049:
[----:B------:R-:W-:-:S07]  /*0e20*/  MOV R20, R49 ;  /* 0x0000003100147202 */ /* 0x000fce0000000f00 */
.L_x_13050:
[----:B------:R-:W-:Y:S01]  /*0e30*/  FMUL.FTZ R50, R25, R65 ;  /* 0x0000004119327220 */ /* 0x000fe20000410000 */
[----:B------:R-:W-:Y:S06]  /*0e40*/  @P2 BRA `(.L_x_13051) ;  /* 0x00000000000c2947 */ /* 0x000fec0003800000 */
[----:B------:R-:W-:-:S13]  /*0e50*/  PLOP3.LUT P3, PT, PT, PT, UP0, 0x80, 0x0 ;  /* 0x000000000000781c */ /* 0x000fda0003f6f008 */
[----:B------:R-:W-:Y:S05]  /*0e60*/  @P3 BRA `(.L_x_13052) ;  /* 0x0000000000083947 */ /* 0x000fea0003800000 */
[----:B------:R-:W-:Y:S05]  /*0e70*/  BRA `(.L_x_13053) ;  /* 0x0000000000087947 */ /* 0x000fea0003800000 */
.L_x_13051:
[----:B------:R-:W-:-:S07]  /*0e80*/  FADD.FTZ R50, R17, R50 ;  /* 0x0000003211327221 */ /* 0x000fce0000010000 */
.L_x_13052:
[----:B------:R-:W-:-:S07]  /*0e90*/  MOV R21, R50 ;  /* 0x0000003200157202 */ /* 0x000fce0000000f00 */
.L_x_13053:
[----:B------:R-:W-:Y:S01]  /*0ea0*/  FMUL.FTZ R57, R26, R65 ;  /* 0x000000411a397220 */ /* 0x000fe20000410000 */
[----:B------:R-:W-:Y:S06]  /*0eb0*/  @P2 BRA `(.L_x_13054) ;  /* 0x00000000000c2947 */ /* 0x000fec0003800000 */
[----:B------:R-:W-:-:S13]  /*0ec0*/  PLOP3.LUT P3, PT, PT, PT, UP0, 0x80, 0x0 ;  /* 0x000000000000781c */ /* 0x000fda0003f6f008 */
[----:B------:R-:W-:Y:S05]  /*0ed0*/  @P3 BRA `(.L_x_13055) ;  /* 0x0000000000083947 */ /* 0x000fea0003800000 */
[----:B------:R-:W-:Y:S05]  /*0ee0*/  BRA `(.L_x_13056) ;  /* 0x0000000000087947 */ /* 0x000fea0003800000 */
.L_x_13054:
[----:B------:R-:W-:-:S07]  /*0ef0*/  FADD.FTZ R57, R18, R57 ;  /* 0x0000003912397221 */ /* 0x000fce0000010000 */
.L_x_13055:
[----:B------:R-:W-:-:S07]  /*0f00*/  MOV R22, R57 ;  /* 0x0000003900167202 */ /* 0x000fce0000000f00 */
.L_x_13056:
[----:B------:R-:W-:Y:S01]  /*0f10*/  FMUL.FTZ R58, R27, R65 ;  /* 0x000000411b3a7220 */ /* 0x000fe20000410000 */
[----:B------:R-:W-:Y:S06]  /*0f20*/  @P2 BRA `(.L_x_13057) ;  /* 0x00000000000c2947 */ /* 0x000fec0003800000 */
[----:B------:R-:W-:-:S13]  /*0f30*/  PLOP3.LUT P2, PT, PT, PT, UP0, 0x80, 0x0 ;  /* 0x000000000000781c */ /* 0x000fda0003f4f008 */
[----:B------:R-:W-:Y:S05]  /*0f40*/  @P2 BRA `(.L_x_13058) ;  /* 0x0000000000082947 */ /* 0x000fea0003800000 */
[----:B------:R-:W-:Y:S05]  /*0f50*/  BRA `(.L_x_13059) ;  /* 0x0000000000087947 */ /* 0x000fea0003800000 */
.L_x_13057:
[----:B------:R-:W-:-:S07]  /*0f60*/  FADD.FTZ R58, R19, R58 ;  /* 0x0000003a133a7221 */ /* 0x000fce0000010000 */
.L_x_13058:
[----:B------:R-:W-:-:S07]  /*0f70*/  MOV R23, R58 ;  /* 0x0000003a00177202 */ /* 0x000fce0000000f00 */
.L_x_13059:
[----:B------:R-:W-:Y:S01]  /*0f80*/  PLOP3.LUT P2, PT, PT, PT, UP0, 0x80, 0x0 ;  /* 0x000000000000781c */ /* 0x000fe20003f4f008 */
[----:B------:R-:W-:Y:S01]  /*0f90*/  @UP0 ULDC.64 UR6, c[0x0][0x238] ;  /* 0x00008e0000060ab9 */ /* 0x000fe20000000a00 */
[----:B------:R-:W-:Y:S02]  /*0fa0*/  PLOP3.LUT P3, PT, PT, PT, UP0, 0x80, 0x0 ;  /* 0x000000000000781c */ /* 0x000fe40003f6f008 */
[----:B------:R-:W-:-:S09]  /*0fb0*/  PLOP3.LUT P4, PT, PT, PT, UP0, 0x80, 0x0 ;  /* 0x000000000000781c */ /* 0x000fd20003f8f008 */
[----:B------:R-:W-:-:S04]  /*0fc0*/  @P2 LEA R24, P2, R66, UR6, 0x4 ;  /* 0x0000000642182c11 */ /* 0x000fc8000f8420ff */
[C---:B------:R-:W-:Y:S02]  /*0fd0*/  @P3 LEA.HI.X R25, R66.reuse, UR7, RZ, 0x4, P2 ;  /* 0x0000000742193c11 */ /* 0x040fe400090f24ff */
[----:B------:R-:W-:Y:S02]  /*0fe0*/  PLOP3.LUT P2, PT, PT, PT, UP0, 0x80, 0x0 ;  /* 0x000000000000781c */ /* 0x000fe40003f4f008 */
[----:B------:R-:W-:-:S11]  /*0ff0*/  IADD3 R66, R66, 0x20, RZ ;  /* 0x0000002042427810 */ /* 0x000fd60007ffe0ff */
[----:B------:R1:W-:Y:S02]  /*1000*/  @P2 STG.E.128 desc[UR4][R24.64], R20 ;  /* 0x0000001418002986 */ /* 0x0003e4000c101d04 */
.L_x_13047:
[----:B------:R-:W-:Y:S05]  /*1010*/  BSYNC B0 ;  /* 0x0000000000007941 */ /* 0x000fea0003800000 */
.L_x_13046:
[----:B------:R-:W-:Y:S01]  /*1020*/  ISETP.GE.U32.AND P2, PT, R46, 0x60, PT ;  /* 0x000000602e00780c */ /* 0x000fe20003f46070 */
[----:B------:R-:W-:-:S12]  /*1030*/  BSSY B0, `(.L_x_13060) ;  /* 0x0000031000007945 */ /* 0x000fd80003800000 */
[----:B------:R-:W-:Y:S05]  /*1040*/  @!P2 BRA `(.L_x_13061) ;  /* 0x0000000000bca947 */ /* 0x000fea0003800000 */
[----:B01----:R-:W0:Y:S01]  /*1050*/  LDC.64 R24, c[0x0][0x220] ;  /* 0x00008800ff187b82 */ /* 0x003e220000000a00 */
        /* <DEDUP_REMOVED lines=14> */
.L_x_13062:
[----:B------:R-:W-:-:S07]  /*1140*/  FADD.FTZ R51, R16, R51 ;  /* 0x0000003310337221 */ /* 0x000fce0000010000 */
.L_x_13063:
[----:B------:R-:W-:-:S07]  /*1150*/  MOV R20, R51 ;  /* 0x0000003300147202 */ /* 0x000fce0000000f00 */
.L_x_13064:
[----:B------:R-:W-:Y:S01]  /*1160*/  FMUL.FTZ R52, R25, R65 ;  /* 0x0000004119347220 */ /* 0x000fe20000410000 */
[----:B------:R-:W-:Y:S06]  /*1170*/  @P2 BRA `(.L_x_13065) ;  /* 0x00000000000c2947 */ /* 0x000fec0003800000 */
[----:B------:R-:W-:-:S13]  /*1180*/  PLOP3.LUT P3, PT, PT, PT, UP0, 0x80, 0x0 ;  /* 0x000000000000781c */ /* 0x000fda0003f6f008 */
[----:B------:R-:W-:Y:S05]  /*1190*/  @P3 BRA `(.L_x_13066) ;  /* 0x0000000000083947 */ /* 0x000fea0003800000 */
[----:B------:R-:W-:Y:S05]  /*11a0*/  BRA `(.L_x_13067) ;  /* 0x0000000000087947 */ /* 0x000fea0003800000 */
.L_x_13065:
[----:B------:R-:W-:-:S07]  /*11b0*/  FADD.FTZ R52, R17, R52 ;  /* 0x0000003411347221 */ /* 0x000fce0000010000 */
.L_x_13066:
[----:B------:R-:W-:-:S07]  /*11c0*/  MOV R21, R52 ;  /* 0x0000003400157202 */ /* 0x000fce0000000f00 */
.L_x_13067:
[----:B------:R-:W-:Y:S01]  /*11d0*/  FMUL.FTZ R59, R26, R65 ;  /* 0x000000411a3b7220 */ /* 0x000fe20000410000 */
[----:B------:R-:W-:Y:S06]  /*11e0*/  @P2 BRA `(.L_x_13068) ;  /* 0x00000000000c2947 */ /* 0x000fec0003800000 */
[----:B------:R-:W-:-:S13]  /*11f0*/  PLOP3.LUT P3, PT, PT, PT, UP0, 0x80, 0x0 ;  /* 0x000000000000781c */ /* 0x000fda0003f6f008 */
[----:B------:R-:W-:Y:S05]  /*1200*/  @P3 BRA `(.L_x_13069) ;  /* 0x0000000000083947 */ /* 0x000fea0003800000 */
[----:B------:R-:W-:Y:S05]  /*1210*/  BRA `(.L_x_13070) ;  /* 0x0000000000087947 */ /* 0x000fea0003800000 */
.L_x_13068:
[----:B------:R-:W-:-:S07]  /*1220*/  FADD.FTZ R59, R18, R59 ;  /* 0x0000003b123b7221 */ /* 0x000fce0000010000 */
.L_x_13069:
[----:B------:R-:W-:-:S07]  /*1230*/  MOV R22, R59 ;  /* 0x0000003b00167202 */ /* 0x000fce0000000f00 */
.L_x_13070:
[----:B------:R-:W-:Y:S01]  /*1240*/  FMUL.FTZ R60, R27, R65 ;  /* 0x000000411b3c7220 */ /* 0x000fe20000410000 */
[----:B------:R-:W-:Y:S06]  /*1250*/  @P2 BRA `(.L_x_13071) ;  /* 0x00000000000c2947 */ /* 0x000fec0003800000 */
[----:B------:R-:W-:-:S13]  /*1260*/  PLOP3.LUT P2, PT, PT, PT, UP0, 0x80, 0x0 ;  /* 0x000000000000781c */ /* 0x000fda0003f4f008 */
[----:B------:R-:W-:Y:S05]  /*1270*/  @P2 BRA `(.L_x_13072) ;  /* 0x0000000000082947 */ /* 0x000fea0003800000 */
[----:B------:R-:W-:Y:S05]  /*1280*/  BRA `(.L_x_13073) ;  /* 0x0000000000087947 */ /* 0x000fea0003800000 */
.L_x_13071:
[----:B------:R-:W-:-:S07]  /*1290*/  FADD.FTZ R60, R19, R60 ;  /* 0x0000003c133c7221 */ /* 0x000fce0000010000 */
.L_x_13072:
[----:B------:R-:W-:-:S07]  /*12a0*/  MOV R23, R60 ;  /* 0x0000003c00177202 */ /* 0x000fce0000000f00 */
.L_x_13073:
        /* <DEDUP_REMOVED lines=9> */
.L_x_13061:
[----:B------:R-:W-:Y:S05]  /*1340*/  BSYNC B0 ;  /* 0x0000000000007941 */ /* 0x000fea0003800000 */
.L_x_13060:
[----:B------:R-:W-:Y:S04]  /*1350*/  BSSY B0, `(.L_x_13074) ;  /* 0x0000030000007945 */ /* 0x000fe80003800000 */
[----:B------:R-:W-:Y:S05]  /*1360*/  @!P1 BRA `(.L_x_13075) ;  /* 0x0000000000b89947 */ /* 0x000fea0003800000 */
[----:B012---:R-:W0:Y:S01]  /*1370*/  LDC.64 R24, c[0x0][0x220] ;  /* 0x00008800ff187b82 */ /* 0x007e220000000a00 */
        /* <DEDUP_REMOVED lines=14> */
.L_x_13076:
[----:B------:R-:W-:-:S07]  /*1460*/  FADD.FTZ R53, R16, R53 ;  /* 0x0000003510357221 */ /* 0x000fce0000010000 */
.L_x_13077:
[----:B------:R-:W-:-:S07]  /*1470*/  MOV R20, R53 ;  /* 0x0000003500147202 */ /* 0x000fce0000000f00 */
.L_x_13078:
[----:B------:R-:W-:Y:S01]  /*1480*/  FMUL.FTZ R54, R25, R65 ;  /* 0x0000004119367220 */ /* 0x000fe20000410000 */
[----:B------:R-:W-:Y:S06]  /*1490*/  @P2 BRA `(.L_x_13079) ;  /* 0x00000000000c2947 */ /* 0x000fec0003800000 */
[----:B------:R-:W-:-:S13]  /*14a0*/  PLOP3.LUT P3, PT, PT, PT, UP0, 0x80, 0x0 ;  /* 0x000000000000781c */ /* 0x000fda0003f6f008 */
[----:B------:R-:W-:Y:S05]  /*14b0*/  @P3 BRA `(.L_x_13080) ;  /* 0x0000000000083947 */ /* 0x000fea0003800000 */
[----:B------:R-:W-:Y:S05]  /*14c0*/  BRA `(.L_x_13081) ;  /* 0x0000000000087947 */ /* 0x000fea0003800000 */
.L_x_13079:
[----:B------:R-:W-:-:S07]  /*14d0*/  FADD.FTZ R54, R17, R54 ;  /* 0x0000003611367221 */ /* 0x000fce0000010000 */
.L_x_13080:
[----:B------:R-:W-:-:S07]  /*14e0*/  MOV R21, R54 ;  /* 0x0000003600157202 */ /* 0x000fce0000000f00 */
.L_x_13081:
[----:B------:R-:W-:Y:S01]  /*14f0*/  FMUL.FTZ R61, R26, R65 ;  /* 0x000000411a3d7220 */ /* 0x000fe20000410000 */
[----:B------:R-:W-:Y:S06]  /*1500*/  @P2 BRA `(.L_x_13082) ;  /* 0x00000000000c2947 */ /* 0x000fec0003800000 */
[----:B------:R-:W-:-:S13]  /*1510*/  PLOP3.LUT P3, PT, PT, PT, UP0, 0x80, 0x0 ;  /* 0x000000000000781c */ /* 0x000fda0003f6f008 */
[----:B------:R-:W-:Y:S05]  /*1520*/  @P3 BRA `(.L_x_13083) ;  /* 0x0000000000083947 */ /* 0x000fea0003800000 */
[----:B------:R-:W-:Y:S05]  /*1530*/  BRA `(.L_x_13084) ;  /* 0x0000000000087947 */ /* 0x000fea0003800000 */
.L_x_13082:
[----:B------:R-:W-:-:S07]  /*1540*/  FADD.FTZ R61, R18, R61 ;  /* 0x0000003d123d7221 */ /* 0x000fce0000010000 */
.L_x_13083:
[----:B------:R-:W-:-:S07]  /*1550*/  MOV R22, R61 ;  /* 0x0000003d00167202 */ /* 0x000fce0000000f00 */
.L_x_13084:
[----:B------:R-:W-:Y:S01]  /*1560*/  FMUL.FTZ R62, R27, R65 ;  /* 0x000000411b3e7220 */ /* 0x000fe20000410000 */
[----:B------:R-:W-:Y:S06]  /*1570*/  @P2 BRA `(.L_x_13085) ;  /* 0x00000000000c2947 */ /* 0x000fec0003800000 */
[----:B------:R-:W-:-:S13]  /*1580*/  PLOP3.LUT P2, PT, PT, PT, UP0, 0x80, 0x0 ;  /* 0x000000000000781c */ /* 0x000fda0003f4f008 */
[----:B------:R-:W-:Y:S05]  /*1590*/  @P2 BRA `(.L_x_13086) ;  /* 0x0000000000082947 */ /* 0x000fea0003800000 */
[----:B------:R-:W-:Y:S05]  /*15a0*/  BRA `(.L_x_13087) ;  /* 0x0000000000087947 */ /* 0x000fea0003800000 */
.L_x_13085:
[----:B------:R-:W-:-:S07]  /*15b0*/  FADD.FTZ R62, R19, R62 ;  /* 0x0000003e133e7221 */ /* 0x000fce0000010000 */
.L_x_13086:
[----:B------:R-:W-:-:S07]  /*15c0*/  MOV R23, R62 ;  /* 0x0000003e00177202 */ /* 0x000fce0000000f00 */
.L_x_13087:
[----:B------:R-:W-:Y:S01]  /*15d0*/  PLOP3.LUT P2, PT, PT, PT, UP0, 0x80, 0x0 ;  /* 0x000000000000781c */ /* 0x000fe20003f4f008 */
[----:B------:R-:W-:Y:S01]  /*15e0*/  @UP0 ULDC.64 UR6, c[0x0][0x238] ;  /* 0x00008e0000060ab9 */ /* 0x000fe20000000a00 */
[----:B------:R-:W-:Y:S02]  /*15f0*/  PLOP3.LUT P3, PT, PT, PT, UP0, 0x80, 0x0 ;  /* 0x000000000000781c */ /* 0x000fe40003f6f008 */
[----:B------:R-:W-:-:S09]  /*1600*/  PLOP3.LUT P4, PT, PT, PT, UP0, 0x80, 0x0 ;  /* 0x000000000000781c */ /* 0x000fd20003f8f008 */
[----:B------:R-:W-:-:S04]  /*1610*/  @P2 LEA R24, P2, R66, UR6, 0x4 ;  /* 0x0000000642182c11 */ /* 0x000fc8000f8420ff */
[----:B------:R-:W-:Y:S02]  /*1620*/  @P3 LEA.HI.X R25, R66, UR7, RZ, 0x4, P2 ;  /* 0x0000000742193c11 */ /* 0x000fe400090f24ff */
[----:B------:R-:W-:-:S13]  /*1630*/  PLOP3.LUT P2, PT, PT, PT, UP0, 0x80, 0x0 ;  /* 0x000000000000781c */ /* 0x000fda0003f4f008 */
[----:B------:R3:W-:Y:S02]  /*1640*/  @P2 STG.E.128 desc[UR4][R24.64], R20 ;  /* 0x0000001418002986 */ /* 0x0007e4000c101d04 */
.L_x_13075:
[----:B------:R-:W-:Y:S05]  /*1650*/  BSYNC B0 ;  /* 0x0000000000007941 */ /* 0x000fea0003800000 */
.L_x_13074:
[----:B0123--:R-:W-:Y:S01]  /*1660*/  FADD.FTZ R25, RZ, R47 ;  /* 0x0000002fff197221 */ /* 0x00ffe20000010000 */
[C---:B------:R-:W-:Y:S01]  /*1670*/  ISETP.GT.U32.AND P2, PT, R46.reuse, 0x3f, PT ;  /* 0x0000003f2e00780c */ /* 0x040fe20003f44070 */
[----:B------:R-:W-:Y:S01]  /*1680*/  UMOV UR6, 0xffffffff ;  /* 0xffffffff00067882 */ /* 0x000fe20000000000 */
[----:B------:R-:W-:Y:S01]  /*1690*/  ISETP.GT.U32.AND P3, PT, R46, 0x5f, PT ;  /* 0x0000005f2e00780c */ /* 0x000fe20003f64070 */
[----:B------:R-:W-:Y:S01]  /*16a0*/  FADD.FTZ R24, R48, R25 ;  /* 0x0000001930187221 */ /* 0x000fe20000010000 */
[----:B------:R-:W-:Y:S02]  /*16b0*/  ISETP.GT.U32.AND P4, PT, R46, 0x7f, PT ;  /* 0x0000007f2e00780c */ /* 0x000fe40003f84070 */
[----:B------:R-:W-:Y:S01]  /*16c0*/  ISETP.NE.AND P5, PT, R64, RZ, PT ;  /* 0x000000ff4000720c */ /* 0x000fe20003fa5270 */
[----:B------:R-:W-:-:S04]  /*16d0*/  FADD.FTZ R25, R55, R24 ;  /* 0x0000001837197221 */ /* 0x000fc80000010000 */
[----:B------:R-:W-:-:S05]  /*16e0*/  FADD.FTZ R25, R56, R25 ;  /* 0x0000001938197221 */ /* 0x000fca0000010000 */
[----:B------:R-:W-:-:S05]  /*16f0*/  FSEL R24, R25, RZ, P0 ;  /* 0x000000ff19187208 */ /* 0x000fca0000000000 */
[----:B------:R-:W-:-:S04]  /*1700*/  FADD.FTZ R25, R49, R24 ;  /* 0x0000001831197221 */ /* 0x000fc80000010000 */
[----:B------:R-:W-:-:S04]  /*1710*/  FADD.FTZ R26, R50, R25 ;  /* 0x00000019321a7221 */ /* 0x000fc80000010000 */
[----:B------:R-:W-:-:S04]  /*1720*/  FADD.FTZ R25, R57, R26 ;  /* 0x0000001a39197221 */ /* 0x000fc80000010000 */
[----:B------:R-:W-:-:S04]  /*1730*/  @P2 FADD.FTZ R24, R58, R25 ;  /* 0x000000193a182221 */ /* 0x000fc80000010000 */
[----:B------:R-:W-:-:S04]  /*1740*/  FADD.FTZ R25, R51, R24 ;  /* 0x0000001833197221 */ /* 0x000fc80000010000 */
[----:B------:R-:W-:-:S04]  /*1750*/  FADD.FTZ R26, R52, R25 ;  /* 0x00000019341a7221 */ /* 0x000fc80000010000 */
[----:B------:R-:W-:-:S04]  /*1760*/  FADD.FTZ R25, R59, R26 ;  /* 0x0000001a3b197221 */ /* 0x000fc80000010000 */
[----:B------:R-:W-:-:S04]  /*1770*/  @P3 FADD.FTZ R24, R60, R25 ;  /* 0x000000193c183221 */ /* 0x000fc80000010000 */
[----:B------:R-:W-:-:S04]  /*1780*/  FADD.FTZ R25, R53, R24 ;  /* 0x0000001835197221 */ /* 0x000fc80000010000 */
[----:B------:R-:W-:-:S04]  /*1790*/  FADD.FTZ R26, R54, R25 ;  /* 0x00000019361a7221 */ /* 0x000fc80000010000 */
[----:B------:R-:W-:-:S04]  /*17a0*/  FADD.FTZ R25, R61, R26 ;  /* 0x0000001a3d197221 */ /* 0x000fc80000010000 */
[----:B------:R-:W-:Y:S01]  /*17b0*/  @P4 FADD.FTZ R24, R62, R25 ;  /* 0x000000193e184221 */ /* 0x000fe20000010000 */
[----:B------:R-:W-:Y:S06]  /*17c0*/  BRA.DIV UR6, `(.L_x_13088) ;  /* 0x0000000a065c7947 */ /* 0x000fec000b800000 */
[----:B-----5:R-:W0:Y:S01]  /*17d0*/  SHFL.BFLY PT, R65, R24, 0x1, 0x1f ;  /* 0x0c201f0018417f89 */ /* 0x020e2200000e0000 */
        /* <DEDUP_REMOVED lines=27> */
[----:B------:R-:W-:Y:S01]  /*1990*/  @P2 FFMA.FTZ R24, R26, R26, R25 ;  /* 0x0000001a1a182223 */ /* 0x000fe20000010019 */
[--C-:B------:R-:W-:Y:S01]  /*19a0*/  FADD.FTZ R25, R51, -R67.reuse ;  /* 0x8000004333197221 */ /* 0x100fe20000010000 */
[----:B------:R-:W-:-:S03]  /*19b0*/  FADD.FTZ R26, R52, -R67 ;  /* 0x80000043341a7221 */ /* 0x000fc60000010000 */
        /* <DEDUP_REMOVED lines=23> */
.L_x_13109:
[----:B------:R-:W-:Y:S01]  /*1b30*/  FMUL.FTZ R24, R67, R67 ;  /* 0x0000004343187220 */ /* 0x000fe20000410000 */
[----:B------:R-:W-:Y:S01]  /*1b40*/  PLOP3.LUT P2, PT, PT, PT, UP2, 0x40, 0x0 ;  /* 0x000000000000781c */ /* 0x000fe20003f4e828 */
[----:B-1----:R-:W-:Y:S01]  /*1b50*/  FADD.FTZ R65, R69, R65 ;  /* 0x0000004145417221 */ /* 0x002fe20000010000 */
[----:B------:R-:W1:Y:S01]  /*1b60*/  @!P5 LDC.64 R26, c[0x0][0x250] ;  /* 0x00009400ff1adb82 */ /* 0x000e620000000a00 */
[----:B------:R-:W-:Y:S01]  /*1b70*/  BSSY B0, `(.L_x_13089) ;  /* 0x000001d000007945 */ /* 0x000fe20003800000 */
[----:B------:R-:W-:Y:S01]  /*1b80*/  FSEL R25, R24, RZ, !P2 ;  /* 0x000000ff18197208 */ /* 0x000fe20005000000 */
[----:B------:R-:W-:Y:S01]  /*1b90*/  FFMA.FTZ R64, R65, R64, UR8 ;  /* 0x0000000841407e23 */ /* 0x000fe20008010040 */
[----:B------:R-:W-:-:S03]  /*1ba0*/  PLOP3.LUT P2, PT, PT, PT, UP2, 0x40, 0x0 ;  /* 0x000000000000781c */ /* 0x000fc60003f4e828 */
[----:B------:R-:W-:Y:S01]  /*1bb0*/  FADD.FTZ R65, R64, R25 ;  /* 0x0000001940417221 */ /* 0x000fe20000010000 */
[----:B------:R-:W-:Y:S01]  /*1bc0*/  FSEL R64, R67, RZ, P2 ;  /* 0x000000ff43407208 */ /* 0x000fe20001000000 */
[----:B------:R-:W2:Y:S04]  /*1bd0*/  @!P5 LDC.64 R24, c[0x0][0x258] ;  /* 0x00009600ff18db82 */ /* 0x000ea80000000a00 */
[----:B------:R-:W3:Y:S01]  /*1be0*/  MUFU.RSQ R65, R65 ;  /* 0x0000004100417308 */ /* 0x000ee20000001400 */
[----:B-1----:R-:W-:-:S05]  /*1bf0*/  @!P5 IMAD.WIDE R26, R44, 0x4, R26 ;  /* 0x000000042c1ad825 */ /* 0x002fca00078e021a */
[----:B------:R1:W-:Y:S01]  /*1c00*/  @!P5 STG.E desc[UR4][R26.64], R67 ;  /* 0x000000431a00d986 */ /* 0x0003e2000c101904 */
[----:B--2---:R-:W-:-:S05]  /*1c10*/  @!P5 IMAD.WIDE R24, R44, 0x4, R24 ;  /* 0x000000042c18d825 */ /* 0x004fca00078e0218 */
[----:B---3--:R1:W-:Y:S01]  /*1c20*/  @!P5 STG.E desc[UR4][R24.64], R65 ;  /* 0x000000411800d986 */ /* 0x0083e2000c101904 */
[----:B------:R-:W-:Y:S05]  /*1c30*/  @!P0 BRA `(.L_x_13090) ;  /* 0x0000000000408947 */ /* 0x000fea0003800000 */
[----:B-1----:R-:W1:Y:S01]  /*1c40*/  LDC.64 R66, c[0x0][0x2b8] ;  /* 0x0000ae00ff427b82 */ /* 0x002e620000000a00 */
        /* <DEDUP_REMOVED lines=12> */
[C---:B-1----:R-:W-:Y:S01]  /*1d10*/  IMAD.WIDE.U32 R66, R63.reuse, 0x10, R66 ;  /* 0x000000103f427825 */ /* 0x042fe200078e0042 */
[----:B------:R-:W-:-:S04]  /*1d20*/  IADD3 R63, R63, 0x20, RZ ;  /* 0x000000203f3f7810 */ /* 0x000fc80007ffe0ff */
[----:B------:R2:W-:Y:S03]  /*1d30*/  STG.E.128 desc[UR4][R66.64], R24 ;  /* 0x0000001842007986 */ /* 0x0005e6000c101d04 */
.L_x_13090:
[----:B------:R-:W-:Y:S05]  /*1d40*/  BSYNC B0 ;  /* 0x0000000000007941 */ /* 0x000fea0003800000 */
.L_x_13089:
[----:B------:R-:W-:Y:S01]  /*1d50*/  ISETP.GE.U32.AND P2, PT, R46, 0x40, PT ;  /* 0x000000402e00780c */ /* 0x000fe20003f46070 */
[----:B------:R-:W-:-:S12]  /*1d60*/  BSSY B0, `(.L_x_13091) ;  /* 0x0000012000007945 */ /* 0x000fd80003800000 */
[----:B------:R-:W-:Y:S05]  /*1d70*/  @!P2 BRA `(.L_x_13092) ;  /* 0x000000000040a947 */ /* 0x000fea0003800000 */
[----:B-12---:R-:W1:Y:S01]  /*1d80*/  LDC.64 R66, c[0x0][0x2b8] ;  /* 0x0000ae00ff427b82 */ /* 0x006e620000000a00 */
        /* <DEDUP_REMOVED lines=15> */
.L_x_13092:
[----:B------:R-:W-:Y:S05]  /*1e80*/  BSYNC B0 ;  /* 0x0000000000007941 */ /* 0x000fea0003800000 */
.L_x_13091:
[----:B------:R-:W-:Y:S01]  /*1e90*/  ISETP.GE.U32.AND P2, PT, R46, 0x60, PT ;  /* 0x000000602e00780c */ /* 0x000fe20003f46070 */
[----:B------:R-:W-:-:S12]  /*1ea0*/  BSSY B0, `(.L_x_13093) ;  /* 0x0000012000007945 */ /* 0x000fd80003800000 */
[----:B------:R-:W-:Y:S05]  /*1eb0*/  @!P2 BRA `(.L_x_13094) ;  /* 0x000000000040a947 */ /* 0x000fea0003800000 */
[----:B-123--:R-:W1:Y:S01]  /*1ec0*/  LDC.64 R66, c[0x0][0x2b8] ;  /* 0x0000ae00ff427b82 */ /* 0x00ee620000000a00 */
        /* <DEDUP_REMOVED lines=15> */
.L_x_13094:
[----:B------:R-:W-:Y:S05]  /*1fc0*/  BSYNC B0 ;  /* 0x0000000000007941 */ /* 0x000fea0003800000 */
.L_x_13093:
[----:B------:R-:W-:Y:S04]  /*1fd0*/  BSSY B0, `(.L_x_13095) ;  /* 0x0000011000007945 */ /* 0x000fe80003800000 */
[----:B------:R-:W-:Y:S05]  /*1fe0*/  @!P1 BRA `(.L_x_13096) ;  /* 0x00000000003c9947 */ /* 0x000fea0003800000 */
[--C-:B-1234-:R-:W-:Y:S01]  /*1ff0*/  FADD.FTZ R24, R53, -R64.reuse ;  /* 0x8000004035187221 */ /* 0x11efe20000010000 */
        /* <DEDUP_REMOVED lines=8> */
[----:B------:R-:W1:Y:S01]  /*2080*/  LDC.64 R64, c[0x0][0x2b8] ;  /* 0x0000ae00ff407b82 */ /* 0x000e620000000a00 */
[----:B------:R-:W-:Y:S01]  /*2090*/  FFMA.FTZ R25, R30, R25, R41 ;  /* 0x000000191e197223 */ /* 0x000fe20000010029 */
[----:B------:R-:W-:Y:S01]  /*20a0*/  FFMA.FTZ R27, R33, R27, R40 ;  /* 0x0000001b211b7223 */ /* 0x000fe20000010028 */
[----:B------:R-:W-:Y:S01]  /*20b0*/  FFMA.FTZ R26, R32, R26, R7 ;  /* 0x0000001a201a7223 */ /* 0x000fe20000010007 */
[----:B-1----:R-:W-:-:S05]  /*20c0*/  IMAD.WIDE.U32 R64, R63, 0x10, R64 ;  /* 0x000000103f407825 */ /* 0x002fca00078e0040 */
[----:B------:R1:W-:Y:S02]  /*20d0*/  STG.E.128 desc[UR4][R64.64], R24 ;  /* 0x0000001840007986 */ /* 0x0003e4000c101d04 */
.L_x_13096:
[----:B------:R-:W-:Y:S05]  /*20e0*/  BSYNC B0 ;  /* 0x0000000000007941 */ /* 0x000fea0003800000 */
.L_x_13095:
[----:B-1234-:R-:W1:Y:S02]  /*20f0*/  LDC.64 R24, c[0x0][0x210] ;  /* 0x00008400ff187b82 */ /* 0x01ee640000000a00 */
[----:B-1----:R-:W-:-:S04]  /*2100*/  LEA R44, R24, R44, 0x2 ;  /* 0x0000002c182c7211 */ /* 0x002fc800078e10ff */
[----:B------:R-:W-:-:S13]  /*2110*/  ISETP.GE.AND P2, PT, R44, R25, PT ;  /* 0x000000192c00720c */ /* 0x000fda0003f46270 */
[----:B------:R-:W-:Y:S05]  /*2120*/  @!P2 BRA `(.L_x_13097) ;  /* 0xffffffe400f0a947 */ /* 0x000fea000383ffff */
[----:B------:R-:W-:Y:S05]  /*2130*/  EXIT ;  /* 0x000000000000794d */ /* 0x000fea0003800000 */
.L_x_13088:
[----:B------:R-:W-:Y:S01]  /*2140*/  HFMA2.MMA R27, -RZ, RZ, 0, 5.9604644775390625e-08 ;  /* 0x00000001ff1b7435 */ /* 0x000fe200000001ff */
[----:B------:R-:W-:Y:S01]  /*2150*/  BSSY B0, `(.L_x_13098) ;  /* 0x0000007000007945 */ /* 0x000fe20003800000 */
[----:B------:R-:W-:Y:S02]  /*2160*/  MOV R66, R24 ;  /* 0x0000001800427202 */ /* 0x000fe40000000f00 */
[----:B------:R-:W-:Y:S02]  /*2170*/  MOV R26, 0x1f ;  /* 0x0000001f001a7802 */ /* 0x000fe40000000f00 */
[----:B------:R-:W-:-:S07]  /*2180*/  MOV R25, 0xffffffff ;  /* 0xffffffff00197802 */ /* 0x000fce0000000f00 */
[----:B-----5:R-:W-:Y:S05]  /*2190*/  WARPSYNC.COLLECTIVE R25, `(.L_x_13099) ;  /* 0x0000000019087348 */ /* 0x020fea0003c00000 */
[----:B-----5:R0:W1:Y:S02]  /*21a0*/  SHFL.BFLY P6, R65, R66, R27, R26 ;  /* 0x0c00001b42417389 */ /* 0x02006400000c001a */
[----:B01----:R-:W-:Y:S01]  /*21b0*/  ENDCOLLECTIVE ;  /* 0x000000000000791b */ /* 0x003fe20003800000 */
.L_x_13099:
[----:B------:R-:W-:Y:S05]  /*21c0*/  BSYNC B0 ;  /* 0x0000000000007941 */ /* 0x000fea0003800000 */
.L_x_13098:
        /* <DEDUP_REMOVED lines=8> */
.L_x_13100:
[----:B------:R-:W-:Y:S01]  /*2250*/  HFMA2.MMA R27, -RZ, RZ, 0, 2.384185791015625e-07 ;  /* 0x00000004ff1b7435 */ /* 0x000fe200000001ff */
[----:B------:R-:W-:-:S05]  /*2260*/  FADD.FTZ R68, R66, R65 ;  /* 0x0000004142447221 */ /* 0x000fca0000010000 */
[----:B------:R-:W-:-:S07]  /*2270*/  MOV R66, R68 ;  /* 0x0000004400427202 */ /* 0x000fce0000000f00 */
[----:B------:R-:W-:Y:S05]  /*2280*/  WARPSYNC.COLLECTIVE R25, `(.L_x_13101) ;  /* 0x0000000019087348 */ /* 0x000fea0003c00000 */
[----:B------:R0:W1:Y:S02]  /*2290*/  SHFL.BFLY P6, R65, R66, R27, R26 ;  /* 0x0c00001b42417389 */ /* 0x00006400000c001a */
[----:B01----:R-:W-:Y:S01]  /*22a0*/  ENDCOLLECTIVE ;  /* 0x000000000000791b */ /* 0x003fe20003800000 */
.L_x_13101:
[----:B------:R-:W-:Y:S01]  /*22b0*/  HFMA2.MMA R27, -RZ, RZ, 0, 4.76837158203125e-07 ;  /* 0x00000008ff1b7435 */ /* 0x000fe200000001ff */
[----:B------:R-:W-:-:S05]  /*22c0*/  FADD.FTZ R69, R68, R65 ;  /* 0x0000004144457221 */ /* 0x000fca0000010000 */
[----:B------:R-:W-:-:S07]  /*22d0*/  MOV R66, R69 ;  /* 0x0000004500427202 */ /* 0x000fce0000000f00 */
[----:B------:R-:W-:Y:S05]  /*22e0*/  WARPSYNC.COLLECTIVE R25, `(.L_x_13102) ;  /* 0x0000000019087348 */ /* 0x000fea0003c00000 */
[----:B------:R0:W1:Y:S02]  /*22f0*/  SHFL.BFLY P6, R65, R66, R27, R26 ;  /* 0x0c00001b42417389 */ /* 0x00006400000c001a */
[----:B01----:R-:W-:Y:S01]  /*2300*/  ENDCOLLECTIVE ;  /* 0x000000000000791b */ /* 0x003fe20003800000 */
.L_x_13102:
[----:B------:R-:W-:Y:S01]  /*2310*/  HFMA2.MMA R27, -RZ, RZ, 0, 9.5367431640625e-07 ;  /* 0x00000010ff1b7435 */ /* 0x000fe200000001ff */
[----:B------:R-:W-:-:S05]  /*2320*/  FADD.FTZ R69, R69, R65 ;  /* 0x0000004145457221 */ /* 0x000fca0000010000 */
[----:B------:R-:W-:-:S07]  /*2330*/  MOV R66, R69 ;  /* 0x0000004500427202 */ /* 0x000fce0000000f00 */
[----:B------:R-:W-:Y:S05]  /*2340*/  WARPSYNC.COLLECTIVE R25, `(.L_x_13103) ;  /* 0x0000000019087348 */ /* 0x000fea0003c00000 */
[----:B------:R0:W1:Y:S02]  /*2350*/  SHFL.BFLY P6, R65, R66, R27, R26 ;  /* 0x0c00001b42417389 */ /* 0x00006400000c001a */
[----:B01----:R-:W-:Y:S01]  /*2360*/  ENDCOLLECTIVE ;  /* 0x000000000000791b */ /* 0x003fe20003800000 */
.L_x_13103:
        /* <DEDUP_REMOVED lines=42> */
.L_x_13104:
[----:B------:R-:W-:Y:S01]  /*2610*/  HFMA2.MMA R27, -RZ, RZ, 0, 1.1920928955078125e-07 ;  /* 0x00000002ff1b7435 */ /* 0x000fe200000001ff */
[----:B------:R-:W-:-:S10]  /*2620*/  FADD.FTZ R66, R24, R65 ;  /* 0x0000004118427221 */ /* 0x000fd40000010000 */
[----:B------:R-:W-:Y:S05]  /*2630*/  WARPSYNC.COLLECTIVE R25, `(.L_x_13105) ;  /* 0x0000000019087348 */ /* 0x000fea0003c00000 */
[----:B------:R0:W1:Y:S02]  /*2640*/  SHFL.BFLY P6, R65, R66, R27, R26 ;  /* 0x0c00001b42417389 */ /* 0x00006400000c001a */
[----:B01----:R-:W-:Y:S01]  /*2650*/  ENDCOLLECTIVE ;  /* 0x000000000000791b */ /* 0x003fe20003800000 */
.L_x_13105:
[----:B------:R-:W-:Y:S01]  /*2660*/  HFMA2.MMA R27, -RZ, RZ, 0, 2.384185791015625e-07 ;  /* 0x00000004ff1b7435 */ /* 0x000fe200000001ff */
[----:B------:R-:W-:-:S05]  /*2670*/  FADD.FTZ R68, R66, R65 ;  /* 0x0000004142447221 */ /* 0x000fca0000010000 */
[----:B------:R-:W-:-:S07]  /*2680*/  MOV R66, R68 ;  /* 0x0000004400427202 */ /* 0x000fce0000000f00 */
[----:B------:R-:W-:Y:S05]  /*2690*/  WARPSYNC.COLLECTIVE R25, `(.L_x_13106) ;  /* 0x0000000019087348 */ /* 0x000fea0003c00000 */
[----:B------:R0:W1:Y:S02]  /*26a0*/  SHFL.BFLY P6, R65, R66, R27, R26 ;  /* 0x0c00001b42417389 */ /* 0x00006400000c001a */
[----:B01----:R-:W-:Y:S01]  /*26b0*/  ENDCOLLECTIVE ;  /* 0x000000000000791b */ /* 0x003fe20003800000 */
.L_x_13106:
[----:B------:R-:W-:Y:S01]  /*26c0*/  HFMA2.MMA R27, -RZ, RZ, 0, 4.76837158203125e-07 ;  /* 0x00000008ff1b7435 */ /* 0x000fe200000001ff */
[----:B------:R-:W-:-:S05]  /*26d0*/  FADD.FTZ R69, R68, R65 ;  /* 0x0000004144457221 */ /* 0x000fca0000010000 */
[----:B------:R-:W-:-:S07]  /*26e0*/  MOV R66, R69 ;  /* 0x0000004500427202 */ /* 0x000fce0000000f00 */
[----:B------:R-:W-:Y:S05]  /*26f0*/  WARPSYNC.COLLECTIVE R25, `(.L_x_13107) ;  /* 0x0000000019087348 */ /* 0x000fea0003c00000 */
[----:B------:R0:W1:Y:S02]  /*2700*/  SHFL.BFLY P6, R65, R66, R27, R26 ;  /* 0x0c00001b42417389 */ /* 0x00006400000c001a */
[----:B01----:R-:W-:Y:S01]  /*2710*/  ENDCOLLECTIVE ;  /* 0x000000000000791b */ /* 0x003fe20003800000 */
.L_x_13107:
[----:B------:R-:W-:Y:S01]  /*2720*/  HFMA2.MMA R27, -RZ, RZ, 0, 9.5367431640625e-07 ;  /* 0x00000010ff1b7435 */ /* 0x000fe200000001ff */
[----:B------:R-:W-:-:S05]  /*2730*/  FADD.FTZ R69, R69, R65 ;  /* 0x0000004145457221 */ /* 0x000fca0000010000 */
[----:B------:R-:W-:-:S07]  /*2740*/  MOV R66, R69 ;  /* 0x0000004500427202 */ /* 0x000fce0000000f00 */
[----:B------:R-:W-:Y:S05]  /*2750*/  WARPSYNC.COLLECTIVE R25, `(.L_x_13108) ;  /* 0x0000000019087348 */ /* 0x000fea0003c00000 */
[----:B------:R0:W1:Y:S02]  /*2760*/  SHFL.BFLY P6, R65, R66, R27, R26 ;  /* 0x0c00001b42417389 */ /* 0x00006400000c001a */
[----:B01----:R-:W-:Y:S01]  /*2770*/  ENDCOLLECTIVE ;  /* 0x000000000000791b */ /* 0x003fe20003800000 */
.L_x_13108:
[----:B------:R-:W-:Y:S05]  /*2780*/  BRA `(.L_x_13109) ;  /* 0xfffffff000e87947 */ /* 0x000fea000383ffff */
.L_x_13110:
        /* <DEDUP_REMOVED lines=15> */
.L_x_16600:


//--------------------- .text._ZN10layer_norm13ln_fwd_kernelINS_13Kernel_traitsI6__halfffffjLj512ELj1ELj4ELj1ELj16ENS_18Kernel_traits_baseILj512ES2_ffffjLj128EEEEELb0ELb0ELb0ELb1EEEvNS_9FwdParamsE --------------------------
	.section	.text._ZN10layer_norm13ln_fwd_kernelINS_13Kernel_traitsI6__halfffffjLj512ELj1ELj4ELj1ELj16ENS_18Kernel_traits_baseILj512ES2_ffffjLj128EEEEELb0ELb0ELb0ELb1EEEvNS_9FwdParamsE,"ax",@progbits
	.align	128
        .global         _ZN10layer_norm13ln_fwd_kernelINS_13Kernel_traitsI6__halfffffjLj512ELj1ELj4ELj1ELj16ENS_18Kernel_traits_baseILj512ES2_ffffjLj128EEEEELb0ELb0ELb0ELb1EEEvNS_9FwdParamsE
        .type           _ZN10layer_norm13ln_fwd_kernelINS_13Kernel_traitsI6__halfffffjLj512ELj1ELj4ELj1ELj16ENS_18Kernel_traits_baseILj512ES2_ffffjLj128EEEEELb0ELb0ELb0ELb1EEEvNS_9FwdParamsE,@function
        .size           _ZN10layer_norm13ln_fwd_kernelINS_13Kernel_traitsI6__halfffffjLj512ELj1ELj4ELj1ELj16ENS_18Kernel_traits_baseILj512ES2_ffffjLj128EEEEELb0ELb0ELb0ELb1EEEvNS_9FwdParamsE,(.L_x_16601 - _ZN10layer_norm13ln_fwd_kernelINS_13Kernel_traitsI6__halfffffjLj512ELj1ELj4ELj1ELj16ENS_18Kernel_traits_baseILj512ES2_ffffjLj128EEEEELb0ELb0ELb0ELb1EEEvNS_9FwdParamsE)
        .other          _ZN10layer_norm13ln_fwd_kernelINS_13Kernel_traitsI6__halfffffjLj512ELj1ELj4ELj1ELj16ENS_18Kernel_traits_baseILj512ES2_ffffjLj128EEEEELb0ELb0ELb0ELb1EEEvNS_9FwdParamsE,@"STO_CUDA_ENTRY STV_DEFAULT"
_ZN10layer_norm13ln_fwd_kernelINS_13Kernel_traitsI6__halfffffjLj512ELj1ELj4ELj1ELj16ENS_18Kernel_traits_baseILj512ES2_ffffjLj128EEEEELb0ELb0ELb0ELb1EEEvNS_9FwdParamsE:
.text._ZN10layer_norm13ln_fwd_kernelINS_13Kernel_traitsI6__halfffffjLj512ELj1ELj4ELj1ELj16ENS_18Kernel_traits_baseILj512ES2_ffffjLj128EEEEELb0ELb0ELb0ELb1EEEvNS_9FwdParamsE:
        /* <DEDUP_REMOVED lines=14> */
[----:B------:R0:W5:Y:S01]  /*00e0*/  @P2 LDG.E.64 R6, desc[UR4][R4.64] ;  /* 0x0000000404062981 */ /* 0x000162000c1e1b00 */
[----:B------:R-:W-:-:S03]  /*00f0*/  SHF.R.U32.HI R0, RZ, 0x5, R56 ;  /* 0x00000005ff007819 */ /* 0x000fc60000011638 */
[----:B------:R0:W5:Y:S01]  /*0100*/  @P2 LDG.E.64 R22, desc[UR4][R4.64+0x100] ;  /* 0x0001000404162981 */ /* 0x000162000c1e1b00 */
[----:B--2---:R-:W-:Y:S02]  /*0110*/  LEA R54, R3, R0, 0x2 ;  /* 0x0000000003367211 */ /* 0x004fe400078e10ff */
[----:B------:R-:W-:Y:S01]  /*0120*/  IADD3 R2, P0, R2, UR6, RZ ;  /* 0x0000000602027c10 */ /* 0x000fe2000ff1e0ff */
[----:B------:R0:W5:Y:S01]  /*0130*/  @P2 LDG.E.64 R20, desc[UR4][R4.64+0x200] ;  /* 0x0002000404142981 */ /* 0x000162000c1e1b00 */
[----:B------:R-:W-:Y:S01]  /*0140*/  ISETP.GE.AND P1, PT, R54, UR8, PT ;  /* 0x0000000836007c0c */ /* 0x000fe2000bf26270 */
[----:B------:R-:W-:Y:S01]  /*0150*/  ULDC.64 UR8, c[0x0][0x230] ;  /* 0x00008c0000087ab9 */ /* 0x000fe20000000a00 */
[----:B------:R-:W-:Y:S01]  /*0160*/  IADD3.X R3, RZ, UR7, RZ, P0, !PT ;  /* 0x00000007ff037c10 */ /* 0x000fe200087fe4ff */
[----:B------:R0:W5:Y:S01]  /*0170*/  @P2 LDG.E.64 R18, desc[UR4][R4.64+0x300] ;  /* 0x0003000404122981 */ /* 0x000162000c1e1b00 */
[----:B-1----:R-:W-:-:S04]  /*0180*/  LOP3.LUT P0, RZ, R8, UR8, RZ, 0xfc, !PT ;  /* 0x0000000808ff7c12 */ /* 0x002fc8000f80fcff */
[----:B------:R-:W-:-:S05]  /*0190*/  LOP3.LUT P0, RZ, R9, UR9, RZ, 0xfc, P0 ;  /* 0x0000000909ff7c12 */ /* 0x000fca000800fcff */
[----:B0-----:R-:W-:Y:S08]  /*01a0*/  @P1 EXIT ;  /* 0x000000000000194d */ /* 0x001ff00003800000 */
[----:B------:R-:W2:Y:S04]  /*01b0*/  LDG.E.64 R24, desc[UR4][R2.64] ;  /* 0x0000000402187981 */ /* 0x000ea8000c1e1b00 */
[----:B------:R-:W3:Y:S04]  /*01c0*/  LDG.E.64 R10, desc[UR4][R2.64+0x100] ;  /* 0x00010004020a7981 */ /* 0x000ee8000c1e1b00 */
[----:B------:R-:W4:Y:S04]  /*01d0*/  LDG.E.64 R12, desc[UR4][R2.64+0x200] ;  /* 0x00020004020c7981 */ /* 0x000f28000c1e1b00 */
[----:B------:R0:W4:Y:S01]  /*01e0*/  LDG.E.64 R14, desc[UR4][R2.64+0x300] ;  /* 0x00030004020e7981 */ /* 0x000122000c1e1b00 */
[----:B-----5:R-:W-:-:S02]  /*01f0*/  @!P2 CS2R R6, SRZ ;  /* 0x000000000006a805 */ /* 0x020fc4000001ff00 */
[----:B------:R-:W-:Y:S02]  /*0200*/  @!P2 CS2R R22, SRZ ;  /* 0x000000000016a805 */ /* 0x000fe4000001ff00 */
[----:B------:R-:W-:Y:S02]  /*0210*/  @!P2 CS2R R20, SRZ ;  /* 0x000000000014a805 */ /* 0x000fe4000001ff00 */
[----:B------:R-:W-:Y:S02]  /*0220*/  @!P2 CS2R R18, SRZ ;  /* 0x000000000012a805 */ /* 0x000fe4000001ff00 */
[----:B------:R-:W-:Y:S01]  /*0230*/  ISETP.NE.U32.AND P1, PT, R8, RZ, PT ;  /* 0x000000ff0800720c */ /* 0x000fe20003f25070 */
[----:B------:R-:W-:Y:S01]  /*0240*/  ULDC.U8 UR6, c[0x0][0x2a0] ;  /* 0x0000a80000067ab9 */ /* 0x000fe20000000000 */
        /* <DEDUP_REMOVED lines=11> */
[----:B0-----:R-:W-:Y:S01]  /*0300*/  HADD2.F32 R3, -RZ, R21.H0_H0 ;  /* 0x20000015ff037230 */ /* 0x001fe20000004100 */
[--C-:B------:R-:W-:Y:S01]  /*0310*/  SHF.R.U64 R40, R18, 0x10, R19.reuse ;  /* 0x0000001012287819 */ /* 0x100fe20000001213 */
[----:B------:R-:W-:Y:S01]  /*0320*/  HADD2.F32 R2, -RZ, R18.H0_H0 ;  /* 0x20000012ff027230 */ /* 0x000fe20000004100 */
[----:B------:R-:W-:Y:S01]  /*0330*/  SHF.R.U32.HI R41, RZ, 0x10, R19 ;  /* 0x00000010ff297819 */ /* 0x000fe20000011613 */
[----:B------:R-:W-:Y:S01]  /*0340*/  HADD2.F32 R0, -RZ, R19.H0_H0 ;  /* 0x20000013ff007230 */ /* 0x000fe20000004100 */
[----:B------:R-:W-:Y:S01]  /*0350*/  ISETP.NE.AND.EX P1, PT, R9, RZ, PT, P1 ;  /* 0x000000ff0900720c */ /* 0x000fe20003f25310 */
[----:B------:R-:W-:Y:S01]  /*0360*/  HADD2.F32 R36, -RZ, R36.H0_H0 ;  /* 0x20000024ff247230 */ /* 0x000fe20000004100 */
[----:B------:R-:W-:Y:S01]  /*0370*/  LOP3.LUT R56, R56, 0x1f, RZ, 0xc0, !PT ;  /* 0x0000001f38387812 */ /* 0x000fe200078ec0ff */
[----:B------:R-:W-:Y:S01]  /*0380*/  HADD2.F32 R37, -RZ, R37.H0_H0 ;  /* 0x20000025ff257230 */ /* 0x000fe20000004100 */
[----:B------:R-:W-:Y:S01]  /*0390*/  ISETP.NE.AND P4, PT, RZ, UR6, PT ;  /* 0x00000006ff007c0c */ /* 0x000fe2000bf85270 */
[----:B------:R-:W-:Y:S01]  /*03a0*/  HADD2.F32 R38, -RZ, R38.H0_H0 ;  /* 0x20000026ff267230 */ /* 0x000fe20000004100 */
[----:B------:R-:W-:Y:S01]  /*03b0*/  ULDC UR7, c[0x0][0x218] ;  /* 0x0000860000077ab9 */ /* 0x000fe20000000800 */
[----:B------:R-:W-:Y:S01]  /*03c0*/  HADD2.F32 R39, -RZ, R39.H0_H0 ;  /* 0x20000027ff277230 */ /* 0x000fe20000004100 */
[----:B------:R-:W-:Y:S01]  /*03d0*/  ULDC UR8, c[0x0][0x2d8] ;  /* 0x0000b60000087ab9 */ /* 0x000fe20000000800 */
[----:B------:R-:W-:Y:S01]  /*03e0*/  HADD2.F32 R40, -RZ, R40.H0_H0 ;  /* 0x20000028ff287230 */ /* 0x000fe20000004100 */
[----:B------:R-:W-:Y:S01]  /*03f0*/  ULDC.64 UR12, c[0x0][0x230] ;  /* 0x00008c00000c7ab9 */ /* 0x000fe20000000a00 */
[----:B------:R-:W-:Y:S01]  /*0400*/  HADD2.F32 R41, -RZ, R41.H0_H0 ;  /* 0x20000029ff297230 */ /* 0x000fe20000004100 */
[----:B------:R-:W-:Y:S01]  /*0410*/  ULDC.64 UR10, c[0x0][0x2b8] ;  /* 0x0000ae00000a7ab9 */ /* 0x000fe20000000a00 */
[--C-:B--2---:R-:W-:Y:S01]  /*0420*/  SHF.R.U64 R53, R24, 0x10, R25.reuse ;  /* 0x0000001018357819 */ /* 0x104fe20000001219 */
[----:B------:R-:W-:Y:S01]  /*0430*/  HADD2.F32 R55, -RZ, R24.H0_H0 ;  /* 0x20000018ff377230 */ /* 0x000fe20000004100 */
[----:B------:R-:W-:Y:S01]  /*0440*/  SHF.R.U32.HI R50, RZ, 0x10, R25 ;  /* 0x00000010ff327819 */ /* 0x000fe20000011619 */
[----:B------:R-:W-:Y:S01]  /*0450*/  HADD2.F32 R52, -RZ, R25.H0_H0 ;  /* 0x20000019ff347230 */ /* 0x000fe20000004100 */
[--C-:B---3--:R-:W-:Y:S01]  /*0460*/  SHF.R.U64 R43, R10, 0x10, R11.reuse ;  /* 0x000000100a2b7819 */ /* 0x108fe2000000120b */
[----:B------:R-:W-:Y:S01]  /*0470*/  HADD2.F32 R51, -RZ, R10.H0_H0 ;  /* 0x2000000aff337230 */ /* 0x000fe20000004100 */
[----:B------:R-:W-:Y:S01]  /*0480*/  SHF.R.U32.HI R42, RZ, 0x10, R11 ;  /* 0x00000010ff2a7819 */ /* 0x000fe2000001160b */
[----:B------:R-:W-:Y:S01]  /*0490*/  HADD2.F32 R10, -RZ, R11.H0_H0 ;  /* 0x2000000bff0a7230 */ /* 0x000fe20000004100 */
[--C-:B----4-:R-:W-:Y:S01]  /*04a0*/  SHF.R.U64 R47, R12, 0x10, R13.reuse ;  /* 0x000000100c2f7819 */ /* 0x110fe2000000120d */
[----:B------:R-:W-:Y:S01]  /*04b0*/  HADD2.F32 R9, -RZ, R12.H0_H0 ;  /* 0x2000000cff097230 */ /* 0x000fe20000004100 */
[----:B------:R-:W-:Y:S01]  /*04c0*/  SHF.R.U32.HI R46, RZ, 0x10, R13 ;  /* 0x00000010ff2e7819 */ /* 0x000fe2000001160d */
[----:B------:R-:W-:Y:S01]  /*04d0*/  HADD2.F32 R12, -RZ, R13.H0_H0 ;  /* 0x2000000dff0c7230 */ /* 0x000fe20000004100 */
[--C-:B------:R-:W-:Y:S01]  /*04e0*/  SHF.R.U64 R49, R14, 0x10, R15.reuse ;  /* 0x000000100e317819 */ /* 0x100fe2000000120f */
[----:B------:R-:W-:Y:S01]  /*04f0*/  HADD2.F32 R11, -RZ, R14.H0_H0 ;  /* 0x2000000eff0b7230 */ /* 0x000fe20000004100 */
[----:B------:R-:W-:Y:S01]  /*0500*/  SHF.R.U32.HI R48, RZ, 0x10, R15 ;  /* 0x00000010ff307819 */ /* 0x000fe2000001160f */
        /* <DEDUP_REMOVED lines=10> */
[----:B------:R-:W-:-:S07]  /*05b0*/  HADD2.F32 R48, -RZ, R48.H0_H0 ;  /* 0x20000030ff307230 */ /* 0x000fce0000004100 */
.L_x_13160:
[----:B------:R-:W0:Y:S01]  /*05c0*/  LDC.64 R64, c[0x0][0x220] ;  /* 0x00008800ff407b82 */ /* 0x000e220000000a00 */
[----:B--2---:R-:W-:Y:S01]  /*05d0*/  IMAD R24, R54, UR7, RZ ;  /* 0x0000000736187c24 */ /* 0x004fe2000f8e02ff */
[----:B------:R-:W-:Y:S01]  /*05e0*/  ISETP.NE.U32.AND P2, PT, RZ, UR12, PT ;  /* 0x0000000cff007c0c */ /* 0x000fe2000bf45070 */
[----:B------:R-:W-:-:S03]  /*05f0*/  HFMA2.MMA R31, -RZ, RZ, 1.875, 0 ;  /* 0x3f800000ff1f7435 */ /* 0x000fc600000001ff */
[----:B------:R-:W-:Y:S02]  /*0600*/  SHF.R.S32.HI R25, RZ, 0x1f, R24 ;  /* 0x0000001fff197819 */ /* 0x000fe40000011418 */
[----:B------:R-:W1:Y:S01]  /*0610*/  @P1 LDC.64 R34, c[0x0][0x270] ;  /* 0x00009c00ff221b82 */ /* 0x000e620000000a00 */
[----:B------:R-:W-:Y:S02]  /*0620*/  ISETP.NE.AND.EX P2, PT, RZ, UR13, PT, P2 ;  /* 0x0000000dff007c0c */ /* 0x000fe4000bf45320 */
[----:B------:R-:W-:-:S04]  /*0630*/  LEA.HI R25, R25, R24, RZ, 0x2 ;  /* 0x0000001819197211 */ /* 0x000fc800078f10ff */
[----:B------:R-:W-:-:S07]  /*0640*/  LEA.HI.SX32 R28, R25, R56, 0x1e ;  /* 0x00000038191c7211 */ /* 0x000fce00078ff2ff */
[C---:B------:R-:W-:Y:S01]  /*0650*/  @P2 LEA R32, P3, R28.reuse, UR12, 0x4 ;  /* 0x0000000c1c202c11 */ /* 0x040fe2000f8620ff */
[----:B0-----:R-:W-:-:S03]  /*0660*/  IMAD.WIDE.U32 R24, R28, 0x10, R64 ;  /* 0x000000101c187825 */ /* 0x001fc600078e0040 */
[----:B------:R-:W-:-:S03]  /*0670*/  @P2 LEA.HI.X R33, R28, UR13, RZ, 0x4, P3 ;  /* 0x0000000d1c212c11 */ /* 0x000fc600098f24ff */
[----:B------:R-:W2:Y:S01]  /*0680*/  LDG.E.128 R24, desc[UR4][R24.64] ;  /* 0x0000000418187981 */ /* 0x000ea2000c1e1d00 */
[----:B-1----:R-:W-:-:S03]  /*0690*/  @P1 IMAD.WIDE R34, R54, 0x4, R34 ;  /* 0x0000000436221825 */ /* 0x002fc600078e0222 */
[----:B-----5:R0:W5:Y:S04]  /*06a0*/  @P2 LDG.E.128 R16, desc[UR4][R32.64] ;  /* 0x0000000420102981 */ /* 0x020168000c1e1d00 */
[----:B------:R-:W2:Y:S01]  /*06b0*/  @P1 LDG.E R31, desc[UR4][R34.64] ;  /* 0x00000004221f1981 */ /* 0x000ea2000c1e1900 */
[----:B------:R-:W-:-:S04]  /*06c0*/  ISETP.NE.U32.AND P3, PT, RZ, UR12, PT ;  /* 0x0000000cff007c0c */ /* 0x000fc8000bf65070 */
[----:B------:R-:W-:Y:S01]  /*06d0*/  ISETP.NE.AND.EX P3, PT, RZ, UR13, PT, P3 ;  /* 0x0000000dff007c0c */ /* 0x000fe2000bf65330 */
[----:B--2---:R-:W-:-:S12]  /*06e0*/  FMUL.FTZ R29, R24, R31 ;  /* 0x0000001f181d7220 */ /* 0x004fd80000410000 */
[----:B0-----:R-:W-:Y:S05]  /*06f0*/  @P3 BRA `(.L_x_13111) ;  /* 0x0000000000083947 */ /* 0x001fea0003800000 */
[----:B------:R-:W-:Y:S05]  /*0700*/  @P0 BRA `(.L_x_13112) ;  /* 0x0000000000080947 */ /* 0x000fea0003800000 */
[----:B------:R-:W-:Y:S05]  /*0710*/  BRA `(.L_x_13113) ;  /* 0x0000000000087947 */ /* 0x000fea0003800000 */
.L_x_13111:
[----:B-----5:R-:W-:-:S07]  /*0720*/  FADD.FTZ R29, R16, R29 ;  /* 0x0000001d101d7221 */ /* 0x020fce0000010000 */
.L_x_13112:
[----:B------:R-:W-:-:S07]  /*0730*/  MOV R20, R29 ;  /* 0x0000001d00147202 */ /* 0x000fce0000000f00 */
.L_x_13113:
[----:B------:R-:W-:Y:S01]  /*0740*/  FMUL.FTZ R32, R25, R31 ;  /* 0x0000001f19207220 */ /* 0x000fe20000410000 */
[----:B------:R-:W-:Y:S06]  /*0750*/  @P3 BRA `(.L_x_13114) ;  /* 0x0000000000083947 */ /* 0x000fec0003800000 */
[----:B------:R-:W-:Y:S05]  /*0760*/  @P0 BRA `(.L_x_13115) ;  /* 0x0000000000080947 */ /* 0x000fea0003800000 */
[----:B------:R-:W-:Y:S05]  /*0770*/  BRA `(.L_x_13116) ;  /* 0x0000000000087947 */ /* 0x000fea0003800000 */
.L_x_13114:
[----:B-----5:R-:W-:-:S07]  /*0780*/  FADD.FTZ R32, R17, R32 ;  /* 0x0000002011207221 */ /* 0x020fce0000010000 */
.L_x_13115:
[----:B------:R-:W-:-:S07]  /*0790*/  MOV R21, R32 ;  /* 0x0000002000157202 */ /* 0x000fce0000000f00 */
.L_x_13116:
[----:B------:R-:W-:Y:S01]  /*07a0*/  FMUL.FTZ R33, R26, R31 ;  /* 0x0000001f1a217220 */ /* 0x000fe20000410000 */
[----:B------:R-:W-:Y:S06]  /*07b0*/  @P3 BRA `(.L_x_13117) ;  /* 0x0000000000083947 */ /* 0x000fec0003800000 */
[----:B------:R-:W-:Y:S05]  /*07c0*/  @P0 BRA `(.L_x_13118) ;  /* 0x0000000000080947 */ /* 0x000fea0003800000 */
[----:B------:R-:W-:Y:S05]  /*07d0*/  BRA `(.L_x_13119) ;  /* 0x0000000000087947 */ /* 0x000fea0003800000 */
.L_x_13117:
[----:B-----5:R-:W-:-:S07]  /*07e0*/  FADD.FTZ R33, R18, R33 ;  /* 0x0000002112217221 */ /* 0x020fce0000010000 */
.L_x_13118:
[----:B------:R-:W-:-:S07]  /*07f0*/  MOV R22, R33 ;  /* 0x0000002100167202 */ /* 0x000fce0000000f00 */
.L_x_13119:
[----:B------:R-:W-:Y:S01]  /*0800*/  FMUL.FTZ R34, R27, R31 ;  /* 0x0000001f1b227220 */ /* 0x000fe20000410000 */
[----:B------:R-:W-:Y:S06]  /*0810*/  @P3 BRA `(.L_x_13120) ;  /* 0x0000000000083947 */ /* 0x000fec0003800000 */
[----:B------:R-:W-:Y:S05]  /*0820*/  @P0 BRA `(.L_x_13121) ;  /* 0x0000000000080947 */ /* 0x000fea0003800000 */
[----:B------:R-:W-:Y:S05]  /*0830*/  BRA `(.L_x_13122) ;  /* 0x0000000000087947 */ /* 0x000fea0003800000 */
.L_x_13120:
[----:B-----5:R-:W-:-:S07]  /*0840*/  FADD.FTZ R34, R19, R34 ;  /* 0x0000002213227221 */ /* 0x020fce0000010000 */
.L_x_13121:
[----:B------:R-:W-:-:S07]  /*0850*/  MOV R23, R34 ;  /* 0x0000002200177202 */ /* 0x000fce0000000f00 */
.L_x_13122:
[----:B------:R-:W0:Y:S01]  /*0860*/  @P0 LDC.64 R24, c[0x0][0x238] ;  /* 0x00008e00ff180b82 */ /* 0x000e220000000a00 */
[C---:B------:R-:W-:Y:S02]  /*0870*/  IADD3 R30, R28.reuse, 0x20, RZ ;  /* 0x000000201c1e7810 */ /* 0x040fe40007ffe0ff */
[----:B0-----:R-:W-:-:S04]  /*0880*/  @P0 LEA R58, P5, R28, R24, 0x4 ;  /* 0x000000181c3a0211 */ /* 0x001fc800078a20ff */
[----:B------:R-:W-:Y:S01]  /*0890*/  @P0 LEA.HI.X R59, R28, R25, RZ, 0x4, P5 ;  /* 0x000000191c3b0211 */ /* 0x000fe200028f24ff */
[C---:B------:R-:W-:Y:S01]  /*08a0*/  IMAD.WIDE.U32 R24, R30.reuse, 0x10, R64 ;  /* 0x000000101e187825 */ /* 0x040fe200078e0040 */
[----:B------:R-:W-:-:S03]  /*08b0*/  @P2 LEA R44, P5, R30, UR12, 0x4 ;  /* 0x0000000c1e2c2c11 */ /* 0x000fc6000f8a20ff */
[----:B------:R0:W-:Y:S01]  /*08c0*/  @P0 STG.E.128 desc[UR4][R58.64], R20 ;  /* 0x000000143a000986 */ /* 0x0001e2000c101d04 */
[----:B------:R-:W-:-:S03]  /*08d0*/  @P2 LEA.HI.X R45, R30, UR13, RZ, 0x4, P5 ;  /* 0x0000000d1e2d2c11 */ /* 0x000fc6000a8f24ff */
[----:B------:R-:W2:Y:S04]  /*08e0*/  LDG.E.128 R24, desc[UR4][R24.64] ;  /* 0x0000000418187981 */ /* 0x000ea8000c1e1d00 */
[----:B-----5:R0:W5:Y:S01]  /*08f0*/  @P2 LDG.E.128 R16, desc[UR4][R44.64] ;  /* 0x000000042c102981 */ /* 0x020162000c1e1d00 */
[----:B--2---:R-:W-:Y:S01]  /*0900*/  FMUL.FTZ R35, R24, R31 ;  /* 0x0000001f18237220 */ /* 0x004fe20000410000 */
[----:B0-----:R-:W-:Y:S06]  /*0910*/  @P3 BRA `(.L_x_13123) ;  /* 0x0000000000083947 */ /* 0x001fec0003800000 */
[----:B------:R-:W-:Y:S05]  /*0920*/  @P0 BRA `(.L_x_13124) ;  /* 0x0000000000080947 */ /* 0x000fea0003800000 */
[----:B------:R-:W-:Y:S05]  /*0930*/  BRA `(.L_x_13125) ;  /* 0x0000000000087947 */ /* 0x000fea0003800000 */
.L_x_13123:
[----:B-----5:R-:W-:-:S07]  /*0940*/  FADD.FTZ R35, R16, R35 ;  /* 0x0000002310237221 */ /* 0x020fce0000010000 */
.L_x_13124:
[----:B------:R-:W-:-:S07]  /*0950*/  MOV R20, R35 ;  /* 0x0000002300147202 */ /* 0x000fce0000000f00 */
.L_x_13125:
[----:B------:R-:W-:Y:S01]  /*0960*/  FMUL.FTZ R44, R25, R31 ;  /* 0x0000001f192c7220 */ /* 0x000fe20000410000 */
[----:B------:R-:W-:Y:S06]  /*0970*/  @P3 BRA `(.L_x_13126) ;  /* 0x0000000000083947 */ /* 0x000fec0003800000 */
[----:B------:R-:W-:Y:S05]  /*0980*/  @P0 BRA `(.L_x_13127) ;  /* 0x0000000000080947 */ /* 0x000fea0003800000 */
[----:B------:R-:W-:Y:S05]  /*0990*/  BRA `(.L_x_13128) ;  /* 0x0000000000087947 */ /* 0x000fea0003800000 */
.L_x_13126:
[----:B-----5:R-:W-:-:S07]  /*09a0*/  FADD.FTZ R44, R17, R44 ;  /* 0x0000002c112c7221 */ /* 0x020fce0000010000 */
.L_x_13127:
[----:B------:R-:W-:-:S07]  /*09b0*/  MOV R21, R44 ;  /* 0x0000002c00157202 */ /* 0x000fce0000000f00 */
.L_x_13128:
[----:B------:R-:W-:Y:S01]  /*09c0*/  FMUL.FTZ R45, R26, R31 ;  /* 0x0000001f1a2d7220 */ /* 0x000fe20000410000 */
[----:B------:R-:W-:Y:S06]  /*09d0*/  @P3 BRA `(.L_x_13129) ;  /* 0x0000000000083947 */ /* 0x000fec0003800000 */
[----:B------:R-:W-:Y:S05]  /*09e0*/  @P0 BRA `(.L_x_13130) ;  /* 0x0000000000080947 */ /* 0x000fea0003800000 */
[----:B------:R-:W-:Y:S05]  /*09f0*/  BRA `(.L_x_13131) ;  /* 0x0000000000087947 */ /* 0x000fea0003800000 */
.L_x_13129:
[----:B-----5:R-:W-:-:S07]  /*0a00*/  FADD.FTZ R45, R18, R45 ;  /* 0x0000002d122d7221 */ /* 0x020fce0000010000 */
.L_x_13130:
[----:B------:R-:W-:-:S07]  /*0a10*/  MOV R22, R45 ;  /* 0x0000002d00167202 */ /* 0x000fce0000000f00 */
.L_x_13131:
[----:B------:R-:W-:Y:S01]  /*0a20*/  FMUL.FTZ R58, R27, R31 ;  /* 0x0000001f1b3a7220 */ /* 0x000fe20000410000 */
[----:B------:R-:W-:Y:S06]  /*0a30*/  @P3 BRA `(.L_x_13132) ;  /* 0x0000000000083947 */ /* 0x000fec0003800000 */
[----:B------:R-:W-:Y:S05]  /*0a40*/  @P0 BRA `(.L_x_13133) ;  /* 0x0000000000080947 */ /* 0x000fea0003800000 */
[----:B------:R-:W-:Y:S05]  /*0a50*/  BRA `(.L_x_13134) ;  /* 0x0000000000087947 */ /* 0x000fea0003800000 */
.L_x_13132:
[----:B-----5:R-:W-:-:S07]  /*0a60*/  FADD.FTZ R58, R19, R58 ;  /* 0x0000003a133a7221 */ /* 0x020fce0000010000 */
.L_x_13133:
[----:B------:R-:W-:-:S07]  /*0a70*/  MOV R23, R58 ;  /* 0x0000003a00177202 */ /* 0x000fce0000000f00 */
.L_x_13134:
[----:B------:R-:W0:Y:S01]  /*0a80*/  @P0 LDC.64 R24, c[0x0][0x238] ;  /* 0x00008e00ff180b82 */ /* 0x000e220000000a00 */
[----:B------:R-:W-:Y:S02]  /*0a90*/  IADD3 R57, R28, 0x40, RZ ;  /* 0x000000401c397810 */ /* 0x000fe40007ffe0ff */
        /* <DEDUP_REMOVED lines=12> */
.L_x_13135:
[----:B-----5:R-:W-:-:S07]  /*0b60*/  FADD.FTZ R61, R16, R61 ;  /* 0x0000003d103d7221 */ /* 0x020fce0000010000 */
.L_x_13136:
[----:B------:R-:W-:-:S07]  /*0b70*/  MOV R20, R61 ;  /* 0x0000003d00147202 */ /* 0x000fce0000000f00 */
.L_x_13137:
[----:B------:R-:W-:Y:S01]  /*0b80*/  FMUL.FTZ R60, R25, R31 ;  /* 0x0000001f193c7220 */ /* 0x000fe20000410000 */
[----:B------:R-:W-:Y:S06]  /*0b90*/  @P3 BRA `(.L_x_13138) ;  /* 0x0000000000083947 */ /* 0x000fec0003800000 */
[----:B------:R-:W-:Y:S05]  /*0ba0*/  @P0 BRA `(.L_x_13139) ;  /* 0x0000000000080947 */ /* 0x000fea0003800000 */
[----:B------:R-:W-:Y:S05]  /*0bb0*/  BRA `(.L_x_13140) ;  /* 0x0000000000087947 */ /* 0x000fea0003800000 */
.L_x_13138:
[----:B-----5:R-:W-:-:S07]  /*0bc0*/  FADD.FTZ R60, R17, R60 ;  /* 0x0000003c113c7221 */ /* 0x020fce0000010000 */
.L_x_13139:
[----:B------:R-:W-:-:S07]  /*0bd0*/  MOV R21, R60 ;  /* 0x0000003c00157202 */ /* 0x000fce0000000f00 */
.L_x_13140:
[----:B------:R-:W-:Y:S01]  /*0be0*/  FMUL.FTZ R63, R26, R31 ;  /* 0x0000001f1a3f7220 */ /* 0x000fe20000410000 */
[----:B------:R-:W-:Y:S06]  /*0bf0*/  @P3 BRA `(.L_x_13141) ;  /* 0x0000000000083947 */ /* 0x000fec0003800000 */
[----:B------:R-:W-:Y:S05]  /*0c00*/  @P0 BRA `(.L_x_13142) ;  /* 0x0000000000080947 */ /* 0x000fea0003800000 */
[----:B------:R-:W-:Y:S05]  /*0c10*/  BRA `(.L_x_13143) ;  /* 0x0000000000087947 */ /* 0x000fea0003800000 */
.L_x_13141:
[----:B-----5:R-:W-:-:S07]  /*0c20*/  FADD.FTZ R63, R18, R63 ;  /* 0x0000003f123f7221 */ /* 0x020fce0000010000 */
.L_x_13142:
[----:B------:R-:W-:-:S07]  /*0c30*/  MOV R22, R63 ;  /* 0x0000003f00167202 */ /* 0x000fce0000000f00 */
.L_x_13143:
[----:B------:R-:W-:Y:S01]  /*0c40*/  FMUL.FTZ R62, R27, R31 ;  /* 0x0000001f1b3e7220 */ /* 0x000fe20000410000 */
[----:B------:R-:W-:Y:S06]  /*0c50*/  @P3 BRA `(.L_x_13144) ;  /* 0x0000000000083947 */ /* 0x000fec0003800000 */
[----:B------:R-:W-:Y:S05]  /*0c60*/  @P0 BRA `(.L_x_13145) ;  /* 0x0000000000080947 */ /* 0x000fea0003800000 */
[----:B------:R-:W-:Y:S05]  /*0c70*/  BRA `(.L_x_13146) ;  /* 0x0000000000087947 */ /* 0x000fea0003800000 */
.L_x_13144:
[----:B-----5:R-:W-:-:S07]  /*0c80*/  FADD.FTZ R62, R19, R62 ;  /* 0x0000003e133e7221 */ /* 0x020fce0000010000 */
.L_x_13145:
[----:B------:R-:W-:-:S07]  /*0c90*/  MOV R23, R62 ;  /* 0x0000003e00177202 */ /* 0x000fce0000000f00 */
.L_x_13146:
        /* <DEDUP_REMOVED lines=14> */
.L_x_13147:
[----:B-----5:R-:W-:-:S07]  /*0d80*/  FADD.FTZ R65, R16, R65 ;  /* 0x0000004110417221 */ /* 0x020fce0000010000 */
.L_x_13148:
[----:B------:R-:W-:-:S07]  /*0d90*/  MOV R20, R65 ;  /* 0x0000004100147202 */ /* 0x000fce0000000f00 */
.L_x_13149:
[----:B------:R-:W-:Y:S01]  /*0da0*/  FMUL.FTZ R64, R25, R31 ;  /* 0x0000001f19407220 */ /* 0x000fe20000410000 */
[----:B------:R-:W-:Y:S06]  /*0db0*/  @P3 BRA `(.L_x_13150) ;  /* 0x0000000000083947 */ /* 0x000fec0003800000 */
[----:B------:R-:W-:Y:S05]  /*0dc0*/  @P0 BRA `(.L_x_13151) ;  /* 0x0000000000080947 */ /* 0x000fea0003800000 */
[----:B------:R-:W-:Y:S05]  /*0dd0*/  BRA `(.L_x_13152) ;  /* 0x0000000000087947 */ /* 0x000fea0003800000 */
.L_x_13150:
[----:B-----5:R-:W-:-:S07]  /*0de0*/  FADD.FTZ R64, R17, R64 ;  /* 0x0000004011407221 */ /* 0x020fce0000010000 */
.L_x_13151:
[----:B------:R-:W-:-:S07]  /*0df0*/  MOV R21, R64 ;  /* 0x0000004000157202 */ /* 0x000fce0000000f00 */
.L_x_13152:
[----:B------:R-:W-:Y:S01]  /*0e00*/  FMUL.FTZ R67, R26, R31 ;  /* 0x0000001f1a437220 */ /* 0x000fe20000410000 */
[----:B------:R-:W-:Y:S06]  /*0e10*/  @P3 BRA `(.L_x_13153) ;  /* 0x0000000000083947 */ /* 0x000fec0003800000 */
[----:B------:R-:W-:Y:S05]  /*0e20*/  @P0 BRA `(.L_x_13154) ;  /* 0x0000000000080947 */ /* 0x000fea0003800000 */
[----:B------:R-:W-:Y:S05]  /*0e30*/  BRA `(.L_x_13155) ;  /* 0x0000000000087947 */ /* 0x000fea0003800000 */
.L_x_13153:
[----:B-----5:R-:W-:-:S07]  /*0e40*/  FADD.FTZ R67, R18, R67 ;  /* 0x0000004312437221 */ /* 0x020fce0000010000 */
.L_x_13154:
[----:B------:R-:W-:-:S07]  /*0e50*/  MOV R22, R67 ;  /* 0x0000004300167202 */ /* 0x000fce0000000f00 */
.L_x_13155:
[----:B------:R-:W-:Y:S01]  /*0e60*/  FMUL.FTZ R26, R27, R31 ;  /* 0x0000001f1b1a7220 */ /* 0x000fe20000410000 */
[----:B------:R-:W-:Y:S06]  /*0e70*/  @P3 BRA `(.L_x_13156) ;  /* 0x0000000000083947 */ /* 0x000fec0003800000 */
[----:B------:R-:W-:Y:S05]  /*0e80*/  @P0 BRA `(.L_x_13157) ;  /* 0x0000000000080947 */ /* 0x000fea0003800000 */
[----:B------:R-:W-:Y:S05]  /*0e90*/  BRA `(.L_x_13158) ;  /* 0x0000000000087947 */ /* 0x000fea0003800000 */
.L_x_13156:
[----:B-----5:R-:W-:-:S07]  /*0ea0*/  FADD.FTZ R26, R19, R26 ;  /* 0x0000001a131a7221 */ /* 0x020fce0000010000 */
.L_x_13157:
[----:B------:R-:W-:-:S07]  /*0eb0*/  MOV R23, R26 ;  /* 0x0000001a00177202 */ /* 0x000fce0000000f00 */
.L_x_13158:
[----:B------:R-:W-:Y:S01]  /*0ec0*/  FADD.FTZ R25, RZ, R29 ;  /* 0x0000001dff197221 */ /* 0x000fe20000010000 */
[----:B------:R-:W-:-:S03]  /*0ed0*/  UMOV UR6, 0xffffffff ;  /* 0xffffffff00067882 */ /* 0x000fc60000000000 */
[----:B------:R-:W-:-:S04]  /*0ee0*/  FADD.FTZ R24, R25, R32 ;  /* 0x0000002019187221 */ /* 0x000fc80000010000 */
[----:B------:R-:W-:Y:S02]  /*0ef0*/  FADD.FTZ R27, R24, R33 ;  /* 0x00000021181b7221 */ /* 0x000fe40000010000 */
[----:B------:R-:W0:Y:S02]  /*0f00*/  @P0 LDC.64 R24, c[0x0][0x238] ;  /* 0x00008e00ff180b82 */ /* 0x000e240000000a00 */
        /* <DEDUP_REMOVED lines=8> */
[----:B------:R-:W-:-:S03]  /*0f90*/  @P0 LEA.HI.X R25, R59, R25, RZ, 0x4, P2 ;  /* 0x000000193b190211 */ /* 0x000fc600010f24ff */
[----:B------:R-:W-:Y:S01]  /*0fa0*/  FADD.FTZ R27, R66, R63 ;  /* 0x0000003f421b7221 */ /* 0x000fe20000010000 */
[----:B------:R-:W-:Y:S01]  /*0fb0*/  ISETP.NE.AND P2, PT, R56, RZ, PT ;  /* 0x000000ff3800720c */ /* 0x000fe20003f45270 */
[----:B------:R0:W-:Y:S02]  /*0fc0*/  @P0 STG.E.128 desc[UR4][R24.64], R20 ;  /* 0x0000001418000986 */ /* 0x0001e4000c101d04 */
        /* <DEDUP_REMOVED lines=59> */
.L_x_13172:
[----:B------:R-:W-:Y:S01]  /*1380*/  FMUL.FTZ R24, R27, R27 ;  /* 0x0000001b1b187220 */ /* 0x000fe20000410000 */
[----:B-1----:R-:W-:Y:S01]  /*1390*/  FADD.FTZ R74, R69, R74 ;  /* 0x0000004a454a7221 */ /* 0x002fe20000010000 */
[----:B------:R-:W1:Y:S01]  /*13a0*/  @!P2 LDC.64 R70, c[0x0][0x250] ;  /* 0x00009400ff46ab82 */ /* 0x000e620000000a00 */
[----:B------:R-:W-:Y:S02]  /*13b0*/  FSEL R31, R27, RZ, !P4 ;  /* 0x000000ff1b1f7208 */ /* 0x000fe40006000000 */
[----:B------:R-:W-:Y:S01]  /*13c0*/  FSEL R24, R24, RZ, P4 ;  /* 0x000000ff18187208 */ /* 0x000fe20002000000 */
[----:B------:R-:W-:Y:S01]  /*13d0*/  FFMA.FTZ R25, R74, R25, UR8 ;  /* 0x000000084a197e23 */ /* 0x000fe20008010019 */
[----:B------:R-:W-:Y:S01]  /*13e0*/  LEA R68, P3, R28, UR10, 0x4 ;  /* 0x0000000a1c447c11 */ /* 0x000fe2000f8620ff */
[C---:B0-----:R-:W-:Y:S01]  /*13f0*/  FADD.FTZ R69, -R31.reuse, R44 ;  /* 0x0000002c1f457221 */ /* 0x041fe20000010100 */
[----:B------:R-:W-:Y:S01]  /*1400*/  FADD.FTZ R45, -R31, R45 ;  /* 0x0000002d1f2d7221 */ /* 0x000fe20000010100 */
[----:B------:R-:W-:Y:S01]  /*1410*/  FADD.FTZ R66, R25, R24 ;  /* 0x0000001819427221 */ /* 0x000fe20000010000 */
[C---:B------:R-:W-:Y:S01]  /*1420*/  FADD.FTZ R44, -R31.reuse, R58 ;  /* 0x0000003a1f2c7221 */ /* 0x040fe20000010100 */
[----:B------:R-:W0:Y:S01]  /*1430*/  @!P2 LDC.64 R24, c[0x0][0x258] ;  /* 0x00009600ff18ab82 */ /* 0x000e220000000a00 */
        /* <DEDUP_REMOVED lines=14> */
[----:B------:R-:W-:Y:S01]  /*1520*/  FADD.FTZ R31, -R31, R26 ;  /* 0x0000001a1f1f7221 */ /* 0x000fe20000010100 */
[C---:B------:R-:W-:Y:S01]  /*1530*/  LEA R74, P5, R59.reuse, UR10, 0x4 ;  /* 0x0000000a3b4a7c11 */ /* 0x040fe2000f8a20ff */
[----:B------:R1:W-:Y:S03]  /*1540*/  @!P2 STG.E desc[UR4][R72.64], R27 ;  /* 0x0000001b4800a986 */ /* 0x0003e6000c101904 */
[----:B------:R-:W-:Y:S01]  /*1550*/  LEA.HI.X R75, R59, UR11, RZ, 0x4, P5 ;  /* 0x0000000b3b4b7c11 */ /* 0x000fe2000a8f24ff */
[C---:B--2---:R-:W-:Y:S01]  /*1560*/  FMUL.FTZ R64, R66.reuse, R45 ;  /* 0x0000002d42407220 */ /* 0x044fe20000410000 */
[C---:B------:R-:W-:Y:S01]  /*1570*/  FMUL.FTZ R34, R66.reuse, R34 ;  /* 0x0000002242227220 */ /* 0x040fe20000410000 */
[----:B------:R-:W-:Y:S01]  /*1580*/  FMUL.FTZ R33, R66, R33 ;  /* 0x0000002142217220 */ /* 0x000fe20000410000 */
[----:B0-----:R-:W-:-:S04]  /*1590*/  @!P2 IMAD.WIDE R70, R54, 0x4, R24 ;  /* 0x000000043646a825 */ /* 0x001fc800078e0218 */
[C---:B------:R-:W-:Y:S01]  /*15a0*/  FMUL.FTZ R32, R66.reuse, R32 ;  /* 0x0000002042207220 */ /* 0x040fe20000410000 */
[C---:B------:R-:W-:Y:S01]  /*15b0*/  FMUL.FTZ R26, R66.reuse, R29 ;  /* 0x0000001d421a7220 */ /* 0x040fe20000410000 */
[----:B------:R-:W-:Y:S01]  /*15c0*/  FMUL.FTZ R24, R66, R35 ;  /* 0x0000002342187220 */ /* 0x000fe20000410000 */
[----:B------:R-:W-:Y:S01]  /*15d0*/  FFMA.FTZ R35, R50, R34, R15 ;  /* 0x0000002232237223 */ /* 0x000fe2000001000f */
[----:B------:R-:W-:Y:S01]  /*15e0*/  FFMA.FTZ R34, R52, R33, R7 ;  /* 0x0000002134227223 */ /* 0x000fe20000010007 */
[C---:B------:R-:W-:Y:S01]  /*15f0*/  FMUL.FTZ R25, R66.reuse, R69 ;  /* 0x0000004542197220 */ /* 0x040fe20000410000 */
[----:B-1----:R-:W-:Y:S01]  /*1600*/  FMUL.FTZ R27, R66, R44 ;  /* 0x0000002c421b7220 */ /* 0x002fe20000410000 */
[----:B------:R-:W-:Y:S01]  /*1610*/  @!P2 STG.E desc[UR4][R70.64], R66 ;  /* 0x000000424600a986 */ /* 0x000fe2000c101904 */
[----:B------:R-:W0:Y:S01]  /*1620*/  LDC.64 R44, c[0x0][0x210] ;  /* 0x00008400ff2c7b82 */ /* 0x000e220000000a00 */
[----:B------:R-:W-:Y:S01]  /*1630*/  FFMA.FTZ R33, R53, R32, R14 ;  /* 0x0000002035217223 */ /* 0x000fe2000001000e */
[----:B------:R-:W-:Y:S01]  /*1640*/  LEA R72, P2, R30, UR10, 0x4 ;  /* 0x0000000a1e487c11 */ /* 0x000fe2000f8420ff */
[----:B------:R-:W-:Y:S01]  /*1650*/  FFMA.FTZ R32, R55, R26, R8 ;  /* 0x0000001a37207223 */ /* 0x000fe20000010008 */
[----:B------:R-:W-:Y:S01]  /*1660*/  LEA.HI.X R69, R28, UR11, RZ, 0x4, P3 ;  /* 0x0000000b1c457c11 */ /* 0x000fe200098f24ff */
[C---:B------:R-:W-:Y:S01]  /*1670*/  FMUL.FTZ R61, R66.reuse, R61 ;  /* 0x0000003d423d7220 */ /* 0x040fe20000410000 */
[C---:B------:R-:W-:Y:S01]  /*1680*/  FMUL.FTZ R29, R66.reuse, R58 ;  /* 0x0000003a421d7220 */ /* 0x040fe20000410000 */
[C---:B------:R-:W-:Y:S01]  /*1690*/  FMUL.FTZ R63, R66.reuse, R63 ;  /* 0x0000003f423f7220 */ /* 0x040fe20000410000 */
[C---:B------:R-:W-:Y:S01]  /*16a0*/  FMUL.FTZ R60, R66.reuse, R60 ;  /* 0x0000003c423c7220 */ /* 0x040fe20000410000 */
[----:B------:R-:W-:Y:S01]  /*16b0*/  LEA R76, P3, R57, UR10, 0x4 ;  /* 0x0000000a394c7c11 */ /* 0x000fe2000f8620ff */
[C---:B------:R-:W-:Y:S01]  /*16c0*/  FMUL.FTZ R65, R66.reuse, R65 ;  /* 0x0000004142417220 */ /* 0x040fe20000410000 */
[C---:B------:R-:W-:Y:S01]  /*16d0*/  FMUL.FTZ R62, R66.reuse, R62 ;  /* 0x0000003e423e7220 */ /* 0x040fe20000410000 */
[C---:B------:R-:W-:Y:S01]  /*16e0*/  FMUL.FTZ R67, R66.reuse, R67 ;  /* 0x0000004342437220 */ /* 0x040fe20000410000 */
[----:B------:R-:W-:Y:S01]  /*16f0*/  FMUL.FTZ R58, R66, R31 ;  /* 0x0000001f423a7220 */ /* 0x000fe20000410000 */
[----:B------:R-:W-:Y:S01]  /*1700*/  LEA.HI.X R73, R30, UR11, RZ, 0x4, P2 ;  /* 0x0000000b1e497c11 */ /* 0x000fe200090f24ff */
[----:B------:R-:W-:Y:S01]  /*1710*/  FFMA.FTZ R27, R42, R27, R37 ;  /* 0x0000001b2a1b7223 */ /* 0x000fe20000010025 */
[----:B------:R-:W-:Y:S01]  /*1720*/  FFMA.FTZ R26, R10, R64, R5 ;  /* 0x000000400a1a7223 */ /* 0x000fe20000010005 */
[----:B------:R-:W-:Y:S01]  /*1730*/  FFMA.FTZ R25, R43, R25, R36 ;  /* 0x000000192b197223 */ /* 0x000fe20000010024 */
[----:B------:R-:W-:Y:S01]  /*1740*/  FFMA.FTZ R24, R51, R24, R6 ;  /* 0x0000001833187223 */ /* 0x000fe20000010006 */
[----:B------:R1:W-:Y:S01]  /*1750*/  STG.E.128 desc[UR4][R68.64], R32 ;  /* 0x0000002044007986 */ /* 0x0003e2000c101d04 */
[----:B------:R-:W-:Y:S01]  /*1760*/  LEA.HI.X R77, R57, UR11, RZ, 0x4, P3 ;  /* 0x0000000b394d7c11 */ /* 0x000fe200098f24ff */
[----:B------:R-:W-:Y:S01]  /*1770*/  FFMA.FTZ R31, R46, R60, R39 ;  /* 0x0000003c2e1f7223 */ /* 0x000fe20000010027 */
[----:B------:R-:W-:Y:S01]  /*1780*/  FFMA.FTZ R30, R12, R63, R3 ;  /* 0x0000003f0c1e7223 */ /* 0x000fe20000010003 */
[----:B------:R-:W-:Y:S01]  /*1790*/  FFMA.FTZ R29, R47, R29, R38 ;  /* 0x0000001d2f1d7223 */ /* 0x000fe20000010026 */
[----:B------:R-:W-:Y:S01]  /*17a0*/  FFMA.FTZ R28, R9, R61, R4 ;  /* 0x0000003d091c7223 */ /* 0x000fe20000010004 */
[----:B------:R2:W-:Y:S01]  /*17b0*/  STG.E.128 desc[UR4][R72.64], R24 ;  /* 0x0000001848007986 */ /* 0x0005e2000c101d04 */
[----:B0-----:R-:W-:-:S03]  /*17c0*/  LEA R54, R44, R54, 0x2 ;  /* 0x000000362c367211 */ /* 0x001fc600078e10ff */
[----:B------:R2:W-:Y:S01]  /*17d0*/  STG.E.128 desc[UR4][R76.64], R28 ;  /* 0x0000001c4c007986 */ /* 0x0005e2000c101d04 */
[----:B------:R-:W-:Y:S01]  /*17e0*/  ISETP.GE.AND P2, PT, R54, R45, PT ;  /* 0x0000002d3600720c */ /* 0x000fe20003f46270 */
[----:B-1----:R-:W-:Y:S01]  /*17f0*/  FFMA.FTZ R35, R48, R58, R41 ;  /* 0x0000003a30237223 */ /* 0x002fe20000010029 */
[----:B------:R-:W-:Y:S01]  /*1800*/  FFMA.FTZ R34, R13, R67, R0 ;  /* 0x000000430d227223 */ /* 0x000fe20000010000 */
[----:B------:R-:W-:Y:S01]  /*1810*/  FFMA.FTZ R33, R49, R62, R40 ;  /* 0x0000003e31217223 */ /* 0x000fe20000010028 */
[----:B------:R-:W-:-:S05]  /*1820*/  FFMA.FTZ R32, R11, R65, R2 ;  /* 0x000000410b207223 */ /* 0x000fca0000010002 */
[----:B------:R2:W-:Y:S04]  /*1830*/  STG.E.128 desc[UR4][R74.64], R32 ;  /* 0x000000204a007986 */ /* 0x0005e8000c101d04 */
[----:B------:R-:W-:Y:S05]  /*1840*/  @!P2 BRA `(.L_x_13160) ;  /* 0xffffffec005ca947 */ /* 0x000fea000383ffff */
[----:B------:R-:W-:Y:S05]  /*1850*/  EXIT ;  /* 0x000000000000794d */ /* 0x000fea0003800000 */
.L_x_13159:
        /* <DEDUP_REMOVED lines=8> */
.L_x_13162:
[----:B------:R-:W-:Y:S05]  /*18e0*/  BSYNC B0 ;  /* 0x0000000000007941 */ /* 0x000fea0003800000 */
.L_x_13161:
        /* <DEDUP_REMOVED lines=9> */
.L_x_13163:
[----:B------:R-:W-:Y:S01]  /*1980*/  HFMA2.MMA R68, -RZ, RZ, 0, 2.384185791015625e-07 ;  /* 0x00000004ff447435 */ /* 0x000fe200000001ff */
[----:B------:R-:W-:-:S05]  /*1990*/  FADD.FTZ R70, R69, R24 ;  /* 0x0000001845467221 */ /* 0x000fca0000010000 */
[----:B------:R-:W-:-:S07]  /*19a0*/  MOV R75, R70 ;  /* 0x00000046004b7202 */ /* 0x000fce0000000f00 */
[----:B------:R-:W-:Y:S05]  /*19b0*/  WARPSYNC.COLLECTIVE R31, `(.L_x_13164) ;  /* 0x000000001f087348 */ /* 0x000fea0003c00000 */
[----:B------:R0:W1:Y:S02]  /*19c0*/  SHFL.BFLY P3, R24, R75, R68, R66 ;  /* 0x0c0000444b187389 */ /* 0x0000640000060042 */
[----:B01----:R-:W-:Y:S01]  /*19d0*/  ENDCOLLECTIVE ;  /* 0x000000000000791b */ /* 0x003fe20003800000 */
.L_x_13164:
[----:B------:R-:W-:Y:S01]  /*19e0*/  HFMA2.MMA R68, -RZ, RZ, 0, 4.76837158203125e-07 ;  /* 0x00000008ff447435 */ /* 0x000fe200000001ff */
[----:B------:R-:W-:-:S05]  /*19f0*/  FADD.FTZ R71, R70, R24 ;  /* 0x0000001846477221 */ /* 0x000fca0000010000 */
[----:B------:R-:W-:-:S07]  /*1a00*/  MOV R75, R71 ;  /* 0x00000047004b7202 */ /* 0x000fce0000000f00 */
[----:B------:R-:W-:Y:S05]  /*1a10*/  WARPSYNC.COLLECTIVE R31, `(.L_x_13165) ;  /* 0x000000001f087348 */ /* 0x000fea0003c00000 */
[----:B------:R0:W1:Y:S02]  /*1a20*/  SHFL.BFLY P3, R24, R75, R68, R66 ;  /* 0x0c0000444b187389 */ /* 0x0000640000060042 */
[----:B01----:R-:W-:Y:S01]  /*1a30*/  ENDCOLLECTIVE ;  /* 0x000000000000791b */ /* 0x003fe20003800000 */
.L_x_13165:
[----:B------:R-:W-:Y:S01]  /*1a40*/  HFMA2.MMA R68, -RZ, RZ, 0, 9.5367431640625e-07 ;  /* 0x00000010ff447435 */ /* 0x000fe200000001ff */
[----:B------:R-:W-:-:S05]  /*1a50*/  FADD.FTZ R72, R71, R24 ;  /* 0x0000001847487221 */ /* 0x000fca0000010000 */
[----:B------:R-:W-:-:S07]  /*1a60*/  MOV R75, R72 ;  /* 0x00000048004b7202 */ /* 0x000fce0000000f00 */
[----:B------:R-:W-:Y:S05]  /*1a70*/  WARPSYNC.COLLECTIVE R31, `(.L_x_13166) ;  /* 0x000000001f087348 */ /* 0x000fea0003c00000 */
[----:B------:R0:W1:Y:S02]  /*1a80*/  SHFL.BFLY P3, R24, R75, R68, R66 ;  /* 0x0c0000444b187389 */ /* 0x0000640000060042 */
[----:B01----:R-:W-:Y:S01]  /*1a90*/  ENDCOLLECTIVE ;  /* 0x000000000000791b */ /* 0x003fe20003800000 */
.L_x_13166:
        /* <DEDUP_REMOVED lines=40> */
.L_x_13167:
[----:B------:R-:W-:Y:S01]  /*1d20*/  HFMA2.MMA R68, -RZ, RZ, 0, 1.1920928955078125e-07 ;  /* 0x00000002ff447435 */ /* 0x000fe200000001ff */
[----:B------:R-:W-:-:S05]  /*1d30*/  FADD.FTZ R71, R70, R24 ;  /* 0x0000001846477221 */ /* 0x000fca0000010000 */
[----:B------:R-:W-:-:S07]  /*1d40*/  MOV R75, R71 ;  /* 0x00000047004b7202 */ /* 0x000fce0000000f00 */
[----:B------:R-:W-:Y:S05]  /*1d50*/  WARPSYNC.COLLECTIVE R31, `(.L_x_13168) ;  /* 0x000000001f087348 */ /* 0x000fea0003c00000 */
[----:B------:R0:W1:Y:S02]  /*1d60*/  SHFL.BFLY P3, R24, R75, R68, R66 ;  /* 0x0c0000444b187389 */ /* 0x0000640000060042 */
[----:B01----:R-:W-:Y:S01]  /*1d70*/  ENDCOLLECTIVE ;  /* 0x000000000000791b */ /* 0x003fe20003800000 */
.L_x_13168:
[----:B------:R-:W-:Y:S01]  /*1d80*/  HFMA2.MMA R68, -RZ, RZ, 0, 2.384185791015625e-07 ;  /* 0x00000004ff447435 */ /* 0x000fe200000001ff */
[----:B------:R-:W-:-:S05]  /*1d90*/  FADD.FTZ R72, R71, R24 ;  /* 0x0000001847487221 */ /* 0x000fca0000010000 */
[----:B------:R-:W-:-:S07]  /*1da0*/  MOV R75, R72 ;  /* 0x00000048004b7202 */ /* 0x000fce0000000f00 */
[----:B------:R-:W-:Y:S05]  /*1db0*/  WARPSYNC.COLLECTIVE R31, `(.L_x_13169) ;  /* 0x000000001f087348 */ /* 0x000fea0003c00000 */
[----:B------:R0:W1:Y:S02]  /*1dc0*/  SHFL.BFLY P3, R24, R75, R68, R66 ;  /* 0x0c0000444b187389 */ /* 0x0000640000060042 */
[----:B01----:R-:W-:Y:S01]  /*1dd0*/  ENDCOLLECTIVE ;  /* 0x000000000000791b */ /* 0x003fe20003800000 */
.L_x_13169:
[----:B------:R-:W-:Y:S01]  /*1de0*/  HFMA2.MMA R68, -RZ, RZ, 0, 4.76837158203125e-07 ;  /* 0x00000008ff447435 */ /* 0x000fe200000001ff */
[----:B------:R-:W-:-:S05]  /*1df0*/  FADD.FTZ R73, R72, R24 ;  /* 0x0000001848497221 */ /* 0x000fca0000010000 */
[----:B------:R-:W-:-:S07]  /*1e00*/  MOV R75, R73 ;  /* 0x00000049004b7202 */ /* 0x000fce0000000f00 */
[----:B------:R-:W-:Y:S05]  /*1e10*/  WARPSYNC.COLLECTIVE R31, `(.L_x_13170) ;  /* 0x000000001f087348 */ /* 0x000fea0003c00000 */
[----:B------:R0:W1:Y:S02]  /*1e20*/  SHFL.BFLY P3, R24, R75, R68, R66 ;  /* 0x0c0000444b187389 */ /* 0x0000640000060042 */
[----:B01----:R-:W-:Y:S01]  /*1e30*/  ENDCOLLECTIVE ;  /* 0x000000000000791b */ /* 0x003fe20003800000 */
.L_x_13170:
[----:B------:R-:W-:Y:S01]  /*1e40*/  HFMA2.MMA R68, -RZ, RZ, 0, 9.5367431640625e-07 ;  /* 0x00000010ff447435 */ /* 0x000fe200000001ff */
[----:B------:R-:W-:-:S05]  /*1e50*/  FADD.FTZ R69, R73, R24 ;  /* 0x0000001849457221 */ /* 0x000fca0000010000 */
[----:B------:R-:W-:-:S07]  /*1e60*/  MOV R75, R69 ;  /* 0x00000045004b7202 */ /* 0x000fce0000000f00 */
[----:B------:R-:W-:Y:S05]  /*1e70*/  WARPSYNC.COLLECTIVE R31, `(.L_x_13171) ;  /* 0x000000001f087348 */ /* 0x000fea0003c00000 */
[----:B------:R0:W1:Y:S02]  /*1e80*/  SHFL.BFLY P3, R24, R75, R68, R66 ;  /* 0x0c0000444b187389 */ /* 0x0000640000060042 */
[----:B01----:R-:W-:Y:S01]  /*1e90*/  ENDCOLLECTIVE ;  /* 0x000000000000791b */ /* 0x003fe20003800000 */
.L_x_13171:
[----:B------:R-:W-:Y:S01]  /*1ea0*/  MOV R74, R24 ;  /* 0x00000018004a7202 */ /* 0x000fe20000000f00 */
[----:B------:R-:W-:Y:S06]  /*1eb0*/  BRA `(.L_x_13172) ;  /* 0xfffffff400307947 */ /* 0x000fec000383ffff */
.L_x_13173:
        /* <DEDUP_REMOVED lines=12> */
.L_x_16601:


//--------------------- .text._ZN10layer_norm13ln_fwd_kernelINS_13Kernel_traitsI6__halfffffjLj512ELj1ELj4ELj1ELj16ENS_18Kernel_traits_baseILj512ES2_ffffjLj128EEEEELb0ELb0ELb1ELb0EEEvNS_9FwdParamsE --------------------------
	.section	.text._ZN10layer_norm13ln_fwd_kernelINS_13Kernel_traitsI6__halfffffjLj512ELj1ELj4ELj1ELj16ENS_18Kernel_traits_baseILj512ES2_ffffjLj128EEEEELb0ELb0ELb1ELb0EEEvNS_9FwdParamsE,"ax",@progbits
	.align	128
        .global         _ZN10layer_norm13ln_fwd_kernelINS_13Kernel_traitsI6__halfffffjLj512ELj1ELj4ELj1ELj16ENS_18Kernel_traits_baseILj512ES2_ffffjLj128EEEEELb0ELb0ELb1ELb0EEEvNS_9FwdParamsE
        .type           _ZN10layer_norm13ln_fwd_kernelINS_13Kernel_traitsI6__halfffffjLj512ELj1ELj4ELj1ELj16ENS_18Kernel_traits_baseILj512ES2_ffffjLj128EEEEELb0ELb0ELb1ELb0EEEvNS_9FwdParamsE,@function
        .size           _ZN10layer_norm13ln_fwd_kernelINS_13Kernel_traitsI6__halfffffjLj512ELj1ELj4ELj1ELj16ENS_18Kernel_traits_baseILj512ES2_ffffjLj128EEEEELb0ELb0ELb1ELb0EEEvNS_9FwdParamsE,(.L_x_16602 - _ZN10layer_norm13ln_fwd_kernelINS_13Kernel_traitsI6__halfffffjLj512ELj1ELj4ELj1ELj16ENS_18Kernel_traits_baseILj512ES2_ffffjLj128EEEEELb0ELb0ELb1ELb0EEEvNS_9FwdParamsE)
        .other          _ZN10layer_norm13ln_fwd_kernelINS_13Kernel_traitsI6__halfffffjLj512ELj1ELj4ELj1ELj16ENS_18Kernel_traits_baseILj512ES2_ffffjLj128EEEEELb0ELb0ELb1ELb0EEEvNS_9FwdParamsE,@"STO_CUDA_ENTRY STV_DEFAULT"
_ZN10layer_norm13ln_fwd_kernelINS_13Kernel_traitsI6__halfffffjLj512ELj1ELj4ELj1ELj16ENS_18Kernel_traits_baseILj512ES2_ffffjLj128EEEEELb0ELb0ELb1ELb0EEEvNS_9FwdParamsE:
.text._ZN10layer_norm13ln_fwd_kernelINS_13Kernel_traitsI6__halfffffjLj512ELj1ELj4ELj1ELj16ENS_18Kernel_traits_baseILj512ES2_ffffjLj128EEEEELb0ELb0ELb1ELb0EEEvNS_9FwdParamsE:
        /* <DEDUP_REMOVED lines=15> */
[C---:B------:R-:W-:Y:S02]  /*00f0*/  ISETP.GE.U32.AND P5, PT, R63.reuse, 0x40, PT ;  /* 0x000000403f00780c */ /* 0x040fe40003fa6070 */
[C---:B------:R-:W-:Y:S02]  /*0100*/  ISETP.GE.U32.AND P4, PT, R63.reuse, 0x60, PT ;  /* 0x000000603f00780c */ /* 0x040fe40003f86070 */
[----:B------:R-:W-:Y:S02]  /*0110*/  ISETP.GE.U32.AND P0, PT, R63, 0x80, PT ;  /* 0x000000803f00780c */ /* 0x000fe40003f06070 */
[----:B------:R-:W-:-:S02]  /*0120*/  P2R R66, PR, RZ, 0x20 ;  /* 0x00000020ff427803 */ /* 0x000fc40000000000 */
[----:B------:R-:W-:-:S03]  /*0130*/  P2R R65, PR, RZ, 0x10 ;  /* 0x00000010ff417803 */ /* 0x000fc60000000000 */
[----:B------:R-:W-:Y:S06]  /*0140*/  @!P1 BRA `(.L_x_13175) ;  /* 0x00000000002c9947 */ /* 0x000fec0003800000 */
        /* <DEDUP_REMOVED lines=11> */
.L_x_13175:
[----:B------:R-:W-:Y:S05]  /*0200*/  BSYNC B0 ;  /* 0x0000000000007941 */ /* 0x000fea0003800000 */
.L_x_13174:
        /* <DEDUP_REMOVED lines=13> */
.L_x_13177:
[----:B------:R-:W-:Y:S05]  /*02e0*/  BSYNC B0 ;  /* 0x0000000000007941 */ /* 0x000fea0003800000 */
.L_x_13176:
        /* <DEDUP_REMOVED lines=13> */
.L_x_13179:
[----:B------:R-:W-:Y:S05]  /*03c0*/  BSYNC B0 ;  /* 0x0000000000007941 */ /* 0x000fea0003800000 */
.L_x_13178:
        /* <DEDUP_REMOVED lines=12> */
.L_x_13181:
[----:B------:R-:W-:Y:S05]  /*0490*/  BSYNC B0 ;  /* 0x0000000000007941 */ /* 0x000fea0003800000 */
.L_x_13180:
[----:B------:R-:W-:Y:S02]  /*04a0*/  ULDC UR6, c[0x0][0x214] ;  /* 0x0000850000067ab9 */ /* 0x000fe40000000800 */
[----:B------:R-:W-:-:S13]  /*04b0*/  ISETP.GE.AND P2, PT, R62, UR6, PT ;  /* 0x000000063e007c0c */ /* 0x000fda000bf46270 */
[----:B------:R-:W-:Y:S05]  /*04c0*/  @P2 EXIT ;  /* 0x000000000000294d */ /* 0x000fea0003800000 */
[----:B-----5:R-:W-:Y:S01]  /*04d0*/  MOV R61, R12 ;  /* 0x0000000c003d7202 */ /* 0x020fe20000000f00 */
[----:B------:R-:W-:Y:S01]  /*04e0*/  HADD2.F32 R0, -RZ, R2.H0_H0 ;  /* 0x20000002ff007230 */ /* 0x000fe20000004100 */
[----:B------:R-:W-:Y:S01]  /*04f0*/  SHF.R.U64 R20, R12, 0x10, R13 ;  /* 0x000000100c147819 */ /* 0x000fe2000000120d */
[----:B------:R-:W-:Y:S01]  /*0500*/  HADD2.F32 R54, -RZ, R59.H0_H0 ;  /* 0x2000003bff367230 */ /* 0x000fe20000004100 */
[----:B------:R-:W-:Y:S01]  /*0510*/  SHF.R.U64 R49, R2, 0x10, R3 ;  /* 0x0000001002317819 */ /* 0x000fe20000001203 */
[----:B------:R-:W-:Y:S01]  /*0520*/  HADD2.F32 R2, -RZ, R3.H0_H0 ;  /* 0x20000003ff027230 */ /* 0x000fe20000004100 */
[----:B------:R-:W-:Y:S01]  /*0530*/  MOV R57, R13 ;  /* 0x0000000d00397202 */ /* 0x000fe20000000f00 */
[----:B------:R-:W-:Y:S01]  /*0540*/  ULDC.U8 UR6, c[0x0][0x2a0] ;  /* 0x0000a80000067ab9 */ /* 0x000fe20000000000 */
        /* <DEDUP_REMOVED lines=9> */
[----:B------:R-:W-:Y:S01]  /*05e0*/  UISETP.NE.AND UP0, UPT, UR6, URZ, UPT ;  /* 0x0000003f0600728c */ /* 0x000fe2000bf05270 */
[----:B------:R-:W-:Y:S01]  /*05f0*/  MOV R12, R16 ;  /* 0x00000010000c7202 */ /* 0x000fe20000000f00 */
[----:B------:R-:W-:Y:S01]  /*0600*/  ULDC UR7, c[0x0][0x2d8] ;  /* 0x0000b60000077ab9 */ /* 0x000fe20000000800 */
[----:B------:R-:W-:Y:S01]  /*0610*/  SHF.R.U32.HI R51, RZ, 0x10, R3 ;  /* 0x00000010ff337819 */ /* 0x000fe20000011603 */
[----:B------:R-:W-:Y:S01]  /*0620*/  HADD2.F32 R3, -RZ, R4.H0_H0 ;  /* 0x20000004ff037230 */ /* 0x000fe20000004100 */
[--C-:B------:R-:W-:Y:S01]  /*0630*/  SHF.R.U64 R16, R16, 0x10, R17.reuse ;  /* 0x0000001010107819 */ /* 0x100fe20000001211 */
[----:B------:R-:W-:Y:S01]  /*0640*/  HADD2.F32 R12, -RZ, R12.H0_H0 ;  /* 0x2000000cff0c7230 */ /* 0x000fe20000004100 */
        /* <DEDUP_REMOVED lines=34> */
[----:B------:R-:W-:Y:S02]  /*0870*/  HADD2.F32 R50, -RZ, R50.H0_H0 ;  /* 0x20000032ff327230 */ /* 0x000fe40000004100 */
[----:B------:R-:W-:-:S07]  /*0880*/  HADD2.F32 R55, -RZ, R55.H0_H0 ;  /* 0x20000037ff377230 */ /* 0x000fce0000004100 */
.L_x_13231:
        /* <DEDUP_REMOVED lines=9> */
[----:B--2---:R-:W-:-:S03]  /*0920*/  SHF.R.S32.HI R68, RZ, 0x1f, R62 ;  /* 0x0000001fff447819 */ /* 0x004fc6000001143e */
[----:B------:R-:W-:-:S04]  /*0930*/  SHF.R.S32.HI R70, RZ, 0x1f, R67 ;  /* 0x0000001fff467819 */ /* 0x000fc80000011443 */
[----:B------:R-:W-:-:S04]  /*0940*/  LEA.HI R67, R70, R67, RZ, 0x2 ;  /* 0x0000004346437211 */ /* 0x000fc800078f10ff */
[----:B------:R-:W-:Y:S02]  /*0950*/  LEA.HI.SX32 R67, R67, R64, 0x1e ;  /* 0x0000004043437211 */ /* 0x000fe400078ff2ff */
[----:B---3--:R-:W-:-:S13]  /*0960*/  ISETP.GE.AND P2, PT, R69, 0x1, PT ;  /* 0x000000014500780c */ /* 0x008fda0003f46270 */
[----:B------:R-:W-:Y:S02]  /*0970*/  @P2 IADD3 R70, R69, -0x1, RZ ;  /* 0xffffffff45462810 */ /* 0x000fe40007ffe0ff */
[----:B------:R-:W-:-:S03]  /*0980*/  @P2 LOP3.LUT R64, R60, 0x1f, RZ, 0xc0, !PT ;  /* 0x0000001f3c402812 */ /* 0x000fc600078ec0ff */
[----:B------:R-:W-:-:S05]  /*0990*/  @P2 IMAD R70, R70, R43, RZ ;  /* 0x0000002b46462224 */ /* 0x000fca00078e02ff */
[----:B------:R-:W-:-:S04]  /*09a0*/  @P2 SHF.R.S32.HI R71, RZ, 0x1f, R70 ;  /* 0x0000001fff472819 */ /* 0x000fc80000011446 */
[----:B------:R-:W-:Y:S01]  /*09b0*/  @P2 LEA.HI R71, R71, R70, RZ, 0x2 ;  /* 0x0000004647472211 */ /* 0x000fe200078f10ff */
[----:B------:R-:W-:-:S06]  /*09c0*/  HFMA2.MMA R70, -RZ, RZ, 0, 0 ;  /* 0x00000000ff467435 */ /* 0x000fcc00000001ff */
[----:B------:R-:W-:Y:S01]  /*09d0*/  @P2 LEA.HI.SX32 R70, R71, R64, 0x1e ;  /* 0x0000004047462211 */ /* 0x000fe200078ff2ff */
[----:B0-----:R-:W-:Y:S06]  /*09e0*/  @!P1 BRA `(.L_x_13183) ;  /* 0x0000000000bc9947 */ /* 0x001fec0003800000 */
[----:B------:R-:W0:Y:S08]  /*09f0*/  LDC.64 R40, c[0x0][0x230] ;  /* 0x00008c00ff287b82 */ /* 0x000e300000000a00 */
[----:B------:R-:W1:Y:S01]  /*0a00*/  @P2 LDC.64 R24, c[0x0][0x220] ;  /* 0x00008800ff182b82 */ /* 0x000e620000000a00 */
[----:B0-----:R-:W-:-:S04]  /*0a10*/  ISETP.NE.U32.AND P3, PT, R40, RZ, PT ;  /* 0x000000ff2800720c */ /* 0x001fc80003f65070 */
[----:B------:R-:W-:Y:S01]  /*0a20*/  ISETP.NE.AND.EX P3, PT, R41, RZ, PT, P3 ;  /* 0x000000ff2900720c */ /* 0x000fe20003f65330 */
[----:B-1----:R-:W-:-:S05]  /*0a30*/  @P2 IMAD.WIDE.U32 R72, R70, 0x10, R24 ;  /* 0x0000001046482825 */ /* 0x002fca00078e0018 */
[----:B------:R0:W5:Y:S07]  /*0a40*/  @P2 LDG.E.128 R16, desc[UR4][R72.64] ;  /* 0x0000000448102981 */ /* 0x00016e000c1e1d00 */
[----:B------:R-:W1:Y:S02]  /*0a50*/  @P3 LDC.64 R24, c[0x0][0x230] ;  /* 0x00008c00ff183b82 */ /* 0x000e640000000a00 */
[----:B-1----:R-:W-:-:S05]  /*0a60*/  @P3 IMAD.WIDE.U32 R26, R67, 0x10, R24 ;  /* 0x00000010431a3825 */ /* 0x002fca00078e0018 */
[----:B------:R-:W2:Y:S01]  /*0a70*/  @P3 LDG.E.128 R20, desc[UR4][R26.64] ;  /* 0x000000041a143981 */ /* 0x000ea2000c1e1d00 */
[----:B------:R-:W-:Y:S01]  /*0a80*/  ISETP.GT.AND P4, PT, R69, RZ, PT ;  /* 0x000000ff4500720c */ /* 0x000fe20003f84270 */
[----:B------:R-:W-:-:S12]  /*0a90*/  BSSY B1, `(.L_x_13184) ;  /* 0x0000007000017945 */ /* 0x000fd80003800000 */
[----:B------:R-:W-:-:S04]  /*0aa0*/  @!P4 ISETP.NE.U32.AND P5, PT, R40, RZ, PT ;  /* 0x000000ff2800c20c */ /* 0x000fc80003fa5070 */
[----:B------:R-:W-:-:S04]  /*0ab0*/  @!P4 ISETP.NE.AND.EX P5, PT, R41, RZ, PT, P5 ;  /* 0x000000ff2900c20c */ /* 0x000fc80003fa5350 */
[----:B--2---:R-:W-:Y:S01]  /*0ac0*/  @!P4 FSEL R24, R20, RZ, P5 ;  /* 0x000000ff1418c208 */ /* 0x004fe20002800000 */
[----:B0-----:R-:W-:Y:S08]  /*0ad0*/  @!P4 BRA `(.L_x_13185) ;  /* 0x000000000008c947 */ /* 0x001ff00003800000 */
[----:B-----5:R-:W-:-:S04]  /*0ae0*/  FMUL.FTZ R24, R16, UR6 ;  /* 0x0000000610187c20 */ /* 0x020fc80008410000 */
[----:B------:R-:W-:-:S07]  /*0af0*/  @P3 FADD.FTZ R24, R20, R24 ;  /* 0x0000001814183221 */ /* 0x000fce0000010000 */
.L_x_13185:
[----:B------:R-:W-:Y:S05]  /*0b00*/  BSYNC B1 ;  /* 0x0000000000017941 */ /* 0x000fea0003800000 */
.L_x_13184:
[C---:B------:R-:W-:Y:S01]  /*0b10*/  @!P4 ISETP.NE.U32.AND P5, PT, R40.reuse, RZ, PT ;  /* 0x000000ff2800c20c */ /* 0x040fe20003fa5070 */
[----:B------:R-:W-:Y:S01]  /*0b20*/  BSSY B1, `(.L_x_13186) ;  /* 0x000000c000017945 */ /* 0x000fe20003800000 */
[----:B------:R-:W-:Y:S02]  /*0b30*/  @!P4 ISETP.NE.U32.AND P6, PT, R40, RZ, PT ;  /* 0x000000ff2800c20c */ /* 0x000fe40003fc5070 */
[C---:B------:R-:W-:Y:S02]  /*0b40*/  @!P4 ISETP.NE.AND.EX P5, PT, R41.reuse, RZ, PT, P5 ;  /* 0x000000ff2900c20c */ /* 0x040fe40003fa5350 */
[----:B------:R-:W-:Y:S02]  /*0b50*/  @!P4 ISETP.NE.AND.EX P6, PT, R41, RZ, PT, P6 ;  /* 0x000000ff2900c20c */ /* 0x000fe40003fc5360 */
[----:B------:R-:W-:Y:S02]  /*0b60*/  @!P4 FSEL R26, R22, RZ, P5 ;  /* 0x000000ff161ac208 */ /* 0x000fe40002800000 */
[----:B------:R-:W-:-:S02]  /*0b70*/  @!P4 ISETP.NE.U32.AND P5, PT, R40, RZ, PT ;  /* 0x000000ff2800c20c */ /* 0x000fc40003fa5070 */
[----:B------:R-:W-:Y:S02]  /*0b80*/  @!P4 FSEL R27, R23, RZ, P6 ;  /* 0x000000ff171bc208 */ /* 0x000fe40003000000 */
[----:B------:R-:W-:-:S04]  /*0b90*/  @!P4 ISETP.NE.AND.EX P5, PT, R41, RZ, PT, P5 ;  /* 0x000000ff2900c20c */ /* 0x000fc80003fa5350 */
[----:B------:R-:W-:Y:S01]  /*0ba0*/  @!P4 FSEL R25, R21, RZ, P5 ;  /* 0x000000ff1519c208 */ /* 0x000fe20002800000 */
[----:B------:R-:W-:Y:S08]  /*0bb0*/  @!P4 BRA `(.L_x_13187) ;  /* 0x000000000008c947 */ /* 0x000ff00003800000 */
[----:B-----5:R-:W-:-:S04]  /*0bc0*/  FMUL.FTZ R25, R17, UR6 ;  /* 0x0000000611197c20 */ /* 0x020fc80008410000 */
[----:B------:R-:W-:-:S07]  /*0bd0*/  @P3 FADD.FTZ R25, R21, R25 ;  /* 0x0000001915193221 */ /* 0x000fce0000010000 */
.L_x_13187:
[----:B------:R-:W-:Y:S05]  /*0be0*/  BSYNC B1 ;  /* 0x0000000000017941 */ /* 0x000fea0003800000 */
.L_x_13186:
[----:B------:R-:W-:Y:S04]  /*0bf0*/  BSSY B1, `(.L_x_13188) ;  /* 0x0000004000017945 */ /* 0x000fe80003800000 */
[----:B------:R-:W-:Y:S05]  /*0c00*/  @!P4 BRA `(.L_x_13189) ;  /* 0x000000000008c947 */ /* 0x000fea0003800000 */
[----:B-----5:R-:W-:-:S04]  /*0c10*/  FMUL.FTZ R26, R18, UR6 ;  /* 0x00000006121a7c20 */ /* 0x020fc80008410000 */
[----:B------:R-:W-:-:S07]  /*0c20*/  @P3 FADD.FTZ R26, R22, R26 ;  /* 0x0000001a161a3221 */ /* 0x000fce0000010000 */
.L_x_13189:
[----:B------:R-:W-:Y:S05]  /*0c30*/  BSYNC B1 ;  /* 0x0000000000017941 */ /* 0x000fea0003800000 */
.L_x_13188:
[----:B------:R-:W-:Y:S04]  /*0c40*/  BSSY B1, `(.L_x_13190) ;  /* 0x0000004000017945 */ /* 0x000fe80003800000 */
[----:B------:R-:W-:Y:S05]  /*0c50*/  @!P4 BRA `(.L_x_13191) ;  /* 0x000000000008c947 */ /* 0x000fea0003800000 */
[----:B-----5:R-:W-:-:S04]  /*0c60*/  FMUL.FTZ R27, R19, UR6 ;  /* 0x00000006131b7c20 */ /* 0x020fc80008410000 */
[----:B------:R-:W-:-:S07]  /*0c70*/  @P3 FADD.FTZ R27, R23, R27 ;  /* 0x0000001b171b3221 */ /* 0x000fce0000010000 */
.L_x_13191:
[----:B------:R-:W-:Y:S05]  /*0c80*/  BSYNC B1 ;  /* 0x0000000000017941 */ /* 0x000fea0003800000 */
.L_x_13190:
[----:B------:R-:W0:Y:S01]  /*0c90*/  LDC.64 R40, c[0x0][0x238] ;  /* 0x00008e00ff287b82 */ /* 0x000e220000000a00 */
[----:B------:R-:W-:Y:S01]  /*0ca0*/  IADD3 R70, R70, 0x20, RZ ;  /* 0x0000002046467810 */ /* 0x000fe20007ffe0ff */
[C---:B0-----:R-:W-:Y:S01]  /*0cb0*/  IMAD.WIDE.U32 R40, R67.reuse, 0x10, R40 ;  /* 0x0000001043287825 */ /* 0x041fe200078e0028 */
[----:B------:R-:W-:-:S04]  /*0cc0*/  IADD3 R67, R67, 0x20, RZ ;  /* 0x0000002043437810 */ /* 0x000fc80007ffe0ff */
[----:B------:R0:W-:Y:S03]  /*0cd0*/  STG.E.128 desc[UR4][R40.64], R24 ;  /* 0x0000001828007986 */ /* 0x0001e6000c101d04 */
.L_x_13183:
[----:B------:R-:W-:Y:S05]  /*0ce0*/  BSYNC B0 ;  /* 0x0000000000007941 */ /* 0x000fea0003800000 */
.L_x_13182:
[----:B------:R-:W-:Y:S01]  /*0cf0*/  ISETP.NE.AND P3, PT, R66, RZ, PT ;  /* 0x000000ff4200720c */ /* 0x000fe20003f65270 */
[----:B------:R-:W-:-:S12]  /*0d00*/  BSSY B0, `(.L_x_13192) ;  /* 0x0000031000007945 */ /* 0x000fd80003800000 */
[----:B------:R-:W-:Y:S05]  /*0d10*/  @!P3 BRA `(.L_x_13193) ;  /* 0x0000000000bcb947 */ /* 0x000fea0003800000 */
[----:B0-----:R-:W0:Y:S08]  /*0d20*/  LDC.64 R40, c[0x0][0x230] ;  /* 0x00008c00ff287b82 */ /* 0x001e300000000a00 */
[----:B------:R-:W1:Y:S01]  /*0d30*/  @P2 LDC.64 R72, c[0x0][0x220] ;  /* 0x00008800ff482b82 */ /* 0x000e620000000a00 */
[----:B0-----:R-:W-:-:S04]  /*0d40*/  ISETP.NE.U32.AND P3, PT, R40, RZ, PT ;  /* 0x000000ff2800720c */ /* 0x001fc80003f65070 */
[----:B------:R-:W-:Y:S01]  /*0d50*/  ISETP.NE.AND.EX P3, PT, R41, RZ, PT, P3 ;  /* 0x000000ff2900720c */ /* 0x000fe20003f65330 */
[----:B-1----:R-:W-:-:S05]  /*0d60*/  @P2 IMAD.WIDE.U32 R72, R70, 0x10, R72 ;  /* 0x0000001046482825 */ /* 0x002fca00078e0048 */
[----:B-----5:R0:W5:Y:S07]  /*0d70*/  @P2 LDG.E.128 R16, desc[UR4][R72.64] ;  /* 0x0000000448102981 */ /* 0x02016e000c1e1d00 */
        /* <DEDUP_REMOVED lines=11> */
.L_x_13195:
[----:B------:R-:W-:Y:S05]  /*0e30*/  BSYNC B1 ;  /* 0x0000000000017941 */ /* 0x000fea0003800000 */
.L_x_13194:
        /* <DEDUP_REMOVED lines=13> */
.L_x_13197:
[----:B------:R-:W-:Y:S05]  /*0f10*/  BSYNC B1 ;  /* 0x0000000000017941 */ /* 0x000fea0003800000 */
.L_x_13196:
[----:B------:R-:W-:Y:S04]  /*0f20*/  BSSY B1, `(.L_x_13198) ;  /* 0x0000004000017945 */ /* 0x000fe80003800000 */
[----:B------:R-:W-:Y:S05]  /*0f30*/  @!P4 BRA `(.L_x_13199) ;  /* 0x000000000008c947 */ /* 0x000fea0003800000 */
[----:B-----5:R-:W-:-:S04]  /*0f40*/  FMUL.FTZ R30, R18, UR6 ;  /* 0x00000006121e7c20 */ /* 0x020fc80008410000 */
[----:B------:R-:W-:-:S07]  /*0f50*/  @P3 FADD.FTZ R30, R22, R30 ;  /* 0x0000001e161e3221 */ /* 0x000fce0000010000 */
.L_x_13199:
[----:B------:R-:W-:Y:S05]  /*0f60*/  BSYNC B1 ;  /* 0x0000000000017941 */ /* 0x000fea0003800000 */
.L_x_13198:
[----:B------:R-:W-:Y:S04]  /*0f70*/  BSSY B1, `(.L_x_13200) ;  /* 0x0000004000017945 */ /* 0x000fe80003800000 */
[----:B------:R-:W-:Y:S05]  /*0f80*/  @!P4 BRA `(.L_x_13201) ;  /* 0x000000000008c947 */ /* 0x000fea0003800000 */
[----:B-----5:R-:W-:-:S04]  /*0f90*/  FMUL.FTZ R31, R19, UR6 ;  /* 0x00000006131f7c20 */ /* 0x020fc80008410000 */
[----:B------:R-:W-:-:S07]  /*0fa0*/  @P3 FADD.FTZ R31, R23, R31 ;  /* 0x0000001f171f3221 */ /* 0x000fce0000010000 */
.L_x_13201:
[----:B------:R-:W-:Y:S05]  /*0fb0*/  BSYNC B1 ;  /* 0x0000000000017941 */ /* 0x000fea0003800000 */
.L_x_13200:
[----:B------:R-:W0:Y:S01]  /*0fc0*/  LDC.64 R40, c[0x0][0x238] ;  /* 0x00008e00ff287b82 */ /* 0x000e220000000a00 */
[----:B------:R-:W-:Y:S01]  /*0fd0*/  IADD3 R70, R70, 0x20, RZ ;  /* 0x0000002046467810 */ /* 0x000fe20007ffe0ff */
[C---:B0-----:R-:W-:Y:S01]  /*0fe0*/  IMAD.WIDE.U32 R40, R67.reuse, 0x10, R40 ;  /* 0x0000001043287825 */ /* 0x041fe200078e0028 */
[----:B------:R-:W-:-:S04]  /*0ff0*/  IADD3 R67, R67, 0x20, RZ ;  /* 0x0000002043437810 */ /* 0x000fc80007ffe0ff */
[----:B------:R1:W-:Y:S03]  /*1000*/  STG.E.128 desc[UR4][R40.64], R28 ;  /* 0x0000001c28007986 */ /* 0x0003e6000c101d04 */
.L_x_13193:
[----:B------:R-:W-:Y:S05]  /*1010*/  BSYNC B0 ;  /* 0x0000000000007941 */ /* 0x000fea0003800000 */
.L_x_13192:
[----:B------:R-:W-:Y:S01]  /*1020*/  ISETP.NE.AND P3, PT, R65, RZ, PT ;  /* 0x000000ff4100720c */ /* 0x000fe20003f65270 */
[----:B------:R-:W-:-:S12]  /*1030*/  BSSY B0, `(.L_x_13202) ;  /* 0x0000031000007945 */ /* 0x000fd80003800000 */
[----:B------:R-:W-:Y:S05]  /*1040*/  @!P3 BRA `(.L_x_13203) ;  /* 0x0000000000bcb947 */ /* 0x000fea0003800000 */
[----:B01----:R-:W0:Y:S08]  /*1050*/  LDC.64 R40, c[0x0][0x230] ;  /* 0x00008c00ff287b82 */ /* 0x003e300000000a00 */
        /* <DEDUP_REMOVED lines=16> */
.L_x_13205:
[----:B------:R-:W-:Y:S05]  /*1160*/  BSYNC B1 ;  /* 0x0000000000017941 */ /* 0x000fea0003800000 */
.L_x_13204:
        /* <DEDUP_REMOVED lines=13> */
.L_x_13207:
[----:B------:R-:W-:Y:S05]  /*1240*/  BSYNC B1 ;  /* 0x0000000000017941 */ /* 0x000fea0003800000 */
.L_x_13206:
[----:B------:R-:W-:Y:S04]  /*1250*/  BSSY B1, `(.L_x_13208) ;  /* 0x0000004000017945 */ /* 0x000fe80003800000 */
[----:B------:R-:W-:Y:S05]  /*1260*/  @!P4 BRA `(.L_x_13209) ;  /* 0x000000000008c947 */ /* 0x000fea0003800000 */
[----:B-----5:R-:W-:-:S04]  /*1270*/  FMUL.FTZ R34, R18, UR6 ;  /* 0x0000000612227c20 */ /* 0x020fc80008410000 */
[----:B------:R-:W-:-:S07]  /*1280*/  @P3 FADD.FTZ R34, R22, R34 ;  /* 0x0000002216223221 */ /* 0x000fce0000010000 */
.L_x_13209:
[----:B------:R-:W-:Y:S05]  /*1290*/  BSYNC B1 ;  /* 0x0000000000017941 */ /* 0x000fea0003800000 */
.L_x_13208:
[----:B------:R-:W-:Y:S04]  /*12a0*/  BSSY B1, `(.L_x_13210) ;  /* 0x0000004000017945 */ /* 0x000fe80003800000 */
[----:B------:R-:W-:Y:S05]  /*12b0*/  @!P4 BRA `(.L_x_13211) ;  /* 0x000000000008c947 */ /* 0x000fea0003800000 */
[----:B-----5:R-:W-:-:S04]  /*12c0*/  FMUL.FTZ R35, R19, UR6 ;  /* 0x0000000613237c20 */ /* 0x020fc80008410000 */
[----:B------:R-:W-:-:S07]  /*12d0*/  @P3 FADD.FTZ R35, R23, R35 ;  /* 0x0000002317233221 */ /* 0x000fce0000010000 */
.L_x_13211:
[----:B------:R-:W-:Y:S05]  /*12e0*/  BSYNC B1 ;  /* 0x0000000000017941 */ /* 0x000fea0003800000 */
.L_x_13210:
[----:B------:R-:W0:Y:S01]  /*12f0*/  LDC.64 R40, c[0x0][0x238] ;  /* 0x00008e00ff287b82 */ /* 0x000e220000000a00 */
[----:B------:R-:W-:Y:S01]  /*1300*/  IADD3 R70, R70, 0x20, RZ ;  /* 0x0000002046467810 */ /* 0x000fe20007ffe0ff */
[C---:B0-----:R-:W-:Y:S01]  /*1310*/  IMAD.WIDE.U32 R40, R67.reuse, 0x10, R40 ;  /* 0x0000001043287825 */ /* 0x041fe200078e0028 */
[----:B------:R-:W-:-:S04]  /*1320*/  IADD3 R67, R67, 0x20, RZ ;  /* 0x0000002043437810 */ /* 0x000fc80007ffe0ff */
[----:B------:R2:W-:Y:S03]  /*1330*/  STG.E.128 desc[UR4][R40.64], R32 ;  /* 0x0000002028007986 */ /* 0x0005e6000c101d04 */
.L_x_13203:
[----:B------:R-:W-:Y:S05]  /*1340*/  BSYNC B0 ;  /* 0x0000000000007941 */ /* 0x000fea0003800000 */
.L_x_13202:
[----:B------:R-:W-:Y:S04]  /*1350*/  BSSY B0, `(.L_x_13212) ;  /* 0x000002f000007945 */ /* 0x000fe80003800000 */
[----:B------:R-:W-:Y:S05]  /*1360*/  @!P0 BRA `(.L_x_13213) ;  /* 0x0000000000b48947 */ /* 0x000fea0003800000 */
[----:B012---:R-:W0:Y:S08]  /*1370*/  LDC.64 R40, c[0x0][0x230] ;  /* 0x00008c00ff287b82 */ /* 0x007e300000000a00 */
[----:B------:R-:W1:Y:S01]  /*1380*/  @P2 LDC.64 R36, c[0x0][0x220] ;  /* 0x00008800ff242b82 */ /* 0x000e620000000a00 */
[----:B0-----:R-:W-:-:S04]  /*1390*/  ISETP.NE.U32.AND P3, PT, R40, RZ, PT ;  /* 0x000000ff2800720c */ /* 0x001fc80003f65070 */
[----:B------:R-:W-:Y:S01]  /*13a0*/  ISETP.NE.AND.EX P3, PT, R41, RZ, PT, P3 ;  /* 0x000000ff2900720c */ /* 0x000fe20003f65330 */
[----:B-1----:R-:W-:Y:S01]  /*13b0*/  @P2 IMAD.WIDE.U32 R38, R70, 0x10, R36 ;  /* 0x0000001046262825 */ /* 0x002fe200078e0024 */
[----:B------:R-:W-:-:S04]  /*13c0*/  ISETP.GT.AND P4, PT, R69, RZ, PT ;  /* 0x000000ff4500720c */ /* 0x000fc80003f84270 */
[----:B-----5:R0:W5:Y:S07]  /*13d0*/  @P2 LDG.E.128 R16, desc[UR4][R38.64] ;  /* 0x0000000426102981 */ /* 0x02016e000c1e1d00 */
[----:B------:R-:W1:Y:S02]  /*13e0*/  @P3 LDC.64 R36, c[0x0][0x230] ;  /* 0x00008c00ff243b82 */ /* 0x000e640000000a00 */
[----:B-1----:R-:W-:-:S05]  /*13f0*/  @P3 IMAD.WIDE.U32 R70, R67, 0x10, R36 ;  /* 0x0000001043463825 */ /* 0x002fca00078e0024 */
[----:B------:R-:W2:Y:S01]  /*1400*/  @P3 LDG.E.128 R20, desc[UR4][R70.64] ;  /* 0x0000000446143981 */ /* 0x000ea2000c1e1d00 */
[----:B------:R-:W-:Y:S01]  /*1410*/  @!P4 ISETP.NE.U32.AND P2, PT, R40, RZ, PT ;  /* 0x000000ff2800c20c */ /* 0x000fe20003f45070 */
[----:B------:R-:W-:Y:S03]  /*1420*/  BSSY B1, `(.L_x_13214) ;  /* 0x0000010000017945 */ /* 0x000fe60003800000 */
[----:B------:R-:W-:-:S04]  /*1430*/  @!P4 ISETP.NE.AND.EX P2, PT, R41, RZ, PT, P2 ;  /* 0x000000ff2900c20c */ /* 0x000fc80003f45320 */
[----:B--2---:R-:W-:Y:S02]  /*1440*/  @!P4 FSEL R36, R20, RZ, P2 ;  /* 0x000000ff1424c208 */ /* 0x004fe40001000000 */
[----:B------:R-:W-:-:S04]  /*1450*/  @!P4 ISETP.NE.U32.AND P2, PT, R40, RZ, PT ;  /* 0x000000ff2800c20c */ /* 0x000fc80003f45070 */
[----:B------:R-:W-:-:S04]  /*1460*/  @!P4 ISETP.NE.AND.EX P2, PT, R41, RZ, PT, P2 ;  /* 0x000000ff2900c20c */ /* 0x000fc80003f45320 */
[----:B------:R-:W-:Y:S02]  /*1470*/  @!P4 FSEL R37, R21, RZ, P2 ;  /* 0x000000ff1525c208 */ /* 0x000fe40001000000 */
[----:B------:R-:W-:-:S04]  /*1480*/  @!P4 ISETP.NE.U32.AND P2, PT, R40, RZ, PT ;  /* 0x000000ff2800c20c */ /* 0x000fc80003f45070 */
[----:B------:R-:W-:-:S04]  /*1490*/  @!P4 ISETP.NE.AND.EX P2, PT, R41, RZ, PT, P2 ;  /* 0x000000ff2900c20c */ /* 0x000fc80003f45320 */
[----:B0-----:R-:W-:Y:S02]  /*14a0*/  @!P4 FSEL R38, R22, RZ, P2 ;  /* 0x000000ff1626c208 */ /* 0x001fe40001000000 */
[----:B------:R-:W-:-:S04]  /*14b0*/  @!P4 ISETP.NE.U32.AND P2, PT, R40, RZ, PT ;  /* 0x000000ff2800c20c */ /* 0x000fc80003f45070 */
[----:B------:R-:W-:Y:S02]  /*14c0*/  @!P4 ISETP.NE.AND.EX P2, PT, R41, RZ, PT, P2 ;  /* 0x000000ff2900c20c */ /* 0x000fe40003f45320 */
[----:B------:R-:W0:Y:S02]  /*14d0*/  LDC.64 R40, c[0x0][0x238] ;  /* 0x00008e00ff287b82 */ /* 0x000e240000000a00 */
[----:B0-----:R-:W-:Y:S01]  /*14e0*/  IMAD.WIDE.U32 R40, R67, 0x10, R40 ;  /* 0x0000001043287825 */ /* 0x001fe200078e0028 */
[----:B------:R-:W-:Y:S08]  /*14f0*/  @!P4 BRA `(.L_x_13215) ;  /* 0x000000000008c947 */ /* 0x000ff00003800000 */
[----:B-----5:R-:W-:-:S04]  /*1500*/  FMUL.FTZ R36, R16, UR6 ;  /* 0x0000000610247c20 */ /* 0x020fc80008410000 */
[----:B------:R-:W-:-:S07]  /*1510*/  @P3 FADD.FTZ R36, R20, R36 ;  /* 0x0000002414243221 */ /* 0x000fce0000010000 */
.L_x_13215:
[----:B------:R-:W-:Y:S05]  /*1520*/  BSYNC B1 ;  /* 0x0000000000017941 */ /* 0x000fea0003800000 */
.L_x_13214:
[----:B------:R-:W-:Y:S04]  /*1530*/  BSSY B1, `(.L_x_13216) ;  /* 0x0000004000017945 */ /* 0x000fe80003800000 */
[----:B------:R-:W-:Y:S05]  /*1540*/  @!P4 BRA `(.L_x_13217) ;  /* 0x000000000008c947 */ /* 0x000fea0003800000 */
[----:B-----5:R-:W-:-:S04]  /*1550*/  FMUL.FTZ R37, R17, UR6 ;  /* 0x0000000611257c20 */ /* 0x020fc80008410000 */
[----:B------:R-:W-:-:S07]  /*1560*/  @P3 FADD.FTZ R37, R21, R37 ;  /* 0x0000002515253221 */ /* 0x000fce0000010000 */
.L_x_13217:
[----:B------:R-:W-:Y:S05]  /*1570*/  BSYNC B1 ;  /* 0x0000000000017941 */ /* 0x000fea0003800000 */
.L_x_13216:
[----:B------:R-:W-:Y:S04]  /*1580*/  BSSY B1, `(.L_x_13218) ;  /* 0x0000004000017945 */ /* 0x000fe80003800000 */
[----:B------:R-:W-:Y:S05]  /*1590*/  @!P4 BRA `(.L_x_13219) ;  /* 0x000000000008c947 */ /* 0x000fea0003800000 */
[----:B-----5:R-:W-:-:S04]  /*15a0*/  FMUL.FTZ R38, R18, UR6 ;  /* 0x0000000612267c20 */ /* 0x020fc80008410000 */
[----:B------:R-:W-:-:S07]  /*15b0*/  @P3 FADD.FTZ R38, R22, R38 ;  /* 0x0000002616263221 */ /* 0x000fce0000010000 */
.L_x_13219:
[----:B------:R-:W-:Y:S05]  /*15c0*/  BSYNC B1 ;  /* 0x0000000000017941 */ /* 0x000fea0003800000 */
.L_x_13218:
[----:B------:R-:W-:Y:S01]  /*15d0*/  BSSY B1, `(.L_x_13220) ;  /* 0x0000005000017945 */ /* 0x000fe20003800000 */
[----:B------:R-:W-:-:S03]  /*15e0*/  @!P4 FSEL R39, R23, RZ, P2 ;  /* 0x000000ff1727c208 */ /* 0x000fc60001000000 */
[----:B------:R-:W-:Y:S05]  /*15f0*/  @!P4 BRA `(.L_x_13221) ;  /* 0x000000000008c947 */ /* 0x000fea0003800000 */
[----:B-----5:R-:W-:-:S04]  /*1600*/  FMUL.FTZ R39, R19, UR6 ;  /* 0x0000000613277c20 */ /* 0x020fc80008410000 */
[----:B------:R-:W-:-:S07]  /*1610*/  @P3 FADD.FTZ R39, R23, R39 ;  /* 0x0000002717273221 */ /* 0x000fce0000010000 */
.L_x_13221:
[----:B------:R-:W-:Y:S05]  /*1620*/  BSYNC B1 ;  /* 0x0000000000017941 */ /* 0x000fea0003800000 */
.L_x_13220:
[----:B------:R3:W-:Y:S02]  /*1630*/  STG.E.128 desc[UR4][R40.64], R36 ;  /* 0x0000002428007986 */ /* 0x0007e4000c101d04 */
.L_x_13213:
[----:B------:R-:W-:Y:S05]  /*1640*/  BSYNC B0 ;  /* 0x0000000000007941 */ /* 0x000fea0003800000 */
.L_x_13212:
[----:B0123--:R-:W-:Y:S01]  /*1650*/  FADD.FTZ R40, RZ, R24 ;  /* 0x00000018ff287221 */ /* 0x00ffe20000010000 */
[C---:B------:R-:W-:Y:S01]  /*1660*/  ISETP.GT.U32.AND P2, PT, R63.reuse, 0x3f, PT ;  /* 0x0000003f3f00780c */ /* 0x040fe20003f44070 */
[----:B------:R-:W-:Y:S01]  /*1670*/  UMOV UR8, 0xffffffff ;  /* 0xffffffff00087882 */ /* 0x000fe20000000000 */
[----:B------:R-:W-:Y:S01]  /*1680*/  ISETP.GT.U32.AND P3, PT, R63, 0x5f, PT ;  /* 0x0000005f3f00780c */ /* 0x000fe20003f64070 */
[----:B------:R-:W-:Y:S01]  /*1690*/  FADD.FTZ R41, R25, R40 ;  /* 0x0000002819297221 */ /* 0x000fe20000010000 */
[----:B------:R-:W-:Y:S02]  /*16a0*/  ISETP.GT.U32.AND P4, PT, R63, 0x7f, PT ;  /* 0x0000007f3f00780c */ /* 0x000fe40003f84070 */
[----:B------:R-:W-:Y:S01]  /*16b0*/  LOP3.LUT P5, RZ, R60, 0x1f, RZ, 0xc0, !PT ;  /* 0x0000001f3cff7812 */ /* 0x000fe200078ac0ff */
        /* <DEDUP_REMOVED lines=70> */
.L_x_13243:
[----:B------:R-:W2:Y:S01]  /*1b20*/  @!P5 LDC.64 R40, c[0x0][0x250] ;  /* 0x00009400ff28db82 */ /* 0x000ea20000000a00 */
[----:B01----:R-:W-:Y:S01]  /*1b30*/  FADD.FTZ R76, R76, R73 ;  /* 0x000000494c4c7221 */ /* 0x003fe20000010000 */
[----:B------:R-:W-:Y:S03]  /*1b40*/  BSSY B0, `(.L_x_13223) ;  /* 0x0000063000007945 */ /* 0x000fe60003800000 */
[----:B------:R-:W-:Y:S01]  /*1b50*/  FFMA.FTZ R67, R76, R67, UR7 ;  /* 0x000000074c437e23 */ /* 0x000fe20008010043 */
[----:B--2---:R-:W-:Y:S01]  /*1b60*/  @!P5 LEA R70, P2, R62, R40, 0x2 ;  /* 0x000000283e46d211 */ /* 0x004fe200078410ff */
[----:B------:R-:W-:-:S03]  /*1b70*/  FMUL.FTZ R40, R69, R69 ;  /* 0x0000004545287220 */ /* 0x000fc60000410000 */
[----:B------:R-:W-:Y:S02]  /*1b80*/  @!P5 LEA.HI.X R71, R62, R41, R68, 0x2, P2 ;  /* 0x000000293e47d211 */ /* 0x000fe400010f1444 */
[----:B------:R-:W-:-:S03]  /*1b90*/  PLOP3.LUT P2, PT, PT, PT, UP0, 0x40, 0x0 ;  /* 0x000000000000781c */ /* 0x000fc60003f4e808 */
[----:B------:R0:W-:Y:S01]  /*1ba0*/  @!P5 STG.E desc[UR4][R70.64], R69 ;  /* 0x000000454600d986 */ /* 0x0001e2000c101904 */
[----:B------:R-:W-:-:S05]  /*1bb0*/  FSEL R40, R40, RZ, !P2 ;  /* 0x000000ff28287208 */ /* 0x000fca0005000000 */
[----:B------:R-:W-:Y:S02]  /*1bc0*/  FADD.FTZ R67, R67, R40 ;  /* 0x0000002843437221 */ /* 0x000fe40000010000 */
[----:B------:R-:W1:Y:S04]  /*1bd0*/  @!P5 LDC.64 R40, c[0x0][0x258] ;  /* 0x00009600ff28db82 */ /* 0x000e680000000a00 */
[----:B------:R-:W2:Y:S01]  /*1be0*/  MUFU.RSQ R67, R67 ;  /* 0x0000004300437308 */ /* 0x000ea20000001400 */
[----:B-1----:R-:W-:-:S04]  /*1bf0*/  @!P5 LEA R40, P2, R62, R40, 0x2 ;  /* 0x000000283e28d211 */ /* 0x002fc800078410ff */
[----:B------:R-:W-:Y:S02]  /*1c00*/  @!P5 LEA.HI.X R41, R62, R41, R68, 0x2, P2 ;  /* 0x000000293e29d211 */ /* 0x000fe400010f1444 */
[----:B-----5:R-:W-:-:S03]  /*1c10*/  ISETP.GE.AND P2, PT, R42, 0x1, PT ;  /* 0x000000012a00780c */ /* 0x020fc60003f46270 */
[----:B--2---:R0:W-:Y:S10]  /*1c20*/  @!P5 STG.E desc[UR4][R40.64], R67 ;  /* 0x000000432800d986 */ /* 0x0041f4000c101904 */
[----:B------:R-:W-:Y:S05]  /*1c30*/  @!P2 BRA `(.L_x_13224) ;  /* 0x00000004004ca947 */ /* 0x000fea0003800000 */
[----:B------:R-:W-:Y:S01]  /*1c40*/  IADD3 R42, R42, -0x1, RZ ;  /* 0xffffffff2a2a7810 */ /* 0x000fe20007ffe0ff */
[----:B------:R-:W-:Y:S01]  /*1c50*/  BSSY B1, `(.L_x_13225) ;  /* 0x0000019000017945 */ /* 0x000fe20003800000 */
[----:B------:R-:W-:Y:S02]  /*1c60*/  PLOP3.LUT P2, PT, PT, PT, UP0, 0x40, 0x0 ;  /* 0x000000000000781c */ /* 0x000fe40003f4e808 */
[----:B------:R-:W-:Y:S01]  /*1c70*/  LOP3.LUT R64, R60, 0x1f, RZ, 0xc0, !PT ;  /* 0x0000001f3c407812 */ /* 0x000fe200078ec0ff */
[----:B------:R-:W-:Y:S01]  /*1c80*/  IMAD R42, R42, R43, RZ ;  /* 0x0000002b2a2a7224 */ /* 0x000fe200078e02ff */
[----:B------:R-:W-:-:S04]  /*1c90*/  FSEL R68, R69, RZ, P2 ;  /* 0x000000ff45447208 */ /* 0x000fc80001000000 */
[----:B0-----:R-:W-:-:S04]  /*1ca0*/  SHF.R.S32.HI R41, RZ, 0x1f, R42 ;  /* 0x0000001fff297819 */ /* 0x001fc8000001142a */
        /* <DEDUP_REMOVED lines=10> */
[----:B------:R-:W0:Y:S01]  /*1d50*/  LDC.64 R70, c[0x0][0x2b8] ;  /* 0x0000ae00ff467b82 */ /* 0x000e220000000a00 */
[----:B------:R-:W-:Y:S01]  /*1d60*/  FMUL.FTZ R43, R67, R72 ;  /* 0x00000048432b7220 */ /* 0x000fe20000410000 */
[----:B------:R-:W-:Y:S01]  /*1d70*/  FFMA.FTZ R41, R59, R41, R56 ;  /* 0x000000293b297223 */ /* 0x000fe20000010038 */
[----:B------:R-:W-:Y:S01]  /*1d80*/  FFMA.FTZ R40, R61, R40, R58 ;  /* 0x000000283d287223 */ /* 0x000fe2000001003a */
[----:B------:R-:W-:Y:S01]  /*1d90*/  FFMA.FTZ R42, R57, R42, R54 ;  /* 0x0000002a392a7223 */ /* 0x000fe20000010036 */
[----:B------:R-:W-:Y:S01]  /*1da0*/  FFMA.FTZ R43, R52, R43, R47 ;  /* 0x0000002b342b7223 */ /* 0x000fe2000001002f */
[C---:B0-----:R-:W-:Y:S01]  /*1db0*/  IMAD.WIDE.U32 R70, R69.reuse, 0x10, R70 ;  /* 0x0000001045467825 */ /* 0x041fe200078e0046 */
[----:B------:R-:W-:-:S04]  /*1dc0*/  IADD3 R69, R69, 0x20, RZ ;  /* 0x0000002045457810 */ /* 0x000fc80007ffe0ff */
[----:B------:R0:W-:Y:S03]  /*1dd0*/  STG.E.128 desc[UR4][R70.64], R40 ;  /* 0x0000002846007986 */ /* 0x0001e6000c101d04 */
.L_x_13226:
[----:B------:R-:W-:Y:S05]  /*1de0*/  BSYNC B1 ;  /* 0x0000000000017941 */ /* 0x000fea0003800000 */
.L_x_13225:
[----:B------:R-:W-:Y:S01]  /*1df0*/  ISETP.NE.AND P2, PT, R66, RZ, PT ;  /* 0x000000ff4200720c */ /* 0x000fe20003f45270 */
[----:B------:R-:W-:-:S12]  /*1e00*/  BSSY B1, `(.L_x_13227) ;  /* 0x0000012000017945 */ /* 0x000fd80003800000 */
        /* <DEDUP_REMOVED lines=17> */
.L_x_13228:
[----:B------:R-:W-:Y:S05]  /*1f20*/  BSYNC B1 ;  /* 0x0000000000017941 */ /* 0x000fea0003800000 */
.L_x_13227:
[----:B------:R-:W-:Y:S01]  /*1f30*/  ISETP.NE.AND P2, PT, R65, RZ, PT ;  /* 0x000000ff4100720c */ /* 0x000fe20003f45270 */
[----:B------:R-:W-:-:S12]  /*1f40*/  BSSY B1, `(.L_x_13229) ;  /* 0x0000012000017945 */ /* 0x000fd80003800000 */
[----:B------:R-:W-:Y:S05]  /*1f50*/  @!P2 BRA `(.L_x_13230) ;  /* 0x000000000040a947 */ /* 0x000fea0003800000 */
[--C-:B01----:R-:W-:Y:S01]  /*1f60*/  FADD.FTZ R42, R33, -R68.reuse ;  /* 0x80000044212a7221 */ /* 0x103fe20000010000 */
        /* <DEDUP_REMOVED lines=15> */
.L_x_13230:
[----:B------:R-:W-:Y:S05]  /*2060*/  BSYNC B1 ;  /* 0x0000000000017941 */ /* 0x000fea0003800000 */
.L_x_13229:
[----:B------:R-:W-:Y:S05]  /*2070*/  @!P0 BRA `(.L_x_13224) ;  /* 0x00000000003c8947 */ /* 0x000fea0003800000 */
[--C-:B012---:R-:W-:Y:S01]  /*2080*/  FADD.FTZ R40, R36, -R68.reuse ;  /* 0x8000004424287221 */ /* 0x107fe20000010000 */
[--C-:B------:R-:W-:Y:S01]  /*2090*/  FADD.FTZ R70, R37, -R68.reuse ;  /* 0x8000004425467221 */ /* 0x100fe20000010000 */
[--C-:B------:R-:W-:Y:S01]  /*20a0*/  FADD.FTZ R72, R38, -R68.reuse ;  /* 0x8000004426487221 */ /* 0x100fe20000010000 */
[----:B------:R-:W-:Y:S01]  /*20b0*/  FADD.FTZ R68, R39, -R68 ;  /* 0x8000004427447221 */ /* 0x000fe20000010000 */
[C---:B------:R-:W-:Y:S01]  /*20c0*/  FMUL.FTZ R42, R67.reuse, R40 ;  /* 0x00000028432a7220 */ /* 0x040fe20000410000 */
[C---:B------:R-:W-:Y:S01]  /*20d0*/  FMUL.FTZ R70, R67.reuse, R70 ;  /* 0x0000004643467220 */ /* 0x040fe20000410000 */
[----:B------:R-:W0:Y:S01]  /*20e0*/  LDC.64 R40, c[0x0][0x2b8] ;  /* 0x0000ae00ff287b82 */ /* 0x000e220000000a00 */
[C---:B------:R-:W-:Y:S01]  /*20f0*/  FMUL.FTZ R72, R67.reuse, R72 ;  /* 0x0000004843487220 */ /* 0x040fe20000410000 */
[----:B------:R-:W-:-:S04]  /*2100*/  FMUL.FTZ R43, R67, R68 ;  /* 0x00000044432b7220 */ /* 0x000fc80000410000 */
[----:B------:R-:W-:Y:S01]  /*2110*/  FFMA.FTZ R43, R46, R43, R55 ;  /* 0x0000002b2e2b7223 */ /* 0x000fe20000010037 */
[----:B0-----:R-:W-:-:S04]  /*2120*/  IMAD.WIDE.U32 R68, R69, 0x10, R40 ;  /* 0x0000001045447825 */ /* 0x001fc800078e0028 */
[----:B------:R-:W-:Y:S01]  /*2130*/  FFMA.FTZ R40, R44, R42, R5 ;  /* 0x0000002a2c287223 */ /* 0x000fe20000010005 */
[----:B------:R-:W-:Y:S01]  /*2140*/  FFMA.FTZ R41, R15, R70, R50 ;  /* 0x000000460f297223 */ /* 0x000fe20000010032 */
[----:B------:R-:W-:-:S05]  /*2150*/  FFMA.FTZ R42, R45, R72, R6 ;  /* 0x000000482d2a7223 */ /* 0x000fca0000010006 */
[----:B------:R3:W-:Y:S02]  /*2160*/  STG.E.128 desc[UR4][R68.64], R40 ;  /* 0x0000002844007986 */ /* 0x0007e4000c101d04 */
.L_x_13224:
[----:B------:R-:W-:Y:S05]  /*2170*/  BSYNC B0 ;  /* 0x0000000000007941 */ /* 0x000fea0003800000 */
.L_x_13223:
[----:B0123--:R-:W0:Y:S02]  /*2180*/  LDC.64 R40, c[0x0][0x210] ;  /* 0x00008400ff287b82 */ /* 0x00fe240000000a00 */
[----:B0-----:R-:W-:-:S04]  /*2190*/  LEA R62, R40, R62, 0x2 ;  /* 0x0000003e283e7211 */ /* 0x001fc800078e10ff */
[----:B------:R-:W-:-:S13]  /*21a0*/  ISETP.GE.AND P2, PT, R62, R41, PT ;  /* 0x000000293e00720c */ /* 0x000fda0003f46270 */
[----:B------:R-:W-:Y:S05]  /*21b0*/  @!P2 BRA `(.L_x_13231) ;  /* 0xffffffe400b4a947 */ /* 0x000fea000383ffff */
[----:B------:R-:W-:Y:S05]  /*21c0*/  EXIT ;  /* 0x000000000000794d */ /* 0x000fea0003800000 */
.L_x_13222:
        /* <DEDUP_REMOVED lines=8> */
.L_x_13233:
[----:B------:R-:W-:Y:S05]  /*2250*/  BSYNC B0 ;  /* 0x0000000000007941 */ /* 0x000fea0003800000 */
.L_x_13232:
        /* <DEDUP_REMOVED lines=9> */
.L_x_13234:
[----:B------:R-:W-:Y:S01]  /*22f0*/  HFMA2.MMA R72, -RZ, RZ, 0, 2.384185791015625e-07 ;  /* 0x00000004ff487435 */ /* 0x000fe200000001ff */
[----:B------:R-:W-:-:S05]  /*2300*/  FADD.FTZ R75, R74, R73 ;  /* 0x000000494a4b7221 */ /* 0x000fca0000010000 */
[----:B------:R-:W-:-:S07]  /*2310*/  MOV R77, R75 ;  /* 0x0000004b004d7202 */ /* 0x000fce0000000f00 */
[----:B------:R-:W-:Y:S05]  /*2320*/  WARPSYNC.COLLECTIVE R70, `(.L_x_13235) ;  /* 0x0000000046087348 */ /* 0x000fea0003c00000 */
[----:B------:R0:W1:Y:S02]  /*2330*/  SHFL.BFLY P6, R73, R77, R72, R71 ;  /* 0x0c0000484d497389 */ /* 0x00006400000c0047 */
[----:B01----:R-:W-:Y:S01]  /*2340*/  ENDCOLLECTIVE ;  /* 0x000000000000791b */ /* 0x003fe20003800000 */
.L_x_13235:
[----:B------:R-:W-:Y:S01]  /*2350*/  HFMA2.MMA R72, -RZ, RZ, 0, 4.76837158203125e-07 ;  /* 0x00000008ff487435 */ /* 0x000fe200000001ff */
[----:B------:R-:W-:-:S05]  /*2360*/  FADD.FTZ R76, R75, R73 ;  /* 0x000000494b4c7221 */ /* 0x000fca0000010000 */
[----:B------:R-:W-:-:S07]  /*2370*/  MOV R77, R76 ;  /* 0x0000004c004d7202 */ /* 0x000fce0000000f00 */
[----:B------:R-:W-:Y:S05]  /*2380*/  WARPSYNC.COLLECTIVE R70, `(.L_x_13236) ;  /* 0x0000000046087348 */ /* 0x000fea0003c00000 */
[----:B------:R0:W1:Y:S02]  /*2390*/  SHFL.BFLY P6, R73, R77, R72, R71 ;  /* 0x0c0000484d497389 */ /* 0x00006400000c0047 */
[----:B01----:R-:W-:Y:S01]  /*23a0*/  ENDCOLLECTIVE ;  /* 0x000000000000791b */ /* 0x003fe20003800000 */
.L_x_13236:
[----:B------:R-:W-:Y:S01]  /*23b0*/  MOV R72, 0x10 ;  /* 0x0000001000487802 */ /* 0x000fe20000000f00 */
[----:B------:R-:W-:-:S07]  /*23c0*/  FADD.FTZ R77, R76, R73 ;  /* 0x000000494c4d7221 */ /* 0x000fce0000010000 */
[----:B------:R-:W-:Y:S05]  /*23d0*/  WARPSYNC.COLLECTIVE R70, `(.L_x_13237) ;  /* 0x0000000046087348 */ /* 0x000fea0003c00000 */
[----:B------:R0:W1:Y:S02]  /*23e0*/  SHFL.BFLY P6, R73, R77, R72, R71 ;  /* 0x0c0000484d497389 */ /* 0x00006400000c0047 */
[----:B01----:R-:W-:Y:S01]  /*23f0*/  ENDCOLLECTIVE ;  /* 0x000000000000791b */ /* 0x003fe20003800000 */
.L_x_13237:
        /* <DEDUP_REMOVED lines=41> */
.L_x_13238:
[----:B------:R-:W-:Y:S01]  /*2690*/  HFMA2.MMA R72, -RZ, RZ, 0, 1.1920928955078125e-07 ;  /* 0x00000002ff487435 */ /* 0x000fe200000001ff */
[----:B------:R-:W-:-:S05]  /*26a0*/  FADD.FTZ R41, R40, R73 ;  /* 0x0000004928297221 */ /* 0x000fca0000010000 */
[----:B------:R-:W-:-:S07]  /*26b0*/  MOV R77, R41 ;  /* 0x00000029004d7202 */ /* 0x000fce0000000f00 */
[----:B------:R-:W-:Y:S05]  /*26c0*/  WARPSYNC.COLLECTIVE R70, `(.L_x_13239) ;  /* 0x0000000046087348 */ /* 0x000fea0003c00000 */
[----:B------:R0:W1:Y:S02]  /*26d0*/  SHFL.BFLY P6, R73, R77, R72, R71 ;  /* 0x0c0000484d497389 */ /* 0x00006400000c0047 */
[----:B01----:R-:W-:Y:S01]  /*26e0*/  ENDCOLLECTIVE ;  /* 0x000000000000791b */ /* 0x003fe20003800000 */
.L_x_13239:
[----:B------:R-:W-:Y:S01]  /*26f0*/  HFMA2.MMA R72, -RZ, RZ, 0, 2.384185791015625e-07 ;  /* 0x00000004ff487435 */ /* 0x000fe200000001ff */
[----:B------:R-:W-:-:S05]  /*2700*/  FADD.FTZ R74, R41, R73 ;  /* 0x00000049294a7221 */ /* 0x000fca0000010000 */
[----:B------:R-:W-:-:S07]  /*2710*/  MOV R77, R74 ;  /* 0x0000004a004d7202 */ /* 0x000fce0000000f00 */
[----:B------:R-:W-:Y:S05]  /*2720*/  WARPSYNC.COLLECTIVE R70, `(.L_x_13240) ;  /* 0x0000000046087348 */ /* 0x000fea0003c00000 */
[----:B------:R0:W1:Y:S02]  /*2730*/  SHFL.BFLY P6, R73, R77, R72, R71 ;  /* 0x0c0000484d497389 */ /* 0x00006400000c0047 */
[----:B01----:R-:W-:Y:S01]  /*2740*/  ENDCOLLECTIVE ;  /* 0x000000000000791b */ /* 0x003fe20003800000 */
.L_x_13240:
[----:B------:R-:W-:Y:S01]  /*2750*/  HFMA2.MMA R72, -RZ, RZ, 0, 4.76837158203125e-07 ;  /* 0x00000008ff487435 */ /* 0x000fe200000001ff */
[----:B------:R-:W-:-:S05]  /*2760*/  FADD.FTZ R75, R74, R73 ;  /* 0x000000494a4b7221 */ /* 0x000fca0000010000 */
[----:B------:R-:W-:-:S07]  /*2770*/  MOV R77, R75 ;  /* 0x0000004b004d7202 */ /* 0x000fce0000000f00 */
[----:B------:R-:W-:Y:S05]  /*2780*/  WARPSYNC.COLLECTIVE R70, `(.L_x_13241) ;  /* 0x0000000046087348 */ /* 0x000fea0003c00000 */
[----:B------:R0:W1:Y:S02]  /*2790*/  SHFL.BFLY P6, R73, R77, R72, R71 ;  /* 0x0c0000484d497389 */ /* 0x00006400000c0047 */
[----:B01----:R-:W-:Y:S01]  /*27a0*/  ENDCOLLECTIVE ;  /* 0x000000000000791b */ /* 0x003fe20003800000 */
.L_x_13241:
[----:B------:R-:W-:Y:S01]  /*27b0*/  HFMA2.MMA R72, -RZ, RZ, 0, 9.5367431640625e-07 ;  /* 0x00000010ff487435 */ /* 0x000fe200000001ff */
[----:B------:R-:W-:-:S05]  /*27c0*/  FADD.FTZ R76, R75, R73 ;  /* 0x000000494b4c7221 */ /* 0x000fca0000010000 */
[----:B------:R-:W-:-:S07]  /*27d0*/  MOV R77, R76 ;  /* 0x0000004c004d7202 */ /* 0x000fce0000000f00 */
[----:B------:R-:W-:Y:S05]  /*27e0*/  WARPSYNC.COLLECTIVE R70, `(.L_x_13242) ;  /* 0x0000000046087348 */ /* 0x000fea0003c00000 */
[----:B------:R0:W1:Y:S02]  /*27f0*/  SHFL.BFLY P6, R73, R77, R72, R71 ;  /* 0x0c0000484d497389 */ /* 0x00006400000c0047 */
[----:B01----:R-:W-:Y:S01]  /*2800*/  ENDCOLLECTIVE ;  /* 0x000000000000791b */ /* 0x003fe20003800000 */
.L_x_13242:
[----:B------:R-:W-:Y:S05]  /*2810*/  BRA `(.L_x_13243) ;  /* 0xfffffff000c07947 */ /* 0x000fea000383ffff */
.L_x_13244:
        /* <DEDUP_REMOVED lines=14> */
.L_x_16602:


//--------------------- .text._ZN10layer_norm13ln_fwd_kernelINS_13Kernel_traitsI6__halfffffjLj512ELj1ELj4ELj1ELj16ENS_18Kernel_traits_baseILj512ES2_ffffjLj128EEEEELb0ELb0ELb1ELb1EEEvNS_9FwdParamsE --------------------------
	.section	.text._ZN10layer_norm13ln_fwd_kernelINS_13Kernel_traitsI6__halfffffjLj512ELj1ELj4ELj1ELj16ENS_18Kernel_traits_baseILj512ES2_ffffjLj128EEEEELb0ELb0ELb1ELb1EEEvNS_9FwdParamsE,"ax",@progbits
	.align	128
        .global         _ZN10layer_norm13ln_fwd_kernelINS_13Kernel_traitsI6__halfffffjLj512ELj1ELj4ELj1ELj16ENS_18Kernel_traits_baseILj512ES2_ffffjLj128EEEEELb0ELb0ELb1ELb1EEEvNS_9FwdParamsE
        .type           _ZN10layer_norm13ln_fwd_kernelINS_13Kernel_traitsI6__halfffffjLj512ELj1ELj4ELj1ELj16ENS_18Kernel_traits_baseILj512ES2_ffffjLj128EEEEELb0ELb0ELb1ELb1EEEvNS_9FwdParamsE,@function
        .size           _ZN10layer_norm13ln_fwd_kernelINS_13Kernel_traitsI6__halfffffjLj512ELj1ELj4ELj1ELj16ENS_18Kernel_traits_baseILj512ES2_ffffjLj128EEEEELb0ELb0ELb1ELb1EEEvNS_9FwdParamsE,(.L_x_16603 - _ZN10layer_norm13ln_fwd_kernelINS_13Kernel_traitsI6__halfffffjLj512ELj1ELj4ELj1ELj16ENS_18Kernel_traits_baseILj512ES2_ffffjLj128EEEEELb0ELb0ELb1ELb1EEEvNS_9FwdParamsE)
        .other          _ZN10layer_norm13ln_fwd_kernelINS_13Kernel_traitsI6__halfffffjLj512ELj1ELj4ELj1ELj16ENS_18Kernel_traits_baseILj512ES2_ffffjLj128EEEEELb0ELb0ELb1ELb1EEEvNS_9FwdParamsE,@"STO_CUDA_ENTRY STV_DEFAULT"
_ZN10layer_norm13ln_fwd_kernelINS_13Kernel_traitsI6__halfffffjLj512ELj1ELj4ELj1ELj16ENS_18Kernel_traits_baseILj512ES2_ffffjLj128EEEEELb0ELb0ELb1ELb1EEEvNS_9FwdParamsE:
.text._ZN10layer_norm13ln_fwd_kernelINS_13Kernel_traitsI6__halfffffjLj512ELj1ELj4ELj1ELj16ENS_18Kernel_traits_baseILj512ES2_ffffjLj128EEEEELb0ELb0ELb1ELb1EEEvNS_9FwdParamsE:
        /* <DEDUP_REMOVED lines=16> */
[----:B-1----:R-:W-:Y:S02]  /*0100*/  LEA R60, R3, R0, 0x2 ;  /* 0x00000000033c7211 */ /* 0x002fe400078e10ff */
[----:B------:R-:W-:Y:S01]  /*0110*/  IADD3 R2, P2, R2, UR6, RZ ;  /* 0x0000000602027c10 */ /* 0x000fe2000ff5e0ff */
[----:B------:R0:W5:Y:S01]  /*0120*/  @P0 LDG.E.64 R16, desc[UR4][R4.64+0x200] ;  /* 0x0002000404100981 */ /* 0x000162000c1e1b00 */
[----:B------:R-:W-:Y:S02]  /*0130*/  ISETP.GE.AND P1, PT, R60, UR8, PT ;  /* 0x000000083c007c0c */ /* 0x000fe4000bf26270 */
[----:B------:R-:W-:Y:S01]  /*0140*/  IADD3.X R3, RZ, UR7, RZ, P2, !PT ;  /* 0x00000007ff037c10 */ /* 0x000fe200097fe4ff */
[----:B------:R0:W5:Y:S10]  /*0150*/  @P0 LDG.E.64 R14, desc[UR4][R4.64+0x300] ;  /* 0x00030004040e0981 */ /* 0x000174000c1e1b00 */
[----:B0-----:R-:W-:Y:S05]  /*0160*/  @P1 EXIT ;  /* 0x000000000000194d */ /* 0x001fea0003800000 */
[----:B------:R-:W2:Y:S04]  /*0170*/  LDG.E.64 R20, desc[UR4][R2.64] ;  /* 0x0000000402147981 */ /* 0x000ea8000c1e1b00 */
[----:B------:R-:W3:Y:S04]  /*0180*/  LDG.E.64 R22, desc[UR4][R2.64+0x100] ;  /* 0x0001000402167981 */ /* 0x000ee8000c1e1b00 */
[----:B------:R-:W4:Y:S04]  /*0190*/  LDG.E.64 R10, desc[UR4][R2.64+0x200] ;  /* 0x00020004020a7981 */ /* 0x000f28000c1e1b00 */
[----:B------:R0:W4:Y:S01]  /*01a0*/  LDG.E.64 R36, desc[UR4][R2.64+0x300] ;  /* 0x0003000402247981 */ /* 0x000122000c1e1b00 */
[----:B-----5:R-:W-:-:S02]  /*01b0*/  @!P0 CS2R R6, SRZ ;  /* 0x0000000000068805 */ /* 0x020fc4000001ff00 */
[----:B------:R-:W-:Y:S02]  /*01c0*/  @!P0 CS2R R18, SRZ ;  /* 0x0000000000128805 */ /* 0x000fe4000001ff00 */
[----:B------:R-:W-:Y:S02]  /*01d0*/  @!P0 CS2R R16, SRZ ;  /* 0x0000000000108805 */ /* 0x000fe4000001ff00 */
[----:B------:R-:W-:Y:S01]  /*01e0*/  @!P0 CS2R R14, SRZ ;  /* 0x00000000000e8805 */ /* 0x000fe2000001ff00 */
[----:B------:R-:W-:Y:S01]  /*01f0*/  ULDC.U8 UR6, c[0x0][0x2a0] ;  /* 0x0000a80000067ab9 */ /* 0x000fe20000000000 */
[----:B------:R-:W-:Y:S01]  /*0200*/  ULDC UR7, c[0x0][0x2d8] ;  /* 0x0000b60000077ab9 */ /* 0x000fe20000000800 */
        /* <DEDUP_REMOVED lines=16> */
[----:B------:R-:W-:Y:S01]  /*0310*/  ISETP.NE.AND P4, PT, RZ, UR6, PT ;  /* 0x00000006ff007c0c */ /* 0x000fe2000bf85270 */
[----:B------:R-:W-:Y:S01]  /*0320*/  HADD2.F32 R38, -RZ, R38.H0_H0 ;  /* 0x20000026ff267230 */ /* 0x000fe20000004100 */
[----:B------:R-:W-:Y:S01]  /*0330*/  ULDC UR6, c[0x0][0x29c] ;  /* 0x0000a70000067ab9 */ /* 0x000fe20000000800 */
[----:B------:R-:W-:-:S02]  /*0340*/  HADD2.F32 R39, -RZ, R39.H0_H0 ;  /* 0x20000027ff277230 */ /* 0x000fc40000004100 */
[----:B------:R-:W-:Y:S02]  /*0350*/  HADD2.F32 R40, -RZ, R40.H0_H0 ;  /* 0x20000028ff287230 */ /* 0x000fe40000004100 */
[----:B------:R-:W-:Y:S02]  /*0360*/  HADD2.F32 R41, -RZ, R41.H0_H0 ;  /* 0x20000029ff297230 */ /* 0x000fe40000004100 */
[----:B------:R-:W-:Y:S02]  /*0370*/  HADD2.F32 R42, -RZ, R42.H0_H0 ;  /* 0x2000002aff2a7230 */ /* 0x000fe40000004100 */
[----:B------:R-:W-:Y:S02]  /*0380*/  HADD2.F32 R43, -RZ, R43.H0_H0 ;  /* 0x2000002bff2b7230 */ /* 0x000fe40000004100 */
[----:B------:R-:W-:Y:S01]  /*0390*/  HADD2.F32 R44, -RZ, R44.H0_H0 ;  /* 0x2000002cff2c7230 */ /* 0x000fe20000004100 */
        /* <DEDUP_REMOVED lines=15> */
[----:B------:R-:W-:Y:S01]  /*0490*/  HADD2.F32 R37, -RZ, R37.H0_H0 ;  /* 0x20000025ff257230 */ /* 0x000fe20000004100 */
[----:B------:R-:W-:Y:S01]  /*04a0*/  LOP3.LUT R10, R9, 0x1f, RZ, 0xc0, !PT ;  /* 0x0000001f090a7812 */ /* 0x000fe200078ec0ff */
        /* <DEDUP_REMOVED lines=8> */
[----:B------:R-:W-:-:S07]  /*0530*/  HADD2.F32 R49, -RZ, R49.H0_H0 ;  /* 0x20000031ff317230 */ /* 0x000fce0000004100 */
.L_x_13280:
[----:B------:R-:W0:Y:S08]  /*0540*/  LDC.64 R20, c[0x0][0x280] ;  /* 0x0000a000ff147b82 */ /* 0x000e300000000a00 */
[----:B------:R-:W1:Y:S01]  /*0550*/  LDC R65, c[0x0][0x218] ;  /* 0x00008600ff417b82 */ /* 0x000e620000000800 */
[----:B------:R-:W-:-:S07]  /*0560*/  HFMA2.MMA R62, -RZ, RZ, 0, 0 ;  /* 0x00000000ff3e7435 */ /* 0x000fce00000001ff */
[----:B------:R-:W2:Y:S01]  /*0570*/  LDC.64 R46, c[0x0][0x238] ;  /* 0x00008e00ff2e7b82 */ /* 0x000ea20000000a00 */
[----:B0-----:R-:W-:-:S07]  /*0580*/  IMAD.WIDE R26, R60, 0x4, R20 ;  /* 0x000000043c1a7825 */ /* 0x001fce00078e0214 */
[----:B------:R-:W0:Y:S01]  /*0590*/  LDC.64 R20, c[0x0][0x230] ;  /* 0x00008c00ff147b82 */ /* 0x000e220000000a00 */
[----:B------:R3:W4:Y:S01]  /*05a0*/  LDG.E R30, desc[UR4][R26.64] ;  /* 0x000000041a1e7981 */ /* 0x000722000c1e1900 */
[----:B-1----:R-:W-:-:S05]  /*05b0*/  IMAD R24, R60, R65, RZ ;  /* 0x000000413c187224 */ /* 0x002fca00078e02ff */
[----:B------:R-:W-:-:S04]  /*05c0*/  SHF.R.S32.HI R25, RZ, 0x1f, R24 ;  /* 0x0000001fff197819 */ /* 0x000fc80000011418 */
[----:B------:R-:W-:Y:S02]  /*05d0*/  LEA.HI R69, R25, R24, RZ, 0x2 ;  /* 0x0000001819457211 */ /* 0x000fe400078f10ff */
[----:B------:R-:W1:Y:S02]  /*05e0*/  LDC.64 R24, c[0x0][0x288] ;  /* 0x0000a200ff187b82 */ /* 0x000e640000000a00 */
[----:B------:R-:W-:Y:S02]  /*05f0*/  LEA.HI.SX32 R69, R69, R10, 0x1e ;  /* 0x0000000a45457211 */ /* 0x000fe400078ff2ff */
[----:B0-----:R-:W-:-:S04]  /*0600*/  ISETP.NE.U32.AND P0, PT, R20, RZ, PT ;  /* 0x000000ff1400720c */ /* 0x001fc80003f05070 */
[----:B------:R-:W-:-:S13]  /*0610*/  ISETP.NE.AND.EX P0, PT, R21, RZ, PT, P0 ;  /* 0x000000ff1500720c */ /* 0x000fda0003f05300 */
[----:B------:R-:W3:Y:S02]  /*0620*/  @P0 LDC.64 R22, c[0x0][0x230] ;  /* 0x00008c00ff160b82 */ /* 0x000ee40000000a00 */
[----:B---3--:R-:W-:-:S05]  /*0630*/  @P0 IMAD.WIDE.U32 R26, R69, 0x10, R22 ;  /* 0x00000010451a0825 */ /* 0x008fca00078e0016 */
[----:B------:R-:W3:Y:S01]  /*0640*/  @P0 LDG.E.128 R12, desc[UR4][R26.64] ;  /* 0x000000041a0c0981 */ /* 0x000ee2000c1e1d00 */
[----:B-1----:R-:W-:-:S05]  /*0650*/  IMAD.WIDE R24, R60, 0x4, R24 ;  /* 0x000000043c187825 */ /* 0x002fca00078e0218 */
[----:B-----5:R0:W5:Y:S02]  /*0660*/  LDG.E R63, desc[UR4][R24.64] ;  /* 0x00000004183f7981 */ /* 0x020164000c1e1900 */
[----:B0-----:R-:W0:Y:S01]  /*0670*/  @P0 LDC.64 R24, c[0x0][0x230] ;  /* 0x00008c00ff180b82 */ /* 0x001e220000000a00 */
        /* <DEDUP_REMOVED lines=12> */
[C---:B------:R-:W-:Y:S01]  /*0740*/  IADD3 R31, R69.reuse, 0x20, RZ ;  /* 0x00000020451f7810 */ /* 0x040fe20007ffe0ff */
[----:B--2---:R-:W-:-:S04]  /*0750*/  IMAD.WIDE.U32 R26, R69, 0x10, R46 ;  /* 0x00000010451a7825 */ /* 0x004fc800078e002e */
[----:B0-----:R-:W-:-:S06]  /*0760*/  @P0 IMAD.WIDE.U32 R24, R31, 0x10, R24 ;  /* 0x000000101f180825 */ /* 0x001fcc00078e0018 */
[C---:B------:R-:W-:Y:S02]  /*0770*/  @!P6 ISETP.NE.U32.AND P1, PT, R20.reuse, RZ, PT ;  /* 0x000000ff1400e20c */ /* 0x040fe40003f25070 */
[C---:B------:R-:W-:Y:S02]  /*0780*/  @!P6 ISETP.NE.U32.AND P3, PT, R20.reuse, RZ, PT ;  /* 0x000000ff1400e20c */ /* 0x040fe40003f65070 */
[C---:B------:R-:W-:Y:S02]  /*0790*/  @!P6 ISETP.NE.AND.EX P2, PT, R21.reuse, RZ, PT, P1 ;  /* 0x000000ff1500e20c */ /* 0x040fe40003f45310 */
[----:B------:R-:W-:Y:S02]  /*07a0*/  @!P6 ISETP.NE.U32.AND P1, PT, R20, RZ, PT ;  /* 0x000000ff1400e20c */ /* 0x000fe40003f25070 */
[C---:B------:R-:W-:Y:S02]  /*07b0*/  @!P6 ISETP.NE.AND.EX P3, PT, R21.reuse, RZ, PT, P3 ;  /* 0x000000ff1500e20c */ /* 0x040fe40003f65330 */
[----:B------:R-:W-:-:S02]  /*07c0*/  @!P6 ISETP.NE.AND.EX P1, PT, R21, RZ, PT, P1 ;  /* 0x000000ff1500e20c */ /* 0x000fc40003f25310 */
[----:B---3--:R-:W-:Y:S02]  /*07d0*/  @!P6 FSEL R33, R13, RZ, P2 ;  /* 0x000000ff0d21e208 */ /* 0x008fe40001000000 */
[----:B------:R-:W-:Y:S02]  /*07e0*/  @!P6 ISETP.NE.U32.AND P2, PT, R20, RZ, PT ;  /* 0x000000ff1400e20c */ /* 0x000fe40003f45070 */
[----:B------:R-:W-:Y:S02]  /*07f0*/  @!P6 FSEL R34, R14, RZ, P1 ;  /* 0x000000ff0e22e208 */ /* 0x000fe40000800000 */
[----:B------:R-:W-:Y:S02]  /*0800*/  @!P6 ISETP.NE.AND.EX P2, PT, R21, RZ, PT, P2 ;  /* 0x000000ff1500e20c */ /* 0x000fe40003f45320 */
[----:B------:R-:W-:Y:S02]  /*0810*/  @!P6 FSEL R32, R12, RZ, P3 ;  /* 0x000000ff0c20e208 */ /* 0x000fe40001800000 */
[----:B------:R-:W-:Y:S01]  /*0820*/  @!P6 FSEL R35, R15, RZ, P2 ;  /* 0x000000ff0f23e208 */ /* 0x000fe20001000000 */
[----:B-1----:R-:W-:Y:S08]  /*0830*/  @!P6 BRA `(.L_x_13246) ;  /* 0x000000000008e947 */ /* 0x002ff00003800000 */
[----:B-----5:R-:W-:-:S04]  /*0840*/  FMUL.FTZ R32, R16, UR6 ;  /* 0x0000000610207c20 */ /* 0x020fc80008410000 */
[----:B------:R-:W-:-:S07]  /*0850*/  @P0 FADD.FTZ R32, R12, R32 ;  /* 0x000000200c200221 */ /* 0x000fce0000010000 */
.L_x_13246:
[----:B------:R-:W-:Y:S05]  /*0860*/  BSYNC B0 ;  /* 0x0000000000007941 */ /* 0x000fea0003800000 */
.L_x_13245:
[----:B------:R-:W-:Y:S04]  /*0870*/  BSSY B0, `(.L_x_13247) ;  /* 0x0000004000007945 */ /* 0x000fe80003800000 */
[----:B------:R-:W-:Y:S05]  /*0880*/  @!P6 BRA `(.L_x_13248) ;  /* 0x000000000008e947 */ /* 0x000fea0003800000 */
[----:B-----5:R-:W-:-:S04]  /*0890*/  FMUL.FTZ R33, R17, UR6 ;  /* 0x0000000611217c20 */ /* 0x020fc80008410000 */
[----:B------:R-:W-:-:S07]  /*08a0*/  @P0 FADD.FTZ R33, R13, R33 ;  /* 0x000000210d210221 */ /* 0x000fce0000010000 */
.L_x_13248:
[----:B------:R-:W-:Y:S05]  /*08b0*/  BSYNC B0 ;  /* 0x0000000000007941 */ /* 0x000fea0003800000 */
.L_x_13247:
[----:B------:R-:W-:Y:S04]  /*08c0*/  BSSY B0, `(.L_x_13249) ;  /* 0x0000004000007945 */ /* 0x000fe80003800000 */
[----:B------:R-:W-:Y:S05]  /*08d0*/  @!P6 BRA `(.L_x_13250) ;  /* 0x000000000008e947 */ /* 0x000fea0003800000 */
[----:B-----5:R-:W-:-:S04]  /*08e0*/  FMUL.FTZ R34, R18, UR6 ;  /* 0x0000000612227c20 */ /* 0x020fc80008410000 */
[----:B------:R-:W-:-:S07]  /*08f0*/  @P0 FADD.FTZ R34, R14, R34 ;  /* 0x000000220e220221 */ /* 0x000fce0000010000 */
.L_x_13250:
[----:B------:R-:W-:Y:S05]  /*0900*/  BSYNC B0 ;  /* 0x0000000000007941 */ /* 0x000fea0003800000 */
.L_x_13249:
[----:B------:R-:W-:Y:S04]  /*0910*/  BSSY B0, `(.L_x_13251) ;  /* 0x0000004000007945 */ /* 0x000fe80003800000 */
[----:B------:R-:W-:Y:S05]  /*0920*/  @!P6 BRA `(.L_x_13252) ;  /* 0x000000000008e947 */ /* 0x000fea0003800000 */
[----:B-----5:R-:W-:-:S04]  /*0930*/  FMUL.FTZ R35, R19, UR6 ;  /* 0x0000000613237c20 */ /* 0x020fc80008410000 */
[----:B------:R-:W-:-:S07]  /*0940*/  @P0 FADD.FTZ R35, R15, R35 ;  /* 0x000000230f230221 */ /* 0x000fce0000010000 */
.L_x_13252:
[----:B------:R-:W-:Y:S05]  /*0950*/  BSYNC B0 ;  /* 0x0000000000007941 */ /* 0x000fea0003800000 */
.L_x_13251:
[----:B------:R-:W0:Y:S01]  /*0960*/  @P5 LDC.64 R22, c[0x0][0x220] ;  /* 0x00008800ff165b82 */ /* 0x000e220000000a00 */
[----:B------:R1:W-:Y:S01]  /*0970*/  STG.E.128 desc[UR4][R26.64], R32 ;  /* 0x000000201a007986 */ /* 0x0003e2000c101d04 */
[----:B------:R-:W-:-:S03]  /*0980*/  @P5 IADD3 R67, R62, 0x20, RZ ;  /* 0x000000203e435810 */ /* 0x000fc60007ffe0ff */
[----:B------:R-:W2:Y:S02]  /*0990*/  @P0 LDG.E.128 R12, desc[UR4][R24.64] ;  /* 0x00000004180c0981 */ /* 0x000ea4000c1e1d00 */
[----:B0-----:R-:W-:Y:S02]  /*09a0*/  @P5 IMAD.WIDE.U32 R66, R67, 0x10, R22 ;  /* 0x0000001043425825 */ /* 0x001fe400078e0016 */
[----:B------:R-:W0:Y:S03]  /*09b0*/  @P0 LDC.64 R22, c[0x0][0x230] ;  /* 0x00008c00ff160b82 */ /* 0x000e260000000a00 */
[----:B-----5:R1:W5:Y:S01]  /*09c0*/  @P5 LDG.E.128 R16, desc[UR4][R66.64] ;  /* 0x0000000442105981 */ /* 0x020362000c1e1d00 */
[C---:B------:R-:W-:Y:S01]  /*09d0*/  @!P6 ISETP.NE.U32.AND P1, PT, R20.reuse, RZ, PT ;  /* 0x000000ff1400e20c */ /* 0x040fe20003f25070 */
[----:B------:R-:W-:Y:S01]  /*09e0*/  BSSY B0, `(.L_x_13253) ;  /* 0x000000d000007945 */ /* 0x000fe20003800000 */
[----:B------:R-:W-:-:S02]  /*09f0*/  @!P6 ISETP.NE.U32.AND P3, PT, R20, RZ, PT ;  /* 0x000000ff1400e20c */ /* 0x000fc40003f65070 */
[C---:B------:R-:W-:Y:S02]  /*0a00*/  @!P6 ISETP.NE.AND.EX P2, PT, R21.reuse, RZ, PT, P1 ;  /* 0x000000ff1500e20c */ /* 0x040fe40003f45310 */
[----:B------:R-:W-:Y:S02]  /*0a10*/  @!P6 ISETP.NE.U32.AND P1, PT, R20, RZ, PT ;  /* 0x000000ff1400e20c */ /* 0x000fe40003f25070 */
[C---:B------:R-:W-:Y:S02]  /*0a20*/  @!P6 ISETP.NE.AND.EX P3, PT, R21.reuse, RZ, PT, P3 ;  /* 0x000000ff1500e20c */ /* 0x040fe40003f65330 */
[----:B------:R-:W-:Y:S02]  /*0a30*/  @!P6 ISETP.NE.AND.EX P1, PT, R21, RZ, PT, P1 ;  /* 0x000000ff1500e20c */ /* 0x000fe40003f25310 */
[----:B--2---:R-:W-:Y:S02]  /*0a40*/  @!P6 FSEL R28, R12, RZ, P2 ;  /* 0x000000ff0c1ce208 */ /* 0x004fe40001000000 */
[----:B------:R-:W-:-:S04]  /*0a50*/  @!P6 ISETP.NE.U32.AND P2, PT, R20, RZ, PT ;  /* 0x000000ff1400e20c */ /* 0x000fc80003f45070 */
[----:B------:R-:W-:-:S04]  /*0a60*/  @!P6 ISETP.NE.AND.EX P2, PT, R21, RZ, PT, P2 ;  /* 0x000000ff1500e20c */ /* 0x000fc80003f45320 */
[----:B------:R-:W-:Y:S01]  /*0a70*/  @!P6 FSEL R29, R13, RZ, P2 ;  /* 0x000000ff0d1de208 */ /* 0x000fe20001000000 */
[----:B01----:R-:W-:Y:S08]  /*0a80*/  @!P6 BRA `(.L_x_13254) ;  /* 0x000000000008e947 */ /* 0x003ff00003800000 */
[----:B-----5:R-:W-:-:S04]  /*0a90*/  FMUL.FTZ R28, R16, UR6 ;  /* 0x00000006101c7c20 */ /* 0x020fc80008410000 */
[----:B------:R-:W-:-:S07]  /*0aa0*/  @P0 FADD.FTZ R28, R12, R28 ;  /* 0x0000001c0c1c0221 */ /* 0x000fce0000010000 */
.L_x_13254:
[----:B------:R-:W-:Y:S05]  /*0ab0*/  BSYNC B0 ;  /* 0x0000000000007941 */ /* 0x000fea0003800000 */
.L_x_13253:
[----:B------:R-:W-:Y:S04]  /*0ac0*/  BSSY B0, `(.L_x_13255) ;  /* 0x0000004000007945 */ /* 0x000fe80003800000 */
[----:B------:R-:W-:Y:S05]  /*0ad0*/  @!P6 BRA `(.L_x_13256) ;  /* 0x000000000008e947 */ /* 0x000fea0003800000 */
[----:B-----5:R-:W-:-:S04]  /*0ae0*/  FMUL.FTZ R29, R17, UR6 ;  /* 0x00000006111d7c20 */ /* 0x020fc80008410000 */
[----:B------:R-:W-:-:S07]  /*0af0*/  @P0 FADD.FTZ R29, R13, R29 ;  /* 0x0000001d0d1d0221 */ /* 0x000fce0000010000 */
.L_x_13256:
[----:B------:R-:W-:Y:S05]  /*0b00*/  BSYNC B0 ;  /* 0x0000000000007941 */ /* 0x000fea0003800000 */
.L_x_13255:
[----:B------:R-:W-:Y:S01]  /*0b10*/  BSSY B0, `(.L_x_13257) ;  /* 0x0000005000007945 */ /* 0x000fe20003800000 */
[----:B------:R-:W-:-:S03]  /*0b20*/  @!P6 FSEL R30, R14, RZ, P3 ;  /* 0x000000ff0e1ee208 */ /* 0x000fc60001800000 */
[----:B------:R-:W-:Y:S05]  /*0b30*/  @!P6 BRA `(.L_x_13258) ;  /* 0x000000000008e947 */ /* 0x000fea0003800000 */
[----:B-----5:R-:W-:-:S04]  /*0b40*/  FMUL.FTZ R30, R18, UR6 ;  /* 0x00000006121e7c20 */ /* 0x020fc80008410000 */
[----:B------:R-:W-:-:S07]  /*0b50*/  @P0 FADD.FTZ R30, R14, R30 ;  /* 0x0000001e0e1e0221 */ /* 0x000fce0000010000 */
.L_x_13258:
[----:B------:R-:W-:Y:S05]  /*0b60*/  BSYNC B0 ;  /* 0x0000000000007941 */ /* 0x000fea0003800000 */
.L_x_13257:
[----:B------:R-:W-:Y:S01]  /*0b70*/  BSSY B0, `(.L_x_13259) ;  /* 0x0000006000007945 */ /* 0x000fe20003800000 */
[----:B------:R-:W-:Y:S01]  /*0b80*/  IMAD.WIDE.U32 R24, R31, 0x10, R46 ;  /* 0x000000101f187825 */ /* 0x000fe200078e002e */
[----:B------:R-:W-:Y:S02]  /*0b90*/  @!P6 FSEL R31, R15, RZ, P1 ;  /* 0x000000ff0f1fe208 */ /* 0x000fe40000800000 */
[----:B------:R-:W-:Y:S05]  /*0ba0*/  @!P6 BRA `(.L_x_13260) ;  /* 0x000000000008e947 */ /* 0x000fea0003800000 */
[----:B-----5:R-:W-:-:S04]  /*0bb0*/  FMUL.FTZ R31, R19, UR6 ;  /* 0x00000006131f7c20 */ /* 0x020fc80008410000 */
[----:B------:R-:W-:-:S07]  /*0bc0*/  @P0 FADD.FTZ R31, R15, R31 ;  /* 0x0000001f0f1f0221 */ /* 0x000fce0000010000 */
.L_x_13260:
[----:B------:R-:W-:Y:S05]  /*0bd0*/  BSYNC B0 ;  /* 0x0000000000007941 */ /* 0x000fea0003800000 */
.L_x_13259:
[----:B------:R-:W-:Y:S01]  /*0be0*/  IADD3 R67, R69, 0x40, RZ ;  /* 0x0000004045437810 */ /* 0x000fe20007ffe0ff */
[----:B------:R0:W-:Y:S04]  /*0bf0*/  STG.E.128 desc[UR4][R24.64], R28 ;  /* 0x0000001c18007986 */ /* 0x0001e8000c101d04 */
[----:B------:R-:W-:Y:S02]  /*0c00*/  @P0 IMAD.WIDE.U32 R26, R67, 0x10, R22 ;  /* 0x00000010431a0825 */ /* 0x000fe400078e0016 */
[----:B------:R-:W1:Y:S01]  /*0c10*/  @P5 LDC.64 R22, c[0x0][0x220] ;  /* 0x00008800ff165b82 */ /* 0x000e620000000a00 */
[----:B------:R-:W-:Y:S02]  /*0c20*/  @P5 IADD3 R64, R62, 0x40, RZ ;  /* 0x000000403e405810 */ /* 0x000fe40007ffe0ff */
[----:B------:R-:W0:Y:S03]  /*0c30*/  @P0 LDG.E.128 R12, desc[UR4][R26.64] ;  /* 0x000000041a0c0981 */ /* 0x000e26000c1e1d00 */
[----:B-1----:R-:W-:-:S05]  /*0c40*/  @P5 IMAD.WIDE.U32 R22, R64, 0x10, R22 ;  /* 0x0000001040165825 */ /* 0x002fca00078e0016 */
[----:B-----5:R1:W5:Y:S01]  /*0c50*/  @P5 LDG.E.128 R16, desc[UR4][R22.64] ;  /* 0x0000000416105981 */ /* 0x020362000c1e1d00 */
[C---:B------:R-:W-:Y:S01]  /*0c60*/  @!P6 ISETP.NE.U32.AND P1, PT, R20.reuse, RZ, PT ;  /* 0x000000ff1400e20c */ /* 0x040fe20003f25070 */
[----:B------:R-:W-:Y:S01]  /*0c70*/  BSSY B0, `(.L_x_13261) ;  /* 0x000000c000007945 */ /* 0x000fe20003800000 */
[C---:B------:R-:W-:Y:S02]  /*0c80*/  @!P6 ISETP.NE.U32.AND P3, PT, R20.reuse, RZ, PT ;  /* 0x000000ff1400e20c */ /* 0x040fe40003f65070 */
[C---:B------:R-:W-:Y:S02]  /*0c90*/  @!P6 ISETP.NE.AND.EX P2, PT, R21.reuse, RZ, PT, P1 ;  /* 0x000000ff1500e20c */ /* 0x040fe40003f45310 */
[----:B------:R-:W-:Y:S02]  /*0ca0*/  @!P6 ISETP.NE.U32.AND P1, PT, R20, RZ, PT ;  /* 0x000000ff1400e20c */ /* 0x000fe40003f25070 */
[C---:B------:R-:W-:Y:S02]  /*0cb0*/  @!P6 ISETP.NE.AND.EX P3, PT, R21.reuse, RZ, PT, P3 ;  /* 0x000000ff1500e20c */ /* 0x040fe40003f65330 */
[----:B------:R-:W-:-:S02]  /*0cc0*/  @!P6 ISETP.NE.AND.EX P1, PT, R21, RZ, PT, P1 ;  /* 0x000000ff1500e20c */ /* 0x000fc40003f25310 */
[----:B0-----:R-:W-:Y:S02]  /*0cd0*/  @!P6 FSEL R24, R12, RZ, P2 ;  /* 0x000000ff0c18e208 */ /* 0x001fe40001000000 */
[----:B------:R-:W-:-:S04]  /*0ce0*/  @!P6 ISETP.NE.U32.AND P2, PT, R20, RZ, PT ;  /* 0x000000ff1400e20c */ /* 0x000fc80003f45070 */
[----:B------:R-:W-:Y:S01]  /*0cf0*/  @!P6 ISETP.NE.AND.EX P2, PT, R21, RZ, PT, P2 ;  /* 0x000000ff1500e20c */ /* 0x000fe20003f45320 */
[----:B-1----:R-:W-:-:S12]  /*0d00*/  @!P6 BRA `(.L_x_13262) ;  /* 0x000000000008e947 */ /* 0x002fd80003800000 */
[----:B-----5:R-:W-:-:S04]  /*0d10*/  FMUL.FTZ R24, R16, UR6 ;  /* 0x0000000610187c20 */ /* 0x020fc80008410000 */
[----:B------:R-:W-:-:S07]  /*0d20*/  @P0 FADD.FTZ R24, R12, R24 ;  /* 0x000000180c180221 */ /* 0x000fce0000010000 */
.L_x_13262:
[----:B------:R-:W-:Y:S05]  /*0d30*/  BSYNC B0 ;  /* 0x0000000000007941 */ /* 0x000fea0003800000 */
.L_x_13261:
[----:B------:R-:W-:Y:S01]  /*0d40*/  BSSY B0, `(.L_x_13263) ;  /* 0x0000005000007945 */ /* 0x000fe20003800000 */
[----:B------:R-:W-:-:S03]  /*0d50*/  @!P6 FSEL R25, R13, RZ, P3 ;  /* 0x000000ff0d19e208 */ /* 0x000fc60001800000 */
[----:B------:R-:W-:Y:S05]  /*0d60*/  @!P6 BRA `(.L_x_13264) ;  /* 0x000000000008e947 */ /* 0x000fea0003800000 */
[----:B-----5:R-:W-:-:S04]  /*0d70*/  FMUL.FTZ R25, R17, UR6 ;  /* 0x0000000611197c20 */ /* 0x020fc80008410000 */
[----:B------:R-:W-:-:S07]  /*0d80*/  @P0 FADD.FTZ R25, R13, R25 ;  /* 0x000000190d190221 */ /* 0x000fce0000010000 */
.L_x_13264:
[----:B------:R-:W-:Y:S05]  /*0d90*/  BSYNC B0 ;  /* 0x0000000000007941 */ /* 0x000fea0003800000 */
.L_x_13263:
[----:B------:R-:W-:Y:S01]  /*0da0*/  BSSY B0, `(.L_x_13265) ;  /* 0x0000005000007945 */ /* 0x000fe20003800000 */
[----:B------:R-:W-:-:S03]  /*0db0*/  @!P6 FSEL R26, R14, RZ, P1 ;  /* 0x000000ff0e1ae208 */ /* 0x000fc60000800000 */
[----:B------:R-:W-:Y:S05]  /*0dc0*/  @!P6 BRA `(.L_x_13266) ;  /* 0x000000000008e947 */ /* 0x000fea0003800000 */
[----:B-----5:R-:W-:-:S04]  /*0dd0*/  FMUL.FTZ R26, R18, UR6 ;  /* 0x00000006121a7c20 */ /* 0x020fc80008410000 */
[----:B------:R-:W-:-:S07]  /*0de0*/  @P0 FADD.FTZ R26, R14, R26 ;  /* 0x0000001a0e1a0221 */ /* 0x000fce0000010000 */
.L_x_13266:
[----:B------:R-:W-:Y:S05]  /*0df0*/  BSYNC B0 ;  /* 0x0000000000007941 */ /* 0x000fea0003800000 */
.L_x_13265:
[----:B------:R-:W-:Y:S01]  /*0e00*/  BSSY B0, `(.L_x_13267) ;  /* 0x0000006000007945 */ /* 0x000fe20003800000 */
[----:B------:R-:W-:Y:S01]  /*0e10*/  IMAD.WIDE.U32 R66, R67, 0x10, R46 ;  /* 0x0000001043427825 */ /* 0x000fe200078e002e */
[----:B------:R-:W-:Y:S02]  /*0e20*/  @!P6 FSEL R27, R15, RZ, P2 ;  /* 0x000000ff0f1be208 */ /* 0x000fe40001000000 */
[----:B------:R-:W-:Y:S05]  /*0e30*/  @!P6 BRA `(.L_x_13268) ;  /* 0x000000000008e947 */ /* 0x000fea0003800000 */
[----:B-----5:R-:W-:-:S04]  /*0e40*/  FMUL.FTZ R27, R19, UR6 ;  /* 0x00000006131b7c20 */ /* 0x020fc80008410000 */
[----:B------:R-:W-:-:S07]  /*0e50*/  @P0 FADD.FTZ R27, R15, R27 ;  /* 0x0000001b0f1b0221 */ /* 0x000fce0000010000 */
.L_x_13268:
[----:B------:R-:W-:Y:S05]  /*0e60*/  BSYNC B0 ;  /* 0x0000000000007941 */ /* 0x000fea0003800000 */
.L_x_13267:
[----:B------:R-:W0:Y:S01]  /*0e70*/  @P5 LDC.64 R22, c[0x0][0x220] ;  /* 0x00008800ff165b82 */ /* 0x000e220000000a00 */
[----:B------:R-:W-:Y:S01]  /*0e80*/  @P5 IADD3 R62, R62, 0x60, RZ ;  /* 0x000000603e3e5810 */ /* 0x000fe20007ffe0ff */
[----:B------:R0:W-:Y:S01]  /*0e90*/  STG.E.128 desc[UR4][R66.64], R24 ;  /* 0x0000001842007986 */ /* 0x0001e2000c101d04 */
[----:B------:R-:W-:-:S03]  /*0ea0*/  IADD3 R69, R69, 0x60, RZ ;  /* 0x0000006045457810 */ /* 0x000fc60007ffe0ff */
[----:B0-----:R-:W-:Y:S02]  /*0eb0*/  @P5 IMAD.WIDE.U32 R66, R62, 0x10, R22 ;  /* 0x000000103e425825 */ /* 0x001fe400078e0016 */
[----:B------:R-:W0:Y:S01]  /*0ec0*/  @P0 LDC.64 R22, c[0x0][0x230] ;  /* 0x00008c00ff160b82 */ /* 0x000e220000000a00 */
[----:B------:R-:W-:Y:S02]  /*0ed0*/  @!P6 ISETP.NE.U32.AND P3, PT, R20, RZ, PT ;  /* 0x000000ff1400e20c */ /* 0x000fe40003f65070 */
[----:B-----5:R1:W5:Y:S01]  /*0ee0*/  @P5 LDG.E.128 R16, desc[UR4][R66.64] ;  /* 0x0000000442105981 */ /* 0x020362000c1e1d00 */
[----:B0-----:R-:W-:-:S05]  /*0ef0*/  @P0 IMAD.WIDE.U32 R22, R69, 0x10, R22 ;  /* 0x0000001045160825 */ /* 0x001fca00078e0016 */
[----:B------:R-:W2:Y:S01]  /*0f00*/  @P0 LDG.E.128 R12, desc[UR4][R22.64] ;  /* 0x00000004160c0981 */ /* 0x000ea2000c1e1d00 */
[C---:B------:R-:W-:Y:S01]  /*0f10*/  @!P6 ISETP.NE.U32.AND P2, PT, R20.reuse, RZ, PT ;  /* 0x000000ff1400e20c */ /* 0x040fe20003f45070 */
[----:B------:R-:W-:Y:S01]  /*0f20*/  BSSY B0, `(.L_x_13269) ;  /* 0x000000c000007945 */ /* 0x000fe20003800000 */
[C---:B------:R-:W-:Y:S01]  /*0f30*/  @!P6 ISETP.NE.U32.AND P1, PT, R20.reuse, RZ, PT ;  /* 0x000000ff1400e20c */ /* 0x040fe20003f25070 */
[----:B------:R-:W-:Y:S01]  /*0f40*/  IMAD.WIDE.U32 R46, R69, 0x10, R46 ;  /* 0x00000010452e7825 */ /* 0x000fe200078e002e */
[----:B------:R-:W-:Y:S02]  /*0f50*/  @!P6 ISETP.NE.U32.AND P5, PT, R20, RZ, PT ;  /* 0x000000ff1400e20c */ /* 0x000fe40003fa5070 */
[C---:B------:R-:W-:Y:S02]  /*0f60*/  @!P6 ISETP.NE.AND.EX P3, PT, R21.reuse, RZ, PT, P3 ;  /* 0x000000ff1500e20c */ /* 0x040fe40003f65330 */
[C---:B------:R-:W-:Y:S02]  /*0f70*/  @!P6 ISETP.NE.AND.EX P2, PT, R21.reuse, RZ, PT, P2 ;  /* 0x000000ff1500e20c */ /* 0x040fe40003f45320 */
[----:B------:R-:W-:-:S02]  /*0f80*/  @!P6 ISETP.NE.AND.EX P1, PT, R21, RZ, PT, P1 ;  /* 0x000000ff1500e20c */ /* 0x000fc40003f25310 */
[----:B------:R-:W-:Y:S02]  /*0f90*/  @!P6 ISETP.NE.AND.EX P5, PT, R21, RZ, PT, P5 ;  /* 0x000000ff1500e20c */ /* 0x000fe40003fa5350 */
[----:B--2---:R-:W-:Y:S01]  /*0fa0*/  @!P6 FSEL R20, R12, RZ, P3 ;  /* 0x000000ff0c14e208 */ /* 0x004fe20001800000 */
[----:B-1----:R-:W-:Y:S10]  /*0fb0*/  @!P6 BRA `(.L_x_13270) ;  /* 0x000000000008e947 */ /* 0x002ff40003800000 */
[----:B-----5:R-:W-:-:S04]  /*0fc0*/  FMUL.FTZ R20, R16, UR6 ;  /* 0x0000000610147c20 */ /* 0x020fc80008410000 */
[----:B------:R-:W-:-:S07]  /*0fd0*/  @P0 FADD.FTZ R20, R12, R20 ;  /* 0x000000140c140221 */ /* 0x000fce0000010000 */
.L_x_13270:
[----:B------:R-:W-:Y:S05]  /*0fe0*/  BSYNC B0 ;  /* 0x0000000000007941 */ /* 0x000fea0003800000 */
.L_x_13269:
[----:B------:R-:W-:Y:S01]  /*0ff0*/  BSSY B0, `(.L_x_13271) ;  /* 0x0000005000007945 */ /* 0x000fe20003800000 */
[----:B------:R-:W-:-:S03]  /*1000*/  @!P6 FSEL R21, R13, RZ, P2 ;  /* 0x000000ff0d15e208 */ /* 0x000fc60001000000 */
[----:B------:R-:W-:Y:S05]  /*1010*/  @!P6 BRA `(.L_x_13272) ;  /* 0x000000000008e947 */ /* 0x000fea0003800000 */
[----:B-----5:R-:W-:-:S04]  /*1020*/  FMUL.FTZ R21, R17, UR6 ;  /* 0x0000000611157c20 */ /* 0x020fc80008410000 */
[----:B------:R-:W-:-:S07]  /*1030*/  @P0 FADD.FTZ R21, R13, R21 ;  /* 0x000000150d150221 */ /* 0x000fce0000010000 */
.L_x_13272:
[----:B------:R-:W-:Y:S05]  /*1040*/  BSYNC B0 ;  /* 0x0000000000007941 */ /* 0x000fea0003800000 */
.L_x_13271:
[----:B------:R-:W-:Y:S01]  /*1050*/  BSSY B0, `(.L_x_13273) ;  /* 0x0000005000007945 */ /* 0x000fe20003800000 */
[----:B------:R-:W-:-:S03]  /*1060*/  @!P6 FSEL R22, R14, RZ, P1 ;  /* 0x000000ff0e16e208 */ /* 0x000fc60000800000 */
[----:B------:R-:W-:Y:S05]  /*1070*/  @!P6 BRA `(.L_x_13274) ;  /* 0x000000000008e947 */ /* 0x000fea0003800000 */
[----:B-----5:R-:W-:-:S04]  /*1080*/  FMUL.FTZ R22, R18, UR6 ;  /* 0x0000000612167c20 */ /* 0x020fc80008410000 */
[----:B------:R-:W-:-:S07]  /*1090*/  @P0 FADD.FTZ R22, R14, R22 ;  /* 0x000000160e160221 */ /* 0x000fce0000010000 */
.L_x_13274:
[----:B------:R-:W-:Y:S05]  /*10a0*/  BSYNC B0 ;  /* 0x0000000000007941 */ /* 0x000fea0003800000 */
.L_x_13273:
[----:B------:R-:W-:Y:S01]  /*10b0*/  BSSY B0, `(.L_x_13275) ;  /* 0x0000005000007945 */ /* 0x000fe20003800000 */
[----:B------:R-:W-:-:S03]  /*10c0*/  @!P6 FSEL R23, R15, RZ, P5 ;  /* 0x000000ff0f17e208 */ /* 0x000fc60002800000 */
[----:B------:R-:W-:Y:S05]  /*10d0*/  @!P6 BRA `(.L_x_13276) ;  /* 0x000000000008e947 */ /* 0x000fea0003800000 */
[----:B-----5:R-:W-:-:S04]  /*10e0*/  FMUL.FTZ R23, R19, UR6 ;  /* 0x0000000613177c20 */ /* 0x020fc80008410000 */
[----:B------:R-:W-:-:S07]  /*10f0*/  @P0 FADD.FTZ R23, R15, R23 ;  /* 0x000000170f170221 */ /* 0x000fce0000010000 */
.L_x_13276:
[----:B------:R-:W-:Y:S05]  /*1100*/  BSYNC B0 ;  /* 0x0000000000007941 */ /* 0x000fea0003800000 */
.L_x_13275:
[----:B------:R-:W-:Y:S01]  /*1110*/  FADD.FTZ R62, RZ, R32 ;  /* 0x00000020ff3e7221 */ /* 0x000fe20000010000 */
[----:B------:R0:W-:Y:S01]  /*1120*/  STG.E.128 desc[UR4][R46.64], R20 ;  /* 0x000000142e007986 */ /* 0x0001e2000c101d04 */
[----:B------:R-:W-:Y:S01]  /*1130*/  UMOV UR8, 0xffffffff ;  /* 0xffffffff00087882 */ /* 0x000fe20000000000 */
[----:B------:R-:W-:Y:S01]  /*1140*/  LOP3.LUT P0, RZ, R9, 0x1f, RZ, 0xc0, !PT ;  /* 0x0000001f09ff7812 */ /* 0x000fe2000780c0ff */
[----:B------:R-:W-:Y:S01]  /*1150*/  FADD.FTZ R67, R62, R33 ;  /* 0x000000213e437221 */ /* 0x000fe20000010000 */
[----:B------:R-:W-:-:S03]  /*1160*/  SHF.R.S32.HI R66, RZ, 0x1f, R60 ;  /* 0x0000001fff427819 */ /* 0x000fc6000001143c */
        /* <DEDUP_REMOVED lines=68> */
.L_x_13292:
[----:B-1----:R-:W-:Y:S01]  /*15b0*/  FADD.FTZ R46, R69, R46 ;  /* 0x0000002e452e7221 */ /* 0x002fe20000010000 */
[----:B------:R-:W-:Y:S03]  /*15c0*/  BSSY B0, `(.L_x_13278) ;  /* 0x0000053000007945 */ /* 0x000fe60003800000 */
[----:B------:R-:W-:Y:S02]  /*15d0*/  FFMA.FTZ R62, R46, R47, UR7 ;  /* 0x000000072e3e7e23 */ /* 0x000fe4000801002f */
[----:B------:R-:W1:Y:S02]  /*15e0*/  @!P0 LDC.64 R46, c[0x0][0x250] ;  /* 0x00009400ff2e8b82 */ /* 0x000e640000000a00 */
[----:B-1----:R-:W-:Y:S01]  /*15f0*/  @!P0 LEA R68, P1, R60, R46, 0x2 ;  /* 0x0000002e3c448211 */ /* 0x002fe200078210ff */
[----:B------:R-:W-:-:S03]  /*1600*/  FMUL.FTZ R46, R64, R64 ;  /* 0x00000040402e7220 */ /* 0x000fc60000410000 */
[----:B0-----:R-:W-:Y:S02]  /*1610*/  @!P0 LEA.HI.X R69, R60, R47, R66, 0x2, P1 ;  /* 0x0000002f3c458211 */ /* 0x001fe400008f1442 */
[----:B------:R-:W-:-:S03]  /*1620*/  FSEL R47, R46, RZ, P4 ;  /* 0x000000ff2e2f7208 */ /* 0x000fc60002000000 */
[----:B------:R0:W-:Y:S02]  /*1630*/  @!P0 STG.E desc[UR4][R68.64], R64 ;  /* 0x0000004044008986 */ /* 0x0001e4000c101904 */
[----:B------:R-:W-:Y:S02]  /*1640*/  FADD.FTZ R62, R62, R47 ;  /* 0x0000002f3e3e7221 */ /* 0x000fe40000010000 */
[----:B------:R-:W1:Y:S04]  /*1650*/  @!P0 LDC.64 R46, c[0x0][0x258] ;  /* 0x00009600ff2e8b82 */ /* 0x000e680000000a00 */
[----:B------:R-:W2:Y:S01]  /*1660*/  MUFU.RSQ R62, R62 ;  /* 0x0000003e003e7308 */ /* 0x000ea20000001400 */
[----:B-1----:R-:W-:-:S04]  /*1670*/  @!P0 LEA R46, P1, R60, R46, 0x2 ;  /* 0x0000002e3c2e8211 */ /* 0x002fc800078210ff */
[----:B------:R-:W-:-:S05]  /*1680*/  @!P0 LEA.HI.X R47, R60, R47, R66, 0x2, P1 ;  /* 0x0000002f3c2f8211 */ /* 0x000fca00008f1442 */
[----:B--2---:R0:W-:Y:S01]  /*1690*/  @!P0 STG.E desc[UR4][R46.64], R62 ;  /* 0x0000003e2e008986 */ /* 0x0041e2000c101904 */
[----:B------:R-:W-:-:S13]  /*16a0*/  ISETP.GE.AND P0, PT, R63, 0x1, PT ;  /* 0x000000013f00780c */ /* 0x000fda0003f06270 */
[----:B0-----:R-:W-:Y:S05]  /*16b0*/  @!P0 BRA `(.L_x_13279) ;  /* 0x00000004000c8947 */ /* 0x001fea0003800000 */
[----:B------:R-:W-:Y:S01]  /*16c0*/  IADD3 R10, R63, -0x1, RZ ;  /* 0xffffffff3f0a7810 */ /* 0x000fe20007ffe0ff */
[----:B------:R-:W0:Y:S01]  /*16d0*/  LDC.64 R46, c[0x0][0x2b8] ;  /* 0x0000ae00ff2e7b82 */ /* 0x000e220000000a00 */
[----:B------:R-:W-:-:S03]  /*16e0*/  FSEL R63, R64, RZ, !P4 ;  /* 0x000000ff403f7208 */ /* 0x000fc60006000000 */
[----:B------:R-:W-:Y:S02]  /*16f0*/  IMAD R10, R10, R65, RZ ;  /* 0x000000410a0a7224 */ /* 0x000fe400078e02ff */
[C---:B------:R-:W-:Y:S01]  /*1700*/  FADD.FTZ R69, -R63.reuse, R35 ;  /* 0x000000233f457221 */ /* 0x040fe20000010100 */
[C---:B------:R-:W-:Y:S01]  /*1710*/  FADD.FTZ R67, -R63.reuse, R32 ;  /* 0x000000203f437221 */ /* 0x040fe20000010100 */
[C---:B------:R-:W-:Y:S01]  /*1720*/  FADD.FTZ R33, -R63.reuse, R33 ;  /* 0x000000213f217221 */ /* 0x040fe20000010100 */
[----:B------:R-:W-:Y:S01]  /*1730*/  SHF.R.S32.HI R65, RZ, 0x1f, R10 ;  /* 0x0000001fff417819 */ /* 0x000fe2000001140a */
[----:B------:R-:W-:Y:S01]  /*1740*/  FADD.FTZ R35, -R63, R34 ;  /* 0x000000223f237221 */ /* 0x000fe20000010100 */
[C---:B------:R-:W-:Y:S01]  /*1750*/  FMUL.FTZ R32, R62.reuse, R67 ;  /* 0x000000433e207220 */ /* 0x040fe20000410000 */
[C---:B------:R-:W-:Y:S01]  /*1760*/  FMUL.FTZ R69, R62.reuse, R69 ;  /* 0x000000453e457220 */ /* 0x040fe20000410000 */
[----:B------:R-:W-:Y:S01]  /*1770*/  LEA.HI R65, R65, R10, RZ, 0x2 ;  /* 0x0000000a41417211 */ /* 0x000fe200078f10ff */
[C---:B------:R-:W-:Y:S01]  /*1780*/  FMUL.FTZ R34, R62.reuse, R35 ;  /* 0x000000233e227220 */ /* 0x040fe20000410000 */
[----:B------:R-:W-:Y:S01]  /*1790*/  LOP3.LUT R10, R9, 0x1f, RZ, 0xc0, !PT ;  /* 0x0000001f090a7812 */ /* 0x000fe200078ec0ff */
[----:B------:R-:W-:Y:S01]  /*17a0*/  FMUL.FTZ R33, R62, R33 ;  /* 0x000000213e217220 */ /* 0x000fe20000410000 */
[----:B------:R-:W-:Y:S01]  /*17b0*/  FFMA.FTZ R35, R57, R69, R38 ;  /* 0x0000004539237223 */ /* 0x000fe20000010026 */
[----:B------:R-:W-:Y:S01]  /*17c0*/  FFMA.FTZ R34, R58, R34, R7 ;  /* 0x000000223a227223 */ /* 0x000fe20000010007 */
[----:B------:R-:W-:Y:S01]  /*17d0*/  LEA.HI.SX32 R65, R65, R10, 0x1e ;  /* 0x0000000a41417211 */ /* 0x000fe200078ff2ff */
[----:B------:R-:W-:Y:S01]  /*17e0*/  FFMA.FTZ R33, R59, R33, R36 ;  /* 0x000000213b217223 */ /* 0x000fe20000010024 */
[----:B------:R-:W-:Y:S01]  /*17f0*/  FFMA.FTZ R32, R61, R32, R8 ;  /* 0x000000203d207223 */ /* 0x000fe20000010008 */
[C---:B------:R-:W-:Y:S01]  /*1800*/  FADD.FTZ R29, -R63.reuse, R29 ;  /* 0x0000001d3f1d7221 */ /* 0x040fe20000010100 */
[----:B------:R-:W-:Y:S01]  /*1810*/  FADD.FTZ R69, -R63, R30 ;  /* 0x0000001e3f457221 */ /* 0x000fe20000010100 */
[----:B0-----:R-:W-:-:S04]  /*1820*/  IMAD.WIDE.U32 R66, R65, 0x10, R46 ;  /* 0x0000001041427825 */ /* 0x001fc800078e002e */
[C---:B------:R-:W-:Y:S01]  /*1830*/  FADD.FTZ R31, -R63.reuse, R31 ;  /* 0x0000001f3f1f7221 */ /* 0x040fe20000010100 */
[C---:B------:R-:W-:Y:S01]  /*1840*/  FADD.FTZ R30, -R63.reuse, R21 ;  /* 0x000000153f1e7221 */ /* 0x040fe20000010100 */
[C---:B------:R-:W-:Y:S01]  /*1850*/  FADD.FTZ R24, -R63.reuse, R24 ;  /* 0x000000183f187221 */ /* 0x040fe20000010100 */
[C---:B------:R-:W-:Y:S01]  /*1860*/  FADD.FTZ R25, -R63.reuse, R25 ;  /* 0x000000193f197221 */ /* 0x040fe20000010100 */
[----:B------:R0:W-:Y:S01]  /*1870*/  STG.E.128 desc[UR4][R66.64], R32 ;  /* 0x0000002042007986 */ /* 0x0001e2000c101d04 */
        /* <DEDUP_REMOVED lines=16> */
[C---:B0-----:R-:W-:Y:S01]  /*1980*/  FADD.FTZ R67, -R63.reuse, R28 ;  /* 0x0000001c3f437221 */ /* 0x041fe20000010100 */
[C---:B------:R-:W-:Y:S01]  /*1990*/  FADD.FTZ R28, -R63.reuse, R20 ;  /* 0x000000143f1c7221 */ /* 0x040fe20000010100 */
[----:B------:R-:W-:Y:S01]  /*19a0*/  FADD.FTZ R33, -R63, R22 ;  /* 0x000000163f217221 */ /* 0x000fe20000010100 */
[C---:B------:R-:W-:Y:S01]  /*19b0*/  IADD3 R35, R65.reuse, 0x20, RZ ;  /* 0x0000002041237810 */ /* 0x040fe20007ffe0ff */
[C---:B------:R-:W-:Y:S01]  /*19c0*/  FMUL.FTZ R20, R62.reuse, R67 ;  /* 0x000000433e147220 */ /* 0x040fe20000410000 */
[C---:B------:R-:W-:Y:S01]  /*19d0*/  FMUL.FTZ R22, R62.reuse, R69 ;  /* 0x000000453e167220 */ /* 0x040fe20000410000 */
[C---:B------:R-:W-:Y:S01]  /*19e0*/  IADD3 R63, R65.reuse, 0x40, RZ ;  /* 0x00000040413f7810 */ /* 0x040fe20007ffe0ff */
[C---:B------:R-:W-:Y:S01]  /*19f0*/  FMUL.FTZ R28, R62.reuse, R28 ;  /* 0x0000001c3e1c7220 */ /* 0x040fe20000410000 */
[----:B------:R-:W-:Y:S01]  /*1a00*/  IADD3 R65, R65, 0x60, RZ ;  /* 0x0000006041417810 */ /* 0x000fe20007ffe0ff */
[C---:B------:R-:W-:Y:S01]  /*1a10*/  FMUL.FTZ R30, R62.reuse, R33 ;  /* 0x000000213e1e7220 */ /* 0x040fe20000410000 */
[----:B------:R-:W-:Y:S01]  /*1a20*/  FMUL.FTZ R62, R62, R23 ;  /* 0x000000173e3e7220 */ /* 0x000fe20000410000 */
[----:B------:R-:W-:-:S04]  /*1a30*/  IMAD.WIDE.U32 R34, R35, 0x10, R46 ;  /* 0x0000001023227825 */ /* 0x000fc800078e002e */
[----:B------:R-:W-:Y:S01]  /*1a40*/  FFMA.FTZ R23, R53, R31, R40 ;  /* 0x0000001f35177223 */ /* 0x000fe20000010028 */
[----:B------:R-:W-:Y:S01]  /*1a50*/  FFMA.FTZ R22, R54, R22, R5 ;  /* 0x0000001636167223 */ /* 0x000fe20000010005 */
[----:B------:R-:W-:Y:S01]  /*1a60*/  FFMA.FTZ R20, R55, R20, R6 ;  /* 0x0000001437147223 */ /* 0x000fe20000010006 */
[----:B------:R-:W-:-:S04]  /*1a70*/  IMAD.WIDE.U32 R32, R63, 0x10, R46 ;  /* 0x000000103f207825 */ /* 0x000fc800078e002e */
[----:B------:R-:W-:Y:S01]  /*1a80*/  FFMA.FTZ R31, R49, R62, R44 ;  /* 0x0000003e311f7223 */ /* 0x000fe2000001002c */
[----:B------:R-:W-:Y:S01]  /*1a90*/  FFMA.FTZ R30, R37, R30, R0 ;  /* 0x0000001e251e7223 */ /* 0x000fe20000010000 */
[----:B------:R-:W-:Y:S01]  /*1aa0*/  FFMA.FTZ R28, R11, R28, R2 ;  /* 0x0000001c0b1c7223 */ /* 0x000fe20000010002 */
[----:B------:R-:W-:Y:S01]  /*1ab0*/  IMAD.WIDE.U32 R46, R65, 0x10, R46 ;  /* 0x00000010412e7825 */ /* 0x000fe200078e002e */
[----:B------:R0:W-:Y:S04]  /*1ac0*/  STG.E.128 desc[UR4][R34.64], R20 ;  /* 0x0000001422007986 */ /* 0x0001e8000c101d04 */
[----:B------:R0:W-:Y:S04]  /*1ad0*/  STG.E.128 desc[UR4][R32.64], R24 ;  /* 0x0000001820007986 */ /* 0x0001e8000c101d04 */
[----:B------:R0:W-:Y:S02]  /*1ae0*/  STG.E.128 desc[UR4][R46.64], R28 ;  /* 0x0000001c2e007986 */ /* 0x0001e4000c101d04 */
.L_x_13279:
[----:B------:R-:W-:Y:S05]  /*1af0*/  BSYNC B0 ;  /* 0x0000000000007941 */ /* 0x000fea0003800000 */
.L_x_13278:
[----:B0-----:R-:W0:Y:S02]  /*1b00*/  LDC.64 R20, c[0x0][0x210] ;  /* 0x00008400ff147b82 */ /* 0x001e240000000a00 */
[----:B0-----:R-:W-:-:S04]  /*1b10*/  LEA R60, R20, R60, 0x2 ;  /* 0x0000003c143c7211 */ /* 0x001fc800078e10ff */
[----:B------:R-:W-:-:S13]  /*1b20*/  ISETP.GE.AND P0, PT, R60, R21, PT ;  /* 0x000000153c00720c */ /* 0x000fda0003f06270 */
[----:B------:R-:W-:Y:S05]  /*1b30*/  @!P0 BRA `(.L_x_13280) ;  /* 0xffffffe800808947 */ /* 0x000fea000383ffff */
[----:B------:R-:W-:Y:S05]  /*1b40*/  EXIT ;  /* 0x000000000000794d */ /* 0x000fea0003800000 */
.L_x_13277:
        /* <DEDUP_REMOVED lines=8> */
.L_x_13282:
[----:B------:R-:W-:Y:S05]  /*1bd0*/  BSYNC B0 ;  /* 0x0000000000007941 */ /* 0x000fea0003800000 */
.L_x_13281:
[----:B------:R-:W-:Y:S01]  /*1be0*/  HFMA2.MMA R68, -RZ, RZ, 0, 1.1920928955078125e-07 ;  /* 0x00000002ff447435 */ /* 0x000fe200000001ff */
[----:B------:R-:W-:Y:S01]  /*1bf0*/  FADD.FTZ R69, R64, R46 ;  /* 0x0000002e40457221 */ /* 0x000fe20000010000 */
[----:B------:R-:W-:Y:S02]  /*1c00*/  MOV R67, 0x1f ;  /* 0x0000001f00437802 */ /* 0x000fe40000000f00 */
[----:B------:R-:W-:-:S07]  /*1c10*/  MOV R62, 0xffffffff ;  /* 0xffffffff003e7802 */ /* 0x000fce0000000f00 */
[----:B------:R-:W-:Y:S05]  /*1c20*/  WARPSYNC.COLLECTIVE R62, `(.L_x_13283) ;  /* 0x000000003e087348 */ /* 0x000fea0003c00000 */
[----:B------:R0:W1:Y:S02]  /*1c30*/  SHFL.BFLY P1, R46, R69, R68, R67 ;  /* 0x0c000044452e7389 */ /* 0x0000640000020043 */
[----:B01----:R-:W-:Y:S01]  /*1c40*/  ENDCOLLECTIVE ;  /* 0x000000000000791b */ /* 0x003fe20003800000 */
.L_x_13283:
[----:B------:R-:W-:Y:S01]  /*1c50*/  HFMA2.MMA R68, -RZ, RZ, 0, 2.384185791015625e-07 ;  /* 0x00000004ff447435 */ /* 0x000fe200000001ff */
[----:B------:R-:W-:-:S10]  /*1c60*/  FADD.FTZ R69, R69, R46 ;  /* 0x0000002e45457221 */ /* 0x000fd40000010000 */
[----:B------:R-:W-:Y:S05]  /*1c70*/  WARPSYNC.COLLECTIVE R62, `(.L_x_13284) ;  /* 0x000000003e087348 */ /* 0x000fea0003c00000 */
[----:B------:R0:W1:Y:S02]  /*1c80*/  SHFL.BFLY P1, R46, R69, R68, R67 ;  /* 0x0c000044452e7389 */ /* 0x0000640000020043 */
[----:B01----:R-:W-:Y:S01]  /*1c90*/  ENDCOLLECTIVE ;  /* 0x000000000000791b */ /* 0x003fe20003800000 */
.L_x_13284:
[----:B------:R-:W-:Y:S01]  /*1ca0*/  HFMA2.MMA R68, -RZ, RZ, 0, 4.76837158203125e-07 ;  /* 0x00000008ff447435 */ /* 0x000fe200000001ff */
[----:B------:R-:W-:-:S05]  /*1cb0*/  FADD.FTZ R47, R69, R46 ;  /* 0x0000002e452f7221 */ /* 0x000fca0000010000 */
[----:B------:R-:W-:-:S07]  /*1cc0*/  MOV R69, R47 ;  /* 0x0000002f00457202 */ /* 0x000fce0000000f00 */
[----:B------:R-:W-:Y:S05]  /*1cd0*/  WARPSYNC.COLLECTIVE R62, `(.L_x_13285) ;  /* 0x000000003e087348 */ /* 0x000fea0003c00000 */
[----:B------:R0:W1:Y:S02]  /*1ce0*/  SHFL.BFLY P1, R46, R69, R68, R67 ;  /* 0x0c000044452e7389 */ /* 0x0000640000020043 */
[----:B01----:R-:W-:Y:S01]  /*1cf0*/  ENDCOLLECTIVE ;  /* 0x000000000000791b */ /* 0x003fe20003800000 */
.L_x_13285:
[----:B------:R-:W-:Y:S01]  /*1d00*/  HFMA2.MMA R68, -RZ, RZ, 0, 9.5367431640625e-07 ;  /* 0x00000010ff447435 */ /* 0x000fe200000001ff */
[----:B------:R-:W-:Y:S02]  /*1d10*/  FADD.FTZ R64, R47, R46 ;  /* 0x0000002e2f407221 */ /* 0x000fe40000010000 */
[----:B------:R-:W0:Y:S03]  /*1d20*/  LDC R47, c[0x0][0x290] ;  /* 0x0000a400ff2f7b82 */ /* 0x000e260000000800 */
[----:B------:R-:W-:-:S07]  /*1d30*/  MOV R69, R64 ;  /* 0x0000004000457202 */ /* 0x000fce0000000f00 */
[----:B0-----:R-:W-:Y:S05]  /*1d40*/  WARPSYNC.COLLECTIVE R62, `(.L_x_13286) ;  /* 0x000000003e087348 */ /* 0x001fea0003c00000 */
[----:B------:R1:W2:Y:S02]  /*1d50*/  SHFL.BFLY P1, R46, R69, R68, R67 ;  /* 0x0c000044452e7389 */ /* 0x0002a40000020043 */
[----:B012---:R-:W-:Y:S01]  /*1d60*/  ENDCOLLECTIVE ;  /* 0x000000000000791b */ /* 0x007fe20003800000 */
.L_x_13286:
        /* <DEDUP_REMOVED lines=34> */
[----:B------:R-:W-:-:S03]  /*1f90*/  HFMA2.MMA R67, -RZ, RZ, 0, 1.847743988037109375e-06 ;  /* 0x0000001fff437435 */ /* 0x000fc600000001ff */
[----:B------:R-:W-:-:S08]  /*1fa0*/  FFMA.FTZ R69, R69, R69, R46 ;  /* 0x0000004545457223 */ /* 0x000fd0000001002e */
[----:B------:R-:W-:Y:S05]  /*1fb0*/  WARPSYNC.COLLECTIVE R62, `(.L_x_13287) ;  /* 0x000000003e087348 */ /* 0x000fea0003c00000 */
[----:B------:R0:W1:Y:S02]  /*1fc0*/  SHFL.BFLY P1, R46, R69, R68, R67 ;  /* 0x0c000044452e7389 */ /* 0x0000640000020043 */
[----:B01----:R-:W-:Y:S01]  /*1fd0*/  ENDCOLLECTIVE ;  /* 0x000000000000791b */ /* 0x003fe20003800000 */
.L_x_13287:
[----:B------:R-:W-:Y:S01]  /*1fe0*/  MOV R68, 0x2 ;  /* 0x0000000200447802 */ /* 0x000fe20000000f00 */
[----:B------:R-:W-:-:S07]  /*1ff0*/  FADD.FTZ R69, R69, R46 ;  /* 0x0000002e45457221 */ /* 0x000fce0000010000 */
[----:B------:R-:W-:Y:S05]  /*2000*/  WARPSYNC.COLLECTIVE R62, `(.L_x_13288) ;  /* 0x000000003e087348 */ /* 0x000fea0003c00000 */
[----:B------:R0:W1:Y:S02]  /*2010*/  SHFL.BFLY P1, R46, R69, R68, R67 ;  /* 0x0c000044452e7389 */ /* 0x0000640000020043 */
[----:B01----:R-:W-:Y:S01]  /*2020*/  ENDCOLLECTIVE ;  /* 0x000000000000791b */ /* 0x003fe20003800000 */
.L_x_13288:
[----:B------:R-:W-:Y:S01]  /*2030*/  HFMA2.MMA R68, -RZ, RZ, 0, 2.384185791015625e-07 ;  /* 0x00000004ff447435 */ /* 0x000fe200000001ff */
[----:B------:R-:W-:-:S10]  /*2040*/  FADD.FTZ R69, R69, R46 ;  /* 0x0000002e45457221 */ /* 0x000fd40000010000 */
[----:B------:R-:W-:Y:S05]  /*2050*/  WARPSYNC.COLLECTIVE R62, `(.L_x_13289) ;  /* 0x000000003e087348 */ /* 0x000fea0003c00000 */
[----:B------:R0:W1:Y:S02]  /*2060*/  SHFL.BFLY P1, R46, R69, R68, R67 ;  /* 0x0c000044452e7389 */ /* 0x0000640000020043 */
[----:B01----:R-:W-:Y:S01]  /*2070*/  ENDCOLLECTIVE ;  /* 0x000000000000791b */ /* 0x003fe20003800000 */
.L_x_13289:
[----:B------:R-:W-:Y:S01]  /*2080*/  MOV R68, 0x8 ;  /* 0x0000000800447802 */ /* 0x000fe20000000f00 */
[----:B------:R-:W-:-:S07]  /*2090*/  FADD.FTZ R69, R69, R46 ;  /* 0x0000002e45457221 */ /* 0x000fce0000010000 */
[----:B------:R-:W-:Y:S05]  /*20a0*/  WARPSYNC.COLLECTIVE R62, `(.L_x_13290) ;  /* 0x000000003e087348 */ /* 0x000fea0003c00000 */
[----:B------:R0:W1:Y:S02]  /*20b0*/  SHFL.BFLY P1, R46, R69, R68, R67 ;  /* 0x0c000044452e7389 */ /* 0x0000640000020043 */
[----:B01----:R-:W-:Y:S01]  /*20c0*/  ENDCOLLECTIVE ;  /* 0x000000000000791b */ /* 0x003fe20003800000 */
.L_x_13290:
[----:B------:R-:W-:Y:S01]  /*20d0*/  HFMA2.MMA R68, -RZ, RZ, 0, 9.5367431640625e-07 ;  /* 0x00000010ff447435 */ /* 0x000fe200000001ff */
[----:B------:R-:W-:-:S10]  /*20e0*/  FADD.FTZ R69, R69, R46 ;  /* 0x0000002e45457221 */ /* 0x000fd40000010000 */
[----:B------:R-:W-:Y:S05]  /*20f0*/  WARPSYNC.COLLECTIVE R62, `(.L_x_13291) ;  /* 0x000000003e087348 */ /* 0x000fea0003c00000 */
[----:B------:R0:W1:Y:S02]  /*2100*/  SHFL.BFLY P1, R46, R69, R68, R67 ;  /* 0x0c000044452e7389 */ /* 0x0000640000020043 */
[----:B01----:R-:W-:Y:S01]  /*2110*/  ENDCOLLECTIVE ;  /* 0x000000000000791b */ /* 0x003fe20003800000 */
.L_x_13291:
[----:B------:R-:W-:Y:S05]  /*2120*/  BRA `(.L_x_13292) ;  /* 0xfffffff400207947 */ /* 0x000fea000383ffff */
.L_x_13293:
        /* <DEDUP_REMOVED lines=13> */
.L_x_16603:


//--------------------- .text._ZN10layer_norm13ln_fwd_kernelINS_13Kernel_traitsI6__halfffffjLj512ELj1ELj4ELj1ELj16ENS_18Kernel_traits_baseILj512ES2_ffffjLj128EEEEELb0ELb1ELb0ELb0EEEvNS_9FwdParamsE --------------------------
	.section	.text._ZN10layer_norm13ln_fwd_kernelINS_13Kernel_traitsI6__halfffffjLj512ELj1ELj4ELj1ELj16ENS_18Kernel_traits_baseILj512ES2_ffffjLj128EEEEELb0ELb1ELb0ELb0EEEvNS_9FwdParamsE,"ax",@progbits
	.align	128
        .global         _ZN10layer_norm13ln_fwd_kernelINS_13Kernel_traitsI6__halfffffjLj512ELj1ELj4ELj1ELj16ENS_18Kernel_traits_baseILj512ES2_ffffjLj128EEEEELb0ELb1ELb0ELb0EEEvNS_9FwdParamsE
        .type           _ZN10layer_norm13ln_fwd_kernelINS_13Kernel_traitsI6__halfffffjLj512ELj1ELj4ELj1ELj16ENS_18Kernel_traits_baseILj512ES2_ffffjLj128EEEEELb0ELb1ELb0ELb0EEEvNS_9FwdParamsE,@function
        .size           _ZN10layer_norm13ln_fwd_kernelINS_13Kernel_traitsI6__halfffffjLj512ELj1ELj4ELj1ELj16ENS_18Kernel_traits_baseILj512ES2_ffffjLj128EEEEELb0ELb1ELb0ELb0EEEvNS_9FwdParamsE,(.L_x_16604 - _ZN10layer_norm13ln_fwd_kernelINS_13Kernel_traitsI6__halfffffjLj512ELj1ELj4ELj1ELj16ENS_18Kernel_traits_baseILj512ES2_ffffjLj128EEEEELb0ELb1ELb0ELb0EEEvNS_9FwdParamsE)
        .other          _ZN10layer_norm13ln_fwd_kernelINS_13Kernel_traitsI6__halfffffjLj512ELj1ELj4ELj1ELj16ENS_18Kernel_traits_baseILj512ES2_ffffjLj128EEEEELb0ELb1ELb0ELb0EEEvNS_9FwdParamsE,@"STO_CUDA_ENTRY STV_DEFAULT"
_ZN10layer_norm13ln_fwd_kernelINS_13Kernel_traitsI6__halfffffjLj512ELj1ELj4ELj1ELj16ENS_18Kernel_traits_baseILj512ES2_ffffjLj128EEEEELb0ELb1ELb0ELb0EEEvNS_9FwdParamsE:
.text._ZN10layer_norm13ln_fwd_kernelINS_13Kernel_traitsI6__halfffffjLj512ELj1ELj4ELj1ELj16ENS_18Kernel_traits_baseILj512ES2_ffffjLj128EEEEELb0ELb1ELb0ELb0EEEvNS_9FwdParamsE:
        /* <DEDUP_REMOVED lines=29> */
[----:B------:R0:W5:Y:S02]  /*01d0*/  @P2 LDG.E.64 R6, desc[UR4][R2.64] ;  /* 0x0000000402062981 */ /* 0x000164000c1e1b00 */
[----:B------:R-:W-:-:S03]  /*01e0*/  LEA.HI.X R5, R21, UR7, RZ, 0x3, P3 ;  /* 0x0000000715057c11 */ /* 0x000fc600098f1cff */
[----:B------:R-:W5:Y:S04]  /*01f0*/  LDG.E.64 R12, desc[UR4][R12.64] ;  /* 0x000000040c0c7981 */ /* 0x000f68000c1e1b00 */
[----:B------:R0:W5:Y:S01]  /*0200*/  LDG.E.64 R22, desc[UR4][R4.64] ;  /* 0x0000000404167981 */ /* 0x000162000c1e1b00 */
[----:B------:R-:W-:Y:S02]  /*0210*/  LOP3.LUT R21, R21, 0x20, RZ, 0xfc, !PT ;  /* 0x0000002015157812 */ /* 0x000fe400078efcff */
[----:B0-----:R-:W-:-:S07]  /*0220*/  @!P2 CS2R R6, SRZ ;  /* 0x000000000006a805 */ /* 0x001fce000001ff00 */
.L_x_13295:
[----:B------:R-:W-:Y:S05]  /*0230*/  BSYNC B0 ;  /* 0x0000000000007941 */ /* 0x000fea0003800000 */
.L_x_13294:
        /* <DEDUP_REMOVED lines=15> */
[----:B------:R-:W-:Y:S02]  /*0330*/  IADD3 R21, R21, 0x20, RZ ;  /* 0x0000002015157810 */ /* 0x000fe40007ffe0ff */
[----:B0-----:R-:W-:-:S07]  /*0340*/  @!P2 CS2R R4, SRZ ;  /* 0x000000000004a805 */ /* 0x001fce000001ff00 */
.L_x_13297:
[----:B------:R-:W-:Y:S05]  /*0350*/  BSYNC B0 ;  /* 0x0000000000007941 */ /* 0x000fea0003800000 */
.L_x_13296:
        /* <DEDUP_REMOVED lines=17> */
.L_x_13299:
[----:B------:R-:W-:Y:S05]  /*0470*/  BSYNC B0 ;  /* 0x0000000000007941 */ /* 0x000fea0003800000 */
.L_x_13298:
        /* <DEDUP_REMOVED lines=14> */
[----:B------:R-:W5:Y:S01]  /*0560*/  LDG.E.64 R20, desc[UR4][R20.64] ;  /* 0x0000000414147981 */ /* 0x000f62000c1e1b00 */
[----:B0-----:R-:W-:-:S07]  /*0570*/  @!P2 CS2R R10, SRZ ;  /* 0x00000000000aa805 */ /* 0x001fce000001ff00 */
.L_x_13301:
[----:B------:R-:W-:Y:S05]  /*0580*/  BSYNC B0 ;  /* 0x0000000000007941 */ /* 0x000fea0003800000 */
.L_x_13300:
[----:B------:R-:W-:Y:S02]  /*0590*/  ULDC UR6, c[0x0][0x214] ;  /* 0x0000850000067ab9 */ /* 0x000fe40000000800 */
[----:B------:R-:W-:-:S13]  /*05a0*/  ISETP.GE.AND P2, PT, R73, UR6, PT ;  /* 0x0000000649007c0c */ /* 0x000fda000bf46270 */
[----:B------:R-:W-:Y:S05]  /*05b0*/  @P2 EXIT ;  /* 0x000000000000294d */ /* 0x000fea0003800000 */
[----:B------:R-:W-:Y:S01]  /*05c0*/  ULDC.64 UR6, c[0x0][0x270] ;  /* 0x00009c0000067ab9 */ /* 0x000fe20000000a00 */
[----:B-----5:R-:W-:Y:S01]  /*05d0*/  MOV R72, R22 ;  /* 0x0000001600487202 */ /* 0x020fe20000000f00 */
[----:B------:R-:W-:Y:S01]  /*05e0*/  UISETP.NE.U32.AND UP0, UPT, UR6, URZ, UPT ;  /* 0x0000003f0600728c */ /* 0x000fe2000bf05070 */
[----:B------:R-:W-:Y:S01]  /*05f0*/  SHF.R.U64 R71, R22, 0x10, R23 ;  /* 0x0000001016477819 */ /* 0x000fe20000001217 */
[----:B------:R-:W-:Y:S01]  /*0600*/  HADD2.F32 R0, -RZ, R11.H0_H0 ;  /* 0x2000000bff007230 */ /* 0x000fe20000004100 */
[--C-:B------:R-:W-:Y:S01]  /*0610*/  SHF.R.U64 R67, R24, 0x10, R25.reuse ;  /* 0x0000001018437819 */ /* 0x100fe20000001219 */
[----:B------:R-:W-:Y:S01]  /*0620*/  ULDC.U8 UR6, c[0x0][0x2a0] ;  /* 0x0000a80000067ab9 */ /* 0x000fe20000000000 */
[----:B------:R-:W-:Y:S01]  /*0630*/  MOV R66, R25 ;  /* 0x0000001900427202 */ /* 0x000fe20000000f00 */
[----:B------:R-:W-:Y:S01]  /*0640*/  HADD2.F32 R72, -RZ, R72.H0_H0 ;  /* 0x20000048ff487230 */ /* 0x000fe20000004100 */
[----:B------:R-:W-:Y:S01]  /*0650*/  SHF.R.U32.HI R64, RZ, 0x10, R25 ;  /* 0x00000010ff407819 */ /* 0x000fe20000011619 */
[----:B------:R-:W-:Y:S01]  /*0660*/  HADD2.F32 R71, -RZ, R71.H0_H0 ;  /* 0x20000047ff477230 */ /* 0x000fe20000004100 */
[----:B------:R-:W-:Y:S01]  /*0670*/  MOV R62, R26 ;  /* 0x0000001a003e7202 */ /* 0x000fe20000000f00 */
[----:B------:R-:W-:Y:S01]  /*0680*/  HADD2.F32 R67, -RZ, R67.H0_H0 ;  /* 0x20000043ff437230 */ /* 0x000fe20000004100 */
[----:B------:R-:W-:Y:S01]  /*0690*/  SHF.R.U64 R28, R26, 0x10, R27 ;  /* 0x000000101a1c7819 */ /* 0x000fe2000000121b */
[----:B------:R-:W-:Y:S01]  /*06a0*/  HADD2.F32 R66, -RZ, R66.H0_H0 ;  /* 0x20000042ff427230 */ /* 0x000fe20000004100 */
[----:B------:R-:W-:Y:S01]  /*06b0*/  MOV R70, R23 ;  /* 0x0000001700467202 */ /* 0x000fe20000000f00 */
[----:B------:R-:W-:Y:S01]  /*06c0*/  HADD2.F32 R64, -RZ, R64.H0_H0 ;  /* 0x20000040ff407230 */ /* 0x000fe20000004100 */
[----:B------:R-:W-:Y:S01]  /*06d0*/  SHF.R.U32.HI R69, RZ, 0x10, R23 ;  /* 0x00000010ff457819 */ /* 0x000fe20000011617 */
[----:B------:R-:W-:Y:S01]  /*06e0*/  HADD2.F32 R62, -RZ, R62.H0_H0 ;  /* 0x2000003eff3e7230 */ /* 0x000fe20000004100 */
[----:B------:R-:W-:Y:S01]  /*06f0*/  MOV R68, R24 ;  /* 0x0000001800447202 */ /* 0x000fe20000000f00 */
[----:B------:R-:W-:Y:S01]  /*0700*/  HADD2.F32 R70, -RZ, R70.H0_H0 ;  /* 0x20000046ff467230 */ /* 0x000fe20000004100 */
[----:B------:R-:W-:Y:S01]  /*0710*/  MOV R18, R27 ;  /* 0x0000001b00127202 */ /* 0x000fe20000000f00 */
[----:B------:R-:W-:Y:S01]  /*0720*/  HADD2.F32 R69, -RZ, R69.H0_H0 ;  /* 0x20000045ff457230 */ /* 0x000fe20000004100 */
[----:B------:R-:W-:Y:S01]  /*0730*/  MOV R19, R20 ;  /* 0x0000001400137202 */ /* 0x000fe20000000f00 */
[----:B------:R-:W-:Y:S01]  /*0740*/  HADD2.F32 R68, -RZ, R68.H0_H0 ;  /* 0x20000044ff447230 */ /* 0x000fe20000004100 */
[--C-:B------:R-:W-:Y:S01]  /*0750*/  SHF.R.U64 R26, R20, 0x10, R21.reuse ;  /* 0x00000010141a7819 */ /* 0x100fe20000001215 */
[----:B------:R-:W-:Y:S01]  /*0760*/  UISETP.NE.AND.EX UP0, UPT, UR7, URZ, UPT, UP0 ;  /* 0x0000003f0700728c */ /* 0x000fe2000bf05300 */
[----:B------:R-:W-:Y:S01]  /*0770*/  MOV R22, R21 ;  /* 0x0000001500167202 */ /* 0x000fe20000000f00 */
[----:B------:R-:W-:Y:S01]  /*0780*/  ULDC UR13, c[0x0][0x218] ;  /* 0x00008600000d7ab9 */ /* 0x000fe20000000800 */
[----:B------:R-:W-:Y:S01]  /*0790*/  SHF.R.U32.HI R25, RZ, 0x10, R21 ;  /* 0x00000010ff197819 */ /* 0x000fe20000011615 */
[----:B------:R-:W-:Y:S01]  /*07a0*/  ULDC UR12, c[0x0][0x2d8] ;  /* 0x0000b600000c7ab9 */ /* 0x000fe20000000800 */
[----:B------:R-:W-:Y:S01]  /*07b0*/  MOV R45, R8 ;  /* 0x00000008002d7202 */ /* 0x000fe20000000f00 */
[----:B------:R-:W-:Y:S01]  /*07c0*/  ULDC.64 UR8, c[0x0][0x230] ;  /* 0x00008c0000087ab9 */ /* 0x000fe20000000a00 */
[----:B------:R-:W-:Y:S01]  /*07d0*/  SHF.R.U64 R44, R8, 0x10, R9 ;  /* 0x00000010082c7819 */ /* 0x000fe20000001209 */
        /* <DEDUP_REMOVED lines=8> */
[----:B------:R-:W-:Y:S01]  /*0860*/  ULDC.64 UR10, c[0x0][0x238] ;  /* 0x00008e00000a7ab9 */ /* 0x000fe20000000a00 */
[----:B------:R-:W-:Y:S01]  /*0870*/  SHF.R.U32.HI R23, RZ, 0x10, R13 ;  /* 0x00000010ff177819 */ /* 0x000fe2000001160d */
[----:B------:R-:W-:Y:S01]  /*0880*/  HADD2.F32 R13, -RZ, R26.H0_H0 ;  /* 0x2000001aff0d7230 */ /* 0x000fe20000004100 */
[----:B------:R-:W-:-:S02]  /*0890*/  MOV R46, R9 ;  /* 0x00000009002e7202 */ /* 0x000fc40000000f00 */
        /* <DEDUP_REMOVED lines=34> */
[----:B------:R-:W-:Y:S01]  /*0ac0*/  ISETP.NE.AND P2, PT, RZ, UR6, PT ;  /* 0x00000006ff007c0c */ /* 0x000fe2000bf45270 */
[----:B------:R-:W-:-:S02]  /*0ad0*/  HADD2.F32 R18, -RZ, R21.H0_H0 ;  /* 0x20000015ff127230 */ /* 0x000fc40000004100 */
[----:B------:R-:W-:Y:S01]  /*0ae0*/  HADD2.F32 R48, -RZ, R48.H0_H0 ;  /* 0x20000030ff307230 */ /* 0x000fe20000004100 */
[----:B------:R-:W-:Y:S01]  /*0af0*/  P2R R75, PR, RZ, 0x4 ;  /* 0x00000004ff4b7803 */ /* 0x000fe20000000000 */
        /* <DEDUP_REMOVED lines=13> */
[----:B------:R-:W-:-:S07]  /*0bd0*/  HADD2.F32 R65, -RZ, R65.H0_H0 ;  /* 0x20000041ff417230 */ /* 0x000fce0000004100 */
.L_x_13319:
[----:B------:R-:W-:Y:S01]  /*0be0*/  PLOP3.LUT P2, PT, PT, PT, UP0, 0x80, 0x0 ;  /* 0x000000000000781c */ /* 0x000fe20003f4f008 */
[----:B------:R-:W-:Y:S01]  /*0bf0*/  HFMA2.MMA R78, -RZ, RZ, 0, 2.384185791015625e-07 ;  /* 0x00000004ff4e7435 */ /* 0x000fe200000001ff */
[----:B------:R-:W-:Y:S01]  /*0c00*/  PLOP3.LUT P3, PT, PT, PT, UP0, 0x80, 0x0 ;  /* 0x000000000000781c */ /* 0x000fe20003f6f008 */
[----:B------:R-:W-:Y:S01]  /*0c10*/  @UP0 ULDC.64 UR6, c[0x0][0x270] ;  /* 0x00009c0000060ab9 */ /* 0x000fe20000000a00 */
[----:B------:R-:W-:-:S09]  /*0c20*/  MOV R41, 0x3f800000 ;  /* 0x3f80000000297802 */ /* 0x000fd20000000f00 */
[----:B------:R-:W-:-:S05]  /*0c30*/  @P2 IMAD.WIDE R78, R73, R78, UR6 ;  /* 0x00000006494e2e25 */ /* 0x000fca000f8e024e */
[----:B------:R0:W5:Y:S01]  /*0c40*/  @P3 LDG.E R41, desc[UR4][R78.64] ;  /* 0x000000044e293981 */ /* 0x000162000c1e1900 */
        /* <DEDUP_REMOVED lines=12> */
[C---:B------:R-:W-:Y:S01]  /*0d10*/  @P2 LEA R80, P3, R76.reuse, UR8, 0x4 ;  /* 0x000000084c502c11 */ /* 0x040fe2000f8620ff */
[----:B0-----:R-:W-:-:S03]  /*0d20*/  IMAD.WIDE.U32 R24, R76, 0x10, R24 ;  /* 0x000000104c187825 */ /* 0x001fc600078e0018 */
[----:B------:R-:W-:-:S03]  /*0d30*/  @P2 LEA.HI.X R81, R76, UR9, RZ, 0x4, P3 ;  /* 0x000000094c512c11 */ /* 0x000fc600098f24ff */
[----:B------:R-:W2:Y:S04]  /*0d40*/  LDG.E.128 R24, desc[UR4][R24.64] ;  /* 0x0000000418187981 */ /* 0x000ea8000c1e1d00 */
[----:B------:R-:W3:Y:S01]  /*0d50*/  @P2 LDG.E.128 R20, desc[UR4][R80.64] ;  /* 0x0000000450142981 */ /* 0x000ee2000c1e1d00 */
[----:B------:R-:W-:Y:S02]  /*0d60*/  ISETP.NE.U32.AND P2, PT, RZ, UR8, PT ;  /* 0x00000008ff007c0c */ /* 0x000fe4000bf45070 */
[C---:B------:R-:W-:Y:S02]  /*0d70*/  LEA R78, P3, R76.reuse, UR10, 0x4 ;  /* 0x0000000a4c4e7c11 */ /* 0x040fe4000f8620ff */
[----:B------:R-:W-:Y:S02]  /*0d80*/  ISETP.NE.AND.EX P2, PT, RZ, UR9, PT, P2 ;  /* 0x00000009ff007c0c */ /* 0x000fe4000bf45320 */
[----:B------:R-:W-:Y:S01]  /*0d90*/  LEA.HI.X R79, R76, UR11, RZ, 0x4, P3 ;  /* 0x0000000b4c4f7c11 */ /* 0x000fe200098f24ff */
[-C--:B--2--5:R-:W-:Y:S01]  /*0da0*/  FMUL.FTZ R43, R24, R41.reuse ;  /* 0x00000029182b7220 */ /* 0x0a4fe20000410000 */
[-C--:B------:R-:W-:Y:S01]  /*0db0*/  FMUL.FTZ R40, R25, R41.reuse ;  /* 0x0000002919287220 */ /* 0x080fe20000410000 */
[-C--:B------:R-:W-:Y:S01]  /*0dc0*/  FMUL.FTZ R77, R26, R41.reuse ;  /* 0x000000291a4d7220 */ /* 0x080fe20000410000 */
[----:B------:R-:W-:Y:S01]  /*0dd0*/  FMUL.FTZ R82, R27, R41 ;  /* 0x000000291b527220 */ /* 0x000fe20000410000 */
[----:B------:R-:W-:Y:S01]  /*0de0*/  FMUL.FTZ R24, R72, R43 ;  /* 0x0000002b48187220 */ /* 0x000fe20000410000 */
[----:B------:R-:W-:Y:S01]  /*0df0*/  FMUL.FTZ R25, R71, R40 ;  /* 0x0000002847197220 */ /* 0x000fe20000410000 */
[----:B------:R-:W-:Y:S01]  /*0e00*/  FMUL.FTZ R26, R70, R77 ;  /* 0x0000004d461a7220 */ /* 0x000fe20000410000 */
[----:B------:R-:W-:-:S03]  /*0e10*/  FMUL.FTZ R27, R69, R82 ;  /* 0x00000052451b7220 */ /* 0x000fc60000410000 */
[----:B---3--:R-:W-:Y:S01]  /*0e20*/  @P2 FADD.FTZ R24, R20, R24 ;  /* 0x0000001814182221 */ /* 0x008fe20000010000 */
[----:B------:R-:W-:Y:S01]  /*0e30*/  @P2 FADD.FTZ R25, R21, R25 ;  /* 0x0000001915192221 */ /* 0x000fe20000010000 */
[----:B------:R-:W-:Y:S01]  /*0e40*/  @P2 FADD.FTZ R26, R22, R26 ;  /* 0x0000001a161a2221 */ /* 0x000fe20000010000 */
[----:B------:R-:W-:Y:S01]  /*0e50*/  @P2 FADD.FTZ R27, R23, R27 ;  /* 0x0000001b171b2221 */ /* 0x000fe20000010000 */
[----:B------:R-:W-:-:S04]  /*0e60*/  IADD3 R43, R76, 0x20, RZ ;  /* 0x000000204c2b7810 */ /* 0x000fc80007ffe0ff */
[----:B------:R0:W-:Y:S03]  /*0e70*/  STG.E.128 desc[UR4][R78.64], R24 ;  /* 0x000000184e007986 */ /* 0x0001e6000c101d04 */
.L_x_13303:
[----:B------:R-:W-:Y:S05]  /*0e80*/  BSYNC B0 ;  /* 0x0000000000007941 */ /* 0x000fea0003800000 */
.L_x_13302:
[----:B------:R-:W-:Y:S01]  /*0e90*/  ISETP.GE.U32.AND P2, PT, R74, 0x40, PT ;  /* 0x000000404a00780c */ /* 0x000fe20003f46070 */
[----:B------:R-:W-:-:S12]  /*0ea0*/  BSSY B0, `(.L_x_13304) ;  /* 0x000001c000007945 */ /* 0x000fd80003800000 */
[----:B------:R-:W-:Y:S05]  /*0eb0*/  @!P2 BRA `(.L_x_13305) ;  /* 0x000000000068a947 */ /* 0x000fea0003800000 */
[----:B------:R-:W1:Y:S01]  /*0ec0*/  LDC.64 R28, c[0x0][0x220] ;  /* 0x00008800ff1c7b82 */ /* 0x000e620000000a00 */
[----:B------:R-:W-:-:S04]  /*0ed0*/  ISETP.NE.U32.AND P2, PT, RZ, UR8, PT ;  /* 0x00000008ff007c0c */ /* 0x000fc8000bf45070 */
[----:B------:R-:W-:-:S13]  /*0ee0*/  ISETP.NE.AND.EX P2, PT, RZ, UR9, PT, P2 ;  /* 0x00000009ff007c0c */ /* 0x000fda000bf45320 */
[C---:B------:R-:W-:Y:S01]  /*0ef0*/  @P2 LEA R80, P3, R43.reuse, UR8, 0x4 ;  /* 0x000000082b502c11 */ /* 0x040fe2000f8620ff */
[----:B-1----:R-:W-:-:S03]  /*0f00*/  IMAD.WIDE.U32 R28, R43, 0x10, R28 ;  /* 0x000000102b1c7825 */ /* 0x002fc600078e001c */
[----:B------:R-:W-:-:S03]  /*0f10*/  @P2 LEA.HI.X R81, R43, UR9, RZ, 0x4, P3 ;  /* 0x000000092b512c11 */ /* 0x000fc600098f24ff */
[----:B------:R-:W2:Y:S04]  /*0f20*/  LDG.E.128 R28, desc[UR4][R28.64] ;  /* 0x000000041c1c7981 */ /* 0x000ea8000c1e1d00 */
[----:B------:R-:W3:Y:S01]  /*0f30*/  @P2 LDG.E.128 R20, desc[UR4][R80.64] ;  /* 0x0000000450142981 */ /* 0x000ee2000c1e1d00 */
[----:B------:R-:W-:Y:S02]  /*0f40*/  ISETP.NE.U32.AND P2, PT, RZ, UR8, PT ;  /* 0x00000008ff007c0c */ /* 0x000fe4000bf45070 */
[C---:B0-----:R-:W-:Y:S02]  /*0f50*/  LEA R78, P3, R43.reuse, UR10, 0x4 ;  /* 0x0000000a2b4e7c11 */ /* 0x041fe4000f8620ff */
[----:B------:R-:W-:Y:S02]  /*0f60*/  ISETP.NE.AND.EX P2, PT, RZ, UR9, PT, P2 ;  /* 0x00000009ff007c0c */ /* 0x000fe4000bf45320 */
[----:B------:R-:W-:-:S02]  /*0f70*/  LEA.HI.X R79, R43, UR11, RZ, 0x4, P3 ;  /* 0x0000000b2b4f7c11 */ /* 0x000fc400098f24ff */
[----:B------:R-:W-:Y:S01]  /*0f80*/  IADD3 R43, R43, 0x20, RZ ;  /* 0x000000202b2b7810 */ /* 0x000fe20007ffe0ff */
[-C--:B--2--5:R-:W-:Y:S01]  /*0f90*/  FMUL.FTZ R77, R28, R41.reuse ;  /* 0x000000291c4d7220 */ /* 0x0a4fe20000410000 */
[-C--:B------:R-:W-:Y:S01]  /*0fa0*/  FMUL.FTZ R40, R29, R41.reuse ;  /* 0x000000291d287220 */ /* 0x080fe20000410000 */
[-C--:B------:R-:W-:Y:S01]  /*0fb0*/  FMUL.FTZ R83, R30, R41.reuse ;  /* 0x000000291e537220 */ /* 0x080fe20000410000 */
        /* <DEDUP_REMOVED lines=8> */
[----:B------:R-:W-:-:S05]  /*1040*/  @P2 FADD.FTZ R31, R23, R31 ;  /* 0x0000001f171f2221 */ /* 0x000fca0000010000 */
[----:B------:R1:W-:Y:S02]  /*1050*/  STG.E.128 desc[UR4][R78.64], R28 ;  /* 0x0000001c4e007986 */ /* 0x0003e4000c101d04 */
.L_x_13305:
[----:B------:R-:W-:Y:S05]  /*1060*/  BSYNC B0 ;  /* 0x0000000000007941 */ /* 0x000fea0003800000 */
.L_x_13304:
[----:B------:R-:W-:Y:S01]  /*1070*/  ISETP.GE.U32.AND P2, PT, R74, 0x60, PT ;  /* 0x000000604a00780c */ /* 0x000fe20003f46070 */
[----:B------:R-:W-:-:S12]  /*1080*/  BSSY B0, `(.L_x_13306) ;  /* 0x000001c000007945 */ /* 0x000fd80003800000 */
[----:B------:R-:W-:Y:S05]  /*1090*/  @!P2 BRA `(.L_x_13307) ;  /* 0x000000000068a947 */ /* 0x000fea0003800000 */
[----:B------:R-:W2:Y:S01]  /*10a0*/  LDC.64 R32, c[0x0][0x220] ;  /* 0x00008800ff207b82 */ /* 0x000ea20000000a00 */
[----:B------:R-:W-:-:S04]  /*10b0*/  ISETP.NE.U32.AND P2, PT, RZ, UR8, PT ;  /* 0x00000008ff007c0c */ /* 0x000fc8000bf45070 */
[----:B------:R-:W-:-:S13]  /*10c0*/  ISETP.NE.AND.EX P2, PT, RZ, UR9, PT, P2 ;  /* 0x00000009ff007c0c */ /* 0x000fda000bf45320 */
[C---:B------:R-:W-:Y:S01]  /*10d0*/  @P2 LEA R80, P3, R43.reuse, UR8, 0x4 ;  /* 0x000000082b502c11 */ /* 0x040fe2000f8620ff */
[----:B--2---:R-:W-:-:S03]  /*10e0*/  IMAD.WIDE.U32 R32, R43, 0x10, R32 ;  /* 0x000000102b207825 */ /* 0x004fc600078e0020 */
[----:B------:R-:W-:-:S03]  /*10f0*/  @P2 LEA.HI.X R81, R43, UR9, RZ, 0x4, P3 ;  /* 0x000000092b512c11 */ /* 0x000fc600098f24ff */
[----:B------:R-:W2:Y:S04]  /*1100*/  LDG.E.128 R32, desc[UR4][R32.64] ;  /* 0x0000000420207981 */ /* 0x000ea8000c1e1d00 */
[----:B------:R-:W3:Y:S01]  /*1110*/  @P2 LDG.E.128 R20, desc[UR4][R80.64] ;  /* 0x0000000450142981 */ /* 0x000ee2000c1e1d00 */
[----:B------:R-:W-:Y:S02]  /*1120*/  ISETP.NE.U32.AND P2, PT, RZ, UR8, PT ;  /* 0x00000008ff007c0c */ /* 0x000fe4000bf45070 */
[C---:B01----:R-:W-:Y:S02]  /*1130*/  LEA R78, P3, R43.reuse, UR10, 0x4 ;  /* 0x0000000a2b4e7c11 */ /* 0x043fe4000f8620ff */
        /* <DEDUP_REMOVED lines=16> */
.L_x_13307:
[----:B------:R-:W-:Y:S05]  /*1240*/  BSYNC B0 ;  /* 0x0000000000007941 */ /* 0x000fea0003800000 */
.L_x_13306:
[----:B------:R-:W-:Y:S04]  /*1250*/  BSSY B0, `(.L_x_13308) ;  /* 0x000001b000007945 */ /* 0x000fe80003800000 */
[----:B------:R-:W-:Y:S05]  /*1260*/  @!P1 BRA `(.L_x_13309) ;  /* 0x0000000000649947 */ /* 0x000fea0003800000 */
[----:B------:R-:W3:Y:S01]  /*1270*/  LDC.64 R36, c[0x0][0x220] ;  /* 0x00008800ff247b82 */ /* 0x000ee20000000a00 */
[----:B------:R-:W-:-:S04]  /*1280*/  ISETP.NE.U32.AND P2, PT, RZ, UR8, PT ;  /* 0x00000008ff007c0c */ /* 0x000fc8000bf45070 */
[----:B------:R-:W-:-:S13]  /*1290*/  ISETP.NE.AND.EX P2, PT, RZ, UR9, PT, P2 ;  /* 0x00000009ff007c0c */ /* 0x000fda000bf45320 */
[C---:B012---:R-:W-:Y:S01]  /*12a0*/  @P2 LEA R78, P3, R43.reuse, UR8, 0x4 ;  /* 0x000000082b4e2c11 */ /* 0x047fe2000f8620ff */
[----:B---3--:R-:W-:-:S03]  /*12b0*/  IMAD.WIDE.U32 R36, R43, 0x10, R36 ;  /* 0x000000102b247825 */ /* 0x008fc600078e0024 */
[----:B------:R-:W-:-:S03]  /*12c0*/  @P2 LEA.HI.X R79, R43, UR9, RZ, 0x4, P3 ;  /* 0x000000092b4f2c11 */ /* 0x000fc600098f24ff */
[----:B------:R-:W2:Y:S04]  /*12d0*/  LDG.E.128 R36, desc[UR4][R36.64] ;  /* 0x0000000424247981 */ /* 0x000ea8000c1e1d00 */
[----:B------:R-:W3:Y:S01]  /*12e0*/  @P2 LDG.E.128 R20, desc[UR4][R78.64] ;  /* 0x000000044e142981 */ /* 0x000ee2000c1e1d00 */
[----:B------:R-:W-:Y:S02]  /*12f0*/  ISETP.NE.U32.AND P2, PT, RZ, UR8, PT ;  /* 0x00000008ff007c0c */ /* 0x000fe4000bf45070 */
[----:B------:R-:W-:Y:S02]  /*1300*/  LEA R40, P3, R43, UR10, 0x4 ;  /* 0x0000000a2b287c11 */ /* 0x000fe4000f8620ff */
[----:B------:R-:W-:Y:S01]  /*1310*/  ISETP.NE.AND.EX P2, PT, RZ, UR9, PT, P2 ;  /* 0x00000009ff007c0c */ /* 0x000fe2000bf45320 */
        /* <DEDUP_REMOVED lines=8> */
[----:B------:R-:W-:-:S04]  /*13a0*/  LEA.HI.X R41, R43, UR11, RZ, 0x4, P3 ;  /* 0x0000000b2b297c11 */ /* 0x000fc800098f24ff */
[----:B---3--:R-:W-:Y:S01]  /*13b0*/  @P2 FADD.FTZ R36, R20, R36 ;  /* 0x0000002414242221 */ /* 0x008fe20000010000 */
[----:B------:R-:W-:Y:S01]  /*13c0*/  @P2 FADD.FTZ R37, R21, R37 ;  /* 0x0000002515252221 */ /* 0x000fe20000010000 */
[----:B------:R-:W-:Y:S01]  /*13d0*/  @P2 FADD.FTZ R38, R22, R38 ;  /* 0x0000002616262221 */ /* 0x000fe20000010000 */
[----:B------:R-:W-:-:S05]  /*13e0*/  @P2 FADD.FTZ R39, R23, R39 ;  /* 0x0000002717272221 */ /* 0x000fca0000010000 */
[----:B------:R3:W-:Y:S02]  /*13f0*/  STG.E.128 desc[UR4][R40.64], R36 ;  /* 0x0000002428007986 */ /* 0x0007e4000c101d04 */
.L_x_13309:
[----:B------:R-:W-:Y:S05]  /*1400*/  BSYNC B0 ;  /* 0x0000000000007941 */ /* 0x000fea0003800000 */
.L_x_13308:
[----:B---3--:R-:W-:Y:S01]  /*1410*/  FADD.FTZ R40, RZ, R24 ;  /* 0x00000018ff287221 */ /* 0x008fe20000010000 */
[C---:B------:R-:W-:Y:S01]  /*1420*/  ISETP.GT.U32.AND P2, PT, R74.reuse, 0x3f, PT ;  /* 0x0000003f4a00780c */ /* 0x040fe20003f44070 */
[----:B------:R-:W-:Y:S01]  /*1430*/  UMOV UR6, 0xffffffff ;  /* 0xffffffff00067882 */ /* 0x000fe20000000000 */
[C---:B------:R-:W-:Y:S01]  /*1440*/  ISETP.GT.U32.AND P3, PT, R74.reuse, 0x5f, PT ;  /* 0x0000005f4a00780c */ /* 0x040fe20003f64070 */
[----:B-----5:R-:W-:Y:S01]  /*1450*/  FADD.FTZ R41, R25, R40 ;  /* 0x0000002819297221 */ /* 0x020fe20000010000 */
        /* <DEDUP_REMOVED lines=18> */
[----:B------:R-:W3:Y:S02]  /*1580*/  SHFL.BFLY PT, R40, R41, 0x1, 0x1f ;  /* 0x0c201f0029287f89 */ /* 0x000ee400000e0000 */
[----:B---3--:R-:W-:-:S05]  /*1590*/  FADD.FTZ R42, R41, R40 ;  /* 0x00000028292a7221 */ /* 0x008fca0000010000 */
[----:B------:R-:W3:Y:S02]  /*15a0*/  SHFL.BFLY PT, R43, R42, 0x2, 0x1f ;  /* 0x0c401f002a2b7f89 */ /* 0x000ee400000e0000 */
[----:B---3--:R-:W-:-:S05]  /*15b0*/  FADD.FTZ R43, R42, R43 ;  /* 0x0000002b2a2b7221 */ /* 0x008fca0000010000 */
[----:B------:R-:W0:Y:S02]  /*15c0*/  SHFL.BFLY PT, R40, R43, 0x4, 0x1f ;  /* 0x0c801f002b287f89 */ /* 0x000e2400000e0000 */
[----:B012---:R-:W-:-:S05]  /*15d0*/  FADD.FTZ R78, R43, R40 ;  /* 0x000000282b4e7221 */ /* 0x007fca0000010000 */
        /* <DEDUP_REMOVED lines=23> */
[----:B------:R-:W-:Y:S01]  /*1750*/  @P2 FFMA.FTZ R40, R42, R42, R41 ;  /* 0x0000002a2a282223 */ /* 0x000fe20000010029 */
[--C-:B------:R-:W-:Y:S01]  /*1760*/  FADD.FTZ R41, R32, -R79.reuse ;  /* 0x8000004f20297221 */ /* 0x100fe20000010000 */
[----:B------:R-:W-:-:S03]  /*1770*/  FADD.FTZ R42, R33, -R79 ;  /* 0x8000004f212a7221 */ /* 0x000fc60000010000 */
        /* <DEDUP_REMOVED lines=22> */
.L_x_13331:
[----:B------:R-:W-:Y:S01]  /*18e0*/  FMUL.FTZ R80, R79, R79 ;  /* 0x0000004f4f507220 */ /* 0x000fe20000410000 */
[----:B------:R-:W-:Y:S01]  /*18f0*/  ISETP.NE.AND P2, PT, R75, RZ, PT ;  /* 0x000000ff4b00720c */ /* 0x000fe20003f45270 */
[----:B01----:R-:W-:Y:S01]  /*1900*/  FADD.FTZ R78, R78, R81 ;  /* 0x000000514e4e7221 */ /* 0x003fe20000010000 */
[----:B------:R-:W0:Y:S01]  /*1910*/  @!P5 LDC.64 R42, c[0x0][0x250] ;  /* 0x00009400ff2adb82 */ /* 0x000e220000000a00 */
[----:B------:R-:W-:Y:S01]  /*1920*/  BSSY B0, `(.L_x_13311) ;  /* 0x000001c000007945 */ /* 0x000fe20003800000 */
[----:B------:R-:W-:Y:S01]  /*1930*/  FSEL R80, R80, RZ, P2 ;  /* 0x000000ff50507208 */ /* 0x000fe20001000000 */
[----:B------:R-:W-:-:S04]  /*1940*/  FFMA.FTZ R77, R78, R77, UR12 ;  /* 0x0000000c4e4d7e23 */ /* 0x000fc8000801004d */
[----:B------:R-:W-:Y:S01]  /*1950*/  FADD.FTZ R80, R77, R80 ;  /* 0x000000504d507221 */ /* 0x000fe20000010000 */
[----:B------:R-:W1:Y:S01]  /*1960*/  @!P5 LDC.64 R40, c[0x0][0x258] ;  /* 0x00009600ff28db82 */ /* 0x000e620000000a00 */
[----:B------:R-:W-:-:S04]  /*1970*/  FSEL R77, R79, RZ, !P2 ;  /* 0x000000ff4f4d7208 */ /* 0x000fc80005000000 */
        /* <DEDUP_REMOVED lines=22> */
.L_x_13312:
[----:B------:R-:W-:Y:S05]  /*1ae0*/  BSYNC B0 ;  /* 0x0000000000007941 */ /* 0x000fea0003800000 */
.L_x_13311:
[----:B------:R-:W-:Y:S01]  /*1af0*/  ISETP.GE.U32.AND P2, PT, R74, 0x40, PT ;  /* 0x000000404a00780c */ /* 0x000fe20003f46070 */
[----:B------:R-:W-:-:S12]  /*1b00*/  BSSY B0, `(.L_x_13313) ;  /* 0x0000012000007945 */ /* 0x000fd80003800000 */
[----:B------:R-:W-:Y:S05]  /*1b10*/  @!P2 BRA `(.L_x_13314) ;  /* 0x000000000040a947 */ /* 0x000fea0003800000 */
[----:B01----:R-:W0:Y:S01]  /*1b20*/  LDC.64 R78, c[0x0][0x2b8] ;  /* 0x0000ae00ff4e7b82 */ /* 0x003e220000000a00 */
        /* <DEDUP_REMOVED lines=15> */
.L_x_13314:
[----:B------:R-:W-:Y:S05]  /*1c20*/  BSYNC B0 ;  /* 0x0000000000007941 */ /* 0x000fea0003800000 */
.L_x_13313:
[----:B------:R-:W-:Y:S01]  /*1c30*/  ISETP.GE.U32.AND P2, PT, R74, 0x60, PT ;  /* 0x000000604a00780c */ /* 0x000fe20003f46070 */
[----:B------:R-:W-:-:S12]  /*1c40*/  BSSY B0, `(.L_x_13315) ;  /* 0x0000012000007945 */ /* 0x000fd80003800000 */
[----:B------:R-:W-:Y:S05]  /*1c50*/  @!P2 BRA `(.L_x_13316) ;  /* 0x000000000040a947 */ /* 0x000fea0003800000 */
[----:B012---:R-:W0:Y:S01]  /*1c60*/  LDC.64 R78, c[0x0][0x2b8] ;  /* 0x0000ae00ff4e7b82 */ /* 0x007e220000000a00 */
        /* <DEDUP_REMOVED lines=15> */
.L_x_13316:
[----:B------:R-:W-:Y:S05]  /*1d60*/  BSYNC B0 ;  /* 0x0000000000007941 */ /* 0x000fea0003800000 */
.L_x_13315:
[----:B------:R-:W-:Y:S04]  /*1d70*/  BSSY B0, `(.L_x_13317) ;  /* 0x0000011000007945 */ /* 0x000fe80003800000 */
[----:B------:R-:W-:Y:S05]  /*1d80*/  @!P1 BRA `(.L_x_13318) ;  /* 0x00000000003c9947 */ /* 0x000fea0003800000 */
[----:B0123--:R-:W0:Y:S01]  /*1d90*/  LDC.64 R40, c[0x0][0x2b8] ;  /* 0x0000ae00ff287b82 */ /* 0x00fe220000000a00 */
[--C-:B------:R-:W-:Y:S01]  /*1da0*/  FADD.FTZ R43, R36, -R77.reuse ;  /* 0x8000004d242b7221 */ /* 0x100fe20000010000 */
[--C-:B------:R-:W-:Y:S01]  /*1db0*/  FADD.FTZ R79, R37, -R77.reuse ;  /* 0x8000004d254f7221 */ /* 0x100fe20000010000 */
[--C-:B------:R-:W-:Y:S01]  /*1dc0*/  FADD.FTZ R81, R38, -R77.reuse ;  /* 0x8000004d26517221 */ /* 0x100fe20000010000 */
[----:B------:R-:W-:Y:S01]  /*1dd0*/  FADD.FTZ R77, R39, -R77 ;  /* 0x8000004d274d7221 */ /* 0x000fe20000010000 */
[C---:B------:R-:W-:Y:S01]  /*1de0*/  FMUL.FTZ R43, R80.reuse, R43 ;  /* 0x0000002b502b7220 */ /* 0x040fe20000410000 */
[C---:B------:R-:W-:Y:S01]  /*1df0*/  FMUL.FTZ R79, R80.reuse, R79 ;  /* 0x0000004f504f7220 */ /* 0x040fe20000410000 */
[C---:B------:R-:W-:Y:S01]  /*1e00*/  FMUL.FTZ R42, R80.reuse, R81 ;  /* 0x00000051502a7220 */ /* 0x040fe20000410000 */
[----:B------:R-:W-:-:S03]  /*1e10*/  FMUL.FTZ R80, R80, R77 ;  /* 0x0000004d50507220 */ /* 0x000fc60000410000 */
[----:B------:R-:W-:Y:S01]  /*1e20*/  FFMA.FTZ R42, R55, R42, R0 ;  /* 0x0000002a372a7223 */ /* 0x000fe20000010000 */
[----:B0-----:R-:W-:-:S04]  /*1e30*/  IMAD.WIDE.U32 R76, R76, 0x10, R40 ;  /* 0x000000104c4c7825 */ /* 0x001fc800078e0028 */
[----:B------:R-:W-:Y:S01]  /*1e40*/  FFMA.FTZ R40, R53, R43, R2 ;  /* 0x0000002b35287223 */ /* 0x000fe20000010002 */
[----:B------:R-:W-:Y:S01]  /*1e50*/  FFMA.FTZ R41, R52, R79, R63 ;  /* 0x0000004f34297223 */ /* 0x000fe2000001003f */
[----:B------:R-:W-:-:S05]  /*1e60*/  FFMA.FTZ R43, R54, R80, R65 ;  /* 0x00000050362b7223 */ /* 0x000fca0000010041 */
[----:B------:R4:W-:Y:S02]  /*1e70*/  STG.E.128 desc[UR4][R76.64], R40 ;  /* 0x000000284c007986 */ /* 0x0009e4000c101d04 */
.L_x_13318:
[----:B------:R-:W-:Y:S05]  /*1e80*/  BSYNC B0 ;  /* 0x0000000000007941 */ /* 0x000fea0003800000 */
.L_x_13317:
[----:B01234-:R-:W0:Y:S02]  /*1e90*/  LDC.64 R40, c[0x0][0x210] ;  /* 0x00008400ff287b82 */ /* 0x01fe240000000a00 */
[----:B0-----:R-:W-:-:S04]  /*1ea0*/  LEA R73, R40, R73, 0x2 ;  /* 0x0000004928497211 */ /* 0x001fc800078e10ff */
[----:B------:R-:W-:-:S13]  /*1eb0*/  ISETP.GE.AND P2, PT, R73, R41, PT ;  /* 0x000000294900720c */ /* 0x000fda0003f46270 */
[----:B------:R-:W-:Y:S05]  /*1ec0*/  @!P2 BRA `(.L_x_13319) ;  /* 0xffffffec0044a947 */ /* 0x000fea000383ffff */
[----:B------:R-:W-:Y:S05]  /*1ed0*/  EXIT ;  /* 0x000000000000794d */ /* 0x000fea0003800000 */
.L_x_13310:
[----:B------:R-:W-:Y:S01]  /*1ee0*/  HFMA2.MMA R84, -RZ, RZ, 0, 5.9604644775390625e-08 ;  /* 0x00000001ff547435 */ /* 0x000fe200000001ff */
[----:B------:R-:W-:Y:S01]  /*1ef0*/  BSSY B0, `(.L_x_13320) ;  /* 0x0000007000007945 */ /* 0x000fe20003800000 */
[----:B------:R-:W-:Y:S02]  /*1f00*/  MOV R83, R41 ;  /* 0x0000002900537202 */ /* 0x000fe40000000f00 */
[----:B------:R-:W-:Y:S02]  /*1f10*/  MOV R85, 0x1f ;  /* 0x0000001f00557802 */ /* 0x000fe40000000f00 */
[----:B------:R-:W-:-:S07]  /*1f20*/  MOV R82, 0xffffffff ;  /* 0xffffffff00527802 */ /* 0x000fce0000000f00 */
[----:B012---:R-:W-:Y:S05]  /*1f30*/  WARPSYNC.COLLECTIVE R82, `(.L_x_13321) ;  /* 0x0000000052087348 */ /* 0x007fea0003c00000 */
[----:B------:R3:W4:Y:S02]  /*1f40*/  SHFL.BFLY P6, R81, R83, R84, R85 ;  /* 0x0c00005453517389 */ /* 0x00072400000c0055 */
[----:B01234-:R-:W-:Y:S01]  /*1f50*/  ENDCOLLECTIVE ;  /* 0x000000000000791b */ /* 0x01ffe20003800000 */
.L_x_13321:
[----:B------:R-:W-:Y:S05]  /*1f60*/  BSYNC B0 ;  /* 0x0000000000007941 */ /* 0x000fea0003800000 */
.L_x_13320:
        /* <DEDUP_REMOVED lines=9> */
.L_x_13322:
[----:B------:R-:W-:Y:S01]  /*2000*/  HFMA2.MMA R84, -RZ, RZ, 0, 2.384185791015625e-07 ;  /* 0x00000004ff547435 */ /* 0x000fe200000001ff */
[----:B------:R-:W-:-:S05]  /*2010*/  MOV R43, R81 ;  /* 0x00000051002b7202 */ /* 0x000fca0000000f00 */
[----:B------:R-:W-:-:S05]  /*2020*/  FADD.FTZ R43, R42, R43 ;  /* 0x0000002b2a2b7221 */ /* 0x000fca0000010000 */
[----:B------:R-:W-:-:S07]  /*2030*/  MOV R83, R43 ;  /* 0x0000002b00537202 */ /* 0x000fce0000000f00 */
[----:B------:R-:W-:Y:S05]  /*2040*/  WARPSYNC.COLLECTIVE R82, `(.L_x_13323) ;  /* 0x0000000052087348 */ /* 0x000fea0003c00000 */
[----:B------:R0:W1:Y:S02]  /*2050*/  SHFL.BFLY P6, R81, R83, R84, R85 ;  /* 0x0c00005453517389 */ /* 0x00006400000c0055 */
[----:B01----:R-:W-:Y:S01]  /*2060*/  ENDCOLLECTIVE ;  /* 0x000000000000791b */ /* 0x003fe20003800000 */
.L_x_13323:
[----:B------:R-:W-:Y:S01]  /*2070*/  HFMA2.MMA R84, -RZ, RZ, 0, 4.76837158203125e-07 ;  /* 0x00000008ff547435 */ /* 0x000fe200000001ff */
[----:B------:R-:W-:-:S05]  /*2080*/  MOV R40, R81 ;  /* 0x0000005100287202 */ /* 0x000fca0000000f00 */
[----:B------:R-:W-:-:S05]  /*2090*/  FADD.FTZ R78, R43, R40 ;  /* 0x000000282b4e7221 */ /* 0x000fca0000010000 */
[----:B------:R-:W-:-:S07]  /*20a0*/  MOV R83, R78 ;  /* 0x0000004e00537202 */ /* 0x000fce0000000f00 */
[----:B------:R-:W-:Y:S05]  /*20b0*/  WARPSYNC.COLLECTIVE R82, `(.L_x_13324) ;  /* 0x0000000052087348 */ /* 0x000fea0003c00000 */
[----:B------:R0:W1:Y:S02]  /*20c0*/  SHFL.BFLY P6, R81, R83, R84, R85 ;  /* 0x0c00005453517389 */ /* 0x00006400000c0055 */
[----:B01----:R-:W-:Y:S01]  /*20d0*/  ENDCOLLECTIVE ;  /* 0x000000000000791b */ /* 0x003fe20003800000 */
.L_x_13324:
        /* <DEDUP_REMOVED lines=8> */
.L_x_13325:
        /* <DEDUP_REMOVED lines=41> */
.L_x_13326:
[----:B------:R-:W-:Y:S01]  /*23f0*/  HFMA2.MMA R84, -RZ, RZ, 0, 1.1920928955078125e-07 ;  /* 0x00000002ff547435 */ /* 0x000fe200000001ff */
[----:B------:R-:W-:-:S05]  /*2400*/  MOV R41, R81 ;  /* 0x0000005100297202 */ /* 0x000fca0000000f00 */
[----:B------:R-:W-:-:S05]  /*2410*/  FADD.FTZ R41, R40, R41 ;  /* 0x0000002928297221 */ /* 0x000fca0000010000 */
[----:B------:R-:W-:-:S07]  /*2420*/  MOV R83, R41 ;  /* 0x0000002900537202 */ /* 0x000fce0000000f00 */
[----:B------:R-:W-:Y:S05]  /*2430*/  WARPSYNC.COLLECTIVE R82, `(.L_x_13327) ;  /* 0x0000000052087348 */ /* 0x000fea0003c00000 */
[----:B------:R0:W1:Y:S02]  /*2440*/  SHFL.BFLY P6, R81, R83, R84, R85 ;  /* 0x0c00005453517389 */ /* 0x00006400000c0055 */
[----:B01----:R-:W-:Y:S01]  /*2450*/  ENDCOLLECTIVE ;  /* 0x000000000000791b */ /* 0x003fe20003800000 */
.L_x_13327:
[----:B------:R-:W-:Y:S01]  /*2460*/  HFMA2.MMA R84, -RZ, RZ, 0, 2.384185791015625e-07 ;  /* 0x00000004ff547435 */ /* 0x000fe200000001ff */
[----:B------:R-:W-:-:S05]  /*2470*/  MOV R42, R81 ;  /* 0x00000051002a7202 */ /* 0x000fca0000000f00 */
[----:B------:R-:W-:-:S05]  /*2480*/  FADD.FTZ R42, R41, R42 ;  /* 0x0000002a292a7221 */ /* 0x000fca0000010000 */
[----:B------:R-:W-:-:S07]  /*2490*/  MOV R83, R42 ;  /* 0x0000002a00537202 */ /* 0x000fce0000000f00 */
[----:B------:R-:W-:Y:S05]  /*24a0*/  WARPSYNC.COLLECTIVE R82, `(.L_x_13328) ;  /* 0x0000000052087348 */ /* 0x000fea0003c00000 */
[----:B------:R0:W1:Y:S02]  /*24b0*/  SHFL.BFLY P6, R81, R83, R84, R85 ;  /* 0x0c00005453517389 */ /* 0x00006400000c0055 */
[----:B01----:R-:W-:Y:S01]  /*24c0*/  ENDCOLLECTIVE ;  /* 0x000000000000791b */ /* 0x003fe20003800000 */
.L_x_13328:
[----:B------:R-:W-:Y:S01]  /*24d0*/  HFMA2.MMA R84, -RZ, RZ, 0, 4.76837158203125e-07 ;  /* 0x00000008ff547435 */ /* 0x000fe200000001ff */
[----:B------:R-:W-:-:S05]  /*24e0*/  MOV R43, R81 ;  /* 0x00000051002b7202 */ /* 0x000fca0000000f00 */
[----:B------:R-:W-:-:S05]  /*24f0*/  FADD.FTZ R43, R42, R43 ;  /* 0x0000002b2a2b7221 */ /* 0x000fca0000010000 */
[----:B------:R-:W-:-:S07]  /*2500*/  MOV R83, R43 ;  /* 0x0000002b00537202 */ /* 0x000fce0000000f00 */
[----:B------:R-:W-:Y:S05]  /*2510*/  WARPSYNC.COLLECTIVE R82, `(.L_x_13329) ;  /* 0x0000000052087348 */ /* 0x000fea0003c00000 */
[----:B------:R0:W1:Y:S02]  /*2520*/  SHFL.BFLY P6, R81, R83, R84, R85 ;  /* 0x0c00005453517389 */ /* 0x00006400000c0055 */
[----:B01----:R-:W-:Y:S01]  /*2530*/  ENDCOLLECTIVE ;  /* 0x000000000000791b */ /* 0x003fe20003800000 */
.L_x_13329:
[----:B------:R-:W-:Y:S01]  /*2540*/  HFMA2.MMA R84, -RZ, RZ, 0, 9.5367431640625e-07 ;  /* 0x00000010ff547435 */ /* 0x000fe200000001ff */
[----:B------:R-:W-:-:S05]  /*2550*/  MOV R78, R81 ;  /* 0x00000051004e7202 */ /* 0x000fca0000000f00 */
[----:B------:R-:W-:-:S05]  /*2560*/  FADD.FTZ R78, R43, R78 ;  /* 0x0000004e2b4e7221 */ /* 0x000fca0000010000 */
[----:B------:R-:W-:-:S07]  /*2570*/  MOV R83, R78 ;  /* 0x0000004e00537202 */ /* 0x000fce0000000f00 */
[----:B------:R-:W-:Y:S05]  /*2580*/  WARPSYNC.COLLECTIVE R82, `(.L_x_13330) ;  /* 0x0000000052087348 */ /* 0x000fea0003c00000 */
[----:B------:R0:W1:Y:S02]  /*2590*/  SHFL.BFLY P6, R81, R83, R84, R85 ;  /* 0x0c00005453517389 */ /* 0x00006400000c0055 */
[----:B01----:R-:W-:Y:S01]  /*25a0*/  ENDCOLLECTIVE ;  /* 0x000000000000791b */ /* 0x003fe20003800000 */
.L_x_13330:
[----:B------:R-:W-:Y:S05]  /*25b0*/  BRA `(.L_x_13331) ;  /* 0xfffffff000c87947 */ /* 0x000fea000383ffff */
.L_x_13332:
        /* <DEDUP_REMOVED lines=12> */
.L_x_16604:


//--------------------- .text._ZN10layer_norm13ln_fwd_kernelINS_13Kernel_traitsI6__halfffffjLj512ELj1ELj4ELj1ELj16ENS_18Kernel_traits_baseILj512ES2_ffffjLj128EEEEELb0ELb1ELb0ELb1EEEvNS_9FwdParamsE --------------------------
	.section	.text._ZN10layer_norm13ln_fwd_kernelINS_13Kernel_traitsI6__halfffffjLj512ELj1ELj4ELj1ELj16ENS_18Kernel_traits_baseILj512ES2_ffffjLj128EEEEELb0ELb1ELb0ELb1EEEvNS_9FwdParamsE,"ax",@progbits
	.align	128
        .global         _ZN10layer_norm13ln_fwd_kernelINS_13Kernel_traitsI6__halfffffjLj512ELj1ELj4ELj1ELj16ENS_18Kernel_traits_baseILj512ES2_ffffjLj128EEEEELb0ELb1ELb0ELb1EEEvNS_9FwdParamsE
        .type           _ZN10layer_norm13ln_fwd_kernelINS_13Kernel_traitsI6__halfffffjLj512ELj1ELj4ELj1ELj16ENS_18Kernel_traits_baseILj512ES2_ffffjLj128EEEEELb0ELb1ELb0ELb1EEEvNS_9FwdParamsE,@function
        .size           _ZN10layer_norm13ln_fwd_kernelINS_13Kernel_traitsI6__halfffffjLj512ELj1ELj4ELj1ELj16ENS_18Kernel_traits_baseILj512ES2_ffffjLj128EEEEELb0ELb1ELb0ELb1EEEvNS_9FwdParamsE,(.L_x_16605 - _ZN10layer_norm13ln_fwd_kernelINS_13Kernel_traitsI6__halfffffjLj512ELj1ELj4ELj1ELj16ENS_18Kernel_traits_baseILj512ES2_ffffjLj128EEEEELb0ELb1ELb0ELb1EEEvNS_9FwdParamsE)
        .other          _ZN10layer_norm13ln_fwd_kernelINS_13Kernel_traitsI6__halfffffjLj512ELj1ELj4ELj1ELj16ENS_18Kernel_traits_baseILj512ES2_ffffjLj128EEEEELb0ELb1ELb0ELb1EEEvNS_9FwdParamsE,@"STO_CUDA_ENTRY STV_DEFAULT"
_ZN10layer_norm13ln_fwd_kernelINS_13Kernel_traitsI6__halfffffjLj512ELj1ELj4ELj1ELj16ENS_18Kernel_traits_baseILj512ES2_ffffjLj128EEEEELb0ELb1ELb0ELb1EEEvNS_9FwdParamsE:
.text._ZN10layer_norm13ln_fwd_kernelINS_13Kernel_traitsI6__halfffffjLj512ELj1ELj4ELj1ELj16ENS_18Kernel_traits_baseILj512ES2_ffffjLj128EEEEELb0ELb1ELb0ELb1EEEvNS_9FwdParamsE:
[----:B------:R-:W-:Y:S01]  /*0000*/  LDC R1, c[0x0][0x28] ;  /* 0x00000a00ff017b82 */ /* 0x000fe20000000800 */
[----:B------:R-:W0:Y:S01]  /*0010*/  S2R R74, SR_TID.X ;  /* 0x00000000004a7919 */ /* 0x000e220000002100 */
[----:B------:R-:W-:Y:S01]  /*0020*/  ULDC.64 UR4, c[0x0][0x2c8] ;  /* 0x0000b20000047ab9 */ /* 0x000fe20000000a00 */
[----:B------:R-:W-:Y:S01]  /*0030*/  ULDC.64 UR6, c[0x0][0x260] ;  /* 0x0000980000067ab9 */ /* 0x000fe20000000a00 */
[----:B------:R-:W-:Y:S01]  /*0040*/  ISETP.NE.U32.AND P0, PT, RZ, UR4, PT ;  /* 0x00000004ff007c0c */ /* 0x000fe2000bf05070 */
[----:B------:R-:W1:Y:S03]  /*0050*/  S2R R3, SR_CTAID.X ;  /* 0x0000000000037919 */ /* 0x000e660000002500 */
[----:B------:R-:W-:Y:S02]  /*0060*/  ISETP.NE.AND.EX P0, PT, RZ, UR5, PT, P0 ;  /* 0x00000005ff007c0c */ /* 0x000fe4000bf05300 */
[----:B0-----:R-:W-:-:S04]  /*0070*/  SHF.L.U32 R0, R74, 0x3, RZ ;  /* 0x000000034a007819 */ /* 0x001fc800000006ff */
[----:B------:R-:W-:-:S04]  /*0080*/  LOP3.LUT R2, R0, 0xf8, RZ, 0xc0, !PT ;  /* 0x000000f800027812 */ /* 0x000fc800078ec0ff */
[----:B------:R-:W-:-:S04]  /*0090*/  IADD3 R4, P1, R2, UR4, RZ ;  /* 0x0000000402047c10 */ /* 0x000fc8000ff3e0ff */
[----:B------:R-:W-:Y:S01]  /*00a0*/  IADD3.X R5, RZ, UR5, RZ, P1, !PT ;  /* 0x00000005ff057c10 */ /* 0x000fe20008ffe4ff */
[----:B------:R-:W-:-:S04]  /*00b0*/  ULDC.64 UR4, c[0x0][0x208] ;  /* 0x0000820000047ab9 */ /* 0x000fc80000000a00 */
[----:B------:R0:W5:Y:S04]  /*00c0*/  @P0 LDG.E.64 R14, desc[UR4][R4.64] ;  /* 0x00000004040e0981 */ /* 0x000168000c1e1b00 */
[----:B------:R0:W5:Y:S01]  /*00d0*/  @P0 LDG.E.64 R12, desc[UR4][R4.64+0x100] ;  /* 0x00010004040c0981 */ /* 0x000162000c1e1b00 */
[----:B------:R-:W-:Y:S02]  /*00e0*/  SHF.R.U32.HI R0, RZ, 0x5, R74 ;  /* 0x00000005ff007819 */ /* 0x000fe4000001164a */
[----:B------:R-:W-:Y:S01]  /*00f0*/  IADD3 R2, P1, R2, UR6, RZ ;  /* 0x0000000602027c10 */ /* 0x000fe2000ff3e0ff */
[----:B------:R0:W5:Y:S01]  /*0100*/  @P0 LDG.E.64 R10, desc[UR4][R4.64+0x200] ;  /* 0x00020004040a0981 */ /* 0x000162000c1e1b00 */
[----:B-1----:R-:W-:Y:S01]  /*0110*/  LEA R18, R3, R0, 0x2 ;  /* 0x0000000003127211 */ /* 0x002fe200078e10ff */
[----:B------:R-:W-:-:S02]  /*0120*/  ULDC UR6, c[0x0][0x214] ;  /* 0x0000850000067ab9 */ /* 0x000fc40000000800 */
[----:B------:R0:W5:Y:S01]  /*0130*/  @P0 LDG.E.64 R8, desc[UR4][R4.64+0x300] ;  /* 0x0003000404080981 */ /* 0x000162000c1e1b00 */
[----:B------:R-:W-:Y:S02]  /*0140*/  IADD3.X R3, RZ, UR7, RZ, P1, !PT ;  /* 0x00000007ff037c10 */ /* 0x000fe40008ffe4ff */
[----:B------:R-:W-:Y:S01]  /*0150*/  ISETP.GE.AND P1, PT, R18, UR6, PT ;  /* 0x0000000612007c0c */ /* 0x000fe2000bf26270 */
[----:B------:R-:W-:Y:S01]  /*0160*/  ULDC.64 UR6, c[0x0][0x278] ;  /* 0x00009e0000067ab9 */ /* 0x000fe20000000a00 */
[----:B------:R-:W-:-:S04]  /*0170*/  LOP3.LUT R74, R74, 0x1f, RZ, 0xc0, !PT ;  /* 0x0000001f4a4a7812 */ /* 0x000fc800078ec0ff */
[----:B------:R-:W-:-:S04]  /*0180*/  LEA R6, P2, R74, UR6, 0x3 ;  /* 0x000000064a067c11 */ /* 0x000fc8000f8418ff */
[----:B------:R-:W-:-:S03]  /*0190*/  IADD3.X R7, RZ, UR7, RZ, P2, !PT ;  /* 0x00000007ff077c10 */ /* 0x000fc600097fe4ff */
[----:B0-----:R-:W-:Y:S06]  /*01a0*/  @P1 EXIT ;  /* 0x000000000000194d */ /* 0x001fec0003800000 */
[----:B------:R-:W2:Y:S04]  /*01b0*/  LDG.E.64 R4, desc[UR4][R2.64] ;  /* 0x0000000402047981 */ /* 0x000ea8000c1e1b00 */
[----:B------:R-:W3:Y:S04]  /*01c0*/  LDG.E.64 R22, desc[UR4][R2.64+0x100] ;  /* 0x0001000402167981 */ /* 0x000ee8000c1e1b00 */
[----:B------:R-:W4:Y:S04]  /*01d0*/  LDG.E.64 R24, desc[UR4][R2.64+0x200] ;  /* 0x0002000402187981 */ /* 0x000f28000c1e1b00 */
[----:B------:R-:W4:Y:S04]  /*01e0*/  LDG.E.64 R26, desc[UR4][R2.64+0x300] ;  /* 0x00030004021a7981 */ /* 0x000f28000c1e1b00 */
[----:B------:R-:W4:Y:S04]  /*01f0*/  LDG.E.64 R72, desc[UR4][R6.64] ;  /* 0x0000000406487981 */ /* 0x000f28000c1e1b00 */
[----:B------:R-:W4:Y:S04]  /*0200*/  LDG.E.64 R68, desc[UR4][R6.64+0x100] ;  /* 0x0001000406447981 */ /* 0x000f28000c1e1b00 */
[----:B------:R-:W4:Y:S04]  /*0210*/  LDG.E.64 R64, desc[UR4][R6.64+0x200] ;  /* 0x0002000406407981 */ /* 0x000f28000c1e1b00 */
[----:B------:R0:W4:Y:S01]  /*0220*/  LDG.E.64 R60, desc[UR4][R6.64+0x300] ;  /* 0x00030004063c7981 */ /* 0x000122000c1e1b00 */
[----:B-----5:R-:W-:-:S02]  /*0230*/  @!P0 CS2R R14, SRZ ;  /* 0x00000000000e8805 */ /* 0x020fc4000001ff00 */
[----:B------:R-:W-:Y:S02]  /*0240*/  @!P0 CS2R R12, SRZ ;  /* 0x00000000000c8805 */ /* 0x000fe4000001ff00 */
[----:B------:R-:W-:Y:S02]  /*0250*/  @!P0 CS2R R10, SRZ ;  /* 0x00000000000a8805 */ /* 0x000fe4000001ff00 */
[----:B------:R-:W-:Y:S01]  /*0260*/  @!P0 CS2R R8, SRZ ;  /* 0x0000000000088805 */ /* 0x000fe2000001ff00 */
[----:B------:R-:W-:Y:S01]  /*0270*/  ULDC.64 UR6, c[0x0][0x270] ;  /* 0x00009c0000067ab9 */ /* 0x000fe20000000a00 */
[----:B------:R-:W-:Y:S01]  /*0280*/  ULDC.64 UR8, c[0x0][0x230] ;  /* 0x00008c0000087ab9 */ /* 0x000fe20000000a00 */
        /* <DEDUP_REMOVED lines=16> */
[----:B------:R-:W-:Y:S01]  /*0390*/  ISETP.NE.U32.AND P0, PT, RZ, UR6, PT ;  /* 0x00000006ff007c0c */ /* 0x000fe2000bf05070 */
[----:B------:R-:W-:Y:S01]  /*03a0*/  ULDC.U8 UR6, c[0x0][0x2a0] ;  /* 0x0000a80000067ab9 */ /* 0x000fe20000000000 */
[----:B------:R-:W-:Y:S01]  /*03b0*/  HADD2.F32 R19, -RZ, R19.H0_H0 ;  /* 0x20000013ff137230 */ /* 0x000fe20000004100 */
[----:B------:R-:W-:Y:S01]  /*03c0*/  ISETP.NE.AND P3, PT, RZ, UR6, PT ;  /* 0x00000006ff007c0c */ /* 0x000fe2000bf65270 */
[----:B------:R-:W-:Y:S01]  /*03d0*/  HADD2.F32 R44, -RZ, R44.H0_H0 ;  /* 0x2000002cff2c7230 */ /* 0x000fe20000004100 */
[----:B------:R-:W-:Y:S01]  /*03e0*/  ISETP.NE.AND.EX P0, PT, RZ, UR7, PT, P0 ;  /* 0x00000007ff007c0c */ /* 0x000fe2000bf05300 */
[----:B------:R-:W-:Y:S01]  /*03f0*/  HADD2.F32 R45, -RZ, R45.H0_H0 ;  /* 0x2000002dff2d7230 */ /* 0x000fe20000004100 */
[----:B------:R-:W-:Y:S01]  /*0400*/  ULDC UR7, c[0x0][0x218] ;  /* 0x0000860000077ab9 */ /* 0x000fe20000000800 */
[----:B------:R-:W-:Y:S01]  /*0410*/  HADD2.F32 R46, -RZ, R46.H0_H0 ;  /* 0x2000002eff2e7230 */ /* 0x000fe20000004100 */
[----:B------:R-:W-:Y:S01]  /*0420*/  ULDC UR6, c[0x0][0x2d8] ;  /* 0x0000b60000067ab9 */ /* 0x000fe20000000800 */
[----:B------:R-:W-:-:S02]  /*0430*/  HADD2.F32 R47, -RZ, R47.H0_H0 ;  /* 0x2000002fff2f7230 */ /* 0x000fc40000004100 */
[----:B------:R-:W-:Y:S02]  /*0440*/  HADD2.F32 R48, -RZ, R48.H0_H0 ;  /* 0x20000030ff307230 */ /* 0x000fe40000004100 */
[----:B------:R-:W-:Y:S01]  /*0450*/  HADD2.F32 R49, -RZ, R49.H0_H0 ;  /* 0x20000031ff317230 */ /* 0x000fe20000004100 */
[--C-:B--2---:R-:W-:Y:S01]  /*0460*/  SHF.R.U64 R50, R4, 0x10, R5.reuse ;  /* 0x0000001004327819 */ /* 0x104fe20000001205 */
[----:B0-----:R-:W-:Y:S01]  /*0470*/  HADD2.F32 R7, -RZ, R5.H0_H0 ;  /* 0x20000005ff077230 */ /* 0x001fe20000004100 */
        /* <DEDUP_REMOVED lines=30> */
[----:B------:R-:W-:Y:S01]  /*0660*/  MOV R73, R18 ;  /* 0x0000001200497202 */ /* 0x000fe20000000f00 */
        /* <DEDUP_REMOVED lines=17> */
.L_x_13334:
[----:B------:R-:W-:Y:S01]  /*0780*/  ISETP.NE.U32.AND P1, PT, RZ, UR8, PT ;  /* 0x00000008ff007c0c */ /* 0x000fe2000bf25070 */
[----:B0-----:R-:W0:Y:S01]  /*0790*/  @P0 LDC.64 R26, c[0x0][0x270] ;  /* 0x00009c00ff1a0b82 */ /* 0x001e220000000a00 */
[----:B------:R-:W-:Y:S01]  /*07a0*/  IMAD R24, R73, UR7, RZ ;  /* 0x0000000749187c24 */ /* 0x000fe2000f8e02ff */
[----:B------:R-:W-:Y:S01]  /*07b0*/  HFMA2.MMA R75, -RZ, RZ, 1.875, 0 ;  /* 0x3f800000ff4b7435 */ /* 0x000fe200000001ff */
[----:B------:R-:W-:-:S03]  /*07c0*/  ISETP.NE.AND.EX P1, PT, RZ, UR9, PT, P1 ;  /* 0x00000009ff007c0c */ /* 0x000fc6000bf25310 */
[----:B------:R-:W-:Y:S02]  /*07d0*/  SHF.R.S32.HI R25, RZ, 0x1f, R24 ;  /* 0x0000001fff197819 */ /* 0x000fe40000011418 */
[----:B------:R-:W1:Y:S02]  /*07e0*/  LDC.64 R40, c[0x0][0x220] ;  /* 0x00008800ff287b82 */ /* 0x000e640000000a00 */
[----:B------:R-:W-:-:S04]  /*07f0*/  LEA.HI R25, R25, R24, RZ, 0x2 ;  /* 0x0000001819197211 */ /* 0x000fc800078f10ff */
[----:B------:R-:W-:Y:S02]  /*0800*/  LEA.HI.SX32 R80, R25, R74, 0x1e ;  /* 0x0000004a19507211 */ /* 0x000fe400078ff2ff */
[----:B------:R-:W2:Y:S01]  /*0810*/  @P1 LDC.64 R28, c[0x0][0x230] ;  /* 0x00008c00ff1c1b82 */ /* 0x000ea20000000a00 */
[----:B0-----:R-:W-:-:S07]  /*0820*/  @P0 IMAD.WIDE R26, R73, 0x4, R26 ;  /* 0x00000004491a0825 */ /* 0x001fce00078e021a */
[----:B------:R-:W0:Y:S01]  /*0830*/  LDC.64 R84, c[0x0][0x238] ;  /* 0x00008e00ff547b82 */ /* 0x000e220000000a00 */
[----:B------:R-:W3:Y:S01]  /*0840*/  @P0 LDG.E R75, desc[UR4][R26.64] ;  /* 0x000000041a4b0981 */ /* 0x000ee2000c1e1900 */
[----:B-1----:R-:W-:Y:S01]  /*0850*/  IMAD.WIDE.U32 R24, R80, 0x10, R40 ;  /* 0x0000001050187825 */ /* 0x002fe200078e0028 */
[----:B------:R-:W-:-:S05]  /*0860*/  ISETP.NE.U32.AND P2, PT, RZ, UR8, PT ;  /* 0x00000008ff007c0c */ /* 0x000fca000bf45070 */
[----:B------:R-:W1:Y:S01]  /*0870*/  @P1 LDC.64 R32, c[0x0][0x230] ;  /* 0x00008c00ff201b82 */ /* 0x000e620000000a00 */
[----:B------:R-:W3:Y:S01]  /*0880*/  LDG.E.128 R24, desc[UR4][R24.64] ;  /* 0x0000000418187981 */ /* 0x000ee2000c1e1d00 */
[----:B--2---:R-:W-:-:S06]  /*0890*/  @P1 IMAD.WIDE.U32 R28, R80, 0x10, R28 ;  /* 0x00000010501c1825 */ /* 0x004fcc00078e001c */
[----:B------:R-:W2:Y:S01]  /*08a0*/  @P1 LDC.64 R42, c[0x0][0x230] ;  /* 0x00008c00ff2a1b82 */ /* 0x000ea20000000a00 */
[----:B------:R4:W5:Y:S01]  /*08b0*/  @P1 LDG.E.128 R20, desc[UR4][R28.64] ;  /* 0x000000041c141981 */ /* 0x000962000c1e1d00 */
[----:B------:R-:W-:Y:S02]  /*08c0*/  ISETP.NE.AND.EX P2, PT, RZ, UR9, PT, P2 ;  /* 0x00000009ff007c0c */ /* 0x000fe4000bf45320 */
[C---:B------:R-:W-:Y:S01]  /*08d0*/  IADD3 R78, R80.reuse, 0x20, RZ ;  /* 0x00000020504e7810 */ /* 0x040fe20007ffe0ff */
[----:B0-----:R-:W-:-:S04]  /*08e0*/  IMAD.WIDE.U32 R30, R80, 0x10, R84 ;  /* 0x00000010501e7825 */ /* 0x001fc800078e0054 */
[----:B----4-:R-:W-:-:S04]  /*08f0*/  IMAD.WIDE.U32 R28, R78, 0x10, R40 ;  /* 0x000000104e1c7825 */ /* 0x010fc800078e0028 */
[----:B-1----:R-:W-:-:S04]  /*0900*/  @P1 IMAD.WIDE.U32 R32, R78, 0x10, R32 ;  /* 0x000000104e201825 */ /* 0x002fc800078e0020 */
[-C--:B---3--:R-:W-:Y:S01]  /*0910*/  FMUL.FTZ R35, R24, R75.reuse ;  /* 0x0000004b18237220 */ /* 0x088fe20000410000 */
[-C--:B------:R-:W-:Y:S01]  /*0920*/  FMUL.FTZ R34, R25, R75.reuse ;  /* 0x0000004b19227220 */ /* 0x080fe20000410000 */
[-C--:B------:R-:W-:Y:S01]  /*0930*/  FMUL.FTZ R37, R26, R75.reuse ;  /* 0x0000004b1a257220 */ /* 0x080fe20000410000 */
[----:B------:R-:W-:Y:S01]  /*0940*/  FMUL.FTZ R36, R27, R75 ;  /* 0x0000004b1b247220 */ /* 0x000fe20000410000 */
[----:B------:R-:W-:Y:S01]  /*0950*/  FMUL.FTZ R24, R72, R35 ;  /* 0x0000002348187220 */ /* 0x000fe20000410000 */
[----:B------:R-:W-:Y:S01]  /*0960*/  FMUL.FTZ R25, R71, R34 ;  /* 0x0000002247197220 */ /* 0x000fe20000410000 */
[----:B------:R-:W-:Y:S01]  /*0970*/  FMUL.FTZ R26, R70, R37 ;  /* 0x00000025461a7220 */ /* 0x000fe20000410000 */
[----:B------:R-:W-:Y:S01]  /*0980*/  FMUL.FTZ R27, R69, R36 ;  /* 0x00000024451b7220 */ /* 0x000fe20000410000 */
[----:B-----5:R-:W-:Y:S01]  /*0990*/  @P2 FADD.FTZ R24, R20, R24 ;  /* 0x0000001814182221 */ /* 0x020fe20000010000 */
[----:B------:R-:W-:Y:S01]  /*09a0*/  @P2 FADD.FTZ R25, R21, R25 ;  /* 0x0000001915192221 */ /* 0x000fe20000010000 */
[----:B------:R-:W-:Y:S01]  /*09b0*/  @P2 FADD.FTZ R26, R22, R26 ;  /* 0x0000001a161a2221 */ /* 0x000fe20000010000 */
[----:B------:R-:W-:Y:S01]  /*09c0*/  @P2 FADD.FTZ R27, R23, R27 ;  /* 0x0000001b171b2221 */ /* 0x000fe20000010000 */
[----:B------:R-:W-:-:S04]  /*09d0*/  MOV R36, R20 ;  /* 0x0000001400247202 */ /* 0x000fc80000000f00 */
[----:B------:R0:W-:Y:S01]  /*09e0*/  STG.E.128 desc[UR4][R30.64], R24 ;  /* 0x000000181e007986 */ /* 0x0001e2000c101d04 */
[----:B------:R-:W-:Y:S02]  /*09f0*/  MOV R37, R21 ;  /* 0x0000001500257202 */ /* 0x000fe40000000f00 */
[----:B------:R-:W-:Y:S02]  /*0a00*/  MOV R38, R22 ;  /* 0x0000001600267202 */ /* 0x000fe40000000f00 */
[----:B------:R-:W-:-:S06]  /*0a10*/  MOV R39, R23 ;  /* 0x0000001700277202 */ /* 0x000fcc0000000f00 */
[----:B------:R1:W3:Y:S04]  /*0a20*/  @P1 LDG.E.128 R36, desc[UR4][R32.64] ;  /* 0x0000000420241981 */ /* 0x0002e8000c1e1d00 */
[----:B0-----:R-:W4:Y:S01]  /*0a30*/  LDG.E.128 R28, desc[UR4][R28.64] ;  /* 0x000000041c1c7981 */ /* 0x001f22000c1e1d00 */
[----:B------:R-:W-:Y:S01]  /*0a40*/  IADD3 R76, R80, 0x40, RZ ;  /* 0x00000040504c7810 */ /* 0x000fe20007ffe0ff */
[----:B------:R-:W-:-:S04]  /*0a50*/  IMAD.WIDE.U32 R34, R78, 0x10, R84 ;  /* 0x000000104e227825 */ /* 0x000fc800078e0054 */
[----:B-1----:R-:W-:-:S04]  /*0a60*/  IMAD.WIDE.U32 R32, R76, 0x10, R40 ;  /* 0x000000104c207825 */ /* 0x002fc800078e0028 */
[----:B--2---:R-:W-:-:S04]  /*0a70*/  @P1 IMAD.WIDE.U32 R42, R76, 0x10, R42 ;  /* 0x000000104c2a1825 */ /* 0x004fc800078e002a */
[-C--:B----4-:R-:W-:Y:S01]  /*0a80*/  FMUL.FTZ R77, R28, R75.reuse ;  /* 0x0000004b1c4d7220 */ /* 0x090fe20000410000 */
        /* <DEDUP_REMOVED lines=11> */
[----:B------:R-:W-:Y:S01]  /*0b40*/  @P1 MOV R20, R36 ;  /* 0x0000002400141202 */ /* 0x000fe20000000f00 */
[----:B------:R-:W0:Y:S03]  /*0b50*/  @P1 LDC.64 R86, c[0x0][0x230] ;  /* 0x00008c00ff561b82 */ /* 0x000e260000000a00 */
[----:B------:R1:W-:Y:S01]  /*0b60*/  STG.E.128 desc[UR4][R34.64], R28 ;  /* 0x0000001c22007986 */ /* 0x0003e2000c101d04 */
[----:B------:R-:W-:-:S02]  /*0b70*/  @P1 MOV R21, R37 ;  /* 0x0000002500151202 */ /* 0x000fc40000000f00 */
[----:B------:R-:W-:Y:S02]  /*0b80*/  @P1 MOV R22, R38 ;  /* 0x0000002600161202 */ /* 0x000fe40000000f00 */
[----:B------:R-:W-:Y:S02]  /*0b90*/  @P1 MOV R23, R39 ;  /* 0x0000002700171202 */ /* 0x000fe40000000f00 */
[----:B------:R2:W3:Y:S04]  /*0ba0*/  @P1 LDG.E.128 R36, desc[UR4][R42.64] ;  /* 0x000000042a241981 */ /* 0x0004e8000c1e1d00 */
[----:B-1----:R-:W4:Y:S01]  /*0bb0*/  LDG.E.128 R32, desc[UR4][R32.64] ;  /* 0x0000000420207981 */ /* 0x002f22000c1e1d00 */
[----:B------:R-:W-:Y:S01]  /*0bc0*/  IADD3 R82, R80, 0x60, RZ ;  /* 0x0000006050527810 */ /* 0x000fe20007ffe0ff */
[----:B--2---:R-:W-:-:S04]  /*0bd0*/  IMAD.WIDE.U32 R42, R76, 0x10, R84 ;  /* 0x000000104c2a7825 */ /* 0x004fc800078e0054 */
[----:B------:R-:W-:-:S04]  /*0be0*/  IMAD.WIDE.U32 R40, R82, 0x10, R40 ;  /* 0x0000001052287825 */ /* 0x000fc800078e0028 */
[----:B0-----:R-:W-:Y:S01]  /*0bf0*/  @P1 IMAD.WIDE.U32 R86, R82, 0x10, R86 ;  /* 0x0000001052561825 */ /* 0x001fe200078e0056 */
[----:B---3--:R-:W-:-:S03]  /*0c00*/  @P1 MOV R20, R36 ;  /* 0x0000002400141202 */ /* 0x008fc60000000f00 */
        /* <DEDUP_REMOVED lines=8> */
[----:B------:R-:W-:Y:S01]  /*0c90*/  @P2 FADD.FTZ R32, R36, R32 ;  /* 0x0000002024202221 */ /* 0x000fe20000010000 */
[----:B------:R-:W-:Y:S01]  /*0ca0*/  @P2 FADD.FTZ R33, R37, R33 ;  /* 0x0000002125212221 */ /* 0x000fe20000010000 */
[----:B------:R-:W-:Y:S01]  /*0cb0*/  @P2 FADD.FTZ R34, R38, R34 ;  /* 0x0000002226222221 */ /* 0x000fe20000010000 */
[----:B------:R-:W-:Y:S01]  /*0cc0*/  @P2 FADD.FTZ R35, R39, R35 ;  /* 0x0000002327232221 */ /* 0x000fe20000010000 */
[----:B------:R-:W-:-:S02]  /*0cd0*/  @P1 MOV R21, R37 ;  /* 0x0000002500151202 */ /* 0x000fc40000000f00 */
[----:B------:R-:W-:Y:S02]  /*0ce0*/  @P1 MOV R22, R38 ;  /* 0x0000002600161202 */ /* 0x000fe40000000f00 */
[----:B------:R-:W-:Y:S01]  /*0cf0*/  @P1 MOV R23, R39 ;  /* 0x0000002700171202 */ /* 0x000fe20000000f00 */
[----:B------:R0:W-:Y:S05]  /*0d00*/  STG.E.128 desc[UR4][R42.64], R32 ;  /* 0x000000202a007986 */ /* 0x0001ea000c101d04 */
[----:B------:R-:W2:Y:S04]  /*0d10*/  @P1 LDG.E.128 R20, desc[UR4][R86.64] ;  /* 0x0000000456141981 */ /* 0x000ea8000c1e1d00 */
[----:B0-----:R-:W3:Y:S01]  /*0d20*/  LDG.E.128 R40, desc[UR4][R40.64] ;  /* 0x0000000428287981 */ /* 0x001ee2000c1e1d00 */
[----:B------:R-:W-:-:S04]  /*0d30*/  FADD.FTZ R88, RZ, R24 ;  /* 0x00000018ff587221 */ /* 0x000fc80000010000 */
[----:B------:R-:W-:-:S04]  /*0d40*/  FADD.FTZ R77, R25, R88 ;  /* 0x00000058194d7221 */ /* 0x000fc80000010000 */
[----:B------:R-:W-:-:S04]  /*0d50*/  FADD.FTZ R88, R26, R77 ;  /* 0x0000004d1a587221 */ /* 0x000fc80000010000 */
[----:B------:R-:W-:-:S04]  /*0d60*/  FADD.FTZ R77, R27, R88 ;  /* 0x000000581b4d7221 */ /* 0x000fc80000010000 */
[----:B------:R-:W-:-:S04]  /*0d70*/  FADD.FTZ R88, R28, R77 ;  /* 0x0000004d1c587221 */ /* 0x000fc80000010000 */
[----:B------:R-:W-:-:S04]  /*0d80*/  FADD.FTZ R77, R29, R88 ;  /* 0x000000581d4d7221 */ /* 0x000fc80000010000 */
[----:B------:R-:W-:-:S04]  /*0d90*/  FADD.FTZ R88, R30, R77 ;  /* 0x0000004d1e587221 */ /* 0x000fc80000010000 */
[----:B------:R-:W-:Y:S01]  /*0da0*/  FADD.FTZ R79, R31, R88 ;  /* 0x000000581f4f7221 */ /* 0x000fe20000010000 */
[----:B------:R-:W-:Y:S01]  /*0db0*/  IMAD.WIDE.U32 R84, R82, 0x10, R84 ;  /* 0x0000001052547825 */ /* 0x000fe200078e0054 */
[----:B------:R-:W-:Y:S01]  /*0dc0*/  UMOV UR10, 0xffffffff ;  /* 0xffffffff000a7882 */ /* 0x000fe20000000000 */
[----:B--2---:R-:W-:Y:S02]  /*0dd0*/  @P1 MOV R36, R20 ;  /* 0x0000001400241202 */ /* 0x004fe40000000f00 */
[----:B------:R-:W-:Y:S02]  /*0de0*/  @P1 MOV R37, R21 ;  /* 0x0000001500251202 */ /* 0x000fe40000000f00 */
[----:B------:R-:W-:Y:S02]  /*0df0*/  @P1 MOV R38, R22 ;  /* 0x0000001600261202 */ /* 0x000fe40000000f00 */
[----:B------:R-:W-:Y:S01]  /*0e00*/  @P1 MOV R39, R23 ;  /* 0x0000001700271202 */ /* 0x000fe20000000f00 */
        /* <DEDUP_REMOVED lines=9> */
[----:B------:R-:W-:Y:S01]  /*0ea0*/  FADD.FTZ R36, R32, R79 ;  /* 0x0000004f20247221 */ /* 0x000fe20000010000 */
[----:B------:R-:W-:Y:S01]  /*0eb0*/  @P2 FADD.FTZ R41, R41, R37 ;  /* 0x0000002529292221 */ /* 0x000fe20000010000 */
[----:B------:R-:W-:Y:S01]  /*0ec0*/  @P2 FADD.FTZ R42, R42, R38 ;  /* 0x000000262a2a2221 */ /* 0x000fe20000010000 */
[----:B------:R-:W-:Y:S01]  /*0ed0*/  @P2 FADD.FTZ R43, R43, R39 ;  /* 0x000000272b2b2221 */ /* 0x000fe20000010000 */
[----:B------:R-:W-:-:S04]  /*0ee0*/  FADD.FTZ R37, R33, R36 ;  /* 0x0000002421257221 */ /* 0x000fc80000010000 */
[----:B------:R-:W-:Y:S01]  /*0ef0*/  FADD.FTZ R36, R34, R37 ;  /* 0x0000002522247221 */ /* 0x000fe20000010000 */
[----:B------:R0:W-:Y:S03]  /*0f00*/  STG.E.128 desc[UR4][R84.64], R40 ;  /* 0x0000002854007986 */ /* 0x0001e6000c101d04 */
        /* <DEDUP_REMOVED lines=60> */
.L_x_13346:
[----:B------:R-:W2:Y:S01]  /*12d0*/  @!P1 LDC.64 R36, c[0x0][0x250] ;  /* 0x00009400ff249b82 */ /* 0x000ea20000000a00 */
[----:B-1----:R-:W-:Y:S01]  /*12e0*/  FADD.FTZ R75, R86, R75 ;  /* 0x0000004b564b7221 */ /* 0x002fe20000010000 */
[----:B------:R-:W-:-:S03]  /*12f0*/  FMUL.FTZ R39, R77, R77 ;  /* 0x0000004d4d277220 */ /* 0x000fc60000410000 */
[----:B------:R-:W-:Y:S02]  /*1300*/  FFMA.FTZ R38, R75, R38, UR6 ;  /* 0x000000064b267e23 */ /* 0x000fe40008010026 */
[----:B------:R-:W-:Y:S01]  /*1310*/  FSEL R75, R39, RZ, P3 ;  /* 0x000000ff274b7208 */ /* 0x000fe20001800000 */
[----:B0-----:R-:W0:Y:S01]  /*1320*/  LDC.64 R86, c[0x0][0x2b8] ;  /* 0x0000ae00ff567b82 */ /* 0x001e220000000a00 */
[----:B------:R-:W-:-:S03]  /*1330*/  FSEL R39, R77, RZ, !P3 ;  /* 0x000000ff4d277208 */ /* 0x000fc60005800000 */
[----:B------:R-:W-:Y:S02]  /*1340*/  FADD.FTZ R75, R38, R75 ;  /* 0x0000004b264b7221 */ /* 0x000fe40000010000 */
[--C-:B------:R-:W-:Y:S01]  /*1350*/  FADD.FTZ R24, R24, -R39.reuse ;  /* 0x8000002718187221 */ /* 0x100fe20000010000 */
[--C-:B------:R-:W-:Y:S01]  /*1360*/  FADD.FTZ R25, R25, -R39.reuse ;  /* 0x8000002719197221 */ /* 0x100fe20000010000 */
[----:B------:R-:W1:Y:S01]  /*1370*/  @!P1 LDC.64 R84, c[0x0][0x258] ;  /* 0x00009600ff549b82 */ /* 0x000e620000000a00 */
[--C-:B------:R-:W-:Y:S01]  /*1380*/  FADD.FTZ R26, R26, -R39.reuse ;  /* 0x800000271a1a7221 */ /* 0x100fe20000010000 */
[----:B------:R-:W3:Y:S01]  /*1390*/  MUFU.RSQ R75, R75 ;  /* 0x0000004b004b7308 */ /* 0x000ee20000001400 */
        /* <DEDUP_REMOVED lines=8> */
[--C-:B------:R-:W-:Y:S01]  /*1420*/  FADD.FTZ R32, R32, -R39.reuse ;  /* 0x8000002720207221 */ /* 0x100fe20000010000 */
[----:B------:R-:W2:Y:S01]  /*1430*/  LDC.64 R40, c[0x0][0x210] ;  /* 0x00008400ff287b82 */ /* 0x000ea20000000a00 */
[--C-:B------:R-:W-:Y:S01]  /*1440*/  FADD.FTZ R33, R33, -R39.reuse ;  /* 0x8000002721217221 */ /* 0x100fe20000010000 */
[--C-:B------:R-:W-:Y:S01]  /*1450*/  FADD.FTZ R34, R34, -R39.reuse ;  /* 0x8000002722227221 */ /* 0x100fe20000010000 */
[--C-:B------:R-:W-:Y:S01]  /*1460*/  FADD.FTZ R35, R35, -R39.reuse ;  /* 0x8000002723237221 */ /* 0x100fe20000010000 */
[--C-:B------:R-:W-:Y:S01]  /*1470*/  FADD.FTZ R38, R42, -R39.reuse ;  /* 0x800000272a267221 */ /* 0x100fe20000010000 */
[----:B------:R-:W-:Y:S01]  /*1480*/  FADD.FTZ R39, R43, -R39 ;  /* 0x800000272b277221 */ /* 0x000fe20000010000 */
[----:B0-----:R-:W-:-:S04]  /*1490*/  IMAD.WIDE.U32 R42, R82, 0x10, R86 ;  /* 0x00000010522a7825 */ /* 0x001fc800078e0056 */
[C---:B---3--:R-:W-:Y:S01]  /*14a0*/  FMUL.FTZ R24, R75.reuse, R24 ;  /* 0x000000184b187220 */ /* 0x048fe20000410000 */
        /* <DEDUP_REMOVED lines=11> */
[----:B-1----:R-:W-:-:S04]  /*1560*/  @!P1 IMAD.WIDE R82, R73, 0x4, R84 ;  /* 0x0000000449529825 */ /* 0x002fc800078e0254 */
[C---:B------:R-:W-:Y:S01]  /*1570*/  FMUL.FTZ R36, R75.reuse, R36 ;  /* 0x000000244b247220 */ /* 0x040fe20000410000 */
[C---:B------:R-:W-:Y:S01]  /*1580*/  FMUL.FTZ R37, R75.reuse, R37 ;  /* 0x000000254b257220 */ /* 0x040fe20000410000 */
[C---:B------:R-:W-:Y:S01]  /*1590*/  FMUL.FTZ R38, R75.reuse, R38 ;  /* 0x000000264b267220 */ /* 0x040fe20000410000 */
[----:B------:R-:W-:Y:S01]  /*15a0*/  FMUL.FTZ R39, R75, R39 ;  /* 0x000000274b277220 */ /* 0x000fe20000410000 */
[----:B------:R-:W-:-:S04]  /*15b0*/  IMAD.WIDE.U32 R80, R80, 0x10, R86 ;  /* 0x0000001050507825 */ /* 0x000fc800078e0056 */
[----:B------:R-:W-:Y:S01]  /*15c0*/  FFMA.FTZ R27, R51, R27, R19 ;  /* 0x0000001b331b7223 */ /* 0x000fe20000010013 */
[----:B------:R-:W-:Y:S01]  /*15d0*/  FFMA.FTZ R26, R7, R26, R15 ;  /* 0x0000001a071a7223 */ /* 0x000fe2000001000f */
[----:B------:R-:W-:Y:S01]  /*15e0*/  FFMA.FTZ R25, R50, R25, R18 ;  /* 0x0000001932197223 */ /* 0x000fe20000010012 */
[----:B------:R-:W-:Y:S01]  /*15f0*/  FFMA.FTZ R24, R8, R24, R16 ;  /* 0x0000001808187223 */ /* 0x000fe20000010010 */
[----:B------:R0:W-:Y:S01]  /*1600*/  @!P1 STG.E desc[UR4][R88.64], R77 ;  /* 0x0000004d58009986 */ /* 0x0001e2000c101904 */
        /* <DEDUP_REMOVED lines=11> */
[----:B0-----:R-:W-:-:S04]  /*16c0*/  IMAD.WIDE.U32 R76, R76, 0x10, R86 ;  /* 0x000000104c4c7825 */ /* 0x001fc800078e0056 */
[----:B------:R-:W-:Y:S01]  /*16d0*/  FFMA.FTZ R37, R56, R37, R48 ;  /* 0x0000002538257223 */ /* 0x000fe20000010030 */
[----:B------:R-:W-:Y:S01]  /*16e0*/  FFMA.FTZ R36, R2, R36, R10 ;  /* 0x0000002402247223 */ /* 0x000fe2000001000a */
[----:B------:R0:W-:Y:S01]  /*16f0*/  @!P1 STG.E desc[UR4][R82.64], R75 ;  /* 0x0000004b52009986 */ /* 0x0001e2000c101904 */
[----:B--2---:R-:W-:-:S03]  /*1700*/  LEA R73, R40, R73, 0x2 ;  /* 0x0000004928497211 */ /* 0x004fc600078e10ff */
[----:B------:R0:W-:Y:S01]  /*1710*/  STG.E.128 desc[UR4][R80.64], R24 ;  /* 0x0000001850007986 */ /* 0x0001e2000c101d04 */
[----:B------:R-:W-:-:S03]  /*1720*/  ISETP.GE.AND P1, PT, R73, R41, PT ;  /* 0x000000294900720c */ /* 0x000fc60003f26270 */
[----:B------:R0:W-:Y:S04]  /*1730*/  STG.E.128 desc[UR4][R78.64], R28 ;  /* 0x0000001c4e007986 */ /* 0x0001e8000c101d04 */
[----:B------:R0:W-:Y:S04]  /*1740*/  STG.E.128 desc[UR4][R76.64], R32 ;  /* 0x000000204c007986 */ /* 0x0001e8000c101d04 */
[----:B------:R0:W-:Y:S02]  /*1750*/  STG.E.128 desc[UR4][R42.64], R36 ;  /* 0x000000242a007986 */ /* 0x0001e4000c101d04 */
[----:B------:R-:W-:Y:S05]  /*1760*/  @!P1 BRA `(.L_x_13334) ;  /* 0xfffffff000049947 */ /* 0x000fea000383ffff */
[----:B------:R-:W-:Y:S05]  /*1770*/  EXIT ;  /* 0x000000000000794d */ /* 0x000fea0003800000 */
.L_x_13333:
        /* <DEDUP_REMOVED lines=8> */
.L_x_13336:
[----:B------:R-:W-:Y:S05]  /*1800*/  BSYNC B0 ;  /* 0x0000000000007941 */ /* 0x000fea0003800000 */
.L_x_13335:
        /* <DEDUP_REMOVED lines=9> */
.L_x_13337:
[----:B------:R-:W-:Y:S01]  /*18a0*/  HFMA2.MMA R85, -RZ, RZ, 0, 2.384185791015625e-07 ;  /* 0x00000004ff557435 */ /* 0x000fe200000001ff */
[----:B------:R-:W-:-:S05]  /*18b0*/  MOV R38, R83 ;  /* 0x0000005300267202 */ /* 0x000fca0000000f00 */
[----:B------:R-:W-:-:S05]  /*18c0*/  FADD.FTZ R39, R37, R38 ;  /* 0x0000002625277221 */ /* 0x000fca0000010000 */
[----:B------:R-:W-:-:S07]  /*18d0*/  MOV R88, R39 ;  /* 0x0000002700587202 */ /* 0x000fce0000000f00 */
[----:B------:R-:W-:Y:S05]  /*18e0*/  WARPSYNC.COLLECTIVE R81, `(.L_x_13338) ;  /* 0x0000000051087348 */ /* 0x000fea0003c00000 */
[----:B------:R0:W1:Y:S02]  /*18f0*/  SHFL.BFLY P2, R83, R88, R85, R90 ;  /* 0x0c00005558537389 */ /* 0x000064000004005a */
[----:B01----:R-:W-:Y:S01]  /*1900*/  ENDCOLLECTIVE ;  /* 0x000000000000791b */ /* 0x003fe20003800000 */
.L_x_13338:
[----:B------:R-:W-:Y:S01]  /*1910*/  HFMA2.MMA R85, -RZ, RZ, 0, 4.76837158203125e-07 ;  /* 0x00000008ff557435 */ /* 0x000fe200000001ff */
[----:B------:R-:W-:-:S05]  /*1920*/  MOV R38, R83 ;  /* 0x0000005300267202 */ /* 0x000fca0000000f00 */
[----:B------:R-:W-:-:S05]  /*1930*/  FADD.FTZ R75, R39, R38 ;  /* 0x00000026274b7221 */ /* 0x000fca0000010000 */
[----:B------:R-:W-:-:S07]  /*1940*/  MOV R88, R75 ;  /* 0x0000004b00587202 */ /* 0x000fce0000000f00 */
[----:B------:R-:W-:Y:S05]  /*1950*/  WARPSYNC.COLLECTIVE R81, `(.L_x_13339) ;  /* 0x0000000051087348 */ /* 0x000fea0003c00000 */
[----:B------:R0:W1:Y:S02]  /*1960*/  SHFL.BFLY P2, R83, R88, R85, R90 ;  /* 0x0c00005558537389 */ /* 0x000064000004005a */
[----:B01----:R-:W-:Y:S01]  /*1970*/  ENDCOLLECTIVE ;  /* 0x000000000000791b */ /* 0x003fe20003800000 */
.L_x_13339:
        /* <DEDUP_REMOVED lines=8> */
.L_x_13340:
        /* <DEDUP_REMOVED lines=40> */
.L_x_13341:
[----:B------:R-:W-:Y:S01]  /*1c80*/  HFMA2.MMA R85, -RZ, RZ, 0, 1.1920928955078125e-07 ;  /* 0x00000002ff557435 */ /* 0x000fe200000001ff */
[----:B------:R-:W-:-:S05]  /*1c90*/  MOV R37, R83 ;  /* 0x0000005300257202 */ /* 0x000fca0000000f00 */
[----:B------:R-:W-:-:S05]  /*1ca0*/  FADD.FTZ R37, R36, R37 ;  /* 0x0000002524257221 */ /* 0x000fca0000010000 */
[----:B------:R-:W-:-:S07]  /*1cb0*/  MOV R88, R37 ;  /* 0x0000002500587202 */ /* 0x000fce0000000f00 */
[----:B------:R-:W-:Y:S05]  /*1cc0*/  WARPSYNC.COLLECTIVE R81, `(.L_x_13342) ;  /* 0x0000000051087348 */ /* 0x000fea0003c00000 */
[----:B------:R0:W1:Y:S02]  /*1cd0*/  SHFL.BFLY P2, R83, R88, R85, R90 ;  /* 0x0c00005558537389 */ /* 0x000064000004005a */
[----:B01----:R-:W-:Y:S01]  /*1ce0*/  ENDCOLLECTIVE ;  /* 0x000000000000791b */ /* 0x003fe20003800000 */
.L_x_13342:
[----:B------:R-:W-:Y:S01]  /*1cf0*/  HFMA2.MMA R85, -RZ, RZ, 0, 2.384185791015625e-07 ;  /* 0x00000004ff557435 */ /* 0x000fe200000001ff */
[----:B------:R-:W-:-:S05]  /*1d00*/  MOV R84, R83 ;  /* 0x0000005300547202 */ /* 0x000fca0000000f00 */
[----:B------:R-:W-:-:S05]  /*1d10*/  FADD.FTZ R84, R37, R84 ;  /* 0x0000005425547221 */ /* 0x000fca0000010000 */
[----:B------:R-:W-:-:S07]  /*1d20*/  MOV R88, R84 ;  /* 0x0000005400587202 */ /* 0x000fce0000000f00 */
[----:B------:R-:W-:Y:S05]  /*1d30*/  WARPSYNC.COLLECTIVE R81, `(.L_x_13343) ;  /* 0x0000000051087348 */ /* 0x000fea0003c00000 */
[----:B------:R0:W1:Y:S02]  /*1d40*/  SHFL.BFLY P2, R83, R88, R85, R90 ;  /* 0x0c00005558537389 */ /* 0x000064000004005a */
[----:B01----:R-:W-:Y:S01]  /*1d50*/  ENDCOLLECTIVE ;  /* 0x000000000000791b */ /* 0x003fe20003800000 */
.L_x_13343:
[----:B------:R-:W-:Y:S01]  /*1d60*/  HFMA2.MMA R85, -RZ, RZ, 0, 4.76837158203125e-07 ;  /* 0x00000008ff557435 */ /* 0x000fe200000001ff */
[----:B------:R-:W-:-:S05]  /*1d70*/  MOV R39, R83 ;  /* 0x0000005300277202 */ /* 0x000fca0000000f00 */
[----:B------:R-:W-:-:S05]  /*1d80*/  FADD.FTZ R39, R84, R39 ;  /* 0x0000002754277221 */ /* 0x000fca0000010000 */
[----:B------:R-:W-:-:S07]  /*1d90*/  MOV R88, R39 ;  /* 0x0000002700587202 */ /* 0x000fce0000000f00 */
[----:B------:R-:W-:Y:S05]  /*1da0*/  WARPSYNC.COLLECTIVE R81, `(.L_x_13344) ;  /* 0x0000000051087348 */ /* 0x000fea0003c00000 */
[----:B------:R0:W1:Y:S02]  /*1db0*/  SHFL.BFLY P2, R83, R88, R85, R90 ;  /* 0x0c00005558537389 */ /* 0x000064000004005a */
[----:B01----:R-:W-:Y:S01]  /*1dc0*/  ENDCOLLECTIVE ;  /* 0x000000000000791b */ /* 0x003fe20003800000 */
.L_x_13344:
[----:B------:R-:W-:Y:S01]  /*1dd0*/  HFMA2.MMA R85, -RZ, RZ, 0, 9.5367431640625e-07 ;  /* 0x00000010ff557435 */ /* 0x000fe200000001ff */
[----:B------:R-:W-:-:S05]  /*1de0*/  MOV R86, R83 ;  /* 0x0000005300567202 */ /* 0x000fca0000000f00 */
[----:B------:R-:W-:-:S05]  /*1df0*/  FADD.FTZ R86, R39, R86 ;  /* 0x0000005627567221 */ /* 0x000fca0000010000 */
[----:B------:R-:W-:-:S07]  /*1e00*/  MOV R88, R86 ;  /* 0x0000005600587202 */ /* 0x000fce0000000f00 */
[----:B------:R-:W-:Y:S05]  /*1e10*/  WARPSYNC.COLLECTIVE R81, `(.L_x_13345) ;  /* 0x0000000051087348 */ /* 0x000fea0003c00000 */
[----:B------:R0:W1:Y:S02]  /*1e20*/  SHFL.BFLY P2, R83, R88, R85, R90 ;  /* 0x0c00005558537389 */ /* 0x000064000004005a */
[----:B01----:R-:W-:Y:S01]  /*1e30*/  ENDCOLLECTIVE ;  /* 0x000000000000791b */ /* 0x003fe20003800000 */
.L_x_13345:
[----:B------:R-:W-:Y:S01]  /*1e40*/  MOV R75, R83 ;  /* 0x00000053004b7202 */ /* 0x000fe20000000f00 */
[----:B------:R-:W-:Y:S06]  /*1e50*/  BRA `(.L_x_13346) ;  /* 0xfffffff4001c7947 */ /* 0x000fec000383ffff */
.L_x_13347:
        /* <DEDUP_REMOVED lines=10> */
.L_x_16605:


//--------------------- .text._ZN10layer_norm13ln_fwd_kernelINS_13Kernel_traitsI6__halfffffjLj512ELj1ELj4ELj1ELj16ENS_18Kernel_traits_baseILj512ES2_ffffjLj128EEEEELb0ELb1ELb1ELb0EEEvNS_9FwdParamsE --------------------------
	.section	.text._ZN10layer_norm13ln_fwd_kernelINS_13Kernel_traitsI6__halfffffjLj512ELj1ELj4ELj1ELj16ENS_18Kernel_traits_baseILj512ES2_ffffjLj128EEEEELb0ELb1ELb1ELb0EEEvNS_9FwdParamsE,"ax",@progbits
	.align	128
        .global         _ZN10layer_norm13ln_fwd_kernelINS_13Kernel_traitsI6__halfffffjLj512ELj1ELj4ELj1ELj16ENS_18Kernel_traits_baseILj512ES2_ffffjLj128EEEEELb0ELb1ELb1ELb0EEEvNS_9FwdParamsE
        .type           _ZN10layer_norm13ln_fwd_kernelINS_13Kernel_traitsI6__halfffffjLj512ELj1ELj4ELj1ELj16ENS_18Kernel_traits_baseILj512ES2_ffffjLj128EEEEELb0ELb1ELb1ELb0EEEvNS_9FwdParamsE,@function
        .size           _ZN10layer_norm13ln_fwd_kernelINS_13Kernel_traitsI6__halfffffjLj512ELj1ELj4ELj1ELj16ENS_18Kernel_traits_baseILj512ES2_ffffjLj128EEEEELb0ELb1ELb1ELb0EEEvNS_9FwdParamsE,(.L_x_16606 - _ZN10layer_norm13ln_fwd_kernelINS_13Kernel_traitsI6__halfffffjLj512ELj1ELj4ELj1ELj16ENS_18Kernel_traits_baseILj512ES2_ffffjLj128EEEEELb0ELb1ELb1ELb0EEEvNS_9FwdParamsE)
        .other          _ZN10layer_norm13ln_fwd_kernelINS_13Kernel_traitsI6__halfffffjLj512ELj1ELj4ELj1ELj16ENS_18Kernel_traits_baseILj512ES2_ffffjLj128EEEEELb0ELb1ELb1ELb0EEEvNS_9FwdParamsE,@"STO_CUDA_ENTRY STV_DEFAULT"
_ZN10layer_norm13ln_fwd_kernelINS_13Kernel_traitsI6__halfffffjLj512ELj1ELj4ELj1ELj16ENS_18Kernel_traits_baseILj512ES2_ffffjLj128EEEEELb0ELb1ELb1ELb0EEEvNS_9FwdParamsE:
.text._ZN10layer_norm13ln_fwd_kernelINS_13Kernel_traitsI6__halfffffjLj512ELj1ELj4ELj1ELj16ENS_18Kernel_traits_baseILj512ES2_ffffjLj128EEEEELb0ELb1ELb1ELb0EEEvNS_9FwdParamsE:
        /* <DEDUP_REMOVED lines=36> */
.L_x_13349:
[----:B------:R-:W-:Y:S05]  /*0240*/  BSYNC B0 ;  /* 0x0000000000007941 */ /* 0x000fea0003800000 */
.L_x_13348:
        /* <DEDUP_REMOVED lines=12> */
[C---:B------:R-:W-:Y:S02]  /*0310*/  LEA.HI.X R9, R21.reuse, UR7, RZ, 0x3, P3 ;  /* 0x0000000715097c11 */ /* 0x040fe400098f1cff */
[----:B------:R0:W5:Y:S04]  /*0320*/  LDG.E.64 R12, desc[UR4][R10.64] ;  /* 0x000000040a0c7981 */ /* 0x000168000c1e1b00 */
[----:B------:R0:W5:Y:S01]  /*0330*/  LDG.E.64 R24, desc[UR4][R8.64] ;  /* 0x0000000408187981 */ /* 0x000162000c1e1b00 */
[----:B------:R-:W-:-:S02]  /*0340*/  IADD3 R21, R21, 0x20, RZ ;  /* 0x0000002015157810 */ /* 0x000fc40007ffe0ff */
[----:B0-----:R-:W-:-:S07]  /*0350*/  @!P2 CS2R R4, SRZ ;  /* 0x000000000004a805 */ /* 0x001fce000001ff00 */
.L_x_13351:
[----:B------:R-:W-:Y:S05]  /*0360*/  BSYNC B0 ;  /* 0x0000000000007941 */ /* 0x000fea0003800000 */
.L_x_13350:
        /* <DEDUP_REMOVED lines=17> */
.L_x_13353:
[----:B------:R-:W-:Y:S05]  /*0480*/  BSYNC B0 ;  /* 0x0000000000007941 */ /* 0x000fea0003800000 */
.L_x_13352:
        /* <DEDUP_REMOVED lines=16> */
.L_x_13355:
[----:B------:R-:W-:Y:S05]  /*0590*/  BSYNC B0 ;  /* 0x0000000000007941 */ /* 0x000fea0003800000 */
.L_x_13354:
[----:B------:R-:W-:Y:S02]  /*05a0*/  ULDC UR6, c[0x0][0x214] ;  /* 0x0000850000067ab9 */ /* 0x000fe40000000800 */
[----:B------:R-:W-:-:S13]  /*05b0*/  ISETP.GE.AND P2, PT, R78, UR6, PT ;  /* 0x000000064e007c0c */ /* 0x000fda000bf46270 */
[----:B------:R-:W-:Y:S05]  /*05c0*/  @P2 EXIT ;  /* 0x000000000000294d */ /* 0x000fea0003800000 */
[----:B-----5:R-:W-:Y:S01]  /*05d0*/  MOV R72, R24 ;  /* 0x0000001800487202 */ /* 0x020fe20000000f00 */
[----:B------:R-:W-:Y:S01]  /*05e0*/  HADD2.F32 R0, -RZ, R11.H0_H0 ;  /* 0x2000000bff007230 */ /* 0x000fe20000004100 */
[----:B------:R-:W-:Y:S01]  /*05f0*/  SHF.R.U64 R71, R24, 0x10, R25 ;  /* 0x0000001018477819 */ /* 0x000fe20000001219 */
[----:B------:R-:W-:Y:S01]  /*0600*/  ULDC.U8 UR6, c[0x0][0x2a0] ;  /* 0x0000a80000067ab9 */ /* 0x000fe20000000000 */
        /* <DEDUP_REMOVED lines=17> */
[----:B------:R-:W-:Y:S01]  /*0720*/  UISETP.NE.AND UP0, UPT, UR6, URZ, UPT ;  /* 0x0000003f0600728c */ /* 0x000fe2000bf05270 */
[--C-:B------:R-:W-:Y:S01]  /*0730*/  SHF.R.U64 R25, R26, 0x10, R27.reuse ;  /* 0x000000101a197819 */ /* 0x100fe2000000121b */
[----:B------:R-:W-:Y:S01]  /*0740*/  ULDC UR7, c[0x0][0x2d8] ;  /* 0x0000b60000077ab9 */ /* 0x000fe20000000800 */
[----:B------:R-:W-:Y:S01]  /*0750*/  MOV R18, R27 ;  /* 0x0000001b00127202 */ /* 0x000fe20000000f00 */
[----:B------:R-:W-:Y:S01]  /*0760*/  HADD2.F32 R66, -RZ, R66.H0_H0 ;  /* 0x20000042ff427230 */ /* 0x000fe20000004100 */
[----:B------:R-:W-:Y:S01]  /*0770*/  SHF.R.U32.HI R23, RZ, 0x10, R27 ;  /* 0x00000010ff177819 */ /* 0x000fe2000001161b */
[----:B------:R-:W-:Y:S01]  /*0780*/  ULDC UR6, c[0x0][0x29c] ;  /* 0x0000a70000067ab9 */ /* 0x000fe20000000800 */
[----:B------:R-:W-:-:S02]  /*0790*/  MOV R22, R17 ;  /* 0x0000001100167202 */ /* 0x000fc40000000f00 */
[----:B------:R-:W-:Y:S02]  /*07a0*/  SHF.R.U32.HI R16, RZ, 0x10, R17 ;  /* 0x00000010ff107819 */ /* 0x000fe40000011611 */
[----:B------:R-:W-:Y:S02]  /*07b0*/  MOV R44, R20 ;  /* 0x00000014002c7202 */ /* 0x000fe40000000f00 */
[--C-:B------:R-:W-:Y:S02]  /*07c0*/  SHF.R.U64 R45, R20, 0x10, R21.reuse ;  /* 0x00000010142d7819 */ /* 0x100fe40000001215 */
        /* <DEDUP_REMOVED lines=60> */
.L_x_13405:
[----:B0-----:R-:W0:Y:S08]  /*0b90*/  LDC.64 R40, c[0x0][0x280] ;  /* 0x0000a000ff287b82 */ /* 0x001e300000000a00 */
[----:B------:R-:W1:Y:S01]  /*0ba0*/  LDC R85, c[0x0][0x218] ;  /* 0x00008600ff557b82 */ /* 0x000e620000000800 */
[----:B0-----:R-:W-:-:S07]  /*0bb0*/  IMAD.WIDE R42, R78, 0x4, R40 ;  /* 0x000000044e2a7825 */ /* 0x001fce00078e0228 */
[----:B------:R-:W0:Y:S01]  /*0bc0*/  LDC.64 R40, c[0x0][0x288] ;  /* 0x0000a200ff287b82 */ /* 0x000e220000000a00 */
[----:B------:R2:W3:Y:S01]  /*0bd0*/  LDG.E R83, desc[UR4][R42.64] ;  /* 0x000000042a537981 */ /* 0x0004e2000c1e1900 */
[----:B0-----:R-:W-:-:S05]  /*0be0*/  IMAD.WIDE R40, R78, 0x4, R40 ;  /* 0x000000044e287825 */ /* 0x001fca00078e0228 */
[----:B------:R0:W5:Y:S01]  /*0bf0*/  LDG.E R84, desc[UR4][R40.64] ;  /* 0x0000000428547981 */ /* 0x000162000c1e1900 */
[----:B-1----:R-:W-:Y:S01]  /*0c00*/  IMAD R86, R78, R85, RZ ;  /* 0x000000554e567224 */ /* 0x002fe200078e02ff */
[----:B--2---:R-:W-:Y:S01]  /*0c10*/  HFMA2.MMA R43, -RZ, RZ, 0, 0 ;  /* 0x00000000ff2b7435 */ /* 0x004fe200000001ff */
[----:B------:R-:W-:Y:S03]  /*0c20*/  BSSY B0, `(.L_x_13356) ;  /* 0x0000040000007945 */ /* 0x000fe60003800000 */
[----:B------:R-:W-:-:S04]  /*0c30*/  SHF.R.S32.HI R87, RZ, 0x1f, R86 ;  /* 0x0000001fff577819 */ /* 0x000fc80000011456 */
[----:B------:R-:W-:Y:S02]  /*0c40*/  LEA.HI R87, R87, R86, RZ, 0x2 ;  /* 0x0000005657577211 */ /* 0x000fe400078f10ff */
[----:B------:R-:W-:Y:S02]  /*0c50*/  SHF.R.S32.HI R86, RZ, 0x1f, R78 ;  /* 0x0000001fff567819 */ /* 0x000fe4000001144e */
[----:B------:R-:W-:Y:S02]  /*0c60*/  LEA.HI.SX32 R42, R87, R80, 0x1e ;  /* 0x00000050572a7211 */ /* 0x000fe400078ff2ff */
[----:B---3--:R-:W-:-:S13]  /*0c70*/  ISETP.GE.AND P3, PT, R83, 0x1, PT ;  /* 0x000000015300780c */ /* 0x008fda0003f66270 */
[----:B------:R-:W-:Y:S02]  /*0c80*/  @P3 IADD3 R88, R83, -0x1, RZ ;  /* 0xffffffff53583810 */ /* 0x000fe40007ffe0ff */
[----:B------:R-:W-:-:S03]  /*0c90*/  @P3 LOP3.LUT R80, R77, 0x1f, RZ, 0xc0, !PT ;  /* 0x0000001f4d503812 */ /* 0x000fc600078ec0ff */
[----:B------:R-:W-:-:S05]  /*0ca0*/  @P3 IMAD R88, R88, R85, RZ ;  /* 0x0000005558583224 */ /* 0x000fca00078e02ff */
[----:B------:R-:W-:-:S04]  /*0cb0*/  @P3 SHF.R.S32.HI R89, RZ, 0x1f, R88 ;  /* 0x0000001fff593819 */ /* 0x000fc80000011458 */
[----:B------:R-:W-:-:S04]  /*0cc0*/  @P3 LEA.HI R89, R89, R88, RZ, 0x2 ;  /* 0x0000005859593211 */ /* 0x000fc800078f10ff */
[----:B------:R-:W-:Y:S01]  /*0cd0*/  @P3 LEA.HI.SX32 R43, R89, R80, 0x1e ;  /* 0x00000050592b3211 */ /* 0x000fe200078ff2ff */
[----:B0-----:R-:W-:Y:S06]  /*0ce0*/  @!P0 BRA `(.L_x_13357) ;  /* 0x0000000000cc8947 */ /* 0x001fec0003800000 */
[----:B------:R-:W0:Y:S02]  /*0cf0*/  LDC.64 R40, c[0x0][0x230] ;  /* 0x00008c00ff287b82 */ /* 0x000e240000000a00 */
[----:B0-----:R-:W-:-:S04]  /*0d00*/  ISETP.NE.U32.AND P4, PT, R40, RZ, PT ;  /* 0x000000ff2800720c */ /* 0x001fc80003f85070 */
[----:B------:R-:W-:-:S13]  /*0d10*/  ISETP.NE.AND.EX P4, PT, R41, RZ, PT, P4 ;  /* 0x000000ff2900720c */ /* 0x000fda0003f85340 */
[----:B------:R-:W0:Y:S02]  /*0d20*/  @P4 LDC.64 R20, c[0x0][0x230] ;  /* 0x00008c00ff144b82 */ /* 0x000e240000000a00 */
[----:B0-----:R-:W-:-:S05]  /*0d30*/  @P4 IMAD.WIDE.U32 R88, R42, 0x10, R20 ;  /* 0x000000102a584825 */ /* 0x001fca00078e0014 */
[----:B------:R-:W2:Y:S01]  /*0d40*/  @P4 LDG.E.128 R16, desc[UR4][R88.64] ;  /* 0x0000000458104981 */ /* 0x000ea2000c1e1d00 */
[----:B------:R-:W-:-:S13]  /*0d50*/  ISETP.GT.AND P5, PT, R83, RZ, PT ;  /* 0x000000ff5300720c */ /* 0x000fda0003fa4270 */
[----:B------:R-:W-:-:S04]  /*0d60*/  @!P5 ISETP.NE.U32.AND P2, PT, R40, RZ, PT ;  /* 0x000000ff2800d20c */ /* 0x000fc80003f45070 */
[----:B------:R-:W-:-:S04]  /*0d70*/  @!P5 ISETP.NE.AND.EX P2, PT, R41, RZ, PT, P2 ;  /* 0x000000ff2900d20c */ /* 0x000fc80003f45320 */
[----:B--2---:R-:W-:Y:S02]  /*0d80*/  @!P5 FSEL R20, R16, RZ, P2 ;  /* 0x000000ff1014d208 */ /* 0x004fe40001000000 */
[----:B------:R-:W-:-:S04]  /*0d90*/  @!P5 ISETP.NE.U32.AND P2, PT, R40, RZ, PT ;  /* 0x000000ff2800d20c */ /* 0x000fc80003f45070 */
[----:B------:R-:W-:-:S04]  /*0da0*/  @!P5 ISETP.NE.AND.EX P2, PT, R41, RZ, PT, P2 ;  /* 0x000000ff2900d20c */ /* 0x000fc80003f45320 */
[----:B------:R-:W-:Y:S02]  /*0db0*/  @!P5 FSEL R21, R17, RZ, P2 ;  /* 0x000000ff1115d208 */ /* 0x000fe40001000000 */
[----:B------:R-:W-:-:S04]  /*0dc0*/  @!P5 ISETP.NE.U32.AND P2, PT, R40, RZ, PT ;  /* 0x000000ff2800d20c */ /* 0x000fc80003f45070 */
[----:B------:R-:W-:-:S04]  /*0dd0*/  @!P5 ISETP.NE.AND.EX P2, PT, R41, RZ, PT, P2 ;  /* 0x000000ff2900d20c */ /* 0x000fc80003f45320 */
[----:B------:R-:W-:Y:S02]  /*0de0*/  @!P5 FSEL R22, R18, RZ, P2 ;  /* 0x000000ff1216d208 */ /* 0x000fe40001000000 */
[----:B------:R-:W-:-:S04]  /*0df0*/  @!P5 ISETP.NE.U32.AND P2, PT, R40, RZ, PT ;  /* 0x000000ff2800d20c */ /* 0x000fc80003f45070 */
[----:B------:R-:W-:Y:S02]  /*0e00*/  @!P5 ISETP.NE.AND.EX P2, PT, R41, RZ, PT, P2 ;  /* 0x000000ff2900d20c */ /* 0x000fe40003f45320 */
[----:B------:R-:W0:Y:S01]  /*0e10*/  @P3 LDC.64 R40, c[0x0][0x220] ;  /* 0x00008800ff283b82 */ /* 0x000e220000000a00 */
[----:B------:R-:W-:Y:S01]  /*0e20*/  BSSY B1, `(.L_x_13358) ;  /* 0x000000a000017945 */ /* 0x000fe20003800000 */
[----:B------:R-:W-:Y:S01]  /*0e30*/  @!P5 FSEL R23, R19, RZ, P2 ;  /* 0x000000ff1317d208 */ /* 0x000fe20001000000 */
[----:B0-----:R-:W-:-:S05]  /*0e40*/  @P3 IMAD.WIDE.U32 R88, R43, 0x10, R40 ;  /* 0x000000102b583825 */ /* 0x001fca00078e0028 */
[----:B------:R-:W0:Y:S01]  /*0e50*/  LDC.64 R40, c[0x0][0x238] ;  /* 0x00008e00ff287b82 */ /* 0x000e220000000a00 */
[----:B------:R1:W5:Y:S01]  /*0e60*/  @P3 LDG.E.128 R24, desc[UR4][R88.64] ;  /* 0x0000000458183981 */ /* 0x000362000c1e1d00 */
[----:B0-----:R-:W-:Y:S01]  /*0e70*/  IMAD.WIDE.U32 R40, R42, 0x10, R40 ;  /* 0x000000102a287825 */ /* 0x001fe200078e0028 */
[----:B-1----:R-:W-:Y:S06]  /*0e80*/  @!P5 BRA `(.L_x_13359) ;  /* 0x00000000000cd947 */ /* 0x002fec0003800000 */
[----:B-----5:R-:W-:-:S04]  /*0e90*/  FMUL.FTZ R87, R24, UR6 ;  /* 0x0000000618577c20 */ /* 0x020fc80008410000 */
[----:B------:R-:W-:-:S04]  /*0ea0*/  FMUL.FTZ R20, R76, R87 ;  /* 0x000000574c147220 */ /* 0x000fc80000410000 */
[----:B------:R-:W-:-:S07]  /*0eb0*/  @P4 FADD.FTZ R20, R16, R20 ;  /* 0x0000001410144221 */ /* 0x000fce0000010000 */
.L_x_13359:
[----:B------:R-:W-:Y:S05]  /*0ec0*/  BSYNC B1 ;  /* 0x0000000000017941 */ /* 0x000fea0003800000 */
.L_x_13358:
[----:B------:R-:W-:Y:S04]  /*0ed0*/  BSSY B1, `(.L_x_13360) ;  /* 0x0000005000017945 */ /* 0x000fe80003800000 */
[----:B------:R-:W-:Y:S05]  /*0ee0*/  @!P5 BRA `(.L_x_13361) ;  /* 0x00000000000cd947 */ /* 0x000fea0003800000 */
[----:B-----5:R-:W-:-:S04]  /*0ef0*/  FMUL.FTZ R88, R25, UR6 ;  /* 0x0000000619587c20 */ /* 0x020fc80008410000 */
[----:B------:R-:W-:-:S04]  /*0f00*/  FMUL.FTZ R21, R75, R88 ;  /* 0x000000584b157220 */ /* 0x000fc80000410000 */
[----:B------:R-:W-:-:S07]  /*0f10*/  @P4 FADD.FTZ R21, R17, R21 ;  /* 0x0000001511154221 */ /* 0x000fce0000010000 */
.L_x_13361:
[----:B------:R-:W-:Y:S05]  /*0f20*/  BSYNC B1 ;  /* 0x0000000000017941 */ /* 0x000fea0003800000 */
.L_x_13360:
[----:B------:R-:W-:Y:S04]  /*0f30*/  BSSY B1, `(.L_x_13362) ;  /* 0x0000005000017945 */ /* 0x000fe80003800000 */
[----:B------:R-:W-:Y:S05]  /*0f40*/  @!P5 BRA `(.L_x_13363) ;  /* 0x00000000000cd947 */ /* 0x000fea0003800000 */
[----:B-----5:R-:W-:-:S04]  /*0f50*/  FMUL.FTZ R87, R26, UR6 ;  /* 0x000000061a577c20 */ /* 0x020fc80008410000 */
[----:B------:R-:W-:-:S04]  /*0f60*/  FMUL.FTZ R22, R74, R87 ;  /* 0x000000574a167220 */ /* 0x000fc80000410000 */
[----:B------:R-:W-:-:S07]  /*0f70*/  @P4 FADD.FTZ R22, R18, R22 ;  /* 0x0000001612164221 */ /* 0x000fce0000010000 */
.L_x_13363:
[----:B------:R-:W-:Y:S05]  /*0f80*/  BSYNC B1 ;  /* 0x0000000000017941 */ /* 0x000fea0003800000 */
.L_x_13362:
[----:B------:R-:W-:Y:S04]  /*0f90*/  BSSY B1, `(.L_x_13364) ;  /* 0x0000005000017945 */ /* 0x000fe80003800000 */
[----:B------:R-:W-:Y:S05]  /*0fa0*/  @!P5 BRA `(.L_x_13365) ;  /* 0x00000000000cd947 */ /* 0x000fea0003800000 */
[----:B-----5:R-:W-:-:S04]  /*0fb0*/  FMUL.FTZ R88, R27, UR6 ;  /* 0x000000061b587c20 */ /* 0x020fc80008410000 */
[----:B------:R-:W-:-:S04]  /*0fc0*/  FMUL.FTZ R23, R73, R88 ;  /* 0x0000005849177220 */ /* 0x000fc80000410000 */
[----:B------:R-:W-:-:S07]  /*0fd0*/  @P4 FADD.FTZ R23, R19, R23 ;  /* 0x0000001713174221 */ /* 0x000fce0000010000 */
.L_x_13365:
[----:B------:R-:W-:Y:S05]  /*0fe0*/  BSYNC B1 ;  /* 0x0000000000017941 */ /* 0x000fea0003800000 */
.L_x_13364:
[----:B------:R0:W-:Y:S01]  /*0ff0*/  STG.E.128 desc[UR4][R40.64], R20 ;  /* 0x0000001428007986 */ /* 0x0001e2000c101d04 */
[----:B------:R-:W-:Y:S02]  /*1000*/  IADD3 R43, R43, 0x20, RZ ;  /* 0x000000202b2b7810 */ /* 0x000fe40007ffe0ff */
[----:B------:R-:W-:-:S07]  /*1010*/  IADD3 R42, R42, 0x20, RZ ;  /* 0x000000202a2a7810 */ /* 0x000fce0007ffe0ff */
.L_x_13357:
[----:B------:R-:W-:Y:S05]  /*1020*/  BSYNC B0 ;  /* 0x0000000000007941 */ /* 0x000fea0003800000 */
.L_x_13356:
[----:B------:R-:W-:Y:S01]  /*1030*/  ISETP.NE.AND P2, PT, R82, RZ, PT ;  /* 0x000000ff5200720c */ /* 0x000fe20003f45270 */
[----:B------:R-:W-:-:S12]  /*1040*/  BSSY B0, `(.L_x_13366) ;  /* 0x0000035000007945 */ /* 0x000fd80003800000 */
[----:B------:R-:W-:Y:S05]  /*1050*/  @!P2 BRA `(.L_x_13367) ;  /* 0x0000000000cca947 */ /* 0x000fea0003800000 */
[----:B0-----:R-:W0:Y:S02]  /*1060*/  LDC.64 R40, c[0x0][0x230] ;  /* 0x00008c00ff287b82 */ /* 0x001e240000000a00 */
[----:B0-----:R-:W-:-:S04]  /*1070*/  ISETP.NE.U32.AND P4, PT, R40, RZ, PT ;  /* 0x000000ff2800720c */ /* 0x001fc80003f85070 */
[----:B------:R-:W-:-:S13]  /*1080*/  ISETP.NE.AND.EX P4, PT, R41, RZ, PT, P4 ;  /* 0x000000ff2900720c */ /* 0x000fda0003f85340 */
[----:B------:R-:W0:Y:S02]  /*1090*/  @P4 LDC.64 R88, c[0x0][0x230] ;  /* 0x00008c00ff584b82 */ /* 0x000e240000000a00 */
[----:B0-----:R-:W-:-:S05]  /*10a0*/  @P4 IMAD.WIDE.U32 R88, R42, 0x10, R88 ;  /* 0x000000102a584825 */ /* 0x001fca00078e0058 */
[----:B------:R0:W2:Y:S01]  /*10b0*/  @P4 LDG.E.128 R16, desc[UR4][R88.64] ;  /* 0x0000000458104981 */ /* 0x0000a2000c1e1d00 */
[----:B------:R-:W-:Y:S01]  /*10c0*/  ISETP.GT.AND P5, PT, R83, RZ, PT ;  /* 0x000000ff5300720c */ /* 0x000fe20003fa4270 */
[----:B0-----:R-:W0:-:S12]  /*10d0*/  @P3 LDC.64 R88, c[0x0][0x220] ;  /* 0x00008800ff583b82 */ /* 0x001e180000000a00 */
[----:B------:R-:W-:-:S04]  /*10e0*/  @!P5 ISETP.NE.U32.AND P2, PT, R40, RZ, PT ;  /* 0x000000ff2800d20c */ /* 0x000fc80003f45070 */
[----:B------:R-:W-:Y:S01]  /*10f0*/  @!P5 ISETP.NE.AND.EX P2, PT, R41, RZ, PT, P2 ;  /* 0x000000ff2900d20c */ /* 0x000fe20003f45320 */
[----:B0-----:R-:W-:-:S05]  /*1100*/  @P3 IMAD.WIDE.U32 R88, R43, 0x10, R88 ;  /* 0x000000102b583825 */ /* 0x001fca00078e0058 */
[----:B-----5:R0:W5:Y:S01]  /*1110*/  @P3 LDG.E.128 R24, desc[UR4][R88.64] ;  /* 0x0000000458183981 */ /* 0x020162000c1e1d00 */
[----:B------:R-:W-:Y:S01]  /*1120*/  BSSY B1, `(.L_x_13368) ;  /* 0x0000011000017945 */ /* 0x000fe20003800000 */
        /* <DEDUP_REMOVED lines=9> */
[----:B------:R-:W1:Y:S02]  /*11c0*/  LDC.64 R40, c[0x0][0x238] ;  /* 0x00008e00ff287b82 */ /* 0x000e640000000a00 */
[----:B------:R-:W-:Y:S01]  /*11d0*/  @!P5 FSEL R31, R19, RZ, P2 ;  /* 0x000000ff131fd208 */ /* 0x000fe20001000000 */
[----:B-1----:R-:W-:Y:S01]  /*11e0*/  IMAD.WIDE.U32 R40, R42, 0x10, R40 ;  /* 0x000000102a287825 */ /* 0x002fe200078e0028 */
[----:B0-----:R-:W-:Y:S07]  /*11f0*/  @!P5 BRA `(.L_x_13369) ;  /* 0x00000000000cd947 */ /* 0x001fee0003800000 */
[----:B-----5:R-:W-:-:S04]  /*1200*/  FMUL.FTZ R87, R24, UR6 ;  /* 0x0000000618577c20 */ /* 0x020fc80008410000 */
[----:B------:R-:W-:-:S04]  /*1210*/  FMUL.FTZ R28, R72, R87 ;  /* 0x00000057481c7220 */ /* 0x000fc80000410000 */
[----:B------:R-:W-:-:S07]  /*1220*/  @P4 FADD.FTZ R28, R16, R28 ;  /* 0x0000001c101c4221 */ /* 0x000fce0000010000 */
.L_x_13369:
[----:B------:R-:W-:Y:S05]  /*1230*/  BSYNC B1 ;  /* 0x0000000000017941 */ /* 0x000fea0003800000 */
.L_x_13368:
[----:B------:R-:W-:Y:S04]  /*1240*/  BSSY B1, `(.L_x_13370) ;  /* 0x0000005000017945 */ /* 0x000fe80003800000 */
[----:B------:R-:W-:Y:S05]  /*1250*/  @!P5 BRA `(.L_x_13371) ;  /* 0x00000000000cd947 */ /* 0x000fea0003800000 */
[----:B-----5:R-:W-:-:S04]  /*1260*/  FMUL.FTZ R88, R25, UR6 ;  /* 0x0000000619587c20 */ /* 0x020fc80008410000 */
[----:B------:R-:W-:-:S04]  /*1270*/  FMUL.FTZ R29, R71, R88 ;  /* 0x00000058471d7220 */ /* 0x000fc80000410000 */
[----:B------:R-:W-:-:S07]  /*1280*/  @P4 FADD.FTZ R29, R17, R29 ;  /* 0x0000001d111d4221 */ /* 0x000fce0000010000 */
.L_x_13371:
[----:B------:R-:W-:Y:S05]  /*1290*/  BSYNC B1 ;  /* 0x0000000000017941 */ /* 0x000fea0003800000 */
.L_x_13370:
[----:B------:R-:W-:Y:S04]  /*12a0*/  BSSY B1, `(.L_x_13372) ;  /* 0x0000005000017945 */ /* 0x000fe80003800000 */
[----:B------:R-:W-:Y:S05]  /*12b0*/  @!P5 BRA `(.L_x_13373) ;  /* 0x00000000000cd947 */ /* 0x000fea0003800000 */
[----:B-----5:R-:W-:-:S04]  /*12c0*/  FMUL.FTZ R87, R26, UR6 ;  /* 0x000000061a577c20 */ /* 0x020fc80008410000 */
[----:B------:R-:W-:-:S04]  /*12d0*/  FMUL.FTZ R30, R70, R87 ;  /* 0x00000057461e7220 */ /* 0x000fc80000410000 */
[----:B------:R-:W-:-:S07]  /*12e0*/  @P4 FADD.FTZ R30, R18, R30 ;  /* 0x0000001e121e4221 */ /* 0x000fce0000010000 */
.L_x_13373:
[----:B------:R-:W-:Y:S05]  /*12f0*/  BSYNC B1 ;  /* 0x0000000000017941 */ /* 0x000fea0003800000 */
.L_x_13372:
[----:B------:R-:W-:Y:S04]  /*1300*/  BSSY B1, `(.L_x_13374) ;  /* 0x0000005000017945 */ /* 0x000fe80003800000 */
[----:B------:R-:W-:Y:S05]  /*1310*/  @!P5 BRA `(.L_x_13375) ;  /* 0x00000000000cd947 */ /* 0x000fea0003800000 */
[----:B-----5:R-:W-:-:S04]  /*1320*/  FMUL.FTZ R31, R27, UR6 ;  /* 0x000000061b1f7c20 */ /* 0x020fc80008410000 */
[----:B------:R-:W-:-:S04]  /*1330*/  FMUL.FTZ R31, R68, R31 ;  /* 0x0000001f441f7220 */ /* 0x000fc80000410000 */
[----:B------:R-:W-:-:S07]  /*1340*/  @P4 FADD.FTZ R31, R19, R31 ;  /* 0x0000001f131f4221 */ /* 0x000fce0000010000 */
.L_x_13375:
[----:B------:R-:W-:Y:S05]  /*1350*/  BSYNC B1 ;  /* 0x0000000000017941 */ /* 0x000fea0003800000 */
.L_x_13374:
[----:B------:R1:W-:Y:S01]  /*1360*/  STG.E.128 desc[UR4][R40.64], R28 ;  /* 0x0000001c28007986 */ /* 0x0003e2000c101d04 */
[----:B------:R-:W-:Y:S02]  /*1370*/  IADD3 R43, R43, 0x20, RZ ;  /* 0x000000202b2b7810 */ /* 0x000fe40007ffe0ff */
[----:B------:R-:W-:-:S07]  /*1380*/  IADD3 R42, R42, 0x20, RZ ;  /* 0x000000202a2a7810 */ /* 0x000fce0007ffe0ff */
.L_x_13367:
[----:B------:R-:W-:Y:S05]  /*1390*/  BSYNC B0 ;  /* 0x0000000000007941 */ /* 0x000fea0003800000 */
.L_x_13366:
[----:B------:R-:W-:Y:S01]  /*13a0*/  ISETP.NE.AND P2, PT, R81, RZ, PT ;  /* 0x000000ff5100720c */ /* 0x000fe20003f45270 */
[----:B------:R-:W-:-:S12]  /*13b0*/  BSSY B0, `(.L_x_13376) ;  /* 0x0000035000007945 */ /* 0x000fd80003800000 */
[----:B------:R-:W-:Y:S05]  /*13c0*/  @!P2 BRA `(.L_x_13377) ;  /* 0x0000000000cca947 */ /* 0x000fea0003800000 */
[----:B01----:R-:W0:Y:S02]  /*13d0*/  LDC.64 R40, c[0x0][0x230] ;  /* 0x00008c00ff287b82 */ /* 0x003e240000000a00 */
        /* <DEDUP_REMOVED lines=28> */
.L_x_13379:
[----:B------:R-:W-:Y:S05]  /*15a0*/  BSYNC B1 ;  /* 0x0000000000017941 */ /* 0x000fea0003800000 */
.L_x_13378:
[----:B------:R-:W-:Y:S04]  /*15b0*/  BSSY B1, `(.L_x_13380) ;  /* 0x0000005000017945 */ /* 0x000fe80003800000 */
[----:B------:R-:W-:Y:S05]  /*15c0*/  @!P5 BRA `(.L_x_13381) ;  /* 0x00000000000cd947 */ /* 0x000fea0003800000 */
[----:B-----5:R-:W-:-:S04]  /*15d0*/  FMUL.FTZ R88, R25, UR6 ;  /* 0x0000000619587c20 */ /* 0x020fc80008410000 */
[----:B------:R-:W-:-:S04]  /*15e0*/  FMUL.FTZ R33, R9, R88 ;  /* 0x0000005809217220 */ /* 0x000fc80000410000 */
[----:B------:R-:W-:-:S07]  /*15f0*/  @P4 FADD.FTZ R33, R17, R33 ;  /* 0x0000002111214221 */ /* 0x000fce0000010000 */
.L_x_13381:
[----:B------:R-:W-:Y:S05]  /*1600*/  BSYNC B1 ;  /* 0x0000000000017941 */ /* 0x000fea0003800000 */
.L_x_13380:
[----:B------:R-:W-:Y:S04]  /*1610*/  BSSY B1, `(.L_x_13382) ;  /* 0x0000005000017945 */ /* 0x000fe80003800000 */
[----:B------:R-:W-:Y:S05]  /*1620*/  @!P5 BRA `(.L_x_13383) ;  /* 0x00000000000cd947 */ /* 0x000fea0003800000 */
[----:B-----5:R-:W-:-:S04]  /*1630*/  FMUL.FTZ R87, R26, UR6 ;  /* 0x000000061a577c20 */ /* 0x020fc80008410000 */
[----:B------:R-:W-:-:S04]  /*1640*/  FMUL.FTZ R34, R10, R87 ;  /* 0x000000570a227220 */ /* 0x000fc80000410000 */
[----:B------:R-:W-:-:S07]  /*1650*/  @P4 FADD.FTZ R34, R18, R34 ;  /* 0x0000002212224221 */ /* 0x000fce0000010000 */
.L_x_13383:
[----:B------:R-:W-:Y:S05]  /*1660*/  BSYNC B1 ;  /* 0x0000000000017941 */ /* 0x000fea0003800000 */
.L_x_13382:
[----:B------:R-:W-:Y:S04]  /*1670*/  BSSY B1, `(.L_x_13384) ;  /* 0x0000005000017945 */ /* 0x000fe80003800000 */
[----:B------:R-:W-:Y:S05]  /*1680*/  @!P5 BRA `(.L_x_13385) ;  /* 0x00000000000cd947 */ /* 0x000fea0003800000 */
[----:B-----5:R-:W-:-:S04]  /*1690*/  FMUL.FTZ R88, R27, UR6 ;  /* 0x000000061b587c20 */ /* 0x020fc80008410000 */
[----:B------:R-:W-:-:S04]  /*16a0*/  FMUL.FTZ R35, R11, R88 ;  /* 0x000000580b237220 */ /* 0x000fc80000410000 */
[----:B------:R-:W-:-:S07]  /*16b0*/  @P4 FADD.FTZ R35, R19, R35 ;  /* 0x0000002313234221 */ /* 0x000fce0000010000 */
.L_x_13385:
[----:B------:R-:W-:Y:S05]  /*16c0*/  BSYNC B1 ;  /* 0x0000000000017941 */ /* 0x000fea0003800000 */
.L_x_13384:
[----:B------:R2:W-:Y:S01]  /*16d0*/  STG.E.128 desc[UR4][R40.64], R32 ;  /* 0x0000002028007986 */ /* 0x0005e2000c101d04 */
[----:B------:R-:W-:Y:S02]  /*16e0*/  IADD3 R43, R43, 0x20, RZ ;  /* 0x000000202b2b7810 */ /* 0x000fe40007ffe0ff */
[----:B------:R-:W-:-:S07]  /*16f0*/  IADD3 R42, R42, 0x20, RZ ;  /* 0x000000202a2a7810 */ /* 0x000fce0007ffe0ff */
.L_x_13377:
[----:B------:R-:W-:Y:S05]  /*1700*/  BSYNC B0 ;  /* 0x0000000000007941 */ /* 0x000fea0003800000 */
.L_x_13376:
[----:B------:R-:W-:Y:S04]  /*1710*/  BSSY B0, `(.L_x_13386) ;  /* 0x0000033000007945 */ /* 0x000fe80003800000 */
[----:B------:R-:W-:Y:S05]  /*1720*/  @!P1 BRA `(.L_x_13387) ;  /* 0x0000000000c49947 */ /* 0x000fea0003800000 */
[----:B012---:R-:W0:Y:S01]  /*1730*/  LDC.64 R40, c[0x0][0x230] ;  /* 0x00008c00ff287b82 */ /* 0x007e220000000a00 */
[----:B------:R-:W-:-:S07]  /*1740*/  ISETP.GT.AND P4, PT, R83, RZ, PT ;  /* 0x000000ff5300720c */ /* 0x000fce0003f84270 */
[----:B------:R-:W1:Y:S01]  /*1750*/  LDC.64 R88, c[0x0][0x238] ;  /* 0x00008e00ff587b82 */ /* 0x000e620000000a00 */
[----:B0-----:R-:W-:-:S04]  /*1760*/  ISETP.NE.U32.AND P2, PT, R40, RZ, PT ;  /* 0x000000ff2800720c */ /* 0x001fc80003f45070 */
[----:B------:R-:W-:-:S13]  /*1770*/  ISETP.NE.AND.EX P2, PT, R41, RZ, PT, P2 ;  /* 0x000000ff2900720c */ /* 0x000fda0003f45320 */
[----:B------:R-:W0:Y:S02]  /*1780*/  @P2 LDC.64 R36, c[0x0][0x230] ;  /* 0x00008c00ff242b82 */ /* 0x000e240000000a00 */
[----:B0-----:R-:W-:-:S06]  /*1790*/  @P2 IMAD.WIDE.U32 R38, R42, 0x10, R36 ;  /* 0x000000102a262825 */ /* 0x001fcc00078e0024 */
[----:B------:R-:W0:Y:S01]  /*17a0*/  @P3 LDC.64 R36, c[0x0][0x220] ;  /* 0x00008800ff243b82 */ /* 0x000e220000000a00 */
[----:B------:R-:W2:Y:S01]  /*17b0*/  @P2 LDG.E.128 R16, desc[UR4][R38.64] ;  /* 0x0000000426102981 */ /* 0x000ea2000c1e1d00 */
[----:B0-----:R-:W-:-:S05]  /*17c0*/  @P3 IMAD.WIDE.U32 R90, R43, 0x10, R36 ;  /* 0x000000102b5a3825 */ /* 0x001fca00078e0024 */
[----:B-----5:R0:W5:Y:S01]  /*17d0*/  @P3 LDG.E.128 R24, desc[UR4][R90.64] ;  /* 0x000000045a183981 */ /* 0x020162000c1e1d00 */
[----:B------:R-:W-:Y:S01]  /*17e0*/  @!P4 ISETP.NE.U32.AND P3, PT, R40, RZ, PT ;  /* 0x000000ff2800c20c */ /* 0x000fe20003f65070 */
[----:B------:R-:W-:Y:S01]  /*17f0*/  BSSY B1, `(.L_x_13388) ;  /* 0x0000011000017945 */ /* 0x000fe20003800000 */
[----:B-1----:R-:W-:Y:S02]  /*1800*/  IMAD.WIDE.U32 R88, R42, 0x10, R88 ;  /* 0x000000102a587825 */ /* 0x002fe400078e0058 */
        /* <DEDUP_REMOVED lines=9> */
[----:B------:R-:W-:-:S04]  /*18a0*/  @!P4 ISETP.NE.AND.EX P3, PT, R41, RZ, PT, P3 ;  /* 0x000000ff2900c20c */ /* 0x000fc80003f65330 */
[----:B------:R-:W-:Y:S01]  /*18b0*/  @!P4 FSEL R39, R19, RZ, P3 ;  /* 0x000000ff1327c208 */ /* 0x000fe20001800000 */
[----:B0-----:R-:W-:Y:S08]  /*18c0*/  @!P4 BRA `(.L_x_13389) ;  /* 0x00000000000cc947 */ /* 0x001ff00003800000 */
[----:B-----5:R-:W-:-:S04]  /*18d0*/  FMUL.FTZ R41, R24, UR6 ;  /* 0x0000000618297c20 */ /* 0x020fc80008410000 */
[----:B------:R-:W-:-:S04]  /*18e0*/  FMUL.FTZ R36, R44, R41 ;  /* 0x000000292c247220 */ /* 0x000fc80000410000 */
[----:B------:R-:W-:-:S07]  /*18f0*/  @P2 FADD.FTZ R36, R16, R36 ;  /* 0x0000002410242221 */ /* 0x000fce0000010000 */
.L_x_13389:
[----:B------:R-:W-:Y:S05]  /*1900*/  BSYNC B1 ;  /* 0x0000000000017941 */ /* 0x000fea0003800000 */
.L_x_13388:
[----:B------:R-:W-:Y:S04]  /*1910*/  BSSY B1, `(.L_x_13390) ;  /* 0x0000005000017945 */ /* 0x000fe80003800000 */
[----:B------:R-:W-:Y:S05]  /*1920*/  @!P4 BRA `(.L_x_13391) ;  /* 0x00000000000cc947 */ /* 0x000fea0003800000 */
[----:B-----5:R-:W-:-:S04]  /*1930*/  FMUL.FTZ R40, R25, UR6 ;  /* 0x0000000619287c20 */ /* 0x020fc80008410000 */
[----:B------:R-:W-:-:S04]  /*1940*/  FMUL.FTZ R37, R45, R40 ;  /* 0x000000282d257220 */ /* 0x000fc80000410000 */
[----:B------:R-:W-:-:S07]  /*1950*/  @P2 FADD.FTZ R37, R17, R37 ;  /* 0x0000002511252221 */ /* 0x000fce0000010000 */
.L_x_13391:
[----:B------:R-:W-:Y:S05]  /*1960*/  BSYNC B1 ;  /* 0x0000000000017941 */ /* 0x000fea0003800000 */
.L_x_13390:
[----:B------:R-:W-:Y:S04]  /*1970*/  BSSY B1, `(.L_x_13392) ;  /* 0x0000005000017945 */ /* 0x000fe80003800000 */
[----:B------:R-:W-:Y:S05]  /*1980*/  @!P4 BRA `(.L_x_13393) ;  /* 0x00000000000cc947 */ /* 0x000fea0003800000 */
[----:B-----5:R-:W-:-:S04]  /*1990*/  FMUL.FTZ R41, R26, UR6 ;  /* 0x000000061a297c20 */ /* 0x020fc80008410000 */
[----:B------:R-:W-:-:S04]  /*19a0*/  FMUL.FTZ R38, R46, R41 ;  /* 0x000000292e267220 */ /* 0x000fc80000410000 */
[----:B------:R-:W-:-:S07]  /*19b0*/  @P2 FADD.FTZ R38, R18, R38 ;  /* 0x0000002612262221 */ /* 0x000fce0000010000 */
.L_x_13393:
[----:B------:R-:W-:Y:S05]  /*19c0*/  BSYNC B1 ;  /* 0x0000000000017941 */ /* 0x000fea0003800000 */
.L_x_13392:
[----:B------:R-:W-:Y:S04]  /*19d0*/  BSSY B1, `(.L_x_13394) ;  /* 0x0000005000017945 */ /* 0x000fe80003800000 */
[----:B------:R-:W-:Y:S05]  /*19e0*/  @!P4 BRA `(.L_x_13395) ;  /* 0x00000000000cc947 */ /* 0x000fea0003800000 */
[----:B-----5:R-:W-:-:S04]  /*19f0*/  FMUL.FTZ R40, R27, UR6 ;  /* 0x000000061b287c20 */ /* 0x020fc80008410000 */
[----:B------:R-:W-:-:S04]  /*1a00*/  FMUL.FTZ R39, R47, R40 ;  /* 0x000000282f277220 */ /* 0x000fc80000410000 */
[----:B------:R-:W-:-:S07]  /*1a10*/  @P2 FADD.FTZ R39, R19, R39 ;  /* 0x0000002713272221 */ /* 0x000fce0000010000 */
.L_x_13395:
[----:B------:R-:W-:Y:S05]  /*1a20*/  BSYNC B1 ;  /* 0x0000000000017941 */ /* 0x000fea0003800000 */
.L_x_13394:
[----:B------:R3:W-:Y:S02]  /*1a30*/  STG.E.128 desc[UR4][R88.64], R36 ;  /* 0x0000002458007986 */ /* 0x0007e4000c101d04 */
.L_x_13387:
[----:B------:R-:W-:Y:S05]  /*1a40*/  BSYNC B0 ;  /* 0x0000000000007941 */ /* 0x000fea0003800000 */
.L_x_13386:
[----:B012---:R-:W-:Y:S01]  /*1a50*/  FADD.FTZ R40, RZ, R20 ;  /* 0x00000014ff287221 */ /* 0x007fe20000010000 */
        /* <DEDUP_REMOVED lines=22> */
[----:B---3--:R-:W0:Y:S01]  /*1bc0*/  SHFL.BFLY PT, R89, R41, 0x1, 0x1f ;  /* 0x0c201f0029597f89 */ /* 0x008e2200000e0000 */
        /* <DEDUP_REMOVED lines=53> */
.L_x_13417:
[----:B-1----:R-:W-:Y:S01]  /*1f20*/  FADD.FTZ R83, R92, R89 ;  /* 0x000000595c537221 */ /* 0x002fe20000010000 */
[----:B------:R-:W1:Y:S01]  /*1f30*/  @!P5 LDC.64 R40, c[0x0][0x250] ;  /* 0x00009400ff28db82 */ /* 0x000e620000000a00 */
[----:B------:R-:W-:Y:S01]  /*1f40*/  FMUL.FTZ R88, R87, R87 ;  /* 0x0000005757587220 */ /* 0x000fe20000410000 */
[----:B------:R-:W-:Y:S01]  /*1f50*/  PLOP3.LUT P2, PT, PT, PT, UP0, 0x40, 0x0 ;  /* 0x000000000000781c */ /* 0x000fe20003f4e808 */
[----:B------:R-:W-:Y:S01]  /*1f60*/  FFMA.FTZ R83, R83, R42, UR7 ;  /* 0x0000000753537e23 */ /* 0x000fe2000801002a */
[----:B------:R-:W-:Y:S02]  /*1f70*/  BSSY B0, `(.L_x_13397) ;  /* 0x0000060000007945 */ /* 0x000fe40003800000 */
[----:B------:R-:W-:Y:S02]  /*1f80*/  FSEL R88, R88, RZ, !P2 ;  /* 0x000000ff58587208 */ /* 0x000fe40005000000 */
[----:B------:R-:W2:Y:S03]  /*1f90*/  @!P5 LDC.64 R42, c[0x0][0x258] ;  /* 0x00009600ff2adb82 */ /* 0x000ea60000000a00 */
[----:B------:R-:W-:-:S06]  /*1fa0*/  FADD.FTZ R83, R83, R88 ;  /* 0x0000005853537221 */ /* 0x000fcc0000010000 */
[----:B------:R-:W3:Y:S01]  /*1fb0*/  MUFU.RSQ R83, R83 ;  /* 0x0000005300537308 */ /* 0x000ee20000001400 */
[----:B-1----:R-:W-:-:S04]  /*1fc0*/  @!P5 LEA R40, P2, R78, R40, 0x2 ;  /* 0x000000284e28d211 */ /* 0x002fc800078410ff */
[--C-:B------:R-:W-:Y:S02]  /*1fd0*/  @!P5 LEA.HI.X R41, R78, R41, R86.reuse, 0x2, P2 ;  /* 0x000000294e29d211 */ /* 0x100fe400010f1456 */
[----:B-----5:R-:W-:Y:S02]  /*1fe0*/  ISETP.GE.AND P2, PT, R84, 0x1, PT ;  /* 0x000000015400780c */ /* 0x020fe40003f46270 */
[C---:B--2---:R-:W-:Y:S01]  /*1ff0*/  @!P5 LEA R42, P3, R78.reuse, R42, 0x2 ;  /* 0x0000002a4e2ad211 */ /* 0x044fe200078610ff */
[----:B------:R1:W-:Y:S03]  /*2000*/  @!P5 STG.E desc[UR4][R40.64], R87 ;  /* 0x000000572800d986 */ /* 0x0003e6000c101904 */
[----:B------:R-:W-:-:S05]  /*2010*/  @!P5 LEA.HI.X R43, R78, R43, R86, 0x2, P3 ;  /* 0x0000002b4e2bd211 */ /* 0x000fca00018f1456 */
[----:B---3--:R1:W-:Y:S02]  /*2020*/  @!P5 STG.E desc[UR4][R42.64], R83 ;  /* 0x000000532a00d986 */ /* 0x0083e4000c101904 */
[----:B------:R-:W-:Y:S05]  /*2030*/  @!P2 BRA `(.L_x_13398) ;  /* 0x00000004004ca947 */ /* 0x000fea0003800000 */
[----:B------:R-:W-:Y:S01]  /*2040*/  IADD3 R84, R84, -0x1, RZ ;  /* 0xffffffff54547810 */ /* 0x000fe20007ffe0ff */
[----:B------:R-:W-:Y:S01]  /*2050*/  BSSY B1, `(.L_x_13399) ;  /* 0x0000019000017945 */ /* 0x000fe20003800000 */
[----:B------:R-:W-:Y:S02]  /*2060*/  PLOP3.LUT P2, PT, PT, PT, UP0, 0x40, 0x0 ;  /* 0x000000000000781c */ /* 0x000fe40003f4e808 */
[----:B------:R-:W-:Y:S01]  /*2070*/  LOP3.LUT R80, R77, 0x1f, RZ, 0xc0, !PT ;  /* 0x0000001f4d507812 */ /* 0x000fe200078ec0ff */
[----:B------:R-:W-:-:S05]  /*2080*/  IMAD R84, R84, R85, RZ ;  /* 0x0000005554547224 */ /* 0x000fca00078e02ff */
[----:B-1----:R-:W-:-:S04]  /*2090*/  SHF.R.S32.HI R41, RZ, 0x1f, R84 ;  /* 0x0000001fff297819 */ /* 0x002fc80000011454 */
[----:B------:R-:W-:Y:S02]  /*20a0*/  LEA.HI R41, R41, R84, RZ, 0x2 ;  /* 0x0000005429297211 */ /* 0x000fe400078f10ff */
[----:B------:R-:W-:Y:S02]  /*20b0*/  FSEL R84, R87, RZ, P2 ;  /* 0x000000ff57547208 */ /* 0x000fe40001000000 */
[----:B------:R-:W-:Y:S01]  /*20c0*/  LEA.HI.SX32 R85, R41, R80, 0x1e ;  /* 0x0000005029557211 */ /* 0x000fe200078ff2ff */
[----:B------:R-:W-:Y:S06]  /*20d0*/  @!P0 BRA `(.L_x_13400) ;  /* 0x0000000000408947 */ /* 0x000fec0003800000 */
[----:B------:R-:W1:Y:S01]  /*20e0*/  LDC.64 R86, c[0x0][0x2b8] ;  /* 0x0000ae00ff567b82 */ /* 0x000e620000000a00 */
        /* <DEDUP_REMOVED lines=15> */
.L_x_13400:
[----:B------:R-:W-:Y:S05]  /*21e0*/  BSYNC B1 ;  /* 0x0000000000017941 */ /* 0x000fea0003800000 */
.L_x_13399:
[----:B------:R-:W-:Y:S01]  /*21f0*/  ISETP.NE.AND P2, PT, R82, RZ, PT ;  /* 0x000000ff5200720c */ /* 0x000fe20003f45270 */
[----:B------:R-:W-:-:S12]  /*2200*/  BSSY B1, `(.L_x_13401) ;  /* 0x0000012000017945 */ /* 0x000fd80003800000 */
        /* <DEDUP_REMOVED lines=17> */
.L_x_13402:
[----:B------:R-:W-:Y:S05]  /*2320*/  BSYNC B1 ;  /* 0x0000000000017941 */ /* 0x000fea0003800000 */
.L_x_13401:
[----:B------:R-:W-:Y:S01]  /*2330*/  ISETP.NE.AND P2, PT, R81, RZ, PT ;  /* 0x000000ff5100720c */ /* 0x000fe20003f45270 */
        /* <DEDUP_REMOVED lines=18> */
.L_x_13404:
[----:B------:R-:W-:Y:S05]  /*2460*/  BSYNC B1 ;  /* 0x0000000000017941 */ /* 0x000fea0003800000 */
.L_x_13403:
        /* <DEDUP_REMOVED lines=9> */
[----:B------:R-:W-:-:S04]  /*2500*/  FMUL.FTZ R43, R83, R84 ;  /* 0x00000054532b7220 */ /* 0x000fc80000410000 */
[----:B------:R-:W-:Y:S01]  /*2510*/  FFMA.FTZ R43, R58, R43, R69 ;  /* 0x0000002b3a2b7223 */ /* 0x000fe20000010045 */
[----:B-1----:R-:W-:-:S04]  /*2520*/  IMAD.WIDE.U32 R84, R85, 0x10, R40 ;  /* 0x0000001055547825 */ /* 0x002fc800078e0028 */
[----:B------:R-:W-:Y:S01]  /*2530*/  FFMA.FTZ R40, R57, R42, R2 ;  /* 0x0000002a39287223 */ /* 0x000fe20000010002 */
[----:B------:R-:W-:Y:S01]  /*2540*/  FFMA.FTZ R41, R56, R86, R67 ;  /* 0x0000005638297223 */ /* 0x000fe20000010043 */
[----:B------:R-:W-:-:S05]  /*2550*/  FFMA.FTZ R42, R59, R88, R0 ;  /* 0x000000583b2a7223 */ /* 0x000fca0000010000 */
[----:B------:R4:W-:Y:S02]  /*2560*/  STG.E.128 desc[UR4][R84.64], R40 ;  /* 0x0000002854007986 */ /* 0x0009e4000c101d04 */
.L_x_13398:
[----:B------:R-:W-:Y:S05]  /*2570*/  BSYNC B0 ;  /* 0x0000000000007941 */ /* 0x000fea0003800000 */
.L_x_13397:
[----:B-1234-:R-:W1:Y:S02]  /*2580*/  LDC.64 R40, c[0x0][0x210] ;  /* 0x00008400ff287b82 */ /* 0x01ee640000000a00 */
[----:B-1----:R-:W-:-:S04]  /*2590*/  LEA R78, R40, R78, 0x2 ;  /* 0x0000004e284e7211 */ /* 0x002fc800078e10ff */
[----:B------:R-:W-:-:S13]  /*25a0*/  ISETP.GE.AND P2, PT, R78, R41, PT ;  /* 0x000000294e00720c */ /* 0x000fda0003f46270 */
[----:B------:R-:W-:Y:S05]  /*25b0*/  @!P2 BRA `(.L_x_13405) ;  /* 0xffffffe40074a947 */ /* 0x000fea000383ffff */
[----:B------:R-:W-:Y:S05]  /*25c0*/  EXIT ;  /* 0x000000000000794d */ /* 0x000fea0003800000 */
.L_x_13396:
[----:B------:R-:W-:Y:S01]  /*25d0*/  HFMA2.MMA R83, -RZ, RZ, 0, 5.9604644775390625e-08 ;  /* 0x00000001ff537435 */ /* 0x000fe200000001ff */
[----:B------:R-:W-:Y:S01]  /*25e0*/  BSSY B0, `(.L_x_13406) ;  /* 0x0000007000007945 */ /* 0x000fe20003800000 */
[----:B------:R-:W-:Y:S02]  /*25f0*/  MOV R90, R41 ;  /* 0x00000029005a7202 */ /* 0x000fe40000000f00 */
[----:B---3--:R-:W-:Y:S02]  /*2600*/  MOV R88, 0x1f ;  /* 0x0000001f00587802 */ /* 0x008fe40000000f00 */
[----:B------:R-:W-:-:S07]  /*2610*/  MOV R43, 0xffffffff ;  /* 0xffffffff002b7802 */ /* 0x000fce0000000f00 */
[----:B-----5:R-:W-:Y:S05]  /*2620*/  WARPSYNC.COLLECTIVE R43, `(.L_x_13407) ;  /* 0x000000002b087348 */ /* 0x020fea0003c00000 */
[----:B------:R0:W1:Y:S02]  /*2630*/  SHFL.BFLY P6, R89, R90, R83, R88 ;  /* 0x0c0000535a597389 */ /* 0x00006400000c0058 */
[----:B01---5:R-:W-:Y:S01]  /*2640*/  ENDCOLLECTIVE ;  /* 0x000000000000791b */ /* 0x023fe20003800000 */
.L_x_13407:
[----:B------:R-:W-:Y:S05]  /*2650*/  BSYNC B0 ;  /* 0x0000000000007941 */ /* 0x000fea0003800000 */
.L_x_13406:
        /* <DEDUP_REMOVED lines=8> */
.L_x_13408:
[----:B------:R-:W-:Y:S01]  /*26e0*/  HFMA2.MMA R83, -RZ, RZ, 0, 2.384185791015625e-07 ;  /* 0x00000004ff537435 */ /* 0x000fe200000001ff */
[----:B------:R-:W-:-:S05]  /*26f0*/  FADD.FTZ R91, R90, R89 ;  /* 0x000000595a5b7221 */ /* 0x000fca0000010000 */
[----:B------:R-:W-:-:S07]  /*2700*/  MOV R90, R91 ;  /* 0x0000005b005a7202 */ /* 0x000fce0000000f00 */
[----:B------:R-:W-:Y:S05]  /*2710*/  WARPSYNC.COLLECTIVE R43, `(.L_x_13409) ;  /* 0x000000002b087348 */ /* 0x000fea0003c00000 */
[----:B------:R0:W1:Y:S02]  /*2720*/  SHFL.BFLY P6, R89, R90, R83, R88 ;  /* 0x0c0000535a597389 */ /* 0x00006400000c0058 */
[----:B01----:R-:W-:Y:S01]  /*2730*/  ENDCOLLECTIVE ;  /* 0x000000000000791b */ /* 0x003fe20003800000 */
.L_x_13409:
[----:B------:R-:W-:Y:S01]  /*2740*/  HFMA2.MMA R83, -RZ, RZ, 0, 4.76837158203125e-07 ;  /* 0x00000008ff537435 */ /* 0x000fe200000001ff */
[----:B------:R-:W-:-:S05]  /*2750*/  FADD.FTZ R92, R91, R89 ;  /* 0x000000595b5c7221 */ /* 0x000fca0000010000 */
[----:B------:R-:W-:-:S07]  /*2760*/  MOV R90, R92 ;  /* 0x0000005c005a7202 */ /* 0x000fce0000000f00 */
[----:B------:R-:W-:Y:S05]  /*2770*/  WARPSYNC.COLLECTIVE R43, `(.L_x_13410) ;  /* 0x000000002b087348 */ /* 0x000fea0003c00000 */
[----:B------:R0:W1:Y:S02]  /*2780*/  SHFL.BFLY P6, R89, R90, R83, R88 ;  /* 0x0c0000535a597389 */ /* 0x00006400000c0058 */
[----:B01----:R-:W-:Y:S01]  /*2790*/  ENDCOLLECTIVE ;  /* 0x000000000000791b */ /* 0x003fe20003800000 */
.L_x_13410:
[----:B------:R-:W-:Y:S01]  /*27a0*/  HFMA2.MMA R83, -RZ, RZ, 0, 9.5367431640625e-07 ;  /* 0x00000010ff537435 */ /* 0x000fe200000001ff */
[----:B------:R-:W-:-:S05]  /*27b0*/  FADD.FTZ R93, R92, R89 ;  /* 0x000000595c5d7221 */ /* 0x000fca0000010000 */
[----:B------:R-:W-:-:S07]  /*27c0*/  MOV R90, R93 ;  /* 0x0000005d005a7202 */ /* 0x000fce0000000f00 */
[----:B------:R-:W-:Y:S05]  /*27d0*/  WARPSYNC.COLLECTIVE R43, `(.L_x_13411) ;  /* 0x000000002b087348 */ /* 0x000fea0003c00000 */
[----:B------:R0:W1:Y:S02]  /*27e0*/  SHFL.BFLY P6, R89, R90, R83, R88 ;  /* 0x0c0000535a597389 */ /* 0x00006400000c0058 */
[----:B01----:R-:W-:Y:S01]  /*27f0*/  ENDCOLLECTIVE ;  /* 0x000000000000791b */ /* 0x003fe20003800000 */
.L_x_13411:
        /* <DEDUP_REMOVED lines=41> */
.L_x_13412:
[----:B------:R-:W-:Y:S01]  /*2a90*/  HFMA2.MMA R83, -RZ, RZ, 0, 1.1920928955078125e-07 ;  /* 0x00000002ff537435 */ /* 0x000fe200000001ff */
[----:B------:R-:W-:-:S05]  /*2aa0*/  FADD.FTZ R41, R40, R89 ;  /* 0x0000005928297221 */ /* 0x000fca0000010000 */
[----:B------:R-:W-:-:S07]  /*2ab0*/  MOV R90, R41 ;  /* 0x00000029005a7202 */ /* 0x000fce0000000f00 */
[----:B------:R-:W-:Y:S05]  /*2ac0*/  WARPSYNC.COLLECTIVE R43, `(.L_x_13413) ;  /* 0x000000002b087348 */ /* 0x000fea0003c00000 */
[----:B------:R0:W1:Y:S02]  /*2ad0*/  SHFL.BFLY P6, R89, R90, R83, R88 ;  /* 0x0c0000535a597389 */ /* 0x00006400000c0058 */
[----:B01----:R-:W-:Y:S01]  /*2ae0*/  ENDCOLLECTIVE ;  /* 0x000000000000791b */ /* 0x003fe20003800000 */
.L_x_13413:
[----:B------:R-:W-:Y:S01]  /*2af0*/  MOV R83, 0x4 ;  /* 0x0000000400537802 */ /* 0x000fe20000000f00 */
[----:B------:R-:W-:-:S07]  /*2b00*/  FADD.FTZ R90, R41, R89 ;  /* 0x00000059295a7221 */ /* 0x000fce0000010000 */
[----:B------:R-:W-:Y:S05]  /*2b10*/  WARPSYNC.COLLECTIVE R43, `(.L_x_13414) ;  /* 0x000000002b087348 */ /* 0x000fea0003c00000 */
[----:B------:R0:W1:Y:S02]  /*2b20*/  SHFL.BFLY P6, R89, R90, R83, R88 ;  /* 0x0c0000535a597389 */ /* 0x00006400000c0058 */
[----:B01----:R-:W-:Y:S01]  /*2b30*/  ENDCOLLECTIVE ;  /* 0x000000000000791b */ /* 0x003fe20003800000 */
.L_x_13414:
[----:B------:R-:W-:Y:S01]  /*2b40*/  HFMA2.MMA R83, -RZ, RZ, 0, 4.76837158203125e-07 ;  /* 0x00000008ff537435 */ /* 0x000fe200000001ff */
[----:B------:R-:W-:-:S05]  /*2b50*/  FADD.FTZ R91, R90, R89 ;  /* 0x000000595a5b7221 */ /* 0x000fca0000010000 */
[----:B------:R-:W-:-:S07]  /*2b60*/  MOV R90, R91 ;  /* 0x0000005b005a7202 */ /* 0x000fce0000000f00 */
[----:B------:R-:W-:Y:S05]  /*2b70*/  WARPSYNC.COLLECTIVE R43, `(.L_x_13415) ;  /* 0x000000002b087348 */ /* 0x000fea0003c00000 */
[----:B------:R0:W1:Y:S02]  /*2b80*/  SHFL.BFLY P6, R89, R90, R83, R88 ;  /* 0x0c0000535a597389 */ /* 0x00006400000c0058 */
[----:B01----:R-:W-:Y:S01]  /*2b90*/  ENDCOLLECTIVE ;  /* 0x000000000000791b */ /* 0x003fe20003800000 */
.L_x_13415:
[----:B------:R-:W-:Y:S01]  /*2ba0*/  HFMA2.MMA R83, -RZ, RZ, 0, 9.5367431640625e-07 ;  /* 0x00000010ff537435 */ /* 0x000fe200000001ff */
[----:B------:R-:W-:-:S05]  /*2bb0*/  FADD.FTZ R92, R91, R89 ;  /* 0x000000595b5c7221 */ /* 0x000fca0000010000 */
[----:B------:R-:W-:-:S07]  /*2bc0*/  MOV R90, R92 ;  /* 0x0000005c005a7202 */ /* 0x000fce0000000f00 */
[----:B------:R-:W-:Y:S05]  /*2bd0*/  WARPSYNC.COLLECTIVE R43, `(.L_x_13416) ;  /* 0x000000002b087348 */ /* 0x000fea0003c00000 */
[----:B------:R0:W1:Y:S02]  /*2be0*/  SHFL.BFLY P6, R89, R90, R83, R88 ;  /* 0x0c0000535a597389 */ /* 0x00006400000c0058 */
[----:B01----:R-:W-:Y:S01]  /*2bf0*/  ENDCOLLECTIVE ;  /* 0x000000000000791b */ /* 0x003fe20003800000 */
.L_x_13416:
[----:B------:R-:W-:Y:S05]  /*2c00*/  BRA `(.L_x_13417) ;  /* 0xfffffff000c47947 */ /* 0x000fea000383ffff */
.L_x_13418:
        /* <DEDUP_REMOVED lines=15> */
.L_x_16606:


//--------------------- .text._ZN10layer_norm13ln_fwd_kernelINS_13Kernel_traitsI6__halfffffjLj512ELj1ELj4ELj1ELj16ENS_18Kernel_traits_baseILj512ES2_ffffjLj128EEEEELb0ELb1ELb1ELb1EEEvNS_9FwdParamsE --------------------------
	.section	.text._ZN10layer_norm13ln_fwd_kernelINS_13Kernel_traitsI6__halfffffjLj512ELj1ELj4ELj1ELj16ENS_18Kernel_traits_baseILj512ES2_ffffjLj128EEEEELb0ELb1ELb1ELb1EEEvNS_9FwdParamsE,"ax",@progbits
	.align	128
        .global         _ZN10layer_norm13ln_fwd_kernelINS_13Kernel_traitsI6__halfffffjLj512ELj1ELj4ELj1ELj16ENS_18Kernel_traits_baseILj512ES2_ffffjLj128EEEEELb0ELb1ELb1ELb1EEEvNS_9FwdParamsE
        .type           _ZN10layer_norm13ln_fwd_kernelINS_13Kernel_traitsI6__halfffffjLj512ELj1ELj4ELj1ELj16ENS_18Kernel_traits_baseILj512ES2_ffffjLj128EEEEELb0ELb1ELb1ELb1EEEvNS_9FwdParamsE,@function
        .size           _ZN10layer_norm13ln_fwd_kernelINS_13Kernel_traitsI6__halfffffjLj512ELj1ELj4ELj1ELj16ENS_18Kernel_traits_baseILj512ES2_ffffjLj128EEEEELb0ELb1ELb1ELb1EEEvNS_9FwdParamsE,(.L_x_16607 - _ZN10layer_norm13ln_fwd_kernelINS_13Kernel_traitsI6__halfffffjLj512ELj1ELj4ELj1ELj16ENS_18Kernel_traits_baseILj512ES2_ffffjLj128EEEEELb0ELb1ELb1ELb1EEEvNS_9FwdParamsE)
        .other          _ZN10layer_norm13ln_fwd_kernelINS_13Kernel_traitsI6__halfffffjLj512ELj1ELj4ELj1ELj16ENS_18Kernel_traits_baseILj512ES2_ffffjLj128EEEEELb0ELb1ELb1ELb1EEEvNS_9FwdParamsE,@"STO_CUDA_ENTRY STV_DEFAULT"
_ZN10layer_norm13ln_fwd_kernelINS_13Kernel_traitsI6__halfffffjLj512ELj1ELj4ELj1ELj16ENS_18Kernel_traits_baseILj512ES2_ffffjLj128EEEEELb0ELb1ELb1ELb1EEEvNS_9FwdParamsE:
.text._ZN10layer_norm13ln_fwd_kernelINS_13Kernel_traitsI6__halfffffjLj512ELj1ELj4ELj1ELj16ENS_18Kernel_traits_baseILj512ES2_ffffjLj128EEEEELb0ELb1ELb1ELb1EEEvNS_9FwdParamsE:
        /* <DEDUP_REMOVED lines=14> */
[----:B------:R0:W5:Y:S04]  /*00e0*/  @P0 LDG.E.64 R14, desc[UR4][R4.64] ;  /* 0x00000004040e0981 */ /* 0x000168000c1e1b00 */
[----:B------:R0:W5:Y:S01]  /*00f0*/  @P0 LDG.E.64 R12, desc[UR4][R4.64+0x100] ;  /* 0x00010004040c0981 */ /* 0x000162000c1e1b00 */
[----:B-1----:R-:W-:Y:S02]  /*0100*/  LEA R24, R3, R0, 0x2 ;  /* 0x0000000003187211 */ /* 0x002fe400078e10ff */
[----:B------:R-:W-:Y:S01]  /*0110*/  IADD3 R2, P2, R2, UR6, RZ ;  /* 0x0000000602027c10 */ /* 0x000fe2000ff5e0ff */
[----:B------:R0:W5:Y:S01]  /*0120*/  @P0 LDG.E.64 R10, desc[UR4][R4.64+0x200] ;  /* 0x00020004040a0981 */ /* 0x000162000c1e1b00 */
[----:B------:R-:W-:-:S03]  /*0130*/  LOP3.LUT R78, R78, 0x1f, RZ, 0xc0, !PT ;  /* 0x0000001f4e4e7812 */ /* 0x000fc600078ec0ff */
[----:B------:R0:W5:Y:S01]  /*0140*/  @P0 LDG.E.64 R8, desc[UR4][R4.64+0x300] ;  /* 0x0003000404080981 */ /* 0x000162000c1e1b00 */
[----:B------:R-:W-:Y:S01]  /*0150*/  ISETP.GE.AND P1, PT, R24, UR8, PT ;  /* 0x0000000818007c0c */ /* 0x000fe2000bf26270 */
[----:B------:R-:W-:Y:S01]  /*0160*/  ULDC.64 UR8, c[0x0][0x278] ;  /* 0x00009e0000087ab9 */ /* 0x000fe20000000a00 */
[----:B------:R-:W-:Y:S02]  /*0170*/  IADD3.X R3, RZ, UR7, RZ, P2, !PT ;  /* 0x00000007ff037c10 */ /* 0x000fe400097fe4ff */
[----:B------:R-:W-:-:S04]  /*0180*/  LEA R6, P2, R78, UR8, 0x3 ;  /* 0x000000084e067c11 */ /* 0x000fc8000f8418ff */
[----:B------:R-:W-:-:S05]  /*0190*/  IADD3.X R7, RZ, UR9, RZ, P2, !PT ;  /* 0x00000009ff077c10 */ /* 0x000fca00097fe4ff */
[----:B0-----:R-:W-:Y:S05]  /*01a0*/  @P1 EXIT ;  /* 0x000000000000194d */ /* 0x001fea0003800000 */
        /* <DEDUP_REMOVED lines=43> */
[----:B0-----:R-:W-:Y:S01]  /*0460*/  HADD2.F32 R7, -RZ, R5.H0_H0 ;  /* 0x20000005ff077230 */ /* 0x001fe20000004100 */
        /* <DEDUP_REMOVED lines=45> */
.L_x_13454:
[----:B------:R-:W0:Y:S08]  /*0740*/  LDC.64 R40, c[0x0][0x230] ;  /* 0x00008c00ff287b82 */ /* 0x000e300000000a00 */
[----:B------:R-:W1:Y:S08]  /*0750*/  LDC.64 R28, c[0x0][0x280] ;  /* 0x0000a000ff1c7b82 */ /* 0x000e700000000a00 */
[----:B------:R-:W2:Y:S01]  /*0760*/  LDC R80, c[0x0][0x218] ;  /* 0x00008600ff507b82 */ /* 0x000ea20000000800 */
[----:B0-----:R-:W-:-:S07]  /*0770*/  ISETP.NE.U32.AND P0, PT, R40, RZ, PT ;  /* 0x000000ff2800720c */ /* 0x001fce0003f05070 */
[----:B------:R-:W0:Y:S01]  /*0780*/  LDC.64 R58, c[0x0][0x238] ;  /* 0x00008e00ff3a7b82 */ /* 0x000e220000000a00 */
[----:B------:R-:W-:Y:S01]  /*0790*/  ISETP.NE.AND.EX P0, PT, R41, RZ, PT, P0 ;  /* 0x000000ff2900720c */ /* 0x000fe20003f05300 */
[----:B-1----:R-:W-:-:S05]  /*07a0*/  IMAD.WIDE R32, R77, 0x4, R28 ;  /* 0x000000044d207825 */ /* 0x002fca00078e021c */
[----:B------:R1:W3:Y:S01]  /*07b0*/  LDG.E R36, desc[UR4][R32.64] ;  /* 0x0000000420247981 */ /* 0x0002e2000c1e1900 */
[----:B--2---:R-:W-:-:S06]  /*07c0*/  IMAD R30, R77, R80, RZ ;  /* 0x000000504d1e7224 */ /* 0x004fcc00078e02ff */
[----:B------:R-:W1:Y:S01]  /*07d0*/  @P0 LDC.64 R28, c[0x0][0x230] ;  /* 0x00008c00ff1c0b82 */ /* 0x000e620000000a00 */
[----:B------:R-:W-:-:S04]  /*07e0*/  SHF.R.S32.HI R31, RZ, 0x1f, R30 ;  /* 0x0000001fff1f7819 */ /* 0x000fc8000001141e */
[----:B------:R-:W-:-:S03]  /*07f0*/  LEA.HI R83, R31, R30, RZ, 0x2 ;  /* 0x0000001e1f537211 */ /* 0x000fc600078f10ff */
[----:B------:R-:W2:Y:S01]  /*0800*/  LDC.64 R30, c[0x0][0x288] ;  /* 0x0000a200ff1e7b82 */ /* 0x000ea20000000a00 */
[----:B------:R-:W-:-:S05]  /*0810*/  LEA.HI.SX32 R83, R83, R78, 0x1e ;  /* 0x0000004e53537211 */ /* 0x000fca00078ff2ff */
[----:B-1----:R-:W-:-:S05]  /*0820*/  @P0 IMAD.WIDE.U32 R32, R83, 0x10, R28 ;  /* 0x0000001053200825 */ /* 0x002fca00078e001c */
[----:B------:R-:W4:Y:S01]  /*0830*/  @P0 LDG.E.128 R20, desc[UR4][R32.64] ;  /* 0x0000000420140981 */ /* 0x000f22000c1e1d00 */
[----:B--2---:R-:W-:Y:S01]  /*0840*/  IMAD.WIDE R34, R77, 0x4, R30 ;  /* 0x000000044d227825 */ /* 0x004fe200078e021e */
[----:B------:R-:W-:-:S04]  /*0850*/  HFMA2.MMA R81, -RZ, RZ, 0, 0 ;  /* 0x00000000ff517435 */ /* 0x000fc800000001ff */
[----:B-----5:R1:W5:Y:S02]  /*0860*/  LDG.E R79, desc[UR4][R34.64] ;  /* 0x00000004224f7981 */ /* 0x020364000c1e1900 */
[----:B-1----:R-:W1:Y:S01]  /*0870*/  @P0 LDC.64 R34, c[0x0][0x230] ;  /* 0x00008c00ff220b82 */ /* 0x002e620000000a00 */
[C---:B------:R-:W-:Y:S01]  /*0880*/  IADD3 R43, R83.reuse, 0x20, RZ ;  /* 0x00000020532b7810 */ /* 0x040fe20007ffe0ff */
[----:B------:R-:W-:Y:S01]  /*0890*/  BSSY B0, `(.L_x_13419) ;  /* 0x000001d000007945 */ /* 0x000fe20003800000 */
[----:B0-----:R-:W-:-:S04]  /*08a0*/  IMAD.WIDE.U32 R32, R83, 0x10, R58 ;  /* 0x0000001053207825 */ /* 0x001fc800078e003a */
[----:B-1----:R-:W-:Y:S01]  /*08b0*/  @P0 IMAD.WIDE.U32 R34, R43, 0x10, R34 ;  /* 0x000000102b220825 */ /* 0x002fe200078e0022 */
[C---:B---3--:R-:W-:Y:S02]  /*08c0*/  ISETP.GE.AND P5, PT, R36.reuse, 0x1, PT ;  /* 0x000000012400780c */ /* 0x048fe40003fa6270 */
[----:B------:R-:W-:-:S11]  /*08d0*/  ISETP.GT.AND P6, PT, R36, RZ, PT ;  /* 0x000000ff2400720c */ /* 0x000fd60003fc4270 */
[----:B------:R-:W0:Y:S01]  /*08e0*/  @P5 LDC.64 R28, c[0x0][0x220] ;  /* 0x00008800ff1c5b82 */ /* 0x000e220000000a00 */
[----:B------:R-:W-:-:S05]  /*08f0*/  @P5 IADD3 R31, R36, -0x1, RZ ;  /* 0xffffffff241f5810 */ /* 0x000fca0007ffe0ff */
[----:B------:R-:W-:-:S05]  /*0900*/  @P5 IMAD R31, R31, R80, RZ ;  /* 0x000000501f1f5224 */ /* 0x000fca00078e02ff */
[----:B------:R-:W-:Y:S02]  /*0910*/  @P5 SHF.R.S32.HI R30, RZ, 0x1f, R31 ;  /* 0x0000001fff1e5819 */ /* 0x000fe4000001141f */
[----:B------:R-:W-:Y:S02]  /*0920*/  @!P6 ISETP.NE.U32.AND P1, PT, R40, RZ, PT ;  /* 0x000000ff2800e20c */ /* 0x000fe40003f25070 */
[----:B------:R-:W-:Y:S02]  /*0930*/  @P5 LEA.HI R31, R30, R31, RZ, 0x2 ;  /* 0x0000001f1e1f5211 */ /* 0x000fe400078f10ff */
[----:B------:R-:W-:Y:S02]  /*0940*/  @!P6 ISETP.NE.AND.EX P2, PT, R41, RZ, PT, P1 ;  /* 0x000000ff2900e20c */ /* 0x000fe40003f45310 */
[----:B------:R-:W-:Y:S02]  /*0950*/  @P5 LEA.HI.SX32 R81, R31, R78, 0x1e ;  /* 0x0000004e1f515211 */ /* 0x000fe400078ff2ff */
[----:B------:R-:W-:-:S03]  /*0960*/  @!P6 ISETP.NE.U32.AND P3, PT, R40, RZ, PT ;  /* 0x000000ff2800e20c */ /* 0x000fc60003f65070 */
[----:B0-----:R-:W-:Y:S01]  /*0970*/  @P5 IMAD.WIDE.U32 R30, R81, 0x10, R28 ;  /* 0x00000010511e5825 */ /* 0x001fe200078e001c */
[----:B----4-:R-:W-:Y:S02]  /*0980*/  @!P6 FSEL R29, R21, RZ, P2 ;  /* 0x000000ff151de208 */ /* 0x010fe40001000000 */
[C---:B------:R-:W-:Y:S02]  /*0990*/  @!P6 ISETP.NE.U32.AND P1, PT, R40.reuse, RZ, PT ;  /* 0x000000ff2800e20c */ /* 0x040fe40003f25070 */
[----:B------:R-:W-:Y:S01]  /*09a0*/  @!P6 ISETP.NE.U32.AND P2, PT, R40, RZ, PT ;  /* 0x000000ff2800e20c */ /* 0x000fe20003f45070 */
[----:B------:R0:W5:Y:S01]  /*09b0*/  @P5 LDG.E.128 R24, desc[UR4][R30.64] ;  /* 0x000000041e185981 */ /* 0x000162000c1e1d00 */
[C---:B------:R-:W-:Y:S02]  /*09c0*/  @!P6 ISETP.NE.AND.EX P3, PT, R41.reuse, RZ, PT, P3 ;  /* 0x000000ff2900e20c */ /* 0x040fe40003f65330 */
[C---:B------:R-:W-:Y:S02]  /*09d0*/  @!P6 ISETP.NE.AND.EX P1, PT, R41.reuse, RZ, PT, P1 ;  /* 0x000000ff2900e20c */ /* 0x040fe40003f25310 */
[----:B------:R-:W-:-:S02]  /*09e0*/  @!P6 ISETP.NE.AND.EX P2, PT, R41, RZ, PT, P2 ;  /* 0x000000ff2900e20c */ /* 0x000fc40003f45320 */
[----:B------:R-:W-:Y:S02]  /*09f0*/  @!P6 FSEL R28, R20, RZ, P3 ;  /* 0x000000ff141ce208 */ /* 0x000fe40001800000 */
[----:B0-----:R-:W-:Y:S02]  /*0a00*/  @!P6 FSEL R30, R22, RZ, P1 ;  /* 0x000000ff161ee208 */ /* 0x001fe40000800000 */
[----:B------:R-:W-:Y:S01]  /*0a10*/  @!P6 FSEL R31, R23, RZ, P2 ;  /* 0x000000ff171fe208 */ /* 0x000fe20001000000 */
[----:B------:R-:W-:Y:S06]  /*0a20*/  @!P6 BRA `(.L_x_13420) ;  /* 0x00000000000ce947 */ /* 0x000fec0003800000 */
[----:B-----5:R-:W-:-:S04]  /*0a30*/  FMUL.FTZ R37, R24, UR6 ;  /* 0x0000000618257c20 */ /* 0x020fc80008410000 */
[----:B------:R-:W-:-:S04]  /*0a40*/  FMUL.FTZ R28, R76, R37 ;  /* 0x000000254c1c7220 */ /* 0x000fc80000410000 */
[----:B------:R-:W-:-:S07]  /*0a50*/  @P0 FADD.FTZ R28, R20, R28 ;  /* 0x0000001c141c0221 */ /* 0x000fce0000010000 */
.L_x_13420:
[----:B------:R-:W-:Y:S05]  /*0a60*/  BSYNC B0 ;  /* 0x0000000000007941 */ /* 0x000fea0003800000 */
.L_x_13419:
[----:B------:R-:W-:Y:S04]  /*0a70*/  BSSY B0, `(.L_x_13421) ;  /* 0x0000005000007945 */ /* 0x000fe80003800000 */
[----:B------:R-:W-:Y:S05]  /*0a80*/  @!P6 BRA `(.L_x_13422) ;  /* 0x00000000000ce947 */ /* 0x000fea0003800000 */
[----:B-----5:R-:W-:-:S04]  /*0a90*/  FMUL.FTZ R36, R25, UR6 ;  /* 0x0000000619247c20 */ /* 0x020fc80008410000 */
[----:B------:R-:W-:-:S04]  /*0aa0*/  FMUL.FTZ R29, R75, R36 ;  /* 0x000000244b1d7220 */ /* 0x000fc80000410000 */
[----:B------:R-:W-:-:S07]  /*0ab0*/  @P0 FADD.FTZ R29, R21, R29 ;  /* 0x0000001d151d0221 */ /* 0x000fce0000010000 */
.L_x_13422:
[----:B------:R-:W-:Y:S05]  /*0ac0*/  BSYNC B0 ;  /* 0x0000000000007941 */ /* 0x000fea0003800000 */
.L_x_13421:
[----:B------:R-:W-:Y:S04]  /*0ad0*/  BSSY B0, `(.L_x_13423) ;  /* 0x0000005000007945 */ /* 0x000fe80003800000 */
[----:B------:R-:W-:Y:S05]  /*0ae0*/  @!P6 BRA `(.L_x_13424) ;  /* 0x00000000000ce947 */ /* 0x000fea0003800000 */
[----:B-----5:R-:W-:-:S04]  /*0af0*/  FMUL.FTZ R37, R26, UR6 ;  /* 0x000000061a257c20 */ /* 0x020fc80008410000 */
[----:B------:R-:W-:-:S04]  /*0b00*/  FMUL.FTZ R30, R74, R37 ;  /* 0x000000254a1e7220 */ /* 0x000fc80000410000 */
[----:B------:R-:W-:-:S07]  /*0b10*/  @P0 FADD.FTZ R30, R22, R30 ;  /* 0x0000001e161e0221 */ /* 0x000fce0000010000 */
.L_x_13424:
[----:B------:R-:W-:Y:S05]  /*0b20*/  BSYNC B0 ;  /* 0x0000000000007941 */ /* 0x000fea0003800000 */
.L_x_13423:
[----:B------:R-:W-:Y:S04]  /*0b30*/  BSSY B0, `(.L_x_13425) ;  /* 0x0000005000007945 */ /* 0x000fe80003800000 */
[----:B------:R-:W-:Y:S05]  /*0b40*/  @!P6 BRA `(.L_x_13426) ;  /* 0x00000000000ce947 */ /* 0x000fea0003800000 */
[----:B-----5:R-:W-:-:S04]  /*0b50*/  FMUL.FTZ R36, R27, UR6 ;  /* 0x000000061b247c20 */ /* 0x020fc80008410000 */
[----:B------:R-:W-:-:S04]  /*0b60*/  FMUL.FTZ R31, R67, R36 ;  /* 0x00000024431f7220 */ /* 0x000fc80000410000 */
[----:B------:R-:W-:-:S07]  /*0b70*/  @P0 FADD.FTZ R31, R23, R31 ;  /* 0x0000001f171f0221 */ /* 0x000fce0000010000 */
.L_x_13426:
[----:B------:R-:W-:Y:S05]  /*0b80*/  BSYNC B0 ;  /* 0x0000000000007941 */ /* 0x000fea0003800000 */
.L_x_13425:
[----:B------:R0:W-:Y:S01]  /*0b90*/  STG.E.128 desc[UR4][R32.64], R28 ;  /* 0x0000001c20007986 */ /* 0x0001e2000c101d04 */
[----:B------:R-:W1:Y:S03]  /*0ba0*/  @P5 LDC.64 R36, c[0x0][0x220] ;  /* 0x00008800ff245b82 */ /* 0x000e660000000a00 */
[----:B------:R-:W0:Y:S01]  /*0bb0*/  @P0 LDG.E.128 R20, desc[UR4][R34.64] ;  /* 0x0000000422140981 */ /* 0x000e22000c1e1d00 */
[----:B------:R-:W-:Y:S02]  /*0bc0*/  @P5 IADD3 R39, R81, 0x20, RZ ;  /* 0x0000002051275810 */ /* 0x000fe40007ffe0ff */
[----:B------:R-:W-:-:S04]  /*0bd0*/  @!P6 ISETP.NE.U32.AND P1, PT, R40, RZ, PT ;  /* 0x000000ff2800e20c */ /* 0x000fc80003f25070 */
[----:B------:R-:W-:Y:S01]  /*0be0*/  @!P6 ISETP.NE.AND.EX P2, PT, R41, RZ, PT, P1 ;  /* 0x000000ff2900e20c */ /* 0x000fe20003f45310 */
[----:B-1----:R-:W-:Y:S02]  /*0bf0*/  @P5 IMAD.WIDE.U32 R36, R39, 0x10, R36 ;  /* 0x0000001027245825 */ /* 0x002fe400078e0024 */
[----:B------:R-:W1:Y:S01]  /*0c00*/  @P0 LDC.64 R38, c[0x0][0x230] ;  /* 0x00008c00ff260b82 */ /* 0x000e620000000a00 */
[C---:B------:R-:W-:Y:S02]  /*0c10*/  @!P6 ISETP.NE.U32.AND P3, PT, R40.reuse, RZ, PT ;  /* 0x000000ff2800e20c */ /* 0x040fe40003f65070 */
[----:B------:R-:W-:Y:S02]  /*0c20*/  @!P6 ISETP.NE.U32.AND P1, PT, R40, RZ, PT ;  /* 0x000000ff2800e20c */ /* 0x000fe40003f25070 */
[----:B------:R-:W-:Y:S01]  /*0c30*/  IADD3 R87, R83, 0x40, RZ ;  /* 0x0000004053577810 */ /* 0x000fe20007ffe0ff */
[----:B------:R-:W-:Y:S01]  /*0c40*/  BSSY B0, `(.L_x_13427) ;  /* 0x0000010000007945 */ /* 0x000fe20003800000 */
[C---:B------:R-:W-:Y:S01]  /*0c50*/  @!P6 ISETP.NE.AND.EX P3, PT, R41.reuse, RZ, PT, P3 ;  /* 0x000000ff2900e20c */ /* 0x040fe20003f65330 */
[----:B-----5:R2:W5:Y:S01]  /*0c60*/  @P5 LDG.E.128 R24, desc[UR4][R36.64] ;  /* 0x0000000424185981 */ /* 0x020562000c1e1d00 */
[----:B------:R-:W-:Y:S01]  /*0c70*/  @!P6 ISETP.NE.AND.EX P1, PT, R41, RZ, PT, P1 ;  /* 0x000000ff2900e20c */ /* 0x000fe20003f25310 */
[----:B--2---:R-:W-:-:S04]  /*0c80*/  IMAD.WIDE.U32 R36, R43, 0x10, R58 ;  /* 0x000000102b247825 */ /* 0x004fc800078e003a */
[----:B-1----:R-:W-:Y:S01]  /*0c90*/  @P0 IMAD.WIDE.U32 R38, R87, 0x10, R38 ;  /* 0x0000001057260825 */ /* 0x002fe200078e0026 */
[----:B0-----:R-:W-:Y:S02]  /*0ca0*/  @!P6 FSEL R33, R21, RZ, P2 ;  /* 0x000000ff1521e208 */ /* 0x001fe40001000000 */
[----:B------:R-:W-:Y:S02]  /*0cb0*/  @!P6 ISETP.NE.U32.AND P2, PT, R40, RZ, PT ;  /* 0x000000ff2800e20c */ /* 0x000fe40003f45070 */
[----:B------:R-:W-:Y:S02]  /*0cc0*/  @!P6 FSEL R34, R22, RZ, P1 ;  /* 0x000000ff1622e208 */ /* 0x000fe40000800000 */
[----:B------:R-:W-:Y:S02]  /*0cd0*/  @!P6 ISETP.NE.AND.EX P2, PT, R41, RZ, PT, P2 ;  /* 0x000000ff2900e20c */ /* 0x000fe40003f45320 */
[----:B------:R-:W-:Y:S02]  /*0ce0*/  @!P6 FSEL R32, R20, RZ, P3 ;  /* 0x000000ff1420e208 */ /* 0x000fe40001800000 */
[----:B------:R-:W-:Y:S01]  /*0cf0*/  @!P6 FSEL R35, R23, RZ, P2 ;  /* 0x000000ff1723e208 */ /* 0x000fe20001000000 */
[----:B------:R-:W-:Y:S08]  /*0d00*/  @!P6 BRA `(.L_x_13428) ;  /* 0x00000000000ce947 */ /* 0x000ff00003800000 */
[----:B-----5:R-:W-:-:S04]  /*0d10*/  FMUL.FTZ R43, R24, UR6 ;  /* 0x00000006182b7c20 */ /* 0x020fc80008410000 */
[----:B------:R-:W-:-:S04]  /*0d20*/  FMUL.FTZ R32, R16, R43 ;  /* 0x0000002b10207220 */ /* 0x000fc80000410000 */
[----:B------:R-:W-:-:S07]  /*0d30*/  @P0 FADD.FTZ R32, R20, R32 ;  /* 0x0000002014200221 */ /* 0x000fce0000010000 */
.L_x_13428:
[----:B------:R-:W-:Y:S05]  /*0d40*/  BSYNC B0 ;  /* 0x0000000000007941 */ /* 0x000fea0003800000 */
.L_x_13427:
[----:B------:R-:W-:Y:S04]  /*0d50*/  BSSY B0, `(.L_x_13429) ;  /* 0x0000005000007945 */ /* 0x000fe80003800000 */
[----:B------:R-:W-:Y:S05]  /*0d60*/  @!P6 BRA `(.L_x_13430) ;  /* 0x00000000000ce947 */ /* 0x000fea0003800000 */
[----:B-----5:R-:W-:-:S04]  /*0d70*/  FMUL.FTZ R33, R25, UR6 ;  /* 0x0000000619217c20 */ /* 0x020fc80008410000 */
[----:B------:R-:W-:-:S04]  /*0d80*/  FMUL.FTZ R33, R68, R33 ;  /* 0x0000002144217220 */ /* 0x000fc80000410000 */
[----:B------:R-:W-:-:S07]  /*0d90*/  @P0 FADD.FTZ R33, R21, R33 ;  /* 0x0000002115210221 */ /* 0x000fce0000010000 */
.L_x_13430:
[----:B------:R-:W-:Y:S05]  /*0da0*/  BSYNC B0 ;  /* 0x0000000000007941 */ /* 0x000fea0003800000 */
.L_x_13429:
[----:B------:R-:W-:Y:S04]  /*0db0*/  BSSY B0, `(.L_x_13431) ;  /* 0x0000005000007945 */ /* 0x000fe80003800000 */
[----:B------:R-:W-:Y:S05]  /*0dc0*/  @!P6 BRA `(.L_x_13432) ;  /* 0x00000000000ce947 */ /* 0x000fea0003800000 */
[----:B-----5:R-:W-:-:S04]  /*0dd0*/  FMUL.FTZ R43, R26, UR6 ;  /* 0x000000061a2b7c20 */ /* 0x020fc80008410000 */
[----:B------:R-:W-:-:S04]  /*0de0*/  FMUL.FTZ R34, R18, R43 ;  /* 0x0000002b12227220 */ /* 0x000fc80000410000 */
[----:B------:R-:W-:-:S07]  /*0df0*/  @P0 FADD.FTZ R34, R22, R34 ;  /* 0x0000002216220221 */ /* 0x000fce0000010000 */
.L_x_13432:
[----:B------:R-:W-:Y:S05]  /*0e00*/  BSYNC B0 ;  /* 0x0000000000007941 */ /* 0x000fea0003800000 */
.L_x_13431:
[----:B------:R-:W-:Y:S04]  /*0e10*/  BSSY B0, `(.L_x_13433) ;  /* 0x0000005000007945 */ /* 0x000fe80003800000 */
[----:B------:R-:W-:Y:S05]  /*0e20*/  @!P6 BRA `(.L_x_13434) ;  /* 0x00000000000ce947 */ /* 0x000fea0003800000 */
[----:B-----5:R-:W-:-:S04]  /*0e30*/  FMUL.FTZ R42, R27, UR6 ;  /* 0x000000061b2a7c20 */ /* 0x020fc80008410000 */
[----:B------:R-:W-:-:S04]  /*0e40*/  FMUL.FTZ R35, R69, R42 ;  /* 0x0000002a45237220 */ /* 0x000fc80000410000 */
[----:B------:R-:W-:-:S07]  /*0e50*/  @P0 FADD.FTZ R35, R23, R35 ;  /* 0x0000002317230221 */ /* 0x000fce0000010000 */
.L_x_13434:
[----:B------:R-:W-:Y:S05]  /*0e60*/  BSYNC B0 ;  /* 0x0000000000007941 */ /* 0x000fea0003800000 */
.L_x_13433:
        /* <DEDUP_REMOVED lines=27> */
.L_x_13436:
[----:B------:R-:W-:Y:S05]  /*1020*/  BSYNC B0 ;  /* 0x0000000000007941 */ /* 0x000fea0003800000 */
.L_x_13435:
[----:B------:R-:W-:Y:S04]  /*1030*/  BSSY B0, `(.L_x_13437) ;  /* 0x0000005000007945 */ /* 0x000fe80003800000 */
[----:B------:R-:W-:Y:S05]  /*1040*/  @!P6 BRA `(.L_x_13438) ;  /* 0x00000000000ce947 */ /* 0x000fea0003800000 */
[----:B-----5:R-:W-:-:S04]  /*1050*/  FMUL.FTZ R37, R25, UR6 ;  /* 0x0000000619257c20 */ /* 0x020fc80008410000 */
[----:B------:R-:W-:-:S04]  /*1060*/  FMUL.FTZ R37, R70, R37 ;  /* 0x0000002546257220 */ /* 0x000fc80000410000 */
[----:B------:R-:W-:-:S07]  /*1070*/  @P0 FADD.FTZ R37, R21, R37 ;  /* 0x0000002515250221 */ /* 0x000fce0000010000 */
.L_x_13438:
[----:B------:R-:W-:Y:S05]  /*1080*/  BSYNC B0 ;  /* 0x0000000000007941 */ /* 0x000fea0003800000 */
.L_x_13437:
[----:B------:R-:W-:Y:S04]  /*1090*/  BSSY B0, `(.L_x_13439) ;  /* 0x0000005000007945 */ /* 0x000fe80003800000 */
[----:B------:R-:W-:Y:S05]  /*10a0*/  @!P6 BRA `(.L_x_13440) ;  /* 0x00000000000ce947 */ /* 0x000fea0003800000 */
[----:B-----5:R-:W-:-:S04]  /*10b0*/  FMUL.FTZ R83, R26, UR6 ;  /* 0x000000061a537c20 */ /* 0x020fc80008410000 */
[----:B------:R-:W-:-:S04]  /*10c0*/  FMUL.FTZ R38, R44, R83 ;  /* 0x000000532c267220 */ /* 0x000fc80000410000 */
[----:B------:R-:W-:-:S07]  /*10d0*/  @P0 FADD.FTZ R38, R22, R38 ;  /* 0x0000002616260221 */ /* 0x000fce0000010000 */
.L_x_13440:
[----:B------:R-:W-:Y:S05]  /*10e0*/  BSYNC B0 ;  /* 0x0000000000007941 */ /* 0x000fea0003800000 */
.L_x_13439:
[----:B------:R-:W-:Y:S04]  /*10f0*/  BSSY B0, `(.L_x_13441) ;  /* 0x0000005000007945 */ /* 0x000fe80003800000 */
[----:B------:R-:W-:Y:S05]  /*1100*/  @!P6 BRA `(.L_x_13442) ;  /* 0x00000000000ce947 */ /* 0x000fea0003800000 */
[----:B-----5:R-:W-:-:S04]  /*1110*/  FMUL.FTZ R82, R27, UR6 ;  /* 0x000000061b527c20 */ /* 0x020fc80008410000 */
[----:B------:R-:W-:-:S04]  /*1120*/  FMUL.FTZ R39, R71, R82 ;  /* 0x0000005247277220 */ /* 0x000fc80000410000 */
[----:B------:R-:W-:-:S07]  /*1130*/  @P0 FADD.FTZ R39, R23, R39 ;  /* 0x0000002717270221 */ /* 0x000fce0000010000 */
.L_x_13442:
[----:B------:R-:W-:Y:S05]  /*1140*/  BSYNC B0 ;  /* 0x0000000000007941 */ /* 0x000fea0003800000 */
.L_x_13441:
[----:B------:R0:W-:Y:S01]  /*1150*/  STG.E.128 desc[UR4][R60.64], R36 ;  /* 0x000000243c007986 */ /* 0x0001e2000c101d04 */
[----:B------:R-:W1:Y:S03]  /*1160*/  @P5 LDC.64 R82, c[0x0][0x220] ;  /* 0x00008800ff525b82 */ /* 0x000e660000000a00 */
[----:B------:R-:W2:Y:S01]  /*1170*/  @P0 LDG.E.128 R20, desc[UR4][R42.64] ;  /* 0x000000042a140981 */ /* 0x000ea2000c1e1d00 */
[----:B------:R-:W-:Y:S02]  /*1180*/  @P5 IADD3 R81, R81, 0x60, RZ ;  /* 0x0000006051515810 */ /* 0x000fe40007ffe0ff */
[C---:B------:R-:W-:Y:S02]  /*1190*/  @!P6 ISETP.NE.U32.AND P1, PT, R40.reuse, RZ, PT ;  /* 0x000000ff2800e20c */ /* 0x040fe40003f25070 */
[C---:B------:R-:W-:Y:S02]  /*11a0*/  @!P6 ISETP.NE.U32.AND P2, PT, R40.reuse, RZ, PT ;  /* 0x000000ff2800e20c */ /* 0x040fe40003f45070 */
[----:B------:R-:W-:Y:S01]  /*11b0*/  @!P6 ISETP.NE.U32.AND P3, PT, R40, RZ, PT ;  /* 0x000000ff2800e20c */ /* 0x000fe20003f65070 */
[----:B------:R-:W-:Y:S01]  /*11c0*/  BSSY B0, `(.L_x_13443) ;  /* 0x0000010000007945 */ /* 0x000fe20003800000 */
[----:B------:R-:W-:-:S02]  /*11d0*/  @!P6 ISETP.NE.AND.EX P1, PT, R41, RZ, PT, P1 ;  /* 0x000000ff2900e20c */ /* 0x000fc40003f25310 */
[----:B------:R-:W-:Y:S01]  /*11e0*/  @!P6 ISETP.NE.AND.EX P2, PT, R41, RZ, PT, P2 ;  /* 0x000000ff2900e20c */ /* 0x000fe20003f45320 */
[----:B-1----:R-:W-:-:S05]  /*11f0*/  @P5 IMAD.WIDE.U32 R82, R81, 0x10, R82 ;  /* 0x0000001051525825 */ /* 0x002fca00078e0052 */
[----:B-----5:R0:W5:Y:S01]  /*1200*/  @P5 LDG.E.128 R24, desc[UR4][R82.64] ;  /* 0x0000000452185981 */ /* 0x020162000c1e1d00 */
[----:B------:R-:W-:Y:S02]  /*1210*/  @!P6 ISETP.NE.U32.AND P5, PT, R40, RZ, PT ;  /* 0x000000ff2800e20c */ /* 0x000fe40003fa5070 */
[C---:B------:R-:W-:Y:S02]  /*1220*/  @!P6 ISETP.NE.AND.EX P3, PT, R41.reuse, RZ, PT, P3 ;  /* 0x000000ff2900e20c */ /* 0x040fe40003f65330 */
[----:B------:R-:W-:Y:S02]  /*1230*/  @!P6 ISETP.NE.AND.EX P5, PT, R41, RZ, PT, P5 ;  /* 0x000000ff2900e20c */ /* 0x000fe40003fa5350 */
[----:B--2---:R-:W-:Y:S02]  /*1240*/  @!P6 FSEL R41, R21, RZ, P1 ;  /* 0x000000ff1529e208 */ /* 0x004fe40000800000 */
[----:B------:R-:W-:Y:S02]  /*1250*/  @!P6 FSEL R42, R22, RZ, P2 ;  /* 0x000000ff162ae208 */ /* 0x000fe40001000000 */
[----:B------:R-:W-:-:S02]  /*1260*/  @!P6 FSEL R43, R23, RZ, P5 ;  /* 0x000000ff172be208 */ /* 0x000fc40002800000 */
[----:B------:R-:W-:Y:S01]  /*1270*/  @!P6 FSEL R40, R20, RZ, P3 ;  /* 0x000000ff1428e208 */ /* 0x000fe20001800000 */
[----:B0-----:R-:W-:Y:S06]  /*1280*/  @!P6 BRA `(.L_x_13444) ;  /* 0x00000000000ce947 */ /* 0x001fec0003800000 */
[----:B-----5:R-:W-:-:S04]  /*1290*/  FMUL.FTZ R40, R24, UR6 ;  /* 0x0000000618287c20 */ /* 0x020fc80008410000 */
[----:B------:R-:W-:-:S04]  /*12a0*/  FMUL.FTZ R40, R45, R40 ;  /* 0x000000282d287220 */ /* 0x000fc80000410000 */
[----:B------:R-:W-:-:S07]  /*12b0*/  @P0 FADD.FTZ R40, R20, R40 ;  /* 0x0000002814280221 */ /* 0x000fce0000010000 */
.L_x_13444:
[----:B------:R-:W-:Y:S05]  /*12c0*/  BSYNC B0 ;  /* 0x0000000000007941 */ /* 0x000fea0003800000 */
.L_x_13443:
[----:B------:R-:W-:Y:S04]  /*12d0*/  BSSY B0, `(.L_x_13445) ;  /* 0x0000005000007945 */ /* 0x000fe80003800000 */
[----:B------:R-:W-:Y:S05]  /*12e0*/  @!P6 BRA `(.L_x_13446) ;  /* 0x00000000000ce947 */ /* 0x000fea0003800000 */
[----:B-----5:R-:W-:-:S04]  /*12f0*/  FMUL.FTZ R41, R25, UR6 ;  /* 0x0000000619297c20 */ /* 0x020fc80008410000 */
[----:B------:R-:W-:-:S04]  /*1300*/  FMUL.FTZ R41, R72, R41 ;  /* 0x0000002948297220 */ /* 0x000fc80000410000 */
[----:B------:R-:W-:-:S07]  /*1310*/  @P0 FADD.FTZ R41, R21, R41 ;  /* 0x0000002915290221 */ /* 0x000fce0000010000 */
.L_x_13446:
[----:B------:R-:W-:Y:S05]  /*1320*/  BSYNC B0 ;  /* 0x0000000000007941 */ /* 0x000fea0003800000 */
.L_x_13445:
[----:B------:R-:W-:Y:S04]  /*1330*/  BSSY B0, `(.L_x_13447) ;  /* 0x0000005000007945 */ /* 0x000fe80003800000 */
[----:B------:R-:W-:Y:S05]  /*1340*/  @!P6 BRA `(.L_x_13448) ;  /* 0x00000000000ce947 */ /* 0x000fea0003800000 */
[----:B-----5:R-:W-:-:S04]  /*1350*/  FMUL.FTZ R61, R26, UR6 ;  /* 0x000000061a3d7c20 */ /* 0x020fc80008410000 */
[----:B------:R-:W-:-:S04]  /*1360*/  FMUL.FTZ R42, R46, R61 ;  /* 0x0000003d2e2a7220 */ /* 0x000fc80000410000 */
[----:B------:R-:W-:-:S07]  /*1370*/  @P0 FADD.FTZ R42, R22, R42 ;  /* 0x0000002a162a0221 */ /* 0x000fce0000010000 */
.L_x_13448:
[----:B------:R-:W-:Y:S05]  /*1380*/  BSYNC B0 ;  /* 0x0000000000007941 */ /* 0x000fea0003800000 */
.L_x_13447:
[----:B------:R-:W-:Y:S04]  /*1390*/  BSSY B0, `(.L_x_13449) ;  /* 0x0000005000007945 */ /* 0x000fe80003800000 */
[----:B------:R-:W-:Y:S05]  /*13a0*/  @!P6 BRA `(.L_x_13450) ;  /* 0x00000000000ce947 */ /* 0x000fea0003800000 */
[----:B-----5:R-:W-:-:S04]  /*13b0*/  FMUL.FTZ R60, R27, UR6 ;  /* 0x000000061b3c7c20 */ /* 0x020fc80008410000 */
[----:B------:R-:W-:-:S04]  /*13c0*/  FMUL.FTZ R43, R73, R60 ;  /* 0x0000003c492b7220 */ /* 0x000fc80000410000 */
[----:B------:R-:W-:-:S07]  /*13d0*/  @P0 FADD.FTZ R43, R23, R43 ;  /* 0x0000002b172b0221 */ /* 0x000fce0000010000 */
.L_x_13450:
[----:B------:R-:W-:Y:S05]  /*13e0*/  BSYNC B0 ;  /* 0x0000000000007941 */ /* 0x000fea0003800000 */
.L_x_13449:
[----:B------:R-:W-:Y:S01]  /*13f0*/  FADD.FTZ R60, RZ, R28 ;  /* 0x0000001cff3c7221 */ /* 0x000fe20000010000 */
[----:B------:R-:W-:Y:S01]  /*1400*/  IMAD.WIDE.U32 R58, R85, 0x10, R58 ;  /* 0x00000010553a7825 */ /* 0x000fe200078e003a */
[----:B------:R-:W-:Y:S01]  /*1410*/  UMOV UR8, 0xffffffff ;  /* 0xffffffff00087882 */ /* 0x000fe20000000000 */
[----:B------:R-:W-:Y:S02]  /*1420*/  ISETP.NE.AND P0, PT, R78, RZ, PT ;  /* 0x000000ff4e00720c */ /* 0x000fe40003f05270 */
[----:B------:R-:W-:Y:S01]  /*1430*/  FADD.FTZ R61, R60, R29 ;  /* 0x0000001d3c3d7221 */ /* 0x000fe20000010000 */
[----:B------:R-:W-:Y:S01]  /*1440*/  SHF.R.S32.HI R82, RZ, 0x1f, R77 ;  /* 0x0000001fff527819 */ /* 0x000fe2000001144d */
        /* <DEDUP_REMOVED lines=69> */
.L_x_13466:
[----:B-1----:R-:W-:Y:S01]  /*18a0*/  FADD.FTZ R86, R84, R85 ;  /* 0x0000005554567221 */ /* 0x002fe20000010000 */
[----:B------:R-:W1:Y:S01]  /*18b0*/  @!P0 LDC.64 R58, c[0x0][0x250] ;  /* 0x00009400ff3a8b82 */ /* 0x000e620000000a00 */
[----:B0-----:R-:W-:Y:S01]  /*18c0*/  FMUL.FTZ R84, R83, R83 ;  /* 0x0000005353547220 */ /* 0x001fe20000410000 */
[----:B------:R-:W-:Y:S01]  /*18d0*/  BSSY B0, `(.L_x_13452) ;  /* 0x0000050000007945 */ /* 0x000fe20003800000 */
[----:B------:R-:W-:-:S03]  /*18e0*/  FFMA.FTZ R81, R86, R81, UR7 ;  /* 0x0000000756517e23 */ /* 0x000fc60008010051 */
[----:B------:R-:W-:Y:S02]  /*18f0*/  FSEL R84, R84, RZ, P4 ;  /* 0x000000ff54547208 */ /* 0x000fe40002000000 */
[----:B------:R-:W0:Y:S03]  /*1900*/  @!P0 LDC.64 R60, c[0x0][0x258] ;  /* 0x00009600ff3c8b82 */ /* 0x000e260000000a00 */
[----:B------:R-:W-:-:S06]  /*1910*/  FADD.FTZ R81, R81, R84 ;  /* 0x0000005451517221 */ /* 0x000fcc0000010000 */
[----:B------:R-:W2:Y:S01]  /*1920*/  MUFU.RSQ R81, R81 ;  /* 0x0000005100517308 */ /* 0x000ea20000001400 */
[----:B-1----:R-:W-:-:S04]  /*1930*/  @!P0 LEA R58, P1, R77, R58, 0x2 ;  /* 0x0000003a4d3a8211 */ /* 0x002fc800078210ff */
[C---:B------:R-:W-:Y:S02]  /*1940*/  @!P0 LEA.HI.X R59, R77.reuse, R59, R82, 0x2, P1 ;  /* 0x0000003b4d3b8211 */ /* 0x040fe400008f1452 */
[----:B0-----:R-:W-:-:S03]  /*1950*/  @!P0 LEA R60, P2, R77, R60, 0x2 ;  /* 0x0000003c4d3c8211 */ /* 0x001fc600078410ff */
[----:B------:R0:W-:Y:S01]  /*1960*/  @!P0 STG.E desc[UR4][R58.64], R83 ;  /* 0x000000533a008986 */ /* 0x0001e2000c101904 */
        /* <DEDUP_REMOVED lines=17> */
[C---:B------:R-:W-:Y:S01]  /*1a80*/  FADD.FTZ R34, -R60.reuse, R34 ;  /* 0x000000223c227221 */ /* 0x040fe20000010100 */
        /* <DEDUP_REMOVED lines=28> */
[----:B0-----:R-:W-:-:S04]  /*1c50*/  IMAD.WIDE.U32 R82, R83, 0x10, R58 ;  /* 0x0000001053527825 */ /* 0x001fc800078e003a */
[----:B------:R-:W-:Y:S01]  /*1c60*/  FFMA.FTZ R31, R55, R31, R48 ;  /* 0x0000001f371f7223 */ /* 0x000fe20000010030 */
        /* <DEDUP_REMOVED lines=18> */
[----:B------:R0:W-:Y:S04]  /*1d90*/  STG.E.128 desc[UR4][R82.64], R28 ;  /* 0x0000001c52007986 */ /* 0x0001e8000c101d04 */
[----:B------:R0:W-:Y:S04]  /*1da0*/  STG.E.128 desc[UR4][R80.64], R32 ;  /* 0x0000002050007986 */ /* 0x0001e8000c101d04 */
[----:B------:R0:W-:Y:S04]  /*1db0*/  STG.E.128 desc[UR4][R60.64], R36 ;  /* 0x000000243c007986 */ /* 0x0001e8000c101d04 */
[----:B------:R0:W-:Y:S02]  /*1dc0*/  STG.E.128 desc[UR4][R58.64], R40 ;  /* 0x000000283a007986 */ /* 0x0001e4000c101d04 */
.L_x_13453:
[----:B------:R-:W-:Y:S05]  /*1dd0*/  BSYNC B0 ;  /* 0x0000000000007941 */ /* 0x000fea0003800000 */
.L_x_13452:
[----:B0-----:R-:W0:Y:S02]  /*1de0*/  LDC.64 R28, c[0x0][0x210] ;  /* 0x00008400ff1c7b82 */ /* 0x001e240000000a00 */
[----:B0-----:R-:W-:-:S04]  /*1df0*/  LEA R77, R28, R77, 0x2 ;  /* 0x0000004d1c4d7211 */ /* 0x001fc800078e10ff */
[----:B------:R-:W-:-:S13]  /*1e00*/  ISETP.GE.AND P0, PT, R77, R29, PT ;  /* 0x0000001d4d00720c */ /* 0x000fda0003f06270 */
[----:B------:R-:W-:Y:S05]  /*1e10*/  @!P0 BRA `(.L_x_13454) ;  /* 0xffffffe800488947 */ /* 0x000fea000383ffff */
[----:B------:R-:W-:Y:S05]  /*1e20*/  EXIT ;  /* 0x000000000000794d */ /* 0x000fea0003800000 */
.L_x_13451:
        /* <DEDUP_REMOVED lines=8> */
.L_x_13456:
[----:B------:R-:W-:Y:S05]  /*1eb0*/  BSYNC B0 ;  /* 0x0000000000007941 */ /* 0x000fea0003800000 */
.L_x_13455:
        /* <DEDUP_REMOVED lines=9> */
.L_x_13457:
[----:B------:R-:W-:Y:S01]  /*1f50*/  HFMA2.MMA R88, -RZ, RZ, 0, 2.384185791015625e-07 ;  /* 0x00000004ff587435 */ /* 0x000fe200000001ff */
[----:B------:R-:W-:-:S05]  /*1f60*/  MOV R58, R87 ;  /* 0x00000057003a7202 */ /* 0x000fca0000000f00 */
[----:B------:R-:W-:-:S05]  /*1f70*/  FADD.FTZ R61, R59, R58 ;  /* 0x0000003a3b3d7221 */ /* 0x000fca0000010000 */
[----:B------:R-:W-:-:S07]  /*1f80*/  MOV R89, R61 ;  /* 0x0000003d00597202 */ /* 0x000fce0000000f00 */
[----:B------:R-:W-:Y:S05]  /*1f90*/  WARPSYNC.COLLECTIVE R86, `(.L_x_13458) ;  /* 0x0000000056087348 */ /* 0x000fea0003c00000 */
[----:B------:R0:W1:Y:S02]  /*1fa0*/  SHFL.BFLY P1, R87, R89, R88, R91 ;  /* 0x0c00005859577389 */ /* 0x000064000002005b */
[----:B01----:R-:W-:Y:S01]  /*1fb0*/  ENDCOLLECTIVE ;  /* 0x000000000000791b */ /* 0x003fe20003800000 */
.L_x_13458:
[----:B------:R-:W-:Y:S01]  /*1fc0*/  HFMA2.MMA R88, -RZ, RZ, 0, 4.76837158203125e-07 ;  /* 0x00000008ff587435 */ /* 0x000fe200000001ff */
[----:B------:R-:W-:-:S05]  /*1fd0*/  MOV R58, R87 ;  /* 0x00000057003a7202 */ /* 0x000fca0000000f00 */
[----:B------:R-:W-:-:S05]  /*1fe0*/  FADD.FTZ R84, R61, R58 ;  /* 0x0000003a3d547221 */ /* 0x000fca0000010000 */
[----:B------:R-:W-:-:S07]  /*1ff0*/  MOV R89, R84 ;  /* 0x0000005400597202 */ /* 0x000fce0000000f00 */
[----:B------:R-:W-:Y:S05]  /*2000*/  WARPSYNC.COLLECTIVE R86, `(.L_x_13459) ;  /* 0x0000000056087348 */ /* 0x000fea0003c00000 */
[----:B------:R0:W1:Y:S02]  /*2010*/  SHFL.BFLY P1, R87, R89, R88, R91 ;  /* 0x0c00005859577389 */ /* 0x000064000002005b */
[----:B01----:R-:W-:Y:S01]  /*2020*/  ENDCOLLECTIVE ;  /* 0x000000000000791b */ /* 0x003fe20003800000 */
.L_x_13459:
        /* <DEDUP_REMOVED lines=8> */
.L_x_13460:
        /* <DEDUP_REMOVED lines=40> */
.L_x_13461:
[----:B------:R-:W-:Y:S01]  /*2330*/  HFMA2.MMA R88, -RZ, RZ, 0, 1.1920928955078125e-07 ;  /* 0x00000002ff587435 */ /* 0x000fe200000001ff */
[----:B------:R-:W-:-:S05]  /*2340*/  MOV R59, R87 ;  /* 0x00000057003b7202 */ /* 0x000fca0000000f00 */
[----:B------:R-:W-:-:S05]  /*2350*/  FADD.FTZ R59, R58, R59 ;  /* 0x0000003b3a3b7221 */ /* 0x000fca0000010000 */
[----:B------:R-:W-:-:S07]  /*2360*/  MOV R89, R59 ;  /* 0x0000003b00597202 */ /* 0x000fce0000000f00 */
[----:B------:R-:W-:Y:S05]  /*2370*/  WARPSYNC.COLLECTIVE R86, `(.L_x_13462) ;  /* 0x0000000056087348 */ /* 0x000fea0003c00000 */
[----:B------:R0:W1:Y:S02]  /*2380*/  SHFL.BFLY P1, R87, R89, R88, R91 ;  /* 0x0c00005859577389 */ /* 0x000064000002005b */
[----:B01----:R-:W-:Y:S01]  /*2390*/  ENDCOLLECTIVE ;  /* 0x000000000000791b */ /* 0x003fe20003800000 */
.L_x_13462:
[----:B------:R-:W-:Y:S01]  /*23a0*/  HFMA2.MMA R88, -RZ, RZ, 0, 2.384185791015625e-07 ;  /* 0x00000004ff587435 */ /* 0x000fe200000001ff */
[----:B------:R-:W-:-:S05]  /*23b0*/  MOV R60, R87 ;  /* 0x00000057003c7202 */ /* 0x000fca0000000f00 */
[----:B------:R-:W-:-:S05]  /*23c0*/  FADD.FTZ R60, R59, R60 ;  /* 0x0000003c3b3c7221 */ /* 0x000fca0000010000 */
[----:B------:R-:W-:-:S07]  /*23d0*/  MOV R89, R60 ;  /* 0x0000003c00597202 */ /* 0x000fce0000000f00 */
[----:B------:R-:W-:Y:S05]  /*23e0*/  WARPSYNC.COLLECTIVE R86, `(.L_x_13463) ;  /* 0x0000000056087348 */ /* 0x000fea0003c00000 */
[----:B------:R0:W1:Y:S02]  /*23f0*/  SHFL.BFLY P1, R87, R89, R88, R91 ;  /* 0x0c00005859577389 */ /* 0x000064000002005b */
[----:B01----:R-:W-:Y:S01]  /*2400*/  ENDCOLLECTIVE ;  /* 0x000000000000791b */ /* 0x003fe20003800000 */
.L_x_13463:
[----:B------:R-:W-:Y:S01]  /*2410*/  HFMA2.MMA R88, -RZ, RZ, 0, 4.76837158203125e-07 ;  /* 0x00000008ff587435 */ /* 0x000fe200000001ff */
[----:B------:R-:W-:-:S05]  /*2420*/  MOV R61, R87 ;  /* 0x00000057003d7202 */ /* 0x000fca0000000f00 */
[----:B------:R-:W-:-:S05]  /*2430*/  FADD.FTZ R61, R60, R61 ;  /* 0x0000003d3c3d7221 */ /* 0x000fca0000010000 */
[----:B------:R-:W-:-:S07]  /*2440*/  MOV R89, R61 ;  /* 0x0000003d00597202 */ /* 0x000fce0000000f00 */
[----:B------:R-:W-:Y:S05]  /*2450*/  WARPSYNC.COLLECTIVE R86, `(.L_x_13464) ;  /* 0x0000000056087348 */ /* 0x000fea0003c00000 */
[----:B------:R0:W1:Y:S02]  /*2460*/  SHFL.BFLY P1, R87, R89, R88, R91 ;  /* 0x0c00005859577389 */ /* 0x000064000002005b */
[----:B01----:R-:W-:Y:S01]  /*2470*/  ENDCOLLECTIVE ;  /* 0x000000000000791b */ /* 0x003fe20003800000 */
.L_x_13464:
[----:B------:R-:W-:Y:S01]  /*2480*/  HFMA2.MMA R88, -RZ, RZ, 0, 9.5367431640625e-07 ;  /* 0x00000010ff587435 */ /* 0x000fe200000001ff */
[----:B------:R-:W-:-:S05]  /*2490*/  MOV R84, R87 ;  /* 0x0000005700547202 */ /* 0x000fca0000000f00 */
[----:B------:R-:W-:-:S05]  /*24a0*/  FADD.FTZ R84, R61, R84 ;  /* 0x000000543d547221 */ /* 0x000fca0000010000 */
[----:B------:R-:W-:-:S07]  /*24b0*/  MOV R89, R84 ;  /* 0x0000005400597202 */ /* 0x000fce0000000f00 */
[----:B------:R-:W-:Y:S05]  /*24c0*/  WARPSYNC.COLLECTIVE R86, `(.L_x_13465) ;  /* 0x0000000056087348 */ /* 0x000fea0003c00000 */
[----:B------:R0:W1:Y:S02]  /*24d0*/  SHFL.BFLY P1, R87, R89, R88, R91 ;  /* 0x0c00005859577389 */ /* 0x000064000002005b */
[----:B01----:R-:W-:Y:S01]  /*24e0*/  ENDCOLLECTIVE ;  /* 0x000000000000791b */ /* 0x003fe20003800000 */
.L_x_13465:
[----:B------:R-:W-:Y:S01]  /*24f0*/  MOV R85, R87 ;  /* 0x0000005700557202 */ /* 0x000fe20000000f00 */
[----:B------:R-:W-:Y:S06]  /*2500*/  BRA `(.L_x_13466) ;  /* 0xfffffff000e47947 */ /* 0x000fec000383ffff */
.L_x_13467:
        /* <DEDUP_REMOVED lines=15> */
.L_x_16607:


//--------------------- .text._ZN10layer_norm13ln_fwd_kernelINS_13Kernel_traitsI6__halfffffjLj512ELj1ELj4ELj1ELj16ENS_18Kernel_traits_baseILj512ES2_ffffjLj128EEEEELb1ELb0ELb0ELb0EEEvNS_9FwdParamsE --------------------------
	.section	.text._ZN10layer_norm13ln_fwd_kernelINS_13Kernel_traitsI6__halfffffjLj512ELj1ELj4ELj1ELj16ENS_18Kernel_traits_baseILj512ES2_ffffjLj128EEEEELb1ELb0ELb0ELb0EEEvNS_9FwdParamsE,"ax",@progbits
	.align	128
        .global         _ZN10layer_norm13ln_fwd_kernelINS_13Kernel_traitsI6__halfffffjLj512ELj1ELj4ELj1ELj16ENS_18Kernel_traits_baseILj512ES2_ffffjLj128EEEEELb1ELb0ELb0ELb0EEEvNS_9FwdParamsE
        .type           _ZN10layer_norm13ln_fwd_kernelINS_13Kernel_traitsI6__halfffffjLj512ELj1ELj4ELj1ELj16ENS_18Kernel_traits_baseILj512ES2_ffffjLj128EEEEELb1ELb0ELb0ELb0EEEvNS_9FwdParamsE,@function
        .size           _ZN10layer_norm13ln_fwd_kernelINS_13Kernel_traitsI6__halfffffjLj512ELj1ELj4ELj1ELj16ENS_18Kernel_traits_baseILj512ES2_ffffjLj128EEEEELb1ELb0ELb0ELb0EEEvNS_9FwdParamsE,(.L_x_16608 - _ZN10layer_norm13ln_fwd_kernelINS_13Kernel_traitsI6__halfffffjLj512ELj1ELj4ELj1ELj16ENS_18Kernel_traits_baseILj512ES2_ffffjLj128EEEEELb1ELb0ELb0ELb0EEEvNS_9FwdParamsE)
        .other          _ZN10layer_norm13ln_fwd_kernelINS_13Kernel_traitsI6__halfffffjLj512ELj1ELj4ELj1ELj16ENS_18Kernel_traits_baseILj512ES2_ffffjLj128EEEEELb1ELb0ELb0ELb0EEEvNS_9FwdParamsE,@"STO_CUDA_ENTRY STV_DEFAULT"
_ZN10layer_norm13ln_fwd_kernelINS_13Kernel_traitsI6__halfffffjLj512ELj1ELj4ELj1ELj16ENS_18Kernel_traits_baseILj512ES2_ffffjLj128EEEEELb1ELb0ELb0ELb0EEEvNS_9FwdParamsE:
.text._ZN10layer_norm13ln_fwd_kernelINS_13Kernel_traitsI6__halfffffjLj512ELj1ELj4ELj1ELj16ENS_18Kernel_traits_baseILj512ES2_ffffjLj128EEEEELb1ELb0ELb0ELb0EEEvNS_9FwdParamsE:
[----:B------:R-:W-:Y:S08]  /*0000*/  LDC R1, c[0x0][0x28] ;  /* 0x00000a00ff017b82 */ /* 0x000ff00000000800 */
[----:B------:R-:W0:Y:S01]  /*0010*/  LDC R12, c[0x0][0x2e8] ;  /* 0x0000ba00ff0c7b82 */ /* 0x000e220000000800 */
[----:B------:R-:W-:Y:S01]  /*0020*/  ULDC.U8 UR4, c[0x0][0x2f4] ;  /* 0x0000bd0000047ab9 */ /* 0x000fe20000000000 */
[----:B------:R-:W-:Y:S01]  /*0030*/  ULDC.64 UR6, c[0x0][0x208] ;  /* 0x0000820000067ab9 */ /* 0x000fe20000000a00 */
[----:B------:R-:W-:Y:S01]  /*0040*/  ISETP.NE.AND P0, PT, RZ, UR4, PT ;  /* 0x00000004ff007c0c */ /* 0x000fe2000bf05270 */
[----:B------:R-:W-:-:S02]  /*0050*/  ULDC.64 UR4, c[0x0][0x2e0] ;  /* 0x0000b80000047ab9 */ /* 0x000fc40000000a00 */
[----:B------:R-:W-:Y:S01]  /*0060*/  IMAD.U32 R2, RZ, RZ, UR4 ;  /* 0x00000004ff027e24 */ /* 0x000fe2000f8e00ff */
[----:B------:R-:W-:Y:S01]  /*0070*/  MOV R3, UR5 ;  /* 0x0000000500037c02 */ /* 0x000fe20008000f00 */
[----:B------:R-:W1:Y:S08]  /*0080*/  LDC R13, c[0x0][0x2ec] ;  /* 0x0000bb00ff0d7b82 */ /* 0x000e700000000800 */
[----:B------:R-:W2:Y:S01]  /*0090*/  @P0 LDG.E.64 R2, desc[UR6][R2.64] ;  /* 0x0000000602020981 */ /* 0x000ea2000c1e1b00 */
[----:B------:R-:W3:Y:S01]  /*00a0*/  @P0 LDC R7, c[0x0][0x2f0] ;  /* 0x0000bc00ff070b82 */ /* 0x000ee20000000800 */
[----:B0-----:R-:W-:Y:S01]  /*00b0*/  @P0 IMAD.MOV.U32 R4, RZ, RZ, R12 ;  /* 0x000000ffff040224 */ /* 0x001fe200078e000c */
[----:B-1----:R-:W-:-:S06]  /*00c0*/  @P0 MOV R5, R13 ;  /* 0x0000000d00050202 */ /* 0x002fcc0000000f00 */
[----:B------:R-:W3:Y:S01]  /*00d0*/  @P0 LDG.E.64 R4, desc[UR6][R4.64] ;  /* 0x0000000604040981 */ /* 0x000ee2000c1e1b00 */
[----:B------:R-:W0:Y:S01]  /*00e0*/  S2R R41, SR_TID.X ;  /* 0x0000000000297919 */ /* 0x000e220000002100 */
[----:B------:R-:W0:Y:S01]  /*00f0*/  S2R R14, SR_CTAID.X ;  /* 0x00000000000e7919 */ /* 0x000e220000002500 */
[----:B------:R-:W-:Y:S02]  /*0100*/  ULDC UR8, c[0x0][0x0] ;  /* 0x0000000000087ab9 */ /* 0x000fe40000000800 */
[----:B0-----:R-:W-:Y:S01]  /*0110*/  IMAD R45, R14, UR8, R41 ;  /* 0x000000080e2d7c24 */ /* 0x001fe2000f8e0229 */
[----:B------:R-:W-:Y:S01]  /*0120*/  BSSY B0, `(.L_x_13468) ;  /* 0x0000057000007945 */ /* 0x000fe20003800000 */
[----:B--2---:R-:W-:Y:S02]  /*0130*/  @P0 R2UR UR4, R2 ;  /* 0x00000000020402ca */ /* 0x004fe400000e0000 */
[----:B------:R-:W-:Y:S02]  /*0140*/  @P0 R2UR UR5, R3 ;  /* 0x00000000030502ca */ /* 0x000fe400000e0000 */
[----:B---3--:R-:W-:-:S05]  /*0150*/  @P0 IADD3 R12, P1, R4, R7, RZ ;  /* 0x00000007040c0210 */ /* 0x008fca0007f3e0ff */
[----:B------:R-:W-:Y:S02]  /*0160*/  @P0 IMAD.X R13, RZ, RZ, R5, P1 ;  /* 0x000000ffff0d0224 */ /* 0x000fe400008e0605 */
[----:B------:R-:W-:-:S03]  /*0170*/  IMAD.WIDE.U32 R4, R45, -0x326172a9, RZ ;  /* 0xcd9e8d572d047825 */ /* 0x000fc600078e00ff */
[--C-:B------:R-:W-:Y:S02]  /*0180*/  SHF.R.U64 R44, R12, 0x2, R13.reuse ;  /* 0x000000020c2c7819 */ /* 0x100fe4000000120d */
[----:B------:R-:W-:Y:S01]  /*0190*/  SHF.R.U32.HI R43, RZ, 0x2, R13 ;  /* 0x00000002ff2b7819 */ /* 0x000fe2000001160d */
[----:B------:R-:W-:Y:S01]  /*01a0*/  UIADD3 UR16, UR5, -0x4498517b, URZ ;  /* 0xbb67ae8505107890 */ /* 0x000fe2000fffe03f */
[----:B------:R-:W0:Y:S01]  /*01b0*/  LDC R13, c[0x0][0x218] ;  /* 0x00008600ff0d7b82 */ /* 0x000e220000000800 */
[----:B------:R-:W-:Y:S01]  /*01c0*/  IMAD.WIDE.U32 R2, R44, -0x2daee0ad, RZ ;  /* 0xd2511f532c027825 */ /* 0x000fe200078e00ff */
[----:B------:R-:W-:-:S04]  /*01d0*/  LOP3.LUT R6, R5, UR4, R43, 0x96, !PT ;  /* 0x0000000405067c12 */ /* 0x000fc8000f8e962b */
[----:B------:R-:W-:Y:S01]  /*01e0*/  LOP3.LUT R8, R3, UR5, RZ, 0x3c, !PT ;  /* 0x0000000503087c12 */ /* 0x000fe2000f8e3cff */
[----:B------:R-:W-:Y:S01]  /*01f0*/  IMAD.WIDE.U32 R6, R6, -0x2daee0ad, RZ ;  /* 0xd2511f5306067825 */ /* 0x000fe200078e00ff */
[----:B------:R-:W-:-:S03]  /*0200*/  UIADD3 UR15, UR4, -0x61c88647, URZ ;  /* 0x9e3779b9040f7890 */ /* 0x000fc6000fffe03f */
[----:B------:R-:W-:Y:S01]  /*0210*/  IMAD.WIDE.U32 R8, R8, -0x326172a9, RZ ;  /* 0xcd9e8d5708087825 */ /* 0x000fe200078e00ff */
[----:B------:R-:W-:Y:S01]  /*0220*/  LOP3.LUT R5, R7, UR16, R2, 0x96, !PT ;  /* 0x0000001007057c12 */ /* 0x000fe2000f8e9602 */
[----:B------:R-:W-:-:S03]  /*0230*/  UIADD3 UR17, UR4, 0x3c6ef372, URZ ;  /* 0x3c6ef37204117890 */ /* 0x000fc6000fffe03f */
[----:B------:R-:W-:Y:S01]  /*0240*/  LOP3.LUT R2, R9, UR15, R4, 0x96, !PT ;  /* 0x0000000f09027c12 */ /* 0x000fe2000f8e9604 */
[----:B------:R-:W-:Y:S01]  /*0250*/  IMAD.WIDE.U32 R4, R5, -0x326172a9, RZ ;  /* 0xcd9e8d5705047825 */ /* 0x000fe200078e00ff */
[----:B------:R-:W-:-:S03]  /*0260*/  UIADD3 UR18, UR5, 0x76cf5d0a, URZ ;  /* 0x76cf5d0a05127890 */ /* 0x000fc6000fffe03f */
[----:B------:R-:W-:Y:S01]  /*0270*/  IMAD.WIDE.U32 R2, R2, -0x2daee0ad, RZ ;  /* 0xd2511f5302027825 */ /* 0x000fe200078e00ff */
[----:B------:R-:W-:Y:S01]  /*0280*/  LOP3.LUT R7, R5, UR17, R8, 0x96, !PT ;  /* 0x0000001105077c12 */ /* 0x000fe2000f8e9608 */
[----:B------:R-:W-:-:S03]  /*0290*/  UIADD3 UR20, UR5, 0x32370b8f, URZ ;  /* 0x32370b8f05147890 */ /* 0x000fc6000fffe03f */
[----:B------:R-:W-:Y:S01]  /*02a0*/  LOP3.LUT R8, R3, UR18, R6, 0x96, !PT ;  /* 0x0000001203087c12 */ /* 0x000fe2000f8e9606 */
[----:B------:R-:W-:Y:S01]  /*02b0*/  IMAD.WIDE.U32 R6, R7, -0x2daee0ad, RZ ;  /* 0xd2511f5307067825 */ /* 0x000fe200078e00ff */
[----:B------:R-:W-:-:S03]  /*02c0*/  UIADD3 UR19, UR4, -0x255992d5, URZ ;  /* 0xdaa66d2b04137890 */ /* 0x000fc6000fffe03f */
        /* <DEDUP_REMOVED lines=8> */
[----:B------:R-:W-:-:S03]  /*0350*/  UIADD3 UR24, UR5, -0x56f99767, URZ ;  /* 0xa906689905187890 */ /* 0x000fc6000fffe03f */
[----:B------:R-:W-:Y:S01]  /*0360*/  LOP3.LUT R8, R3, UR22, R6, 0x96, !PT ;  /* 0x0000001603087c12 */ /* 0x000fe2000f8e9606 */
[----:B------:R-:W-:Y:S01]  /*0370*/  IMAD.WIDE.U32 R6, R7, -0x2daee0ad, RZ ;  /* 0xd2511f5307067825 */ /* 0x000fe200078e00ff */
[----:B------:R-:W-:-:S03]  /*0380*/  UIADD3 UR23, UR4, 0x1715609d, URZ ;  /* 0x1715609d04177890 */ /* 0x000fc6000fffe03f */
[----:B------:R-:W-:Y:S01]  /*0390*/  IMAD.WIDE.U32 R8, R8, -0x326172a9, RZ ;  /* 0xcd9e8d5708087825 */ /* 0x000fe200078e00ff */
[----:B------:R-:W-:Y:S01]  /*03a0*/  LOP3.LUT R10, R7, UR24, R2, 0x96, !PT ;  /* 0x00000018070a7c12 */ /* 0x000fe2000f8e9602 */
[----:B------:R-:W-:-:S03]  /*03b0*/  UIADD3 UR25, UR4, -0x4ab325aa, URZ ;  /* 0xb54cda5604197890 */ /* 0x000fc6000fffe03f */
[----:B------:R-:W-:Y:S01]  /*03c0*/  LOP3.LUT R4, R9, UR23, R4, 0x96, !PT ;  /* 0x0000001709047c12 */ /* 0x000fe2000f8e9604 */
[----:B------:R-:W-:Y:S01]  /*03d0*/  IMAD.WIDE.U32 R10, R10, -0x326172a9, RZ ;  /* 0xcd9e8d570a0a7825 */ /* 0x000fe200078e00ff */
[----:B------:R-:W-:Y:S01]  /*03e0*/  UIADD3 UR26, UR5, 0x646e171e, URZ ;  /* 0x646e171e051a7890 */ /* 0x000fe2000fffe03f */
[----:B0-----:R-:W-:Y:S02]  /*03f0*/  SHF.R.S32.HI R0, RZ, 0x1f, R13 ;  /* 0x0000001fff007819 */ /* 0x001fe4000001140d */
[----:B------:R-:W-:Y:S01]  /*0400*/  IMAD.WIDE.U32 R4, R4, -0x2daee0ad, RZ ;  /* 0xd2511f5304047825 */ /* 0x000fe200078e00ff */
[----:B------:R-:W-:Y:S02]  /*0410*/  LOP3.LUT R2, R11, UR25, R8, 0x96, !PT ;  /* 0x000000190b027c12 */ /* 0x000fe4000f8e9608 */
[----:B------:R-:W-:Y:S02]  /*0420*/  LOP3.LUT R11, R41, 0x1f, RZ, 0xc0, !PT ;  /* 0x0000001f290b7812 */ /* 0x000fe400078ec0ff */
[----:B------:R-:W-:-:S02]  /*0430*/  LOP3.LUT R6, R5, UR26, R6, 0x96, !PT ;  /* 0x0000001a05067c12 */ /* 0x000fc4000f8e9606 */
[----:B------:R-:W-:Y:S02]  /*0440*/  LEA.HI R42, R0, R13, RZ, 0x2 ;  /* 0x0000000d002a7211 */ /* 0x000fe400078f10ff */
[----:B------:R-:W-:Y:S01]  /*0450*/  LOP3.LUT R5, R11, 0x1f, RZ, 0x3c, !PT ;  /* 0x0000001f0b057812 */ /* 0x000fe200078e3cff */
[----:B------:R-:W-:-:S03]  /*0460*/  UIADD3 UR28, UR5, 0x1fd5c5a3, URZ ;  /* 0x1fd5c5a3051c7890 */ /* 0x000fc6000fffe03f */
[----:B------:R-:W-:Y:S01]  /*0470*/  LEA.HI.SX32 R42, R42, R5, 0x1e ;  /* 0x000000052a2a7211 */ /* 0x000fe200078ff2ff */
[----:B------:R-:W-:-:S03]  /*0480*/  IMAD.WIDE.U32 R2, R2, -0x2daee0ad, RZ ;  /* 0xd2511f5302027825 */ /* 0x000fc600078e00ff */
[----:B------:R-:W-:Y:S01]  /*0490*/  LOP3.LUT P0, RZ, R42, 0xffffffe0, RZ, 0xc0, !PT ;  /* 0xffffffe02aff7812 */ /* 0x000fe2000780c0ff */
[----:B------:R-:W-:Y:S01]  /*04a0*/  UIADD3 UR27, UR4, 0x5384540f, URZ ;  /* 0x5384540f041b7890 */ /* 0x000fe2000fffe03f */
[----:B------:R-:W-:Y:S01]  /*04b0*/  IMAD.WIDE.U32 R6, R6, -0x326172a9, RZ ;  /* 0xcd9e8d5706067825 */ /* 0x000fe200078e00ff */
[----:B------:R-:W-:Y:S01]  /*04c0*/  LOP3.LUT R0, R3, UR28, R4, 0x96, !PT ;  /* 0x0000001c03007c12 */ /* 0x000fe2000f8e9604 */
[----:B------:R-:W-:Y:S01]  /*04d0*/  UIADD3 UR29, UR4, -0xe443238, URZ ;  /* 0xf1bbcdc8041d7890 */ /* 0x000fe2000fffe03f */
[----:B------:R-:W-:Y:S02]  /*04e0*/  SHF.R.U32.HI R41, RZ, 0x5, R41 ;  /* 0x00000005ff297819 */ /* 0x000fe40000011629 */
[----:B------:R-:W-:Y:S01]  /*04f0*/  LOP3.LUT R24, R7, UR27, R10, 0x96, !PT ;  /* 0x0000001b07187c12 */ /* 0x000fe2000f8e960a */
[----:B------:R-:W-:Y:S01]  /*0500*/  IMAD.HI.U32 R5, R0, -0x326172a9, RZ ;  /* 0xcd9e8d5700057827 */ /* 0x000fe200078e00ff */
[C---:B------:R-:W-:Y:S01]  /*0510*/  ISETP.GE.U32.AND P5, PT, R42.reuse, 0x40, PT ;  /* 0x000000402a00780c */ /* 0x040fe20003fa6070 */
[----:B------:R-:W-:Y:S01]  /*0520*/  UIADD3 UR30, UR5, -0x24c28bd8, URZ ;  /* 0xdb3d7428051e7890 */ /* 0x000fe2000fffe03f */
[C---:B------:R-:W-:Y:S01]  /*0530*/  ISETP.GE.U32.AND P4, PT, R42.reuse, 0x60, PT ;  /* 0x000000602a00780c */ /* 0x040fe20003f86070 */
[----:B------:R-:W-:Y:S01]  /*0540*/  UIADD3 UR31, UR4, -0x700cb87f, URZ ;  /* 0x8ff34781041f7890 */ /* 0x000fe2000fffe03f */
[----:B------:R-:W-:Y:S01]  /*0550*/  ISETP.GE.U32.AND P3, PT, R42, 0x80, PT ;  /* 0x000000802a00780c */ /* 0x000fe20003f66070 */
[----:B------:R-:W-:Y:S01]  /*0560*/  UIADD3 UR32, UR5, -0x695add53, URZ ;  /* 0x96a522ad05207890 */ /* 0x000fe2000fffe03f */
[----:B------:R-:W-:Y:S01]  /*0570*/  P2R R46, PR, RZ, 0x20 ;  /* 0x00000020ff2e7803 */ /* 0x000fe20000000000 */
[----:B------:R-:W-:Y:S01]  /*0580*/  IMAD.HI.U32 R13, R24, -0x2daee0ad, RZ ;  /* 0xd2511f53180d7827 */ /* 0x000fe200078e00ff */
[----:B------:R-:W-:-:S02]  /*0590*/  P2R R47, PR, RZ, 0x10 ;  /* 0x00000010ff2f7803 */ /* 0x000fc40000000000 */
[----:B------:R-:W-:Y:S02]  /*05a0*/  LEA R41, R14, R41, 0x2 ;  /* 0x000000290e297211 */ /* 0x000fe400078e10ff */
[----:B------:R-:W-:Y:S02]  /*05b0*/  P2R R48, PR, RZ, 0x8 ;  /* 0x00000008ff307803 */ /* 0x000fe40000000000 */
[----:B------:R-:W-:Y:S01]  /*05c0*/  LOP3.LUT R10, R5, UR29, R6, 0x96, !PT ;  /* 0x0000001d050a7c12 */ /* 0x000fe2000f8e9606 */
        /* <DEDUP_REMOVED lines=12> */
.L_x_13469:
[----:B------:R-:W-:Y:S05]  /*0690*/  BSYNC B0 ;  /* 0x0000000000007941 */ /* 0x000fea0003800000 */
.L_x_13468:
        /* <DEDUP_REMOVED lines=11> */
[----:B------:R-:W-:Y:S01]  /*0750*/  VIADD R11, R11, 0x20 ;  /* 0x000000200b0b7836 */ /* 0x000fe20000000000 */
[----:B0-----:R-:W-:-:S07]  /*0760*/  @!P1 CS2R R62, SRZ ;  /* 0x00000000003e9805 */ /* 0x001fce000001ff00 */
.L_x_13471:
[----:B------:R-:W-:Y:S05]  /*0770*/  BSYNC B0 ;  /* 0x0000000000007941 */ /* 0x000fea0003800000 */
.L_x_13470:
        /* <DEDUP_REMOVED lines=13> */
.L_x_13473:
[----:B------:R-:W-:Y:S05]  /*0850*/  BSYNC B0 ;  /* 0x0000000000007941 */ /* 0x000fea0003800000 */
.L_x_13472:
        /* <DEDUP_REMOVED lines=12> */
.L_x_13475:
[----:B------:R-:W-:Y:S05]  /*0920*/  BSYNC B0 ;  /* 0x0000000000007941 */ /* 0x000fea0003800000 */
.L_x_13474:
[----:B------:R-:W-:Y:S01]  /*0930*/  ULDC UR8, c[0x0][0x214] ;  /* 0x0000850000087ab9 */ /* 0x000fe20000000800 */
[----:B------:R-:W-:Y:S02]  /*0940*/  LOP3.LUT R11, R13, UR30, R2, 0x96, !PT ;  /* 0x0000001e0d0b7c12 */ /* 0x000fe4000f8e9602 */
[----:B------:R-:W-:-:S13]  /*0950*/  ISETP.GE.AND P1, PT, R41, UR8, PT ;  /* 0x0000000829007c0c */ /* 0x000fda000bf26270 */
[----:B------:R-:W-:Y:S05]  /*0960*/  @P1 EXIT ;  /* 0x000000000000194d */ /* 0x000fea0003800000 */
[----:B------:R-:W-:Y:S01]  /*0970*/  IMAD R40, R0, -0x326172a9, RZ ;  /* 0xcd9e8d5700287824 */ /* 0x000fe200078e02ff */
[--C-:B-----5:R-:W-:Y:S01]  /*0980*/  SHF.R.U64 R74, R16, 0x10, R17.reuse ;  /* 0x00000010104a7819 */ /* 0x120fe20000001211 */
[----:B------:R-:W-:Y:S01]  /*0990*/  IMAD.HI.U32 R3, R11, -0x326172a9, RZ ;  /* 0xcd9e8d570b037827 */ /* 0x000fe200078e00ff */
[----:B------:R-:W-:Y:S01]  /*09a0*/  MOV R72, R17 ;  /* 0x0000001100487202 */ /* 0x000fe20000000f00 */
[----:B------:R-:W-:Y:S01]  /*09b0*/  ULDC.64 UR8, c[0x0][0x270] ;  /* 0x00009c0000087ab9 */ /* 0x000fe20000000a00 */
[----:B------:R-:W-:Y:S01]  /*09c0*/  SHF.R.U32.HI R23, RZ, 0x10, R17 ;  /* 0x00000010ff177819 */ /* 0x000fe20000011611 */
[----:B------:R-:W-:Y:S01]  /*09d0*/  IMAD R15, R24, -0x2daee0ad, RZ ;  /* 0xd2511f53180f7824 */ /* 0x000fe200078e02ff */
[--C-:B------:R-:W-:Y:S01]  /*09e0*/  SHF.R.U64 R66, R18, 0x10, R19.reuse ;  /* 0x0000001012427819 */ /* 0x100fe20000001213 */
[----:B------:R-:W-:Y:S01]  /*09f0*/  IMAD.HI.U32 R14, R10, -0x2daee0ad, RZ ;  /* 0xd2511f530a0e7827 */ /* 0x000fe200078e00ff */
[----:B------:R-:W-:Y:S01]  /*0a00*/  MOV R64, R19 ;  /* 0x0000001300407202 */ /* 0x000fe20000000f00 */
[----:B------:R-:W-:Y:S01]  /*0a10*/  BSSY B0, `(.L_x_13476) ;  /* 0x00006a1000007945 */ /* 0x000fe20003800000 */
[----:B------:R-:W-:Y:S01]  /*0a20*/  SHF.R.U32.HI R22, RZ, 0x10, R19 ;  /* 0x00000010ff167819 */ /* 0x000fe20000011613 */
[----:B------:R-:W-:Y:S01]  /*0a30*/  IMAD.MOV.U32 R76, RZ, RZ, R16 ;  /* 0x000000ffff4c7224 */ /* 0x000fe200078e0010 */
[--C-:B------:R-:W-:Y:S01]  /*0a40*/  SHF.R.U64 R58, R20, 0x10, R21.reuse ;  /* 0x00000010143a7819 */ /* 0x100fe20000001215 */
[----:B------:R-:W-:Y:S01]  /*0a50*/  IMAD.MOV.U32 R68, RZ, RZ, R18 ;  /* 0x000000ffff447224 */ /* 0x000fe200078e0012 */
[----:B------:R-:W-:Y:S01]  /*0a60*/  MOV R2, R9 ;  /* 0x0000000900027202 */ /* 0x000fe20000000f00 */
[----:B------:R-:W-:Y:S01]  /*0a70*/  IMAD.MOV.U32 R60, RZ, RZ, R20 ;  /* 0x000000ffff3c7224 */ /* 0x000fe200078e0014 */
[----:B------:R-:W-:Y:S01]  /*0a80*/  LOP3.LUT R40, R3, UR31, R40, 0x96, !PT ;  /* 0x0000001f03287c12 */ /* 0x000fe2000f8e9628 */
[----:B------:R-:W-:Y:S01]  /*0a90*/  IMAD.MOV.U32 R0, RZ, RZ, R8 ;  /* 0x000000ffff007224 */ /* 0x000fe200078e0008 */
        /* <DEDUP_REMOVED lines=11> */
[----:B------:R-:W-:Y:S01]  /*0b50*/  UISETP.NE.U32.AND UP0, UPT, UR8, URZ, UPT ;  /* 0x0000003f0800728c */ /* 0x000fe2000bf05070 */
[--C-:B------:R-:W-:Y:S01]  /*0b60*/  SHF.R.U64 R65, R62, 0x10, R63.reuse ;  /* 0x000000103e417819 */ /* 0x100fe2000000123f */
[----:B------:R-:W-:Y:S01]  /*0b70*/  HADD2.F32 R71, -RZ, R71.H0_H0 ;  /* 0x20000047ff477230 */ /* 0x000fe20000004100 */
[----:B------:R-:W-:Y:S01]  /*0b80*/  SHF.R.U32.HI R61, RZ, 0x10, R63 ;  /* 0x00000010ff3d7819 */ /* 0x000fe2000001163f */
[----:B------:R-:W-:Y:S01]  /*0b90*/  HADD2.F32 R63, -RZ, R63.H0_H0 ;  /* 0x2000003fff3f7230 */ /* 0x000fe20000004100 */
[--C-:B------:R-:W-:Y:S01]  /*0ba0*/  SHF.R.U64 R57, R4, 0x10, R5.reuse ;  /* 0x0000001004397819 */ /* 0x100fe20000001205 */
[----:B------:R-:W-:Y:S01]  /*0bb0*/  IMAD R11, R11, -0x326172a9, RZ ;  /* 0xcd9e8d570b0b7824 */ /* 0x000fe200078e02ff */
[----:B------:R-:W-:Y:S01]  /*0bc0*/  SHF.R.U32.HI R3, RZ, 0x10, R5 ;  /* 0x00000010ff037819 */ /* 0x000fe20000011605 */
[----:B------:R-:W-:Y:S01]  /*0bd0*/  HADD2.F32 R5, -RZ, R2.H0_H0 ;  /* 0x20000002ff057230 */ /* 0x000fe20000004100 */
[--C-:B------:R-:W-:Y:S01]  /*0be0*/  SHF.R.U64 R18, R6, 0x10, R7.reuse ;  /* 0x0000001006127819 */ /* 0x100fe20000001207 */
[----:B------:R-:W-:Y:S01]  /*0bf0*/  IMAD R10, R10, -0x2daee0ad, RZ ;  /* 0xd2511f530a0a7824 */ /* 0x000fe200078e02ff */
[----:B------:R-:W-:Y:S01]  /*0c00*/  SHF.R.U32.HI R16, RZ, 0x10, R7 ;  /* 0x00000010ff107819 */ /* 0x000fe20000011607 */
[----:B------:R-:W-:Y:S01]  /*0c10*/  HADD2.F32 R7, -RZ, R0.H0_H0 ;  /* 0x20000000ff077230 */ /* 0x000fe20000004100 */
[----:B------:R-:W-:Y:S01]  /*0c20*/  LOP3.LUT R15, R14, UR32, R15, 0x96, !PT ;  /* 0x000000200e0f7c12 */ /* 0x000fe2000f8e960f */
[----:B------:R-:W-:Y:S01]  /*0c30*/  HADD2.F32 R14, -RZ, R6.H0_H0 ;  /* 0x20000006ff0e7230 */ /* 0x000fe20000004100 */
[----:B------:R-:W-:Y:S01]  /*0c40*/  LOP3.LUT R12, R12, 0x3, RZ, 0xc0, !PT ;  /* 0x000000030c0c7812 */ /* 0x000fe200078ec0ff */
[----:B------:R-:W-:Y:S01]  /*0c50*/  IMAD.MOV.U32 R9, RZ, RZ, RZ ;  /* 0x000000ffff097224 */ /* 0x000fe200078e00ff */
[----:B------:R-:W-:Y:S01]  /*0c60*/  ULDC.U8 UR8, c[0x0][0x2a0] ;  /* 0x0000a80000087ab9 */ /* 0x000fe20000000000 */
[----:B------:R-:W-:Y:S01]  /*0c70*/  HADD2.F32 R76, -RZ, R76.H0_H0 ;  /* 0x2000004cff4c7230 */ /* 0x000fe20000004100 */
[----:B------:R-:W-:Y:S01]  /*0c80*/  UISETP.NE.AND.EX UP0, UPT, UR9, URZ, UPT, UP0 ;  /* 0x0000003f0900728c */ /* 0x000fe2000bf05300 */
[----:B------:R-:W-:Y:S01]  /*0c90*/  HADD2.F32 R74, -RZ, R74.H0_H0 ;  /* 0x2000004aff4a7230 */ /* 0x000fe20000004100 */
[----:B------:R-:W-:Y:S01]  /*0ca0*/  ULDC UR33, c[0x0][0x218] ;  /* 0x0000860000217ab9 */ /* 0x000fe20000000800 */
[----:B------:R-:W-:Y:S01]  /*0cb0*/  HADD2.F32 R72, -RZ, R72.H0_H0 ;  /* 0x20000048ff487230 */ /* 0x000fe20000004100 */
[----:B------:R-:W-:Y:S01]  /*0cc0*/  ULDC UR14, c[0x0][0x2d8] ;  /* 0x0000b600000e7ab9 */ /* 0x000fe20000000800 */
[----:B------:R-:W-:Y:S01]  /*0cd0*/  HADD2.F32 R70, -RZ, R23.H0_H0 ;  /* 0x20000017ff467230 */ /* 0x000fe20000004100 */
[----:B------:R-:W-:Y:S01]  /*0ce0*/  UISETP.NE.AND UP1, UPT, UR8, URZ, UPT ;  /* 0x0000003f0800728c */ /* 0x000fe2000bf25270 */
[----:B------:R-:W-:Y:S01]  /*0cf0*/  HADD2.F32 R68, -RZ, R68.H0_H0 ;  /* 0x20000044ff447230 */ /* 0x000fe20000004100 */
[----:B------:R-:W-:Y:S01]  /*0d00*/  ULDC.64 UR10, c[0x0][0x238] ;  /* 0x00008e00000a7ab9 */ /* 0x000fe20000000a00 */
        /* <DEDUP_REMOVED lines=18> */
.L_x_13606:
[----:B------:R-:W-:Y:S01]  /*0e30*/  PLOP3.LUT P1, PT, PT, PT, UP0, 0x80, 0x0 ;  /* 0x000000000000781c */ /* 0x000fe20003f2f008 */
[----:B------:R-:W-:Y:S01]  /*0e40*/  HFMA2.MMA R38, -RZ, RZ, 0, 2.384185791015625e-07 ;  /* 0x00000004ff267435 */ /* 0x000fe200000001ff */
[----:B------:R-:W-:Y:S01]  /*0e50*/  PLOP3.LUT P2, PT, PT, PT, UP0, 0x80, 0x0 ;  /* 0x000000000000781c */ /* 0x000fe20003f4f008 */
[----:B------:R-:W-:Y:S01]  /*0e60*/  @UP0 ULDC.64 UR8, c[0x0][0x270] ;  /* 0x00009c0000080ab9 */ /* 0x000fe20000000a00 */
[----:B------:R-:W-:-:S09]  /*0e70*/  IMAD.MOV.U32 R36, RZ, RZ, 0x3f800000 ;  /* 0x3f800000ff247424 */ /* 0x000fd200078e00ff */
        /* <DEDUP_REMOVED lines=11> */
[----:B------:R-:W0:Y:S08]  /*0f30*/  LDC.64 R38, c[0x0][0x230] ;  /* 0x00008c00ff267b82 */ /* 0x000e300000000a00 */
[----:B------:R-:W1:Y:S01]  /*0f40*/  LDC.64 R22, c[0x0][0x220] ;  /* 0x00008800ff167b82 */ /* 0x000e620000000a00 */
[----:B0-----:R-:W-:-:S04]  /*0f50*/  ISETP.NE.U32.AND P1, PT, R38, RZ, PT ;  /* 0x000000ff2600720c */ /* 0x001fc80003f25070 */
[----:B------:R-:W-:Y:S01]  /*0f60*/  ISETP.NE.AND.EX P1, PT, R39, RZ, PT, P1 ;  /* 0x000000ff2700720c */ /* 0x000fe20003f25310 */
[----:B-1----:R-:W-:-:S12]  /*0f70*/  IMAD.WIDE.U32 R22, R49, 0x10, R22 ;  /* 0x0000001031167825 */ /* 0x002fd800078e0016 */
[----:B------:R-:W-:-:S04]  /*0f80*/  @P1 LEA R20, P2, R49, R38, 0x4 ;  /* 0x0000002631141211 */ /* 0x000fc800078420ff */
[----:B------:R-:W-:-:S05]  /*0f90*/  @P1 LEA.HI.X R21, R49, R39, RZ, 0x4, P2 ;  /* 0x0000002731151211 */ /* 0x000fca00010f24ff */
        /* <DEDUP_REMOVED lines=14> */
.L_x_13480:
[----:B------:R-:W-:-:S07]  /*1080*/  IMAD.MOV.U32 R37, RZ, RZ, R11 ;  /* 0x000000ffff257224 */ /* 0x000fce00078e000b */
.L_x_13481:
[----:B------:R-:W-:Y:S05]  /*1090*/  BSYNC B2 ;  /* 0x0000000000027941 */ /* 0x000fea0003800000 */
.L_x_13479:
        /* <DEDUP_REMOVED lines=16> */
.L_x_13485:
[----:B------:R-:W-:Y:S05]  /*11a0*/  BSYNC B3 ;  /* 0x0000000000037941 */ /* 0x000fea0003800000 */
.L_x_13484:
        /* <DEDUP_REMOVED lines=42> */
[----:B------:R-:W-:Y:S01]  /*1450*/  MOV R10, R50 ;  /* 0x00000032000a7202 */ /* 0x000fe20000000f00 */
[----:B------:R-:W-:-:S07]  /*1460*/  IMAD.MOV.U32 R50, RZ, RZ, RZ ;  /* 0x000000ffff327224 */ /* 0x000fce00078e00ff */
.L_x_13483:
[----:B------:R-:W-:Y:S05]  /*1470*/  BSYNC B2 ;  /* 0x0000000000027941 */ /* 0x000fea0003800000 */
.L_x_13482:
[----:B------:R-:W0:Y:S01]  /*1480*/  LDC R54, c[0x0][0x298] ;  /* 0x0000a600ff367b82 */ /* 0x000e220000000800 */
[----:B------:R-:W-:Y:S01]  /*1490*/  HFMA2.MMA R53, -RZ, RZ, 0.1171875, 0 ;  /* 0x2f800000ff357435 */ /* 0x000fe200000001ff */
[----:B------:R-:W-:Y:S01]  /*14a0*/  I2FP.F32.U32 R12, R37 ;  /* 0x00000025000c7245 */ /* 0x000fe20000201000 */
[----:B-----5:R-:W-:Y:S01]  /*14b0*/  FMUL.FTZ R37, R20, R36 ;  /* 0x0000002414257220 */ /* 0x020fe20000410000 */
[----:B------:R-:W-:Y:S01]  /*14c0*/  ISETP.NE.U32.AND P1, PT, R38, RZ, PT ;  /* 0x000000ff2600720c */ /* 0x000fe20003f25070 */
[----:B------:R-:W-:Y:S01]  /*14d0*/  BSSY B2, `(.L_x_13486) ;  /* 0x0000014000027945 */ /* 0x000fe20003800000 */
[----:B------:R-:W-:Y:S02]  /*14e0*/  ISETP.NE.AND P3, PT, R50, 0x1, PT ;  /* 0x000000013200780c */ /* 0x000fe40003f65270 */
[----:B------:R-:W1:Y:S01]  /*14f0*/  LDC R55, c[0x0][0x294] ;  /* 0x0000a500ff377b82 */ /* 0x000e620000000800 */
[----:B------:R-:W-:Y:S02]  /*1500*/  ISETP.NE.AND.EX P1, PT, R39, RZ, PT, P1 ;  /* 0x000000ff2700720c */ /* 0x000fe40003f25310 */
[----:B------:R-:W-:Y:S01]  /*1510*/  FFMA.FTZ R12, R12, R53, 1.1641532182693481445e-10 ;  /* 0x2f0000000c0c7423 */ /* 0x000fe20000010035 */
[----:B0-----:R-:W-:-:S04]  /*1520*/  FMUL.FTZ R37, R37, R54 ;  /* 0x0000003625257220 */ /* 0x001fc80000410000 */
[----:B-1----:R-:W-:-:S04]  /*1530*/  FSETP.GTU.FTZ.AND P2, PT, R12, R55, PT ;  /* 0x000000370c00720b */ /* 0x002fc80003f5c000 */
        /* <DEDUP_REMOVED lines=12> */
.L_x_13487:
[----:B------:R-:W-:-:S07]  /*1600*/  IMAD.MOV.U32 R12, RZ, RZ, R11 ;  /* 0x000000ffff0c7224 */ /* 0x000fce00078e000b */
.L_x_13488:
[----:B------:R-:W-:Y:S05]  /*1610*/  BSYNC B2 ;  /* 0x0000000000027941 */ /* 0x000fea0003800000 */
.L_x_13486:
        /* <DEDUP_REMOVED lines=16> */
.L_x_13492:
[----:B------:R-:W-:Y:S05]  /*1720*/  BSYNC B3 ;  /* 0x0000000000037941 */ /* 0x000fea0003800000 */
.L_x_13491:
        /* <DEDUP_REMOVED lines=44> */
.L_x_13490:
[----:B------:R-:W-:Y:S05]  /*19f0*/  BSYNC B2 ;  /* 0x0000000000027941 */ /* 0x000fea0003800000 */
.L_x_13489:
[----:B------:R-:W-:Y:S01]  /*1a00*/  I2FP.F32.U32 R12, R12 ;  /* 0x0000000c000c7245 */ /* 0x000fe20000201000 */
[----:B------:R-:W-:Y:S01]  /*1a10*/  FMUL.FTZ R21, R21, R36 ;  /* 0x0000002415157220 */ /* 0x000fe20000410000 */
[C---:B------:R-:W-:Y:S01]  /*1a20*/  ISETP.NE.AND P4, PT, R37.reuse, 0x1, PT ;  /* 0x000000012500780c */ /* 0x040fe20003f85270 */
[----:B------:R-:W-:Y:S01]  /*1a30*/  BSSY B2, `(.L_x_13493) ;  /* 0x0000011000027945 */ /* 0x000fe20003800000 */
[----:B------:R-:W-:Y:S01]  /*1a40*/  IADD3 R38, R37, 0x1, RZ ;  /* 0x0000000125267810 */ /* 0x000fe20007ffe0ff */
[----:B------:R-:W-:Y:S01]  /*1a50*/  FFMA.FTZ R12, R12, R53, 1.1641532182693481445e-10 ;  /* 0x2f0000000c0c7423 */ /* 0x000fe20000010035 */
[----:B------:R-:W-:-:S04]  /*1a60*/  FMUL.FTZ R21, R21, R54 ;  /* 0x0000003615157220 */ /* 0x000fc80000410000 */
        /* <DEDUP_REMOVED lines=12> */
.L_x_13494:
[----:B------:R-:W-:-:S07]  /*1b30*/  MOV R12, R11 ;  /* 0x0000000b000c7202 */ /* 0x000fce0000000f00 */
.L_x_13495:
[----:B------:R-:W-:Y:S05]  /*1b40*/  BSYNC B2 ;  /* 0x0000000000027941 */ /* 0x000fea0003800000 */
.L_x_13493:
        /* <DEDUP_REMOVED lines=16> */
.L_x_13499:
[----:B------:R-:W-:Y:S05]  /*1c50*/  BSYNC B3 ;  /* 0x0000000000037941 */ /* 0x000fea0003800000 */
.L_x_13498:
        /* <DEDUP_REMOVED lines=42> */
[----:B------:R-:W-:Y:S01]  /*1f00*/  IMAD.MOV.U32 R10, RZ, RZ, R38 ;  /* 0x000000ffff0a7224 */ /* 0x000fe200078e0026 */
[----:B------:R-:W-:-:S11]  /*1f10*/  HFMA2.MMA R38, -RZ, RZ, 0, 0 ;  /* 0x00000000ff267435 */ /* 0x000fd600000001ff */
.L_x_13497:
[----:B------:R-:W-:Y:S05]  /*1f20*/  BSYNC B2 ;  /* 0x0000000000027941 */ /* 0x000fea0003800000 */
.L_x_13496:
[----:B------:R-:W-:Y:S01]  /*1f30*/  I2FP.F32.U32 R12, R12 ;  /* 0x0000000c000c7245 */ /* 0x000fe20000201000 */
[----:B------:R-:W-:Y:S01]  /*1f40*/  FMUL.FTZ R37, R22, R36 ;  /* 0x0000002416257220 */ /* 0x000fe20000410000 */
[----:B------:R-:W-:Y:S01]  /*1f50*/  ISETP.NE.AND P5, PT, R38, 0x1, PT ;  /* 0x000000012600780c */ /* 0x000fe20003fa5270 */
[----:B------:R-:W-:Y:S02]  /*1f60*/  BSSY B2, `(.L_x_13500) ;  /* 0x0000011000027945 */ /* 0x000fe40003800000 */
[----:B------:R-:W-:Y:S01]  /*1f70*/  FFMA.FTZ R12, R12, R53, 1.1641532182693481445e-10 ;  /* 0x2f0000000c0c7423 */ /* 0x000fe20000010035 */
[----:B------:R-:W-:-:S04]  /*1f80*/  FMUL.FTZ R37, R37, R54 ;  /* 0x0000003625257220 */ /* 0x000fc80000410000 */
[----:B------:R-:W-:Y:S01]  /*1f90*/  FSETP.GTU.FTZ.AND P4, PT, R12, R55, PT ;  /* 0x000000370c00720b */ /* 0x000fe20003f9c000 */
        /* <DEDUP_REMOVED lines=12> */
.L_x_13501:
[----:B------:R-:W-:-:S07]  /*2060*/  IMAD.MOV.U32 R37, RZ, RZ, R11 ;  /* 0x000000ffff257224 */ /* 0x000fce00078e000b */
.L_x_13502:
[----:B------:R-:W-:Y:S05]  /*2070*/  BSYNC B2 ;  /* 0x0000000000027941 */ /* 0x000fea0003800000 */
.L_x_13500:
        /* <DEDUP_REMOVED lines=16> */
.L_x_13506:
[----:B------:R-:W-:Y:S05]  /*2180*/  BSYNC B3 ;  /* 0x0000000000037941 */ /* 0x000fea0003800000 */
.L_x_13505:
        /* <DEDUP_REMOVED lines=44> */
.L_x_13504:
[----:B------:R-:W-:Y:S05]  /*2450*/  BSYNC B2 ;  /* 0x0000000000027941 */ /* 0x000fea0003800000 */
.L_x_13503:
[----:B------:R-:W-:Y:S01]  /*2460*/  I2FP.F32.U32 R50, R37 ;  /* 0x0000002500327245 */ /* 0x000fe20000201000 */
[----:B------:R-:W-:Y:S01]  /*2470*/  FMUL.FTZ R23, R23, R36 ;  /* 0x0000002417177220 */ /* 0x000fe20000410000 */
[C---:B------:R-:W-:Y:S02]  /*2480*/  LEA R38, P5, R49.reuse, UR10, 0x4 ;  /* 0x0000000a31267c11 */ /* 0x040fe4000f8a20ff */
[----:B------:R-:W-:Y:S01]  /*2490*/  SEL R51, RZ, 0x100, P3 ;  /* 0x00000100ff337807 */ /* 0x000fe20001800000 */
[----:B------:R-:W-:Y:S01]  /*24a0*/  FFMA.FTZ R50, R50, R53, 1.1641532182693481445e-10 ;  /* 0x2f00000032327423 */ /* 0x000fe20000010035 */
[----:B------:R-:W-:Y:S01]  /*24b0*/  LEA.HI.X R39, R49, UR11, RZ, 0x4, P5 ;  /* 0x0000000b31277c11 */ /* 0x000fe2000a8f24ff */
[----:B------:R-:W-:-:S03]  /*24c0*/  FMUL.FTZ R23, R23, R54 ;  /* 0x0000003617177220 */ /* 0x000fc60000410000 */
[----:B------:R-:W-:Y:S02]  /*24d0*/  FSETP.GTU.FTZ.AND P5, PT, R50, R55, PT ;  /* 0x000000373200720b */ /* 0x000fe40003fbc000 */
[----:B------:R-:W-:Y:S02]  /*24e0*/  SEL R50, RZ, 0x10000, P4 ;  /* 0x00010000ff327807 */ /* 0x000fe40002000000 */
[----:B------:R-:W-:Y:S02]  /*24f0*/  FSEL R23, R23, RZ, !P5 ;  /* 0x000000ff17177208 */ /* 0x000fe40006800000 */
[----:B------:R-:W-:-:S03]  /*2500*/  SEL R37, RZ, 0x1000000, P5 ;  /* 0x01000000ff257807 */ /* 0x000fc60002800000 */
[----:B------:R-:W-:Y:S01]  /*2510*/  @P1 FADD.FTZ R23, R19, R23 ;  /* 0x0000001713171221 */ /* 0x000fe20000010000 */
[----:B------:R-:W-:Y:S02]  /*2520*/  IADD3 R37, R51, R37, R50 ;  /* 0x0000002533257210 */ /* 0x000fe40007ffe032 */
[----:B------:R-:W-:Y:S02]  /*2530*/  SEL R50, RZ, 0x1, P2 ;  /* 0x00000001ff327807 */ /* 0x000fe40001000000 */
[----:B------:R0:W-:Y:S02]  /*2540*/  STG.E.128 desc[UR6][R38.64], R20 ;  /* 0x0000001426007986 */ /* 0x0001e4000c101d06 */
[----:B------:R-:W-:Y:S01]  /*2550*/  IADD3 R51, R37, R50, RZ ;  /* 0x0000003225337210 */ /* 0x000fe20007ffe0ff */
[C---:B------:R-:W-:Y:S01]  /*2560*/  VIADD R37, R49.reuse, 0x20 ;  /* 0x0000002031257836 */ /* 0x040fe20000000000 */
[----:B0-----:R-:W-:-:S04]  /*2570*/  LEA R38, P1, R49, UR12, 0x2 ;  /* 0x0000000c31267c11 */ /* 0x001fc8000f8210ff */
[----:B------:R-:W-:-:S05]  /*2580*/  LEA.HI.X R39, R49, UR13, RZ, 0x2, P1 ;  /* 0x0000000d31277c11 */ /* 0x000fca00088f14ff */
[----:B------:R0:W-:Y:S04]  /*2590*/  STG.E desc[UR6][R38.64], R51 ;  /* 0x0000003326007986 */ /* 0x0001e8000c101906 */
.L_x_13478:
[----:B------:R-:W-:Y:S05]  /*25a0*/  BSYNC B1 ;  /* 0x0000000000017941 */ /* 0x000fea0003800000 */
.L_x_13477:
[----:B------:R-:W-:Y:S01]  /*25b0*/  ISETP.NE.AND P1, PT, R46, RZ, PT ;  /* 0x000000ff2e00720c */ /* 0x000fe20003f25270 */
[----:B------:R-:W-:-:S12]  /*25c0*/  BSSY B1, `(.L_x_13507) ;  /* 0x0000166000017945 */ /* 0x000fd80003800000 */
[----:B------:R-:W-:Y:S05]  /*25d0*/  @!P1 BRA `(.L_x_13508) ;  /* 0x0000001400909947 */ /* 0x000fea0003800000 */
[----:B0-----:R-:W0:Y:S08]  /*25e0*/  LDC.64 R38, c[0x0][0x230] ;  /* 0x00008c00ff267b82 */ /* 0x001e300000000a00 */
        /* <DEDUP_REMOVED lines=20> */
.L_x_13510:
[----:B------:R-:W-:-:S07]  /*2730*/  MOV R53, R11 ;  /* 0x0000000b00357202 */ /* 0x000fce0000000f00 */
.L_x_13511:
[----:B------:R-:W-:Y:S05]  /*2740*/  BSYNC B2 ;  /* 0x0000000000027941 */ /* 0x000fea0003800000 */
.L_x_13509:
        /* <DEDUP_REMOVED lines=16> */
.L_x_13515:
[----:B------:R-:W-:Y:S05]  /*2850*/  BSYNC B3 ;  /* 0x0000000000037941 */ /* 0x000fea0003800000 */
.L_x_13514:
        /* <DEDUP_REMOVED lines=44> */
.L_x_13513:
[----:B------:R-:W-:Y:S05]  /*2b20*/  BSYNC B2 ;  /* 0x0000000000027941 */ /* 0x000fea0003800000 */
.L_x_13512:
[----:B------:R-:W0:Y:S01]  /*2b30*/  LDC R55, c[0x0][0x298] ;  /* 0x0000a600ff377b82 */ /* 0x000e220000000800 */
[----:B------:R-:W-:Y:S01]  /*2b40*/  ISETP.NE.U32.AND P1, PT, R38, RZ, PT ;  /* 0x000000ff2600720c */ /* 0x000fe20003f25070 */
[----:B------:R-:W-:Y:S01]  /*2b50*/  IMAD.MOV.U32 R54, RZ, RZ, 0x2f800000 ;  /* 0x2f800000ff367424 */ /* 0x000fe200078e00ff */
[----:B------:R-:W-:Y:S01]  /*2b60*/  ISETP.NE.AND P3, PT, R50, 0x1, PT ;  /* 0x000000013200780c */ /* 0x000fe20003f65270 */
[----:B-----5:R-:W-:Y:S01]  /*2b70*/  FMUL.FTZ R24, R24, R36 ;  /* 0x0000002418187220 */ /* 0x020fe20000410000 */
[----:B------:R-:W-:Y:S01]  /*2b80*/  ISETP.NE.AND.EX P1, PT, R39, RZ, PT, P1 ;  /* 0x000000ff2700720c */ /* 0x000fe20003f25310 */
[----:B------:R-:W-:Y:S01]  /*2b90*/  BSSY B2, `(.L_x_13516) ;  /* 0x0000013000027945 */ /* 0x000fe20003800000 */
[----:B------:R-:W-:Y:S01]  /*2ba0*/  I2FP.F32.U32 R39, R53 ;  /* 0x0000003500277245 */ /* 0x000fe20000201000 */
[----:B------:R-:W1:Y:S01]  /*2bb0*/  LDC R77, c[0x0][0x294] ;  /* 0x0000a500ff4d7b82 */ /* 0x000e620000000800 */
[----:B------:R-:W-:-:S03]  /*2bc0*/  IADD3 R38, R50, 0x1, RZ ;  /* 0x0000000132267810 */ /* 0x000fc60007ffe0ff */
[----:B------:R-:W-:Y:S01]  /*2bd0*/  FFMA.FTZ R12, R39, R54, 1.1641532182693481445e-10 ;  /* 0x2f000000270c7423 */ /* 0x000fe20000010036 */
[----:B0-----:R-:W-:-:S04]  /*2be0*/  FMUL.FTZ R24, R24, R55 ;  /* 0x0000003718187220 */ /* 0x001fc80000410000 */
[----:B-1----:R-:W-:-:S04]  /*2bf0*/  FSETP.GTU.FTZ.AND P2, PT, R12, R77, PT ;  /* 0x0000004d0c00720b */ /* 0x002fc80003f5c000 */
        /* <DEDUP_REMOVED lines=11> */
.L_x_13517:
[----:B------:R-:W-:-:S07]  /*2cb0*/  MOV R12, R11 ;  /* 0x0000000b000c7202 */ /* 0x000fce0000000f00 */
.L_x_13518:
[----:B------:R-:W-:Y:S05]  /*2cc0*/  BSYNC B2 ;  /* 0x0000000000027941 */ /* 0x000fea0003800000 */
.L_x_13516:
        /* <DEDUP_REMOVED lines=16> */
.L_x_13522:
[----:B------:R-:W-:Y:S05]  /*2dd0*/  BSYNC B3 ;  /* 0x0000000000037941 */ /* 0x000fea0003800000 */
.L_x_13521:
        /* <DEDUP_REMOVED lines=41> */
[----:B------:R-:W-:Y:S01]  /*3070*/  IMAD.MOV.U32 R38, RZ, RZ, RZ ;  /* 0x000000ffff267224 */ /* 0x000fe200078e00ff */
[----:B------:R-:W-:-:S07]  /*3080*/  LOP3.LUT R40, R39, UR31, R50, 0x96, !PT ;  /* 0x0000001f27287c12 */ /* 0x000fce000f8e9632 */
.L_x_13520:
[----:B------:R-:W-:Y:S05]  /*3090*/  BSYNC B2 ;  /* 0x0000000000027941 */ /* 0x000fea0003800000 */
.L_x_13519:
[----:B------:R-:W-:Y:S01]  /*30a0*/  I2FP.F32.U32 R39, R12 ;  /* 0x0000000c00277245 */ /* 0x000fe20000201000 */
[----:B------:R-:W-:Y:S01]  /*30b0*/  FMUL.FTZ R50, R25, R36 ;  /* 0x0000002419327220 */ /* 0x000fe20000410000 */
[----:B------:R-:W-:Y:S01]  /*30c0*/  ISETP.NE.AND P4, PT, R38, 0x1, PT ;  /* 0x000000012600780c */ /* 0x000fe20003f85270 */
[----:B------:R-:W-:Y:S02]  /*30d0*/  BSSY B2, `(.L_x_13523) ;  /* 0x0000011000027945 */ /* 0x000fe40003800000 */
[----:B------:R-:W-:Y:S01]  /*30e0*/  FFMA.FTZ R12, R39, R54, 1.1641532182693481445e-10 ;  /* 0x2f000000270c7423 */ /* 0x000fe20000010036 */
[----:B------:R-:W-:Y:S01]  /*30f0*/  FMUL.FTZ R50, R50, R55 ;  /* 0x0000003732327220 */ /* 0x000fe20000410000 */
[----:B------:R-:W-:-:S03]  /*3100*/  IADD3 R39, R38, 0x1, RZ ;  /* 0x0000000126277810 */ /* 0x000fc60007ffe0ff */
        /* <DEDUP_REMOVED lines=12> */
.L_x_13524:
[----:B------:R-:W-:-:S07]  /*31d0*/  MOV R12, R11 ;  /* 0x0000000b000c7202 */ /* 0x000fce0000000f00 */
.L_x_13525:
[----:B------:R-:W-:Y:S05]  /*31e0*/  BSYNC B2 ;  /* 0x0000000000027941 */ /* 0x000fea0003800000 */
.L_x_13523:
        /* <DEDUP_REMOVED lines=16> */
.L_x_13529:
[----:B------:R-:W-:Y:S05]  /*32f0*/  BSYNC B3 ;  /* 0x0000000000037941 */ /* 0x000fea0003800000 */
.L_x_13528:
        /* <DEDUP_REMOVED lines=43> */
.L_x_13527:
[----:B------:R-:W-:Y:S05]  /*35b0*/  BSYNC B2 ;  /* 0x0000000000027941 */ /* 0x000fea0003800000 */
.L_x_13526:
[----:B------:R-:W-:Y:S01]  /*35c0*/  I2FP.F32.U32 R51, R12 ;  /* 0x0000000c00337245 */ /* 0x000fe20000201000 */
[----:B------:R-:W-:Y:S01]  /*35d0*/  FMUL.FTZ R26, R26, R36 ;  /* 0x000000241a1a7220 */ /* 0x000fe20000410000 */
[----:B------:R-:W-:Y:S01]  /*35e0*/  ISETP.NE.AND P5, PT, R39, 0x1, PT ;  /* 0x000000012700780c */ /* 0x000fe20003fa5270 */
[----:B------:R-:W-:Y:S02]  /*35f0*/  BSSY B2, `(.L_x_13530) ;  /* 0x0000011000027945 */ /* 0x000fe40003800000 */
[----:B------:R-:W-:Y:S01]  /*3600*/  FFMA.FTZ R12, R51, R54, 1.1641532182693481445e-10 ;  /* 0x2f000000330c7423 */ /* 0x000fe20000010036 */
[----:B------:R-:W-:-:S04]  /*3610*/  FMUL.FTZ R26, R26, R55 ;  /* 0x000000371a1a7220 */ /* 0x000fc80000410000 */
        /* <DEDUP_REMOVED lines=13> */
.L_x_13531:
[----:B------:R-:W-:-:S07]  /*36f0*/  MOV R53, R11 ;  /* 0x0000000b00357202 */ /* 0x000fce0000000f00 */
.L_x_13532:
[----:B------:R-:W-:Y:S05]  /*3700*/  BSYNC B2 ;  /* 0x0000000000027941 */ /* 0x000fea0003800000 */
.L_x_13530:
        /* <DEDUP_REMOVED lines=16> */
.L_x_13536:
[----:B------:R-:W-:Y:S05]  /*3810*/  BSYNC B3 ;  /* 0x0000000000037941 */ /* 0x000fea0003800000 */
.L_x_13535:
        /* <DEDUP_REMOVED lines=43> */
.L_x_13534:
[----:B------:R-:W-:Y:S05]  /*3ad0*/  BSYNC B2 ;  /* 0x0000000000027941 */ /* 0x000fea0003800000 */
.L_x_13533:
[----:B------:R-:W-:Y:S01]  /*3ae0*/  I2FP.F32.U32 R51, R53 ;  /* 0x0000003500337245 */ /* 0x000fe20000201000 */
[----:B------:R-:W-:Y:S01]  /*3af0*/  FMUL.FTZ R50, R27, R36 ;  /* 0x000000241b327220 */ /* 0x000fe20000410000 */
[----:B------:R-:W-:Y:S02]  /*3b00*/  LEA R38, P5, R37, UR10, 0x4 ;  /* 0x0000000a25267c11 */ /* 0x000fe4000f8a20ff */
[----:B------:R-:W-:Y:S01]  /*3b10*/  SEL R53, RZ, 0x100, P3 ;  /* 0x00000100ff357807 */ /* 0x000fe20001800000 */
[----:B------:R-:W-:Y:S01]  /*3b20*/  FFMA.FTZ R54, R51, R54, 1.1641532182693481445e-10 ;  /* 0x2f00000033367423 */ /* 0x000fe20000010036 */
[----:B------:R-:W-:Y:S01]  /*3b30*/  LEA.HI.X R39, R37, UR11, RZ, 0x4, P5 ;  /* 0x0000000b25277c11 */ /* 0x000fe2000a8f24ff */
[----:B------:R-:W-:Y:S01]  /*3b40*/  FMUL.FTZ R50, R50, R55 ;  /* 0x0000003732327220 */ /* 0x000fe20000410000 */
[----:B------:R-:W-:Y:S02]  /*3b50*/  SEL R51, RZ, 0x10000, P4 ;  /* 0x00010000ff337807 */ /* 0x000fe40002000000 */
[----:B------:R-:W-:-:S04]  /*3b60*/  FSETP.GTU.FTZ.AND P5, PT, R54, R77, PT ;  /* 0x0000004d3600720b */ /* 0x000fc80003fbc000 */
[----:B------:R-:W-:Y:S02]  /*3b70*/  FSEL R27, R50, RZ, !P5 ;  /* 0x000000ff321b7208 */ /* 0x000fe40006800000 */
[----:B------:R-:W-:-:S03]  /*3b80*/  SEL R50, RZ, 0x1000000, P5 ;  /* 0x01000000ff327807 */ /* 0x000fc60002800000 */
[----:B------:R-:W-:Y:S01]  /*3b90*/  @P1 FADD.FTZ R27, R19, R27 ;  /* 0x0000001b131b1221 */ /* 0x000fe20000010000 */
[----:B------:R-:W-:Y:S02]  /*3ba0*/  IADD3 R50, R53, R50, R51 ;  /* 0x0000003235327210 */ /* 0x000fe40007ffe033 */
[----:B------:R-:W-:Y:S02]  /*3bb0*/  SEL R51, RZ, 0x1, P2 ;  /* 0x00000001ff337807 */ /* 0x000fe40001000000 */
[----:B------:R0:W-:Y:S02]  /*3bc0*/  STG.E.128 desc[UR6][R38.64], R24 ;  /* 0x0000001826007986 */ /* 0x0001e4000c101d06 */
[----:B------:R-:W-:Y:S02]  /*3bd0*/  IADD3 R51, R50, R51, RZ ;  /* 0x0000003332337210 */ /* 0x000fe40007ffe0ff */
[----:B0-----:R-:W-:-:S04]  /*3be0*/  LEA R38, P1, R37, UR12, 0x2 ;  /* 0x0000000c25267c11 */ /* 0x001fc8000f8210ff */
[C---:B------:R-:W-:Y:S01]  /*3bf0*/  LEA.HI.X R39, R37.reuse, UR13, RZ, 0x2, P1 ;  /* 0x0000000d25277c11 */ /* 0x040fe200088f14ff */
[----:B------:R-:W-:-:S04]  /*3c00*/  VIADD R37, R37, 0x20 ;  /* 0x0000002025257836 */ /* 0x000fc80000000000 */
[----:B------:R1:W-:Y:S04]  /*3c10*/  STG.E desc[UR6][R38.64], R51 ;  /* 0x0000003326007986 */ /* 0x0003e8000c101906 */
.L_x_13508:
[----:B------:R-:W-:Y:S05]  /*3c20*/  BSYNC B1 ;  /* 0x0000000000017941 */ /* 0x000fea0003800000 */
.L_x_13507:
[----:B------:R-:W-:Y:S01]  /*3c30*/  ISETP.NE.AND P1, PT, R47, RZ, PT ;  /* 0x000000ff2f00720c */ /* 0x000fe20003f25270 */
[----:B------:R-:W-:-:S12]  /*3c40*/  BSSY B1, `(.L_x_13537) ;  /* 0x0000166000017945 */ /* 0x000fd80003800000 */
[----:B------:R-:W-:Y:S05]  /*3c50*/  @!P1 BRA `(.L_x_13538) ;  /* 0x0000001400909947 */ /* 0x000fea0003800000 */
[----:B01----:R-:W0:Y:S08]  /*3c60*/  LDC.64 R38, c[0x0][0x230] ;  /* 0x00008c00ff267b82 */ /* 0x003e300000000a00 */
        /* <DEDUP_REMOVED lines=20> */
.L_x_13540:
[----:B------:R-:W-:-:S07]  /*3db0*/  MOV R53, R11 ;  /* 0x0000000b00357202 */ /* 0x000fce0000000f00 */
.L_x_13541:
[----:B------:R-:W-:Y:S05]  /*3dc0*/  BSYNC B2 ;  /* 0x0000000000027941 */ /* 0x000fea0003800000 */
.L_x_13539:
        /* <DEDUP_REMOVED lines=16> */
.L_x_13545:
[----:B------:R-:W-:Y:S05]  /*3ed0*/  BSYNC B3 ;  /* 0x0000000000037941 */ /* 0x000fea0003800000 */
.L_x_13544:
        /* <DEDUP_REMOVED lines=44> */
.L_x_13543:
[----:B------:R-:W-:Y:S05]  /*41a0*/  BSYNC B2 ;  /* 0x0000000000027941 */ /* 0x000fea0003800000 */
.L_x_13542:
        /* <DEDUP_REMOVED lines=24> */
.L_x_13547:
[----:B------:R-:W-:-:S07]  /*4330*/  MOV R12, R11 ;  /* 0x0000000b000c7202 */ /* 0x000fce0000000f00 */
.L_x_13548:
[----:B------:R-:W-:Y:S05]  /*4340*/  BSYNC B2 ;  /* 0x0000000000027941 */ /* 0x000fea0003800000 */
.L_x_13546:
        /* <DEDUP_REMOVED lines=16> */
.L_x_13552:
[----:B------:R-:W-:Y:S05]  /*4450*/  BSYNC B3 ;  /* 0x0000000000037941 */ /* 0x000fea0003800000 */
.L_x_13551:
        /* <DEDUP_REMOVED lines=43> */
.L_x_13550:
[----:B------:R-:W-:Y:S05]  /*4710*/  BSYNC B2 ;  /* 0x0000000000027941 */ /* 0x000fea0003800000 */
.L_x_13549:
        /* <DEDUP_REMOVED lines=19> */
.L_x_13554:
[----:B------:R-:W-:-:S07]  /*4850*/  MOV R12, R11 ;  /* 0x0000000b000c7202 */ /* 0x000fce0000000f00 */
.L_x_13555:
[----:B------:R-:W-:Y:S05]  /*4860*/  BSYNC B2 ;  /* 0x0000000000027941 */ /* 0x000fea0003800000 */
.L_x_13553:
        /* <DEDUP_REMOVED lines=16> */
.L_x_13559:
[----:B------:R-:W-:Y:S05]  /*4970*/  BSYNC B3 ;  /* 0x0000000000037941 */ /* 0x000fea0003800000 */
.L_x_13558:
        /* <DEDUP_REMOVED lines=43> */
.L_x_13557:
[----:B------:R-:W-:Y:S05]  /*4c30*/  BSYNC B2 ;  /* 0x0000000000027941 */ /* 0x000fea0003800000 */
.L_x_13556:
        /* <DEDUP_REMOVED lines=19> */
.L_x_13561:
[----:B------:R-:W-:-:S07]  /*4d70*/  MOV R53, R11 ;  /* 0x0000000b00357202 */ /* 0x000fce0000000f00 */
.L_x_13562:
[----:B------:R-:W-:Y:S05]  /*4d80*/  BSYNC B2 ;  /* 0x0000000000027941 */ /* 0x000fea0003800000 */
.L_x_13560:
        /* <DEDUP_REMOVED lines=16> */
.L_x_13566:
[----:B------:R-:W-:Y:S05]  /*4e90*/  BSYNC B3 ;  /* 0x0000000000037941 */ /* 0x000fea0003800000 */
.L_x_13565:
        /* <DEDUP_REMOVED lines=43> */
.L_x_13564:
[----:B------:R-:W-:Y:S05]  /*5150*/  BSYNC B2 ;  /* 0x0000000000027941 */ /* 0x000fea0003800000 */
.L_x_13563:
        /* <DEDUP_REMOVED lines=20> */
.L_x_13538:
[----:B------:R-:W-:Y:S05]  /*52a0*/  BSYNC B1 ;  /* 0x0000000000017941 */ /* 0x000fea0003800000 */
.L_x_13537:
[----:B------:R-:W-:Y:S01]  /*52b0*/  ISETP.NE.AND P1, PT, R48, RZ, PT ;  /* 0x000000ff3000720c */ /* 0x000fe20003f25270 */
[----:B------:R-:W-:-:S12]  /*52c0*/  BSSY B1, `(.L_x_13567) ;  /* 0x0000165000017945 */ /* 0x000fd80003800000 */
[----:B------:R-:W-:Y:S05]  /*52d0*/  @!P1 BRA `(.L_x_13568) ;  /* 0x00000014008c9947 */ /* 0x000fea0003800000 */
[----:B012---:R-:W0:Y:S08]  /*52e0*/  LDC.64 R38, c[0x0][0x230] ;  /* 0x00008c00ff267b82 */ /* 0x007e300000000a00 */
        /* <DEDUP_REMOVED lines=20> */
.L_x_13570:
[----:B------:R-:W-:-:S07]  /*5430*/  MOV R53, R11 ;  /* 0x0000000b00357202 */ /* 0x000fce0000000f00 */
.L_x_13571:
[----:B------:R-:W-:Y:S05]  /*5440*/  BSYNC B2 ;  /* 0x0000000000027941 */ /* 0x000fea0003800000 */
.L_x_13569:
        /* <DEDUP_REMOVED lines=16> */
.L_x_13575:
[----:B------:R-:W-:Y:S05]  /*5550*/  BSYNC B3 ;  /* 0x0000000000037941 */ /* 0x000fea0003800000 */
.L_x_13574:
        /* <DEDUP_REMOVED lines=44> */
.L_x_13573:
[----:B------:R-:W-:Y:S05]  /*5820*/  BSYNC B2 ;  /* 0x0000000000027941 */ /* 0x000fea0003800000 */
.L_x_13572:
        /* <DEDUP_REMOVED lines=24> */
.L_x_13577:
[----:B------:R-:W-:-:S07]  /*59b0*/  MOV R12, R11 ;  /* 0x0000000b000c7202 */ /* 0x000fce0000000f00 */
.L_x_13578:
[----:B------:R-:W-:Y:S05]  /*59c0*/  BSYNC B2 ;  /* 0x0000000000027941 */ /* 0x000fea0003800000 */
.L_x_13576:
        /* <DEDUP_REMOVED lines=16> */
.L_x_13582:
[----:B------:R-:W-:Y:S05]  /*5ad0*/  BSYNC B3 ;  /* 0x0000000000037941 */ /* 0x000fea0003800000 */
.L_x_13581:
        /* <DEDUP_REMOVED lines=43> */
.L_x_13580:
[----:B------:R-:W-:Y:S05]  /*5d90*/  BSYNC B2 ;  /* 0x0000000000027941 */ /* 0x000fea0003800000 */
.L_x_13579:
        /* <DEDUP_REMOVED lines=19> */
.L_x_13584:
[----:B------:R-:W-:-:S07]  /*5ed0*/  MOV R12, R11 ;  /* 0x0000000b000c7202 */ /* 0x000fce0000000f00 */
.L_x_13585:
[----:B------:R-:W-:Y:S05]  /*5ee0*/  BSYNC B2 ;  /* 0x0000000000027941 */ /* 0x000fea0003800000 */
.L_x_13583:
        /* <DEDUP_REMOVED lines=16> */
.L_x_13589:
[----:B------:R-:W-:Y:S05]  /*5ff0*/  BSYNC B3 ;  /* 0x0000000000037941 */ /* 0x000fea0003800000 */
.L_x_13588:
        /* <DEDUP_REMOVED lines=43> */
.L_x_13587:
[----:B------:R-:W-:Y:S05]  /*62b0*/  BSYNC B2 ;  /* 0x0000000000027941 */ /* 0x000fea0003800000 */
.L_x_13586:
        /* <DEDUP_REMOVED lines=19> */
.L_x_13591:
[----:B------:R-:W-:-:S07]  /*63f0*/  MOV R53, R11 ;  /* 0x0000000b00357202 */ /* 0x000fce0000000f00 */
.L_x_13592:
[----:B------:R-:W-:Y:S05]  /*6400*/  BSYNC B2 ;  /* 0x0000000000027941 */ /* 0x000fea0003800000 */
.L_x_13590:
        /* <DEDUP_REMOVED lines=16> */
.L_x_13596:
[----:B------:R-:W-:Y:S05]  /*6510*/  BSYNC B3 ;  /* 0x0000000000037941 */ /* 0x000fea0003800000 */
.L_x_13595:
        /* <DEDUP_REMOVED lines=43> */
.L_x_13594:
[----:B------:R-:W-:Y:S05]  /*67d0*/  BSYNC B2 ;  /* 0x0000000000027941 */ /* 0x000fea0003800000 */
.L_x_13593:
[----:B------:R-:W-:Y:S01]  /*67e0*/  I2FP.F32.U32 R39, R53 ;  /* 0x0000003500277245 */ /* 0x000fe20000201000 */
[----:B------:R-:W-:Y:S01]  /*67f0*/  FMUL.FTZ R36, R35, R36 ;  /* 0x0000002423247220 */ /* 0x000fe20000410000 */
[----:B------:R-:W-:Y:S02]  /*6800*/  SEL R38, RZ, 0x10000, P4 ;  /* 0x00010000ff267807 */ /* 0x000fe40002000000 */
[----:B------:R-:W-:Y:S01]  /*6810*/  SEL R50, RZ, 0x1, P2 ;  /* 0x00000001ff327807 */ /* 0x000fe20001000000 */
[----:B------:R-:W-:Y:S01]  /*6820*/  FFMA.FTZ R54, R39, R54, 1.1641532182693481445e-10 ;  /* 0x2f00000027367423 */ /* 0x000fe20000010036 */
[----:B------:R-:W-:Y:S01]  /*6830*/  SEL R39, RZ, 0x100, P3 ;  /* 0x00000100ff277807 */ /* 0x000fe20001800000 */
[----:B------:R-:W-:-:S03]  /*6840*/  FMUL.FTZ R36, R36, R55 ;  /* 0x0000003724247220 */ /* 0x000fc60000410000 */
[----:B------:R-:W-:-:S04]  /*6850*/  FSETP.GTU.FTZ.AND P3, PT, R54, R77, PT ;  /* 0x0000004d3600720b */ /* 0x000fc80003f7c000 */
[----:B------:R-:W-:-:S04]  /*6860*/  SEL R35, RZ, 0x1000000, P3 ;  /* 0x01000000ff237807 */ /* 0x000fc80001800000 */
[----:B------:R-:W-:Y:S02]  /*6870*/  IADD3 R39, R39, R35, R38 ;  /* 0x0000002327277210 */ /* 0x000fe40007ffe026 */
[----:B------:R-:W-:Y:S02]  /*6880*/  FSEL R35, R36, RZ, !P3 ;  /* 0x000000ff24237208 */ /* 0x000fe40005800000 */
[C---:B------:R-:W-:Y:S02]  /*6890*/  LEA R38, P2, R37.reuse, UR10, 0x4 ;  /* 0x0000000a25267c11 */ /* 0x040fe4000f8420ff */
[----:B------:R-:W-:Y:S01]  /*68a0*/  LEA R36, P3, R37, UR12, 0x2 ;  /* 0x0000000c25247c11 */ /* 0x000fe2000f8610ff */
[----:B------:R-:W-:Y:S01]  /*68b0*/  @P1 FADD.FTZ R35, R19, R35 ;  /* 0x0000002313231221 */ /* 0x000fe20000010000 */
[----:B------:R-:W-:Y:S02]  /*68c0*/  IADD3 R51, R39, R50, RZ ;  /* 0x0000003227337210 */ /* 0x000fe40007ffe0ff */
[----:B------:R-:W-:-:S02]  /*68d0*/  LEA.HI.X R39, R37, UR11, RZ, 0x4, P2 ;  /* 0x0000000b25277c11 */ /* 0x000fc400090f24ff */
[----:B------:R-:W-:-:S03]  /*68e0*/  LEA.HI.X R37, R37, UR13, RZ, 0x2, P3 ;  /* 0x0000000d25257c11 */ /* 0x000fc600098f14ff */
[----:B------:R3:W-:Y:S04]  /*68f0*/  STG.E.128 desc[UR6][R38.64], R32 ;  /* 0x0000002026007986 */ /* 0x0007e8000c101d06 */
[----:B------:R3:W-:Y:S02]  /*6900*/  STG.E desc[UR6][R36.64], R51 ;  /* 0x0000003324007986 */ /* 0x0007e4000c101906 */
.L_x_13568:
[----:B------:R-:W-:Y:S05]  /*6910*/  BSYNC B1 ;  /* 0x0000000000017941 */ /* 0x000fea0003800000 */
.L_x_13567:
[----:B---3-5:R-:W-:Y:S01]  /*6920*/  FADD.FTZ R36, RZ, R20 ;  /* 0x00000014ff247221 */ /* 0x028fe20000010000 */
[C---:B------:R-:W-:Y:S01]  /*6930*/  ISETP.GT.U32.AND P1, PT, R42.reuse, 0x3f, PT ;  /* 0x0000003f2a00780c */ /* 0x040fe20003f24070 */
[----:B012---:R-:W0:Y:S01]  /*6940*/  S2R R38, SR_TID.X ;  /* 0x0000000000267919 */ /* 0x007e220000002100 */
[C---:B------:R-:W-:Y:S01]  /*6950*/  ISETP.GT.U32.AND P2, PT, R42.reuse, 0x5f, PT ;  /* 0x0000005f2a00780c */ /* 0x040fe20003f44070 */
[----:B------:R-:W-:Y:S01]  /*6960*/  FADD.FTZ R37, R21, R36 ;  /* 0x0000002415257221 */ /* 0x000fe20000010000 */
[----:B------:R-:W-:Y:S01]  /*6970*/  ISETP.GT.U32.AND P3, PT, R42, 0x7f, PT ;  /* 0x0000007f2a00780c */ /* 0x000fe20003f64070 */
[----:B------:R-:W-:Y:S02]  /*6980*/  UMOV UR8, 0xffffffff ;  /* 0xffffffff00087882 */ /* 0x000fe40000000000 */
[----:B------:R-:W-:-:S04]  /*6990*/  FADD.FTZ R36, R22, R37 ;  /* 0x0000002516247221 */ /* 0x000fc80000010000 */
[----:B------:R-:W-:-:S05]  /*69a0*/  FADD.FTZ R36, R23, R36 ;  /* 0x0000002417247221 */ /* 0x000fca0000010000 */
[----:B------:R-:W-:-:S05]  /*69b0*/  FSEL R39, R36, RZ, P0 ;  /* 0x000000ff24277208 */ /* 0x000fca0000000000 */
[----:B------:R-:W-:-:S04]  /*69c0*/  FADD.FTZ R36, R24, R39 ;  /* 0x0000002718247221 */ /* 0x000fc80000010000 */
[----:B------:R-:W-:-:S04]  /*69d0*/  FADD.FTZ R37, R25, R36 ;  /* 0x0000002419257221 */ /* 0x000fc80000010000 */
[----:B------:R-:W-:-:S04]  /*69e0*/  FADD.FTZ R36, R26, R37 ;  /* 0x000000251a247221 */ /* 0x000fc80000010000 */
[----:B------:R-:W-:Y:S01]  /*69f0*/  @P1 FADD.FTZ R39, R27, R36 ;  /* 0x000000241b271221 */ /* 0x000fe20000010000 */
[----:B0-----:R-:W-:-:S03]  /*6a00*/  LOP3.LUT R38, R38, 0x1f, RZ, 0xc0, !PT ;  /* 0x0000001f26267812 */ /* 0x001fc600078ec0ff */
[----:B------:R-:W-:Y:S01]  /*6a10*/  FADD.FTZ R36, R28, R39 ;  /* 0x000000271c247221 */ /* 0x000fe20000010000 */
[----:B------:R-:W-:-:S03]  /*6a20*/  ISETP.NE.AND P4, PT, R38, RZ, PT ;  /* 0x000000ff2600720c */ /* 0x000fc60003f85270 */
        /* <DEDUP_REMOVED lines=62> */
.L_x_13618:
[----:B------:R-:W-:Y:S01]  /*6e10*/  FMUL.FTZ R36, R51, R51 ;  /* 0x0000003333247220 */ /* 0x000fe20000410000 */
[----:B-1----:R-:W-:Y:S01]  /*6e20*/  FADD.FTZ R50, R77, R54 ;  /* 0x000000364d327221 */ /* 0x002fe20000010000 */
[----:B------:R-:W-:Y:S01]  /*6e30*/  PLOP3.LUT P1, PT, PT, PT, UP1, 0x40, 0x0 ;  /* 0x000000000000781c */ /* 0x000fe20003f2e818 */
[----:B------:R-:W1:Y:S01]  /*6e40*/  @!P4 LDC.64 R38, c[0x0][0x250] ;  /* 0x00009400ff26cb82 */ /* 0x000e620000000a00 */
[----:B------:R-:W-:Y:S01]  /*6e50*/  BSSY B1, `(.L_x_13598) ;  /* 0x000001d000017945 */ /* 0x000fe20003800000 */
[----:B------:R-:W-:Y:S01]  /*6e60*/  FFMA.FTZ R50, R50, R37, UR14 ;  /* 0x0000000e32327e23 */ /* 0x000fe20008010025 */
        /* <DEDUP_REMOVED lines=24> */
[----:B-1----:R-:W-:-:S04]  /*6ff0*/  IMAD.WIDE.U32 R50, R49, 0x10, R50 ;  /* 0x0000001031327825 */ /* 0x002fc800078e0032 */
[----:B------:R-:W-:Y:S01]  /*7000*/  VIADD R49, R49, 0x20 ;  /* 0x0000002031317836 */ /* 0x000fe20000000000 */
[----:B------:R2:W-:Y:S06]  /*7010*/  STG.E.128 desc[UR6][R50.64], R36 ;  /* 0x0000002432007986 */ /* 0x0005ec000c101d06 */
.L_x_13599:
[----:B------:R-:W-:Y:S05]  /*7020*/  BSYNC B1 ;  /* 0x0000000000017941 */ /* 0x000fea0003800000 */
.L_x_13598:
        /* <DEDUP_REMOVED lines=19> */
.L_x_13601:
[----:B------:R-:W-:Y:S05]  /*7160*/  BSYNC B1 ;  /* 0x0000000000017941 */ /* 0x000fea0003800000 */
.L_x_13600:
[----:B------:R-:W-:Y:S01]  /*7170*/  ISETP.NE.AND P1, PT, R47, RZ, PT ;  /* 0x000000ff2f00720c */ /* 0x000fe20003f25270 */
        /* <DEDUP_REMOVED lines=18> */
.L_x_13603:
[----:B------:R-:W-:Y:S05]  /*72a0*/  BSYNC B1 ;  /* 0x0000000000017941 */ /* 0x000fea0003800000 */
.L_x_13602:
[----:B------:R-:W-:Y:S01]  /*72b0*/  ISETP.NE.AND P1, PT, R48, RZ, PT ;  /* 0x000000ff3000720c */ /* 0x000fe20003f25270 */
[----:B------:R-:W-:-:S12]  /*72c0*/  BSSY B1, `(.L_x_13604) ;  /* 0x0000011000017945 */ /* 0x000fd80003800000 */
[----:B------:R-:W-:Y:S05]  /*72d0*/  @!P1 BRA `(.L_x_13605) ;  /* 0x00000000003c9947 */ /* 0x000fea0003800000 */
[----:B-1234-:R-:W1:Y:S01]  /*72e0*/  LDC.64 R50, c[0x0][0x2b8] ;  /* 0x0000ae00ff327b82 */ /* 0x01ee620000000a00 */
        /* <DEDUP_REMOVED lines=12> */
[----:B-1----:R-:W-:-:S05]  /*73b0*/  IMAD.WIDE.U32 R50, R49, 0x10, R50 ;  /* 0x0000001031327825 */ /* 0x002fca00078e0032 */
[----:B------:R1:W-:Y:S02]  /*73c0*/  STG.E.128 desc[UR6][R50.64], R36 ;  /* 0x0000002432007986 */ /* 0x0003e4000c101d06 */
.L_x_13605:
[----:B------:R-:W-:Y:S05]  /*73d0*/  BSYNC B1 ;  /* 0x0000000000017941 */ /* 0x000fea0003800000 */
.L_x_13604:
[----:B-1234-:R-:W1:Y:S02]  /*73e0*/  LDC.64 R36, c[0x0][0x210] ;  /* 0x00008400ff247b82 */ /* 0x01ee640000000a00 */
[----:B-1----:R-:W-:-:S04]  /*73f0*/  LEA R41, R36, R41, 0x2 ;  /* 0x0000002924297211 */ /* 0x002fc800078e10ff */
[----:B------:R-:W-:-:S13]  /*7400*/  ISETP.GE.AND P1, PT, R41, R37, PT ;  /* 0x000000252900720c */ /* 0x000fda0003f26270 */
[----:B------:R-:W-:Y:S05]  /*7410*/  @!P1 BRA `(.L_x_13606) ;  /* 0xffffff9800849947 */ /* 0x000fea000383ffff */
[----:B------:R-:W-:Y:S05]  /*7420*/  BSYNC B0 ;  /* 0x0000000000007941 */ /* 0x000fea0003800000 */
.L_x_13476:
[----:B------:R-:W-:Y:S05]  /*7430*/  EXIT ;  /* 0x000000000000794d */ /* 0x000fea0003800000 */
.L_x_13597:
        /* <DEDUP_REMOVED lines=8> */
.L_x_13608:
[----:B------:R-:W-:Y:S05]  /*74c0*/  BSYNC B1 ;  /* 0x0000000000017941 */ /* 0x000fea0003800000 */
.L_x_13607:
        /* <DEDUP_REMOVED lines=8> */
.L_x_13609:
[----:B------:R-:W-:Y:S02]  /*7550*/  IMAD.MOV.U32 R50, RZ, RZ, 0x4 ;  /* 0x00000004ff327424 */ /* 0x000fe400078e00ff */
[----:B------:R-:W-:-:S05]  /*7560*/  FADD.FTZ R77, R55, R54 ;  /* 0x00000036374d7221 */ /* 0x000fca0000010000 */
[----:B------:R-:W-:-:S07]  /*7570*/  MOV R55, R77 ;  /* 0x0000004d00377202 */ /* 0x000fce0000000f00 */
[----:B------:R-:W-:Y:S05]  /*7580*/  WARPSYNC.COLLECTIVE R38, `(.L_x_13610) ;  /* 0x0000000026087348 */ /* 0x000fea0003c00000 */
[----:B------:R0:W1:Y:S02]  /*7590*/  SHFL.BFLY P5, R54, R55, R50, R53 ;  /* 0x0c00003237367389 */ /* 0x00006400000a0035 */
[----:B01----:R-:W-:Y:S01]  /*75a0*/  ENDCOLLECTIVE ;  /* 0x000000000000791b */ /* 0x003fe20003800000 */
.L_x_13610:
[----:B------:R-:W-:Y:S02]  /*75b0*/  IMAD.MOV.U32 R50, RZ, RZ, 0x8 ;  /* 0x00000008ff327424 */ /* 0x000fe400078e00ff */
[----:B------:R-:W-:-:S05]  /*75c0*/  FADD.FTZ R77, R77, R54 ;  /* 0x000000364d4d7221 */ /* 0x000fca0000010000 */
[----:B------:R-:W-:-:S07]  /*75d0*/  MOV R55, R77 ;  /* 0x0000004d00377202 */ /* 0x000fce0000000f00 */
[----:B------:R-:W-:Y:S05]  /*75e0*/  WARPSYNC.COLLECTIVE R38, `(.L_x_13611) ;  /* 0x0000000026087348 */ /* 0x000fea0003c00000 */
[----:B------:R0:W1:Y:S02]  /*75f0*/  SHFL.BFLY P5, R54, R55, R50, R53 ;  /* 0x0c00003237367389 */ /* 0x00006400000a0035 */
[----:B01----:R-:W-:Y:S01]  /*7600*/  ENDCOLLECTIVE ;  /* 0x000000000000791b */ /* 0x003fe20003800000 */
.L_x_13611:
[----:B------:R-:W-:Y:S02]  /*7610*/  IMAD.MOV.U32 R50, RZ, RZ, 0x10 ;  /* 0x00000010ff327424 */ /* 0x000fe400078e00ff */
[----:B------:R-:W-:-:S05]  /*7620*/  FADD.FTZ R36, R77, R54 ;  /* 0x000000364d247221 */ /* 0x000fca0000010000 */
[----:B------:R-:W-:-:S07]  /*7630*/  MOV R55, R36 ;  /* 0x0000002400377202 */ /* 0x000fce0000000f00 */
[----:B------:R-:W-:Y:S05]  /*7640*/  WARPSYNC.COLLECTIVE R38, `(.L_x_13612) ;  /* 0x0000000026087348 */ /* 0x000fea0003c00000 */
[----:B------:R0:W1:Y:S02]  /*7650*/  SHFL.BFLY P5, R54, R55, R50, R53 ;  /* 0x0c00003237367389 */ /* 0x00006400000a0035 */
[----:B01----:R-:W-:Y:S01]  /*7660*/  ENDCOLLECTIVE ;  /* 0x000000000000791b */ /* 0x003fe20003800000 */
.L_x_13612:
        /* <DEDUP_REMOVED lines=41> */
.L_x_13613:
[----:B------:R-:W-:Y:S01]  /*7900*/  HFMA2.MMA R50, -RZ, RZ, 0, 1.1920928955078125e-07 ;  /* 0x00000002ff327435 */ /* 0x000fe200000001ff */
[----:B------:R-:W-:-:S04]  /*7910*/  FADD.FTZ R39, R36, R54 ;  /* 0x0000003624277221 */ /* 0x000fc80000010000 */
[----:B------:R-:W-:-:S07]  /*7920*/  IMAD.MOV.U32 R55, RZ, RZ, R39 ;  /* 0x000000ffff377224 */ /* 0x000fce00078e0027 */
[----:B------:R-:W-:Y:S05]  /*7930*/  WARPSYNC.COLLECTIVE R38, `(.L_x_13614) ;  /* 0x0000000026087348 */ /* 0x000fea0003c00000 */
[----:B------:R0:W1:Y:S02]  /*7940*/  SHFL.BFLY P5, R54, R55, R50, R53 ;  /* 0x0c00003237367389 */ /* 0x00006400000a0035 */
[----:B01----:R-:W-:Y:S01]  /*7950*/  ENDCOLLECTIVE ;  /* 0x000000000000791b */ /* 0x003fe20003800000 */
.L_x_13614:
[----:B------:R-:W-:Y:S02]  /*7960*/  IMAD.MOV.U32 R50, RZ, RZ, 0x4 ;  /* 0x00000004ff327424 */ /* 0x000fe400078e00ff */
[----:B------:R-:W-:-:S07]  /*7970*/  FADD.FTZ R55, R39, R54 ;  /* 0x0000003627377221 */ /* 0x000fce0000010000 */
[----:B------:R-:W-:Y:S05]  /*7980*/  WARPSYNC.COLLECTIVE R38, `(.L_x_13615) ;  /* 0x0000000026087348 */ /* 0x000fea0003c00000 */
[----:B------:R0:W1:Y:S02]  /*7990*/  SHFL.BFLY P5, R54, R55, R50, R53 ;  /* 0x0c00003237367389 */ /* 0x00006400000a0035 */
[----:B01----:R-:W-:Y:S01]  /*79a0*/  ENDCOLLECTIVE ;  /* 0x000000000000791b */ /* 0x003fe20003800000 */
.L_x_13615:
[----:B------:R-:W-:Y:S02]  /*79b0*/  IMAD.MOV.U32 R50, RZ, RZ, 0x8 ;  /* 0x00000008ff327424 */ /* 0x000fe400078e00ff */
[----:B------:R-:W-:-:S05]  /*79c0*/  FADD.FTZ R77, R55, R54 ;  /* 0x00000036374d7221 */ /* 0x000fca0000010000 */
[----:B------:R-:W-:-:S07]  /*79d0*/  MOV R55, R77 ;  /* 0x0000004d00377202 */ /* 0x000fce0000000f00 */
[----:B------:R-:W-:Y:S05]  /*79e0*/  WARPSYNC.COLLECTIVE R38, `(.L_x_13616) ;  /* 0x0000000026087348 */ /* 0x000fea0003c00000 */
[----:B------:R0:W1:Y:S02]  /*79f0*/  SHFL.BFLY P5, R54, R55, R50, R53 ;  /* 0x0c00003237367389 */ /* 0x00006400000a0035 */
[----:B01----:R-:W-:Y:S01]  /*7a00*/  ENDCOLLECTIVE ;  /* 0x000000000000791b */ /* 0x003fe20003800000 */
.L_x_13616:
[----:B------:R-:W-:Y:S02]  /*7a10*/  IMAD.MOV.U32 R50, RZ, RZ, 0x10 ;  /* 0x00000010ff327424 */ /* 0x000fe400078e00ff */
[----:B------:R-:W-:-:S05]  /*7a20*/  FADD.FTZ R77, R77, R54 ;  /* 0x000000364d4d7221 */ /* 0x000fca0000010000 */
[----:B------:R-:W-:-:S07]  /*7a30*/  MOV R55, R77 ;  /* 0x0000004d00377202 */ /* 0x000fce0000000f00 */
[----:B------:R-:W-:Y:S05]  /*7a40*/  WARPSYNC.COLLECTIVE R38, `(.L_x_13617) ;  /* 0x0000000026087348 */ /* 0x000fea0003c00000 */
[----:B------:R0:W1:Y:S02]  /*7a50*/  SHFL.BFLY P5, R54, R55, R50, R53 ;  /* 0x0c00003237367389 */ /* 0x00006400000a0035 */
[----:B01----:R-:W-:Y:S01]  /*7a60*/  ENDCOLLECTIVE ;  /* 0x000000000000791b */ /* 0x003fe20003800000 */
.L_x_13617:
[----:B------:R-:W-:Y:S05]  /*7a70*/  BRA `(.L_x_13618) ;  /* 0xfffffff000e47947 */ /* 0x000fea000383ffff */
.L_x_13619:
        /* <DEDUP_REMOVED lines=16> */
.L_x_16608:


//--------------------- .text._ZN10layer_norm13ln_fwd_kernelINS_13Kernel_traitsI6__halfffffjLj512ELj1ELj4ELj1ELj16ENS_18Kernel_traits_baseILj512ES2_ffffjLj128EEEEELb1ELb0ELb0ELb1EEEvNS_9FwdParamsE --------------------------
	.section	.text._ZN10layer_norm13ln_fwd_kernelINS_13Kernel_traitsI6__halfffffjLj512ELj1ELj4ELj1ELj16ENS_18Kernel_traits_baseILj512ES2_ffffjLj128EEEEELb1ELb0ELb0ELb1EEEvNS_9FwdParamsE,"ax",@progbits
	.align	128
        .global         _ZN10layer_norm13ln_fwd_kernelINS_13Kernel_traitsI6__halfffffjLj512ELj1ELj4ELj1ELj16ENS_18Kernel_traits_baseILj512ES2_ffffjLj128EEEEELb1ELb0ELb0ELb1EEEvNS_9FwdParamsE
        .type           _ZN10layer_norm13ln_fwd_kernelINS_13Kernel_traitsI6__halfffffjLj512ELj1ELj4ELj1ELj16ENS_18Kernel_traits_baseILj512ES2_ffffjLj128EEEEELb1ELb0ELb0ELb1EEEvNS_9FwdParamsE,@function
        .size           _ZN10layer_norm13ln_fwd_kernelINS_13Kernel_traitsI6__halfffffjLj512ELj1ELj4ELj1ELj16ENS_18Kernel_traits_baseILj512ES2_ffffjLj128EEEEELb1ELb0ELb0ELb1EEEvNS_9FwdParamsE,(.L_x_16609 - _ZN10layer_norm13ln_fwd_kernelINS_13Kernel_traitsI6__halfffffjLj512ELj1ELj4ELj1ELj16ENS_18Kernel_traits_baseILj512ES2_ffffjLj128EEEEELb1ELb0ELb0ELb1EEEvNS_9FwdParamsE)
        .other          _ZN10layer_norm13ln_fwd_kernelINS_13Kernel_traitsI6__halfffffjLj512ELj1ELj4ELj1ELj16ENS_18Kernel_traits_baseILj512ES2_ffffjLj128EEEEELb1ELb0ELb0ELb1EEEvNS_9FwdParamsE,@"STO_CUDA_ENTRY STV_DEFAULT"
_ZN10layer_norm13ln_fwd_kernelINS_13Kernel_traitsI6__halfffffjLj512ELj1ELj4ELj1ELj16ENS_18Kernel_traits_baseILj512ES2_ffffjLj128EEEEELb1ELb0ELb0ELb1EEEvNS_9FwdParamsE:
.text._ZN10layer_norm13ln_fwd_kernelINS_13Kernel_traitsI6__halfffffjLj512ELj1ELj4ELj1ELj16ENS_18Kernel_traits_baseILj512ES2_ffffjLj128EEEEELb1ELb0ELb0ELb1EEEvNS_9FwdParamsE:
        /* <DEDUP_REMOVED lines=8> */
[----:B------:R-:W1:Y:S01]  /*0080*/  LDC R43, c[0x0][0x2ec] ;  /* 0x0000bb00ff2b7b82 */ /* 0x000e620000000800 */
[----:B------:R-:W2:Y:S01]  /*0090*/  S2R R41, SR_TID.X ;  /* 0x0000000000297919 */ /* 0x000ea20000002100 */
[----:B------:R-:W2:Y:S01]  /*00a0*/  S2R R18, SR_CTAID.X ;  /* 0x0000000000127919 */ /* 0x000ea20000002500 */
[----:B------:R-:W-:Y:S01]  /*00b0*/  ULDC UR8, c[0x0][0x0] ;  /* 0x0000000000087ab9 */ /* 0x000fe20000000800 */
[----:B------:R-:W-:-:S04]  /*00c0*/  ULDC UR10, c[0x0][0x214] ;  /* 0x00008500000a7ab9 */ /* 0x000fc80000000800 */
[----:B------:R-:W3:Y:S01]  /*00d0*/  @P0 LDC R7, c[0x0][0x2f0] ;  /* 0x0000bc00ff070b82 */ /* 0x000ee20000000800 */
[----:B------:R-:W4:Y:S01]  /*00e0*/  @P0 LDG.E.64 R2, desc[UR4][R2.64] ;  /* 0x0000000402020981 */ /* 0x000f22000c1e1b00 */
[----:B0-----:R-:W-:Y:S01]  /*00f0*/  @P0 MOV R4, R42 ;  /* 0x0000002a00040202 */ /* 0x001fe20000000f00 */
[----:B-1----:R-:W-:-:S06]  /*0100*/  @P0 IMAD.MOV.U32 R5, RZ, RZ, R43 ;  /* 0x000000ffff050224 */ /* 0x002fcc00078e002b */
[----:B------:R-:W3:Y:S01]  /*0110*/  @P0 LDG.E.64 R4, desc[UR4][R4.64] ;  /* 0x0000000404040981 */ /* 0x000ee2000c1e1b00 */
[----:B--2---:R-:W-:Y:S01]  /*0120*/  IMAD R12, R18, UR8, R41 ;  /* 0x00000008120c7c24 */ /* 0x004fe2000f8e0229 */
[----:B------:R-:W-:Y:S01]  /*0130*/  ULDC.64 UR8, c[0x0][0x2c8] ;  /* 0x0000b20000087ab9 */ /* 0x000fe20000000a00 */
[----:B------:R-:W-:-:S05]  /*0140*/  IMAD.SHL.U32 R0, R41, 0x8, RZ ;  /* 0x0000000829007824 */ /* 0x000fca00078e00ff */
[----:B------:R-:W-:Y:S02]  /*0150*/  LOP3.LUT R0, R0, 0xf8, RZ, 0xc0, !PT ;  /* 0x000000f800007812 */ /* 0x000fe400078ec0ff */
[----:B----4-:R-:W-:Y:S02]  /*0160*/  @P0 R2UR UR6, R2 ;  /* 0x00000000020602ca */ /* 0x010fe400000e0000 */
[----:B------:R-:W-:Y:S02]  /*0170*/  @P0 R2UR UR7, R3 ;  /* 0x00000000030702ca */ /* 0x000fe400000e0000 */
[----:B---3--:R-:W-:-:S04]  /*0180*/  @P0 IADD3 R42, P1, R4, R7, RZ ;  /* 0x00000007042a0210 */ /* 0x008fc80007f3e0ff */
[----:B------:R-:W-:Y:S01]  /*0190*/  @P0 IADD3.X R43, RZ, R5, RZ, P1, !PT ;  /* 0x00000005ff2b0210 */ /* 0x000fe20000ffe4ff */
[----:B------:R-:W-:-:S03]  /*01a0*/  IMAD.WIDE.U32 R4, R12, -0x326172a9, RZ ;  /* 0xcd9e8d570c047825 */ /* 0x000fc600078e00ff */
[--C-:B------:R-:W-:Y:S02]  /*01b0*/  SHF.R.U64 R11, R42, 0x2, R43.reuse ;  /* 0x000000022a0b7819 */ /* 0x100fe4000000122b */
[----:B------:R-:W-:-:S03]  /*01c0*/  SHF.R.U32.HI R10, RZ, 0x2, R43 ;  /* 0x00000002ff0a7819 */ /* 0x000fc6000001162b */
[----:B------:R-:W-:Y:S01]  /*01d0*/  IMAD.WIDE.U32 R2, R11, -0x2daee0ad, RZ ;  /* 0xd2511f530b027825 */ /* 0x000fe200078e00ff */
[----:B------:R-:W-:Y:S01]  /*01e0*/  LOP3.LUT R6, R5, UR6, R10, 0x96, !PT ;  /* 0x0000000605067c12 */ /* 0x000fe2000f8e960a */
[----:B------:R-:W-:-:S03]  /*01f0*/  UIADD3 UR15, UR7, -0x4498517b, URZ ;  /* 0xbb67ae85070f7890 */ /* 0x000fc6000fffe03f */
        /* <DEDUP_REMOVED lines=29> */
[----:B------:R-:W-:Y:S01]  /*03d0*/  UIADD3 UR24, UR6, -0x4ab325aa, URZ ;  /* 0xb54cda5606187890 */ /* 0x000fe2000fffe03f */
[----:B------:R-:W-:Y:S02]  /*03e0*/  ISETP.NE.U32.AND P0, PT, RZ, UR8, PT ;  /* 0x00000008ff007c0c */ /* 0x000fe4000bf05070 */
[----:B------:R-:W-:Y:S01]  /*03f0*/  LOP3.LUT R2, R15, UR22, R4, 0x96, !PT ;  /* 0x000000160f027c12 */ /* 0x000fe2000f8e9604 */
[----:B------:R-:W-:Y:S01]  /*0400*/  IMAD.WIDE.U32 R4, R5, -0x326172a9, RZ ;  /* 0xcd9e8d5705047825 */ /* 0x000fe200078e00ff */
[----:B------:R-:W-:Y:S01]  /*0410*/  ISETP.NE.AND.EX P0, PT, RZ, UR9, PT, P0 ;  /* 0x00000009ff007c0c */ /* 0x000fe2000bf05300 */
[----:B------:R-:W-:Y:S02]  /*0420*/  UIADD3 UR25, UR7, 0x646e171e, URZ ;  /* 0x646e171e07197890 */ /* 0x000fe4000fffe03f */
[----:B------:R-:W-:Y:S01]  /*0430*/  IMAD.WIDE.U32 R2, R2, -0x2daee0ad, RZ ;  /* 0xd2511f5302027825 */ /* 0x000fe200078e00ff */
[----:B------:R-:W-:-:S02]  /*0440*/  LOP3.LUT R9, R5, UR24, R14, 0x96, !PT ;  /* 0x0000001805097c12 */ /* 0x000fc4000f8e960e */
[----:B------:R-:W-:Y:S01]  /*0450*/  IADD3 R6, P1, R0, UR8, RZ ;  /* 0x0000000800067c10 */ /* 0x000fe2000ff3e0ff */
[----:B------:R-:W-:Y:S01]  /*0460*/  UIADD3 UR27, UR7, 0x1fd5c5a3, URZ ;  /* 0x1fd5c5a3071b7890 */ /* 0x000fe2000fffe03f */
[----:B------:R-:W-:Y:S01]  /*0470*/  LOP3.LUT R16, R3, UR25, R8, 0x96, !PT ;  /* 0x0000001903107c12 */ /* 0x000fe2000f8e9608 */
[----:B------:R-:W-:Y:S01]  /*0480*/  IMAD.WIDE.U32 R8, R9, -0x2daee0ad, RZ ;  /* 0xd2511f5309087825 */ /* 0x000fe200078e00ff */
[----:B------:R-:W-:Y:S02]  /*0490*/  IADD3.X R7, RZ, UR9, RZ, P1, !PT ;  /* 0x00000009ff077c10 */ /* 0x000fe40008ffe4ff */
[----:B------:R-:W-:Y:S01]  /*04a0*/  SHF.R.U32.HI R41, RZ, 0x5, R41 ;  /* 0x00000005ff297819 */ /* 0x000fe20000011629 */
[----:B------:R-:W-:Y:S01]  /*04b0*/  UIADD3 UR26, UR6, 0x5384540f, URZ ;  /* 0x5384540f061a7890 */ /* 0x000fe2000fffe03f */
[----:B------:R-:W-:Y:S01]  /*04c0*/  LOP3.LUT R40, R9, UR27, R2, 0x96, !PT ;  /* 0x0000001b09287c12 */ /* 0x000fe2000f8e9602 */
[----:B------:R0:W5:Y:S01]  /*04d0*/  @P0 LDG.E.64 R56, desc[UR4][R6.64] ;  /* 0x0000000406380981 */ /* 0x000162000c1e1b00 */
[----:B------:R-:W-:Y:S01]  /*04e0*/  IMAD.WIDE.U32 R16, R16, -0x326172a9, RZ ;  /* 0xcd9e8d5710107825 */ /* 0x000fe200078e00ff */
[----:B------:R-:W-:-:S02]  /*04f0*/  ULDC.64 UR8, c[0x0][0x260] ;  /* 0x0000980000087ab9 */ /* 0x000fc40000000a00 */
[----:B------:R0:W5:Y:S04]  /*0500*/  @P0 LDG.E.64 R36, desc[UR4][R6.64+0x100] ;  /* 0x0001000406240981 */ /* 0x000168000c1e1b00 */
[----:B------:R0:W5:Y:S04]  /*0510*/  @P0 LDG.E.64 R14, desc[UR4][R6.64+0x200] ;  /* 0x00020004060e0981 */ /* 0x000168000c1e1b00 */
[----:B------:R0:W5:Y:S01]  /*0520*/  @P0 LDG.E.64 R2, desc[UR4][R6.64+0x300] ;  /* 0x0003000406020981 */ /* 0x000162000c1e1b00 */
[----:B------:R-:W-:-:S05]  /*0530*/  IMAD R41, R18, 0x4, R41 ;  /* 0x0000000412297824 */ /* 0x000fca00078e0229 */
[----:B------:R-:W-:Y:S02]  /*0540*/  ISETP.GE.AND P1, PT, R41, UR10, PT ;  /* 0x0000000a29007c0c */ /* 0x000fe4000bf26270 */
[----:B------:R-:W-:Y:S01]  /*0550*/  LOP3.LUT R39, R17, UR26, R4, 0x96, !PT ;  /* 0x0000001a11277c12 */ /* 0x000fe2000f8e9604 */
[----:B------:R-:W-:Y:S01]  /*0560*/  UIADD3 UR28, UR6, -0xe443238, URZ ;  /* 0xf1bbcdc8061c7890 */ /* 0x000fe2000fffe03f */
[----:B------:R-:W-:Y:S01]  /*0570*/  IADD3 R4, P2, R0, UR8, RZ ;  /* 0x0000000800047c10 */ /* 0x000fe2000ff5e0ff */
[----:B------:R-:W-:Y:S01]  /*0580*/  UIADD3 UR29, UR7, -0x24c28bd8, URZ ;  /* 0xdb3d7428071d7890 */ /* 0x000fe2000fffe03f */
[----:B------:R-:W-:Y:S02]  /*0590*/  IMAD.HI.U32 R13, R40, -0x326172a9, RZ ;  /* 0xcd9e8d57280d7827 */ /* 0x000fe400078e00ff */
[----:B------:R-:W-:Y:S02]  /*05a0*/  IADD3.X R5, RZ, UR9, RZ, P2, !PT ;  /* 0x00000009ff057c10 */ /* 0x000fe400097fe4ff */
[----:B------:R-:W-:Y:S01]  /*05b0*/  IMAD.HI.U32 R9, R39, -0x2daee0ad, RZ ;  /* 0xd2511f5327097827 */ /* 0x000fe200078e00ff */
[----:B------:R-:W-:-:S04]  /*05c0*/  LOP3.LUT R18, R13, UR28, R16, 0x96, !PT ;  /* 0x0000001c0d127c12 */ /* 0x000fc8000f8e9610 */
[----:B------:R-:W-:Y:S01]  /*05d0*/  LOP3.LUT R9, R9, UR29, R8, 0x96, !PT ;  /* 0x0000001d09097c12 */ /* 0x000fe2000f8e9608 */
[----:B0-----:R-:W-:Y:S06]  /*05e0*/  @P1 EXIT ;  /* 0x000000000000194d */ /* 0x001fec0003800000 */
[----:B------:R-:W2:Y:S04]  /*05f0*/  LDG.E.64 R74, desc[UR4][R4.64] ;  /* 0x00000004044a7981 */ /* 0x000ea8000c1e1b00 */
[----:B------:R-:W3:Y:S04]  /*0600*/  LDG.E.64 R70, desc[UR4][R4.64+0x100] ;  /* 0x0001000404467981 */ /* 0x000ee8000c1e1b00 */
[----:B------:R-:W4:Y:S04]  /*0610*/  LDG.E.64 R66, desc[UR4][R4.64+0x200] ;  /* 0x0002000404427981 */ /* 0x000f28000c1e1b00 */
[----:B------:R0:W4:Y:S01]  /*0620*/  LDG.E.64 R60, desc[UR4][R4.64+0x300] ;  /* 0x00030004043c7981 */ /* 0x000122000c1e1b00 */
[----:B------:R-:W-:Y:S01]  /*0630*/  UIADD3 UR31, UR7, -0x695add53, URZ ;  /* 0x96a522ad071f7890 */ /* 0x000fe2000fffe03f */
[----:B-----5:R-:W-:Y:S01]  /*0640*/  @!P0 CS2R R56, SRZ ;  /* 0x0000000000388805 */ /* 0x020fe2000001ff00 */
[----:B------:R-:W-:Y:S01]  /*0650*/  IMAD R39, R39, -0x2daee0ad, RZ ;  /* 0xd2511f5327277824 */ /* 0x000fe200078e02ff */
[----:B------:R-:W-:Y:S01]  /*0660*/  @!P0 CS2R R36, SRZ ;  /* 0x0000000000248805 */ /* 0x000fe2000001ff00 */
[----:B------:R-:W-:Y:S01]  /*0670*/  IMAD.HI.U32 R0, R18, -0x2daee0ad, RZ ;  /* 0xd2511f5312007827 */ /* 0x000fe200078e00ff */
[----:B------:R-:W-:-:S02]  /*0680*/  @!P0 CS2R R14, SRZ ;  /* 0x00000000000e8805 */ /* 0x000fc4000001ff00 */
[----:B------:R-:W-:Y:S01]  /*0690*/  @!P0 CS2R R2, SRZ ;  /* 0x0000000000028805 */ /* 0x000fe2000001ff00 */
[----:B------:R-:W-:Y:S01]  /*06a0*/  UIADD3 UR30, UR6, -0x700cb87f, URZ ;  /* 0x8ff34781061e7890 */ /* 0x000fe2000fffe03f */
[----:B------:R-:W-:Y:S01]  /*06b0*/  IMAD R40, R40, -0x326172a9, RZ ;  /* 0xcd9e8d5728287824 */ /* 0x000fe200078e02ff */
[----:B------:R-:W-:Y:S01]  /*06c0*/  LOP3.LUT R39, R0, UR31, R39, 0x96, !PT ;  /* 0x0000001f00277c12 */ /* 0x000fe2000f8e9627 */
[----:B------:R-:W-:Y:S01]  /*06d0*/  IMAD.HI.U32 R7, R9, -0x326172a9, RZ ;  /* 0xcd9e8d5709077827 */ /* 0x000fe200078e00ff */
[----:B------:R-:W-:Y:S01]  /*06e0*/  SHF.R.U64 R58, R56, 0x10, R57 ;  /* 0x00000010383a7819 */ /* 0x000fe20000001239 */
[----:B------:R-:W-:Y:S01]  /*06f0*/  ULDC.64 UR8, c[0x0][0x270] ;  /* 0x00009c0000087ab9 */ /* 0x000fe20000000a00 */
[----:B------:R-:W-:Y:S01]  /*0700*/  SHF.R.U64 R6, R36, 0x10, R37 ;  /* 0x0000001024067819 */ /* 0x000fe20000001225 */
[----:B------:R-:W-:Y:S01]  /*0710*/  HADD2.F32 R59, -RZ, R56.H0_H0 ;  /* 0x20000038ff3b7230 */ /* 0x000fe20000004100 */
[----:B------:R-:W-:Y:S01]  /*0720*/  SHF.R.U32.HI R56, RZ, 0x10, R57 ;  /* 0x00000010ff387819 */ /* 0x000fe20000011639 */
[----:B------:R-:W-:Y:S01]  /*0730*/  HADD2.F32 R38, -RZ, R36.H0_H0 ;  /* 0x20000024ff267230 */ /* 0x000fe20000004100 */
[----:B0-----:R-:W-:Y:S01]  /*0740*/  SHF.R.U32.HI R5, RZ, 0x10, R37 ;  /* 0x00000010ff057819 */ /* 0x001fe20000011625 */
[----:B------:R-:W-:Y:S01]  /*0750*/  HADD2.F32 R36, -RZ, R14.H0_H0 ;  /* 0x2000000eff247230 */ /* 0x000fe20000004100 */
[--C-:B------:R-:W-:Y:S01]  /*0760*/  SHF.R.U64 R4, R14, 0x10, R15.reuse ;  /* 0x000000100e047819 */ /* 0x100fe2000000120f */
[----:B------:R-:W-:Y:S01]  /*0770*/  BSSY B0, `(.L_x_13620) ;  /* 0x000065a000007945 */ /* 0x000fe20003800000 */
[----:B------:R-:W-:Y:S01]  /*0780*/  SHF.R.U32.HI R17, RZ, 0x10, R15 ;  /* 0x00000010ff117819 */ /* 0x000fe2000001160f */
[----:B------:R-:W-:Y:S01]  /*0790*/  UISETP.NE.U32.AND UP0, UPT, UR8, URZ, UPT ;  /* 0x0000003f0800728c */ /* 0x000fe2000bf05070 */
[--C-:B------:R-:W-:Y:S01]  /*07a0*/  SHF.R.U64 R16, R2, 0x10, R3.reuse ;  /* 0x0000001002107819 */ /* 0x100fe20000001203 */
[----:B------:R-:W-:Y:S01]  /*07b0*/  HADD2.F32 R14, -RZ, R2.H0_H0 ;  /* 0x20000002ff0e7230 */ /* 0x000fe20000004100 */
[----:B------:R-:W-:Y:S01]  /*07c0*/  SHF.R.U32.HI R0, RZ, 0x10, R3 ;  /* 0x00000010ff007819 */ /* 0x000fe20000011603 */
[----:B------:R-:W-:Y:S01]  /*07d0*/  HADD2.F32 R13, -RZ, R3.H0_H0 ;  /* 0x20000003ff0d7230 */ /* 0x000fe20000004100 */
[----:B------:R-:W-:Y:S01]  /*07e0*/  LOP3.LUT R40, R7, UR30, R40, 0x96, !PT ;  /* 0x0000001e07287c12 */ /* 0x000fe2000f8e9628 */
[----:B------:R-:W-:Y:S01]  /*07f0*/  HADD2.F32 R57, -RZ, R57.H0_H0 ;  /* 0x20000039ff397230 */ /* 0x000fe20000004100 */
[----:B------:R-:W-:Y:S01]  /*0800*/  LOP3.LUT R42, R42, 0x3, RZ, 0xc0, !PT ;  /* 0x000000032a2a7812 */ /* 0x000fe200078ec0ff */
[----:B------:R-:W-:Y:S01]  /*0810*/  HADD2.F32 R37, -RZ, R37.H0_H0 ;  /* 0x20000025ff257230 */ /* 0x000fe20000004100 */
[----:B------:R-:W-:Y:S01]  /*0820*/  ULDC.U8 UR8, c[0x0][0x2a0] ;  /* 0x0000a80000087ab9 */ /* 0x000fe20000000000 */
[----:B------:R-:W-:Y:S01]  /*0830*/  HADD2.F32 R15, -RZ, R15.H0_H0 ;  /* 0x2000000fff0f7230 */ /* 0x000fe20000004100 */
[----:B------:R-:W-:Y:S01]  /*0840*/  UISETP.NE.AND.EX UP0, UPT, UR9, URZ, UPT, UP0 ;  /* 0x0000003f0900728c */ /* 0x000fe2000bf05300 */
[----:B------:R-:W-:Y:S01]  /*0850*/  IMAD R9, R9, -0x326172a9, RZ ;  /* 0xcd9e8d5709097824 */ /* 0x000fe200078e02ff */
[----:B------:R-:W-:Y:S01]  /*0860*/  ULDC UR10, c[0x0][0x218] ;  /* 0x00008600000a7ab9 */ /* 0x000fe20000000800 */
[----:B------:R-:W-:Y:S01]  /*0870*/  IMAD R8, R18, -0x2daee0ad, RZ ;  /* 0xd2511f5312087824 */ /* 0x000fe200078e02ff */
[----:B------:R-:W-:Y:S01]  /*0880*/  UISETP.NE.AND UP1, UPT, UR8, URZ, UPT ;  /* 0x0000003f0800728c */ /* 0x000fe2000bf25270 */
[----:B------:R-:W-:Y:S01]  /*0890*/  IMAD.MOV.U32 R7, RZ, RZ, RZ ;  /* 0x000000ffff077224 */ /* 0x000fe200078e00ff */
        /* <DEDUP_REMOVED lines=34> */
.L_x_13734:
[----:B------:R-:W0:Y:S01]  /*0ac0*/  LDC.64 R20, c[0x0][0x230] ;  /* 0x00008c00ff147b82 */ /* 0x000e220000000a00 */
[----:B------:R-:W1:Y:S01]  /*0ad0*/  S2R R22, SR_TID.X ;  /* 0x0000000000167919 */ /* 0x000e620000002100 */
[----:B------:R-:W-:Y:S01]  /*0ae0*/  IMAD R16, R41, UR10, RZ ;  /* 0x0000000a29107c24 */ /* 0x000fe2000f8e02ff */
[----:B------:R-:W-:Y:S01]  /*0af0*/  PLOP3.LUT P1, PT, PT, PT, UP0, 0x80, 0x0 ;  /* 0x000000000000781c */ /* 0x000fe20003f2f008 */
[----:B------:R-:W-:Y:S01]  /*0b00*/  @UP0 ULDC.64 UR8, c[0x0][0x270] ;  /* 0x00009c0000080ab9 */ /* 0x000fe20000000a00 */
[----:B------:R-:W-:Y:S01]  /*0b10*/  PLOP3.LUT P2, PT, PT, PT, UP0, 0x80, 0x0 ;  /* 0x000000000000781c */ /* 0x000fe20003f4f008 */
[----:B------:R-:W-:Y:S01]  /*0b20*/  IMAD.MOV.U32 R44, RZ, RZ, 0x3f800000 ;  /* 0x3f800000ff2c7424 */ /* 0x000fe200078e00ff */
[----:B------:R-:W-:Y:S01]  /*0b30*/  SHF.R.S32.HI R17, RZ, 0x1f, R16 ;  /* 0x0000001fff117819 */ /* 0x000fe20000011410 */
[----:B------:R-:W2:Y:S03]  /*0b40*/  LDC.64 R54, c[0x0][0x220] ;  /* 0x00008800ff367b82 */ /* 0x000ea60000000a00 */
[----:B------:R-:W-:Y:S01]  /*0b50*/  LEA.HI R17, R17, R16, RZ, 0x2 ;  /* 0x0000001011117211 */ /* 0x000fe200078f10ff */
[----:B------:R-:W-:Y:S01]  /*0b60*/  HFMA2.MMA R16, -RZ, RZ, 0, 2.384185791015625e-07 ;  /* 0x00000004ff107435 */ /* 0x000fe200000001ff */
[----:B0-----:R-:W-:-:S04]  /*0b70*/  ISETP.NE.U32.AND P0, PT, R20, RZ, PT ;  /* 0x000000ff1400720c */ /* 0x001fc80003f05070 */
[----:B------:R-:W-:Y:S02]  /*0b80*/  ISETP.NE.AND.EX P0, PT, R21, RZ, PT, P0 ;  /* 0x000000ff1500720c */ /* 0x000fe40003f05300 */
[----:B-1----:R-:W-:-:S04]  /*0b90*/  LOP3.LUT R23, R22, 0x1f, RZ, 0xc0, !PT ;  /* 0x0000001f16177812 */ /* 0x002fc800078ec0ff */
[----:B------:R-:W-:Y:S01]  /*0ba0*/  LEA.HI.SX32 R43, R17, R23, 0x1e ;  /* 0x00000017112b7211 */ /* 0x000fe200078ff2ff */
[----:B------:R-:W-:-:S06]  /*0bb0*/  @P1 IMAD.WIDE R16, R41, R16, UR8 ;  /* 0x0000000829101e25 */ /* 0x000fcc000f8e0210 */
[----:B------:R-:W0:Y:S01]  /*0bc0*/  @P0 LDC.64 R18, c[0x0][0x230] ;  /* 0x00008c00ff120b82 */ /* 0x000e220000000a00 */
[C---:B--2---:R-:W-:Y:S01]  /*0bd0*/  IMAD.WIDE.U32 R22, R43.reuse, 0x10, R54 ;  /* 0x000000102b167825 */ /* 0x044fe200078e0036 */
[----:B------:R1:W5:Y:S03]  /*0be0*/  @P2 LDG.E R44, desc[UR4][R16.64] ;  /* 0x00000004102c2981 */ /* 0x000366000c1e1900 */
[----:B0-----:R-:W-:-:S05]  /*0bf0*/  @P0 IMAD.WIDE.U32 R18, R43, 0x10, R18 ;  /* 0x000000102b120825 */ /* 0x001fca00078e0012 */
[----:B------:R1:W5:Y:S04]  /*0c00*/  @P0 LDG.E.128 R28, desc[UR4][R18.64] ;  /* 0x00000004121c0981 */ /* 0x000368000c1e1d00 */
[----:B------:R1:W5:Y:S01]  /*0c10*/  LDG.E.128 R16, desc[UR4][R22.64] ;  /* 0x0000000416107981 */ /* 0x000362000c1e1d00 */
        /* <DEDUP_REMOVED lines=12> */
.L_x_13622:
[----:B------:R-:W-:-:S07]  /*0ce0*/  MOV R22, R9 ;  /* 0x0000000900167202 */ /* 0x000fce0000000f00 */
.L_x_13623:
[----:B------:R-:W-:Y:S05]  /*0cf0*/  BSYNC B1 ;  /* 0x0000000000017941 */ /* 0x000fea0003800000 */
.L_x_13621:
        /* <DEDUP_REMOVED lines=16> */
.L_x_13627:
[----:B------:R-:W-:Y:S05]  /*0e00*/  BSYNC B2 ;  /* 0x0000000000027941 */ /* 0x000fea0003800000 */
.L_x_13626:
        /* <DEDUP_REMOVED lines=42> */
[----:B------:R-:W-:Y:S01]  /*10b0*/  HFMA2.MMA R25, -RZ, RZ, 0, 0 ;  /* 0x00000000ff197435 */ /* 0x000fe200000001ff */
[----:B------:R-:W-:-:S10]  /*10c0*/  IMAD.MOV.U32 R8, RZ, RZ, R24 ;  /* 0x000000ffff087224 */ /* 0x000fd400078e0018 */
.L_x_13625:
[----:B------:R-:W-:Y:S05]  /*10d0*/  BSYNC B1 ;  /* 0x0000000000017941 */ /* 0x000fea0003800000 */
.L_x_13624:
[----:B------:R-:W0:Y:S01]  /*10e0*/  LDC R64, c[0x0][0x298] ;  /* 0x0000a600ff407b82 */ /* 0x000e220000000800 */
[----:B------:R-:W-:Y:S01]  /*10f0*/  I2FP.F32.U32 R22, R22 ;  /* 0x0000001600167245 */ /* 0x000fe20000201000 */
[----:B------:R-:W-:Y:S01]  /*1100*/  IMAD.MOV.U32 R63, RZ, RZ, 0x2f800000 ;  /* 0x2f800000ff3f7424 */ /* 0x000fe200078e00ff */
[----:B------:R-:W-:Y:S01]  /*1110*/  ISETP.NE.U32.AND P1, PT, R20, RZ, PT ;  /* 0x000000ff1400720c */ /* 0x000fe20003f25070 */
[----:B-----5:R-:W-:Y:S01]  /*1120*/  FMUL.FTZ R23, R16, R44 ;  /* 0x0000002c10177220 */ /* 0x020fe20000410000 */
[----:B------:R-:W-:Y:S01]  /*1130*/  ISETP.NE.AND P3, PT, R25, 0x1, PT ;  /* 0x000000011900780c */ /* 0x000fe20003f65270 */
[----:B------:R-:W-:Y:S01]  /*1140*/  FFMA.FTZ R22, R22, R63, 1.1641532182693481445e-10 ;  /* 0x2f00000016167423 */ /* 0x000fe2000001003f */
[----:B------:R-:W-:Y:S01]  /*1150*/  ISETP.NE.AND.EX P1, PT, R21, RZ, PT, P1 ;  /* 0x000000ff1500720c */ /* 0x000fe20003f25310 */
[----:B------:R-:W1:Y:S01]  /*1160*/  LDC R53, c[0x0][0x294] ;  /* 0x0000a500ff357b82 */ /* 0x000e620000000800 */
[----:B------:R-:W-:Y:S01]  /*1170*/  BSSY B1, `(.L_x_13628) ;  /* 0x0000010000017945 */ /* 0x000fe20003800000 */
[----:B------:R-:W-:Y:S01]  /*1180*/  IADD3 R20, R25, 0x1, RZ ;  /* 0x0000000119147810 */ /* 0x000fe20007ffe0ff */
[----:B0-----:R-:W-:Y:S01]  /*1190*/  FMUL.FTZ R23, R23, R64 ;  /* 0x0000004017177220 */ /* 0x001fe20000410000 */
        /* <DEDUP_REMOVED lines=12> */
.L_x_13629:
[----:B------:R-:W-:-:S07]  /*1260*/  MOV R16, R9 ;  /* 0x0000000900107202 */ /* 0x000fce0000000f00 */
.L_x_13630:
[----:B------:R-:W-:Y:S05]  /*1270*/  BSYNC B1 ;  /* 0x0000000000017941 */ /* 0x000fea0003800000 */
.L_x_13628:
        /* <DEDUP_REMOVED lines=16> */
.L_x_13634:
[----:B------:R-:W-:Y:S05]  /*1380*/  BSYNC B2 ;  /* 0x0000000000027941 */ /* 0x000fea0003800000 */
.L_x_13633:
        /* <DEDUP_REMOVED lines=42> */
[----:B------:R-:W-:Y:S01]  /*1630*/  IMAD.MOV.U32 R8, RZ, RZ, R20 ;  /* 0x000000ffff087224 */ /* 0x000fe200078e0014 */
[----:B------:R-:W-:-:S11]  /*1640*/  HFMA2.MMA R20, -RZ, RZ, 0, 0 ;  /* 0x00000000ff147435 */ /* 0x000fd600000001ff */
.L_x_13632:
[----:B------:R-:W-:Y:S05]  /*1650*/  BSYNC B1 ;  /* 0x0000000000017941 */ /* 0x000fea0003800000 */
.L_x_13631:
[----:B------:R-:W-:Y:S01]  /*1660*/  I2FP.F32.U32 R16, R16 ;  /* 0x0000001000107245 */ /* 0x000fe20000201000 */
[----:B------:R-:W-:Y:S01]  /*1670*/  FMUL.FTZ R17, R17, R44 ;  /* 0x0000002c11117220 */ /* 0x000fe20000410000 */
[C---:B------:R-:W-:Y:S01]  /*1680*/  ISETP.NE.AND P4, PT, R20.reuse, 0x1, PT ;  /* 0x000000011400780c */ /* 0x040fe20003f85270 */
[----:B------:R-:W-:Y:S01]  /*1690*/  BSSY B1, `(.L_x_13635) ;  /* 0x0000011000017945 */ /* 0x000fe20003800000 */
[----:B------:R-:W-:Y:S02]  /*16a0*/  VIADD R21, R20, 0x1 ;  /* 0x0000000114157836 */ /* 0x000fe40000000000 */
[----:B------:R-:W-:Y:S01]  /*16b0*/  FFMA.FTZ R16, R16, R63, 1.1641532182693481445e-10 ;  /* 0x2f00000010107423 */ /* 0x000fe2000001003f */
[----:B------:R-:W-:-:S04]  /*16c0*/  FMUL.FTZ R17, R17, R64 ;  /* 0x0000004011117220 */ /* 0x000fc80000410000 */
        /* <DEDUP_REMOVED lines=12> */
.L_x_13636:
[----:B------:R-:W-:-:S07]  /*1790*/  IMAD.MOV.U32 R16, RZ, RZ, R9 ;  /* 0x000000ffff107224 */ /* 0x000fce00078e0009 */
.L_x_13637:
[----:B------:R-:W-:Y:S05]  /*17a0*/  BSYNC B1 ;  /* 0x0000000000017941 */ /* 0x000fea0003800000 */
.L_x_13635:
        /* <DEDUP_REMOVED lines=16> */
.L_x_13641:
[----:B------:R-:W-:Y:S05]  /*18b0*/  BSYNC B2 ;  /* 0x0000000000027941 */ /* 0x000fea0003800000 */
.L_x_13640:
        /* <DEDUP_REMOVED lines=44> */
.L_x_13639:
[----:B------:R-:W-:Y:S05]  /*1b80*/  BSYNC B1 ;  /* 0x0000000000017941 */ /* 0x000fea0003800000 */
.L_x_13638:
        /* <DEDUP_REMOVED lines=19> */
.L_x_13643:
[----:B------:R-:W-:-:S07]  /*1cc0*/  MOV R16, R9 ;  /* 0x0000000900107202 */ /* 0x000fce0000000f00 */
.L_x_13644:
[----:B------:R-:W-:Y:S05]  /*1cd0*/  BSYNC B1 ;  /* 0x0000000000017941 */ /* 0x000fea0003800000 */
.L_x_13642:
        /* <DEDUP_REMOVED lines=16> */
.L_x_13648:
[----:B------:R-:W-:Y:S05]  /*1de0*/  BSYNC B2 ;  /* 0x0000000000027941 */ /* 0x000fea0003800000 */
.L_x_13647:
        /* <DEDUP_REMOVED lines=42> */
[----:B------:R-:W-:Y:S01]  /*2090*/  LOP3.LUT R39, R21, UR31, R8, 0x96, !PT ;  /* 0x0000001f15277c12 */ /* 0x000fe2000f8e9608 */
[----:B------:R-:W-:-:S07]  /*20a0*/  IMAD.MOV.U32 R8, RZ, RZ, R20 ;  /* 0x000000ffff087224 */ /* 0x000fce00078e0014 */
.L_x_13646:
[----:B------:R-:W-:Y:S05]  /*20b0*/  BSYNC B1 ;  /* 0x0000000000017941 */ /* 0x000fea0003800000 */
.L_x_13645:
[----:B------:R-:W-:Y:S01]  /*20c0*/  I2FP.F32.U32 R18, R16 ;  /* 0x0000001000127245 */ /* 0x000fe20000201000 */
[----:B------:R-:W0:Y:S01]  /*20d0*/  LDC.64 R50, c[0x0][0x238] ;  /* 0x00008e00ff327b82 */ /* 0x000e220000000a00 */
[----:B------:R-:W-:Y:S01]  /*20e0*/  FMUL.FTZ R19, R19, R44 ;  /* 0x0000002c13137220 */ /* 0x000fe20000410000 */
[----:B------:R-:W-:Y:S02]  /*20f0*/  SEL R21, RZ, 0x10000, P4 ;  /* 0x00010000ff157807 */ /* 0x000fe40002000000 */
[----:B------:R-:W-:Y:S01]  /*2100*/  FFMA.FTZ R18, R18, R63, 1.1641532182693481445e-10 ;  /* 0x2f00000012127423 */ /* 0x000fe2000001003f */
[----:B------:R-:W-:Y:S01]  /*2110*/  SEL R20, RZ, 0x100, P3 ;  /* 0x00000100ff147807 */ /* 0x000fe20001800000 */
[----:B------:R-:W-:Y:S01]  /*2120*/  FMUL.FTZ R19, R19, R64 ;  /* 0x0000004013137220 */ /* 0x000fe20000410000 */
[----:B------:R-:W-:Y:S01]  /*2130*/  IADD3 R45, R43, 0x20, RZ ;  /* 0x000000202b2d7810 */ /* 0x000fe20007ffe0ff */
[----:B------:R-:W1:Y:S01]  /*2140*/  LDC.64 R48, c[0x0][0x240] ;  /* 0x00009000ff307b82 */ /* 0x000e620000000a00 */
[----:B------:R-:W-:-:S03]  /*2150*/  FSETP.GTU.FTZ.AND P5, PT, R18, R53, PT ;  /* 0x000000351200720b */ /* 0x000fc60003fbc000 */
[----:B------:R-:W-:Y:S01]  /*2160*/  IMAD.WIDE.U32 R22, R45, 0x10, R54 ;  /* 0x000000102d167825 */ /* 0x000fe200078e0036 */
[----:B------:R-:W-:Y:S02]  /*2170*/  SEL R18, RZ, 0x1000000, P5 ;  /* 0x01000000ff127807 */ /* 0x000fe40002800000 */
[----:B------:R-:W-:Y:S01]  /*2180*/  FSEL R27, R19, RZ, !P5 ;  /* 0x000000ff131b7208 */ /* 0x000fe20006800000 */
[----:B------:R-:W2:Y:S01]  /*2190*/  @P0 LDC.64 R16, c[0x0][0x230] ;  /* 0x00008c00ff100b82 */ /* 0x000ea20000000a00 */
[----:B------:R-:W-:Y:S02]  /*21a0*/  IADD3 R18, R20, R18, R21 ;  /* 0x0000001214127210 */ /* 0x000fe40007ffe015 */
[----:B------:R-:W-:Y:S01]  /*21b0*/  SEL R21, RZ, 0x1, P2 ;  /* 0x00000001ff157807 */ /* 0x000fe20001000000 */
[----:B------:R-:W-:-:S04]  /*21c0*/  @P1 FADD.FTZ R27, R31, R27 ;  /* 0x0000001b1f1b1221 */ /* 0x000fc80000010000 */
[----:B------:R-:W-:Y:S02]  /*21d0*/  IMAD.IADD R33, R18, 0x1, R21 ;  /* 0x0000000112217824 */ /* 0x000fe400078e0215 */
[----:B0-----:R-:W-:-:S05]  /*21e0*/  IMAD.WIDE.U32 R20, R43, 0x10, R50 ;  /* 0x000000102b147825 */ /* 0x001fca00078e0032 */
[----:B------:R-:W-:Y:S01]  /*21f0*/  STG.E.128 desc[UR4][R20.64], R24 ;  /* 0x0000001814007986 */ /* 0x000fe2000c101d04 */
[----:B-1----:R-:W-:-:S05]  /*2200*/  IMAD.WIDE.U32 R18, R43, 0x4, R48 ;  /* 0x000000042b127825 */ /* 0x002fca00078e0030 */
[----:B------:R0:W-:Y:S01]  /*2210*/  STG.E desc[UR4][R18.64], R33 ;  /* 0x0000002112007986 */ /* 0x0001e2000c101904 */
[----:B--2---:R-:W-:-:S05]  /*2220*/  @P0 IMAD.WIDE.U32 R16, R45, 0x10, R16 ;  /* 0x000000102d100825 */ /* 0x004fca00078e0010 */
[----:B------:R1:W5:Y:S04]  /*2230*/  @P0 LDG.E.128 R28, desc[UR4][R16.64] ;  /* 0x00000004101c0981 */ /* 0x000368000c1e1d00 */
[----:B0-----:R1:W5:Y:S01]  /*2240*/  LDG.E.128 R16, desc[UR4][R22.64] ;  /* 0x0000000416107981 */ /* 0x001362000c1e1d00 */
        /* <DEDUP_REMOVED lines=12> */
.L_x_13650:
[----:B------:R-:W-:-:S07]  /*2310*/  MOV R20, R9 ;  /* 0x0000000900147202 */ /* 0x000fce0000000f00 */
.L_x_13651:
[----:B------:R-:W-:Y:S05]  /*2320*/  BSYNC B1 ;  /* 0x0000000000017941 */ /* 0x000fea0003800000 */
.L_x_13649:
        /* <DEDUP_REMOVED lines=16> */
.L_x_13655:
[----:B------:R-:W-:Y:S05]  /*2430*/  BSYNC B2 ;  /* 0x0000000000027941 */ /* 0x000fea0003800000 */
.L_x_13654:
        /* <DEDUP_REMOVED lines=44> */
.L_x_13653:
[----:B------:R-:W-:Y:S05]  /*2700*/  BSYNC B1 ;  /* 0x0000000000017941 */ /* 0x000fea0003800000 */
.L_x_13652:
[----:B------:R-:W-:Y:S01]  /*2710*/  I2FP.F32.U32 R20, R20 ;  /* 0x0000001400147245 */ /* 0x000fe20000201000 */
[----:B-----5:R-:W-:Y:S01]  /*2720*/  FMUL.FTZ R21, R16, R44 ;  /* 0x0000002c10157220 */ /* 0x020fe20000410000 */
        /* <DEDUP_REMOVED lines=17> */
.L_x_13657:
[----:B------:R-:W-:-:S07]  /*2840*/  MOV R16, R9 ;  /* 0x0000000900107202 */ /* 0x000fce0000000f00 */
.L_x_13658:
[----:B------:R-:W-:Y:S05]  /*2850*/  BSYNC B1 ;  /* 0x0000000000017941 */ /* 0x000fea0003800000 */
.L_x_13656:
        /* <DEDUP_REMOVED lines=16> */
.L_x_13662:
[----:B------:R-:W-:Y:S05]  /*2960*/  BSYNC B2 ;  /* 0x0000000000027941 */ /* 0x000fea0003800000 */
.L_x_13661:
        /* <DEDUP_REMOVED lines=42> */
[----:B------:R-:W-:Y:S01]  /*2c10*/  MOV R8, R22 ;  /* 0x0000001600087202 */ /* 0x000fe20000000f00 */
[----:B------:R-:W-:-:S07]  /*2c20*/  IMAD.MOV.U32 R22, RZ, RZ, RZ ;  /* 0x000000ffff167224 */ /* 0x000fce00078e00ff */
.L_x_13660:
[----:B------:R-:W-:Y:S05]  /*2c30*/  BSYNC B1 ;  /* 0x0000000000017941 */ /* 0x000fea0003800000 */
.L_x_13659:
        /* <DEDUP_REMOVED lines=19> */
.L_x_13664:
[----:B------:R-:W-:-:S07]  /*2d70*/  MOV R16, R9 ;  /* 0x0000000900107202 */ /* 0x000fce0000000f00 */
.L_x_13665:
[----:B------:R-:W-:Y:S05]  /*2d80*/  BSYNC B1 ;  /* 0x0000000000017941 */ /* 0x000fea0003800000 */
.L_x_13663:
        /* <DEDUP_REMOVED lines=16> */
.L_x_13669:
[----:B------:R-:W-:Y:S05]  /*2e90*/  BSYNC B2 ;  /* 0x0000000000027941 */ /* 0x000fea0003800000 */
.L_x_13668:
        /* <DEDUP_REMOVED lines=44> */
.L_x_13667:
[----:B------:R-:W-:Y:S05]  /*3160*/  BSYNC B1 ;  /* 0x0000000000017941 */ /* 0x000fea0003800000 */
.L_x_13666:
        /* <DEDUP_REMOVED lines=19> */
.L_x_13671:
[----:B------:R-:W-:-:S07]  /*32a0*/  MOV R16, R9 ;  /* 0x0000000900107202 */ /* 0x000fce0000000f00 */
.L_x_13672:
[----:B------:R-:W-:Y:S05]  /*32b0*/  BSYNC B1 ;  /* 0x0000000000017941 */ /* 0x000fea0003800000 */
.L_x_13670:
        /* <DEDUP_REMOVED lines=16> */
.L_x_13676:
[----:B------:R-:W-:Y:S05]  /*33c0*/  BSYNC B2 ;  /* 0x0000000000027941 */ /* 0x000fea0003800000 */
.L_x_13675:
        /* <DEDUP_REMOVED lines=44> */
.L_x_13674:
[----:B------:R-:W-:Y:S05]  /*3690*/  BSYNC B1 ;  /* 0x0000000000017941 */ /* 0x000fea0003800000 */
.L_x_13673:
[----:B------:R-:W-:Y:S01]  /*36a0*/  I2FP.F32.U32 R18, R16 ;  /* 0x0000001000127245 */ /* 0x000fe20000201000 */
[----:B------:R-:W-:Y:S01]  /*36b0*/  FMUL.FTZ R19, R19, R44 ;  /* 0x0000002c13137220 */ /* 0x000fe20000410000 */
[----:B------:R-:W0:Y:S01]  /*36c0*/  @P0 LDC.64 R16, c[0x0][0x230] ;  /* 0x00008c00ff100b82 */ /* 0x000e220000000a00 */
[----:B------:R-:W-:Y:S02]  /*36d0*/  SEL R23, RZ, 0x10000, P4 ;  /* 0x00010000ff177807 */ /* 0x000fe40002000000 */
[----:B------:R-:W-:Y:S01]  /*36e0*/  FFMA.FTZ R18, R18, R63, 1.1641532182693481445e-10 ;  /* 0x2f00000012127423 */ /* 0x000fe2000001003f */
[----:B------:R-:W-:Y:S01]  /*36f0*/  SEL R32, RZ, 0x100, P3 ;  /* 0x00000100ff207807 */ /* 0x000fe20001800000 */
[----:B------:R-:W-:Y:S01]  /*3700*/  FMUL.FTZ R19, R19, R64 ;  /* 0x0000004013137220 */ /* 0x000fe20000410000 */
[----:B------:R-:W-:Y:S02]  /*3710*/  SEL R47, RZ, 0x1, P2 ;  /* 0x00000001ff2f7807 */ /* 0x000fe40001000000 */
[----:B------:R-:W-:-:S02]  /*3720*/  FSETP.GTU.FTZ.AND P5, PT, R18, R53, PT ;  /* 0x000000351200720b */ /* 0x000fc40003fbc000 */
[----:B------:R-:W-:Y:S02]  /*3730*/  IADD3 R46, R43, 0x40, RZ ;  /* 0x000000402b2e7810 */ /* 0x000fe40007ffe0ff */
[----:B------:R-:W-:-:S03]  /*3740*/  SEL R18, RZ, 0x1000000, P5 ;  /* 0x01000000ff127807 */ /* 0x000fc60002800000 */
[----:B------:R-:W-:Y:S01]  /*3750*/  IMAD.WIDE.U32 R34, R46, 0x10, R54 ;  /* 0x000000102e227825 */ /* 0x000fe200078e0036 */
[----:B------:R-:W-:Y:S02]  /*3760*/  IADD3 R18, R32, R18, R23 ;  /* 0x0000001220127210 */ /* 0x000fe40007ffe017 */
[----:B------:R-:W-:Y:S01]  /*3770*/  FSEL R23, R19, RZ, !P5 ;  /* 0x000000ff13177208 */ /* 0x000fe20006800000 */
[----:B------:R-:W-:Y:S01]  /*3780*/  IMAD.WIDE.U32 R32, R45, 0x10, R50 ;  /* 0x000000102d207825 */ /* 0x000fe200078e0032 */
[----:B------:R-:W-:-:S03]  /*3790*/  IADD3 R47, R18, R47, RZ ;  /* 0x0000002f122f7210 */ /* 0x000fc60007ffe0ff */
[----:B------:R-:W-:Y:S01]  /*37a0*/  @P1 FADD.FTZ R23, R31, R23 ;  /* 0x000000171f171221 */ /* 0x000fe20000010000 */
[----:B------:R-:W-:-:S04]  /*37b0*/  IMAD.WIDE.U32 R18, R45, 0x4, R48 ;  /* 0x000000042d127825 */ /* 0x000fc800078e0030 */
[----:B0-----:R-:W-:Y:S01]  /*37c0*/  @P0 IMAD.WIDE.U32 R16, R46, 0x10, R16 ;  /* 0x000000102e100825 */ /* 0x001fe200078e0010 */
[----:B------:R-:W-:Y:S04]  /*37d0*/  STG.E.128 desc[UR4][R32.64], R20 ;  /* 0x0000001420007986 */ /* 0x000fe8000c101d04 */
[----:B------:R0:W-:Y:S04]  /*37e0*/  STG.E desc[UR4][R18.64], R47 ;  /* 0x0000002f12007986 */ /* 0x0001e8000c101904 */
[----:B------:R1:W5:Y:S04]  /*37f0*/  @P0 LDG.E.128 R28, desc[UR4][R16.64] ;  /* 0x00000004101c0981 */ /* 0x000368000c1e1d00 */
[----:B0-----:R1:W5:Y:S01]  /*3800*/  LDG.E.128 R16, desc[UR4][R34.64] ;  /* 0x0000000422107981 */ /* 0x001362000c1e1d00 */
        /* <DEDUP_REMOVED lines=12> */
.L_x_13678:
[----:B------:R-:W-:-:S07]  /*38d0*/  MOV R32, R9 ;  /* 0x0000000900207202 */ /* 0x000fce0000000f00 */
.L_x_13679:
[----:B------:R-:W-:Y:S05]  /*38e0*/  BSYNC B1 ;  /* 0x0000000000017941 */ /* 0x000fea0003800000 */
.L_x_13677:
        /* <DEDUP_REMOVED lines=16> */
.L_x_13683:
[----:B------:R-:W-:Y:S05]  /*39f0*/  BSYNC B2 ;  /* 0x0000000000027941 */ /* 0x000fea0003800000 */
.L_x_13682:
        /* <DEDUP_REMOVED lines=42> */
[----:B------:R-:W-:Y:S02]  /*3ca0*/  LOP3.LUT R39, R35, UR31, R8, 0x96, !PT ;  /* 0x0000001f23277c12 */ /* 0x000fe4000f8e9608 */
[----:B------:R-:W-:-:S08]  /*3cb0*/  MOV R8, R34 ;  /* 0x0000002200087202 */ /* 0x000fd00000000f00 */
.L_x_13681:
[----:B------:R-:W-:Y:S05]  /*3cc0*/  BSYNC B1 ;  /* 0x0000000000017941 */ /* 0x000fea0003800000 */
.L_x_13680:
[----:B------:R-:W-:Y:S01]  /*3cd0*/  I2FP.F32.U32 R32, R32 ;  /* 0x0000002000207245 */ /* 0x000fe20000201000 */
[----:B-----5:R-:W-:Y:S01]  /*3ce0*/  FMUL.FTZ R33, R16, R44 ;  /* 0x0000002c10217220 */ /* 0x020fe20000410000 */
[----:B------:R-:W-:Y:S01]  /*3cf0*/  ISETP.NE.AND P3, PT, R48, 0x1, PT ;  /* 0x000000013000780c */ /* 0x000fe20003f65270 */
[----:B------:R-:W-:Y:S02]  /*3d00*/  BSSY B1, `(.L_x_13684) ;  /* 0x0000011000017945 */ /* 0x000fe40003800000 */
[----:B------:R-:W-:Y:S01]  /*3d10*/  FFMA.FTZ R32, R32, R63, 1.1641532182693481445e-10 ;  /* 0x2f00000020207423 */ /* 0x000fe2000001003f */
[----:B------:R-:W-:-:S04]  /*3d20*/  FMUL.FTZ R33, R33, R64 ;  /* 0x0000004021217220 */ /* 0x000fc80000410000 */
        /* <DEDUP_REMOVED lines=13> */
.L_x_13685:
[----:B------:R-:W-:-:S07]  /*3e00*/  MOV R32, R9 ;  /* 0x0000000900207202 */ /* 0x000fce0000000f00 */
.L_x_13686:
[----:B------:R-:W-:Y:S05]  /*3e10*/  BSYNC B1 ;  /* 0x0000000000017941 */ /* 0x000fea0003800000 */
.L_x_13684:
        /* <DEDUP_REMOVED lines=16> */
.L_x_13690:
[----:B------:R-:W-:Y:S05]  /*3f20*/  BSYNC B2 ;  /* 0x0000000000027941 */ /* 0x000fea0003800000 */
.L_x_13689:
        /* <DEDUP_REMOVED lines=44> */
.L_x_13688:
[----:B------:R-:W-:Y:S05]  /*41f0*/  BSYNC B1 ;  /* 0x0000000000017941 */ /* 0x000fea0003800000 */
.L_x_13687:
        /* <DEDUP_REMOVED lines=19> */
.L_x_13692:
[----:B------:R-:W-:-:S07]  /*4330*/  MOV R32, R9 ;  /* 0x0000000900207202 */ /* 0x000fce0000000f00 */
.L_x_13693:
[----:B------:R-:W-:Y:S05]  /*4340*/  BSYNC B1 ;  /* 0x0000000000017941 */ /* 0x000fea0003800000 */
.L_x_13691:
        /* <DEDUP_REMOVED lines=16> */
.L_x_13697:
[----:B------:R-:W-:Y:S05]  /*4450*/  BSYNC B2 ;  /* 0x0000000000027941 */ /* 0x000fea0003800000 */
.L_x_13696:
        /* <DEDUP_REMOVED lines=44> */
.L_x_13695:
[----:B------:R-:W-:Y:S05]  /*4720*/  BSYNC B1 ;  /* 0x0000000000017941 */ /* 0x000fea0003800000 */
.L_x_13694:
        /* <DEDUP_REMOVED lines=19> */
.L_x_13699:
[----:B------:R-:W-:-:S07]  /*4860*/  MOV R32, R9 ;  /* 0x0000000900207202 */ /* 0x000fce0000000f00 */
.L_x_13700:
[----:B------:R-:W-:Y:S05]  /*4870*/  BSYNC B1 ;  /* 0x0000000000017941 */ /* 0x000fea0003800000 */
.L_x_13698:
        /* <DEDUP_REMOVED lines=16> */
.L_x_13704:
[----:B------:R-:W-:Y:S05]  /*4980*/  BSYNC B2 ;  /* 0x0000000000027941 */ /* 0x000fea0003800000 */
.L_x_13703:
        /* <DEDUP_REMOVED lines=44> */
.L_x_13702:
[----:B------:R-:W-:Y:S05]  /*4c50*/  BSYNC B1 ;  /* 0x0000000000017941 */ /* 0x000fea0003800000 */
.L_x_13701:
[----:B------:R-:W0:Y:S01]  /*4c60*/  LDC.64 R48, c[0x0][0x238] ;  /* 0x00008e00ff307b82 */ /* 0x000e220000000a00 */
[----:B------:R-:W-:Y:S01]  /*4c70*/  I2FP.F32.U32 R34, R32 ;  /* 0x0000002000227245 */ /* 0x000fe20000201000 */
[----:B------:R-:W-:Y:S01]  /*4c80*/  FMUL.FTZ R19, R19, R44 ;  /* 0x0000002c13137220 */ /* 0x000fe20000410000 */
[----:B------:R-:W-:Y:S01]  /*4c90*/  SEL R42, RZ, 0x10000, P4 ;  /* 0x00010000ff2a7807 */ /* 0x000fe20002000000 */
[----:B------:R-:W-:Y:S01]  /*4ca0*/  VIADD R47, R43, 0x60 ;  /* 0x000000602b2f7836 */ /* 0x000fe20000000000 */
[----:B------:R-:W-:Y:S01]  /*4cb0*/  SEL R35, RZ, 0x100, P3 ;  /* 0x00000100ff237807 */ /* 0x000fe20001800000 */
[----:B------:R-:W-:Y:S01]  /*4cc0*/  FFMA.FTZ R34, R34, R63, 1.1641532182693481445e-10 ;  /* 0x2f00000022227423 */ /* 0x000fe2000001003f */
[----:B------:R-:W-:Y:S01]  /*4cd0*/  FMUL.FTZ R19, R19, R64 ;  /* 0x0000004013137220 */ /* 0x000fe20000410000 */
[----:B------:R-:W1:Y:S03]  /*4ce0*/  LDC.64 R50, c[0x0][0x240] ;  /* 0x00009000ff327b82 */ /* 0x000e660000000a00 */
[----:B------:R-:W-:-:S04]  /*4cf0*/  FSETP.GTU.FTZ.AND P5, PT, R34, R53, PT ;  /* 0x000000352200720b */ /* 0x000fc80003fbc000 */
[----:B------:R-:W-:Y:S01]  /*4d00*/  SEL R34, RZ, 0x1000000, P5 ;  /* 0x01000000ff227807 */ /* 0x000fe20002800000 */
[----:B------:R-:W2:Y:S01]  /*4d10*/  @P0 LDC.64 R32, c[0x0][0x230] ;  /* 0x00008c00ff200b82 */ /* 0x000ea20000000a00 */
[----:B------:R-:W-:Y:S02]  /*4d20*/  FSEL R19, R19, RZ, !P5 ;  /* 0x000000ff13137208 */ /* 0x000fe40006800000 */
[----:B------:R-:W-:Y:S02]  /*4d30*/  IADD3 R42, R35, R34, R42 ;  /* 0x00000022232a7210 */ /* 0x000fe40007ffe02a */
[----:B------:R-:W-:Y:S01]  /*4d40*/  SEL R35, RZ, 0x1, P2 ;  /* 0x00000001ff237807 */ /* 0x000fe20001000000 */
[----:B------:R-:W-:Y:S01]  /*4d50*/  @P1 FADD.FTZ R19, R31, R19 ;  /* 0x000000131f131221 */ /* 0x000fe20000010000 */
[----:B0-----:R-:W-:Y:S02]  /*4d60*/  IMAD.WIDE.U32 R48, R46, 0x10, R48 ;  /* 0x000000102e307825 */ /* 0x001fe400078e0030 */
[----:B------:R-:W-:-:S03]  /*4d70*/  IADD3 R42, R42, R35, RZ ;  /* 0x000000232a2a7210 */ /* 0x000fc60007ffe0ff */
[----:B------:R-:W-:Y:S01]  /*4d80*/  STG.E.128 desc[UR4][R48.64], R16 ;  /* 0x0000001030007986 */ /* 0x000fe2000c101d04 */
[----:B-1----:R-:W-:-:S04]  /*4d90*/  IMAD.WIDE.U32 R34, R46, 0x4, R50 ;  /* 0x000000042e227825 */ /* 0x002fc800078e0032 */
[C---:B------:R-:W-:Y:S01]  /*4da0*/  IMAD.WIDE.U32 R50, R47.reuse, 0x10, R54 ;  /* 0x000000102f327825 */ /* 0x040fe200078e0036 */
[----:B------:R0:W-:Y:S03]  /*4db0*/  STG.E desc[UR4][R34.64], R42 ;  /* 0x0000002a22007986 */ /* 0x0001e6000c101904 */
[----:B--2---:R-:W-:-:S05]  /*4dc0*/  @P0 IMAD.WIDE.U32 R32, R47, 0x10, R32 ;  /* 0x000000102f200825 */ /* 0x004fca00078e0020 */
[----:B------:R1:W5:Y:S04]  /*4dd0*/  @P0 LDG.E.128 R28, desc[UR4][R32.64] ;  /* 0x00000004201c0981 */ /* 0x000368000c1e1d00 */
[----:B0-----:R1:W5:Y:S01]  /*4de0*/  LDG.E.128 R32, desc[UR4][R50.64] ;  /* 0x0000000432207981 */ /* 0x001362000c1e1d00 */
        /* <DEDUP_REMOVED lines=12> */
.L_x_13706:
[----:B------:R-:W-:-:S07]  /*4eb0*/  IMAD.MOV.U32 R42, RZ, RZ, R9 ;  /* 0x000000ffff2a7224 */ /* 0x000fce00078e0009 */
.L_x_13707:
[----:B------:R-:W-:Y:S05]  /*4ec0*/  BSYNC B1 ;  /* 0x0000000000017941 */ /* 0x000fea0003800000 */
.L_x_13705:
        /* <DEDUP_REMOVED lines=16> */
.L_x_13711:
[----:B------:R-:W-:Y:S05]  /*4fd0*/  BSYNC B2 ;  /* 0x0000000000027941 */ /* 0x000fea0003800000 */
.L_x_13710:
        /* <DEDUP_REMOVED lines=44> */
.L_x_13709:
[----:B------:R-:W-:Y:S05]  /*52a0*/  BSYNC B1 ;  /* 0x0000000000017941 */ /* 0x000fea0003800000 */
.L_x_13708:
[----:B------:R-:W0:Y:S01]  /*52b0*/  LDC R54, c[0x0][0x294] ;  /* 0x0000a500ff367b82 */ /* 0x000e220000000800 */
[----:B------:R-:W-:Y:S01]  /*52c0*/  I2FP.F32.U32 R42, R42 ;  /* 0x0000002a002a7245 */ /* 0x000fe20000201000 */
[----:B-----5:R-:W-:Y:S01]  /*52d0*/  FMUL.FTZ R49, R32, R44 ;  /* 0x0000002c20317220 */ /* 0x020fe20000410000 */
[----:B------:R-:W-:Y:S01]  /*52e0*/  ISETP.NE.AND P2, PT, R48, 0x1, PT ;  /* 0x000000013000780c */ /* 0x000fe20003f45270 */
[----:B------:R-:W-:Y:S02]  /*52f0*/  BSSY B1, `(.L_x_13712) ;  /* 0x0000011000017945 */ /* 0x000fe40003800000 */
[----:B------:R-:W-:Y:S01]  /*5300*/  FFMA.FTZ R42, R42, R63, 1.1641532182693481445e-10 ;  /* 0x2f0000002a2a7423 */ /* 0x000fe2000001003f */
[----:B------:R-:W-:-:S04]  /*5310*/  FMUL.FTZ R49, R49, R64 ;  /* 0x0000004031317220 */ /* 0x000fc80000410000 */
        /* <DEDUP_REMOVED lines=13> */
.L_x_13713:
[----:B------:R-:W-:-:S07]  /*53f0*/  IMAD.MOV.U32 R42, RZ, RZ, R9 ;  /* 0x000000ffff2a7224 */ /* 0x000fce00078e0009 */
.L_x_13714:
[----:B------:R-:W-:Y:S05]  /*5400*/  BSYNC B1 ;  /* 0x0000000000017941 */ /* 0x000fea0003800000 */
.L_x_13712:
        /* <DEDUP_REMOVED lines=16> */
.L_x_13718:
[----:B------:R-:W-:Y:S05]  /*5510*/  BSYNC B2 ;  /* 0x0000000000027941 */ /* 0x000fea0003800000 */
.L_x_13717:
        /* <DEDUP_REMOVED lines=44> */
.L_x_13716:
[----:B------:R-:W-:Y:S05]  /*57e0*/  BSYNC B1 ;  /* 0x0000000000017941 */ /* 0x000fea0003800000 */
.L_x_13715:
        /* <DEDUP_REMOVED lines=19> */
.L_x_13720:
[----:B------:R-:W-:-:S07]  /*5920*/  IMAD.MOV.U32 R42, RZ, RZ, R9 ;  /* 0x000000ffff2a7224 */ /* 0x000fce00078e0009 */
.L_x_13721:
[----:B------:R-:W-:Y:S05]  /*5930*/  BSYNC B1 ;  /* 0x0000000000017941 */ /* 0x000fea0003800000 */
.L_x_13719:
        /* <DEDUP_REMOVED lines=16> */
.L_x_13725:
[----:B------:R-:W-:Y:S05]  /*5a40*/  BSYNC B2 ;  /* 0x0000000000027941 */ /* 0x000fea0003800000 */
.L_x_13724:
        /* <DEDUP_REMOVED lines=42> */
[----:B------:R-:W-:Y:S01]  /*5cf0*/  LOP3.LUT R39, R49, UR31, R8, 0x96, !PT ;  /* 0x0000001f31277c12 */ /* 0x000fe2000f8e9608 */
[----:B------:R-:W-:-:S07]  /*5d00*/  IMAD.MOV.U32 R8, RZ, RZ, R48 ;  /* 0x000000ffff087224 */ /* 0x000fce00078e0030 */
.L_x_13723:
[----:B------:R-:W-:Y:S05]  /*5d10*/  BSYNC B1 ;  /* 0x0000000000017941 */ /* 0x000fea0003800000 */
.L_x_13722:
        /* <DEDUP_REMOVED lines=19> */
.L_x_13727:
[----:B------:R-:W-:-:S07]  /*5e50*/  IMAD.MOV.U32 R48, RZ, RZ, R9 ;  /* 0x000000ffff307224 */ /* 0x000fce00078e0009 */
.L_x_13728:
[----:B------:R-:W-:Y:S05]  /*5e60*/  BSYNC B1 ;  /* 0x0000000000017941 */ /* 0x000fea0003800000 */
.L_x_13726:
        /* <DEDUP_REMOVED lines=16> */
.L_x_13732:
[----:B------:R-:W-:Y:S05]  /*5f70*/  BSYNC B2 ;  /* 0x0000000000027941 */ /* 0x000fea0003800000 */
.L_x_13731:
        /* <DEDUP_REMOVED lines=43> */
[----:B------:R-:W-:-:S07]  /*6230*/  IMAD.MOV.U32 R8, RZ, RZ, R50 ;  /* 0x000000ffff087224 */ /* 0x000fce00078e0032 */
.L_x_13730:
[----:B------:R-:W-:Y:S05]  /*6240*/  BSYNC B1 ;  /* 0x0000000000017941 */ /* 0x000fea0003800000 */
.L_x_13729:
[----:B------:R-:W-:Y:S01]  /*6250*/  FADD.FTZ R50, RZ, R24 ;  /* 0x00000018ff327221 */ /* 0x000fe20000010000 */
[----:B------:R-:W0:Y:S01]  /*6260*/  LDC R51, c[0x0][0x294] ;  /* 0x0000a500ff337b82 */ /* 0x000e220000000800 */
[----:B------:R-:W-:Y:S01]  /*6270*/  I2FP.F32.U32 R48, R48 ;  /* 0x0000003000307245 */ /* 0x000fe20000201000 */
[----:B------:R-:W-:Y:S01]  /*6280*/  FMUL.FTZ R35, R35, R44 ;  /* 0x0000002c23237220 */ /* 0x000fe20000410000 */
[----:B------:R-:W-:Y:S01]  /*6290*/  FADD.FTZ R49, R25, R50 ;  /* 0x0000003219317221 */ /* 0x000fe20000010000 */
[----:B------:R-:W-:Y:S01]  /*62a0*/  SEL R44, RZ, 0x10000, P3 ;  /* 0x00010000ff2c7807 */ /* 0x000fe20001800000 */
[----:B------:R-:W1:Y:S01]  /*62b0*/  S2R R52, SR_TID.X ;  /* 0x0000000000347919 */ /* 0x000e620000002100 */
[----:B------:R-:W-:Y:S01]  /*62c0*/  FFMA.FTZ R48, R48, R63, 1.1641532182693481445e-10 ;  /* 0x2f00000030307423 */ /* 0x000fe2000001003f */
[----:B------:R-:W-:Y:S01]  /*62d0*/  FADD.FTZ R50, R26, R49 ;  /* 0x000000311a327221 */ /* 0x000fe20000010000 */
[----:B------:R-:W2:Y:S01]  /*62e0*/  LDC.64 R54, c[0x0][0x238] ;  /* 0x00008e00ff367b82 */ /* 0x000ea20000000a00 */
[----:B------:R-:W-:Y:S01]  /*62f0*/  FMUL.FTZ R35, R35, R64 ;  /* 0x0000004023237220 */ /* 0x000fe20000410000 */
[----:B------:R-:W-:Y:S01]  /*6300*/  SEL R53, RZ, 0x1, P0 ;  /* 0x00000001ff357807 */ /* 0x000fe20000000000 */
[----:B------:R-:W-:Y:S01]  /*6310*/  FADD.FTZ R49, R27, R50 ;  /* 0x000000321b317221 */ /* 0x000fe20000010000 */
[----:B------:R-:W-:-:S03]  /*6320*/  UMOV UR8, 0xffffffff ;  /* 0xffffffff00087882 */ /* 0x000fc60000000000 */
[----:B------:R-:W-:-:S04]  /*6330*/  FADD.FTZ R50, R20, R49 ;  /* 0x0000003114327221 */ /* 0x000fc80000010000 */
[----:B------:R-:W-:-:S04]  /*6340*/  FADD.FTZ R49, R21, R50 ;  /* 0x0000003215317221 */ /* 0x000fc80000010000 */
[----:B------:R-:W-:Y:S01]  /*6350*/  FADD.FTZ R50, R22, R49 ;  /* 0x0000003116327221 */ /* 0x000fe20000010000 */
[----:B0-----:R-:W-:Y:S02]  /*6360*/  FSETP.GTU.FTZ.AND P4, PT, R48, R51, PT ;  /* 0x000000333000720b */ /* 0x001fe40003f9c000 */
[----:B------:R-:W-:Y:S01]  /*6370*/  SEL R51, RZ, 0x100, P2 ;  /* 0x00000100ff337807 */ /* 0x000fe20001000000 */
[----:B------:R-:W-:Y:S01]  /*6380*/  FADD.FTZ R49, R23, R50 ;  /* 0x0000003217317221 */ /* 0x000fe20000010000 */
[----:B------:R-:W-:Y:S02]  /*6390*/  SEL R48, RZ, 0x1000000, P4 ;  /* 0x01000000ff307807 */ /* 0x000fe40002000000 */
[----:B------:R-:W-:Y:S01]  /*63a0*/  FSEL R35, R35, RZ, !P4 ;  /* 0x000000ff23237208 */ /* 0x000fe20006000000 */
[----:B------:R-:W-:Y:S01]  /*63b0*/  FADD.FTZ R50, R16, R49 ;  /* 0x0000003110327221 */ /* 0x000fe20000010000 */
[----:B------:R-:W-:Y:S01]  /*63c0*/  IADD3 R44, R51, R48, R44 ;  /* 0x00000030332c7210 */ /* 0x000fe20007ffe02c */
[----:B--2---:R-:W-:-:S04]  /*63d0*/  IMAD.WIDE.U32 R48, R47, 0x10, R54 ;  /* 0x000000102f307825 */ /* 0x004fc800078e0036 */
[----:B------:R-:W-:Y:S01]  /*63e0*/  FADD.FTZ R55, R17, R50 ;  /* 0x0000003211377221 */ /* 0x000fe20000010000 */
[----:B------:R-:W-:Y:S01]  /*63f0*/  @P1 FADD.FTZ R35, R31, R35 ;  /* 0x000000231f231221 */ /* 0x000fe20000010000 */
[----:B------:R-:W0:Y:S01]  /*6400*/  LDC.64 R50, c[0x0][0x240] ;  /* 0x00009000ff327b82 */ /* 0x000e220000000a00 */
[----:B------:R-:W-:Y:S01]  /*6410*/  IADD3 R53, R44, R53, RZ ;  /* 0x000000352c357210 */ /* 0x000fe20007ffe0ff */
[----:B------:R-:W-:Y:S01]  /*6420*/  FADD.FTZ R44, R18, R55 ;  /* 0x00000037122c7221 */ /* 0x000fe20000010000 */
[----:B-1----:R-:W-:Y:S01]  /*6430*/  LOP3.LUT R52, R52, 0x1f, RZ, 0xc0, !PT ;  /* 0x0000001f34347812 */ /* 0x002fe200078ec0ff */
[----:B------:R1:W-:Y:S02]  /*6440*/  STG.E.128 desc[UR4][R48.64], R32 ;  /* 0x0000002030007986 */ /* 0x0003e4000c101d04 */
[----:B------:R-:W-:Y:S01]  /*6450*/  FADD.FTZ R55, R19, R44 ;  /* 0x0000002c13377221 */ /* 0x000fe20000010000 */
[----:B------:R-:W-:-:S03]  /*6460*/  ISETP.NE.AND P0, PT, R52, RZ, PT ;  /* 0x000000ff3400720c */ /* 0x000fc60003f05270 */
[----:B------:R-:W-:-:S04]  /*6470*/  FADD.FTZ R44, R32, R55 ;  /* 0x00000037202c7221 */ /* 0x000fc80000010000 */
[----:B------:R-:W-:-:S04]  /*6480*/  FADD.FTZ R55, R33, R44 ;  /* 0x0000002c21377221 */ /* 0x000fc80000010000 */
[----:B------:R-:W-:-:S04]  /*6490*/  FADD.FTZ R44, R34, R55 ;  /* 0x00000037222c7221 */ /* 0x000fc80000010000 */
[----:B------:R-:W-:Y:S01]  /*64a0*/  FADD.FTZ R52, R35, R44 ;  /* 0x0000002c23347221 */ /* 0x000fe20000010000 */
[----:B0-----:R-:W-:-:S05]  /*64b0*/  IMAD.WIDE.U32 R50, R47, 0x4, R50 ;  /* 0x000000042f327825 */ /* 0x001fca00078e0032 */
[----:B------:R1:W-:Y:S01]  /*64c0*/  STG.E desc[UR4][R50.64], R53 ;  /* 0x0000003532007986 */ /* 0x0003e2000c101904 */
[----:B------:R-:W-:Y:S05]  /*64d0*/  BRA.DIV UR8, `(.L_x_13733) ;  /* 0x0000000a08147947 */ /* 0x000fea000b800000 */
[----:B------:R-:W0:Y:S01]  /*64e0*/  SHFL.BFLY PT, R44, R52, 0x1, 0x1f ;  /* 0x0c201f00342c7f89 */ /* 0x000e2200000e0000 */
[----:B-1----:R-:W1:Y:S01]  /*64f0*/  LDC R50, c[0x0][0x290] ;  /* 0x0000a400ff327b82 */ /* 0x002e620000000800 */
        /* <DEDUP_REMOVED lines=51> */
.L_x_13746:
[----:B-1----:R-:W-:Y:S01]  /*6830*/  FADD.FTZ R51, R64, R44 ;  /* 0x0000002c40337221 */ /* 0x002fe20000010000 */
[----:B------:R-:W-:Y:S01]  /*6840*/  FMUL.FTZ R44, R55, R55 ;  /* 0x00000037372c7220 */ /* 0x000fe20000410000 */
[----:B------:R-:W-:Y:S01]  /*6850*/  PLOP3.LUT P1, PT, PT, PT, UP1, 0x40, 0x0 ;  /* 0x000000000000781c */ /* 0x000fe20003f2e818 */
[----:B------:R-:W1:Y:S01]  /*6860*/  @!P0 LDC.64 R48, c[0x0][0x250] ;  /* 0x00009400ff308b82 */ /* 0x000e620000000a00 */
[----:B------:R-:W-:Y:S01]  /*6870*/  PLOP3.LUT P2, PT, PT, PT, UP1, 0x40, 0x0 ;  /* 0x000000000000781c */ /* 0x000fe20003f4e818 */
[----:B------:R-:W-:Y:S01]  /*6880*/  FFMA.FTZ R52, R51, R50, UR11 ;  /* 0x0000000b33347e23 */ /* 0x000fe20008010032 */
[----:B------:R-:W-:Y:S02]  /*6890*/  FSEL R53, R44, RZ, !P1 ;  /* 0x000000ff2c357208 */ /* 0x000fe40004800000 */
[----:B------:R-:W-:-:S03]  /*68a0*/  FSEL R63, R55, RZ, P2 ;  /* 0x000000ff373f7208 */ /* 0x000fc60001000000 */
[----:B------:R-:W-:Y:S01]  /*68b0*/  FADD.FTZ R52, R52, R53 ;  /* 0x0000003534347221 */ /* 0x000fe20000010000 */
[----:B------:R-:W2:Y:S01]  /*68c0*/  @!P0 LDC.64 R50, c[0x0][0x258] ;  /* 0x00009600ff328b82 */ /* 0x000ea20000000a00 */
[--C-:B------:R-:W-:Y:S01]  /*68d0*/  FADD.FTZ R44, R20, -R63.reuse ;  /* 0x8000003f142c7221 */ /* 0x100fe20000010000 */
[--C-:B------:R-:W-:Y:S01]  /*68e0*/  FADD.FTZ R24, R24, -R63.reuse ;  /* 0x8000003f18187221 */ /* 0x100fe20000010000 */
[----:B------:R3:W4:Y:S01]  /*68f0*/  MUFU.RSQ R20, R52 ;  /* 0x0000003400147308 */ /* 0x0007220000001400 */
        /* <DEDUP_REMOVED lines=8> */
[--C-:B---3--:R-:W-:Y:S01]  /*6980*/  FADD.FTZ R52, R17, -R63.reuse ;  /* 0x8000003f11347221 */ /* 0x108fe20000010000 */
[--C-:B------:R-:W-:Y:S01]  /*6990*/  FADD.FTZ R19, R19, -R63.reuse ;  /* 0x8000003f13137221 */ /* 0x100fe20000010000 */
[----:B------:R-:W-:Y:S01]  /*69a0*/  FADD.FTZ R32, R32, -R63 ;  /* 0x8000003f20207221 */ /* 0x000fe20000010000 */
[----:B-1----:R-:W-:-:S04]  /*69b0*/  @!P0 IMAD.WIDE R48, R41, 0x4, R48 ;  /* 0x0000000429308825 */ /* 0x002fc800078e0230 */
[--C-:B------:R-:W-:Y:S01]  /*69c0*/  FADD.FTZ R33, R33, -R63.reuse ;  /* 0x8000003f21217221 */ /* 0x100fe20000010000 */
[--C-:B------:R-:W-:Y:S01]  /*69d0*/  FADD.FTZ R34, R34, -R63.reuse ;  /* 0x8000003f22227221 */ /* 0x100fe20000010000 */
[----:B------:R-:W-:Y:S01]  /*69e0*/  FADD.FTZ R35, R35, -R63 ;  /* 0x8000003f23237221 */ /* 0x000fe20000010000 */
[C---:B----4-:R-:W-:Y:S01]  /*69f0*/  FMUL.FTZ R16, R20.reuse, R24 ;  /* 0x0000001814107220 */ /* 0x050fe20000410000 */
[----:B------:R1:W-:Y:S01]  /*6a00*/  @!P0 STG.E desc[UR4][R48.64], R55 ;  /* 0x0000003730008986 */ /* 0x0003e2000c101904 */
[C---:B------:R-:W-:Y:S01]  /*6a10*/  FMUL.FTZ R24, R20.reuse, R54 ;  /* 0x0000003614187220 */ /* 0x040fe20000410000 */
[----:B------:R-:W-:Y:S01]  /*6a20*/  FMUL.FTZ R17, R20, R25 ;  /* 0x0000001914117220 */ /* 0x000fe20000410000 */
[----:B--2---:R-:W-:-:S04]  /*6a30*/  @!P0 IMAD.WIDE R50, R41, 0x4, R50 ;  /* 0x0000000429328825 */ /* 0x004fc800078e0232 */
[C---:B------:R-:W-:Y:S01]  /*6a40*/  FMUL.FTZ R18, R20.reuse, R26 ;  /* 0x0000001a14127220 */ /* 0x040fe20000410000 */
[C---:B------:R-:W-:Y:S01]  /*6a50*/  FMUL.FTZ R25, R20.reuse, R52 ;  /* 0x0000003414197220 */ /* 0x040fe20000410000 */
[C---:B------:R-:W-:Y:S01]  /*6a60*/  FMUL.FTZ R26, R20.reuse, R53 ;  /* 0x00000035141a7220 */ /* 0x040fe20000410000 */
[C---:B------:R-:W-:Y:S01]  /*6a70*/  FMUL.FTZ R63, R20.reuse, R27 ;  /* 0x0000001b143f7220 */ /* 0x040fe20000410000 */
[----:B------:R2:W-:Y:S01]  /*6a80*/  @!P0 STG.E desc[UR4][R50.64], R20 ;  /* 0x0000001432008986 */ /* 0x0005e2000c101904 */
[C---:B------:R-:W-:Y:S01]  /*6a90*/  FMUL.FTZ R27, R20.reuse, R44 ;  /* 0x0000002c141b7220 */ /* 0x040fe20000410000 */
[C---:B------:R-:W-:Y:S01]  /*6aa0*/  FMUL.FTZ R21, R20.reuse, R21 ;  /* 0x0000001514157220 */ /* 0x040fe20000410000 */
[C---:B------:R-:W-:Y:S01]  /*6ab0*/  FMUL.FTZ R22, R20.reuse, R22 ;  /* 0x0000001614167220 */ /* 0x040fe20000410000 */
[----:B-1----:R-:W1:Y:S01]  /*6ac0*/  LDC.64 R54, c[0x0][0x2b8] ;  /* 0x0000ae00ff367b82 */ /* 0x002e620000000a00 */
[----:B------:R-:W-:Y:S01]  /*6ad0*/  LEA R48, P1, R43, UR12, 0x4 ;  /* 0x0000000c2b307c11 */ /* 0x000fe2000f8220ff */
[C---:B------:R-:W-:Y:S01]  /*6ae0*/  FMUL.FTZ R23, R20.reuse, R23 ;  /* 0x0000001714177220 */ /* 0x040fe20000410000 */
[C---:B0-----:R-:W-:Y:S01]  /*6af0*/  FMUL.FTZ R64, R20.reuse, R19 ;  /* 0x0000001314407220 */ /* 0x041fe20000410000 */
[C---:B------:R-:W-:Y:S01]  /*6b00*/  FMUL.FTZ R32, R20.reuse, R32 ;  /* 0x0000002014207220 */ /* 0x040fe20000410000 */
[C---:B------:R-:W-:Y:S01]  /*6b10*/  FMUL.FTZ R33, R20.reuse, R33 ;  /* 0x0000002114217220 */ /* 0x040fe20000410000 */
[C---:B------:R-:W-:Y:S01]  /*6b20*/  FMUL.FTZ R34, R20.reuse, R34 ;  /* 0x0000002214227220 */ /* 0x040fe20000410000 */
[----:B------:R-:W-:Y:S01]  /*6b30*/  FMUL.FTZ R35, R20, R35 ;  /* 0x0000002314237220 */ /* 0x000fe20000410000 */
[----:B------:R-:W-:Y:S01]  /*6b40*/  LEA R44, P0, R47, UR12, 0x4 ;  /* 0x0000000c2f2c7c11 */ /* 0x000fe2000f8020ff */
[----:B------:R-:W-:Y:S01]  /*6b50*/  FFMA.FTZ R19, R74, R63, R56 ;  /* 0x0000003f4a137223 */ /* 0x000fe20000010038 */
[----:B------:R-:W-:Y:S01]  /*6b60*/  LEA.HI.X R49, R43, UR13, RZ, 0x4, P1 ;  /* 0x0000000d2b317c11 */ /* 0x000fe200088f24ff */
[----:B------:R-:W-:Y:S01]  /*6b70*/  FFMA.FTZ R18, R75, R18, R57 ;  /* 0x000000124b127223 */ /* 0x000fe20000010039 */
[----:B------:R-:W-:Y:S01]  /*6b80*/  FFMA.FTZ R17, R76, R17, R58 ;  /* 0x000000114c117223 */ /* 0x000fe2000001003a */
[----:B------:R-:W-:Y:S01]  /*6b90*/  FFMA.FTZ R16, R77, R16, R59 ;  /* 0x000000104d107223 */ /* 0x000fe2000001003b */
[----:B------:R-:W-:Y:S01]  /*6ba0*/  FFMA.FTZ R23, R70, R23, R5 ;  /* 0x0000001746177223 */ /* 0x000fe20000010005 */
[----:B------:R-:W-:Y:S01]  /*6bb0*/  FFMA.FTZ R22, R71, R22, R37 ;  /* 0x0000001647167223 */ /* 0x000fe20000010025 */
[----:B------:R-:W-:Y:S01]  /*6bc0*/  FFMA.FTZ R21, R72, R21, R6 ;  /* 0x0000001548157223 */ /* 0x000fe20000010006 */
[----:B--2---:R-:W-:Y:S01]  /*6bd0*/  FFMA.FTZ R20, R73, R27, R38 ;  /* 0x0000001b49147223 */ /* 0x004fe20000010026 */
[----:B------:R-:W-:Y:S01]  /*6be0*/  FFMA.FTZ R27, R66, R64, R3 ;  /* 0x00000040421b7223 */ /* 0x000fe20000010003 */
[----:B------:R-:W-:Y:S01]  /*6bf0*/  FFMA.FTZ R26, R67, R26, R15 ;  /* 0x0000001a431a7223 */ /* 0x000fe2000001000f */
[----:B------:R-:W-:Y:S01]  /*6c00*/  FFMA.FTZ R25, R68, R25, R4 ;  /* 0x0000001944197223 */ /* 0x000fe20000010004 */
[----:B------:R-:W-:Y:S01]  /*6c10*/  FFMA.FTZ R24, R69, R24, R36 ;  /* 0x0000001845187223 */ /* 0x000fe20000010024 */
[----:B------:R-:W-:Y:S01]  /*6c20*/  FFMA.FTZ R35, R60, R35, R0 ;  /* 0x000000233c237223 */ /* 0x000fe20000010000 */
[----:B------:R-:W-:Y:S01]  /*6c30*/  FFMA.FTZ R34, R61, R34, R13 ;  /* 0x000000223d227223 */ /* 0x000fe2000001000d */
[----:B-1----:R-:W-:Y:S01]  /*6c40*/  IMAD.WIDE.U32 R50, R45, 0x10, R54 ;  /* 0x000000102d327825 */ /* 0x002fe200078e0036 */
[----:B------:R-:W-:-:S03]  /*6c50*/  LEA.HI.X R45, R47, UR13, RZ, 0x4, P0 ;  /* 0x0000000d2f2d7c11 */ /* 0x000fc600080f24ff */
[----:B------:R-:W-:Y:S01]  /*6c60*/  FFMA.FTZ R33, R62, R33, R2 ;  /* 0x000000213e217223 */ /* 0x000fe20000010002 */
[----:B------:R-:W-:Y:S01]  /*6c70*/  FFMA.FTZ R32, R65, R32, R14 ;  /* 0x0000002041207223 */ /* 0x000fe2000001000e */
[----:B------:R-:W-:Y:S01]  /*6c80*/  IMAD.WIDE.U32 R52, R46, 0x10, R54 ;  /* 0x000000102e347825 */ /* 0x000fe200078e0036 */
[----:B------:R0:W-:Y:S01]  /*6c90*/  STG.E.128 desc[UR4][R48.64], R16 ;  /* 0x0000001030007986 */ /* 0x0001e2000c101d04 */
[----:B------:R-:W1:Y:S03]  /*6ca0*/  LDC.64 R54, c[0x0][0x210] ;  /* 0x00008400ff367b82 */ /* 0x000e660000000a00 */
[----:B------:R0:W-:Y:S04]  /*6cb0*/  STG.E.128 desc[UR4][R50.64], R20 ;  /* 0x0000001432007986 */ /* 0x0001e8000c101d04 */
[----:B------:R0:W-:Y:S04]  /*6cc0*/  STG.E.128 desc[UR4][R52.64], R24 ;  /* 0x0000001834007986 */ /* 0x0001e8000c101d04 */
[----:B------:R0:W-:Y:S01]  /*6cd0*/  STG.E.128 desc[UR4][R44.64], R32 ;  /* 0x000000202c007986 */ /* 0x0001e2000c101d04 */
[----:B-1----:R-:W-:-:S05]  /*6ce0*/  IMAD R41, R54, 0x4, R41 ;  /* 0x0000000436297824 */ /* 0x002fca00078e0229 */
[----:B------:R-:W-:-:S13]  /*6cf0*/  ISETP.GE.AND P0, PT, R41, R55, PT ;  /* 0x000000372900720c */ /* 0x000fda0003f06270 */
[----:B0-----:R-:W-:Y:S05]  /*6d00*/  @!P0 BRA `(.L_x_13734) ;  /* 0xffffff9c006c8947 */ /* 0x001fea000383ffff */
[----:B------:R-:W-:Y:S05]  /*6d10*/  BSYNC B0 ;  /* 0x0000000000007941 */ /* 0x000fea0003800000 */
.L_x_13620:
[----:B------:R-:W-:Y:S05]  /*6d20*/  EXIT ;  /* 0x000000000000794d */ /* 0x000fea0003800000 */
.L_x_13733:
[----:B-1----:R-:W-:Y:S01]  /*6d30*/  HFMA2.MMA R51, -RZ, RZ, 0, 5.9604644775390625e-08 ;  /* 0x00000001ff337435 */ /* 0x002fe200000001ff */
[----:B------:R-:W-:Y:S01]  /*6d40*/  BSSY B1, `(.L_x_13735) ;  /* 0x0000006000017945 */ /* 0x000fe20003800000 */
[----:B------:R-:W-:Y:S01]  /*6d50*/  MOV R49, 0x1f ;  /* 0x0000001f00317802 */ /* 0x000fe20000000f00 */
[----:B------:R-:W-:-:S08]  /*6d60*/  IMAD.MOV.U32 R48, RZ, RZ, -0x1 ;  /* 0xffffffffff307424 */ /* 0x000fd000078e00ff */
[----:B------:R-:W-:Y:S05]  /*6d70*/  WARPSYNC.COLLECTIVE R48, `(.L_x_13736) ;  /* 0x0000000030087348 */ /* 0x000fea0003c00000 */
[----:B------:R0:W1:Y:S02]  /*6d80*/  SHFL.BFLY P1, R44, R52, R51, R49 ;  /* 0x0c000033342c7389 */ /* 0x0000640000020031 */
[----:B01----:R-:W-:Y:S01]  /*6d90*/  ENDCOLLECTIVE ;  /* 0x000000000000791b */ /* 0x003fe20003800000 */
.L_x_13736:
[----:B------:R-:W-:Y:S05]  /*6da0*/  BSYNC B1 ;  /* 0x0000000000017941 */ /* 0x000fea0003800000 */
.L_x_13735:
        /* <DEDUP_REMOVED lines=9> */
.L_x_13737:
[----:B------:R-:W-:Y:S02]  /*6e40*/  IMAD.MOV.U32 R51, RZ, RZ, 0x4 ;  /* 0x00000004ff337424 */ /* 0x000fe400078e00ff */
[----:B------:R-:W-:-:S05]  /*6e50*/  FADD.FTZ R54, R53, R44 ;  /* 0x0000002c35367221 */ /* 0x000fca0000010000 */
[----:B------:R-:W-:-:S07]  /*6e60*/  MOV R52, R54 ;  /* 0x0000003600347202 */ /* 0x000fce0000000f00 */
[----:B------:R-:W-:Y:S05]  /*6e70*/  WARPSYNC.COLLECTIVE R48, `(.L_x_13738) ;  /* 0x0000000030087348 */ /* 0x000fea0003c00000 */
[----:B------:R0:W1:Y:S02]  /*6e80*/  SHFL.BFLY P1, R44, R52, R51, R49 ;  /* 0x0c000033342c7389 */ /* 0x0000640000020031 */
[----:B01----:R-:W-:Y:S01]  /*6e90*/  ENDCOLLECTIVE ;  /* 0x000000000000791b */ /* 0x003fe20003800000 */
.L_x_13738:
[----:B------:R-:W-:Y:S01]  /*6ea0*/  HFMA2.MMA R51, -RZ, RZ, 0, 4.76837158203125e-07 ;  /* 0x00000008ff337435 */ /* 0x000fe200000001ff */
[----:B------:R-:W-:-:S05]  /*6eb0*/  FADD.FTZ R63, R54, R44 ;  /* 0x0000002c363f7221 */ /* 0x000fca0000010000 */
[----:B------:R-:W-:-:S07]  /*6ec0*/  MOV R52, R63 ;  /* 0x0000003f00347202 */ /* 0x000fce0000000f00 */
[----:B------:R-:W-:Y:S05]  /*6ed0*/  WARPSYNC.COLLECTIVE R48, `(.L_x_13739) ;  /* 0x0000000030087348 */ /* 0x000fea0003c00000 */
[----:B------:R0:W1:Y:S02]  /*6ee0*/  SHFL.BFLY P1, R44, R52, R51, R49 ;  /* 0x0c000033342c7389 */ /* 0x0000640000020031 */
[----:B01----:R-:W-:Y:S01]  /*6ef0*/  ENDCOLLECTIVE ;  /* 0x000000000000791b */ /* 0x003fe20003800000 */
.L_x_13739:
[----:B------:R-:W-:Y:S01]  /*6f00*/  MOV R51, 0x10 ;  /* 0x0000001000337802 */ /* 0x000fe20000000f00 */
[----:B------:R-:W-:-:S04]  /*6f10*/  FADD.FTZ R64, R63, R44 ;  /* 0x0000002c3f407221 */ /* 0x000fc80000010000 */
[----:B------:R-:W-:-:S07]  /*6f20*/  IMAD.MOV.U32 R52, RZ, RZ, R64 ;  /* 0x000000ffff347224 */ /* 0x000fce00078e0040 */
[----:B------:R-:W-:Y:S05]  /*6f30*/  WARPSYNC.COLLECTIVE R48, `(.L_x_13740) ;  /* 0x0000000030087348 */ /* 0x000fea0003c00000 */
[----:B------:R0:W1:Y:S02]  /*6f40*/  SHFL.BFLY P1, R44, R52, R51, R49 ;  /* 0x0c000033342c7389 */ /* 0x0000640000020031 */
[----:B01----:R-:W-:Y:S01]  /*6f50*/  ENDCOLLECTIVE ;  /* 0x000000000000791b */ /* 0x003fe20003800000 */
.L_x_13740:
        /* <DEDUP_REMOVED lines=35> */
[----:B------:R-:W-:-:S07]  /*7190*/  IMAD.MOV.U32 R49, RZ, RZ, 0x1f ;  /* 0x0000001fff317424 */ /* 0x000fce00078e00ff */
[----:B------:R-:W-:Y:S05]  /*71a0*/  WARPSYNC.COLLECTIVE R48, `(.L_x_13741) ;  /* 0x0000000030087348 */ /* 0x000fea0003c00000 */
[----:B------:R0:W1:Y:S02]  /*71b0*/  SHFL.BFLY P1, R44, R52, R51, R49 ;  /* 0x0c000033342c7389 */ /* 0x0000640000020031 */
[----:B01----:R-:W-:Y:S01]  /*71c0*/  ENDCOLLECTIVE ;  /* 0x000000000000791b */ /* 0x003fe20003800000 */
.L_x_13741:
[----:B------:R-:W-:Y:S01]  /*71d0*/  HFMA2.MMA R51, -RZ, RZ, 0, 1.1920928955078125e-07 ;  /* 0x00000002ff337435 */ /* 0x000fe200000001ff */
[----:B------:R-:W-:-:S05]  /*71e0*/  FADD.FTZ R53, R52, R44 ;  /* 0x0000002c34357221 */ /* 0x000fca0000010000 */
[----:B------:R-:W-:-:S07]  /*71f0*/  MOV R52, R53 ;  /* 0x0000003500347202 */ /* 0x000fce0000000f00 */
[----:B------:R-:W-:Y:S05]  /*7200*/  WARPSYNC.COLLECTIVE R48, `(.L_x_13742) ;  /* 0x0000000030087348 */ /* 0x000fea0003c00000 */
[----:B------:R0:W1:Y:S02]  /*7210*/  SHFL.BFLY P1, R44, R52, R51, R49 ;  /* 0x0c000033342c7389 */ /* 0x0000640000020031 */
[----:B01----:R-:W-:Y:S01]  /*7220*/  ENDCOLLECTIVE ;  /* 0x000000000000791b */ /* 0x003fe20003800000 */
.L_x_13742:
[----:B------:R-:W-:Y:S01]  /*7230*/  MOV R51, 0x4 ;  /* 0x0000000400337802 */ /* 0x000fe20000000f00 */
[----:B------:R-:W-:-:S04]  /*7240*/  FADD.FTZ R54, R53, R44 ;  /* 0x0000002c35367221 */ /* 0x000fc80000010000 */
[----:B------:R-:W-:-:S07]  /*7250*/  IMAD.MOV.U32 R52, RZ, RZ, R54 ;  /* 0x000000ffff347224 */ /* 0x000fce00078e0036 */
[----:B------:R-:W-:Y:S05]  /*7260*/  WARPSYNC.COLLECTIVE R48, `(.L_x_13743) ;  /* 0x0000000030087348 */ /* 0x000fea0003c00000 */
[----:B------:R0:W1:Y:S02]  /*7270*/  SHFL.BFLY P1, R44, R52, R51, R49 ;  /* 0x0c000033342c7389 */ /* 0x0000640000020031 */
[----:B01----:R-:W-:Y:S01]  /*7280*/  ENDCOLLECTIVE ;  /* 0x000000000000791b */ /* 0x003fe20003800000 */
.L_x_13743:
[----:B------:R-:W-:Y:S02]  /*7290*/  IMAD.MOV.U32 R51, RZ, RZ, 0x8 ;  /* 0x00000008ff337424 */ /* 0x000fe400078e00ff */
[----:B------:R-:W-:-:S05]  /*72a0*/  FADD.FTZ R63, R54, R44 ;  /* 0x0000002c363f7221 */ /* 0x000fca0000010000 */
[----:B------:R-:W-:-:S07]  /*72b0*/  MOV R52, R63 ;  /* 0x0000003f00347202 */ /* 0x000fce0000000f00 */
[----:B------:R-:W-:Y:S05]  /*72c0*/  WARPSYNC.COLLECTIVE R48, `(.L_x_13744) ;  /* 0x0000000030087348 */ /* 0x000fea0003c00000 */
[----:B------:R0:W1:Y:S02]  /*72d0*/  SHFL.BFLY P1, R44, R52, R51, R49 ;  /* 0x0c000033342c7389 */ /* 0x0000640000020031 */
[----:B01----:R-:W-:Y:S01]  /*72e0*/  ENDCOLLECTIVE ;  /* 0x000000000000791b */ /* 0x003fe20003800000 */
.L_x_13744:
[----:B------:R-:W-:Y:S01]  /*72f0*/  HFMA2.MMA R51, -RZ, RZ, 0, 9.5367431640625e-07 ;  /* 0x00000010ff337435 */ /* 0x000fe200000001ff */
[----:B------:R-:W-:-:S05]  /*7300*/  FADD.FTZ R64, R63, R44 ;  /* 0x0000002c3f407221 */ /* 0x000fca0000010000 */
[----:B------:R-:W-:-:S07]  /*7310*/  MOV R52, R64 ;  /* 0x0000004000347202 */ /* 0x000fce0000000f00 */
[----:B------:R-:W-:Y:S05]  /*7320*/  WARPSYNC.COLLECTIVE R48, `(.L_x_13745) ;  /* 0x0000000030087348 */ /* 0x000fea0003c00000 */
[----:B------:R0:W1:Y:S02]  /*7330*/  SHFL.BFLY P1, R44, R52, R51, R49 ;  /* 0x0c000033342c7389 */ /* 0x0000640000020031 */
[----:B01----:R-:W-:Y:S01]  /*7340*/  ENDCOLLECTIVE ;  /* 0x000000000000791b */ /* 0x003fe20003800000 */
.L_x_13745:
[----:B------:R-:W-:Y:S05]  /*7350*/  BRA `(.L_x_13746) ;  /* 0xfffffff400347947 */ /* 0x000fea000383ffff */
.L_x_13747:
        /* <DEDUP_REMOVED lines=10> */
.L_x_16609:


//--------------------- .text._ZN10layer_norm13ln_fwd_kernelINS_13Kernel_traitsI6__halfffffjLj512ELj1ELj4ELj1ELj16ENS_18Kernel_traits_baseILj512ES2_ffffjLj128EEEEELb1ELb0ELb1ELb0EEEvNS_9FwdParamsE --------------------------
	.section	.text._ZN10layer_norm13ln_fwd_kernelINS_13Kernel_traitsI6__halfffffjLj512ELj1ELj4ELj1ELj16ENS_18Kernel_traits_baseILj512ES2_ffffjLj128EEEEELb1ELb0ELb1ELb0EEEvNS_9FwdParamsE,"ax",@progbits
	.align	128
        .global         _ZN10layer_norm13ln_fwd_kernelINS_13Kernel_traitsI6__halfffffjLj512ELj1ELj4ELj1ELj16ENS_18Kernel_traits_baseILj512ES2_ffffjLj128EEEEELb1ELb0ELb1ELb0EEEvNS_9FwdParamsE
        .type           _ZN10layer_norm13ln_fwd_kernelINS_13Kernel_traitsI6__halfffffjLj512ELj1ELj4ELj1ELj16ENS_18Kernel_traits_baseILj512ES2_ffffjLj128EEEEELb1ELb0ELb1ELb0EEEvNS_9FwdParamsE,@function
        .size           _ZN10layer_norm13ln_fwd_kernelINS_13Kernel_traitsI6__halfffffjLj512ELj1ELj4ELj1ELj16ENS_18Kernel_traits_baseILj512ES2_ffffjLj128EEEEELb1ELb0ELb1ELb0EEEvNS_9FwdParamsE,(.L_x_16610 - _ZN10layer_norm13ln_fwd_kernelINS_13Kernel_traitsI6__halfffffjLj512ELj1ELj4ELj1ELj16ENS_18Kernel_traits_baseILj512ES2_ffffjLj128EEEEELb1ELb0ELb1ELb0EEEvNS_9FwdParamsE)
        .other          _ZN10layer_norm13ln_fwd_kernelINS_13Kernel_traitsI6__halfffffjLj512ELj1ELj4ELj1ELj16ENS_18Kernel_traits_baseILj512ES2_ffffjLj128EEEEELb1ELb0ELb1ELb0EEEvNS_9FwdParamsE,@"STO_CUDA_ENTRY STV_DEFAULT"
_ZN10layer_norm13ln_fwd_kernelINS_13Kernel_traitsI6__halfffffjLj512ELj1ELj4ELj1ELj16ENS_18Kernel_traits_baseILj512ES2_ffffjLj128EEEEELb1ELb0ELb1ELb0EEEvNS_9FwdParamsE:
.text._ZN10layer_norm13ln_fwd_kernelINS_13Kernel_traitsI6__halfffffjLj512ELj1ELj4ELj1ELj16ENS_18Kernel_traits_baseILj512ES2_ffffjLj128EEEEELb1ELb0ELb1ELb0EEEvNS_9FwdParamsE:
[----:B------:R-:W-:Y:S08]  /*0000*/  LDC R1, c[0x0][0x28] ;  /* 0x00000a00ff017b82 */ /* 0x000ff00000000800 */
[----:B------:R-:W0:Y:S01]  /*0010*/  LDC R70, c[0x0][0x2e8] ;  /* 0x0000ba00ff467b82 */ /* 0x000e220000000800 */
[----:B------:R-:W-:Y:S01]  /*0020*/  ULDC.U8 UR4, c[0x0][0x2f4] ;  /* 0x0000bd0000047ab9 */ /* 0x000fe20000000000 */
[----:B------:R-:W-:Y:S01]  /*0030*/  ULDC.64 UR6, c[0x0][0x208] ;  /* 0x0000820000067ab9 */ /* 0x000fe20000000a00 */
[----:B------:R-:W-:Y:S01]  /*0040*/  ISETP.NE.AND P0, PT, RZ, UR4, PT ;  /* 0x00000004ff007c0c */ /* 0x000fe2000bf05270 */
[----:B------:R-:W-:-:S02]  /*0050*/  ULDC.64 UR4, c[0x0][0x2e0] ;  /* 0x0000b80000047ab9 */ /* 0x000fc40000000a00 */
[----:B------:R-:W-:Y:S02]  /*0060*/  IMAD.U32 R4, RZ, RZ, UR4 ;  /* 0x00000004ff047e24 */ /* 0x000fe4000f8e00ff */
[----:B------:R-:W1:Y:S01]  /*0070*/  LDC R71, c[0x0][0x2ec] ;  /* 0x0000bb00ff477b82 */ /* 0x000e620000000800 */
[----:B------:R-:W-:-:S07]  /*0080*/  IMAD.U32 R5, RZ, RZ, UR5 ;  /* 0x00000005ff057e24 */ /* 0x000fce000f8e00ff */
[----:B------:R-:W2:Y:S01]  /*0090*/  @P0 LDG.E.64 R4, desc[UR6][R4.64] ;  /* 0x0000000604040981 */ /* 0x000ea2000c1e1b00 */
[----:B------:R-:W3:Y:S01]  /*00a0*/  @P0 LDC R3, c[0x0][0x2f0] ;  /* 0x0000bc00ff030b82 */ /* 0x000ee20000000800 */
[----:B0-----:R-:W-:Y:S01]  /*00b0*/  @P0 MOV R6, R70 ;  /* 0x0000004600060202 */ /* 0x001fe20000000f00 */
[----:B------:R-:W0:Y:S01]  /*00c0*/  S2R R2, SR_TID.X ;  /* 0x0000000000027919 */ /* 0x000e220000002100 */
[----:B------:R-:W0:Y:S01]  /*00d0*/  S2R R15, SR_CTAID.X ;  /* 0x00000000000f7919 */ /* 0x000e220000002500 */
[----:B------:R-:W-:-:S04]  /*00e0*/  ULDC UR8, c[0x0][0x0] ;  /* 0x0000000000087ab9 */ /* 0x000fc80000000800 */
[----:B------:R-:W4:Y:S01]  /*00f0*/  LDC R17, c[0x0][0x218] ;  /* 0x00008600ff117b82 */ /* 0x000f220000000800 */
[----:B-1----:R-:W-:-:S06]  /*0100*/  @P0 IMAD.MOV.U32 R7, RZ, RZ, R71 ;  /* 0x000000ffff070224 */ /* 0x002fcc00078e0047 */
[----:B------:R-:W3:Y:S01]  /*0110*/  @P0 LDG.E.64 R6, desc[UR6][R6.64] ;  /* 0x0000000606060981 */ /* 0x000ee2000c1e1b00 */
[----:B0-----:R-:W-:Y:S01]  /*0120*/  IMAD R75, R15, UR8, R2 ;  /* 0x000000080f4b7c24 */ /* 0x001fe2000f8e0202 */
[----:B------:R-:W-:Y:S02]  /*0130*/  LOP3.LUT R77, R2, 0x1f, RZ, 0xc0, !PT ;  /* 0x0000001f024d7812 */ /* 0x000fe400078ec0ff */
[----:B----4-:R-:W-:-:S04]  /*0140*/  SHF.R.S32.HI R0, RZ, 0x1f, R17 ;  /* 0x0000001fff007819 */ /* 0x010fc80000011411 */
[----:B------:R-:W-:Y:S02]  /*0150*/  LEA.HI R0, R0, R17, RZ, 0x2 ;  /* 0x0000001100007211 */ /* 0x000fe400078f10ff */
[----:B------:R-:W-:Y:S01]  /*0160*/  SHF.R.U32.HI R76, RZ, 0x5, R2 ;  /* 0x00000005ff4c7819 */ /* 0x000fe20000011602 */
[----:B------:R-:W-:Y:S04]  /*0170*/  BSSY B0, `(.L_x_13748) ;  /* 0x0000052000007945 */ /* 0x000fe80003800000 */
[----:B------:R-:W-:Y:S01]  /*0180*/  IMAD R76, R15, 0x4, R76 ;  /* 0x000000040f4c7824 */ /* 0x000fe200078e024c */
[----:B--2---:R-:W-:Y:S02]  /*0190*/  @P0 R2UR UR4, R4 ;  /* 0x00000000040402ca */ /* 0x004fe400000e0000 */
[----:B------:R-:W-:-:S02]  /*01a0*/  @P0 R2UR UR5, R5 ;  /* 0x00000000050502ca */ /* 0x000fc400000e0000 */
[----:B---3--:R-:W-:-:S05]  /*01b0*/  @P0 IADD3 R70, P1, R6, R3, RZ ;  /* 0x0000000306460210 */ /* 0x008fca0007f3e0ff */
[----:B------:R-:W-:-:S05]  /*01c0*/  @P0 IMAD.X R71, RZ, RZ, R7, P1 ;  /* 0x000000ffff470224 */ /* 0x000fca00008e0607 */
[--C-:B------:R-:W-:Y:S01]  /*01d0*/  SHF.R.U64 R73, R70, 0x2, R71.reuse ;  /* 0x0000000246497819 */ /* 0x100fe20000001247 */
[----:B------:R-:W-:Y:S01]  /*01e0*/  IMAD.WIDE.U32 R6, R75, -0x326172a9, RZ ;  /* 0xcd9e8d574b067825 */ /* 0x000fe200078e00ff */
        /* <DEDUP_REMOVED lines=32> */
[----:B------:R-:W-:-:S04]  /*03f0*/  LOP3.LUT R7, R9, UR21, R4, 0x96, !PT ;  /* 0x0000001509077c12 */ /* 0x000fc8000f8e9604 */
[----:B------:R-:W-:Y:S01]  /*0400*/  LOP3.LUT R4, R11, UR20, R6, 0x96, !PT ;  /* 0x000000140b047c12 */ /* 0x000fe2000f8e9606 */
[----:B------:R-:W-:Y:S01]  /*0410*/  UIADD3 UR23, UR5, 0x646e171e, URZ ;  /* 0x646e171e05177890 */ /* 0x000fe2000fffe03f */
[----:B------:R-:W-:-:S03]  /*0420*/  MOV R3, R77 ;  /* 0x0000004d00037202 */ /* 0x000fc60000000f00 */
[----:B------:R-:W-:Y:S01]  /*0430*/  IMAD.WIDE.U32 R4, R4, -0x2daee0ad, RZ ;  /* 0xd2511f5304047825 */ /* 0x000fe200078e00ff */
[----:B------:R-:W-:-:S03]  /*0440*/  UIADD3 UR22, UR4, -0x4ab325aa, URZ ;  /* 0xb54cda5604167890 */ /* 0x000fc6000fffe03f */
[----:B------:R-:W-:Y:S01]  /*0450*/  IMAD.WIDE.U32 R6, R7, -0x326172a9, RZ ;  /* 0xcd9e8d5707067825 */ /* 0x000fe200078e00ff */
[----:B------:R-:W-:Y:S02]  /*0460*/  LOP3.LUT R8, R5, UR23, R8, 0x96, !PT ;  /* 0x0000001705087c12 */ /* 0x000fe4000f8e9608 */
[----:B------:R-:W-:Y:S02]  /*0470*/  LOP3.LUT R5, R3, 0x1f, RZ, 0x3c, !PT ;  /* 0x0000001f03057812 */ /* 0x000fe400078e3cff */
[----:B------:R-:W-:Y:S02]  /*0480*/  LOP3.LUT R12, R7, UR22, R10, 0x96, !PT ;  /* 0x00000016070c7c12 */ /* 0x000fe4000f8e960a */
[----:B------:R-:W-:Y:S01]  /*0490*/  LEA.HI.SX32 R0, R0, R5, 0x1e ;  /* 0x0000000500007211 */ /* 0x000fe200078ff2ff */
[----:B------:R-:W-:Y:S02]  /*04a0*/  UIADD3 UR25, UR5, 0x1fd5c5a3, URZ ;  /* 0x1fd5c5a305197890 */ /* 0x000fe4000fffe03f */
[----:B------:R-:W-:Y:S01]  /*04b0*/  IMAD.WIDE.U32 R12, R12, -0x2daee0ad, RZ ;  /* 0xd2511f530c0c7825 */ /* 0x000fe200078e00ff */
[----:B------:R-:W-:Y:S01]  /*04c0*/  LOP3.LUT P1, RZ, R0, 0xffffffe0, RZ, 0xc0, !PT ;  /* 0xffffffe000ff7812 */ /* 0x000fe2000782c0ff */
[----:B------:R-:W-:-:S02]  /*04d0*/  UIADD3 UR24, UR4, 0x5384540f, URZ ;  /* 0x5384540f04187890 */ /* 0x000fc4000fffe03f */
[----:B------:R-:W-:Y:S01]  /*04e0*/  IMAD.WIDE.U32 R8, R8, -0x326172a9, RZ ;  /* 0xcd9e8d5708087825 */ /* 0x000fe200078e00ff */
[----:B------:R-:W-:Y:S01]  /*04f0*/  LOP3.LUT R68, R13, UR25, R4, 0x96, !PT ;  /* 0x000000190d447c12 */ /* 0x000fe2000f8e9604 */
[----:B------:R-:W-:Y:S01]  /*0500*/  UIADD3 UR26, UR4, -0xe443238, URZ ;  /* 0xf1bbcdc8041a7890 */ /* 0x000fe2000fffe03f */
[----:B------:R-:W-:Y:S02]  /*0510*/  ISETP.GE.U32.AND P5, PT, R0, 0x40, PT ;  /* 0x000000400000780c */ /* 0x000fe40003fa6070 */
[----:B------:R-:W-:Y:S01]  /*0520*/  LOP3.LUT R69, R9, UR24, R6, 0x96, !PT ;  /* 0x0000001809457c12 */ /* 0x000fe2000f8e9606 */
[----:B------:R-:W-:Y:S01]  /*0530*/  IMAD.HI.U32 R5, R68, -0x326172a9, RZ ;  /* 0xcd9e8d5744057827 */ /* 0x000fe200078e00ff */
[----:B------:R-:W-:Y:S01]  /*0540*/  ISETP.GE.U32.AND P4, PT, R0, 0x60, PT ;  /* 0x000000600000780c */ /* 0x000fe20003f86070 */
[----:B------:R-:W-:Y:S02]  /*0550*/  UIADD3 UR27, UR5, -0x24c28bd8, URZ ;  /* 0xdb3d7428051b7890 */ /* 0x000fe4000fffe03f */
[----:B------:R-:W-:-:S02]  /*0560*/  UIADD3 UR28, UR4, -0x700cb87f, URZ ;  /* 0x8ff34781041c7890 */ /* 0x000fc4000fffe03f */
[----:B------:R-:W-:Y:S01]  /*0570*/  UIADD3 UR29, UR5, -0x695add53, URZ ;  /* 0x96a522ad051d7890 */ /* 0x000fe2000fffe03f */
[----:B------:R-:W-:Y:S01]  /*0580*/  ISETP.GE.U32.AND P0, PT, R0, 0x80, PT ;  /* 0x000000800000780c */ /* 0x000fe20003f06070 */
[----:B------:R-:W-:Y:S01]  /*0590*/  IMAD.HI.U32 R25, R69, -0x2daee0ad, RZ ;  /* 0xd2511f5345197827 */ /* 0x000fe200078e00ff */
[----:B------:R-:W-:Y:S02]  /*05a0*/  P2R R79, PR, RZ, 0x20 ;  /* 0x00000020ff4f7803 */ /* 0x000fe40000000000 */
        /* <DEDUP_REMOVED lines=14> */
.L_x_13749:
[----:B------:R-:W-:Y:S05]  /*0690*/  BSYNC B0 ;  /* 0x0000000000007941 */ /* 0x000fea0003800000 */
.L_x_13748:
        /* <DEDUP_REMOVED lines=13> */
.L_x_13751:
[----:B------:R-:W-:Y:S05]  /*0770*/  BSYNC B0 ;  /* 0x0000000000007941 */ /* 0x000fea0003800000 */
.L_x_13750:
        /* <DEDUP_REMOVED lines=13> */
.L_x_13753:
[----:B------:R-:W-:Y:S05]  /*0850*/  BSYNC B0 ;  /* 0x0000000000007941 */ /* 0x000fea0003800000 */
.L_x_13752:
        /* <DEDUP_REMOVED lines=12> */
.L_x_13755:
[----:B------:R-:W-:Y:S05]  /*0920*/  BSYNC B0 ;  /* 0x0000000000007941 */ /* 0x000fea0003800000 */
.L_x_13754:
[----:B------:R-:W-:Y:S01]  /*0930*/  ULDC UR8, c[0x0][0x214] ;  /* 0x0000850000087ab9 */ /* 0x000fe20000000800 */
[----:B------:R-:W-:Y:S02]  /*0940*/  LOP3.LUT R25, R25, UR27, R12, 0x96, !PT ;  /* 0x0000001b19197c12 */ /* 0x000fe4000f8e960c */
[----:B------:R-:W-:-:S13]  /*0950*/  ISETP.GE.AND P2, PT, R76, UR8, PT ;  /* 0x000000084c007c0c */ /* 0x000fda000bf46270 */
[----:B------:R-:W-:Y:S05]  /*0960*/  @P2 EXIT ;  /* 0x000000000000294d */ /* 0x000fea0003800000 */
[----:B------:R-:W-:Y:S01]  /*0970*/  IMAD R68, R68, -0x326172a9, RZ ;  /* 0xcd9e8d5744447824 */ /* 0x000fe200078e02ff */
[--C-:B-----5:R-:W-:Y:S01]  /*0980*/  SHF.R.U64 R56, R4, 0x10, R5.reuse ;  /* 0x0000001004387819 */ /* 0x120fe20000001205 */
[----:B------:R-:W-:Y:S01]  /*0990*/  IMAD.HI.U32 R3, R25, -0x326172a9, RZ ;  /* 0xcd9e8d5719037827 */ /* 0x000fe200078e00ff */
[----:B------:R-:W-:Y:S01]  /*09a0*/  SHF.R.U32.HI R57, RZ, 0x10, R5 ;  /* 0x00000010ff397819 */ /* 0x000fe20000011605 */
[----:B------:R-:W-:Y:S01]  /*09b0*/  BSSY B0, `(.L_x_13756) ;  /* 0x000074d000007945 */ /* 0x000fe20003800000 */
[--C-:B------:R-:W-:Y:S01]  /*09c0*/  SHF.R.U64 R58, R6, 0x10, R7.reuse ;  /* 0x00000010063a7819 */ /* 0x100fe20000001207 */
[----:B------:R-:W-:Y:S01]  /*09d0*/  IMAD.MOV.U32 R12, RZ, RZ, R18 ;  /* 0x000000ffff0c7224 */ /* 0x000fe200078e0012 */
[----:B------:R-:W-:Y:S01]  /*09e0*/  LOP3.LUT R68, R3, UR28, R68, 0x96, !PT ;  /* 0x0000001c03447c12 */ /* 0x000fe2000f8e9644 */
[----:B------:R-:W-:Y:S01]  /*09f0*/  HADD2.F32 R3, -RZ, R4.H0_H0 ;  /* 0x20000004ff037230 */ /* 0x000fe20000004100 */
[----:B------:R-:W-:Y:S01]  /*0a00*/  SHF.R.U32.HI R59, RZ, 0x10, R7 ;  /* 0x00000010ff3b7819 */ /* 0x000fe20000011607 */
[----:B------:R-:W-:Y:S01]  /*0a10*/  HADD2.F32 R4, -RZ, R5.H0_H0 ;  /* 0x20000005ff047230 */ /* 0x000fe20000004100 */
[----:B------:R-:W-:Y:S01]  /*0a20*/  SHF.R.U64 R13, R18, 0x10, R19 ;  /* 0x00000010120d7819 */ /* 0x000fe20000001213 */
[----:B------:R-:W-:Y:S01]  /*0a30*/  HADD2.F32 R5, -RZ, R6.H0_H0 ;  /* 0x20000006ff057230 */ /* 0x000fe20000004100 */
[----:B------:R-:W-:Y:S01]  /*0a40*/  SHF.R.U64 R60, R8, 0x10, R9 ;  /* 0x00000010083c7819 */ /* 0x000fe20000001209 */
[----:B------:R-:W-:Y:S01]  /*0a50*/  HADD2.F32 R6, -RZ, R7.H0_H0 ;  /* 0x20000007ff067230 */ /* 0x000fe20000004100 */
[--C-:B------:R-:W-:Y:S01]  /*0a60*/  SHF.R.U32.HI R17, RZ, 0x10, R19.reuse ;  /* 0x00000010ff117819 */ /* 0x100fe20000011613 */
[----:B------:R-:W-:Y:S01]  /*0a70*/  HADD2.F32 R7, -RZ, R8.H0_H0 ;  /* 0x20000008ff077230 */ /* 0x000fe20000004100 */
[----:B------:R-:W-:Y:S01]  /*0a80*/  MOV R44, R20 ;  /* 0x00000014002c7202 */ /* 0x000fe20000000f00 */
[----:B------:R-:W-:Y:S01]  /*0a90*/  IMAD.MOV.U32 R16, RZ, RZ, R19 ;  /* 0x000000ffff107224 */ /* 0x000fe200078e0013 */
[--C-:B------:R-:W-:Y:S01]  /*0aa0*/  SHF.R.U64 R45, R20, 0x10, R21.reuse ;  /* 0x00000010142d7819 */ /* 0x100fe20000001215 */
[--C-:B------:R-:W-:Y:S01]  /*0ab0*/  IMAD.MOV.U32 R47, RZ, RZ, R21.reuse ;  /* 0x000000ffff2f7224 */ /* 0x100fe200078e0015 */
[----:B------:R-:W-:Y:S01]  /*0ac0*/  SHF.R.U32.HI R46, RZ, 0x10, R21 ;  /* 0x00000010ff2e7819 */ /* 0x000fe20000011615 */
[----:B------:R-:W-:Y:S01]  /*0ad0*/  IMAD.MOV.U32 R48, RZ, RZ, R22 ;  /* 0x000000ffff307224 */ /* 0x000fe200078e0016 */
[--C-:B------:R-:W-:Y:S01]  /*0ae0*/  SHF.R.U64 R49, R22, 0x10, R23.reuse ;  /* 0x0000001016317819 */ /* 0x100fe20000001217 */
[----:B------:R-:W-:Y:S01]  /*0af0*/  IMAD R69, R69, -0x2daee0ad, RZ ;  /* 0xd2511f5345457824 */ /* 0x000fe200078e02ff */
[----:B------:R-:W-:Y:S01]  /*0b00*/  MOV R51, R23 ;  /* 0x0000001700337202 */ /* 0x000fe20000000f00 */
[----:B------:R-:W-:Y:S01]  /*0b10*/  IMAD.HI.U32 R18, R72, -0x2daee0ad, RZ ;  /* 0xd2511f5348127827 */ /* 0x000fe200078e00ff */
[----:B------:R-:W-:Y:S01]  /*0b20*/  SHF.R.U32.HI R50, RZ, 0x10, R23 ;  /* 0x00000010ff327819 */ /* 0x000fe20000011617 */
[----:B------:R-:W-:Y:S01]  /*0b30*/  ULDC.U8 UR8, c[0x0][0x2a0] ;  /* 0x0000a80000087ab9 */ /* 0x000fe20000000000 */
[--C-:B------:R-:W-:Y:S01]  /*0b40*/  SHF.R.U64 R53, R14, 0x10, R15.reuse ;  /* 0x000000100e357819 */ /* 0x100fe2000000120f */
[----:B------:R-:W-:Y:S01]  /*0b50*/  IMAD.MOV.U32 R52, RZ, RZ, R14 ;  /* 0x000000ffff347224 */ /* 0x000fe200078e000e */
[--C-:B------:R-:W-:Y:S01]  /*0b60*/  SHF.R.U32.HI R54, RZ, 0x10, R15.reuse ;  /* 0x00000010ff367819 */ /* 0x100fe2000001160f */
[----:B------:R-:W-:Y:S01]  /*0b70*/  IMAD.MOV.U32 R55, RZ, RZ, R15 ;  /* 0x000000ffff377224 */ /* 0x000fe200078e000f */
[----:B------:R-:W-:Y:S01]  /*0b80*/  SHF.R.U32.HI R61, RZ, 0x10, R9 ;  /* 0x00000010ff3d7819 */ /* 0x000fe20000011609 */
[----:B------:R-:W-:Y:S01]  /*0b90*/  HADD2.F32 R8, -RZ, R9.H0_H0 ;  /* 0x20000009ff087230 */ /* 0x000fe20000004100 */
[--C-:B------:R-:W-:Y:S01]  /*0ba0*/  SHF.R.U64 R62, R10, 0x10, R11.reuse ;  /* 0x000000100a3e7819 */ /* 0x100fe2000000120b */
[----:B------:R-:W-:Y:S01]  /*0bb0*/  HADD2.F32 R9, -RZ, R10.H0_H0 ;  /* 0x2000000aff097230 */ /* 0x000fe20000004100 */
[----:B------:R-:W-:Y:S01]  /*0bc0*/  SHF.R.U32.HI R63, RZ, 0x10, R11 ;  /* 0x00000010ff3f7819 */ /* 0x000fe2000001160b */
[----:B------:R-:W-:Y:S01]  /*0bd0*/  HADD2.F32 R10, -RZ, R11.H0_H0 ;  /* 0x2000000bff0a7230 */ /* 0x000fe20000004100 */
[----:B------:R-:W-:Y:S01]  /*0be0*/  HFMA2.MMA R11, -RZ, RZ, 0, 0 ;  /* 0x00000000ff0b7435 */ /* 0x000fe200000001ff */
[----:B------:R-:W-:Y:S01]  /*0bf0*/  LOP3.LUT R69, R18, UR29, R69, 0x96, !PT ;  /* 0x0000001d12457c12 */ /* 0x000fe2000f8e9645 */
[----:B------:R-:W-:Y:S01]  /*0c00*/  IMAD R74, R25, -0x326172a9, RZ ;  /* 0xcd9e8d57194a7824 */ /* 0x000fe200078e02ff */
[----:B------:R-:W-:Y:S01]  /*0c10*/  LOP3.LUT R70, R70, 0x3, RZ, 0xc0, !PT ;  /* 0x0000000346467812 */ /* 0x000fe200078ec0ff */
[----:B------:R-:W-:Y:S01]  /*0c20*/  IMAD R72, R72, -0x2daee0ad, RZ ;  /* 0xd2511f5348487824 */ /* 0x000fe200078e02ff */
[----:B------:R-:W-:Y:S01]  /*0c30*/  UISETP.NE.AND UP0, UPT, UR8, URZ, UPT ;  /* 0x0000003f0800728c */ /* 0x000fe2000bf05270 */
[----:B------:R-:W-:Y:S01]  /*0c40*/  HADD2.F32 R12, -RZ, R12.H0_H0 ;  /* 0x2000000cff0c7230 */ /* 0x000fe20000004100 */
[----:B------:R-:W-:Y:S01]  /*0c50*/  ULDC UR9, c[0x0][0x294] ;  /* 0x0000a50000097ab9 */ /* 0x000fe20000000800 */
        /* <DEDUP_REMOVED lines=25> */
.L_x_13924:
        /* <DEDUP_REMOVED lines=9> */
[----:B--2---:R-:W-:-:S03]  /*0e80*/  IMAD.MOV.U32 R43, RZ, RZ, RZ ;  /* 0x000000ffff2b7224 */ /* 0x004fc600078e00ff */
[----:B------:R-:W-:-:S04]  /*0e90*/  SHF.R.S32.HI R85, RZ, 0x1f, R80 ;  /* 0x0000001fff557819 */ /* 0x000fc80000011450 */
[----:B------:R-:W-:-:S04]  /*0ea0*/  LEA.HI R80, R85, R80, RZ, 0x2 ;  /* 0x0000005055507211 */ /* 0x000fc800078f10ff */
[----:B------:R-:W-:Y:S02]  /*0eb0*/  LEA.HI.SX32 R80, R80, R77, 0x1e ;  /* 0x0000004d50507211 */ /* 0x000fe400078ff2ff */
[----:B---3--:R-:W-:-:S13]  /*0ec0*/  ISETP.GE.AND P2, PT, R42, 0x1, PT ;  /* 0x000000012a00780c */ /* 0x008fda0003f46270 */
[----:B------:R-:W-:Y:S01]  /*0ed0*/  @P2 VIADD R82, R42, 0xffffffff ;  /* 0xffffffff2a522836 */ /* 0x000fe20000000000 */
[----:B------:R-:W-:-:S03]  /*0ee0*/  @P2 LOP3.LUT R77, R2, 0x1f, RZ, 0xc0, !PT ;  /* 0x0000001f024d2812 */ /* 0x000fc600078ec0ff */
[----:B------:R-:W-:-:S05]  /*0ef0*/  @P2 IMAD R82, R82, R83, RZ ;  /* 0x0000005352522224 */ /* 0x000fca00078e02ff */
[----:B------:R-:W-:-:S04]  /*0f00*/  @P2 SHF.R.S32.HI R87, RZ, 0x1f, R82 ;  /* 0x0000001fff572819 */ /* 0x000fc80000011452 */
[----:B------:R-:W-:Y:S02]  /*0f10*/  @P2 LEA.HI R84, R87, R82, RZ, 0x2 ;  /* 0x0000005257542211 */ /* 0x000fe400078f10ff */
[----:B------:R-:W-:Y:S02]  /*0f20*/  SHF.R.S32.HI R82, RZ, 0x1f, R76 ;  /* 0x0000001fff527819 */ /* 0x000fe4000001144c */
        /* <DEDUP_REMOVED lines=10> */
[----:B------:R-:W2:Y:S01]  /*0fd0*/  @P3 LDG.E.128 R16, desc[UR6][R84.64] ;  /* 0x0000000654103981 */ /* 0x000ea2000c1e1d00 */
        /* <DEDUP_REMOVED lines=19> */
.L_x_13762:
[----:B------:R-:W-:-:S07]  /*1110*/  IMAD.MOV.U32 R64, RZ, RZ, R74 ;  /* 0x000000ffff407224 */ /* 0x000fce00078e004a */
.L_x_13763:
[----:B------:R-:W-:Y:S05]  /*1120*/  BSYNC B3 ;  /* 0x0000000000037941 */ /* 0x000fea0003800000 */
.L_x_13761:
        /* <DEDUP_REMOVED lines=16> */
.L_x_13767:
[----:B------:R-:W-:Y:S05]  /*1230*/  BSYNC B4 ;  /* 0x0000000000047941 */ /* 0x000fea0003800000 */
.L_x_13766:
        /* <DEDUP_REMOVED lines=44> */
.L_x_13765:
[----:B------:R-:W-:Y:S05]  /*1500*/  BSYNC B3 ;  /* 0x0000000000037941 */ /* 0x000fea0003800000 */
.L_x_13764:
[----:B------:R-:W-:Y:S01]  /*1510*/  I2FP.F32.U32 R20, R64 ;  /* 0x0000004000147245 */ /* 0x000fe20000201000 */
[----:B------:R-:W-:Y:S02]  /*1520*/  IMAD.MOV.U32 R23, RZ, RZ, 0x2f800000 ;  /* 0x2f800000ff177424 */ /* 0x000fe400078e00ff */
[----:B-----5:R-:W-:Y:S02]  /*1530*/  FMUL.FTZ R21, R24, UR11 ;  /* 0x0000000b18157c20 */ /* 0x020fe40008410000 */
[----:B------:R-:W-:Y:S02]  /*1540*/  FFMA.FTZ R20, R20, R23, 1.1641532182693481445e-10 ;  /* 0x2f00000014147423 */ /* 0x000fe40000010017 */
[----:B------:R-:W-:-:S03]  /*1550*/  FMUL.FTZ R21, R21, UR10 ;  /* 0x0000000a15157c20 */ /* 0x000fc60008410000 */
[----:B------:R-:W-:-:S04]  /*1560*/  FSETP.GTU.FTZ.AND P5, PT, R20, UR9, PT ;  /* 0x0000000914007c0b */ /* 0x000fc8000bfbc000 */
[----:B------:R-:W-:Y:S02]  /*1570*/  FSEL R20, R21, RZ, !P5 ;  /* 0x000000ff15147208 */ /* 0x000fe40006800000 */
[----:B------:R-:W-:-:S03]  /*1580*/  SEL R64, RZ, 0x1, P5 ;  /* 0x00000001ff407807 */ /* 0x000fc60002800000 */
[----:B------:R-:W-:-:S07]  /*1590*/  @P3 FADD.FTZ R20, R16, R20 ;  /* 0x0000001410143221 */ /* 0x000fce0000010000 */
.L_x_13760:
[----:B------:R-:W-:Y:S05]  /*15a0*/  BSYNC B2 ;  /* 0x0000000000027941 */ /* 0x000fea0003800000 */
.L_x_13759:
        /* <DEDUP_REMOVED lines=18> */
.L_x_13771:
[----:B------:R-:W-:-:S07]  /*16d0*/  IMAD.MOV.U32 R21, RZ, RZ, R74 ;  /* 0x000000ffff157224 */ /* 0x000fce00078e004a */
.L_x_13772:
[----:B------:R-:W-:Y:S05]  /*16e0*/  BSYNC B3 ;  /* 0x0000000000037941 */ /* 0x000fea0003800000 */
.L_x_13770:
        /* <DEDUP_REMOVED lines=16> */
.L_x_13776:
[----:B------:R-:W-:Y:S05]  /*17f0*/  BSYNC B4 ;  /* 0x0000000000047941 */ /* 0x000fea0003800000 */
.L_x_13775:
        /* <DEDUP_REMOVED lines=43> */
[----:B------:R-:W-:-:S07]  /*1ab0*/  IMAD.MOV.U32 R23, RZ, RZ, RZ ;  /* 0x000000ffff177224 */ /* 0x000fce00078e00ff */
.L_x_13774:
[----:B------:R-:W-:Y:S05]  /*1ac0*/  BSYNC B3 ;  /* 0x0000000000037941 */ /* 0x000fea0003800000 */
.L_x_13773:
[----:B------:R-:W-:Y:S01]  /*1ad0*/  HFMA2.MMA R70, -RZ, RZ, 0.1171875, 0 ;  /* 0x2f800000ff467435 */ /* 0x000fe200000001ff */
[----:B------:R-:W-:Y:S01]  /*1ae0*/  I2FP.F32.U32 R21, R21 ;  /* 0x0000001500157245 */ /* 0x000fe20000201000 */
[----:B-----5:R-:W-:-:S04]  /*1af0*/  FMUL.FTZ R22, R25, UR11 ;  /* 0x0000000b19167c20 */ /* 0x020fc80008410000 */
[----:B------:R-:W-:-:S04]  /*1b00*/  FMUL.FTZ R22, R22, UR10 ;  /* 0x0000000a16167c20 */ /* 0x000fc80008410000 */
[----:B------:R-:W-:-:S05]  /*1b10*/  FFMA.FTZ R21, R21, R70, 1.1641532182693481445e-10 ;  /* 0x2f00000015157423 */ /* 0x000fca0000010046 */
[----:B------:R-:W-:-:S04]  /*1b20*/  FSETP.GTU.FTZ.AND P5, PT, R21, UR9, PT ;  /* 0x0000000915007c0b */ /* 0x000fc8000bfbc000 */
[----:B------:R-:W-:Y:S02]  /*1b30*/  FSEL R21, R22, RZ, !P5 ;  /* 0x000000ff16157208 */ /* 0x000fe40006800000 */
[----:B------:R-:W-:-:S03]  /*1b40*/  SEL R65, RZ, 0x1, P5 ;  /* 0x00000001ff417807 */ /* 0x000fc60002800000 */
[----:B------:R-:W-:-:S07]  /*1b50*/  @P3 FADD.FTZ R21, R17, R21 ;  /* 0x0000001511153221 */ /* 0x000fce0000010000 */
.L_x_13769:
[----:B------:R-:W-:Y:S05]  /*1b60*/  BSYNC B2 ;  /* 0x0000000000027941 */ /* 0x000fea0003800000 */
.L_x_13768:
        /* <DEDUP_REMOVED lines=18> */
.L_x_13780:
[----:B------:R-:W-:-:S07]  /*1c90*/  MOV R66, R74 ;  /* 0x0000004a00427202 */ /* 0x000fce0000000f00 */
.L_x_13781:
[----:B------:R-:W-:Y:S05]  /*1ca0*/  BSYNC B3 ;  /* 0x0000000000037941 */ /* 0x000fea0003800000 */
.L_x_13779:
        /* <DEDUP_REMOVED lines=16> */
.L_x_13785:
[----:B------:R-:W-:Y:S05]  /*1db0*/  BSYNC B4 ;  /* 0x0000000000047941 */ /* 0x000fea0003800000 */
.L_x_13784:
        /* <DEDUP_REMOVED lines=44> */
.L_x_13783:
[----:B------:R-:W-:Y:S05]  /*2080*/  BSYNC B3 ;  /* 0x0000000000037941 */ /* 0x000fea0003800000 */
.L_x_13782:
        /* <DEDUP_REMOVED lines=9> */
.L_x_13778:
[----:B------:R-:W-:Y:S05]  /*2120*/  BSYNC B2 ;  /* 0x0000000000027941 */ /* 0x000fea0003800000 */
.L_x_13777:
        /* <DEDUP_REMOVED lines=18> */
.L_x_13789:
[----:B------:R-:W-:-:S07]  /*2250*/  IMAD.MOV.U32 R23, RZ, RZ, R74 ;  /* 0x000000ffff177224 */ /* 0x000fce00078e004a */
.L_x_13790:
[----:B------:R-:W-:Y:S05]  /*2260*/  BSYNC B3 ;  /* 0x0000000000037941 */ /* 0x000fea0003800000 */
.L_x_13788:
        /* <DEDUP_REMOVED lines=16> */
.L_x_13794:
[----:B------:R-:W-:Y:S05]  /*2370*/  BSYNC B4 ;  /* 0x0000000000047941 */ /* 0x000fea0003800000 */
.L_x_13793:
        /* <DEDUP_REMOVED lines=44> */
.L_x_13792:
[----:B------:R-:W-:Y:S05]  /*2640*/  BSYNC B3 ;  /* 0x0000000000037941 */ /* 0x000fea0003800000 */
.L_x_13791:
        /* <DEDUP_REMOVED lines=9> */
.L_x_13787:
[----:B------:R-:W-:Y:S05]  /*26e0*/  BSYNC B2 ;  /* 0x0000000000027941 */ /* 0x000fea0003800000 */
.L_x_13786:
[----:B------:R-:W0:Y:S01]  /*26f0*/  LDC.64 R40, c[0x0][0x238] ;  /* 0x00008e00ff287b82 */ /* 0x000e220000000a00 */
[----:B------:R-:W-:Y:S01]  /*2700*/  BSSY B2, `(.L_x_13795) ;  /* 0x000000f000027945 */ /* 0x000fe20003800000 */
[----:B0-----:R-:W-:-:S05]  /*2710*/  IMAD.WIDE.U32 R40, R80, 0x10, R40 ;  /* 0x0000001050287825 */ /* 0x001fca00078e0028 */
[----:B------:R0:W-:Y:S01]  /*2720*/  STG.E.128 desc[UR6][R40.64], R20 ;  /* 0x0000001428007986 */ /* 0x0001e2000c101d06 */
[----:B------:R-:W-:Y:S05]  /*2730*/  @!P2 BRA `(.L_x_13796) ;  /* 0x00000000002ca947 */ /* 0x000fea0003800000 */
[----:B0-----:R-:W0:Y:S01]  /*2740*/  LDC.64 R40, c[0x0][0x240] ;  /* 0x00009000ff287b82 */ /* 0x001e220000000a00 */
[----:B------:R-:W-:Y:S02]  /*2750*/  SHF.L.U32 R85, R66, 0x10, RZ ;  /* 0x0000001042557819 */ /* 0x000fe400000006ff */
[----:B------:R-:W-:Y:S02]  /*2760*/  LOP3.LUT R84, R67, 0xffff, RZ, 0xc0, !PT ;  /* 0x0000ffff43547812 */ /* 0x000fe400078ec0ff */
[----:B------:R-:W-:-:S05]  /*2770*/  LOP3.LUT R85, R85, 0xff0000, RZ, 0xc0, !PT ;  /* 0x00ff000055557812 */ /* 0x000fca00078ec0ff */
[----:B------:R-:W-:Y:S01]  /*2780*/  IMAD R84, R84, 0x1000000, R85 ;  /* 0x0100000054547824 */ /* 0x000fe200078e0255 */
[----:B------:R-:W-:-:S04]  /*2790*/  LOP3.LUT R85, R65, 0xff, RZ, 0xc0, !PT ;  /* 0x000000ff41557812 */ /* 0x000fc800078ec0ff */
[----:B------:R-:W-:Y:S02]  /*27a0*/  LEA R84, R85, R84, 0x8 ;  /* 0x0000005455547211 */ /* 0x000fe400078e40ff */
[----:B------:R-:W-:-:S05]  /*27b0*/  LOP3.LUT R85, R64, 0xff, RZ, 0xc0, !PT ;  /* 0x000000ff40557812 */ /* 0x000fca00078ec0ff */
[----:B------:R-:W-:Y:S02]  /*27c0*/  IMAD.IADD R85, R84, 0x1, R85 ;  /* 0x0000000154557824 */ /* 0x000fe400078e0255 */
[----:B0-----:R-:W-:-:S05]  /*27d0*/  IMAD.WIDE.U32 R40, R43, 0x4, R40 ;  /* 0x000000042b287825 */ /* 0x001fca00078e0028 */
[----:B------:R1:W-:Y:S02]  /*27e0*/  STG.E desc[UR6][R40.64], R85 ;  /* 0x0000005528007986 */ /* 0x0003e4000c101906 */
.L_x_13796:
[----:B------:R-:W-:Y:S05]  /*27f0*/  BSYNC B2 ;  /* 0x0000000000027941 */ /* 0x000fea0003800000 */
.L_x_13795:
[----:B------:R-:W-:Y:S01]  /*2800*/  IADD3 R80, R80, 0x20, RZ ;  /* 0x0000002050507810 */ /* 0x000fe20007ffe0ff */
[----:B------:R-:W-:-:S07]  /*2810*/  VIADD R43, R43, 0x20 ;  /* 0x000000202b2b7836 */ /* 0x000fce0000000000 */
.L_x_13758:
[----:B------:R-:W-:Y:S05]  /*2820*/  BSYNC B1 ;  /* 0x0000000000017941 */ /* 0x000fea0003800000 */
.L_x_13757:
[----:B------:R-:W-:Y:S01]  /*2830*/  ISETP.NE.AND P3, PT, R79, RZ, PT ;  /* 0x000000ff4f00720c */ /* 0x000fe20003f65270 */
[----:B------:R-:W-:-:S12]  /*2840*/  BSSY B1, `(.L_x_13797) ;  /* 0x000018f000017945 */ /* 0x000fd80003800000 */
[----:B------:R-:W-:Y:S05]  /*2850*/  @!P3 BRA `(.L_x_13798) ;  /* 0x000000180034b947 */ /* 0x000fea0003800000 */
[----:B01----:R-:W0:Y:S08]  /*2860*/  LDC.64 R40, c[0x0][0x230] ;  /* 0x00008c00ff287b82 */ /* 0x003e300000000a00 */
[----:B------:R-:W1:Y:S01]  /*2870*/  @P2 LDC.64 R30, c[0x0][0x220] ;  /* 0x00008800ff1e2b82 */ /* 0x000e620000000a00 */
[----:B0-----:R-:W-:-:S04]  /*2880*/  ISETP.NE.U32.AND P3, PT, R40, RZ, PT ;  /* 0x000000ff2800720c */ /* 0x001fc80003f65070 */
[----:B------:R-:W-:-:S13]  /*2890*/  ISETP.NE.AND.EX P3, PT, R41, RZ, PT, P3 ;  /* 0x000000ff2900720c */ /* 0x000fda0003f65330 */
[----:B------:R-:W0:Y:S01]  /*28a0*/  @P3 LDC.64 R84, c[0x0][0x230] ;  /* 0x00008c00ff543b82 */ /* 0x000e220000000a00 */
[----:B-1----:R-:W-:-:S05]  /*28b0*/  @P2 IMAD.WIDE.U32 R30, R43, 0x10, R30 ;  /* 0x000000102b1e2825 */ /* 0x002fca00078e001e */
[----:B-----5:R1:W5:Y:S01]  /*28c0*/  @P2 LDG.E.128 R24, desc[UR6][R30.64] ;  /* 0x000000061e182981 */ /* 0x020362000c1e1d00 */
        /* <DEDUP_REMOVED lines=21> */
.L_x_13802:
[----:B------:R-:W-:-:S07]  /*2a20*/  IMAD.MOV.U32 R64, RZ, RZ, R74 ;  /* 0x000000ffff407224 */ /* 0x000fce00078e004a */
.L_x_13803:
[----:B------:R-:W-:Y:S05]  /*2a30*/  BSYNC B3 ;  /* 0x0000000000037941 */ /* 0x000fea0003800000 */
.L_x_13801:
        /* <DEDUP_REMOVED lines=16> */
.L_x_13807:
[----:B------:R-:W-:Y:S05]  /*2b40*/  BSYNC B4 ;  /* 0x0000000000047941 */ /* 0x000fea0003800000 */
.L_x_13806:
        /* <DEDUP_REMOVED lines=44> */
.L_x_13805:
[----:B------:R-:W-:Y:S05]  /*2e10*/  BSYNC B3 ;  /* 0x0000000000037941 */ /* 0x000fea0003800000 */
.L_x_13804:
        /* <DEDUP_REMOVED lines=9> */
.L_x_13800:
[----:B------:R-:W-:Y:S05]  /*2eb0*/  BSYNC B2 ;  /* 0x0000000000027941 */ /* 0x000fea0003800000 */
.L_x_13799:
        /* <DEDUP_REMOVED lines=18> */
.L_x_13811:
[----:B------:R-:W-:-:S07]  /*2fe0*/  MOV R29, R74 ;  /* 0x0000004a001d7202 */ /* 0x000fce0000000f00 */
.L_x_13812:
[----:B------:R-:W-:Y:S05]  /*2ff0*/  BSYNC B3 ;  /* 0x0000000000037941 */ /* 0x000fea0003800000 */
.L_x_13810:
        /* <DEDUP_REMOVED lines=16> */
.L_x_13816:
[----:B------:R-:W-:Y:S05]  /*3100*/  BSYNC B4 ;  /* 0x0000000000047941 */ /* 0x000fea0003800000 */
.L_x_13815:
        /* <DEDUP_REMOVED lines=44> */
.L_x_13814:
[----:B------:R-:W-:Y:S05]  /*33d0*/  BSYNC B3 ;  /* 0x0000000000037941 */ /* 0x000fea0003800000 */
.L_x_13813:
        /* <DEDUP_REMOVED lines=9> */
.L_x_13809:
[----:B------:R-:W-:Y:S05]  /*3470*/  BSYNC B2 ;  /* 0x0000000000027941 */ /* 0x000fea0003800000 */
.L_x_13808:
        /* <DEDUP_REMOVED lines=18> */
.L_x_13820:
[----:B------:R-:W-:-:S07]  /*35a0*/  IMAD.MOV.U32 R66, RZ, RZ, R74 ;  /* 0x000000ffff427224 */ /* 0x000fce00078e004a */
.L_x_13821:
[----:B------:R-:W-:Y:S05]  /*35b0*/  BSYNC B3 ;  /* 0x0000000000037941 */ /* 0x000fea0003800000 */
.L_x_13819:
        /* <DEDUP_REMOVED lines=16> */
.L_x_13825:
[----:B------:R-:W-:Y:S05]  /*36c0*/  BSYNC B4 ;  /* 0x0000000000047941 */ /* 0x000fea0003800000 */
.L_x_13824:
        /* <DEDUP_REMOVED lines=44> */
.L_x_13823:
[----:B------:R-:W-:Y:S05]  /*3990*/  BSYNC B3 ;  /* 0x0000000000037941 */ /* 0x000fea0003800000 */
.L_x_13822:
[----:B------:R-:W-:Y:S01]  /*39a0*/  HFMA2.MMA R31, -RZ, RZ, 0.1171875, 0 ;  /* 0x2f800000ff1f7435 */ /* 0x000fe200000001ff */
[----:B------:R-:W-:Y:S01]  /*39b0*/  I2FP.F32.U32 R30, R66 ;  /* 0x00000042001e7245 */ /* 0x000fe20000201000 */
[----:B-----5:R-:W-:-:S08]  /*39c0*/  FMUL.FTZ R66, R26, UR11 ;  /* 0x0000000b1a427c20 */ /* 0x020fd00008410000 */
[----:B------:R-:W-:Y:S01]  /*39d0*/  FFMA.FTZ R30, R30, R31, 1.1641532182693481445e-10 ;  /* 0x2f0000001e1e7423 */ /* 0x000fe2000001001f */
[----:B------:R-:W-:-:S04]  /*39e0*/  FMUL.FTZ R31, R66, UR10 ;  /* 0x0000000a421f7c20 */ /* 0x000fc80008410000 */
[----:B------:R-:W-:-:S04]  /*39f0*/  FSETP.GTU.FTZ.AND P5, PT, R30, UR9, PT ;  /* 0x000000091e007c0b */ /* 0x000fc8000bfbc000 */
[----:B------:R-:W-:Y:S02]  /*3a00*/  FSEL R30, R31, RZ, !P5 ;  /* 0x000000ff1f1e7208 */ /* 0x000fe40006800000 */
[----:B------:R-:W-:-:S03]  /*3a10*/  SEL R66, RZ, 0x1, P5 ;  /* 0x00000001ff427807 */ /* 0x000fc60002800000 */
[----:B------:R-:W-:-:S07]  /*3a20*/  @P3 FADD.FTZ R30, R18, R30 ;  /* 0x0000001e121e3221 */ /* 0x000fce0000010000 */
.L_x_13818:
[----:B------:R-:W-:Y:S05]  /*3a30*/  BSYNC B2 ;  /* 0x0000000000027941 */ /* 0x000fea0003800000 */
.L_x_13817:
        /* <DEDUP_REMOVED lines=18> */
.L_x_13829:
[----:B------:R-:W-:-:S07]  /*3b60*/  MOV R31, R74 ;  /* 0x0000004a001f7202 */ /* 0x000fce0000000f00 */
.L_x_13830:
[----:B------:R-:W-:Y:S05]  /*3b70*/  BSYNC B3 ;  /* 0x0000000000037941 */ /* 0x000fea0003800000 */
.L_x_13828:
        /* <DEDUP_REMOVED lines=16> */
.L_x_13834:
[----:B------:R-:W-:Y:S05]  /*3c80*/  BSYNC B4 ;  /* 0x0000000000047941 */ /* 0x000fea0003800000 */
.L_x_13833:
        /* <DEDUP_REMOVED lines=44> */
.L_x_13832:
[----:B------:R-:W-:Y:S05]  /*3f50*/  BSYNC B3 ;  /* 0x0000000000037941 */ /* 0x000fea0003800000 */
.L_x_13831:
        /* <DEDUP_REMOVED lines=9> */
.L_x_13827:
[----:B------:R-:W-:Y:S05]  /*3ff0*/  BSYNC B2 ;  /* 0x0000000000027941 */ /* 0x000fea0003800000 */
.L_x_13826:
        /* <DEDUP_REMOVED lines=16> */
.L_x_13836:
[----:B------:R-:W-:Y:S05]  /*4100*/  BSYNC B2 ;  /* 0x0000000000027941 */ /* 0x000fea0003800000 */
.L_x_13835:
[----:B------:R-:W-:Y:S01]  /*4110*/  IADD3 R80, R80, 0x20, RZ ;  /* 0x0000002050507810 */ /* 0x000fe20007ffe0ff */
[----:B------:R-:W-:-:S07]  /*4120*/  VIADD R43, R43, 0x20 ;  /* 0x000000202b2b7836 */ /* 0x000fce0000000000 */
.L_x_13798:
[----:B------:R-:W-:Y:S05]  /*4130*/  BSYNC B1 ;  /* 0x0000000000017941 */ /* 0x000fea0003800000 */
.L_x_13797:
        /* <DEDUP_REMOVED lines=31> */
.L_x_13842:
[----:B------:R-:W-:-:S07]  /*4330*/  IMAD.MOV.U32 R64, RZ, RZ, R74 ;  /* 0x000000ffff407224 */ /* 0x000fce00078e004a */
.L_x_13843:
[----:B------:R-:W-:Y:S05]  /*4340*/  BSYNC B3 ;  /* 0x0000000000037941 */ /* 0x000fea0003800000 */
.L_x_13841:
        /* <DEDUP_REMOVED lines=16> */
.L_x_13847:
[----:B------:R-:W-:Y:S05]  /*4450*/  BSYNC B4 ;  /* 0x0000000000047941 */ /* 0x000fea0003800000 */
.L_x_13846:
        /* <DEDUP_REMOVED lines=44> */
.L_x_13845:
[----:B------:R-:W-:Y:S05]  /*4720*/  BSYNC B3 ;  /* 0x0000000000037941 */ /* 0x000fea0003800000 */
.L_x_13844:
        /* <DEDUP_REMOVED lines=9> */
.L_x_13840:
[----:B------:R-:W-:Y:S05]  /*47c0*/  BSYNC B2 ;  /* 0x0000000000027941 */ /* 0x000fea0003800000 */
.L_x_13839:
        /* <DEDUP_REMOVED lines=18> */
.L_x_13851:
[----:B------:R-:W-:-:S07]  /*48f0*/  MOV R33, R74 ;  /* 0x0000004a00217202 */ /* 0x000fce0000000f00 */
.L_x_13852:
[----:B------:R-:W-:Y:S05]  /*4900*/  BSYNC B3 ;  /* 0x0000000000037941 */ /* 0x000fea0003800000 */
.L_x_13850:
        /* <DEDUP_REMOVED lines=16> */
.L_x_13856:
[----:B------:R-:W-:Y:S05]  /*4a10*/  BSYNC B4 ;  /* 0x0000000000047941 */ /* 0x000fea0003800000 */
.L_x_13855:
        /* <DEDUP_REMOVED lines=44> */
.L_x_13854:
[----:B------:R-:W-:Y:S05]  /*4ce0*/  BSYNC B3 ;  /* 0x0000000000037941 */ /* 0x000fea0003800000 */
.L_x_13853:
        /* <DEDUP_REMOVED lines=9> */
.L_x_13849:
[----:B------:R-:W-:Y:S05]  /*4d80*/  BSYNC B2 ;  /* 0x0000000000027941 */ /* 0x000fea0003800000 */
.L_x_13848:
        /* <DEDUP_REMOVED lines=18> */
.L_x_13860:
[----:B------:R-:W-:-:S07]  /*4eb0*/  IMAD.MOV.U32 R66, RZ, RZ, R74 ;  /* 0x000000ffff427224 */ /* 0x000fce00078e004a */
.L_x_13861:
[----:B------:R-:W-:Y:S05]  /*4ec0*/  BSYNC B3 ;  /* 0x0000000000037941 */ /* 0x000fea0003800000 */
.L_x_13859:
        /* <DEDUP_REMOVED lines=16> */
.L_x_13865:
[----:B------:R-:W-:Y:S05]  /*4fd0*/  BSYNC B4 ;  /* 0x0000000000047941 */ /* 0x000fea0003800000 */
.L_x_13864:
        /* <DEDUP_REMOVED lines=44> */
.L_x_13863:
[----:B------:R-:W-:Y:S05]  /*52a0*/  BSYNC B3 ;  /* 0x0000000000037941 */ /* 0x000fea0003800000 */
.L_x_13862:
        /* <DEDUP_REMOVED lines=9> */
.L_x_13858:
[----:B------:R-:W-:Y:S05]  /*5340*/  BSYNC B2 ;  /* 0x0000000000027941 */ /* 0x000fea0003800000 */
.L_x_13857:
        /* <DEDUP_REMOVED lines=18> */
.L_x_13869:
[----:B------:R-:W-:-:S07]  /*5470*/  MOV R35, R74 ;  /* 0x0000004a00237202 */ /* 0x000fce0000000f00 */
.L_x_13870:
[----:B------:R-:W-:Y:S05]  /*5480*/  BSYNC B3 ;  /* 0x0000000000037941 */ /* 0x000fea0003800000 */
.L_x_13868:
        /* <DEDUP_REMOVED lines=16> */
.L_x_13874:
[----:B------:R-:W-:Y:S05]  /*5590*/  BSYNC B4 ;  /* 0x0000000000047941 */ /* 0x000fea0003800000 */
.L_x_13873:
        /* <DEDUP_REMOVED lines=44> */
.L_x_13872:
[----:B------:R-:W-:Y:S05]  /*5860*/  BSYNC B3 ;  /* 0x0000000000037941 */ /* 0x000fea0003800000 */
.L_x_13871:
        /* <DEDUP_REMOVED lines=9> */
.L_x_13867:
[----:B------:R-:W-:Y:S05]  /*5900*/  BSYNC B2 ;  /* 0x0000000000027941 */ /* 0x000fea0003800000 */
.L_x_13866:
        /* <DEDUP_REMOVED lines=16> */
.L_x_13876:
[----:B------:R-:W-:Y:S05]  /*5a10*/  BSYNC B2 ;  /* 0x0000000000027941 */ /* 0x000fea0003800000 */
.L_x_13875:
[----:B------:R-:W-:Y:S01]  /*5a20*/  IADD3 R80, R80, 0x20, RZ ;  /* 0x0000002050507810 */ /* 0x000fe20007ffe0ff */
[----:B------:R-:W-:-:S07]  /*5a30*/  VIADD R43, R43, 0x20 ;  /* 0x000000202b2b7836 */ /* 0x000fce0000000000 */
.L_x_13838:
[----:B------:R-:W-:Y:S05]  /*5a40*/  BSYNC B1 ;  /* 0x0000000000017941 */ /* 0x000fea0003800000 */
.L_x_13837:
        /* <DEDUP_REMOVED lines=30> */
.L_x_13882:
[----:B------:R-:W-:-:S07]  /*5c30*/  IMAD.MOV.U32 R42, RZ, RZ, R74 ;  /* 0x000000ffff2a7224 */ /* 0x000fce00078e004a */
.L_x_13883:
[----:B------:R-:W-:Y:S05]  /*5c40*/  BSYNC B3 ;  /* 0x0000000000037941 */ /* 0x000fea0003800000 */
.L_x_13881:
        /* <DEDUP_REMOVED lines=16> */
.L_x_13887:
[----:B------:R-:W-:Y:S05]  /*5d50*/  BSYNC B4 ;  /* 0x0000000000047941 */ /* 0x000fea0003800000 */
.L_x_13886:
        /* <DEDUP_REMOVED lines=44> */
.L_x_13885:
[----:B------:R-:W-:Y:S05]  /*6020*/  BSYNC B3 ;  /* 0x0000000000037941 */ /* 0x000fea0003800000 */
.L_x_13884:
        /* <DEDUP_REMOVED lines=9> */
.L_x_13880:
[----:B------:R-:W-:Y:S05]  /*60c0*/  BSYNC B2 ;  /* 0x0000000000027941 */ /* 0x000fea0003800000 */
.L_x_13879:
        /* <DEDUP_REMOVED lines=18> */
.L_x_13891:
[----:B------:R-:W-:-:S07]  /*61f0*/  MOV R37, R74 ;  /* 0x0000004a00257202 */ /* 0x000fce0000000f00 */
.L_x_13892:
[----:B------:R-:W-:Y:S05]  /*6200*/  BSYNC B3 ;  /* 0x0000000000037941 */ /* 0x000fea0003800000 */
.L_x_13890:
        /* <DEDUP_REMOVED lines=16> */
.L_x_13896:
[----:B------:R-:W-:Y:S05]  /*6310*/  BSYNC B4 ;  /* 0x0000000000047941 */ /* 0x000fea0003800000 */
.L_x_13895:
        /* <DEDUP_REMOVED lines=44> */
.L_x_13894:
[----:B------:R-:W-:Y:S05]  /*65e0*/  BSYNC B3 ;  /* 0x0000000000037941 */ /* 0x000fea0003800000 */
.L_x_13893:
        /* <DEDUP_REMOVED lines=9> */
.L_x_13889:
[----:B------:R-:W-:Y:S05]  /*6680*/  BSYNC B2 ;  /* 0x0000000000027941 */ /* 0x000fea0003800000 */
.L_x_13888:
        /* <DEDUP_REMOVED lines=18> */
.L_x_13900:
[----:B------:R-:W-:-:S07]  /*67b0*/  IMAD.MOV.U32 R42, RZ, RZ, R74 ;  /* 0x000000ffff2a7224 */ /* 0x000fce00078e004a */
.L_x_13901:
[----:B------:R-:W-:Y:S05]  /*67c0*/  BSYNC B3 ;  /* 0x0000000000037941 */ /* 0x000fea0003800000 */
.L_x_13899:
        /* <DEDUP_REMOVED lines=16> */
.L_x_13905:
[----:B------:R-:W-:Y:S05]  /*68d0*/  BSYNC B4 ;  /* 0x0000000000047941 */ /* 0x000fea0003800000 */
.L_x_13904:
        /* <DEDUP_REMOVED lines=44> */
.L_x_13903:
[----:B------:R-:W-:Y:S05]  /*6ba0*/  BSYNC B3 ;  /* 0x0000000000037941 */ /* 0x000fea0003800000 */
.L_x_13902:
        /* <DEDUP_REMOVED lines=9> */
.L_x_13898:
[----:B------:R-:W-:Y:S05]  /*6c40*/  BSYNC B2 ;  /* 0x0000000000027941 */ /* 0x000fea0003800000 */
.L_x_13897:
        /* <DEDUP_REMOVED lines=18> */
.L_x_13909:
[----:B------:R-:W-:-:S07]  /*6d70*/  MOV R39, R74 ;  /* 0x0000004a00277202 */ /* 0x000fce0000000f00 */
.L_x_13910:
[----:B------:R-:W-:Y:S05]  /*6d80*/  BSYNC B3 ;  /* 0x0000000000037941 */ /* 0x000fea0003800000 */
.L_x_13908:
        /* <DEDUP_REMOVED lines=16> */
.L_x_13914:
[----:B------:R-:W-:Y:S05]  /*6e90*/  BSYNC B4 ;  /* 0x0000000000047941 */ /* 0x000fea0003800000 */
.L_x_13913:
        /* <DEDUP_REMOVED lines=44> */
.L_x_13912:
[----:B------:R-:W-:Y:S05]  /*7160*/  BSYNC B3 ;  /* 0x0000000000037941 */ /* 0x000fea0003800000 */
.L_x_13911:
        /* <DEDUP_REMOVED lines=9> */
.L_x_13907:
[----:B------:R-:W-:Y:S05]  /*7200*/  BSYNC B2 ;  /* 0x0000000000027941 */ /* 0x000fea0003800000 */
.L_x_13906:
[----:B------:R-:W0:Y:S02]  /*7210*/  LDC.64 R40, c[0x0][0x238] ;  /* 0x00008e00ff287b82 */ /* 0x000e240000000a00 */
[----:B0-----:R-:W-:-:S05]  /*7220*/  IMAD.WIDE.U32 R40, R80, 0x10, R40 ;  /* 0x0000001050287825 */ /* 0x001fca00078e0028 */
[----:B------:R2:W-:Y:S01]  /*7230*/  STG.E.128 desc[UR6][R40.64], R36 ;  /* 0x0000002428007986 */ /* 0x0005e2000c101d06 */
[----:B------:R-:W-:Y:S05]  /*7240*/  @!P2 BRA `(.L_x_13878) ;  /* 0x00000000002ca947 */ /* 0x000fea0003800000 */
[----:B--2---:R-:W0:Y:S01]  /*7250*/  LDC.64 R40, c[0x0][0x240] ;  /* 0x00009000ff287b82 */ /* 0x004e220000000a00 */
[----:B------:R-:W-:Y:S02]  /*7260*/  SHF.L.U32 R80, R66, 0x10, RZ ;  /* 0x0000001042507819 */ /* 0x000fe400000006ff */
[----:B------:R-:W-:Y:S02]  /*7270*/  LOP3.LUT R42, R67, 0xffff, RZ, 0xc0, !PT ;  /* 0x0000ffff432a7812 */ /* 0x000fe400078ec0ff */
[----:B------:R-:W-:Y:S02]  /*7280*/  LOP3.LUT R85, R80, 0xff0000, RZ, 0xc0, !PT ;  /* 0x00ff000050557812 */ /* 0x000fe400078ec0ff */
[----:B------:R-:W-:-:S03]  /*7290*/  LOP3.LUT R87, R65, 0xff, RZ, 0xc0, !PT ;  /* 0x000000ff41577812 */ /* 0x000fc600078ec0ff */
[----:B------:R-:W-:Y:S01]  /*72a0*/  IMAD R42, R42, 0x1000000, R85 ;  /* 0x010000002a2a7824 */ /* 0x000fe200078e0255 */
[----:B------:R-:W-:-:S04]  /*72b0*/  LOP3.LUT R85, R64, 0xff, RZ, 0xc0, !PT ;  /* 0x000000ff40557812 */ /* 0x000fc800078ec0ff */
[----:B------:R-:W-:-:S05]  /*72c0*/  LEA R42, R87, R42, 0x8 ;  /* 0x0000002a572a7211 */ /* 0x000fca00078e40ff */
[----:B------:R-:W-:Y:S02]  /*72d0*/  IMAD.IADD R85, R42, 0x1, R85 ;  /* 0x000000012a557824 */ /* 0x000fe400078e0255 */
[----:B0-----:R-:W-:-:S05]  /*72e0*/  IMAD.WIDE.U32 R40, R43, 0x4, R40 ;  /* 0x000000042b287825 */ /* 0x001fca00078e0028 */
[----:B------:R3:W-:Y:S02]  /*72f0*/  STG.E desc[UR6][R40.64], R85 ;  /* 0x0000005528007986 */ /* 0x0007e4000c101906 */
.L_x_13878:
[----:B------:R-:W-:Y:S05]  /*7300*/  BSYNC B1 ;  /* 0x0000000000017941 */ /* 0x000fea0003800000 */
.L_x_13877:
[----:B0123--:R-:W-:Y:S01]  /*7310*/  FADD.FTZ R40, RZ, R20 ;  /* 0x00000014ff287221 */ /* 0x00ffe20000010000 */
[C---:B------:R-:W-:Y:S01]  /*7320*/  ISETP.GT.U32.AND P2, PT, R0.reuse, 0x3f, PT ;  /* 0x0000003f0000780c */ /* 0x040fe20003f44070 */
[----:B------:R-:W-:Y:S01]  /*7330*/  UMOV UR30, 0xffffffff ;  /* 0xffffffff001e7882 */ /* 0x000fe20000000000 */
[C---:B------:R-:W-:Y:S01]  /*7340*/  ISETP.GT.U32.AND P3, PT, R0.reuse, 0x5f, PT ;  /* 0x0000005f0000780c */ /* 0x040fe20003f64070 */
        /* <DEDUP_REMOVED lines=73> */
.L_x_13936:
        /* <DEDUP_REMOVED lines=8> */
[----:B------:R-:W-:-:S06]  /*7860*/  FADD.FTZ R80, R80, R87 ;  /* 0x0000005750507221 */ /* 0x000fcc0000010000 */
[----:B------:R-:W3:Y:S01]  /*7870*/  MUFU.RSQ R80, R80 ;  /* 0x0000005000507308 */ /* 0x000ee20000001400 */
[----:B--2---:R-:W-:-:S04]  /*7880*/  @!P5 LEA R40, P2, R76, R40, 0x2 ;  /* 0x000000284c28d211 */ /* 0x004fc800078410ff */
[C-C-:B------:R-:W-:Y:S02]  /*7890*/  @!P5 LEA.HI.X R41, R76.reuse, R41, R82.reuse, 0x2, P2 ;  /* 0x000000294c29d211 */ /* 0x140fe400010f1452 */
[----:B-----5:R-:W-:Y:S02]  /*78a0*/  ISETP.GE.AND P2, PT, R81, 0x1, PT ;  /* 0x000000015100780c */ /* 0x020fe40003f46270 */
[C---:B-1----:R-:W-:Y:S01]  /*78b0*/  @!P5 LEA R42, P3, R76.reuse, R42, 0x2 ;  /* 0x0000002a4c2ad211 */ /* 0x042fe200078610ff */
[----:B------:R1:W-:Y:S03]  /*78c0*/  @!P5 STG.E desc[UR6][R40.64], R85 ;  /* 0x000000552800d986 */ /* 0x0003e6000c101906 */
[----:B------:R-:W-:-:S05]  /*78d0*/  @!P5 LEA.HI.X R43, R76, R43, R82, 0x2, P3 ;  /* 0x0000002b4c2bd211 */ /* 0x000fca00018f1452 */
[----:B---3--:R1:W-:Y:S02]  /*78e0*/  @!P5 STG.E desc[UR6][R42.64], R80 ;  /* 0x000000502a00d986 */ /* 0x0083e4000c101906 */
[----:B------:R-:W-:Y:S05]  /*78f0*/  @!P2 BRA `(.L_x_13917) ;  /* 0x00000004004ca947 */ /* 0x000fea0003800000 */
[----:B-1----:R-:W-:Y:S01]  /*7900*/  IADD3 R40, R81, -0x1, RZ ;  /* 0xffffffff51287810 */ /* 0x002fe20007ffe0ff */
        /* <DEDUP_REMOVED lines=25> */
.L_x_13919:
[----:B------:R-:W-:Y:S05]  /*7aa0*/  BSYNC B2 ;  /* 0x0000000000027941 */ /* 0x000fea0003800000 */
.L_x_13918:
        /* <DEDUP_REMOVED lines=19> */
.L_x_13921:
[----:B------:R-:W-:Y:S05]  /*7be0*/  BSYNC B2 ;  /* 0x0000000000027941 */ /* 0x000fea0003800000 */
.L_x_13920:
        /* <DEDUP_REMOVED lines=19> */
.L_x_13923:
[----:B------:R-:W-:Y:S05]  /*7d20*/  BSYNC B2 ;  /* 0x0000000000027941 */ /* 0x000fea0003800000 */
.L_x_13922:
        /* <DEDUP_REMOVED lines=11> */
[----:B-1----:R-:W-:-:S04]  /*7de0*/  IMAD.WIDE.U32 R84, R84, 0x10, R40 ;  /* 0x0000001054547825 */ /* 0x002fc800078e0028 */
[----:B------:R-:W-:Y:S01]  /*7df0*/  FFMA.FTZ R40, R52, R43, R9 ;  /* 0x0000002b34287223 */ /* 0x000fe20000010009 */
[----:B------:R-:W-:Y:S01]  /*7e00*/  FFMA.FTZ R41, R53, R83, R62 ;  /* 0x0000005335297223 */ /* 0x000fe2000001003e */
[----:B------:R-:W-:-:S05]  /*7e10*/  FFMA.FTZ R43, R54, R81, R63 ;  /* 0x00000051362b7223 */ /* 0x000fca000001003f */
[----:B------:R4:W-:Y:S02]  /*7e20*/  STG.E.128 desc[UR6][R84.64], R40 ;  /* 0x0000002854007986 */ /* 0x0009e4000c101d06 */
.L_x_13917:
[----:B------:R-:W-:Y:S05]  /*7e30*/  BSYNC B1 ;  /* 0x0000000000017941 */ /* 0x000fea0003800000 */
.L_x_13916:
[----:B-1234-:R-:W1:Y:S02]  /*7e40*/  LDC.64 R40, c[0x0][0x210] ;  /* 0x00008400ff287b82 */ /* 0x01ee640000000a00 */
[----:B-1----:R-:W-:-:S04]  /*7e50*/  LEA R76, R40, R76, 0x2 ;  /* 0x0000004c284c7211 */ /* 0x002fc800078e10ff */
[----:B------:R-:W-:-:S13]  /*7e60*/  ISETP.GE.AND P2, PT, R76, R41, PT ;  /* 0x000000294c00720c */ /* 0x000fda0003f46270 */
[----:B------:R-:W-:Y:S05]  /*7e70*/  @!P2 BRA `(.L_x_13924) ;  /* 0xffffff8c00dca947 */ /* 0x000fea000383ffff */
[----:B------:R-:W-:Y:S05]  /*7e80*/  BSYNC B0 ;  /* 0x0000000000007941 */ /* 0x000fea0003800000 */
.L_x_13756:
[----:B------:R-:W-:Y:S05]  /*7e90*/  EXIT ;  /* 0x000000000000794d */ /* 0x000fea0003800000 */
.L_x_13915:
        /* <DEDUP_REMOVED lines=8> */
.L_x_13926:
[----:B------:R-:W-:Y:S05]  /*7f20*/  BSYNC B1 ;  /* 0x0000000000017941 */ /* 0x000fea0003800000 */
.L_x_13925:
        /* <DEDUP_REMOVED lines=10> */
.L_x_13927:
[----:B------:R-:W-:Y:S01]  /*7fd0*/  HFMA2.MMA R41, -RZ, RZ, 0, 2.384185791015625e-07 ;  /* 0x00000004ff297435 */ /* 0x000fe200000001ff */
[----:B------:R-:W-:-:S05]  /*7fe0*/  MOV R87, R91 ;  /* 0x0000005b00577202 */ /* 0x000fca0000000f00 */
[----:B------:R-:W-:-:S04]  /*7ff0*/  FADD.FTZ R87, R84, R87 ;  /* 0x0000005754577221 */ /* 0x000fc80000010000 */
[----:B------:R-:W-:-:S07]  /*8000*/  IMAD.MOV.U32 R88, RZ, RZ, R87 ;  /* 0x000000ffff587224 */ /* 0x000fce00078e0057 */
[----:B------:R-:W-:Y:S05]  /*8010*/  WARPSYNC.COLLECTIVE R43, `(.L_x_13928) ;  /* 0x000000002b087348 */ /* 0x000fea0003c00000 */
[----:B------:R0:W1:Y:S02]  /*8020*/  SHFL.BFLY P6, R91, R88, R41, R42 ;  /* 0x0c000029585b7389 */ /* 0x00006400000c002a */
[----:B01----:R-:W-:Y:S01]  /*8030*/  ENDCOLLECTIVE ;  /* 0x000000000000791b */ /* 0x003fe20003800000 */
.L_x_13928:
[----:B------:R-:W-:Y:S02]  /*8040*/  IMAD.MOV.U32 R41, RZ, RZ, 0x8 ;  /* 0x00000008ff297424 */ /* 0x000fe400078e00ff */
[----:B------:R-:W-:-:S04]  /*8050*/  IMAD.MOV.U32 R40, RZ, RZ, R91 ;  /* 0x000000ffff287224 */ /* 0x000fc800078e005b */
[----:B------:R-:W-:-:S05]  /*8060*/  FADD.FTZ R86, R87, R40 ;  /* 0x0000002857567221 */ /* 0x000fca0000010000 */
[----:B------:R-:W-:-:S07]  /*8070*/  MOV R88, R86 ;  /* 0x0000005600587202 */ /* 0x000fce0000000f00 */
[----:B------:R-:W-:Y:S05]  /*8080*/  WARPSYNC.COLLECTIVE R43, `(.L_x_13929) ;  /* 0x000000002b087348 */ /* 0x000fea0003c00000 */
[----:B------:R0:W1:Y:S02]  /*8090*/  SHFL.BFLY P6, R91, R88, R41, R42 ;  /* 0x0c000029585b7389 */ /* 0x00006400000c002a */
[----:B01----:R-:W-:Y:S01]  /*80a0*/  ENDCOLLECTIVE ;  /* 0x000000000000791b */ /* 0x003fe20003800000 */
.L_x_13929:
[----:B------:R-:W-:Y:S01]  /*80b0*/  HFMA2.MMA R41, -RZ, RZ, 0, 9.5367431640625e-07 ;  /* 0x00000010ff297435 */ /* 0x000fe200000001ff */
[----:B------:R-:W-:-:S05]  /*80c0*/  MOV R89, R91 ;  /* 0x0000005b00597202 */ /* 0x000fca0000000f00 */
[----:B------:R-:W-:-:S04]  /*80d0*/  FADD.FTZ R89, R86, R89 ;  /* 0x0000005956597221 */ /* 0x000fc80000010000 */
[----:B------:R-:W-:-:S07]  /*80e0*/  IMAD.MOV.U32 R88, RZ, RZ, R89 ;  /* 0x000000ffff587224 */ /* 0x000fce00078e0059 */
[----:B------:R-:W-:Y:S05]  /*80f0*/  WARPSYNC.COLLECTIVE R43, `(.L_x_13930) ;  /* 0x000000002b087348 */ /* 0x000fea0003c00000 */
[----:B------:R0:W1:Y:S02]  /*8100*/  SHFL.BFLY P6, R91, R88, R41, R42 ;  /* 0x0c000029585b7389 */ /* 0x00006400000c002a */
[----:B01----:R-:W-:Y:S01]  /*8110*/  ENDCOLLECTIVE ;  /* 0x000000000000791b */ /* 0x003fe20003800000 */
.L_x_13930:
        /* <DEDUP_REMOVED lines=36> */
[----:B------:R-:W-:Y:S01]  /*8360*/  HFMA2.MMA R42, -RZ, RZ, 0, 1.847743988037109375e-06 ;  /* 0x0000001fff2a7435 */ /* 0x000fe200000001ff */
[----:B------:R-:W-:-:S03]  /*8370*/  IMAD.MOV.U32 R41, RZ, RZ, 0x1 ;  /* 0x00000001ff297424 */ /* 0x000fc600078e00ff */
[----:B------:R-:W-:-:S07]  /*8380*/  MOV R88, R40 ;  /* 0x0000002800587202 */ /* 0x000fce0000000f00 */
[----:B------:R-:W-:Y:S05]  /*8390*/  WARPSYNC.COLLECTIVE R43, `(.L_x_13931) ;  /* 0x000000002b087348 */ /* 0x000fea0003c00000 */
[----:B------:R0:W1:Y:S02]  /*83a0*/  SHFL.BFLY P6, R91, R88, R41, R42 ;  /* 0x0c000029585b7389 */ /* 0x00006400000c002a */
[----:B01----:R-:W-:Y:S01]  /*83b0*/  ENDCOLLECTIVE ;  /* 0x000000000000791b */ /* 0x003fe20003800000 */
.L_x_13931:
[----:B------:R-:W-:Y:S02]  /*83c0*/  IMAD.MOV.U32 R41, RZ, RZ, 0x2 ;  /* 0x00000002ff297424 */ /* 0x000fe400078e00ff */
[----:B------:R-:W-:-:S04]  /*83d0*/  IMAD.MOV.U32 R87, RZ, RZ, R91 ;  /* 0x000000ffff577224 */ /* 0x000fc800078e005b */
[----:B------:R-:W-:-:S05]  /*83e0*/  FADD.FTZ R87, R40, R87 ;  /* 0x0000005728577221 */ /* 0x000fca0000010000 */
[----:B------:R-:W-:-:S07]  /*83f0*/  MOV R88, R87 ;  /* 0x0000005700587202 */ /* 0x000fce0000000f00 */
[----:B------:R-:W-:Y:S05]  /*8400*/  WARPSYNC.COLLECTIVE R43, `(.L_x_13932) ;  /* 0x000000002b087348 */ /* 0x000fea0003c00000 */
[----:B------:R0:W1:Y:S02]  /*8410*/  SHFL.BFLY P6, R91, R88, R41, R42 ;  /* 0x0c000029585b7389 */ /* 0x00006400000c002a */
[----:B01----:R-:W-:Y:S01]  /*8420*/  ENDCOLLECTIVE ;  /* 0x000000000000791b */ /* 0x003fe20003800000 */
.L_x_13932:
[----:B------:R-:W-:Y:S01]  /*8430*/  HFMA2.MMA R41, -RZ, RZ, 0, 2.384185791015625e-07 ;  /* 0x00000004ff297435 */ /* 0x000fe200000001ff */
[----:B------:R-:W-:-:S05]  /*8440*/  MOV R84, R91 ;  /* 0x0000005b00547202 */ /* 0x000fca0000000f00 */
[----:B------:R-:W-:-:S04]  /*8450*/  FADD.FTZ R84, R87, R84 ;  /* 0x0000005457547221 */ /* 0x000fc80000010000 */
[----:B------:R-:W-:-:S07]  /*8460*/  IMAD.MOV.U32 R88, RZ, RZ, R84 ;  /* 0x000000ffff587224 */ /* 0x000fce00078e0054 */
[----:B------:R-:W-:Y:S05]  /*8470*/  WARPSYNC.COLLECTIVE R43, `(.L_x_13933) ;  /* 0x000000002b087348 */ /* 0x000fea0003c00000 */
[----:B------:R0:W1:Y:S02]  /*8480*/  SHFL.BFLY P6, R91, R88, R41, R42 ;  /* 0x0c000029585b7389 */ /* 0x00006400000c002a */
[----:B01----:R-:W-:Y:S01]  /*8490*/  ENDCOLLECTIVE ;  /* 0x000000000000791b */ /* 0x003fe20003800000 */
.L_x_13933:
[----:B------:R-:W-:Y:S02]  /*84a0*/  IMAD.MOV.U32 R41, RZ, RZ, 0x8 ;  /* 0x00000008ff297424 */ /* 0x000fe400078e00ff */
[----:B------:R-:W-:-:S04]  /*84b0*/  IMAD.MOV.U32 R89, RZ, RZ, R91 ;  /* 0x000000ffff597224 */ /* 0x000fc800078e005b */
[----:B------:R-:W-:-:S05]  /*84c0*/  FADD.FTZ R89, R84, R89 ;  /* 0x0000005954597221 */ /* 0x000fca0000010000 */
[----:B------:R-:W-:-:S07]  /*84d0*/  MOV R88, R89 ;  /* 0x0000005900587202 */ /* 0x000fce0000000f00 */
[----:B------:R-:W-:Y:S05]  /*84e0*/  WARPSYNC.COLLECTIVE R43, `(.L_x_13934) ;  /* 0x000000002b087348 */ /* 0x000fea0003c00000 */
[----:B------:R0:W1:Y:S02]  /*84f0*/  SHFL.BFLY P6, R91, R88, R41, R42 ;  /* 0x0c000029585b7389 */ /* 0x00006400000c002a */
[----:B01----:R-:W-:Y:S01]  /*8500*/  ENDCOLLECTIVE ;  /* 0x000000000000791b */ /* 0x003fe20003800000 */
.L_x_13934:
[----:B------:R-:W-:Y:S01]  /*8510*/  HFMA2.MMA R41, -RZ, RZ, 0, 9.5367431640625e-07 ;  /* 0x00000010ff297435 */ /* 0x000fe200000001ff */
[----:B------:R-:W-:-:S05]  /*8520*/  MOV R86, R91 ;  /* 0x0000005b00567202 */ /* 0x000fca0000000f00 */
[----:B------:R-:W-:-:S04]  /*8530*/  FADD.FTZ R86, R89, R86 ;  /* 0x0000005659567221 */ /* 0x000fc80000010000 */
[----:B------:R-:W-:-:S07]  /*8540*/  IMAD.MOV.U32 R88, RZ, RZ, R86 ;  /* 0x000000ffff587224 */ /* 0x000fce00078e0056 */
[----:B------:R-:W-:Y:S05]  /*8550*/  WARPSYNC.COLLECTIVE R43, `(.L_x_13935) ;  /* 0x000000002b087348 */ /* 0x000fea0003c00000 */
[----:B------:R0:W1:Y:S02]  /*8560*/  SHFL.BFLY P6, R91, R88, R41, R42 ;  /* 0x0c000029585b7389 */ /* 0x00006400000c002a */
[----:B01----:R-:W-:Y:S01]  /*8570*/  ENDCOLLECTIVE ;  /* 0x000000000000791b */ /* 0x003fe20003800000 */
.L_x_13935:
[----:B------:R-:W-:Y:S05]  /*8580*/  BRA `(.L_x_13936) ;  /* 0xfffffff000947947 */ /* 0x000fea000383ffff */
.L_x_13937:
        /* <DEDUP_REMOVED lines=15> */
.L_x_16610:


//--------------------- .text._ZN10layer_norm13ln_fwd_kernelINS_13Kernel_traitsI6__halfffffjLj512ELj1ELj4ELj1ELj16ENS_18Kernel_traits_baseILj512ES2_ffffjLj128EEEEELb1ELb0ELb1ELb1EEEvNS_9FwdParamsE --------------------------
	.section	.text._ZN10layer_norm13ln_fwd_kernelINS_13Kernel_traitsI6__halfffffjLj512ELj1ELj4ELj1ELj16ENS_18Kernel_traits_baseILj512ES2_ffffjLj128EEEEELb1ELb0ELb1ELb1EEEvNS_9FwdParamsE,"ax",@progbits
	.align	128
        .global         _ZN10layer_norm13ln_fwd_kernelINS_13Kernel_traitsI6__halfffffjLj512ELj1ELj4ELj1ELj16ENS_18Kernel_traits_baseILj512ES2_ffffjLj128EEEEELb1ELb0ELb1ELb1EEEvNS_9FwdParamsE
        .type           _ZN10layer_norm13ln_fwd_kernelINS_13Kernel_traitsI6__halfffffjLj512ELj1ELj4ELj1ELj16ENS_18Kernel_traits_baseILj512ES2_ffffjLj128EEEEELb1ELb0ELb1ELb1EEEvNS_9FwdParamsE,@function
        .size           _ZN10layer_norm13ln_fwd_kernelINS_13Kernel_traitsI6__halfffffjLj512ELj1ELj4ELj1ELj16ENS_18Kernel_traits_baseILj512ES2_ffffjLj128EEEEELb1ELb0ELb1ELb1EEEvNS_9FwdParamsE,(.L_x_16611 - _ZN10layer_norm13ln_fwd_kernelINS_13Kernel_traitsI6__halfffffjLj512ELj1ELj4ELj1ELj16ENS_18Kernel_traits_baseILj512ES2_ffffjLj128EEEEELb1ELb0ELb1ELb1EEEvNS_9FwdParamsE)
        .other          _ZN10layer_norm13ln_fwd_kernelINS_13Kernel_traitsI6__halfffffjLj512ELj1ELj4ELj1ELj16ENS_18Kernel_traits_baseILj512ES2_ffffjLj128EEEEELb1ELb0ELb1ELb1EEEvNS_9FwdParamsE,@"STO_CUDA_ENTRY STV_DEFAULT"
_ZN10layer_norm13ln_fwd_kernelINS_13Kernel_traitsI6__halfffffjLj512ELj1ELj4ELj1ELj16ENS_18Kernel_traits_baseILj512ES2_ffffjLj128EEEEELb1ELb0ELb1ELb1EEEvNS_9FwdParamsE:
.text._ZN10layer_norm13ln_fwd_kernelINS_13Kernel_traitsI6__halfffffjLj512ELj1ELj4ELj1ELj16ENS_18Kernel_traits_baseILj512ES2_ffffjLj128EEEEELb1ELb0ELb1ELb1EEEvNS_9FwdParamsE:
[----:B------:R-:W-:Y:S08]  /*0000*/  LDC R1, c[0x0][0x28] ;  /* 0x00000a00ff017b82 */ /* 0x000ff00000000800 */
[----:B------:R-:W0:Y:S01]  /*0010*/  LDC R20, c[0x0][0x2e8] ;  /* 0x0000ba00ff147b82 */ /* 0x000e220000000800 */
[----:B------:R-:W-:Y:S01]  /*0020*/  ULDC.U8 UR4, c[0x0][0x2f4] ;  /* 0x0000bd0000047ab9 */ /* 0x000fe20000000000 */
[----:B------:R-:W-:Y:S01]  /*0030*/  ULDC.64 UR6, c[0x0][0x208] ;  /* 0x0000820000067ab9 */ /* 0x000fe20000000a00 */
[----:B------:R-:W-:Y:S01]  /*0040*/  ISETP.NE.AND P0, PT, RZ, UR4, PT ;  /* 0x00000004ff007c0c */ /* 0x000fe2000bf05270 */
[----:B------:R-:W-:-:S04]  /*0050*/  ULDC.64 UR4, c[0x0][0x2e0] ;  /* 0x0000b80000047ab9 */ /* 0x000fc80000000a00 */
[----:B------:R-:W1:Y:S01]  /*0060*/  LDC R21, c[0x0][0x2ec] ;  /* 0x0000bb00ff157b82 */ /* 0x000e620000000800 */
[----:B------:R-:W-:Y:S01]  /*0070*/  MOV R2, UR4 ;  /* 0x0000000400027c02 */ /* 0x000fe20008000f00 */
[----:B------:R-:W-:Y:S01]  /*0080*/  IMAD.U32 R3, RZ, RZ, UR5 ;  /* 0x00000005ff037e24 */ /* 0x000fe2000f8e00ff */
[----:B------:R-:W2:Y:S01]  /*0090*/  S2R R19, SR_TID.X ;  /* 0x0000000000137919 */ /* 0x000ea20000002100 */
[----:B------:R-:W2:Y:S04]  /*00a0*/  S2R R14, SR_CTAID.X ;  /* 0x00000000000e7919 */ /* 0x000ea80000002500 */
[----:B------:R-:W3:Y:S01]  /*00b0*/  @P0 LDC R7, c[0x0][0x2f0] ;  /* 0x0000bc00ff070b82 */ /* 0x000ee20000000800 */
[----:B------:R-:W-:Y:S01]  /*00c0*/  ULDC UR8, c[0x0][0x0] ;  /* 0x0000000000087ab9 */ /* 0x000fe20000000800 */
[----:B------:R-:W-:Y:S01]  /*00d0*/  ULDC UR10, c[0x0][0x214] ;  /* 0x00008500000a7ab9 */ /* 0x000fe20000000800 */
        /* <DEDUP_REMOVED lines=8> */
[----:B------:R-:W-:-:S05]  /*0160*/  SHF.R.U32.HI R76, RZ, 0x5, R19 ;  /* 0x00000005ff4c7819 */ /* 0x000fca0000011613 */
[----:B------:R-:W-:Y:S01]  /*0170*/  IMAD R76, R14, 0x4, R76 ;  /* 0x000000040e4c7824 */ /* 0x000fe200078e024c */
        /* <DEDUP_REMOVED lines=33> */
[----:B------:R-:W-:Y:S01]  /*0390*/  UIADD3 UR21, UR5, -0x56f99767, URZ ;  /* 0xa906689905157890 */ /* 0x000fe2000fffe03f */
[----:B------:R-:W-:Y:S02]  /*03a0*/  ISETP.NE.U32.AND P0, PT, RZ, UR8, PT ;  /* 0x00000008ff007c0c */ /* 0x000fe4000bf05070 */
[----:B------:R-:W-:Y:S01]  /*03b0*/  LOP3.LUT R8, R3, UR19, R6, 0x96, !PT ;  /* 0x0000001303087c12 */ /* 0x000fe2000f8e9606 */
[----:B------:R-:W-:Y:S01]  /*03c0*/  IMAD.WIDE.U32 R6, R7, -0x2daee0ad, RZ ;  /* 0xd2511f5307067825 */ /* 0x000fe200078e00ff */
[----:B------:R-:W-:-:S04]  /*03d0*/  ISETP.NE.AND.EX P0, PT, RZ, UR9, PT, P0 ;  /* 0x00000009ff007c0c */ /* 0x000fc8000bf05300 */
[----:B------:R-:W-:Y:S02]  /*03e0*/  LOP3.LUT R10, R7, UR21, R2, 0x96, !PT ;  /* 0x00000015070a7c12 */ /* 0x000fe4000f8e9602 */
[----:B------:R-:W-:-:S04]  /*03f0*/  IADD3 R2, P1, R0, UR8, RZ ;  /* 0x0000000800027c10 */ /* 0x000fc8000ff3e0ff */
[----:B------:R-:W-:Y:S01]  /*0400*/  IADD3.X R3, RZ, UR9, RZ, P1, !PT ;  /* 0x00000009ff037c10 */ /* 0x000fe20008ffe4ff */
[----:B------:R-:W-:Y:S01]  /*0410*/  UIADD3 UR20, UR4, 0x1715609d, URZ ;  /* 0x1715609d04147890 */ /* 0x000fe2000fffe03f */
[----:B------:R-:W-:Y:S01]  /*0420*/  IMAD.WIDE.U32 R8, R8, -0x326172a9, RZ ;  /* 0xcd9e8d5708087825 */ /* 0x000fe200078e00ff */
[----:B------:R-:W-:Y:S02]  /*0430*/  UIADD3 UR22, UR4, -0x4ab325aa, URZ ;  /* 0xb54cda5604167890 */ /* 0x000fe4000fffe03f */
[----:B------:R0:W5:Y:S01]  /*0440*/  @P0 LDG.E.64 R14, desc[UR6][R2.64] ;  /* 0x00000006020e0981 */ /* 0x000162000c1e1b00 */
[----:B------:R-:W-:Y:S01]  /*0450*/  UIADD3 UR23, UR5, 0x646e171e, URZ ;  /* 0x646e171e05177890 */ /* 0x000fe2000fffe03f */
[----:B------:R-:W-:Y:S01]  /*0460*/  IMAD.WIDE.U32 R10, R10, -0x326172a9, RZ ;  /* 0xcd9e8d570a0a7825 */ /* 0x000fe200078e00ff */
[----:B------:R-:W-:Y:S01]  /*0470*/  UIADD3 UR24, UR4, 0x5384540f, URZ ;  /* 0x5384540f04187890 */ /* 0x000fe2000fffe03f */
[----:B------:R0:W5:Y:S01]  /*0480*/  @P0 LDG.E.64 R28, desc[UR6][R2.64+0x100] ;  /* 0x00010006021c0981 */ /* 0x000162000c1e1b00 */
[----:B------:R-:W-:Y:S01]  /*0490*/  UIADD3 UR25, UR5, 0x1fd5c5a3, URZ ;  /* 0x1fd5c5a305197890 */ /* 0x000fe2000fffe03f */
[----:B------:R-:W-:-:S02]  /*04a0*/  ULDC.64 UR8, c[0x0][0x260] ;  /* 0x0000980000087ab9 */ /* 0x000fc40000000a00 */
[----:B------:R0:W5:Y:S04]  /*04b0*/  @P0 LDG.E.64 R26, desc[UR6][R2.64+0x200] ;  /* 0x00020006021a0981 */ /* 0x000168000c1e1b00 */
[----:B------:R0:W5:Y:S01]  /*04c0*/  @P0 LDG.E.64 R24, desc[UR6][R2.64+0x300] ;  /* 0x0003000602180981 */ /* 0x000162000c1e1b00 */
[----:B------:R-:W-:-:S05]  /*04d0*/  LOP3.LUT R4, R9, UR20, R4, 0x96, !PT ;  /* 0x0000001409047c12 */ /* 0x000fca000f8e9604 */
[----:B------:R-:W-:Y:S01]  /*04e0*/  IMAD.WIDE.U32 R4, R4, -0x2daee0ad, RZ ;  /* 0xd2511f5304047825 */ /* 0x000fe200078e00ff */
[----:B------:R-:W-:-:S04]  /*04f0*/  LOP3.LUT R8, R11, UR22, R8, 0x96, !PT ;  /* 0x000000160b087c12 */ /* 0x000fc8000f8e9608 */
[----:B------:R-:W-:Y:S01]  /*0500*/  LOP3.LUT R12, R5, UR23, R6, 0x96, !PT ;  /* 0x00000017050c7c12 */ /* 0x000fe2000f8e9606 */
[----:B------:R-:W-:Y:S01]  /*0510*/  IMAD.WIDE.U32 R8, R8, -0x2daee0ad, RZ ;  /* 0xd2511f5308087825 */ /* 0x000fe200078e00ff */
[----:B------:R-:W-:-:S03]  /*0520*/  ISETP.GE.AND P1, PT, R76, UR10, PT ;  /* 0x0000000a4c007c0c */ /* 0x000fc6000bf26270 */
[----:B------:R-:W-:Y:S01]  /*0530*/  IMAD.WIDE.U32 R12, R12, -0x326172a9, RZ ;  /* 0xcd9e8d570c0c7825 */ /* 0x000fe200078e00ff */
[----:B------:R-:W-:-:S04]  /*0540*/  LOP3.LUT R18, R9, UR25, R4, 0x96, !PT ;  /* 0x0000001909127c12 */ /* 0x000fc8000f8e9604 */
        /* <DEDUP_REMOVED lines=18> */
[----:B------:R-:W-:Y:S01]  /*0670*/  UIADD3 UR28, UR4, -0x700cb87f, URZ ;  /* 0x8ff34781041c7890 */ /* 0x000fe2000fffe03f */
[----:B------:R-:W-:Y:S01]  /*0680*/  IMAD R18, R18, -0x326172a9, RZ ;  /* 0xcd9e8d5712127824 */ /* 0x000fe200078e02ff */
[----:B------:R-:W-:Y:S01]  /*0690*/  UIADD3 UR29, UR5, -0x695add53, URZ ;  /* 0x96a522ad051d7890 */ /* 0x000fe2000fffe03f */
[----:B------:R-:W-:Y:S01]  /*06a0*/  IMAD.HI.U32 R11, R46, -0x326172a9, RZ ;  /* 0xcd9e8d572e0b7827 */ /* 0x000fe200078e00ff */
[--C-:B------:R-:W-:Y:S01]  /*06b0*/  SHF.R.U64 R50, R14, 0x10, R15.reuse ;  /* 0x000000100e327819 */ /* 0x100fe2000000120f */
[----:B------:R-:W-:Y:S01]  /*06c0*/  BSSY B0, `(.L_x_13938) ;  /* 0x0000716000007945 */ /* 0x000fe20003800000 */
[----:B------:R-:W-:Y:S01]  /*06d0*/  SHF.R.U32.HI R51, RZ, 0x10, R15 ;  /* 0x00000010ff337819 */ /* 0x000fe2000001160f */
[----:B------:R-:W-:Y:S01]  /*06e0*/  IMAD R16, R10, -0x2daee0ad, RZ ;  /* 0xd2511f530a107824 */ /* 0x000fe200078e02ff */
[--C-:B------:R-:W-:Y:S01]  /*06f0*/  SHF.R.U64 R52, R28, 0x10, R29.reuse ;  /* 0x000000101c347819 */ /* 0x100fe2000000121d */
[----:B------:R-:W-:Y:S01]  /*0700*/  IMAD.HI.U32 R9, R48, -0x2daee0ad, RZ ;  /* 0xd2511f5330097827 */ /* 0x000fe200078e00ff */
[----:B------:R-:W-:Y:S01]  /*0710*/  SHF.R.U32.HI R53, RZ, 0x10, R29 ;  /* 0x00000010ff357819 */ /* 0x000fe2000001161d */
        /* <DEDUP_REMOVED lines=9> */
[----:B------:R-:W-:Y:S01]  /*07b0*/  LOP3.LUT R18, R11, UR28, R18, 0x96, !PT ;  /* 0x0000001c0b127c12 */ /* 0x000fe2000f8e9612 */
[----:B------:R-:W-:Y:S01]  /*07c0*/  HADD2.F32 R13, -RZ, R26.H0_H0 ;  /* 0x2000001aff0d7230 */ /* 0x000fe20000004100 */
[----:B------:R-:W-:Y:S01]  /*07d0*/  LOP3.LUT R16, R9, UR29, R16, 0x96, !PT ;  /* 0x0000001d09107c12 */ /* 0x000fe2000f8e9610 */
[----:B------:R-:W-:Y:S01]  /*07e0*/  HADD2.F32 R10, -RZ, R27.H0_H0 ;  /* 0x2000001bff0a7230 */ /* 0x000fe20000004100 */
[----:B------:R-:W-:Y:S01]  /*07f0*/  LOP3.LUT R45, R20, 0x3, RZ, 0xc0, !PT ;  /* 0x00000003142d7812 */ /* 0x000fe200078ec0ff */
[----:B------:R-:W-:Y:S01]  /*0800*/  HADD2.F32 R11, -RZ, R24.H0_H0 ;  /* 0x20000018ff0b7230 */ /* 0x000fe20000004100 */
[----:B------:R-:W-:Y:S01]  /*0810*/  LOP3.LUT R49, R19, 0x1f, RZ, 0xc0, !PT ;  /* 0x0000001f13317812 */ /* 0x000fe200078ec0ff */
[----:B------:R-:W-:Y:S01]  /*0820*/  HADD2.F32 R9, -RZ, R25.H0_H0 ;  /* 0x20000019ff097230 */ /* 0x000fe20000004100 */
[----:B------:R-:W-:Y:S01]  /*0830*/  ISETP.NE.AND P2, PT, RZ, UR8, PT ;  /* 0x00000008ff007c0c */ /* 0x000fe2000bf45270 */
[----:B------:R-:W-:Y:S01]  /*0840*/  IMAD R46, R46, -0x326172a9, RZ ;  /* 0xcd9e8d572e2e7824 */ /* 0x000fe200078e02ff */
[----:B------:R-:W-:Y:S01]  /*0850*/  ULDC UR9, c[0x0][0x294] ;  /* 0x0000a50000097ab9 */ /* 0x000fe20000000800 */
[----:B------:R-:W-:Y:S01]  /*0860*/  IMAD R48, R48, -0x2daee0ad, RZ ;  /* 0xd2511f5330307824 */ /* 0x000fe200078e02ff */
[----:B------:R-:W-:Y:S01]  /*0870*/  ULDC UR8, c[0x0][0x2d8] ;  /* 0x0000b60000087ab9 */ /* 0x000fe20000000800 */
[----:B------:R-:W-:Y:S01]  /*0880*/  IMAD.MOV.U32 R47, RZ, RZ, RZ ;  /* 0x000000ffff2f7224 */ /* 0x000fe200078e00ff */
        /* <DEDUP_REMOVED lines=33> */
.L_x_14094:
        /* <DEDUP_REMOVED lines=12> */
[----:B------:R-:W-:-:S04]  /*0b60*/  LEA.HI R36, R35, R36, RZ, 0x2 ;  /* 0x0000002423247211 */ /* 0x000fc800078f10ff */
[----:B------:R-:W-:Y:S01]  /*0b70*/  LEA.HI.SX32 R83, R36, R49, 0x1e ;  /* 0x0000003124537211 */ /* 0x000fe200078ff2ff */
[----:B0-----:R-:W-:-:S05]  /*0b80*/  IMAD.WIDE R32, R76, 0x4, R32 ;  /* 0x000000044c207825 */ /* 0x001fca00078e0220 */
[----:B-----5:R0:W5:Y:S01]  /*0b90*/  LDG.E R80, desc[UR6][R32.64] ;  /* 0x0000000620507981 */ /* 0x020162000c1e1900 */
[----:B----4-:R-:W-:-:S13]  /*0ba0*/  ISETP.GE.AND P3, PT, R37, 0x1, PT ;  /* 0x000000012500780c */ /* 0x010fda0003f66270 */
[----:B------:R-:W2:Y:S01]  /*0bb0*/  @P3 LDC.64 R30, c[0x0][0x220] ;  /* 0x00008800ff1e3b82 */ /* 0x000ea20000000a00 */
[----:B------:R-:W-:Y:S02]  /*0bc0*/  @P3 IADD3 R38, R37, -0x1, RZ ;  /* 0xffffffff25263810 */ /* 0x000fe40007ffe0ff */
[----:B------:R-:W-:-:S03]  /*0bd0*/  @P3 LOP3.LUT R49, R19, 0x1f, RZ, 0xc0, !PT ;  /* 0x0000001f13313812 */ /* 0x000fc600078ec0ff */
[----:B------:R-:W-:-:S05]  /*0be0*/  @P3 IMAD R38, R38, R77, RZ ;  /* 0x0000004d26263224 */ /* 0x000fca00078e02ff */
[----:B------:R-:W-:-:S04]  /*0bf0*/  @P3 SHF.R.S32.HI R35, RZ, 0x1f, R38 ;  /* 0x0000001fff233819 */ /* 0x000fc80000011426 */
[----:B------:R-:W-:Y:S01]  /*0c00*/  @P3 LEA.HI R38, R35, R38, RZ, 0x2 ;  /* 0x0000002623263211 */ /* 0x000fe200078f10ff */
[----:B-1----:R-:W-:-:S03]  /*0c10*/  @P0 IMAD.WIDE.U32 R34, R83, 0x10, R28 ;  /* 0x0000001053220825 */ /* 0x002fc600078e001c */
[----:B------:R-:W-:Y:S02]  /*0c20*/  @P3 LEA.HI.SX32 R82, R38, R49, 0x1e ;  /* 0x0000003126523211 */ /* 0x000fe400078ff2ff */
[----:B------:R-:W3:Y:S03]  /*0c30*/  @P0 LDG.E.128 R20, desc[UR6][R34.64] ;  /* 0x0000000622140981 */ /* 0x000ee6000c1e1d00 */
[----:B--2---:R-:W-:-:S05]  /*0c40*/  @P3 IMAD.WIDE.U32 R30, R82, 0x10, R30 ;  /* 0x00000010521e3825 */ /* 0x004fca00078e001e */
        /* <DEDUP_REMOVED lines=21> */
.L_x_13942:
[----:B------:R-:W-:-:S07]  /*0da0*/  IMAD.MOV.U32 R36, RZ, RZ, R46 ;  /* 0x000000ffff247224 */ /* 0x000fce00078e002e */
.L_x_13943:
[----:B------:R-:W-:Y:S05]  /*0db0*/  BSYNC B2 ;  /* 0x0000000000027941 */ /* 0x000fea0003800000 */
.L_x_13941:
        /* <DEDUP_REMOVED lines=16> */
.L_x_13947:
[----:B------:R-:W-:Y:S05]  /*0ec0*/  BSYNC B3 ;  /* 0x0000000000037941 */ /* 0x000fea0003800000 */
.L_x_13946:
        /* <DEDUP_REMOVED lines=44> */
.L_x_13945:
[----:B------:R-:W-:Y:S05]  /*1190*/  BSYNC B2 ;  /* 0x0000000000027941 */ /* 0x000fea0003800000 */
.L_x_13944:
        /* <DEDUP_REMOVED lines=9> */
.L_x_13940:
[----:B------:R-:W-:Y:S05]  /*1230*/  BSYNC B1 ;  /* 0x0000000000017941 */ /* 0x000fea0003800000 */
.L_x_13939:
        /* <DEDUP_REMOVED lines=18> */
.L_x_13951:
[----:B------:R-:W-:-:S07]  /*1360*/  MOV R29, R46 ;  /* 0x0000002e001d7202 */ /* 0x000fce0000000f00 */
.L_x_13952:
[----:B------:R-:W-:Y:S05]  /*1370*/  BSYNC B2 ;  /* 0x0000000000027941 */ /* 0x000fea0003800000 */
.L_x_13950:
        /* <DEDUP_REMOVED lines=16> */
.L_x_13956:
[----:B------:R-:W-:Y:S05]  /*1480*/  BSYNC B3 ;  /* 0x0000000000037941 */ /* 0x000fea0003800000 */
.L_x_13955:
        /* <DEDUP_REMOVED lines=44> */
.L_x_13954:
[----:B------:R-:W-:Y:S05]  /*1750*/  BSYNC B2 ;  /* 0x0000000000027941 */ /* 0x000fea0003800000 */
.L_x_13953:
        /* <DEDUP_REMOVED lines=9> */
.L_x_13949:
[----:B------:R-:W-:Y:S05]  /*17f0*/  BSYNC B1 ;  /* 0x0000000000017941 */ /* 0x000fea0003800000 */
.L_x_13948:
        /* <DEDUP_REMOVED lines=18> */
.L_x_13960:
[----:B------:R-:W-:-:S07]  /*1920*/  IMAD.MOV.U32 R38, RZ, RZ, R46 ;  /* 0x000000ffff267224 */ /* 0x000fce00078e002e */
.L_x_13961:
[----:B------:R-:W-:Y:S05]  /*1930*/  BSYNC B2 ;  /* 0x0000000000027941 */ /* 0x000fea0003800000 */
.L_x_13959:
        /* <DEDUP_REMOVED lines=16> */
.L_x_13965:
[----:B------:R-:W-:Y:S05]  /*1a40*/  BSYNC B3 ;  /* 0x0000000000037941 */ /* 0x000fea0003800000 */
.L_x_13964:
        /* <DEDUP_REMOVED lines=44> */
.L_x_13963:
[----:B------:R-:W-:Y:S05]  /*1d10*/  BSYNC B2 ;  /* 0x0000000000027941 */ /* 0x000fea0003800000 */
.L_x_13962:
        /* <DEDUP_REMOVED lines=9> */
.L_x_13958:
[----:B------:R-:W-:Y:S05]  /*1db0*/  BSYNC B1 ;  /* 0x0000000000017941 */ /* 0x000fea0003800000 */
.L_x_13957:
        /* <DEDUP_REMOVED lines=18> */
.L_x_13969:
[----:B------:R-:W-:-:S07]  /*1ee0*/  MOV R31, R46 ;  /* 0x0000002e001f7202 */ /* 0x000fce0000000f00 */
.L_x_13970:
[----:B------:R-:W-:Y:S05]  /*1ef0*/  BSYNC B2 ;  /* 0x0000000000027941 */ /* 0x000fea0003800000 */
.L_x_13968:
        /* <DEDUP_REMOVED lines=16> */
.L_x_13974:
[----:B------:R-:W-:Y:S05]  /*2000*/  BSYNC B3 ;  /* 0x0000000000037941 */ /* 0x000fea0003800000 */
.L_x_13973:
        /* <DEDUP_REMOVED lines=44> */
.L_x_13972:
[----:B------:R-:W-:Y:S05]  /*22d0*/  BSYNC B2 ;  /* 0x0000000000027941 */ /* 0x000fea0003800000 */
.L_x_13971:
        /* <DEDUP_REMOVED lines=9> */
.L_x_13967:
[----:B------:R-:W-:Y:S05]  /*2370*/  BSYNC B1 ;  /* 0x0000000000017941 */ /* 0x000fea0003800000 */
.L_x_13966:
        /* <DEDUP_REMOVED lines=8> */
[----:B-1----:R-:W-:Y:S01]  /*2400*/  @P0 IMAD.WIDE.U32 R38, R41, 0x10, R32 ;  /* 0x0000001029260825 */ /* 0x002fe200078e0020 */
[----:B------:R-:W-:Y:S06]  /*2410*/  @!P3 BRA `(.L_x_13976) ;  /* 0x00000000002cb947 */ /* 0x000fec0003800000 */
[----:B------:R-:W1:Y:S01]  /*2420*/  LDC.64 R32, c[0x0][0x240] ;  /* 0x00009000ff207b82 */ /* 0x000e620000000a00 */
[----:B0-----:R-:W-:Y:S02]  /*2430*/  SHF.L.U32 R37, R72, 0x10, RZ ;  /* 0x0000001048257819 */ /* 0x001fe400000006ff */
[----:B------:R-:W-:Y:S02]  /*2440*/  LOP3.LUT R36, R73, 0xffff, RZ, 0xc0, !PT ;  /* 0x0000ffff49247812 */ /* 0x000fe400078ec0ff */
[----:B------:R-:W-:Y:S02]  /*2450*/  LOP3.LUT R37, R37, 0xff0000, RZ, 0xc0, !PT ;  /* 0x00ff000025257812 */ /* 0x000fe400078ec0ff */
[----:B------:R-:W-:-:S03]  /*2460*/  LOP3.LUT R43, R71, 0xff, RZ, 0xc0, !PT ;  /* 0x000000ff472b7812 */ /* 0x000fc600078ec0ff */
[----:B------:R-:W-:Y:S01]  /*2470*/  IMAD R36, R36, 0x1000000, R37 ;  /* 0x0100000024247824 */ /* 0x000fe200078e0225 */
[----:B------:R-:W-:-:S04]  /*2480*/  LOP3.LUT R37, R70, 0xff, RZ, 0xc0, !PT ;  /* 0x000000ff46257812 */ /* 0x000fc800078ec0ff */
[----:B------:R-:W-:-:S05]  /*2490*/  LEA R36, R43, R36, 0x8 ;  /* 0x000000242b247211 */ /* 0x000fca00078e40ff */
[----:B------:R-:W-:Y:S02]  /*24a0*/  IMAD.IADD R37, R36, 0x1, R37 ;  /* 0x0000000124257824 */ /* 0x000fe400078e0225 */
[----:B-1----:R-:W-:-:S05]  /*24b0*/  IMAD.WIDE.U32 R32, R82, 0x4, R32 ;  /* 0x0000000452207825 */ /* 0x002fca00078e0020 */
[----:B------:R1:W-:Y:S02]  /*24c0*/  STG.E desc[UR6][R32.64], R37 ;  /* 0x0000002520007986 */ /* 0x0003e4000c101906 */
.L_x_13976:
[----:B------:R-:W-:Y:S05]  /*24d0*/  BSYNC B1 ;  /* 0x0000000000017941 */ /* 0x000fea0003800000 */
.L_x_13975:
[----:B--2---:R-:W-:Y:S01]  /*24e0*/  @P3 IMAD.WIDE.U32 R34, R85, 0x10, R34 ;  /* 0x0000001055223825 */ /* 0x004fe200078e0022 */
[----:B------:R-:W1:Y:S04]  /*24f0*/  @P0 LDG.E.128 R20, desc[UR6][R38.64] ;  /* 0x0000000626140981 */ /* 0x000e68000c1e1d00 */
[----:B-----5:R2:W5:Y:S01]  /*2500*/  @P3 LDG.E.128 R24, desc[UR6][R34.64] ;  /* 0x0000000622183981 */ /* 0x020562000c1e1d00 */
[----:B------:R-:W-:Y:S01]  /*2510*/  @!P4 ISETP.NE.U32.AND P1, PT, R58, RZ, PT ;  /* 0x000000ff3a00c20c */ /* 0x000fe20003f25070 */
[----:B------:R-:W-:Y:S01]  /*2520*/  BSSY B1, `(.L_x_13977) ;  /* 0x000005a000017945 */ /* 0x000fe20003800000 */
[----:B0-----:R-:W-:Y:S02]  /*2530*/  @!P4 MOV R36, R42 ;  /* 0x0000002a0024c202 */ /* 0x001fe40000000f00 */
[----:B------:R-:W-:-:S04]  /*2540*/  @!P4 ISETP.NE.AND.EX P1, PT, R59, RZ, PT, P1 ;  /* 0x000000ff3b00c20c */ /* 0x000fc80003f25310 */
[----:B-1----:R-:W-:Y:S01]  /*2550*/  @!P4 FSEL R32, R20, RZ, P1 ;  /* 0x000000ff1420c208 */ /* 0x002fe20000800000 */
[----:B--2---:R-:W-:Y:S08]  /*2560*/  @!P4 BRA `(.L_x_13978) ;  /* 0x000000040054c947 */ /* 0x004ff00003800000 */
        /* <DEDUP_REMOVED lines=12> */
.L_x_13980:
[----:B------:R-:W-:-:S07]  /*2630*/  IMAD.MOV.U32 R40, RZ, RZ, R46 ;  /* 0x000000ffff287224 */ /* 0x000fce00078e002e */
.L_x_13981:
[----:B------:R-:W-:Y:S05]  /*2640*/  BSYNC B2 ;  /* 0x0000000000027941 */ /* 0x000fea0003800000 */
.L_x_13979:
        /* <DEDUP_REMOVED lines=16> */
.L_x_13985:
[----:B------:R-:W-:Y:S05]  /*2750*/  BSYNC B3 ;  /* 0x0000000000037941 */ /* 0x000fea0003800000 */
.L_x_13984:
        /* <DEDUP_REMOVED lines=44> */
.L_x_13983:
[----:B------:R-:W-:Y:S05]  /*2a20*/  BSYNC B2 ;  /* 0x0000000000027941 */ /* 0x000fea0003800000 */
.L_x_13982:
        /* <DEDUP_REMOVED lines=9> */
.L_x_13978:
[----:B------:R-:W-:Y:S05]  /*2ac0*/  BSYNC B1 ;  /* 0x0000000000017941 */ /* 0x000fea0003800000 */
.L_x_13977:
        /* <DEDUP_REMOVED lines=18> */
.L_x_13989:
[----:B------:R-:W-:-:S07]  /*2bf0*/  MOV R33, R46 ;  /* 0x0000002e00217202 */ /* 0x000fce0000000f00 */
.L_x_13990:
[----:B------:R-:W-:Y:S05]  /*2c00*/  BSYNC B2 ;  /* 0x0000000000027941 */ /* 0x000fea0003800000 */
.L_x_13988:
        /* <DEDUP_REMOVED lines=16> */
.L_x_13994:
[----:B------:R-:W-:Y:S05]  /*2d10*/  BSYNC B3 ;  /* 0x0000000000037941 */ /* 0x000fea0003800000 */
.L_x_13993:
        /* <DEDUP_REMOVED lines=44> */
.L_x_13992:
[----:B------:R-:W-:Y:S05]  /*2fe0*/  BSYNC B2 ;  /* 0x0000000000027941 */ /* 0x000fea0003800000 */
.L_x_13991:
        /* <DEDUP_REMOVED lines=9> */
.L_x_13987:
[----:B------:R-:W-:Y:S05]  /*3080*/  BSYNC B1 ;  /* 0x0000000000017941 */ /* 0x000fea0003800000 */
.L_x_13986:
        /* <DEDUP_REMOVED lines=18> */
.L_x_13998:
[----:B------:R-:W-:-:S07]  /*31b0*/  IMAD.MOV.U32 R40, RZ, RZ, R46 ;  /* 0x000000ffff287224 */ /* 0x000fce00078e002e */
.L_x_13999:
[----:B------:R-:W-:Y:S05]  /*31c0*/  BSYNC B2 ;  /* 0x0000000000027941 */ /* 0x000fea0003800000 */
.L_x_13997:
        /* <DEDUP_REMOVED lines=16> */
.L_x_14003:
[----:B------:R-:W-:Y:S05]  /*32d0*/  BSYNC B3 ;  /* 0x0000000000037941 */ /* 0x000fea0003800000 */
.L_x_14002:
        /* <DEDUP_REMOVED lines=44> */
.L_x_14001:
[----:B------:R-:W-:Y:S05]  /*35a0*/  BSYNC B2 ;  /* 0x0000000000027941 */ /* 0x000fea0003800000 */
.L_x_14000:
        /* <DEDUP_REMOVED lines=9> */
.L_x_13996:
[----:B------:R-:W-:Y:S05]  /*3640*/  BSYNC B1 ;  /* 0x0000000000017941 */ /* 0x000fea0003800000 */
.L_x_13995:
        /* <DEDUP_REMOVED lines=18> */
.L_x_14007:
[----:B------:R-:W-:-:S07]  /*3770*/  MOV R35, R46 ;  /* 0x0000002e00237202 */ /* 0x000fce0000000f00 */
.L_x_14008:
[----:B------:R-:W-:Y:S05]  /*3780*/  BSYNC B2 ;  /* 0x0000000000027941 */ /* 0x000fea0003800000 */
.L_x_14006:
        /* <DEDUP_REMOVED lines=16> */
.L_x_14012:
[----:B------:R-:W-:Y:S05]  /*3890*/  BSYNC B3 ;  /* 0x0000000000037941 */ /* 0x000fea0003800000 */
.L_x_14011:
        /* <DEDUP_REMOVED lines=44> */
.L_x_14010:
[----:B------:R-:W-:Y:S05]  /*3b60*/  BSYNC B2 ;  /* 0x0000000000027941 */ /* 0x000fea0003800000 */
.L_x_14009:
        /* <DEDUP_REMOVED lines=9> */
.L_x_14005:
[----:B------:R-:W-:Y:S05]  /*3c00*/  BSYNC B1 ;  /* 0x0000000000017941 */ /* 0x000fea0003800000 */
.L_x_14004:
[----:B------:R-:W-:Y:S01]  /*3c10*/  IMAD.WIDE.U32 R40, R41, 0x10, R60 ;  /* 0x0000001029287825 */ /* 0x000fe200078e003c */
[----:B------:R-:W0:Y:S01]  /*3c20*/  @P0 LDC.64 R36, c[0x0][0x230] ;  /* 0x00008c00ff240b82 */ /* 0x000e220000000a00 */
[----:B------:R-:W-:Y:S01]  /*3c30*/  IADD3 R79, R83, 0x40, RZ ;  /* 0x00000040534f7810 */ /* 0x000fe20007ffe0ff */
[----:B------:R-:W-:Y:S01]  /*3c40*/  BSSY B1, `(.L_x_14013) ;  /* 0x0000011000017945 */ /* 0x000fe20003800000 */
[----:B------:R-:W-:Y:S01]  /*3c50*/  VIADD R45, R82, 0x40 ;  /* 0x00000040522d7836 */ /* 0x000fe20000000000 */
[----:B------:R1:W-:Y:S04]  /*3c60*/  STG.E.128 desc[UR6][R40.64], R32 ;  /* 0x0000002028007986 */ /* 0x0003e8000c101d06 */
[----:B------:R-:W2:Y:S01]  /*3c70*/  @P3 LDC.64 R38, c[0x0][0x220] ;  /* 0x00008800ff263b82 */ /* 0x000ea20000000a00 */
[----:B0-----:R-:W-:Y:S01]  /*3c80*/  @P0 IMAD.WIDE.U32 R42, R79, 0x10, R36 ;  /* 0x000000104f2a0825 */ /* 0x001fe200078e0024 */
[----:B-1----:R-:W-:Y:S06]  /*3c90*/  @!P3 BRA `(.L_x_14014) ;  /* 0x00000000002cb947 */ /* 0x002fec0003800000 */
[----:B------:R-:W0:Y:S01]  /*3ca0*/  LDC.64 R36, c[0x0][0x240] ;  /* 0x00009000ff247b82 */ /* 0x000e220000000a00 */
[----:B------:R-:W-:-:S04]  /*3cb0*/  SHF.L.U32 R40, R72, 0x10, RZ ;  /* 0x0000001048287819 */ /* 0x000fc800000006ff */
[----:B------:R-:W-:Y:S02]  /*3cc0*/  LOP3.LUT R41, R40, 0xff0000, RZ, 0xc0, !PT ;  /* 0x00ff000028297812 */ /* 0x000fe400078ec0ff */
[----:B------:R-:W-:-:S05]  /*3cd0*/  LOP3.LUT R40, R73, 0xffff, RZ, 0xc0, !PT ;  /* 0x0000ffff49287812 */ /* 0x000fca00078ec0ff */
[----:B------:R-:W-:Y:S01]  /*3ce0*/  IMAD R40, R40, 0x1000000, R41 ;  /* 0x0100000028287824 */ /* 0x000fe200078e0229 */
[----:B------:R-:W-:-:S04]  /*3cf0*/  LOP3.LUT R41, R71, 0xff, RZ, 0xc0, !PT ;  /* 0x000000ff47297812 */ /* 0x000fc800078ec0ff */
[----:B------:R-:W-:Y:S02]  /*3d00*/  LEA R40, R41, R40, 0x8 ;  /* 0x0000002829287211 */ /* 0x000fe400078e40ff */
[----:B------:R-:W-:Y:S01]  /*3d10*/  LOP3.LUT R41, R70, 0xff, RZ, 0xc0, !PT ;  /* 0x000000ff46297812 */ /* 0x000fe200078ec0ff */
[----:B0-----:R-:W-:-:S04]  /*3d20*/  IMAD.WIDE.U32 R36, R85, 0x4, R36 ;  /* 0x0000000455247825 */ /* 0x001fc800078e0024 */
[----:B------:R-:W-:-:S05]  /*3d30*/  IMAD.IADD R41, R40, 0x1, R41 ;  /* 0x0000000128297824 */ /* 0x000fca00078e0229 */
[----:B------:R0:W-:Y:S02]  /*3d40*/  STG.E desc[UR6][R36.64], R41 ;  /* 0x0000002924007986 */ /* 0x0001e4000c101906 */
.L_x_14014:
[----:B------:R-:W-:Y:S05]  /*3d50*/  BSYNC B1 ;  /* 0x0000000000017941 */ /* 0x000fea0003800000 */
.L_x_14013:
[----:B--2---:R-:W-:Y:S01]  /*3d60*/  @P3 IMAD.WIDE.U32 R38, R45, 0x10, R38 ;  /* 0x000000102d263825 */ /* 0x004fe200078e0026 */
[----:B------:R-:W0:Y:S04]  /*3d70*/  @P0 LDG.E.128 R20, desc[UR6][R42.64] ;  /* 0x000000062a140981 */ /* 0x000e28000c1e1d00 */
[----:B-----5:R1:W5:Y:S01]  /*3d80*/  @P3 LDG.E.128 R24, desc[UR6][R38.64] ;  /* 0x0000000626183981 */ /* 0x020362000c1e1d00 */
[----:B------:R-:W-:Y:S01]  /*3d90*/  @!P4 ISETP.NE.U32.AND P1, PT, R58, RZ, PT ;  /* 0x000000ff3a00c20c */ /* 0x000fe20003f25070 */
[----:B------:R-:W-:Y:S01]  /*3da0*/  BSSY B1, `(.L_x_14015) ;  /* 0x000005a000017945 */ /* 0x000fe20003800000 */
[----:B------:R-:W-:Y:S02]  /*3db0*/  @!P4 MOV R40, R78 ;  /* 0x0000004e0028c202 */ /* 0x000fe40000000f00 */
[----:B------:R-:W-:-:S04]  /*3dc0*/  @!P4 ISETP.NE.AND.EX P1, PT, R59, RZ, PT, P1 ;  /* 0x000000ff3b00c20c */ /* 0x000fc80003f25310 */
[----:B0-----:R-:W-:Y:S01]  /*3dd0*/  @!P4 FSEL R36, R20, RZ, P1 ;  /* 0x000000ff1424c208 */ /* 0x001fe20000800000 */
        /* <DEDUP_REMOVED lines=13> */
.L_x_14018:
[----:B------:R-:W-:-:S07]  /*3eb0*/  IMAD.MOV.U32 R70, RZ, RZ, R46 ;  /* 0x000000ffff467224 */ /* 0x000fce00078e002e */
.L_x_14019:
[----:B------:R-:W-:Y:S05]  /*3ec0*/  BSYNC B2 ;  /* 0x0000000000027941 */ /* 0x000fea0003800000 */
.L_x_14017:
        /* <DEDUP_REMOVED lines=16> */
.L_x_14023:
[----:B------:R-:W-:Y:S05]  /*3fd0*/  BSYNC B3 ;  /* 0x0000000000037941 */ /* 0x000fea0003800000 */
.L_x_14022:
        /* <DEDUP_REMOVED lines=44> */
.L_x_14021:
[----:B------:R-:W-:Y:S05]  /*42a0*/  BSYNC B2 ;  /* 0x0000000000027941 */ /* 0x000fea0003800000 */
.L_x_14020:
        /* <DEDUP_REMOVED lines=9> */
.L_x_14016:
[----:B------:R-:W-:Y:S05]  /*4340*/  BSYNC B1 ;  /* 0x0000000000017941 */ /* 0x000fea0003800000 */
.L_x_14015:
        /* <DEDUP_REMOVED lines=18> */
.L_x_14027:
[----:B------:R-:W-:-:S07]  /*4470*/  MOV R37, R46 ;  /* 0x0000002e00257202 */ /* 0x000fce0000000f00 */
.L_x_14028:
[----:B------:R-:W-:Y:S05]  /*4480*/  BSYNC B2 ;  /* 0x0000000000027941 */ /* 0x000fea0003800000 */
.L_x_14026:
        /* <DEDUP_REMOVED lines=16> */
.L_x_14032:
[----:B------:R-:W-:Y:S05]  /*4590*/  BSYNC B3 ;  /* 0x0000000000037941 */ /* 0x000fea0003800000 */
.L_x_14031:
        /* <DEDUP_REMOVED lines=44> */
.L_x_14030:
[----:B------:R-:W-:Y:S05]  /*4860*/  BSYNC B2 ;  /* 0x0000000000027941 */ /* 0x000fea0003800000 */
.L_x_14029:
        /* <DEDUP_REMOVED lines=9> */
.L_x_14025:
[----:B------:R-:W-:Y:S05]  /*4900*/  BSYNC B1 ;  /* 0x0000000000017941 */ /* 0x000fea0003800000 */
.L_x_14024:
        /* <DEDUP_REMOVED lines=18> */
.L_x_14036:
[----:B------:R-:W-:-:S07]  /*4a30*/  IMAD.MOV.U32 R72, RZ, RZ, R46 ;  /* 0x000000ffff487224 */ /* 0x000fce00078e002e */
.L_x_14037:
[----:B------:R-:W-:Y:S05]  /*4a40*/  BSYNC B2 ;  /* 0x0000000000027941 */ /* 0x000fea0003800000 */
.L_x_14035:
        /* <DEDUP_REMOVED lines=16> */
.L_x_14041:
[----:B------:R-:W-:Y:S05]  /*4b50*/  BSYNC B3 ;  /* 0x0000000000037941 */ /* 0x000fea0003800000 */
.L_x_14040:
        /* <DEDUP_REMOVED lines=44> */
.L_x_14039:
[----:B------:R-:W-:Y:S05]  /*4e20*/  BSYNC B2 ;  /* 0x0000000000027941 */ /* 0x000fea0003800000 */
.L_x_14038:
        /* <DEDUP_REMOVED lines=9> */
.L_x_14034:
[----:B------:R-:W-:Y:S05]  /*4ec0*/  BSYNC B1 ;  /* 0x0000000000017941 */ /* 0x000fea0003800000 */
.L_x_14033:
        /* <DEDUP_REMOVED lines=18> */
.L_x_14045:
[----:B------:R-:W-:-:S07]  /*4ff0*/  MOV R39, R46 ;  /* 0x0000002e00277202 */ /* 0x000fce0000000f00 */
.L_x_14046:
[----:B------:R-:W-:Y:S05]  /*5000*/  BSYNC B2 ;  /* 0x0000000000027941 */ /* 0x000fea0003800000 */
.L_x_14044:
        /* <DEDUP_REMOVED lines=16> */
.L_x_14050:
[----:B------:R-:W-:Y:S05]  /*5110*/  BSYNC B3 ;  /* 0x0000000000037941 */ /* 0x000fea0003800000 */
.L_x_14049:
        /* <DEDUP_REMOVED lines=44> */
.L_x_14048:
[----:B------:R-:W-:Y:S05]  /*53e0*/  BSYNC B2 ;  /* 0x0000000000027941 */ /* 0x000fea0003800000 */
.L_x_14047:
        /* <DEDUP_REMOVED lines=9> */
.L_x_14043:
[----:B------:R-:W-:Y:S05]  /*5480*/  BSYNC B1 ;  /* 0x0000000000017941 */ /* 0x000fea0003800000 */
.L_x_14042:
        /* <DEDUP_REMOVED lines=11> */
[----:B------:R-:W-:Y:S01]  /*5540*/  LOP3.LUT R78, R78, 0xff0000, RZ, 0xc0, !PT ;  /* 0x00ff00004e4e7812 */ /* 0x000fe200078ec0ff */
[----:B0-----:R-:W-:Y:S01]  /*5550*/  IMAD.WIDE.U32 R40, R45, 0x4, R40 ;  /* 0x000000042d287825 */ /* 0x001fe200078e0028 */
[----:B------:R-:W-:-:S05]  /*5560*/  LOP3.LUT R45, R73, 0xffff, RZ, 0xc0, !PT ;  /* 0x0000ffff492d7812 */ /* 0x000fca00078ec0ff */
[----:B------:R-:W-:Y:S01]  /*5570*/  IMAD R45, R45, 0x1000000, R78 ;  /* 0x010000002d2d7824 */ /* 0x000fe200078e024e */
[----:B------:R-:W-:-:S04]  /*5580*/  LOP3.LUT R78, R71, 0xff, RZ, 0xc0, !PT ;  /* 0x000000ff474e7812 */ /* 0x000fc800078ec0ff */
[----:B------:R-:W-:Y:S02]  /*5590*/  LEA R45, R78, R45, 0x8 ;  /* 0x0000002d4e2d7211 */ /* 0x000fe400078e40ff */
[----:B------:R-:W-:-:S05]  /*55a0*/  LOP3.LUT R78, R70, 0xff, RZ, 0xc0, !PT ;  /* 0x000000ff464e7812 */ /* 0x000fca00078ec0ff */
[----:B------:R-:W-:-:S05]  /*55b0*/  IMAD.IADD R45, R45, 0x1, R78 ;  /* 0x000000012d2d7824 */ /* 0x000fca00078e024e */
[----:B------:R0:W-:Y:S02]  /*55c0*/  STG.E desc[UR6][R40.64], R45 ;  /* 0x0000002d28007986 */ /* 0x0001e4000c101906 */
.L_x_14052:
[----:B------:R-:W-:Y:S05]  /*55d0*/  BSYNC B1 ;  /* 0x0000000000017941 */ /* 0x000fea0003800000 */
.L_x_14051:
        /* <DEDUP_REMOVED lines=21> */
.L_x_14056:
[----:B------:R-:W-:-:S07]  /*5730*/  IMAD.MOV.U32 R45, RZ, RZ, R46 ;  /* 0x000000ffff2d7224 */ /* 0x000fce00078e002e */
.L_x_14057:
[----:B------:R-:W-:Y:S05]  /*5740*/  BSYNC B2 ;  /* 0x0000000000027941 */ /* 0x000fea0003800000 */
.L_x_14055:
        /* <DEDUP_REMOVED lines=16> */
.L_x_14061:
[----:B------:R-:W-:Y:S05]  /*5850*/  BSYNC B3 ;  /* 0x0000000000037941 */ /* 0x000fea0003800000 */
.L_x_14060:
        /* <DEDUP_REMOVED lines=44> */
.L_x_14059:
[----:B------:R-:W-:Y:S05]  /*5b20*/  BSYNC B2 ;  /* 0x0000000000027941 */ /* 0x000fea0003800000 */
.L_x_14058:
        /* <DEDUP_REMOVED lines=9> */
.L_x_14054:
[----:B------:R-:W-:Y:S05]  /*5bc0*/  BSYNC B1 ;  /* 0x0000000000017941 */ /* 0x000fea0003800000 */
.L_x_14053:
        /* <DEDUP_REMOVED lines=18> */
.L_x_14065:
[----:B------:R-:W-:-:S07]  /*5cf0*/  MOV R41, R46 ;  /* 0x0000002e00297202 */ /* 0x000fce0000000f00 */
.L_x_14066:
[----:B------:R-:W-:Y:S05]  /*5d00*/  BSYNC B2 ;  /* 0x0000000000027941 */ /* 0x000fea0003800000 */
.L_x_14064:
        /* <DEDUP_REMOVED lines=16> */
.L_x_14070:
[----:B------:R-:W-:Y:S05]  /*5e10*/  BSYNC B3 ;  /* 0x0000000000037941 */ /* 0x000fea0003800000 */
.L_x_14069:
        /* <DEDUP_REMOVED lines=44> */
.L_x_14068:
[----:B------:R-:W-:Y:S05]  /*60e0*/  BSYNC B2 ;  /* 0x0000000000027941 */ /* 0x000fea0003800000 */
.L_x_14067:
        /* <DEDUP_REMOVED lines=9> */
.L_x_14063:
[----:B------:R-:W-:Y:S05]  /*6180*/  BSYNC B1 ;  /* 0x0000000000017941 */ /* 0x000fea0003800000 */
.L_x_14062:
        /* <DEDUP_REMOVED lines=18> */
.L_x_14074:
[----:B------:R-:W-:-:S07]  /*62b0*/  IMAD.MOV.U32 R45, RZ, RZ, R46 ;  /* 0x000000ffff2d7224 */ /* 0x000fce00078e002e */
.L_x_14075:
[----:B------:R-:W-:Y:S05]  /*62c0*/  BSYNC B2 ;  /* 0x0000000000027941 */ /* 0x000fea0003800000 */
.L_x_14073:
        /* <DEDUP_REMOVED lines=16> */
.L_x_14079:
[----:B------:R-:W-:Y:S05]  /*63d0*/  BSYNC B3 ;  /* 0x0000000000037941 */ /* 0x000fea0003800000 */
.L_x_14078:
        /* <DEDUP_REMOVED lines=44> */
.L_x_14077:
[----:B------:R-:W-:Y:S05]  /*66a0*/  BSYNC B2 ;  /* 0x0000000000027941 */ /* 0x000fea0003800000 */
.L_x_14076:
        /* <DEDUP_REMOVED lines=9> */
.L_x_14072:
[----:B------:R-:W-:Y:S05]  /*6740*/  BSYNC B1 ;  /* 0x0000000000017941 */ /* 0x000fea0003800000 */
.L_x_14071:
        /* <DEDUP_REMOVED lines=18> */
.L_x_14083:
[----:B------:R-:W-:-:S07]  /*6870*/  MOV R43, R46 ;  /* 0x0000002e002b7202 */ /* 0x000fce0000000f00 */
.L_x_14084:
[----:B------:R-:W-:Y:S05]  /*6880*/  BSYNC B2 ;  /* 0x0000000000027941 */ /* 0x000fea0003800000 */
.L_x_14082:
        /* <DEDUP_REMOVED lines=16> */
.L_x_14088:
[----:B------:R-:W-:Y:S05]  /*6990*/  BSYNC B3 ;  /* 0x0000000000037941 */ /* 0x000fea0003800000 */
.L_x_14087:
        /* <DEDUP_REMOVED lines=44> */
.L_x_14086:
[----:B------:R-:W-:Y:S05]  /*6c60*/  BSYNC B2 ;  /* 0x0000000000027941 */ /* 0x000fea0003800000 */
.L_x_14085:
        /* <DEDUP_REMOVED lines=9> */
.L_x_14081:
[----:B------:R-:W-:Y:S05]  /*6d00*/  BSYNC B1 ;  /* 0x0000000000017941 */ /* 0x000fea0003800000 */
.L_x_14080:
[----:B------:R-:W-:Y:S01]  /*6d10*/  FADD.FTZ R58, RZ, R28 ;  /* 0x0000001cff3a7221 */ /* 0x000fe20000010000 */
[----:B------:R-:W-:Y:S01]  /*6d20*/  IMAD.WIDE.U32 R60, R85, 0x10, R60 ;  /* 0x00000010553c7825 */ /* 0x000fe200078e003c */
[----:B------:R-:W-:Y:S01]  /*6d30*/  BSSY B1, `(.L_x_14089) ;  /* 0x000001d000017945 */ /* 0x000fe20003800000 */
[----:B------:R-:W-:Y:S02]  /*6d40*/  LOP3.LUT P0, RZ, R19, 0x1f, RZ, 0xc0, !PT ;  /* 0x0000001f13ff7812 */ /* 0x000fe4000780c0ff */
        /* <DEDUP_REMOVED lines=16> */
[----:B------:R-:W0:Y:S01]  /*6e50*/  LDC.64 R58, c[0x0][0x240] ;  /* 0x00009000ff3a7b82 */ /* 0x000e220000000a00 */
        /* <DEDUP_REMOVED lines=10> */
.L_x_14090:
[----:B------:R-:W-:Y:S05]  /*6f00*/  BSYNC B1 ;  /* 0x0000000000017941 */ /* 0x000fea0003800000 */
.L_x_14089:
[----:B------:R-:W-:Y:S01]  /*6f10*/  UMOV UR30, 0xffffffff ;  /* 0xffffffff001e7882 */ /* 0x000fe20000000000 */
[----:B0-----:R-:W-:Y:S02]  /*6f20*/  FADD.FTZ R58, R78, R43 ;  /* 0x0000002b4e3a7221 */ /* 0x001fe40000010000 */
[----:B------:R-:W-:Y:S05]  /*6f30*/  BRA.DIV UR30, `(.L_x_14091) ;  /* 0x0000000a1e407947 */ /* 0x000fea000b800000 */
        /* <DEDUP_REMOVED lines=53> */
.L_x_14106:
        /* <DEDUP_REMOVED lines=17> */
[----:B------:R-:W-:Y:S01]  /*73a0*/  IADD3 R80, R80, -0x1, RZ ;  /* 0xffffffff50507810 */ /* 0x000fe20007ffe0ff */
[----:B------:R-:W1:Y:S01]  /*73b0*/  LDC.64 R58, c[0x0][0x2b8] ;  /* 0x0000ae00ff3a7b82 */ /* 0x000e620000000a00 */
[----:B------:R-:W-:Y:S02]  /*73c0*/  FSEL R83, R83, RZ, !P2 ;  /* 0x000000ff53537208 */ /* 0x000fe40005000000 */
[----:B------:R-:W-:Y:S01]  /*73d0*/  LOP3.LUT R49, R19, 0x1f, RZ, 0xc0, !PT ;  /* 0x0000001f13317812 */ /* 0x000fe200078ec0ff */
        /* <DEDUP_REMOVED lines=15> */
[C---:B0-----:R-:W-:Y:S01]  /*74d0*/  FADD.FTZ R82, -R83.reuse, R39 ;  /* 0x0000002753527221 */ /* 0x041fe20000010100 */
        /* <DEDUP_REMOVED lines=12> */
[C---:B------:R-:W-:Y:S01]  /*75a0*/  VIADD R61, R81.reuse, 0x20 ;  /* 0x00000020513d7836 */ /* 0x040fe20000000000 */
[----:B------:R-:W-:Y:S01]  /*75b0*/  IADD3 R77, R81, 0x40, RZ ;  /* 0x00000040514d7810 */ /* 0x000fe20007ffe0ff */
[C---:B------:R-:W-:Y:S01]  /*75c0*/  FMUL.FTZ R36, R79.reuse, R36 ;  /* 0x000000244f247220 */ /* 0x040fe20000410000 */
[C---:B------:R-:W-:Y:S01]  /*75d0*/  FMUL.FTZ R37, R79.reuse, R80 ;  /* 0x000000504f257220 */ /* 0x040fe20000410000 */
[C---:B------:R-:W-:Y:S01]  /*75e0*/  FMUL.FTZ R38, R79.reuse, R38 ;  /* 0x000000264f267220 */ /* 0x040fe20000410000 */
[C---:B------:R-:W-:Y:S01]  /*75f0*/  FMUL.FTZ R39, R79.reuse, R82 ;  /* 0x000000524f277220 */ /* 0x040fe20000410000 */
[C---:B------:R-:W-:Y:S01]  /*7600*/  FMUL.FTZ R40, R79.reuse, R40 ;  /* 0x000000284f287220 */ /* 0x040fe20000410000 */
[C---:B------:R-:W-:Y:S01]  /*7610*/  FMUL.FTZ R41, R79.reuse, R60 ;  /* 0x0000003c4f297220 */ /* 0x040fe20000410000 */
[----:B------:R-:W-:Y:S01]  /*7620*/  FMUL.FTZ R42, R79, R42 ;  /* 0x0000002a4f2a7220 */ /* 0x000fe20000410000 */
[----:B------:R-:W-:-:S02]  /*7630*/  VIADD R83, R81, 0x60 ;  /* 0x0000006051537836 */ /* 0x000fc40000000000 */
[----:B------:R-:W-:Y:S01]  /*7640*/  FMUL.FTZ R43, R79, R90 ;  /* 0x0000005a4f2b7220 */ /* 0x000fe20000410000 */
[----:B-1----:R-:W-:-:S04]  /*7650*/  IMAD.WIDE.U32 R80, R81, 0x10, R58 ;  /* 0x0000001051507825 */ /* 0x002fc800078e003a */
        /* <DEDUP_REMOVED lines=23> */
.L_x_14093:
[----:B------:R-:W-:Y:S05]  /*77d0*/  BSYNC B1 ;  /* 0x0000000000017941 */ /* 0x000fea0003800000 */
.L_x_14092:
[----:B-1----:R-:W1:Y:S02]  /*77e0*/  LDC.64 R28, c[0x0][0x210] ;  /* 0x00008400ff1c7b82 */ /* 0x002e640000000a00 */
[----:B-1----:R-:W-:-:S04]  /*77f0*/  LEA R76, R28, R76, 0x2 ;  /* 0x0000004c1c4c7211 */ /* 0x002fc800078e10ff */
[----:B------:R-:W-:-:S13]  /*7800*/  ISETP.GE.AND P0, PT, R76, R29, PT ;  /* 0x0000001d4c00720c */ /* 0x000fda0003f06270 */
[----:B------:R-:W-:Y:S05]  /*7810*/  @!P0 BRA `(.L_x_14094) ;  /* 0xffffff9000a08947 */ /* 0x000fea000383ffff */
[----:B------:R-:W-:Y:S05]  /*7820*/  BSYNC B0 ;  /* 0x0000000000007941 */ /* 0x000fea0003800000 */
.L_x_13938:
[----:B------:R-:W-:Y:S05]  /*7830*/  EXIT ;  /* 0x000000000000794d */ /* 0x000fea0003800000 */
.L_x_14091:
        /* <DEDUP_REMOVED lines=8> */
.L_x_14096:
[----:B------:R-:W-:Y:S05]  /*78c0*/  BSYNC B1 ;  /* 0x0000000000017941 */ /* 0x000fea0003800000 */
.L_x_14095:
        /* <DEDUP_REMOVED lines=9> */
.L_x_14097:
[----:B------:R-:W-:Y:S01]  /*7960*/  HFMA2.MMA R86, -RZ, RZ, 0, 2.384185791015625e-07 ;  /* 0x00000004ff567435 */ /* 0x000fe200000001ff */
[----:B------:R-:W-:-:S05]  /*7970*/  MOV R60, R85 ;  /* 0x00000055003c7202 */ /* 0x000fca0000000f00 */
[----:B------:R-:W-:-:S04]  /*7980*/  FADD.FTZ R60, R59, R60 ;  /* 0x0000003c3b3c7221 */ /* 0x000fc80000010000 */
[----:B------:R-:W-:-:S07]  /*7990*/  IMAD.MOV.U32 R87, RZ, RZ, R60 ;  /* 0x000000ffff577224 */ /* 0x000fce00078e003c */
[----:B------:R-:W-:Y:S05]  /*79a0*/  WARPSYNC.COLLECTIVE R84, `(.L_x_14098) ;  /* 0x0000000054087348 */ /* 0x000fea0003c00000 */
[----:B------:R0:W1:Y:S02]  /*79b0*/  SHFL.BFLY P1, R85, R87, R86, R89 ;  /* 0x0c00005657557389 */ /* 0x0000640000020059 */
[----:B01----:R-:W-:Y:S01]  /*79c0*/  ENDCOLLECTIVE ;  /* 0x000000000000791b */ /* 0x003fe20003800000 */
.L_x_14098:
[----:B------:R-:W-:Y:S01]  /*79d0*/  HFMA2.MMA R86, -RZ, RZ, 0, 4.76837158203125e-07 ;  /* 0x00000008ff567435 */ /* 0x000fe200000001ff */
[----:B------:R-:W-:-:S05]  /*79e0*/  MOV R61, R85 ;  /* 0x00000055003d7202 */ /* 0x000fca0000000f00 */
[----:B------:R-:W-:-:S04]  /*79f0*/  FADD.FTZ R61, R60, R61 ;  /* 0x0000003d3c3d7221 */ /* 0x000fc80000010000 */
[----:B------:R-:W-:-:S07]  /*7a00*/  IMAD.MOV.U32 R87, RZ, RZ, R61 ;  /* 0x000000ffff577224 */ /* 0x000fce00078e003d */
[----:B------:R-:W-:Y:S05]  /*7a10*/  WARPSYNC.COLLECTIVE R84, `(.L_x_14099) ;  /* 0x0000000054087348 */ /* 0x000fea0003c00000 */
[----:B------:R0:W1:Y:S02]  /*7a20*/  SHFL.BFLY P1, R85, R87, R86, R89 ;  /* 0x0c00005657557389 */ /* 0x0000640000020059 */
[----:B01----:R-:W-:Y:S01]  /*7a30*/  ENDCOLLECTIVE ;  /* 0x000000000000791b */ /* 0x003fe20003800000 */
.L_x_14099:
        /* <DEDUP_REMOVED lines=8> */
.L_x_14100:
        /* <DEDUP_REMOVED lines=40> */
.L_x_14101:
[----:B------:R-:W-:Y:S01]  /*7d40*/  HFMA2.MMA R86, -RZ, RZ, 0, 1.1920928955078125e-07 ;  /* 0x00000002ff567435 */ /* 0x000fe200000001ff */
[----:B------:R-:W-:-:S05]  /*7d50*/  MOV R59, R85 ;  /* 0x00000055003b7202 */ /* 0x000fca0000000f00 */
[----:B------:R-:W-:-:S04]  /*7d60*/  FADD.FTZ R59, R58, R59 ;  /* 0x0000003b3a3b7221 */ /* 0x000fc80000010000 */
[----:B------:R-:W-:-:S07]  /*7d70*/  IMAD.MOV.U32 R87, RZ, RZ, R59 ;  /* 0x000000ffff577224 */ /* 0x000fce00078e003b */
[----:B------:R-:W-:Y:S05]  /*7d80*/  WARPSYNC.COLLECTIVE R84, `(.L_x_14102) ;  /* 0x0000000054087348 */ /* 0x000fea0003c00000 */
[----:B------:R0:W1:Y:S02]  /*7d90*/  SHFL.BFLY P1, R85, R87, R86, R89 ;  /* 0x0c00005657557389 */ /* 0x0000640000020059 */
[----:B01----:R-:W-:Y:S01]  /*7da0*/  ENDCOLLECTIVE ;  /* 0x000000000000791b */ /* 0x003fe20003800000 */
.L_x_14102:
[----:B------:R-:W-:Y:S01]  /*7db0*/  HFMA2.MMA R86, -RZ, RZ, 0, 2.384185791015625e-07 ;  /* 0x00000004ff567435 */ /* 0x000fe200000001ff */
[----:B------:R-:W-:-:S05]  /*7dc0*/  MOV R60, R85 ;  /* 0x00000055003c7202 */ /* 0x000fca0000000f00 */
[----:B------:R-:W-:-:S04]  /*7dd0*/  FADD.FTZ R60, R59, R60 ;  /* 0x0000003c3b3c7221 */ /* 0x000fc80000010000 */
[----:B------:R-:W-:-:S07]  /*7de0*/  IMAD.MOV.U32 R87, RZ, RZ, R60 ;  /* 0x000000ffff577224 */ /* 0x000fce00078e003c */
[----:B------:R-:W-:Y:S05]  /*7df0*/  WARPSYNC.COLLECTIVE R84, `(.L_x_14103) ;  /* 0x0000000054087348 */ /* 0x000fea0003c00000 */
[----:B------:R0:W1:Y:S02]  /*7e00*/  SHFL.BFLY P1, R85, R87, R86, R89 ;  /* 0x0c00005657557389 */ /* 0x0000640000020059 */
[----:B01----:R-:W-:Y:S01]  /*7e10*/  ENDCOLLECTIVE ;  /* 0x000000000000791b */ /* 0x003fe20003800000 */
.L_x_14103:
[----:B------:R-:W-:Y:S01]  /*7e20*/  HFMA2.MMA R86, -RZ, RZ, 0, 4.76837158203125e-07 ;  /* 0x00000008ff567435 */ /* 0x000fe200000001ff */
[----:B------:R-:W-:-:S05]  /*7e30*/  MOV R61, R85 ;  /* 0x00000055003d7202 */ /* 0x000fca0000000f00 */
[----:B------:R-:W-:-:S04]  /*7e40*/  FADD.FTZ R61, R60, R61 ;  /* 0x0000003d3c3d7221 */ /* 0x000fc80000010000 */
[----:B------:R-:W-:-:S07]  /*7e50*/  IMAD.MOV.U32 R87, RZ, RZ, R61 ;  /* 0x000000ffff577224 */ /* 0x000fce00078e003d */
[----:B------:R-:W-:Y:S05]  /*7e60*/  WARPSYNC.COLLECTIVE R84, `(.L_x_14104) ;  /* 0x0000000054087348 */ /* 0x000fea0003c00000 */
[----:B------:R0:W1:Y:S02]  /*7e70*/  SHFL.BFLY P1, R85, R87, R86, R89 ;  /* 0x0c00005657557389 */ /* 0x0000640000020059 */
[----:B01----:R-:W-:Y:S01]  /*7e80*/  ENDCOLLECTIVE ;  /* 0x000000000000791b */ /* 0x003fe20003800000 */
.L_x_14104:
[----:B------:R-:W-:Y:S01]  /*7e90*/  HFMA2.MMA R86, -RZ, RZ, 0, 9.5367431640625e-07 ;  /* 0x00000010ff567435 */ /* 0x000fe200000001ff */
[----:B------:R-:W-:-:S05]  /*7ea0*/  MOV R82, R85 ;  /* 0x0000005500527202 */ /* 0x000fca0000000f00 */
[----:B------:R-:W-:-:S04]  /*7eb0*/  FADD.FTZ R82, R61, R82 ;  /* 0x000000523d527221 */ /* 0x000fc80000010000 */
[----:B------:R-:W-:-:S07]  /*7ec0*/  IMAD.MOV.U32 R87, RZ, RZ, R82 ;  /* 0x000000ffff577224 */ /* 0x000fce00078e0052 */
[----:B------:R-:W-:Y:S05]  /*7ed0*/  WARPSYNC.COLLECTIVE R84, `(.L_x_14105) ;  /* 0x0000000054087348 */ /* 0x000fea0003c00000 */
[----:B------:R0:W1:Y:S02]  /*7ee0*/  SHFL.BFLY P1, R85, R87, R86, R89 ;  /* 0x0c00005657557389 */ /* 0x0000640000020059 */
[----:B01----:R-:W-:Y:S01]  /*7ef0*/  ENDCOLLECTIVE ;  /* 0x000000000000791b */ /* 0x003fe20003800000 */
.L_x_14105:
[----:B------:R-:W-:Y:S01]  /*7f00*/  MOV R79, R85 ;  /* 0x00000055004f7202 */ /* 0x000fe20000000f00 */
[----:B------:R-:W-:Y:S06]  /*7f10*/  BRA `(.L_x_14106) ;  /* 0xfffffff000dc7947 */ /* 0x000fec000383ffff */
.L_x_14107:
        /* <DEDUP_REMOVED lines=14> */
.L_x_16611:


//--------------------- .text._ZN10layer_norm13ln_fwd_kernelINS_13Kernel_traitsI6__halfffffjLj512ELj1ELj4ELj1ELj16ENS_18Kernel_traits_baseILj512ES2_ffffjLj128EEEEELb1ELb1ELb0ELb0EEEvNS_9FwdParamsE --------------------------
	.section	.text._ZN10layer_norm13ln_fwd_kernelINS_13Kernel_traitsI6__halfffffjLj512ELj1ELj4ELj1ELj16ENS_18Kernel_traits_baseILj512ES2_ffffjLj128EEEEELb1ELb1ELb0ELb0EEEvNS_9FwdParamsE,"ax",@progbits
	.align	128
        .global         _ZN10layer_norm13ln_fwd_kernelINS_13Kernel_traitsI6__halfffffjLj512ELj1ELj4ELj1ELj16ENS_18Kernel_traits_baseILj512ES2_ffffjLj128EEEEELb1ELb1ELb0ELb0EEEvNS_9FwdParamsE
        .type           _ZN10layer_norm13ln_fwd_kernelINS_13Kernel_traitsI6__halfffffjLj512ELj1ELj4ELj1ELj16ENS_18Kernel_traits_baseILj512ES2_ffffjLj128EEEEELb1ELb1ELb0ELb0EEEvNS_9FwdParamsE,@function
        .size           _ZN10layer_norm13ln_fwd_kernelINS_13Kernel_traitsI6__halfffffjLj512ELj1ELj4ELj1ELj16ENS_18Kernel_traits_baseILj512ES2_ffffjLj128EEEEELb1ELb1ELb0ELb0EEEvNS_9FwdParamsE,(.L_x_16612 - _ZN10layer_norm13ln_fwd_kernelINS_13Kernel_traitsI6__halfffffjLj512ELj1ELj4ELj1ELj16ENS_18Kernel_traits_baseILj512ES2_ffffjLj128EEEEELb1ELb1ELb0ELb0EEEvNS_9FwdParamsE)
        .other          _ZN10layer_norm13ln_fwd_kernelINS_13Kernel_traitsI6__halfffffjLj512ELj1ELj4ELj1ELj16ENS_18Kernel_traits_baseILj512ES2_ffffjLj128EEEEELb1ELb1ELb0ELb0EEEvNS_9FwdParamsE,@"STO_CUDA_ENTRY STV_DEFAULT"
_ZN10layer_norm13ln_fwd_kernelINS_13Kernel_traitsI6__halfffffjLj512ELj1ELj4ELj1ELj16ENS_18Kernel_traits_baseILj512ES2_ffffjLj128EEEEELb1ELb1ELb0ELb0EEEvNS_9FwdParamsE:
.text._ZN10layer_norm13ln_fwd_kernelINS_13Kernel_traitsI6__halfffffjLj512ELj1ELj4ELj1ELj16ENS_18Kernel_traits_baseILj512ES2_ffffjLj128EEEEELb1ELb1ELb0ELb0EEEvNS_9FwdParamsE:
        /* <DEDUP_REMOVED lines=20> */
[----:B----4-:R-:W-:Y:S02]  /*0140*/  SHF.R.S32.HI R0, RZ, 0x1f, R13 ;  /* 0x0000001fff007819 */ /* 0x010fe4000001140d */
[----:B------:R-:W-:Y:S02]  /*0150*/  LOP3.LUT R53, R15, 0x1f, RZ, 0x3c, !PT ;  /* 0x0000001f0f357812 */ /* 0x000fe400078e3cff */
[----:B------:R-:W-:-:S04]  /*0160*/  LEA.HI R0, R0, R13, RZ, 0x2 ;  /* 0x0000000d00007211 */ /* 0x000fc800078f10ff */
[----:B------:R-:W-:Y:S02]  /*0170*/  LEA.HI.SX32 R53, R0, R53, 0x1e ;  /* 0x0000003500357211 */ /* 0x000fe400078ff2ff */
[----:B------:R-:W-:Y:S01]  /*0180*/  SHF.R.U32.HI R52, RZ, 0x5, R52 ;  /* 0x00000005ff347819 */ /* 0x000fe20000011634 */
[----:B------:R-:W-:Y:S01]  /*0190*/  BSSY B0, `(.L_x_14108) ;  /* 0x0000054000007945 */ /* 0x000fe20003800000 */
[C---:B------:R-:W-:Y:S02]  /*01a0*/  ISETP.GE.U32.AND P5, PT, R53.reuse, 0x40, PT ;  /* 0x000000403500780c */ /* 0x040fe40003fa6070 */
[C---:B------:R-:W-:Y:S02]  /*01b0*/  ISETP.GE.U32.AND P4, PT, R53.reuse, 0x60, PT ;  /* 0x000000603500780c */ /* 0x040fe40003f86070 */
[----:B------:R-:W-:Y:S01]  /*01c0*/  ISETP.GE.U32.AND P3, PT, R53, 0x80, PT ;  /* 0x000000803500780c */ /* 0x000fe20003f66070 */
[----:B------:R-:W-:-:S03]  /*01d0*/  IMAD R52, R11, 0x4, R52 ;  /* 0x000000040b347824 */ /* 0x000fc600078e0234 */
[----:B------:R-:W-:Y:S02]  /*01e0*/  P2R R0, PR, RZ, 0x8 ;  /* 0x00000008ff007803 */ /* 0x000fe40000000000 */
[----:B--2---:R-:W-:Y:S02]  /*01f0*/  @P0 R2UR UR6, R2 ;  /* 0x00000000020602ca */ /* 0x004fe400000e0000 */
        /* <DEDUP_REMOVED lines=44> */
[----:B------:R-:W-:Y:S01]  /*04c0*/  UIADD3 UR28, UR7, 0x1fd5c5a3, URZ ;  /* 0x1fd5c5a3071c7890 */ /* 0x000fe2000fffe03f */
[----:B------:R-:W-:Y:S02]  /*04d0*/  LOP3.LUT P0, RZ, R53, 0xffffffe0, RZ, 0xc0, !PT ;  /* 0xffffffe035ff7812 */ /* 0x000fe4000780c0ff */
[----:B------:R-:W-:Y:S01]  /*04e0*/  LOP3.LUT R4, R23, UR26, R6, 0x96, !PT ;  /* 0x0000001a17047c12 */ /* 0x000fe2000f8e9606 */
[----:B------:R-:W-:Y:S01]  /*04f0*/  IMAD.WIDE.U32 R26, R26, -0x2daee0ad, RZ ;  /* 0xd2511f531a1a7825 */ /* 0x000fe200078e00ff */
[----:B------:R-:W-:-:S03]  /*0500*/  UIADD3 UR27, UR6, 0x5384540f, URZ ;  /* 0x5384540f061b7890 */ /* 0x000fc6000fffe03f */
[----:B------:R-:W-:Y:S01]  /*0510*/  IMAD.WIDE.U32 R4, R4, -0x326172a9, RZ ;  /* 0xcd9e8d5704047825 */ /* 0x000fe200078e00ff */
[----:B------:R-:W-:Y:S01]  /*0520*/  LOP3.LUT R22, R27, UR28, R22, 0x96, !PT ;  /* 0x0000001c1b167c12 */ /* 0x000fe2000f8e9616 */
[----:B------:R-:W-:-:S03]  /*0530*/  UIADD3 UR29, UR6, -0xe443238, URZ ;  /* 0xf1bbcdc8061d7890 */ /* 0x000fc6000fffe03f */
[----:B------:R-:W-:Y:S01]  /*0540*/  LOP3.LUT R29, R5, UR27, R2, 0x96, !PT ;  /* 0x0000001b051d7c12 */ /* 0x000fe2000f8e9602 */
[----:B------:R-:W-:Y:S01]  /*0550*/  IMAD.HI.U32 R17, R22, -0x326172a9, RZ ;  /* 0xcd9e8d5716117827 */ /* 0x000fe200078e00ff */
[----:B------:R-:W-:Y:S02]  /*0560*/  UIADD3 UR30, UR7, -0x24c28bd8, URZ ;  /* 0xdb3d7428071e7890 */ /* 0x000fe4000fffe03f */
[----:B------:R-:W-:Y:S02]  /*0570*/  UIADD3 UR31, UR6, -0x700cb87f, URZ ;  /* 0x8ff34781061f7890 */ /* 0x000fe4000fffe03f */
[----:B------:R-:W-:Y:S01]  /*0580*/  UIADD3 UR32, UR7, -0x695add53, URZ ;  /* 0x96a522ad07207890 */ /* 0x000fe2000fffe03f */
[----:B------:R-:W-:Y:S01]  /*0590*/  P2R R3, PR, RZ, 0x20 ;  /* 0x00000020ff037803 */ /* 0x000fe20000000000 */
[----:B------:R-:W-:Y:S01]  /*05a0*/  IMAD.HI.U32 R23, R29, -0x2daee0ad, RZ ;  /* 0xd2511f531d177827 */ /* 0x000fe200078e00ff */
        /* <DEDUP_REMOVED lines=15> */
[----:B------:R-:W5:Y:S01]  /*06a0*/  LDG.E.64 R12, desc[UR4][R12.64] ;  /* 0x000000040c0c7981 */ /* 0x000f62000c1e1b00 */
[----:B------:R-:W-:-:S02]  /*06b0*/  LOP3.LUT R15, R15, 0x20, RZ, 0xfc, !PT ;  /* 0x000000200f0f7812 */ /* 0x000fc400078efcff */
[----:B0-----:R-:W-:-:S07]  /*06c0*/  @!P1 CS2R R68, SRZ ;  /* 0x0000000000449805 */ /* 0x001fce000001ff00 */
.L_x_14109:
[----:B------:R-:W-:Y:S05]  /*06d0*/  BSYNC B0 ;  /* 0x0000000000007941 */ /* 0x000fea0003800000 */
.L_x_14108:
        /* <DEDUP_REMOVED lines=15> */
[----:B------:R-:W-:-:S02]  /*07d0*/  IADD3 R15, R15, 0x20, RZ ;  /* 0x000000200f0f7810 */ /* 0x000fc40007ffe0ff */
[----:B0-----:R-:W-:-:S07]  /*07e0*/  @!P1 CS2R R8, SRZ ;  /* 0x0000000000089805 */ /* 0x001fce000001ff00 */
.L_x_14111:
[----:B------:R-:W-:Y:S05]  /*07f0*/  BSYNC B0 ;  /* 0x0000000000007941 */ /* 0x000fea0003800000 */
.L_x_14110:
        /* <DEDUP_REMOVED lines=15> */
[----:B------:R-:W-:Y:S01]  /*08f0*/  VIADD R15, R15, 0x20 ;  /* 0x000000200f0f7836 */ /* 0x000fe20000000000 */
[----:B0-----:R-:W-:-:S07]  /*0900*/  @!P1 CS2R R6, SRZ ;  /* 0x0000000000069805 */ /* 0x001fce000001ff00 */
.L_x_14113:
[----:B------:R-:W-:Y:S05]  /*0910*/  BSYNC B0 ;  /* 0x0000000000007941 */ /* 0x000fea0003800000 */
.L_x_14112:
        /* <DEDUP_REMOVED lines=16> */
.L_x_14115:
[----:B------:R-:W-:Y:S05]  /*0a20*/  BSYNC B0 ;  /* 0x0000000000007941 */ /* 0x000fea0003800000 */
.L_x_14114:
[----:B------:R-:W-:Y:S01]  /*0a30*/  ULDC UR8, c[0x0][0x214] ;  /* 0x0000850000087ab9 */ /* 0x000fe20000000800 */
[----:B------:R-:W-:Y:S02]  /*0a40*/  LOP3.LUT R44, R23, UR30, R26, 0x96, !PT ;  /* 0x0000001e172c7c12 */ /* 0x000fe4000f8e961a */
[----:B------:R-:W-:-:S13]  /*0a50*/  ISETP.GE.AND P1, PT, R52, UR8, PT ;  /* 0x0000000834007c0c */ /* 0x000fda000bf26270 */
[----:B------:R-:W-:Y:S05]  /*0a60*/  @P1 EXIT ;  /* 0x000000000000194d */ /* 0x000fea0003800000 */
[----:B------:R-:W-:Y:S01]  /*0a70*/  IMAD R22, R22, -0x326172a9, RZ ;  /* 0xcd9e8d5716167824 */ /* 0x000fe200078e02ff */
[----:B-----5:R-:W-:Y:S01]  /*0a80*/  MOV R16, R10 ;  /* 0x0000000a00107202 */ /* 0x020fe20000000f00 */
[----:B------:R-:W-:Y:S01]  /*0a90*/  IMAD.HI.U32 R51, R44, -0x326172a9, RZ ;  /* 0xcd9e8d572c337827 */ /* 0x000fe200078e00ff */
[----:B------:R-:W-:Y:S01]  /*0aa0*/  SHF.R.U64 R26, R10, 0x10, R11 ;  /* 0x000000100a1a7819 */ /* 0x000fe2000000120b */
[----:B------:R-:W-:Y:S01]  /*0ab0*/  ULDC.64 UR8, c[0x0][0x270] ;  /* 0x00009c0000087ab9 */ /* 0x000fe20000000a00 */
[--C-:B------:R-:W-:Y:S01]  /*0ac0*/  SHF.R.U64 R90, R12, 0x10, R13.reuse ;  /* 0x000000100c5a7819 */ /* 0x100fe2000000120d */
[--C-:B------:R-:W-:Y:S01]  /*0ad0*/  IMAD.MOV.U32 R89, RZ, RZ, R13.reuse ;  /* 0x000000ffff597224 */ /* 0x100fe200078e000d */
[----:B------:R-:W-:Y:S01]  /*0ae0*/  SHF.R.U32.HI R88, RZ, 0x10, R13 ;  /* 0x00000010ff587819 */ /* 0x000fe2000001160d */
[--C-:B------:R-:W-:Y:S01]  /*0af0*/  IMAD.MOV.U32 R85, RZ, RZ, R25.reuse ;  /* 0x000000ffff557224 */ /* 0x100fe200078e0019 */
[----:B------:R-:W-:Y:S01]  /*0b00*/  SHF.R.U64 R86, R24, 0x10, R25 ;  /* 0x0000001018567819 */ /* 0x000fe20000001219 */
[----:B------:R-:W-:Y:S01]  /*0b10*/  IMAD.MOV.U32 R13, RZ, RZ, R11 ;  /* 0x000000ffff0d7224 */ /* 0x000fe200078e000b */
[----:B------:R-:W-:Y:S01]  /*0b20*/  SHF.R.U32.HI R84, RZ, 0x10, R25 ;  /* 0x00000010ff547819 */ /* 0x000fe20000011619 */
[--C-:B------:R-:W-:Y:S01]  /*0b30*/  IMAD.MOV.U32 R25, RZ, RZ, R21.reuse ;  /* 0x000000ffff197224 */ /* 0x100fe200078e0015 */
[----:B------:R-:W-:Y:S01]  /*0b40*/  MOV R10, R20 ;  /* 0x00000014000a7202 */ /* 0x000fe20000000f00 */
[----:B------:R-:W-:Y:S01]  /*0b50*/  HADD2.F32 R65, -RZ, R8.H0_H0 ;  /* 0x20000008ff417230 */ /* 0x000fe20000004100 */
[----:B------:R-:W-:Y:S01]  /*0b60*/  SHF.R.U64 R82, R20, 0x10, R21 ;  /* 0x0000001014527819 */ /* 0x000fe20000001215 */
[----:B------:R-:W-:Y:S01]  /*0b70*/  HADD2.F32 R49, -RZ, R6.H0_H0 ;  /* 0x20000006ff317230 */ /* 0x000fe20000004100 */
[----:B------:R-:W-:Y:S01]  /*0b80*/  LOP3.LUT R51, R51, UR31, R22, 0x96, !PT ;  /* 0x0000001f33337c12 */ /* 0x000fe2000f8e9616 */
[----:B------:R-:W-:Y:S01]  /*0b90*/  HADD2.F32 R47, -RZ, R4.H0_H0 ;  /* 0x20000004ff2f7230 */ /* 0x000fe20000004100 */
[----:B------:R-:W-:Y:S01]  /*0ba0*/  MOV R30, R12 ;  /* 0x0000000c001e7202 */ /* 0x000fe20000000f00 */
[----:B------:R-:W-:Y:S01]  /*0bb0*/  IMAD.MOV.U32 R35, RZ, RZ, R37 ;  /* 0x000000ffff237224 */ /* 0x000fe200078e0025 */
[----:B------:R-:W-:Y:S01]  /*0bc0*/  MOV R28, R24 ;  /* 0x00000018001c7202 */ /* 0x000fe20000000f00 */
[----:B------:R-:W-:Y:S01]  /*0bd0*/  IMAD.MOV.U32 R31, RZ, RZ, R39 ;  /* 0x000000ffff1f7224 */ /* 0x000fe200078e0027 */
[----:B------:R-:W-:Y:S01]  /*0be0*/  SHF.R.U32.HI R27, RZ, 0x10, R11 ;  /* 0x00000010ff1b7819 */ /* 0x000fe2000001160b */
[----:B------:R-:W-:Y:S01]  /*0bf0*/  IMAD.MOV.U32 R23, RZ, RZ, R19 ;  /* 0x000000ffff177224 */ /* 0x000fe200078e0013 */
[----:B------:R-:W-:Y:S01]  /*0c00*/  SHF.R.U32.HI R79, RZ, 0x10, R21 ;  /* 0x00000010ff4f7819 */ /* 0x000fe20000011615 */
[----:B------:R-:W-:Y:S01]  /*0c10*/  IMAD R29, R29, -0x2daee0ad, RZ ;  /* 0xd2511f531d1d7824 */ /* 0x000fe200078e02ff */
[----:B------:R-:W-:Y:S01]  /*0c20*/  SHF.R.U64 R63, R8, 0x10, R9 ;  /* 0x00000010083f7819 */ /* 0x000fe20000001209 */
[C---:B------:R-:W-:Y:S01]  /*0c30*/  IMAD.HI.U32 R50, R17.reuse, -0x2daee0ad, RZ ;  /* 0xd2511f5311327827 */ /* 0x040fe200078e00ff */
[----:B------:R-:W-:Y:S01]  /*0c40*/  SHF.R.U64 R20, R6, 0x10, R7 ;  /* 0x0000001006147819 */ /* 0x000fe20000001207 */
[----:B------:R-:W-:Y:S01]  /*0c50*/  BSSY B0, `(.L_x_14116) ;  /* 0x00006b6000007945 */ /* 0x000fe20003800000 */
[----:B------:R-:W-:Y:S01]  /*0c60*/  SHF.R.U64 R22, R4, 0x10, R5 ;  /* 0x0000001004167819 */ /* 0x000fe20000001205 */
[----:B------:R-:W-:Y:S01]  /*0c70*/  IMAD.MOV.U32 R21, RZ, RZ, R15 ;  /* 0x000000ffff157224 */ /* 0x000fe200078e000f */
[----:B------:R-:W-:Y:S01]  /*0c80*/  MOV R74, R36 ;  /* 0x00000024004a7202 */ /* 0x000fe20000000f00 */
[----:B------:R-:W-:Y:S01]  /*0c90*/  HADD2.F32 R73, -RZ, R68.H0_H0 ;  /* 0x20000044ff497230 */ /* 0x000fe20000004100 */
[--C-:B------:R-:W-:Y:S01]  /*0ca0*/  SHF.R.U64 R72, R36, 0x10, R37.reuse ;  /* 0x0000001024487819 */ /* 0x100fe20000001225 */
[----:B------:R-:W-:Y:S01]  /*0cb0*/  HADD2.F32 R60, -RZ, R9.H0_H0 ;  /* 0x20000009ff3c7230 */ /* 0x000fe20000004100 */
[----:B------:R-:W-:Y:S01]  /*0cc0*/  SHF.R.U32.HI R34, RZ, 0x10, R37 ;  /* 0x00000010ff227819 */ /* 0x000fe20000011625 */
[----:B------:R-:W-:Y:S01]  /*0cd0*/  HADD2.F32 R48, -RZ, R7.H0_H0 ;  /* 0x20000007ff307230 */ /* 0x000fe20000004100 */
[----:B------:R-:W-:Y:S01]  /*0ce0*/  MOV R66, R38 ;  /* 0x0000002600427202 */ /* 0x000fe20000000f00 */
[----:B------:R-:W-:Y:S01]  /*0cf0*/  UISETP.NE.U32.AND UP0, UPT, UR8, URZ, UPT ;  /* 0x0000003f0800728c */ /* 0x000fe2000bf05070 */
[--C-:B------:R-:W-:Y:S01]  /*0d00*/  SHF.R.U64 R64, R38, 0x10, R39.reuse ;  /* 0x0000001026407819 */ /* 0x100fe20000001227 */
[----:B------:R-:W-:Y:S01]  /*0d10*/  HADD2.F32 R46, -RZ, R5.H0_H0 ;  /* 0x20000005ff2e7230 */ /* 0x000fe20000004100 */
[----:B------:R-:W-:Y:S01]  /*0d20*/  SHF.R.U32.HI R33, RZ, 0x10, R39 ;  /* 0x00000010ff217819 */ /* 0x000fe20000011627 */
[----:B------:R-:W-:Y:S01]  /*0d30*/  HADD2.F32 R83, -RZ, R10.H0_H0 ;  /* 0x2000000aff537230 */ /* 0x000fe20000004100 */
[----:B------:R-:W-:Y:S01]  /*0d40*/  MOV R12, R18 ;  /* 0x00000012000c7202 */ /* 0x000fe20000000f00 */
[----:B------:R-:W-:Y:S01]  /*0d50*/  IMAD R44, R44, -0x326172a9, RZ ;  /* 0xcd9e8d572c2c7824 */ /* 0x000fe200078e02ff */
[--C-:B------:R-:W-:Y:S01]  /*0d60*/  SHF.R.U64 R11, R18, 0x10, R19.reuse ;  /* 0x00000010120b7819 */ /* 0x100fe20000001213 */
[----:B------:R-:W-:Y:S01]  /*0d70*/  HFMA2.MMA R18, -RZ, RZ, 0, 0 ;  /* 0x00000000ff127435 */ /* 0x000fe200000001ff */
[----:B------:R-:W-:Y:S01]  /*0d80*/  SHF.R.U32.HI R24, RZ, 0x10, R19 ;  /* 0x00000010ff187819 */ /* 0x000fe20000011613 */
[----:B------:R-:W-:Y:S01]  /*0d90*/  IMAD R19, R17, -0x2daee0ad, RZ ;  /* 0xd2511f5311137824 */ /* 0x000fe200078e02ff */
[----:B------:R-:W-:Y:S01]  /*0da0*/  MOV R78, R14 ;  /* 0x0000000e004e7202 */ /* 0x000fe20000000f00 */
        /* <DEDUP_REMOVED lines=9> */
[----:B------:R-:W-:Y:S01]  /*0e40*/  SHF.R.U32.HI R8, RZ, 0x10, R9 ;  /* 0x00000010ff087819 */ /* 0x000fe20000011609 */
[----:B------:R-:W-:Y:S01]  /*0e50*/  HADD2.F32 R68, -RZ, R34.H0_H0 ;  /* 0x20000022ff447230 */ /* 0x000fe20000004100 */
[----:B------:R-:W-:Y:S01]  /*0e60*/  SHF.R.U32.HI R6, RZ, 0x10, R7 ;  /* 0x00000010ff067819 */ /* 0x000fe20000011607 */
        /* <DEDUP_REMOVED lines=44> */
.L_x_14246:
[----:B------:R-:W-:Y:S01]  /*1130*/  PLOP3.LUT P1, PT, PT, PT, UP0, 0x80, 0x0 ;  /* 0x000000000000781c */ /* 0x000fe20003f2f008 */
[----:B------:R-:W-:Y:S01]  /*1140*/  IMAD.MOV.U32 R43, RZ, RZ, 0x4 ;  /* 0x00000004ff2b7424 */ /* 0x000fe200078e00ff */
        /* <DEDUP_REMOVED lines=11> */
[----:B------:R-:W-:-:S05]  /*1200*/  LEA.HI.SX32 R57, R58, R59, 0x1e ;  /* 0x0000003b3a397211 */ /* 0x000fca00078ff2ff */
[----:B------:R-:W-:Y:S01]  /*1210*/  IMAD.MOV.U32 R41, RZ, RZ, R57 ;  /* 0x000000ffff297224 */ /* 0x000fe200078e0039 */
        /* <DEDUP_REMOVED lines=22> */
.L_x_14120:
[----:B------:R-:W-:-:S07]  /*1380*/  MOV R41, R44 ;  /* 0x0000002c00297202 */ /* 0x000fce0000000f00 */
.L_x_14121:
[----:B------:R-:W-:Y:S05]  /*1390*/  BSYNC B2 ;  /* 0x0000000000027941 */ /* 0x000fea0003800000 */
.L_x_14119:
        /* <DEDUP_REMOVED lines=16> */
.L_x_14125:
[----:B------:R-:W-:Y:S05]  /*14a0*/  BSYNC B3 ;  /* 0x0000000000037941 */ /* 0x000fea0003800000 */
.L_x_14124:
        /* <DEDUP_REMOVED lines=43> */
.L_x_14123:
[----:B------:R-:W-:Y:S05]  /*1760*/  BSYNC B2 ;  /* 0x0000000000027941 */ /* 0x000fea0003800000 */
.L_x_14122:
        /* <DEDUP_REMOVED lines=11> */
[----:B-1----:R-:W-:Y:S01]  /*1820*/  FSETP.GTU.FTZ.AND P2, PT, R42, R61, PT ;  /* 0x0000003d2a00720b */ /* 0x002fe20003f5c000 */
        /* <DEDUP_REMOVED lines=13> */
.L_x_14127:
[----:B------:R-:W-:-:S07]  /*1900*/  IMAD.MOV.U32 R41, RZ, RZ, R44 ;  /* 0x000000ffff297224 */ /* 0x000fce00078e002c */
.L_x_14128:
[----:B------:R-:W-:Y:S05]  /*1910*/  BSYNC B2 ;  /* 0x0000000000027941 */ /* 0x000fea0003800000 */
.L_x_14126:
        /* <DEDUP_REMOVED lines=16> */
.L_x_14132:
[----:B------:R-:W-:Y:S05]  /*1a20*/  BSYNC B3 ;  /* 0x0000000000037941 */ /* 0x000fea0003800000 */
.L_x_14131:
        /* <DEDUP_REMOVED lines=43> */
.L_x_14130:
[----:B------:R-:W-:Y:S05]  /*1ce0*/  BSYNC B2 ;  /* 0x0000000000027941 */ /* 0x000fea0003800000 */
.L_x_14129:
        /* <DEDUP_REMOVED lines=20> */
.L_x_14134:
[----:B------:R-:W-:-:S07]  /*1e30*/  IMAD.MOV.U32 R41, RZ, RZ, R44 ;  /* 0x000000ffff297224 */ /* 0x000fce00078e002c */
.L_x_14135:
[----:B------:R-:W-:Y:S05]  /*1e40*/  BSYNC B2 ;  /* 0x0000000000027941 */ /* 0x000fea0003800000 */
.L_x_14133:
        /* <DEDUP_REMOVED lines=16> */
.L_x_14139:
[----:B------:R-:W-:Y:S05]  /*1f50*/  BSYNC B3 ;  /* 0x0000000000037941 */ /* 0x000fea0003800000 */
.L_x_14138:
        /* <DEDUP_REMOVED lines=43> */
.L_x_14137:
[----:B------:R-:W-:Y:S05]  /*2210*/  BSYNC B2 ;  /* 0x0000000000027941 */ /* 0x000fea0003800000 */
.L_x_14136:
        /* <DEDUP_REMOVED lines=20> */
.L_x_14141:
[----:B------:R-:W-:-:S07]  /*2360*/  IMAD.MOV.U32 R41, RZ, RZ, R44 ;  /* 0x000000ffff297224 */ /* 0x000fce00078e002c */
.L_x_14142:
[----:B------:R-:W-:Y:S05]  /*2370*/  BSYNC B2 ;  /* 0x0000000000027941 */ /* 0x000fea0003800000 */
.L_x_14140:
        /* <DEDUP_REMOVED lines=16> */
.L_x_14146:
[----:B------:R-:W-:Y:S05]  /*2480*/  BSYNC B3 ;  /* 0x0000000000037941 */ /* 0x000fea0003800000 */
.L_x_14145:
        /* <DEDUP_REMOVED lines=43> */
.L_x_14144:
[----:B------:R-:W-:Y:S05]  /*2740*/  BSYNC B2 ;  /* 0x0000000000027941 */ /* 0x000fea0003800000 */
.L_x_14143:
[----:B------:R-:W-:Y:S01]  /*2750*/  I2FP.F32.U32 R41, R41 ;  /* 0x0000002900297245 */ /* 0x000fe20000201000 */
[----:B------:R-:W-:Y:S01]  /*2760*/  FMUL.FTZ R92, R27, R40 ;  /* 0x000000281b5c7220 */ /* 0x000fe20000410000 */
[----:B------:R-:W-:-:S03]  /*2770*/  LEA R42, P5, R57, UR10, 0x4 ;  /* 0x0000000a392a7c11 */ /* 0x000fc6000f8a20ff */
[----:B------:R-:W-:Y:S01]  /*2780*/  FFMA.FTZ R58, R41, R58, 1.1641532182693481445e-10 ;  /* 0x2f000000293a7423 */ /* 0x000fe2000001003a */
[----:B------:R-:W-:Y:S01]  /*2790*/  LEA.HI.X R43, R57, UR11, RZ, 0x4, P5 ;  /* 0x0000000b392b7c11 */ /* 0x000fe2000a8f24ff */
[----:B------:R-:W-:Y:S01]  /*27a0*/  FMUL.FTZ R92, R92, R59 ;  /* 0x0000003b5c5c7220 */ /* 0x000fe20000410000 */
[----:B------:R-:W-:Y:S02]  /*27b0*/  SEL R59, RZ, 0x100, P3 ;  /* 0x00000100ff3b7807 */ /* 0x000fe40001800000 */
[----:B------:R-:W-:Y:S02]  /*27c0*/  FSETP.GTU.FTZ.AND P5, PT, R58, R61, PT ;  /* 0x0000003d3a00720b */ /* 0x000fe40003fbc000 */
[----:B------:R-:W-:Y:S02]  /*27d0*/  SEL R58, RZ, 0x10000, P4 ;  /* 0x00010000ff3a7807 */ /* 0x000fe40002000000 */
[----:B------:R-:W-:Y:S02]  /*27e0*/  FSEL R27, R92, RZ, !P5 ;  /* 0x000000ff5c1b7208 */ /* 0x000fe40006800000 */
[----:B------:R-:W-:-:S03]  /*27f0*/  SEL R41, RZ, 0x1000000, P5 ;  /* 0x01000000ff297807 */ /* 0x000fc60002800000 */
[----:B------:R-:W-:Y:S01]  /*2800*/  FMUL.FTZ R27, R88, R27 ;  /* 0x0000001b581b7220 */ /* 0x000fe20000410000 */
[----:B------:R-:W-:Y:S02]  /*2810*/  IADD3 R41, R59, R41, R58 ;  /* 0x000000293b297210 */ /* 0x000fe40007ffe03a */
[----:B------:R-:W-:Y:S01]  /*2820*/  SEL R58, RZ, 0x1, P2 ;  /* 0x00000001ff3a7807 */ /* 0x000fe20001000000 */
[----:B------:R-:W-:-:S04]  /*2830*/  @P1 FADD.FTZ R27, R23, R27 ;  /* 0x0000001b171b1221 */ /* 0x000fc80000010000 */
[----:B------:R-:W-:Y:S01]  /*2840*/  IMAD.IADD R59, R41, 0x1, R58 ;  /* 0x00000001293b7824 */ /* 0x000fe200078e023a */
[----:B------:R0:W-:Y:S01]  /*2850*/  STG.E.128 desc[UR4][R42.64], R24 ;  /* 0x000000182a007986 */ /* 0x0001e2000c101d04 */
[C---:B------:R-:W-:Y:S02]  /*2860*/  IADD3 R41, R57.reuse, 0x20, RZ ;  /* 0x0000002039297810 */ /* 0x040fe40007ffe0ff */
[----:B0-----:R-:W-:-:S04]  /*2870*/  LEA R42, P1, R57, UR12, 0x2 ;  /* 0x0000000c392a7c11 */ /* 0x001fc8000f8210ff */
[----:B------:R-:W-:-:S05]  /*2880*/  LEA.HI.X R43, R57, UR13, RZ, 0x2, P1 ;  /* 0x0000000d392b7c11 */ /* 0x000fca00088f14ff */
[----:B------:R0:W-:Y:S04]  /*2890*/  STG.E desc[UR4][R42.64], R59 ;  /* 0x0000003b2a007986 */ /* 0x0001e8000c101904 */
.L_x_14118:
[----:B------:R-:W-:Y:S05]  /*28a0*/  BSYNC B1 ;  /* 0x0000000000017941 */ /* 0x000fea0003800000 */
.L_x_14117:
        /* <DEDUP_REMOVED lines=24> */
.L_x_14150:
[----:B------:R-:W-:-:S07]  /*2a30*/  IMAD.MOV.U32 R61, RZ, RZ, R44 ;  /* 0x000000ffff3d7224 */ /* 0x000fce00078e002c */
.L_x_14151:
[----:B------:R-:W-:Y:S05]  /*2a40*/  BSYNC B2 ;  /* 0x0000000000027941 */ /* 0x000fea0003800000 */
.L_x_14149:
        /* <DEDUP_REMOVED lines=16> */
.L_x_14155:
[----:B------:R-:W-:Y:S05]  /*2b50*/  BSYNC B3 ;  /* 0x0000000000037941 */ /* 0x000fea0003800000 */
.L_x_14154:
        /* <DEDUP_REMOVED lines=43> */
.L_x_14153:
[----:B------:R-:W-:Y:S05]  /*2e10*/  BSYNC B2 ;  /* 0x0000000000027941 */ /* 0x000fea0003800000 */
.L_x_14152:
[----:B------:R-:W0:Y:S01]  /*2e20*/  LDC R92, c[0x0][0x298] ;  /* 0x0000a600ff5c7b82 */ /* 0x000e220000000800 */
[----:B------:R-:W-:Y:S01]  /*2e30*/  ISETP.NE.U32.AND P1, PT, R42, RZ, PT ;  /* 0x000000ff2a00720c */ /* 0x000fe20003f25070 */
[----:B------:R-:W-:Y:S01]  /*2e40*/  IMAD.MOV.U32 R81, RZ, RZ, 0x2f800000 ;  /* 0x2f800000ff517424 */ /* 0x000fe200078e00ff */
[----:B------:R-:W-:Y:S01]  /*2e50*/  I2FP.F32.U32 R42, R61 ;  /* 0x0000003d002a7245 */ /* 0x000fe20000201000 */
[----:B------:R-:W-:Y:S01]  /*2e60*/  BSSY B2, `(.L_x_14156) ;  /* 0x0000016000027945 */ /* 0x000fe20003800000 */
[----:B------:R-:W-:Y:S01]  /*2e70*/  ISETP.NE.AND.EX P1, PT, R43, RZ, PT, P1 ;  /* 0x000000ff2b00720c */ /* 0x000fe20003f25310 */
[----:B-----5:R-:W-:Y:S01]  /*2e80*/  FMUL.FTZ R43, R28, R40 ;  /* 0x000000281c2b7220 */ /* 0x020fe20000410000 */
[----:B------:R-:W-:Y:S01]  /*2e90*/  ISETP.NE.AND P3, PT, R58, 0x1, PT ;  /* 0x000000013a00780c */ /* 0x000fe20003f65270 */
[----:B------:R-:W1:Y:S01]  /*2ea0*/  LDC R93, c[0x0][0x294] ;  /* 0x0000a500ff5d7b82 */ /* 0x000e620000000800 */
[----:B------:R-:W-:Y:S01]  /*2eb0*/  FFMA.FTZ R42, R42, R81, 1.1641532182693481445e-10 ;  /* 0x2f0000002a2a7423 */ /* 0x000fe20000010051 */
[----:B0-----:R-:W-:-:S04]  /*2ec0*/  FMUL.FTZ R43, R43, R92 ;  /* 0x0000005c2b2b7220 */ /* 0x001fc80000410000 */
[----:B-1----:R-:W-:Y:S02]  /*2ed0*/  FSETP.GTU.FTZ.AND P2, PT, R42, R93, PT ;  /* 0x0000005d2a00720b */ /* 0x002fe40003f5c000 */
        /* <DEDUP_REMOVED lines=13> */
.L_x_14157:
[----:B------:R-:W-:-:S07]  /*2fb0*/  MOV R61, R44 ;  /* 0x0000002c003d7202 */ /* 0x000fce0000000f00 */
.L_x_14158:
[----:B------:R-:W-:Y:S05]  /*2fc0*/  BSYNC B2 ;  /* 0x0000000000027941 */ /* 0x000fea0003800000 */
.L_x_14156:
        /* <DEDUP_REMOVED lines=16> */
.L_x_14162:
[----:B------:R-:W-:Y:S05]  /*30d0*/  BSYNC B3 ;  /* 0x0000000000037941 */ /* 0x000fea0003800000 */
.L_x_14161:
        /* <DEDUP_REMOVED lines=38> */
[----:B------:R-:W-:-:S03]  /*3340*/  MOV R19, R42 ;  /* 0x0000002a00137202 */ /* 0x000fc60000000f00 */
[----:B------:R-:W-:Y:S01]  /*3350*/  IMAD.WIDE.U32 R44, R44, -0x326172a9, RZ ;  /* 0xcd9e8d572c2c7825 */ /* 0x000fe200078e00ff */
[----:B------:R-:W-:-:S03]  /*3360*/  LOP3.LUT R50, R43, UR32, R50, 0x96, !PT ;  /* 0x000000202b327c12 */ /* 0x000fc6000f8e9632 */
[----:B------:R-:W-:Y:S01]  /*3370*/  IMAD.MOV.U32 R42, RZ, RZ, RZ ;  /* 0x000000ffff2a7224 */ /* 0x000fe200078e00ff */
[----:B------:R-:W-:-:S07]  /*3380*/  LOP3.LUT R51, R45, UR31, R58, 0x96, !PT ;  /* 0x0000001f2d337c12 */ /* 0x000fce000f8e963a */
.L_x_14160:
[----:B------:R-:W-:Y:S05]  /*3390*/  BSYNC B2 ;  /* 0x0000000000027941 */ /* 0x000fea0003800000 */
.L_x_14159:
        /* <DEDUP_REMOVED lines=20> */
.L_x_14164:
[----:B------:R-:W-:-:S07]  /*34e0*/  MOV R61, R44 ;  /* 0x0000002c003d7202 */ /* 0x000fce0000000f00 */
.L_x_14165:
[----:B------:R-:W-:Y:S05]  /*34f0*/  BSYNC B2 ;  /* 0x0000000000027941 */ /* 0x000fea0003800000 */
.L_x_14163:
        /* <DEDUP_REMOVED lines=16> */
.L_x_14169:
[----:B------:R-:W-:Y:S05]  /*3600*/  BSYNC B3 ;  /* 0x0000000000037941 */ /* 0x000fea0003800000 */
.L_x_14168:
        /* <DEDUP_REMOVED lines=43> */
.L_x_14167:
[----:B------:R-:W-:Y:S05]  /*38c0*/  BSYNC B2 ;  /* 0x0000000000027941 */ /* 0x000fea0003800000 */
.L_x_14166:
[----:B------:R-:W-:Y:S01]  /*38d0*/  I2FP.F32.U32 R42, R61 ;  /* 0x0000003d002a7245 */ /* 0x000fe20000201000 */
[----:B------:R-:W-:Y:S01]  /*38e0*/  FMUL.FTZ R45, R30, R40 ;  /* 0x000000281e2d7220 */ /* 0x000fe20000410000 */
[----:B------:R-:W-:Y:S01]  /*38f0*/  ISETP.NE.AND P5, PT, R43, 0x1, PT ;  /* 0x000000012b00780c */ /* 0x000fe20003fa5270 */
[----:B------:R-:W-:Y:S02]  /*3900*/  BSSY B2, `(.L_x_14170) ;  /* 0x0000012000027945 */ /* 0x000fe40003800000 */
[----:B------:R-:W-:Y:S01]  /*3910*/  FFMA.FTZ R42, R42, R81, 1.1641532182693481445e-10 ;  /* 0x2f0000002a2a7423 */ /* 0x000fe20000010051 */
[----:B------:R-:W-:-:S04]  /*3920*/  FMUL.FTZ R45, R45, R92 ;  /* 0x0000005c2d2d7220 */ /* 0x000fc80000410000 */
[----:B------:R-:W-:-:S04]  /*3930*/  FSETP.GTU.FTZ.AND P4, PT, R42, R93, PT ;  /* 0x0000005d2a00720b */ /* 0x000fc80003f9c000 */
[----:B------:R-:W-:Y:S02]  /*3940*/  FSEL R30, R45, RZ, !P4 ;  /* 0x000000ff2d1e7208 */ /* 0x000fe40006000000 */
        /* <DEDUP_REMOVED lines=12> */
.L_x_14171:
[----:B------:R-:W-:-:S07]  /*3a10*/  MOV R61, R44 ;  /* 0x0000002c003d7202 */ /* 0x000fce0000000f00 */
.L_x_14172:
[----:B------:R-:W-:Y:S05]  /*3a20*/  BSYNC B2 ;  /* 0x0000000000027941 */ /* 0x000fea0003800000 */
.L_x_14170:
        /* <DEDUP_REMOVED lines=16> */
.L_x_14176:
[----:B------:R-:W-:Y:S05]  /*3b30*/  BSYNC B3 ;  /* 0x0000000000037941 */ /* 0x000fea0003800000 */
.L_x_14175:
        /* <DEDUP_REMOVED lines=42> */
[----:B------:R-:W-:-:S07]  /*3de0*/  IMAD.MOV.U32 R45, RZ, RZ, RZ ;  /* 0x000000ffff2d7224 */ /* 0x000fce00078e00ff */
.L_x_14174:
[----:B------:R-:W-:Y:S05]  /*3df0*/  BSYNC B2 ;  /* 0x0000000000027941 */ /* 0x000fea0003800000 */
.L_x_14173:
[----:B------:R-:W-:Y:S01]  /*3e00*/  I2FP.F32.U32 R42, R61 ;  /* 0x0000003d002a7245 */ /* 0x000fe20000201000 */
[----:B------:R-:W-:Y:S01]  /*3e10*/  FMUL.FTZ R31, R31, R40 ;  /* 0x000000281f1f7220 */ /* 0x000fe20000410000 */
[----:B------:R-:W-:Y:S02]  /*3e20*/  SEL R59, RZ, 0x10000, P4 ;  /* 0x00010000ff3b7807 */ /* 0x000fe40002000000 */
[----:B------:R-:W-:Y:S01]  /*3e30*/  SEL R61, RZ, 0x100, P3 ;  /* 0x00000100ff3d7807 */ /* 0x000fe20001800000 */
[----:B------:R-:W-:Y:S01]  /*3e40*/  FFMA.FTZ R42, R42, R81, 1.1641532182693481445e-10 ;  /* 0x2f0000002a2a7423 */ /* 0x000fe20000010051 */
[----:B------:R-:W-:-:S04]  /*3e50*/  FMUL.FTZ R31, R31, R92 ;  /* 0x0000005c1f1f7220 */ /* 0x000fc80000410000 */
[----:B------:R-:W-:-:S04]  /*3e60*/  FSETP.GTU.FTZ.AND P5, PT, R42, R93, PT ;  /* 0x0000005d2a00720b */ /* 0x000fc80003fbc000 */
[----:B------:R-:W-:Y:S02]  /*3e70*/  FSEL R31, R31, RZ, !P5 ;  /* 0x000000ff1f1f7208 */ /* 0x000fe40006800000 */
[----:B------:R-:W-:-:S03]  /*3e80*/  SEL R58, RZ, 0x1000000, P5 ;  /* 0x01000000ff3a7807 */ /* 0x000fc60002800000 */
[----:B------:R-:W-:Y:S01]  /*3e90*/  FMUL.FTZ R31, R84, R31 ;  /* 0x0000001f541f7220 */ /* 0x000fe20000410000 */
[----:B------:R-:W-:Y:S02]  /*3ea0*/  IADD3 R58, R61, R58, R59 ;  /* 0x0000003a3d3a7210 */ /* 0x000fe40007ffe03b */
[----:B------:R-:W-:Y:S01]  /*3eb0*/  SEL R59, RZ, 0x1, P2 ;  /* 0x00000001ff3b7807 */ /* 0x000fe20001000000 */
[----:B------:R-:W-:Y:S01]  /*3ec0*/  @P1 FADD.FTZ R31, R23, R31 ;  /* 0x0000001f171f1221 */ /* 0x000fe20000010000 */
[C---:B------:R-:W-:Y:S02]  /*3ed0*/  LEA R42, P1, R41.reuse, UR10, 0x4 ;  /* 0x0000000a292a7c11 */ /* 0x040fe4000f8220ff */
[----:B------:R-:W-:Y:S02]  /*3ee0*/  IADD3 R59, R58, R59, RZ ;  /* 0x0000003b3a3b7210 */ /* 0x000fe40007ffe0ff */
[----:B------:R-:W-:-:S05]  /*3ef0*/  LEA.HI.X R43, R41, UR11, RZ, 0x4, P1 ;  /* 0x0000000b292b7c11 */ /* 0x000fca00088f24ff */
[----:B------:R0:W-:Y:S02]  /*3f00*/  STG.E.128 desc[UR4][R42.64], R28 ;  /* 0x0000001c2a007986 */ /* 0x0001e4000c101d04 */
[----:B0-----:R-:W-:-:S04]  /*3f10*/  LEA R42, P1, R41, UR12, 0x2 ;  /* 0x0000000c292a7c11 */ /* 0x001fc8000f8210ff */
[C---:B------:R-:W-:Y:S01]  /*3f20*/  LEA.HI.X R43, R41.reuse, UR13, RZ, 0x2, P1 ;  /* 0x0000000d292b7c11 */ /* 0x040fe200088f14ff */
[----:B------:R-:W-:-:S04]  /*3f30*/  VIADD R41, R41, 0x20 ;  /* 0x0000002029297836 */ /* 0x000fc80000000000 */
[----:B------:R1:W-:Y:S04]  /*3f40*/  STG.E desc[UR4][R42.64], R59 ;  /* 0x0000003b2a007986 */ /* 0x0003e8000c101904 */
.L_x_14148:
[----:B------:R-:W-:Y:S05]  /*3f50*/  BSYNC B1 ;  /* 0x0000000000017941 */ /* 0x000fea0003800000 */
.L_x_14147:
        /* <DEDUP_REMOVED lines=24> */
.L_x_14180:
[----:B------:R-:W-:-:S07]  /*40e0*/  MOV R61, R44 ;  /* 0x0000002c003d7202 */ /* 0x000fce0000000f00 */
.L_x_14181:
[----:B------:R-:W-:Y:S05]  /*40f0*/  BSYNC B2 ;  /* 0x0000000000027941 */ /* 0x000fea0003800000 */
.L_x_14179:
        /* <DEDUP_REMOVED lines=16> */
.L_x_14185:
[----:B------:R-:W-:Y:S05]  /*4200*/  BSYNC B3 ;  /* 0x0000000000037941 */ /* 0x000fea0003800000 */
.L_x_14184:
        /* <DEDUP_REMOVED lines=43> */
.L_x_14183:
[----:B------:R-:W-:Y:S05]  /*44c0*/  BSYNC B2 ;  /* 0x0000000000027941 */ /* 0x000fea0003800000 */
.L_x_14182:
[----:B------:R-:W0:Y:S01]  /*44d0*/  LDC R92, c[0x0][0x298] ;  /* 0x0000a600ff5c7b82 */ /* 0x000e220000000800 */
[----:B------:R-:W-:Y:S01]  /*44e0*/  HFMA2.MMA R81, -RZ, RZ, 0.1171875, 0 ;  /* 0x2f800000ff517435 */ /* 0x000fe200000001ff */
[----:B------:R-:W-:Y:S01]  /*44f0*/  ISETP.NE.U32.AND P1, PT, R42, RZ, PT ;  /* 0x000000ff2a00720c */ /* 0x000fe20003f25070 */
[----:B------:R-:W-:Y:S01]  /*4500*/  BSSY B2, `(.L_x_14186) ;  /* 0x0000017000027945 */ /* 0x000fe20003800000 */
[----:B------:R-:W-:Y:S02]  /*4510*/  I2FP.F32.U32 R42, R61 ;  /* 0x0000003d002a7245 */ /* 0x000fe40000201000 */
[----:B------:R-:W-:Y:S01]  /*4520*/  ISETP.NE.AND.EX P1, PT, R43, RZ, PT, P1 ;  /* 0x000000ff2b00720c */ /* 0x000fe20003f25310 */
[----:B-----5:R-:W-:Y:S01]  /*4530*/  FMUL.FTZ R43, R32, R40 ;  /* 0x00000028202b7220 */ /* 0x020fe20000410000 */
[----:B------:R-:W1:Y:S01]  /*4540*/  LDC R93, c[0x0][0x294] ;  /* 0x0000a500ff5d7b82 */ /* 0x000e620000000800 */
[----:B------:R-:W-:Y:S02]  /*4550*/  ISETP.NE.AND P3, PT, R58, 0x1, PT ;  /* 0x000000013a00780c */ /* 0x000fe40003f65270 */
        /* <DEDUP_REMOVED lines=16> */
.L_x_14187:
[----:B------:R-:W-:-:S07]  /*4660*/  IMAD.MOV.U32 R61, RZ, RZ, R44 ;  /* 0x000000ffff3d7224 */ /* 0x000fce00078e002c */
.L_x_14188:
[----:B------:R-:W-:Y:S05]  /*4670*/  BSYNC B2 ;  /* 0x0000000000027941 */ /* 0x000fea0003800000 */
.L_x_14186:
        /* <DEDUP_REMOVED lines=16> */
.L_x_14192:
[----:B------:R-:W-:Y:S05]  /*4780*/  BSYNC B3 ;  /* 0x0000000000037941 */ /* 0x000fea0003800000 */
.L_x_14191:
        /* <DEDUP_REMOVED lines=40> */
[----:B------:R-:W-:Y:S01]  /*4a10*/  IMAD.WIDE.U32 R44, R44, -0x326172a9, RZ ;  /* 0xcd9e8d572c2c7825 */ /* 0x000fe200078e00ff */
[----:B------:R-:W-:-:S04]  /*4a20*/  LOP3.LUT R50, R43, UR32, R50, 0x96, !PT ;  /* 0x000000202b327c12 */ /* 0x000fc8000f8e9632 */
[----:B------:R-:W-:-:S07]  /*4a30*/  LOP3.LUT R51, R45, UR31, R58, 0x96, !PT ;  /* 0x0000001f2d337c12 */ /* 0x000fce000f8e963a */
.L_x_14190:
[----:B------:R-:W-:Y:S05]  /*4a40*/  BSYNC B2 ;  /* 0x0000000000027941 */ /* 0x000fea0003800000 */
.L_x_14189:
        /* <DEDUP_REMOVED lines=20> */
.L_x_14194:
[----:B------:R-:W-:-:S07]  /*4b90*/  IMAD.MOV.U32 R61, RZ, RZ, R44 ;  /* 0x000000ffff3d7224 */ /* 0x000fce00078e002c */
.L_x_14195:
[----:B------:R-:W-:Y:S05]  /*4ba0*/  BSYNC B2 ;  /* 0x0000000000027941 */ /* 0x000fea0003800000 */
.L_x_14193:
        /* <DEDUP_REMOVED lines=16> */
.L_x_14199:
[----:B------:R-:W-:Y:S05]  /*4cb0*/  BSYNC B3 ;  /* 0x0000000000037941 */ /* 0x000fea0003800000 */
.L_x_14198:
        /* <DEDUP_REMOVED lines=40> */
[----:B------:R-:W-:Y:S01]  /*4f40*/  IMAD.WIDE.U32 R44, R44, -0x326172a9, RZ ;  /* 0xcd9e8d572c2c7825 */ /* 0x000fe200078e00ff */
[----:B------:R-:W-:-:S04]  /*4f50*/  HFMA2.MMA R43, -RZ, RZ, 0, 0 ;  /* 0x00000000ff2b7435 */ /* 0x000fc800000001ff */
[----:B------:R-:W-:-:S07]  /*4f60*/  LOP3.LUT R51, R45, UR31, R58, 0x96, !PT ;  /* 0x0000001f2d337c12 */ /* 0x000fce000f8e963a */
.L_x_14197:
[----:B------:R-:W-:Y:S05]  /*4f70*/  BSYNC B2 ;  /* 0x0000000000027941 */ /* 0x000fea0003800000 */
.L_x_14196:
[----:B------:R-:W-:Y:S01]  /*4f80*/  I2FP.F32.U32 R42, R61 ;  /* 0x0000003d002a7245 */ /* 0x000fe20000201000 */
[----:B------:R-:W-:Y:S01]  /*4f90*/  FMUL.FTZ R45, R34, R40 ;  /* 0x00000028222d7220 */ /* 0x000fe20000410000 */
[----:B------:R-:W-:Y:S01]  /*4fa0*/  ISETP.NE.AND P5, PT, R43, 0x1, PT ;  /* 0x000000012b00780c */ /* 0x000fe20003fa5270 */
[----:B------:R-:W-:Y:S02]  /*4fb0*/  BSSY B2, `(.L_x_14200) ;  /* 0x0000012000027945 */ /* 0x000fe40003800000 */
[----:B------:R-:W-:Y:S01]  /*4fc0*/  FFMA.FTZ R42, R42, R81, 1.1641532182693481445e-10 ;  /* 0x2f0000002a2a7423 */ /* 0x000fe20000010051 */
[----:B------:R-:W-:-:S04]  /*4fd0*/  FMUL.FTZ R45, R45, R92 ;  /* 0x0000005c2d2d7220 */ /* 0x000fc80000410000 */
        /* <DEDUP_REMOVED lines=14> */
.L_x_14201:
[----:B------:R-:W-:-:S07]  /*50c0*/  IMAD.MOV.U32 R61, RZ, RZ, R44 ;  /* 0x000000ffff3d7224 */ /* 0x000fce00078e002c */
.L_x_14202:
[----:B------:R-:W-:Y:S05]  /*50d0*/  BSYNC B2 ;  /* 0x0000000000027941 */ /* 0x000fea0003800000 */
.L_x_14200:
        /* <DEDUP_REMOVED lines=16> */
.L_x_14206:
[----:B------:R-:W-:Y:S05]  /*51e0*/  BSYNC B3 ;  /* 0x0000000000037941 */ /* 0x000fea0003800000 */
.L_x_14205:
        /* <DEDUP_REMOVED lines=42> */
[----:B------:R-:W-:-:S11]  /*5490*/  HFMA2.MMA R45, -RZ, RZ, 0, 0 ;  /* 0x00000000ff2d7435 */ /* 0x000fd600000001ff */
.L_x_14204:
[----:B------:R-:W-:Y:S05]  /*54a0*/  BSYNC B2 ;  /* 0x0000000000027941 */ /* 0x000fea0003800000 */
.L_x_14203:
        /* <DEDUP_REMOVED lines=13> */
[----:B------:R-:W-:-:S03]  /*5580*/  LEA R42, P1, R41, UR10, 0x4 ;  /* 0x0000000a292a7c11 */ /* 0x000fc6000f8220ff */
[----:B------:R-:W-:Y:S01]  /*5590*/  IMAD.IADD R59, R58, 0x1, R59 ;  /* 0x000000013a3b7824 */ /* 0x000fe200078e023b */
[----:B------:R-:W-:-:S05]  /*55a0*/  LEA.HI.X R43, R41, UR11, RZ, 0x4, P1 ;  /* 0x0000000b292b7c11 */ /* 0x000fca00088f24ff */
[----:B------:R0:W-:Y:S02]  /*55b0*/  STG.E.128 desc[UR4][R42.64], R32 ;  /* 0x000000202a007986 */ /* 0x0001e4000c101d04 */
[----:B0-----:R-:W-:-:S04]  /*55c0*/  LEA R42, P1, R41, UR12, 0x2 ;  /* 0x0000000c292a7c11 */ /* 0x001fc8000f8210ff */
[C---:B------:R-:W-:Y:S02]  /*55d0*/  LEA.HI.X R43, R41.reuse, UR13, RZ, 0x2, P1 ;  /* 0x0000000d292b7c11 */ /* 0x040fe400088f14ff */
[----:B------:R-:W-:-:S03]  /*55e0*/  IADD3 R41, R41, 0x20, RZ ;  /* 0x0000002029297810 */ /* 0x000fc60007ffe0ff */
[----:B------:R2:W-:Y:S04]  /*55f0*/  STG.E desc[UR4][R42.64], R59 ;  /* 0x0000003b2a007986 */ /* 0x0005e8000c101904 */
.L_x_14178:
[----:B------:R-:W-:Y:S05]  /*5600*/  BSYNC B1 ;  /* 0x0000000000017941 */ /* 0x000fea0003800000 */
.L_x_14177:
        /* <DEDUP_REMOVED lines=24> */
.L_x_14210:
[----:B------:R-:W-:-:S07]  /*5790*/  IMAD.MOV.U32 R61, RZ, RZ, R44 ;  /* 0x000000ffff3d7224 */ /* 0x000fce00078e002c */
.L_x_14211:
[----:B------:R-:W-:Y:S05]  /*57a0*/  BSYNC B2 ;  /* 0x0000000000027941 */ /* 0x000fea0003800000 */
.L_x_14209:
        /* <DEDUP_REMOVED lines=16> */
.L_x_14215:
[----:B------:R-:W-:Y:S05]  /*58b0*/  BSYNC B3 ;  /* 0x0000000000037941 */ /* 0x000fea0003800000 */
.L_x_14214:
        /* <DEDUP_REMOVED lines=43> */
.L_x_14213:
[----:B------:R-:W-:Y:S05]  /*5b70*/  BSYNC B2 ;  /* 0x0000000000027941 */ /* 0x000fea0003800000 */
.L_x_14212:
        /* <DEDUP_REMOVED lines=25> */
.L_x_14217:
[----:B------:R-:W-:-:S07]  /*5d10*/  MOV R61, R44 ;  /* 0x0000002c003d7202 */ /* 0x000fce0000000f00 */
.L_x_14218:
[----:B------:R-:W-:Y:S05]  /*5d20*/  BSYNC B2 ;  /* 0x0000000000027941 */ /* 0x000fea0003800000 */
.L_x_14216:
        /* <DEDUP_REMOVED lines=16> */
.L_x_14222:
[----:B------:R-:W-:Y:S05]  /*5e30*/  BSYNC B3 ;  /* 0x0000000000037941 */ /* 0x000fea0003800000 */
.L_x_14221:
        /* <DEDUP_REMOVED lines=43> */
.L_x_14220:
[----:B------:R-:W-:Y:S05]  /*60f0*/  BSYNC B2 ;  /* 0x0000000000027941 */ /* 0x000fea0003800000 */
.L_x_14219:
        /* <DEDUP_REMOVED lines=20> */
.L_x_14224:
[----:B------:R-:W-:-:S07]  /*6240*/  MOV R61, R44 ;  /* 0x0000002c003d7202 */ /* 0x000fce0000000f00 */
.L_x_14225:
[----:B------:R-:W-:Y:S05]  /*6250*/  BSYNC B2 ;  /* 0x0000000000027941 */ /* 0x000fea0003800000 */
.L_x_14223:
        /* <DEDUP_REMOVED lines=16> */
.L_x_14229:
[----:B------:R-:W-:Y:S05]  /*6360*/  BSYNC B3 ;  /* 0x0000000000037941 */ /* 0x000fea0003800000 */
.L_x_14228:
        /* <DEDUP_REMOVED lines=43> */
.L_x_14227:
[----:B------:R-:W-:Y:S05]  /*6620*/  BSYNC B2 ;  /* 0x0000000000027941 */ /* 0x000fea0003800000 */
.L_x_14226:
        /* <DEDUP_REMOVED lines=20> */
.L_x_14231:
[----:B------:R-:W-:-:S07]  /*6770*/  MOV R61, R44 ;  /* 0x0000002c003d7202 */ /* 0x000fce0000000f00 */
.L_x_14232:
[----:B------:R-:W-:Y:S05]  /*6780*/  BSYNC B2 ;  /* 0x0000000000027941 */ /* 0x000fea0003800000 */
.L_x_14230:
        /* <DEDUP_REMOVED lines=16> */
.L_x_14236:
[----:B------:R-:W-:Y:S05]  /*6890*/  BSYNC B3 ;  /* 0x0000000000037941 */ /* 0x000fea0003800000 */
.L_x_14235:
        /* <DEDUP_REMOVED lines=43> */
.L_x_14234:
[----:B------:R-:W-:Y:S05]  /*6b50*/  BSYNC B2 ;  /* 0x0000000000027941 */ /* 0x000fea0003800000 */
.L_x_14233:
        /* <DEDUP_REMOVED lines=9> */
[----:B------:R-:W-:-:S05]  /*6bf0*/  FSEL R40, R39, RZ, !P5 ;  /* 0x000000ff27287208 */ /* 0x000fca0006800000 */
[----:B------:R-:W-:Y:S01]  /*6c00*/  FMUL.FTZ R39, R75, R40 ;  /* 0x000000284b277220 */ /* 0x000fe20000410000 */
[----:B------:R-:W-:-:S03]  /*6c10*/  SEL R40, RZ, 0x1000000, P5 ;  /* 0x01000000ff287807 */ /* 0x000fc60002800000 */
[----:B------:R-:W-:Y:S01]  /*6c20*/  @P1 FADD.FTZ R39, R23, R39 ;  /* 0x0000002717271221 */ /* 0x000fe20000010000 */
[----:B------:R-:W-:Y:S02]  /*6c30*/  IADD3 R58, R58, R40, R59 ;  /* 0x000000283a3a7210 */ /* 0x000fe40007ffe03b */
[----:B------:R-:W-:Y:S02]  /*6c40*/  SEL R59, RZ, 0x1, P2 ;  /* 0x00000001ff3b7807 */ /* 0x000fe40001000000 */
[C---:B------:R-:W-:Y:S01]  /*6c50*/  LEA R40, P1, R41.reuse, UR12, 0x2 ;  /* 0x0000000c29287c11 */ /* 0x040fe2000f8210ff */
[----:B------:R3:W-:Y:S01]  /*6c60*/  STG.E.128 desc[UR4][R42.64], R36 ;  /* 0x000000242a007986 */ /* 0x0007e2000c101d04 */
[----:B------:R-:W-:Y:S02]  /*6c70*/  IADD3 R59, R58, R59, RZ ;  /* 0x0000003b3a3b7210 */ /* 0x000fe40007ffe0ff */
[----:B------:R-:W-:-:S05]  /*6c80*/  LEA.HI.X R41, R41, UR13, RZ, 0x2, P1 ;  /* 0x0000000d29297c11 */ /* 0x000fca00088f14ff */
[----:B------:R3:W-:Y:S04]  /*6c90*/  STG.E desc[UR4][R40.64], R59 ;  /* 0x0000003b28007986 */ /* 0x0007e8000c101904 */
.L_x_14208:
[----:B------:R-:W-:Y:S05]  /*6ca0*/  BSYNC B1 ;  /* 0x0000000000017941 */ /* 0x000fea0003800000 */
.L_x_14207:
[----:B---3-5:R-:W-:Y:S01]  /*6cb0*/  FADD.FTZ R40, RZ, R24 ;  /* 0x00000018ff287221 */ /* 0x028fe20000010000 */
[C---:B------:R-:W-:Y:S01]  /*6cc0*/  ISETP.GT.U32.AND P1, PT, R53.reuse, 0x3f, PT ;  /* 0x0000003f3500780c */ /* 0x040fe20003f24070 */
[----:B012---:R-:W0:Y:S01]  /*6cd0*/  S2R R42, SR_TID.X ;  /* 0x00000000002a7919 */ /* 0x007e220000002100 */
[----:B------:R-:W-:Y:S01]  /*6ce0*/  ISETP.GT.U32.AND P2, PT, R53, 0x5f, PT ;  /* 0x0000005f3500780c */ /* 0x000fe20003f44070 */
        /* <DEDUP_REMOVED lines=75> */
.L_x_14258:
        /* <DEDUP_REMOVED lines=33> */
.L_x_14239:
[----:B------:R-:W-:Y:S05]  /*73b0*/  BSYNC B1 ;  /* 0x0000000000017941 */ /* 0x000fea0003800000 */
.L_x_14238:
        /* <DEDUP_REMOVED lines=10> */
[C---:B0-----:R-:W-:Y:S01]  /*7460*/  FMUL.FTZ R93, R61.reuse, R92 ;  /* 0x0000005c3d5d7220 */ /* 0x041fe20000410000 */
        /* <DEDUP_REMOVED lines=8> */
.L_x_14241:
[----:B------:R-:W-:Y:S05]  /*74f0*/  BSYNC B1 ;  /* 0x0000000000017941 */ /* 0x000fea0003800000 */
.L_x_14240:
        /* <DEDUP_REMOVED lines=19> */
.L_x_14243:
[----:B------:R-:W-:Y:S05]  /*7630*/  BSYNC B1 ;  /* 0x0000000000017941 */ /* 0x000fea0003800000 */
.L_x_14242:
        /* <DEDUP_REMOVED lines=18> */
.L_x_14245:
[----:B------:R-:W-:Y:S05]  /*7760*/  BSYNC B1 ;  /* 0x0000000000017941 */ /* 0x000fea0003800000 */
.L_x_14244:
[----:B-1234-:R-:W1:Y:S02]  /*7770*/  LDC.64 R40, c[0x0][0x210] ;  /* 0x00008400ff287b82 */ /* 0x01ee640000000a00 */
[----:B-1----:R-:W-:-:S05]  /*7780*/  IMAD R52, R40, 0x4, R52 ;  /* 0x0000000428347824 */ /* 0x002fca00078e0234 */
[----:B------:R-:W-:-:S13]  /*7790*/  ISETP.GE.AND P1, PT, R52, R41, PT ;  /* 0x000000293400720c */ /* 0x000fda0003f26270 */
[----:B------:R-:W-:Y:S05]  /*77a0*/  @!P1 BRA `(.L_x_14246) ;  /* 0xffffff9800609947 */ /* 0x000fea000383ffff */
[----:B------:R-:W-:Y:S05]  /*77b0*/  BSYNC B0 ;  /* 0x0000000000007941 */ /* 0x000fea0003800000 */
.L_x_14116:
[----:B------:R-:W-:Y:S05]  /*77c0*/  EXIT ;  /* 0x000000000000794d */ /* 0x000fea0003800000 */
.L_x_14237:
[----:B------:R-:W-:Y:S01]  /*77d0*/  HFMA2.MMA R58, -RZ, RZ, 0, 5.9604644775390625e-08 ;  /* 0x00000001ff3a7435 */ /* 0x000fe200000001ff */
[----:B------:R-:W-:Y:S01]  /*77e0*/  BSSY B1, `(.L_x_14247) ;  /* 0x0000006000017945 */ /* 0x000fe20003800000 */
[----:B------:R-:W-:Y:S01]  /*77f0*/  MOV R43, 0x1f ;  /* 0x0000001f002b7802 */ /* 0x000fe20000000f00 */
[----:B------:R-:W-:-:S08]  /*7800*/  IMAD.MOV.U32 R42, RZ, RZ, -0x1 ;  /* 0xffffffffff2a7424 */ /* 0x000fd000078e00ff */
[----:B------:R-:W-:Y:S05]  /*7810*/  WARPSYNC.COLLECTIVE R42, `(.L_x_14248) ;  /* 0x000000002a087348 */ /* 0x000fea0003c00000 */
[----:B------:R0:W1:Y:S02]  /*7820*/  SHFL.BFLY P5, R81, R41, R58, R43 ;  /* 0x0c00003a29517389 */ /* 0x00006400000a002b */
[----:B01----:R-:W-:Y:S01]  /*7830*/  ENDCOLLECTIVE ;  /* 0x000000000000791b */ /* 0x003fe20003800000 */
.L_x_14248:
[----:B------:R-:W-:Y:S05]  /*7840*/  BSYNC B1 ;  /* 0x0000000000017941 */ /* 0x000fea0003800000 */
.L_x_14247:
        /* <DEDUP_REMOVED lines=9> */
.L_x_14249:
[----:B------:R-:W-:Y:S02]  /*78e0*/  IMAD.MOV.U32 R58, RZ, RZ, 0x4 ;  /* 0x00000004ff3a7424 */ /* 0x000fe400078e00ff */
[----:B------:R-:W-:-:S05]  /*78f0*/  FADD.FTZ R93, R92, R81 ;  /* 0x000000515c5d7221 */ /* 0x000fca0000010000 */
[----:B------:R-:W-:-:S07]  /*7900*/  MOV R41, R93 ;  /* 0x0000005d00297202 */ /* 0x000fce0000000f00 */
[----:B------:R-:W-:Y:S05]  /*7910*/  WARPSYNC.COLLECTIVE R42, `(.L_x_14250) ;  /* 0x000000002a087348 */ /* 0x000fea0003c00000 */
[----:B------:R0:W1:Y:S02]  /*7920*/  SHFL.BFLY P5, R81, R41, R58, R43 ;  /* 0x0c00003a29517389 */ /* 0x00006400000a002b */
[----:B01----:R-:W-:Y:S01]  /*7930*/  ENDCOLLECTIVE ;  /* 0x000000000000791b */ /* 0x003fe20003800000 */
.L_x_14250:
[----:B------:R-:W-:Y:S01]  /*7940*/  HFMA2.MMA R58, -RZ, RZ, 0, 4.76837158203125e-07 ;  /* 0x00000008ff3a7435 */ /* 0x000fe200000001ff */
[----:B------:R-:W-:-:S05]  /*7950*/  FADD.FTZ R93, R93, R81 ;  /* 0x000000515d5d7221 */ /* 0x000fca0000010000 */
[----:B------:R-:W-:-:S07]  /*7960*/  MOV R41, R93 ;  /* 0x0000005d00297202 */ /* 0x000fce0000000f00 */
[----:B------:R-:W-:Y:S05]  /*7970*/  WARPSYNC.COLLECTIVE R42, `(.L_x_14251) ;  /* 0x000000002a087348 */ /* 0x000fea0003c00000 */
[----:B------:R0:W1:Y:S02]  /*7980*/  SHFL.BFLY P5, R81, R41, R58, R43 ;  /* 0x0c00003a29517389 */ /* 0x00006400000a002b */
[----:B01----:R-:W-:Y:S01]  /*7990*/  ENDCOLLECTIVE ;  /* 0x000000000000791b */ /* 0x003fe20003800000 */
.L_x_14251:
[----:B------:R-:W-:Y:S01]  /*79a0*/  MOV R58, 0x10 ;  /* 0x00000010003a7802 */ /* 0x000fe20000000f00 */
[----:B------:R-:W-:-:S04]  /*79b0*/  FADD.FTZ R40, R93, R81 ;  /* 0x000000515d287221 */ /* 0x000fc80000010000 */
[----:B------:R-:W-:-:S07]  /*79c0*/  IMAD.MOV.U32 R41, RZ, RZ, R40 ;  /* 0x000000ffff297224 */ /* 0x000fce00078e0028 */
[----:B------:R-:W-:Y:S05]  /*79d0*/  WARPSYNC.COLLECTIVE R42, `(.L_x_14252) ;  /* 0x000000002a087348 */ /* 0x000fea0003c00000 */
[----:B------:R0:W1:Y:S02]  /*79e0*/  SHFL.BFLY P5, R81, R41, R58, R43 ;  /* 0x0c00003a29517389 */ /* 0x00006400000a002b */
[----:B01----:R-:W-:Y:S01]  /*79f0*/  ENDCOLLECTIVE ;  /* 0x000000000000791b */ /* 0x003fe20003800000 */
.L_x_14252:
        /* <DEDUP_REMOVED lines=41> */
.L_x_14253:
[----:B------:R-:W-:Y:S01]  /*7c90*/  HFMA2.MMA R58, -RZ, RZ, 0, 1.1920928955078125e-07 ;  /* 0x00000002ff3a7435 */ /* 0x000fe200000001ff */
[----:B------:R-:W-:-:S10]  /*7ca0*/  FADD.FTZ R41, R40, R81 ;  /* 0x0000005128297221 */ /* 0x000fd40000010000 */
[----:B------:R-:W-:Y:S05]  /*7cb0*/  WARPSYNC.COLLECTIVE R42, `(.L_x_14254) ;  /* 0x000000002a087348 */ /* 0x000fea0003c00000 */
[----:B------:R0:W1:Y:S02]  /*7cc0*/  SHFL.BFLY P5, R81, R41, R58, R43 ;  /* 0x0c00003a29517389 */ /* 0x00006400000a002b */
[----:B01----:R-:W-:Y:S01]  /*7cd0*/  ENDCOLLECTIVE ;  /* 0x000000000000791b */ /* 0x003fe20003800000 */
.L_x_14254:
[----:B------:R-:W-:Y:S01]  /*7ce0*/  MOV R58, 0x4 ;  /* 0x00000004003a7802 */ /* 0x000fe20000000f00 */
[----:B------:R-:W-:-:S04]  /*7cf0*/  FADD.FTZ R92, R41, R81 ;  /* 0x00000051295c7221 */ /* 0x000fc80000010000 */
[----:B------:R-:W-:-:S07]  /*7d00*/  IMAD.MOV.U32 R41, RZ, RZ, R92 ;  /* 0x000000ffff297224 */ /* 0x000fce00078e005c */
[----:B------:R-:W-:Y:S05]  /*7d10*/  WARPSYNC.COLLECTIVE R42, `(.L_x_14255) ;  /* 0x000000002a087348 */ /* 0x000fea0003c00000 */
[----:B------:R0:W1:Y:S02]  /*7d20*/  SHFL.BFLY P5, R81, R41, R58, R43 ;  /* 0x0c00003a29517389 */ /* 0x00006400000a002b */
[----:B01----:R-:W-:Y:S01]  /*7d30*/  ENDCOLLECTIVE ;  /* 0x000000000000791b */ /* 0x003fe20003800000 */
.L_x_14255:
[----:B------:R-:W-:Y:S02]  /*7d40*/  IMAD.MOV.U32 R58, RZ, RZ, 0x8 ;  /* 0x00000008ff3a7424 */ /* 0x000fe400078e00ff */
[----:B------:R-:W-:-:S05]  /*7d50*/  FADD.FTZ R93, R92, R81 ;  /* 0x000000515c5d7221 */ /* 0x000fca0000010000 */
[----:B------:R-:W-:-:S07]  /*7d60*/  MOV R41, R93 ;  /* 0x0000005d00297202 */ /* 0x000fce0000000f00 */
[----:B------:R-:W-:Y:S05]  /*7d70*/  WARPSYNC.COLLECTIVE R42, `(.L_x_14256) ;  /* 0x000000002a087348 */ /* 0x000fea0003c00000 */
[----:B------:R0:W1:Y:S02]  /*7d80*/  SHFL.BFLY P5, R81, R41, R58, R43 ;  /* 0x0c00003a29517389 */ /* 0x00006400000a002b */
[----:B01----:R-:W-:Y:S01]  /*7d90*/  ENDCOLLECTIVE ;  /* 0x000000000000791b */ /* 0x003fe20003800000 */
.L_x_14256:
[----:B------:R-:W-:Y:S01]  /*7da0*/  HFMA2.MMA R58, -RZ, RZ, 0, 9.5367431640625e-07 ;  /* 0x00000010ff3a7435 */ /* 0x000fe200000001ff */
[----:B------:R-:W-:-:S05]  /*7db0*/  FADD.FTZ R93, R93, R81 ;  /* 0x000000515d5d7221 */ /* 0x000fca0000010000 */
[----:B------:R-:W-:-:S07]  /*7dc0*/  MOV R41, R93 ;  /* 0x0000005d00297202 */ /* 0x000fce0000000f00 */
[----:B------:R-:W-:Y:S05]  /*7dd0*/  WARPSYNC.COLLECTIVE R42, `(.L_x_14257) ;  /* 0x000000002a087348 */ /* 0x000fea0003c00000 */
[----:B------:R0:W1:Y:S02]  /*7de0*/  SHFL.BFLY P5, R81, R41, R58, R43 ;  /* 0x0c00003a29517389 */ /* 0x00006400000a002b */
[----:B01----:R-:W-:Y:S01]  /*7df0*/  ENDCOLLECTIVE ;  /* 0x000000000000791b */ /* 0x003fe20003800000 */
.L_x_14257:
[----:B------:R-:W-:Y:S05]  /*7e00*/  BRA `(.L_x_14258) ;  /* 0xfffffff000e47947 */ /* 0x000fea000383ffff */
.L_x_14259:
        /* <DEDUP_REMOVED lines=15> */
.L_x_16612:


//--------------------- .text._ZN10layer_norm13ln_fwd_kernelINS_13Kernel_traitsI6__halfffffjLj512ELj1ELj4ELj1ELj16ENS_18Kernel_traits_baseILj512ES2_ffffjLj128EEEEELb1ELb1ELb0ELb1EEEvNS_9FwdParamsE --------------------------
	.section	.text._ZN10layer_norm13ln_fwd_kernelINS_13Kernel_traitsI6__halfffffjLj512ELj1ELj4ELj1ELj16ENS_18Kernel_traits_baseILj512ES2_ffffjLj128EEEEELb1ELb1ELb0ELb1EEEvNS_9FwdParamsE,"ax",@progbits
	.align	128
        .global         _ZN10layer_norm13ln_fwd_kernelINS_13Kernel_traitsI6__halfffffjLj512ELj1ELj4ELj1ELj16ENS_18Kernel_traits_baseILj512ES2_ffffjLj128EEEEELb1ELb1ELb0ELb1EEEvNS_9FwdParamsE
        .type           _ZN10layer_norm13ln_fwd_kernelINS_13Kernel_traitsI6__halfffffjLj512ELj1ELj4ELj1ELj16ENS_18Kernel_traits_baseILj512ES2_ffffjLj128EEEEELb1ELb1ELb0ELb1EEEvNS_9FwdParamsE,@function
        .size           _ZN10layer_norm13ln_fwd_kernelINS_13Kernel_traitsI6__halfffffjLj512ELj1ELj4ELj1ELj16ENS_18Kernel_traits_baseILj512ES2_ffffjLj128EEEEELb1ELb1ELb0ELb1EEEvNS_9FwdParamsE,(.L_x_16613 - _ZN10layer_norm13ln_fwd_kernelINS_13Kernel_traitsI6__halfffffjLj512ELj1ELj4ELj1ELj16ENS_18Kernel_traits_baseILj512ES2_ffffjLj128EEEEELb1ELb1ELb0ELb1EEEvNS_9FwdParamsE)
        .other          _ZN10layer_norm13ln_fwd_kernelINS_13Kernel_traitsI6__halfffffjLj512ELj1ELj4ELj1ELj16ENS_18Kernel_traits_baseILj512ES2_ffffjLj128EEEEELb1ELb1ELb0ELb1EEEvNS_9FwdParamsE,@"STO_CUDA_ENTRY STV_DEFAULT"
_ZN10layer_norm13ln_fwd_kernelINS_13Kernel_traitsI6__halfffffjLj512ELj1ELj4ELj1ELj16ENS_18Kernel_traits_baseILj512ES2_ffffjLj128EEEEELb1ELb1ELb0ELb1EEEvNS_9FwdParamsE:
.text._ZN10layer_norm13ln_fwd_kernelINS_13Kernel_traitsI6__halfffffjLj512ELj1ELj4ELj1ELj16ENS_18Kernel_traits_baseILj512ES2_ffffjLj128EEEEELb1ELb1ELb0ELb1EEEvNS_9FwdParamsE:
[----:B------:R-:W-:Y:S08]  /*0000*/  LDC R1, c[0x0][0x28] ;  /* 0x00000a00ff017b82 */ /* 0x000ff00000000800 */
[----:B------:R-:W0:Y:S01]  /*0010*/  LDC R18, c[0x0][0x2e8] ;  /* 0x0000ba00ff127b82 */ /* 0x000e220000000800 */
[----:B------:R-:W-:Y:S01]  /*0020*/  ULDC.U8 UR4, c[0x0][0x2f4] ;  /* 0x0000bd0000047ab9 */ /* 0x000fe20000000000 */
[----:B------:R-:W-:Y:S01]  /*0030*/  ULDC.64 UR6, c[0x0][0x2e0] ;  /* 0x0000b80000067ab9 */ /* 0x000fe20000000a00 */
[----:B------:R-:W-:Y:S01]  /*0040*/  ISETP.NE.AND P0, PT, RZ, UR4, PT ;  /* 0x00000004ff007c0c */ /* 0x000fe2000bf05270 */
[----:B------:R-:W-:Y:S01]  /*0050*/  ULDC.64 UR4, c[0x0][0x208] ;  /* 0x0000820000047ab9 */ /* 0x000fe20000000a00 */
[----:B------:R-:W-:-:S03]  /*0060*/  MOV R2, UR6 ;  /* 0x0000000600027c02 */ /* 0x000fc60008000f00 */
[----:B------:R-:W1:Y:S01]  /*0070*/  LDC R7, c[0x0][0x2ec] ;  /* 0x0000bb00ff077b82 */ /* 0x000e620000000800 */
[----:B------:R-:W-:Y:S01]  /*0080*/  MOV R3, UR7 ;  /* 0x0000000700037c02 */ /* 0x000fe20008000f00 */
[----:B------:R-:W2:Y:S01]  /*0090*/  S2R R17, SR_TID.X ;  /* 0x0000000000117919 */ /* 0x000ea20000002100 */
[----:B------:R-:W2:Y:S01]  /*00a0*/  S2R R19, SR_CTAID.X ;  /* 0x0000000000137919 */ /* 0x000ea20000002500 */
[----:B------:R-:W-:-:S04]  /*00b0*/  ULDC UR8, c[0x0][0x0] ;  /* 0x0000000000087ab9 */ /* 0x000fc80000000800 */
[----:B------:R-:W3:Y:S01]  /*00c0*/  @P0 LDC R9, c[0x0][0x2f0] ;  /* 0x0000bc00ff090b82 */ /* 0x000ee20000000800 */
[----:B------:R-:W-:Y:S01]  /*00d0*/  ULDC.64 UR10, c[0x0][0x260] ;  /* 0x00009800000a7ab9 */ /* 0x000fe20000000a00 */
[----:B------:R-:W4:Y:S01]  /*00e0*/  @P0 LDG.E.64 R2, desc[UR4][R2.64] ;  /* 0x0000000402020981 */ /* 0x000f22000c1e1b00 */
[----:B0-----:R-:W-:Y:S01]  /*00f0*/  @P0 IMAD.MOV.U32 R4, RZ, RZ, R18 ;  /* 0x000000ffff040224 */ /* 0x001fe200078e0012 */
[----:B-1----:R-:W-:-:S06]  /*0100*/  @P0 MOV R5, R7 ;  /* 0x0000000700050202 */ /* 0x002fcc0000000f00 */
[----:B------:R-:W3:Y:S01]  /*0110*/  @P0 LDG.E.64 R4, desc[UR4][R4.64] ;  /* 0x0000000404040981 */ /* 0x000ee2000c1e1b00 */
[----:B--2---:R-:W-:Y:S01]  /*0120*/  IMAD R14, R19, UR8, R17 ;  /* 0x00000008130e7c24 */ /* 0x004fe2000f8e0211 */
[----:B------:R-:W-:Y:S01]  /*0130*/  ULDC.64 UR8, c[0x0][0x2c8] ;  /* 0x0000b20000087ab9 */ /* 0x000fe20000000a00 */
[----:B------:R-:W-:Y:S02]  /*0140*/  SHF.L.U32 R0, R17, 0x3, RZ ;  /* 0x0000000311007819 */ /* 0x000fe400000006ff */
[----:B----4-:R-:W-:Y:S02]  /*0150*/  @P0 R2UR UR6, R2 ;  /* 0x00000000020602ca */ /* 0x010fe400000e0000 */
[----:B------:R-:W-:Y:S02]  /*0160*/  @P0 R2UR UR7, R3 ;  /* 0x00000000030702ca */ /* 0x000fe400000e0000 */
[----:B---3--:R-:W-:-:S05]  /*0170*/  @P0 IADD3 R18, P1, R4, R9, RZ ;  /* 0x0000000904120210 */ /* 0x008fca0007f3e0ff */
[----:B------:R-:W-:Y:S02]  /*0180*/  @P0 IMAD.X R7, RZ, RZ, R5, P1 ;  /* 0x000000ffff070224 */ /* 0x000fe400008e0605 */
        /* <DEDUP_REMOVED lines=32> */
[----:B------:R-:W-:-:S04]  /*0390*/  UIADD3 UR22, UR6, 0x1715609d, URZ ;  /* 0x1715609d06167890 */ /* 0x000fc8000fffe03f */
[----:B------:R-:W-:Y:S01]  /*03a0*/  LOP3.LUT R12, R7, UR23, R2, 0x96, !PT ;  /* 0x00000017070c7c12 */ /* 0x000fe2000f8e9602 */
[----:B------:R-:W-:Y:S01]  /*03b0*/  UIADD3 UR24, UR6, -0x4ab325aa, URZ ;  /* 0xb54cda5606187890 */ /* 0x000fe2000fffe03f */
[----:B------:R-:W-:Y:S01]  /*03c0*/  ISETP.NE.U32.AND P0, PT, RZ, UR8, PT ;  /* 0x00000008ff007c0c */ /* 0x000fe2000bf05070 */
[----:B------:R-:W-:Y:S01]  /*03d0*/  IMAD.WIDE.U32 R8, R8, -0x326172a9, RZ ;  /* 0xcd9e8d5708087825 */ /* 0x000fe200078e00ff */
[----:B------:R-:W-:-:S03]  /*03e0*/  LOP3.LUT R2, R0, 0xf8, RZ, 0xc0, !PT ;  /* 0x000000f800027812 */ /* 0x000fc600078ec0ff */
[----:B------:R-:W-:Y:S01]  /*03f0*/  IMAD.WIDE.U32 R12, R12, -0x326172a9, RZ ;  /* 0xcd9e8d570c0c7825 */ /* 0x000fe200078e00ff */
[----:B------:R-:W-:Y:S02]  /*0400*/  ISETP.NE.AND.EX P0, PT, RZ, UR9, PT, P0 ;  /* 0x00000009ff007c0c */ /* 0x000fe4000bf05300 */
[----:B------:R-:W-:Y:S02]  /*0410*/  LOP3.LUT R10, R9, UR22, R4, 0x96, !PT ;  /* 0x00000016090a7c12 */ /* 0x000fe4000f8e9604 */
[----:B------:R-:W-:Y:S02]  /*0420*/  LOP3.LUT R8, R13, UR24, R8, 0x96, !PT ;  /* 0x000000180d087c12 */ /* 0x000fe4000f8e9608 */
[----:B------:R-:W-:Y:S01]  /*0430*/  IADD3 R4, P1, R2, UR8, RZ ;  /* 0x0000000802047c10 */ /* 0x000fe2000ff3e0ff */
[----:B------:R-:W-:Y:S01]  /*0440*/  UIADD3 UR25, UR7, 0x646e171e, URZ ;  /* 0x646e171e07197890 */ /* 0x000fe2000fffe03f */
[----:B------:R-:W-:Y:S01]  /*0450*/  IMAD.WIDE.U32 R10, R10, -0x2daee0ad, RZ ;  /* 0xd2511f530a0a7825 */ /* 0x000fe200078e00ff */
[----:B------:R-:W-:-:S03]  /*0460*/  UIADD3 UR27, UR7, 0x1fd5c5a3, URZ ;  /* 0x1fd5c5a3071b7890 */ /* 0x000fc6000fffe03f */
[----:B------:R-:W-:-:S04]  /*0470*/  IMAD.WIDE.U32 R8, R8, -0x2daee0ad, RZ ;  /* 0xd2511f5308087825 */ /* 0x000fc800078e00ff */
[----:B------:R-:W-:Y:S01]  /*0480*/  IMAD.X R5, RZ, RZ, UR9, P1 ;  /* 0x00000009ff057e24 */ /* 0x000fe200088e06ff */
[----:B------:R-:W-:Y:S01]  /*0490*/  LOP3.LUT R20, R11, UR25, R6, 0x96, !PT ;  /* 0x000000190b147c12 */ /* 0x000fe2000f8e9606 */
[----:B------:R-:W-:Y:S01]  /*04a0*/  UIADD3 UR26, UR6, 0x5384540f, URZ ;  /* 0x5384540f061a7890 */ /* 0x000fe2000fffe03f */
[----:B------:R-:W-:Y:S01]  /*04b0*/  LOP3.LUT R9, R9, UR27, R10, 0x96, !PT ;  /* 0x0000001b09097c12 */ /* 0x000fe2000f8e960a */
[----:B------:R-:W-:Y:S01]  /*04c0*/  ULDC.64 UR8, c[0x0][0x278] ;  /* 0x00009e0000087ab9 */ /* 0x000fe20000000a00 */
[----:B------:R0:W5:Y:S04]  /*04d0*/  @P0 LDG.E.64 R26, desc[UR4][R4.64] ;  /* 0x00000004041a0981 */ /* 0x000168000c1e1b00 */
[----:B------:R0:W5:Y:S04]  /*04e0*/  @P0 LDG.E.64 R24, desc[UR4][R4.64+0x100] ;  /* 0x0001000404180981 */ /* 0x000168000c1e1b00 */
[----:B------:R0:W5:Y:S04]  /*04f0*/  @P0 LDG.E.64 R22, desc[UR4][R4.64+0x200] ;  /* 0x0002000404160981 */ /* 0x000168000c1e1b00 */
[----:B------:R0:W5:Y:S01]  /*0500*/  @P0 LDG.E.64 R10, desc[UR4][R4.64+0x300] ;  /* 0x00030004040a0981 */ /* 0x000162000c1e1b00 */
[----:B------:R-:W-:-:S02]  /*0510*/  SHF.R.U32.HI R0, RZ, 0x5, R17 ;  /* 0x00000005ff007819 */ /* 0x000fc40000011611 */
[----:B------:R-:W-:Y:S01]  /*0520*/  IADD3 R2, P1, R2, UR10, RZ ;  /* 0x0000000a02027c10 */ /* 0x000fe2000ff3e0ff */
[----:B------:R-:W-:Y:S01]  /*0530*/  ULDC UR10, c[0x0][0x214] ;  /* 0x00008500000a7ab9 */ /* 0x000fe20000000800 */
[----:B------:R-:W-:Y:S01]  /*0540*/  LEA R0, R19, R0, 0x2 ;  /* 0x0000000013007211 */ /* 0x000fe200078e10ff */
[----:B------:R-:W-:Y:S01]  /*0550*/  IMAD.WIDE.U32 R20, R20, -0x326172a9, RZ ;  /* 0xcd9e8d5714147825 */ /* 0x000fe200078e00ff */
[----:B------:R-:W-:Y:S02]  /*0560*/  IADD3.X R3, RZ, UR11, RZ, P1, !PT ;  /* 0x0000000bff037c10 */ /* 0x000fe40008ffe4ff */
[----:B------:R-:W-:Y:S02]  /*0570*/  ISETP.GE.AND P1, PT, R0, UR10, PT ;  /* 0x0000000a00007c0c */ /* 0x000fe4000bf26270 */
[----:B------:R-:W-:Y:S02]  /*0580*/  LOP3.LUT R28, R17, 0x1f, RZ, 0xc0, !PT ;  /* 0x0000001f111c7812 */ /* 0x000fe400078ec0ff */
[----:B------:R-:W-:-:S02]  /*0590*/  LOP3.LUT R21, R21, UR26, R12, 0x96, !PT ;  /* 0x0000001a15157c12 */ /* 0x000fc4000f8e960c */
[----:B------:R-:W-:Y:S01]  /*05a0*/  LEA R6, P2, R28, UR8, 0x3 ;  /* 0x000000081c067c11 */ /* 0x000fe2000f8418ff */
[----:B------:R-:W-:Y:S01]  /*05b0*/  UIADD3 UR28, UR6, -0xe443238, URZ ;  /* 0xf1bbcdc8061c7890 */ /* 0x000fe2000fffe03f */
[----:B------:R-:W-:Y:S01]  /*05c0*/  IMAD.HI.U32 R19, R9, -0x326172a9, RZ ;  /* 0xcd9e8d5709137827 */ /* 0x000fe200078e00ff */
[----:B------:R-:W-:-:S03]  /*05d0*/  UIADD3 UR29, UR7, -0x24c28bd8, URZ ;  /* 0xdb3d7428071d7890 */ /* 0x000fc6000fffe03f */
[----:B------:R-:W-:Y:S01]  /*05e0*/  IMAD.HI.U32 R17, R21, -0x2daee0ad, RZ ;  /* 0xd2511f5315117827 */ /* 0x000fe200078e00ff */
[----:B------:R-:W-:-:S03]  /*05f0*/  LOP3.LUT R19, R19, UR28, R20, 0x96, !PT ;  /* 0x0000001c13137c12 */ /* 0x000fc6000f8e9614 */
[----:B------:R-:W-:Y:S01]  /*0600*/  IMAD.X R7, RZ, RZ, UR9, P2 ;  /* 0x00000009ff077e24 */ /* 0x000fe200090e06ff */
[----:B------:R-:W-:Y:S01]  /*0610*/  LOP3.LUT R17, R17, UR29, R8, 0x96, !PT ;  /* 0x0000001d11117c12 */ /* 0x000fe2000f8e9608 */
[----:B0-----:R-:W-:Y:S06]  /*0620*/  @P1 EXIT ;  /* 0x000000000000194d */ /* 0x001fec0003800000 */
[----:B------:R-:W2:Y:S04]  /*0630*/  LDG.E.64 R74, desc[UR4][R2.64] ;  /* 0x00000004024a7981 */ /* 0x000ea8000c1e1b00 */
[----:B------:R-:W3:Y:S04]  /*0640*/  LDG.E.64 R70, desc[UR4][R2.64+0x100] ;  /* 0x0001000402467981 */ /* 0x000ee8000c1e1b00 */
[----:B------:R-:W4:Y:S04]  /*0650*/  LDG.E.64 R66, desc[UR4][R2.64+0x200] ;  /* 0x0002000402427981 */ /* 0x000f28000c1e1b00 */
[----:B------:R0:W4:Y:S04]  /*0660*/  LDG.E.64 R12, desc[UR4][R2.64+0x300] ;  /* 0x00030004020c7981 */ /* 0x000128000c1e1b00 */
[----:B------:R-:W4:Y:S04]  /*0670*/  LDG.E.64 R92, desc[UR4][R6.64] ;  /* 0x00000004065c7981 */ /* 0x000f28000c1e1b00 */
[----:B------:R-:W4:Y:S04]  /*0680*/  LDG.E.64 R88, desc[UR4][R6.64+0x100] ;  /* 0x0001000406587981 */ /* 0x000f28000c1e1b00 */
[----:B------:R-:W4:Y:S04]  /*0690*/  LDG.E.64 R84, desc[UR4][R6.64+0x200] ;  /* 0x0002000406547981 */ /* 0x000f28000c1e1b00 */
[----:B------:R1:W4:Y:S01]  /*06a0*/  LDG.E.64 R80, desc[UR4][R6.64+0x300] ;  /* 0x0003000406507981 */ /* 0x000322000c1e1b00 */
[----:B------:R-:W-:Y:S01]  /*06b0*/  UIADD3 UR30, UR6, -0x700cb87f, URZ ;  /* 0x8ff34781061e7890 */ /* 0x000fe2000fffe03f */
[----:B------:R-:W-:Y:S01]  /*06c0*/  IMAD R8, R9, -0x326172a9, RZ ;  /* 0xcd9e8d5709087824 */ /* 0x000fe200078e02ff */
[----:B-----5:R-:W-:Y:S01]  /*06d0*/  @!P0 CS2R R24, SRZ ;  /* 0x0000000000188805 */ /* 0x020fe2000001ff00 */
[----:B------:R-:W-:Y:S01]  /*06e0*/  IMAD.HI.U32 R9, R17, -0x326172a9, RZ ;  /* 0xcd9e8d5711097827 */ /* 0x000fe200078e00ff */
[----:B------:R-:W-:-:S02]  /*06f0*/  @!P0 CS2R R22, SRZ ;  /* 0x0000000000168805 */ /* 0x000fc4000001ff00 */
[----:B------:R-:W-:Y:S02]  /*0700*/  @!P0 CS2R R26, SRZ ;  /* 0x00000000001a8805 */ /* 0x000fe4000001ff00 */
[----:B------:R-:W-:Y:S01]  /*0710*/  @!P0 CS2R R10, SRZ ;  /* 0x00000000000a8805 */ /* 0x000fe2000001ff00 */
[----:B------:R-:W-:Y:S01]  /*0720*/  UIADD3 UR31, UR7, -0x695add53, URZ ;  /* 0x96a522ad071f7890 */ /* 0x000fe2000fffe03f */
[----:B------:R-:W-:Y:S01]  /*0730*/  IMAD R4, R21, -0x2daee0ad, RZ ;  /* 0xd2511f5315047824 */ /* 0x000fe200078e02ff */
[----:B0-----:R-:W-:Y:S01]  /*0740*/  LOP3.LUT R2, R9, UR30, R8, 0x96, !PT ;  /* 0x0000001e09027c12 */ /* 0x001fe2000f8e9608 */
[C---:B------:R-:W-:Y:S01]  /*0750*/  IMAD.HI.U32 R5, R19.reuse, -0x2daee0ad, RZ ;  /* 0xd2511f5313057827 */ /* 0x040fe200078e00ff */
[----:B------:R-:W-:Y:S01]  /*0760*/  SHF.R.U64 R42, R24, 0x10, R25 ;  /* 0x00000010182a7819 */ /* 0x000fe20000001219 */
[----:B------:R-:W-:Y:S01]  /*0770*/  ULDC.64 UR8, c[0x0][0x270] ;  /* 0x00009c0000087ab9 */ /* 0x000fe20000000a00 */
[--C-:B------:R-:W-:Y:S01]  /*0780*/  SHF.R.U64 R44, R22, 0x10, R23.reuse ;  /* 0x00000010162c7819 */ /* 0x100fe20000001217 */
[----:B-1----:R-:W-:Y:S01]  /*0790*/  HADD2.F32 R6, -RZ, R24.H0_H0 ;  /* 0x20000018ff067230 */ /* 0x002fe20000004100 */
[----:B------:R-:W-:Y:S01]  /*07a0*/  SHF.R.U32.HI R45, RZ, 0x10, R23 ;  /* 0x00000010ff2d7819 */ /* 0x000fe20000011617 */
[----:B------:R-:W-:Y:S01]  /*07b0*/  HADD2.F32 R8, -RZ, R22.H0_H0 ;  /* 0x20000016ff087230 */ /* 0x000fe20000004100 */
[--C-:B------:R-:W-:Y:S01]  /*07c0*/  SHF.R.U64 R40, R26, 0x10, R27.reuse ;  /* 0x000000101a287819 */ /* 0x100fe2000000121b */
[----:B------:R-:W-:Y:S01]  /*07d0*/  HADD2.F32 R9, -RZ, R23.H0_H0 ;  /* 0x20000017ff097230 */ /* 0x000fe20000004100 */
[----:B------:R-:W-:Y:S01]  /*07e0*/  SHF.R.U32.HI R41, RZ, 0x10, R27 ;  /* 0x00000010ff297819 */ /* 0x000fe2000001161b */
[----:B------:R-:W-:Y:S01]  /*07f0*/  BSSY B0, `(.L_x_14260) ;  /* 0x0000680000007945 */ /* 0x000fe20003800000 */
[----:B------:R-:W-:Y:S01]  /*0800*/  SHF.R.U32.HI R43, RZ, 0x10, R25 ;  /* 0x00000010ff2b7819 */ /* 0x000fe20000011619 */
[----:B------:R-:W-:Y:S01]  /*0810*/  UISETP.NE.U32.AND UP0, UPT, UR8, URZ, UPT ;  /* 0x0000003f0800728c */ /* 0x000fe2000bf05070 */
[--C-:B------:R-:W-:Y:S01]  /*0820*/  SHF.R.U64 R46, R10, 0x10, R11.reuse ;  /* 0x000000100a2e7819 */ /* 0x100fe2000000120b */
[----:B------:R-:W-:Y:S01]  /*0830*/  HADD2.F32 R7, -RZ, R25.H0_H0 ;  /* 0x20000019ff077230 */ /* 0x000fe20000004100 */
[----:B------:R-:W-:Y:S01]  /*0840*/  SHF.R.U32.HI R47, RZ, 0x10, R11 ;  /* 0x00000010ff2f7819 */ /* 0x000fe2000001160b */
[----:B------:R-:W-:Y:S01]  /*0850*/  HADD2.F32 R10, -RZ, R10.H0_H0 ;  /* 0x2000000aff0a7230 */ /* 0x000fe20000004100 */
[----:B------:R-:W-:Y:S01]  /*0860*/  LOP3.LUT R51, R18, 0x3, RZ, 0xc0, !PT ;  /* 0x0000000312337812 */ /* 0x000fe200078ec0ff */
[----:B------:R-:W-:Y:S01]  /*0870*/  IMAD R18, R19, -0x2daee0ad, RZ ;  /* 0xd2511f5313127824 */ /* 0x000fe200078e02ff */
[----:B------:R-:W-:Y:S01]  /*0880*/  HFMA2.MMA R19, -RZ, RZ, 0, 0 ;  /* 0x00000000ff137435 */ /* 0x000fe200000001ff */
[----:B------:R-:W-:Y:S01]  /*0890*/  LOP3.LUT R3, R5, UR31, R4, 0x96, !PT ;  /* 0x0000001f05037c12 */ /* 0x000fe2000f8e9604 */
[----:B------:R-:W-:Y:S01]  /*08a0*/  HADD2.F32 R4, -RZ, R26.H0_H0 ;  /* 0x2000001aff047230 */ /* 0x000fe20000004100 */
[----:B------:R-:W-:Y:S01]  /*08b0*/  ULDC.U8 UR8, c[0x0][0x2a0] ;  /* 0x0000a80000087ab9 */ /* 0x000fe20000000000 */
[----:B------:R-:W-:Y:S01]  /*08c0*/  HADD2.F32 R5, -RZ, R27.H0_H0 ;  /* 0x2000001bff057230 */ /* 0x000fe20000004100 */
[----:B------:R-:W-:Y:S01]  /*08d0*/  UISETP.NE.AND.EX UP0, UPT, UR9, URZ, UPT, UP0 ;  /* 0x0000003f0900728c */ /* 0x000fe2000bf05300 */
[----:B------:R-:W-:Y:S01]  /*08e0*/  HADD2.F32 R11, -RZ, R11.H0_H0 ;  /* 0x2000000bff0b7230 */ /* 0x000fe20000004100 */
[----:B------:R-:W-:Y:S01]  /*08f0*/  ULDC UR10, c[0x0][0x218] ;  /* 0x00008600000a7ab9 */ /* 0x000fe20000000800 */
[----:B------:R-:W-:Y:S01]  /*0900*/  IMAD R17, R17, -0x326172a9, RZ ;  /* 0xcd9e8d5711117824 */ /* 0x000fe200078e02ff */
[----:B------:R-:W-:Y:S01]  /*0910*/  UISETP.NE.AND UP1, UPT, UR8, URZ, UPT ;  /* 0x0000003f0800728c */ /* 0x000fe2000bf25270 */
        /* <DEDUP_REMOVED lines=58> */
.L_x_14374:
        /* <DEDUP_REMOVED lines=8> */
[----:B------:R-:W2:Y:S01]  /*0d40*/  LDC.64 R58, c[0x0][0x220] ;  /* 0x00008800ff3a7b82 */ /* 0x000ea20000000a00 */
[----:B------:R-:W-:Y:S02]  /*0d50*/  MOV R27, 0x4 ;  /* 0x00000004001b7802 */ /* 0x000fe40000000f00 */
[----:B------:R-:W-:-:S02]  /*0d60*/  LEA.HI R21, R21, R20, RZ, 0x2 ;  /* 0x0000001415157211 */ /* 0x000fc400078f10ff */
        /* <DEDUP_REMOVED lines=23> */
.L_x_14262:
[----:B------:R-:W-:-:S07]  /*0ee0*/  MOV R36, R17 ;  /* 0x0000001100247202 */ /* 0x000fce0000000f00 */
.L_x_14263:
[----:B------:R-:W-:Y:S05]  /*0ef0*/  BSYNC B1 ;  /* 0x0000000000017941 */ /* 0x000fea0003800000 */
.L_x_14261:
        /* <DEDUP_REMOVED lines=16> */
.L_x_14267:
[----:B------:R-:W-:Y:S05]  /*1000*/  BSYNC B2 ;  /* 0x0000000000027941 */ /* 0x000fea0003800000 */
.L_x_14266:
        /* <DEDUP_REMOVED lines=42> */
[----:B------:R-:W-:Y:S02]  /*12b0*/  LOP3.LUT R3, R27, UR31, R28, 0x96, !PT ;  /* 0x0000001f1b037c12 */ /* 0x000fe4000f8e961c */
[----:B------:R-:W-:-:S07]  /*12c0*/  MOV R18, R26 ;  /* 0x0000001a00127202 */ /* 0x000fce0000000f00 */
.L_x_14265:
[----:B------:R-:W-:Y:S05]  /*12d0*/  BSYNC B1 ;  /* 0x0000000000017941 */ /* 0x000fea0003800000 */
.L_x_14264:
[----:B------:R-:W0:Y:S01]  /*12e0*/  LDC R79, c[0x0][0x298] ;  /* 0x0000a600ff4f7b82 */ /* 0x000e220000000800 */
[----:B------:R-:W-:Y:S01]  /*12f0*/  HFMA2.MMA R78, -RZ, RZ, 0.1171875, 0 ;  /* 0x2f800000ff4e7435 */ /* 0x000fe200000001ff */
[----:B------:R-:W-:Y:S01]  /*1300*/  I2FP.F32.U32 R27, R36 ;  /* 0x00000024001b7245 */ /* 0x000fe20000201000 */
[----:B------:R-:W-:Y:S01]  /*1310*/  BSSY B1, `(.L_x_14268) ;  /* 0x0000017000017945 */ /* 0x000fe20003800000 */
[----:B------:R-:W-:Y:S01]  /*1320*/  ISETP.NE.U32.AND P1, PT, R24, RZ, PT ;  /* 0x000000ff1800720c */ /* 0x000fe20003f25070 */
[----:B-----5:R-:W-:Y:S01]  /*1330*/  FMUL.FTZ R24, R20, R55 ;  /* 0x0000003714187220 */ /* 0x020fe20000410000 */
[----:B------:R-:W-:Y:S02]  /*1340*/  ISETP.NE.AND P3, PT, R29, 0x1, PT ;  /* 0x000000011d00780c */ /* 0x000fe40003f65270 */
[----:B------:R-:W1:Y:S01]  /*1350*/  LDC R93, c[0x0][0x294] ;  /* 0x0000a500ff5d7b82 */ /* 0x000e620000000800 */
[----:B------:R-:W-:Y:S02]  /*1360*/  ISETP.NE.AND.EX P1, PT, R25, RZ, PT, P1 ;  /* 0x000000ff1900720c */ /* 0x000fe40003f25310 */
[----:B------:R-:W-:Y:S01]  /*1370*/  FFMA.FTZ R20, R27, R78, 1.1641532182693481445e-10 ;  /* 0x2f0000001b147423 */ /* 0x000fe2000001004e */
[----:B------:R-:W-:Y:S01]  /*1380*/  IADD3 R26, R29, 0x1, RZ ;  /* 0x000000011d1a7810 */ /* 0x000fe20007ffe0ff */
[----:B0-----:R-:W-:-:S03]  /*1390*/  FMUL.FTZ R24, R24, R79 ;  /* 0x0000004f18187220 */ /* 0x001fc60000410000 */
[----:B-1----:R-:W-:-:S04]  /*13a0*/  FSETP.GTU.FTZ.AND P2, PT, R20, R93, PT ;  /* 0x0000005d1400720b */ /* 0x002fc80003f5c000 */
        /* <DEDUP_REMOVED lines=12> */
.L_x_14269:
[----:B------:R-:W-:-:S07]  /*1470*/  IMAD.MOV.U32 R20, RZ, RZ, R17 ;  /* 0x000000ffff147224 */ /* 0x000fce00078e0011 */
.L_x_14270:
[----:B------:R-:W-:Y:S05]  /*1480*/  BSYNC B1 ;  /* 0x0000000000017941 */ /* 0x000fea0003800000 */
.L_x_14268:
        /* <DEDUP_REMOVED lines=16> */
.L_x_14274:
[----:B------:R-:W-:Y:S05]  /*1590*/  BSYNC B2 ;  /* 0x0000000000027941 */ /* 0x000fea0003800000 */
.L_x_14273:
        /* <DEDUP_REMOVED lines=44> */
.L_x_14272:
[----:B------:R-:W-:Y:S05]  /*1860*/  BSYNC B1 ;  /* 0x0000000000017941 */ /* 0x000fea0003800000 */
.L_x_14271:
        /* <DEDUP_REMOVED lines=20> */
.L_x_14276:
[----:B------:R-:W-:-:S07]  /*19b0*/  IMAD.MOV.U32 R30, RZ, RZ, R17 ;  /* 0x000000ffff1e7224 */ /* 0x000fce00078e0011 */
.L_x_14277:
[----:B------:R-:W-:Y:S05]  /*19c0*/  BSYNC B1 ;  /* 0x0000000000017941 */ /* 0x000fea0003800000 */
.L_x_14275:
        /* <DEDUP_REMOVED lines=16> */
.L_x_14281:
[----:B------:R-:W-:Y:S05]  /*1ad0*/  BSYNC B2 ;  /* 0x0000000000027941 */ /* 0x000fea0003800000 */
.L_x_14280:
        /* <DEDUP_REMOVED lines=44> */
.L_x_14279:
[----:B------:R-:W-:Y:S05]  /*1da0*/  BSYNC B1 ;  /* 0x0000000000017941 */ /* 0x000fea0003800000 */
.L_x_14278:
        /* <DEDUP_REMOVED lines=20> */
.L_x_14283:
[----:B------:R-:W-:-:S07]  /*1ef0*/  IMAD.MOV.U32 R22, RZ, RZ, R17 ;  /* 0x000000ffff167224 */ /* 0x000fce00078e0011 */
.L_x_14284:
[----:B------:R-:W-:Y:S05]  /*1f00*/  BSYNC B1 ;  /* 0x0000000000017941 */ /* 0x000fea0003800000 */
.L_x_14282:
        /* <DEDUP_REMOVED lines=16> */
.L_x_14288:
[----:B------:R-:W-:Y:S05]  /*2010*/  BSYNC B2 ;  /* 0x0000000000027941 */ /* 0x000fea0003800000 */
.L_x_14287:
        /* <DEDUP_REMOVED lines=44> */
.L_x_14286:
[----:B------:R-:W-:Y:S05]  /*22e0*/  BSYNC B1 ;  /* 0x0000000000017941 */ /* 0x000fea0003800000 */
.L_x_14285:
[----:B------:R-:W-:Y:S01]  /*22f0*/  I2FP.F32.U32 R25, R22 ;  /* 0x0000001600197245 */ /* 0x000fe20000201000 */
[----:B------:R-:W0:Y:S01]  /*2300*/  LDC.64 R62, c[0x0][0x238] ;  /* 0x00008e00ff3e7b82 */ /* 0x000e220000000a00 */
[----:B------:R-:W-:Y:S01]  /*2310*/  FMUL.FTZ R24, R23, R55 ;  /* 0x0000003717187220 */ /* 0x000fe20000410000 */
[----:B------:R-:W-:Y:S02]  /*2320*/  SEL R23, RZ, 0x10000, P4 ;  /* 0x00010000ff177807 */ /* 0x000fe40002000000 */
[----:B------:R-:W-:Y:S01]  /*2330*/  FFMA.FTZ R22, R25, R78, 1.1641532182693481445e-10 ;  /* 0x2f00000019167423 */ /* 0x000fe2000001004e */
[----:B------:R-:W-:Y:S01]  /*2340*/  FMUL.FTZ R24, R24, R79 ;  /* 0x0000004f18187220 */ /* 0x000fe20000410000 */
[----:B------:R-:W-:Y:S02]  /*2350*/  SEL R25, RZ, 0x100, P3 ;  /* 0x00000100ff197807 */ /* 0x000fe40001800000 */
[----:B------:R-:W1:Y:S01]  /*2360*/  LDC.64 R60, c[0x0][0x240] ;  /* 0x00009000ff3c7b82 */ /* 0x000e620000000a00 */
[----:B------:R-:W-:-:S02]  /*2370*/  FSETP.GTU.FTZ.AND P5, PT, R22, R93, PT ;  /* 0x0000005d1600720b */ /* 0x000fc40003fbc000 */
[----:B------:R-:W-:Y:S02]  /*2380*/  IADD3 R53, R52, 0x20, RZ ;  /* 0x0000002034357810 */ /* 0x000fe40007ffe0ff */
[----:B------:R-:W-:Y:S02]  /*2390*/  SEL R22, RZ, 0x1000000, P5 ;  /* 0x01000000ff167807 */ /* 0x000fe40002800000 */
[----:B------:R-:W-:Y:S01]  /*23a0*/  FSEL R24, R24, RZ, !P5 ;  /* 0x000000ff18187208 */ /* 0x000fe20006800000 */
[----:B------:R-:W2:Y:S01]  /*23b0*/  @P0 LDC.64 R20, c[0x0][0x230] ;  /* 0x00008c00ff140b82 */ /* 0x000ea20000000a00 */
[----:B------:R-:W-:Y:S01]  /*23c0*/  IADD3 R22, R25, R22, R23 ;  /* 0x0000001619167210 */ /* 0x000fe20007ffe017 */
[----:B------:R-:W-:Y:S01]  /*23d0*/  IMAD.WIDE.U32 R26, R53, 0x10, R58 ;  /* 0x00000010351a7825 */ /* 0x000fe200078e003a */
[----:B------:R-:W-:-:S03]  /*23e0*/  SEL R23, RZ, 0x1, P2 ;  /* 0x00000001ff177807 */ /* 0x000fc60001000000 */
[----:B------:R-:W-:Y:S02]  /*23f0*/  FMUL.FTZ R31, R89, R24 ;  /* 0x00000018591f7220 */ /* 0x000fe40000410000 */
[----:B------:R-:W-:Y:S02]  /*2400*/  IMAD.IADD R37, R22, 0x1, R23 ;  /* 0x0000000116257824 */ /* 0x000fe400078e0217 */
[----:B------:R-:W-:Y:S01]  /*2410*/  @P1 FADD.FTZ R31, R35, R31 ;  /* 0x0000001f231f1221 */ /* 0x000fe20000010000 */
        /* <DEDUP_REMOVED lines=19> */
.L_x_14290:
[----:B------:R-:W-:-:S07]  /*2550*/  MOV R38, R17 ;  /* 0x0000001100267202 */ /* 0x000fce0000000f00 */
.L_x_14291:
[----:B------:R-:W-:Y:S05]  /*2560*/  BSYNC B1 ;  /* 0x0000000000017941 */ /* 0x000fea0003800000 */
.L_x_14289:
        /* <DEDUP_REMOVED lines=16> */
.L_x_14295:
[----:B------:R-:W-:Y:S05]  /*2670*/  BSYNC B2 ;  /* 0x0000000000027941 */ /* 0x000fea0003800000 */
.L_x_14294:
        /* <DEDUP_REMOVED lines=44> */
.L_x_14293:
[----:B------:R-:W-:Y:S05]  /*2940*/  BSYNC B1 ;  /* 0x0000000000017941 */ /* 0x000fea0003800000 */
.L_x_14292:
        /* <DEDUP_REMOVED lines=20> */
.L_x_14297:
[----:B------:R-:W-:-:S07]  /*2a90*/  MOV R20, R17 ;  /* 0x0000001100147202 */ /* 0x000fce0000000f00 */
.L_x_14298:
[----:B------:R-:W-:Y:S05]  /*2aa0*/  BSYNC B1 ;  /* 0x0000000000017941 */ /* 0x000fea0003800000 */
.L_x_14296:
        /* <DEDUP_REMOVED lines=16> */
.L_x_14302:
[----:B------:R-:W-:Y:S05]  /*2bb0*/  BSYNC B2 ;  /* 0x0000000000027941 */ /* 0x000fea0003800000 */
.L_x_14301:
        /* <DEDUP_REMOVED lines=44> */
.L_x_14300:
[----:B------:R-:W-:Y:S05]  /*2e80*/  BSYNC B1 ;  /* 0x0000000000017941 */ /* 0x000fea0003800000 */
.L_x_14299:
        /* <DEDUP_REMOVED lines=20> */
.L_x_14304:
[----:B------:R-:W-:-:S07]  /*2fd0*/  MOV R38, R17 ;  /* 0x0000001100267202 */ /* 0x000fce0000000f00 */
.L_x_14305:
[----:B------:R-:W-:Y:S05]  /*2fe0*/  BSYNC B1 ;  /* 0x0000000000017941 */ /* 0x000fea0003800000 */
.L_x_14303:
        /* <DEDUP_REMOVED lines=16> */
.L_x_14309:
[----:B------:R-:W-:Y:S05]  /*30f0*/  BSYNC B2 ;  /* 0x0000000000027941 */ /* 0x000fea0003800000 */
.L_x_14308:
        /* <DEDUP_REMOVED lines=42> */
[----:B------:R-:W-:Y:S02]  /*33a0*/  LOP3.LUT R3, R21, UR31, R26, 0x96, !PT ;  /* 0x0000001f15037c12 */ /* 0x000fe4000f8e961a */
[----:B------:R-:W-:-:S07]  /*33b0*/  MOV R18, R20 ;  /* 0x0000001400127202 */ /* 0x000fce0000000f00 */
.L_x_14307:
[----:B------:R-:W-:Y:S05]  /*33c0*/  BSYNC B1 ;  /* 0x0000000000017941 */ /* 0x000fea0003800000 */
.L_x_14306:
        /* <DEDUP_REMOVED lines=20> */
.L_x_14311:
[----:B------:R-:W-:-:S07]  /*3510*/  MOV R22, R17 ;  /* 0x0000001100167202 */ /* 0x000fce0000000f00 */
.L_x_14312:
[----:B------:R-:W-:Y:S05]  /*3520*/  BSYNC B1 ;  /* 0x0000000000017941 */ /* 0x000fea0003800000 */
.L_x_14310:
        /* <DEDUP_REMOVED lines=16> */
.L_x_14316:
[----:B------:R-:W-:Y:S05]  /*3630*/  BSYNC B2 ;  /* 0x0000000000027941 */ /* 0x000fea0003800000 */
.L_x_14315:
        /* <DEDUP_REMOVED lines=44> */
.L_x_14314:
[----:B------:R-:W-:Y:S05]  /*3900*/  BSYNC B1 ;  /* 0x0000000000017941 */ /* 0x000fea0003800000 */
.L_x_14313:
[----:B------:R-:W-:Y:S01]  /*3910*/  I2FP.F32.U32 R27, R22 ;  /* 0x00000016001b7245 */ /* 0x000fe20000201000 */
[----:B------:R-:W0:Y:S01]  /*3920*/  @P0 LDC.64 R20, c[0x0][0x230] ;  /* 0x00008c00ff140b82 */ /* 0x000e220000000a00 */
[----:B------:R-:W-:Y:S01]  /*3930*/  FMUL.FTZ R36, R23, R55 ;  /* 0x0000003717247220 */ /* 0x000fe20000410000 */
[----:B------:R-:W-:Y:S02]  /*3940*/  SEL R23, RZ, 0x10000, P4 ;  /* 0x00010000ff177807 */ /* 0x000fe40002000000 */
[----:B------:R-:W-:Y:S01]  /*3950*/  FFMA.FTZ R22, R27, R78, 1.1641532182693481445e-10 ;  /* 0x2f0000001b167423 */ /* 0x000fe2000001004e */
[----:B------:R-:W-:Y:S01]  /*3960*/  FMUL.FTZ R36, R36, R79 ;  /* 0x0000004f24247220 */ /* 0x000fe20000410000 */
[----:B------:R-:W-:Y:S02]  /*3970*/  SEL R27, RZ, 0x100, P3 ;  /* 0x00000100ff1b7807 */ /* 0x000fe40001800000 */
[----:B------:R-:W-:Y:S02]  /*3980*/  SEL R51, RZ, 0x1, P2 ;  /* 0x00000001ff337807 */ /* 0x000fe40001000000 */
[----:B------:R-:W-:-:S02]  /*3990*/  FSETP.GTU.FTZ.AND P5, PT, R22, R93, PT ;  /* 0x0000005d1600720b */ /* 0x000fc40003fbc000 */
[----:B------:R-:W-:Y:S02]  /*39a0*/  IADD3 R54, R52, 0x40, RZ ;  /* 0x0000004034367810 */ /* 0x000fe40007ffe0ff */
[----:B------:R-:W-:Y:S02]  /*39b0*/  SEL R22, RZ, 0x1000000, P5 ;  /* 0x01000000ff167807 */ /* 0x000fe40002800000 */
[----:B------:R-:W-:Y:S01]  /*39c0*/  FSEL R36, R36, RZ, !P5 ;  /* 0x000000ff24247208 */ /* 0x000fe20006800000 */
[----:B------:R-:W-:Y:S01]  /*39d0*/  IMAD.WIDE.U32 R38, R54, 0x10, R58 ;  /* 0x0000001036267825 */ /* 0x000fe200078e003a */
[----:B------:R-:W-:-:S03]  /*39e0*/  IADD3 R22, R27, R22, R23 ;  /* 0x000000161b167210 */ /* 0x000fc60007ffe017 */
[----:B------:R-:W-:Y:S01]  /*39f0*/  FMUL.FTZ R27, R85, R36 ;  /* 0x00000024551b7220 */ /* 0x000fe20000410000 */
[----:B------:R-:W-:Y:S01]  /*3a00*/  IADD3 R51, R22, R51, RZ ;  /* 0x0000003316337210 */ /* 0x000fe20007ffe0ff */
[----:B------:R-:W-:-:S04]  /*3a10*/  IMAD.WIDE.U32 R36, R53, 0x10, R62 ;  /* 0x0000001035247825 */ /* 0x000fc800078e003e */
[----:B------:R-:W-:Y:S01]  /*3a20*/  @P1 FADD.FTZ R27, R35, R27 ;  /* 0x0000001b231b1221 */ /* 0x000fe20000010000 */
[----:B------:R-:W-:-:S04]  /*3a30*/  IMAD.WIDE.U32 R22, R53, 0x4, R60 ;  /* 0x0000000435167825 */ /* 0x000fc800078e003c */
[----:B------:R-:W-:Y:S01]  /*3a40*/  STG.E.128 desc[UR4][R36.64], R24 ;  /* 0x0000001824007986 */ /* 0x000fe2000c101d04 */
[----:B0-----:R-:W-:-:S03]  /*3a50*/  @P0 IMAD.WIDE.U32 R20, R54, 0x10, R20 ;  /* 0x0000001036140825 */ /* 0x001fc600078e0014 */
        /* <DEDUP_REMOVED lines=15> */
.L_x_14318:
[----:B------:R-:W-:-:S07]  /*3b50*/  MOV R51, R17 ;  /* 0x0000001100337202 */ /* 0x000fce0000000f00 */
.L_x_14319:
[----:B------:R-:W-:Y:S05]  /*3b60*/  BSYNC B1 ;  /* 0x0000000000017941 */ /* 0x000fea0003800000 */
.L_x_14317:
        /* <DEDUP_REMOVED lines=16> */
.L_x_14323:
[----:B------:R-:W-:Y:S05]  /*3c70*/  BSYNC B2 ;  /* 0x0000000000027941 */ /* 0x000fea0003800000 */
.L_x_14322:
        /* <DEDUP_REMOVED lines=42> */
[----:B------:R-:W-:Y:S02]  /*3f20*/  LOP3.LUT R3, R37, UR31, R38, 0x96, !PT ;  /* 0x0000001f25037c12 */ /* 0x000fe4000f8e9626 */
[----:B------:R-:W-:-:S07]  /*3f30*/  MOV R18, R36 ;  /* 0x0000002400127202 */ /* 0x000fce0000000f00 */
.L_x_14321:
[----:B------:R-:W-:Y:S05]  /*3f40*/  BSYNC B1 ;  /* 0x0000000000017941 */ /* 0x000fea0003800000 */
.L_x_14320:
        /* <DEDUP_REMOVED lines=20> */
.L_x_14325:
[----:B------:R-:W-:-:S07]  /*4090*/  MOV R51, R17 ;  /* 0x0000001100337202 */ /* 0x000fce0000000f00 */
.L_x_14326:
[----:B------:R-:W-:Y:S05]  /*40a0*/  BSYNC B1 ;  /* 0x0000000000017941 */ /* 0x000fea0003800000 */
.L_x_14324:
        /* <DEDUP_REMOVED lines=16> */
.L_x_14330:
[----:B------:R-:W-:Y:S05]  /*41b0*/  BSYNC B2 ;  /* 0x0000000000027941 */ /* 0x000fea0003800000 */
.L_x_14329:
        /* <DEDUP_REMOVED lines=44> */
.L_x_14328:
[----:B------:R-:W-:Y:S05]  /*4480*/  BSYNC B1 ;  /* 0x0000000000017941 */ /* 0x000fea0003800000 */
.L_x_14327:
[----:B------:R-:W-:Y:S01]  /*4490*/  I2FP.F32.U32 R37, R51 ;  /* 0x0000003300257245 */ /* 0x000fe20000201000 */
[----:B------:R-:W-:Y:S01]  /*44a0*/  FMUL.FTZ R56, R21, R55 ;  /* 0x0000003715387220 */ /* 0x000fe20000410000 */
[----:B------:R-:W-:Y:S01]  /*44b0*/  ISETP.NE.AND P4, PT, R36, 0x1, PT ;  /* 0x000000012400780c */ /* 0x000fe20003f85270 */
[----:B------:R-:W-:Y:S02]  /*44c0*/  BSSY B1, `(.L_x_14331) ;  /* 0x0000012000017945 */ /* 0x000fe40003800000 */
[----:B------:R-:W-:Y:S01]  /*44d0*/  FFMA.FTZ R38, R37, R78, 1.1641532182693481445e-10 ;  /* 0x2f00000025267423 */ /* 0x000fe2000001004e */
[----:B------:R-:W-:Y:S01]  /*44e0*/  FMUL.FTZ R56, R56, R79 ;  /* 0x0000004f38387220 */ /* 0x000fe20000410000 */
[----:B------:R-:W-:-:S03]  /*44f0*/  VIADD R37, R36, 0x1 ;  /* 0x0000000124257836 */ /* 0x000fc60000000000 */
        /* <DEDUP_REMOVED lines=13> */
.L_x_14332:
[----:B------:R-:W-:-:S07]  /*45d0*/  MOV R51, R17 ;  /* 0x0000001100337202 */ /* 0x000fce0000000f00 */
.L_x_14333:
[----:B------:R-:W-:Y:S05]  /*45e0*/  BSYNC B1 ;  /* 0x0000000000017941 */ /* 0x000fea0003800000 */
.L_x_14331:
        /* <DEDUP_REMOVED lines=16> */
.L_x_14337:
[----:B------:R-:W-:Y:S05]  /*46f0*/  BSYNC B2 ;  /* 0x0000000000027941 */ /* 0x000fea0003800000 */
.L_x_14336:
        /* <DEDUP_REMOVED lines=44> */
.L_x_14335:
[----:B------:R-:W-:Y:S05]  /*49c0*/  BSYNC B1 ;  /* 0x0000000000017941 */ /* 0x000fea0003800000 */
.L_x_14334:
        /* <DEDUP_REMOVED lines=20> */
.L_x_14339:
[----:B------:R-:W-:-:S07]  /*4b10*/  MOV R51, R17 ;  /* 0x0000001100337202 */ /* 0x000fce0000000f00 */
.L_x_14340:
[----:B------:R-:W-:Y:S05]  /*4b20*/  BSYNC B1 ;  /* 0x0000000000017941 */ /* 0x000fea0003800000 */
.L_x_14338:
        /* <DEDUP_REMOVED lines=16> */
.L_x_14344:
[----:B------:R-:W-:Y:S05]  /*4c30*/  BSYNC B2 ;  /* 0x0000000000027941 */ /* 0x000fea0003800000 */
.L_x_14343:
        /* <DEDUP_REMOVED lines=44> */
.L_x_14342:
[----:B------:R-:W-:Y:S05]  /*4f00*/  BSYNC B1 ;  /* 0x0000000000017941 */ /* 0x000fea0003800000 */
.L_x_14341:
[----:B------:R-:W-:Y:S01]  /*4f10*/  I2FP.F32.U32 R39, R51 ;  /* 0x0000003300277245 */ /* 0x000fe20000201000 */
[----:B------:R-:W-:Y:S01]  /*4f20*/  FMUL.FTZ R56, R23, R55 ;  /* 0x0000003717387220 */ /* 0x000fe20000410000 */
[----:B------:R-:W-:Y:S01]  /*4f30*/  SEL R51, RZ, 0x10000, P4 ;  /* 0x00010000ff337807 */ /* 0x000fe20002000000 */
[----:B------:R-:W0:Y:S01]  /*4f40*/  @P0 LDC.64 R36, c[0x0][0x230] ;  /* 0x00008c00ff240b82 */ /* 0x000e220000000a00 */
[----:B------:R-:W-:Y:S02]  /*4f50*/  VIADD R62, R52, 0x60 ;  /* 0x00000060343e7836 */ /* 0x000fe40000000000 */
[----:B------:R-:W-:Y:S01]  /*4f60*/  FFMA.FTZ R38, R39, R78, 1.1641532182693481445e-10 ;  /* 0x2f00000027267423 */ /* 0x000fe2000001004e */
[----:B------:R-:W-:Y:S01]  /*4f70*/  FMUL.FTZ R56, R56, R79 ;  /* 0x0000004f38387220 */ /* 0x000fe20000410000 */
[----:B------:R-:W-:-:S03]  /*4f80*/  IMAD.WIDE.U32 R58, R62, 0x10, R58 ;  /* 0x000000103e3a7825 */ /* 0x000fc600078e003a */
[----:B------:R-:W-:Y:S02]  /*4f90*/  FSETP.GTU.FTZ.AND P5, PT, R38, R93, PT ;  /* 0x0000005d2600720b */ /* 0x000fe40003fbc000 */
[----:B------:R-:W-:Y:S02]  /*4fa0*/  SEL R38, RZ, 0x100, P3 ;  /* 0x00000100ff267807 */ /* 0x000fe40001800000 */
[----:B------:R-:W-:Y:S02]  /*4fb0*/  SEL R23, RZ, 0x1000000, P5 ;  /* 0x01000000ff177807 */ /* 0x000fe40002800000 */
[----:B------:R-:W-:Y:S02]  /*4fc0*/  FSEL R56, R56, RZ, !P5 ;  /* 0x000000ff38387208 */ /* 0x000fe40006800000 */
[----:B------:R-:W-:Y:S02]  /*4fd0*/  IADD3 R51, R38, R23, R51 ;  /* 0x0000001726337210 */ /* 0x000fe40007ffe033 */
[----:B------:R-:W-:Y:S01]  /*4fe0*/  SEL R38, RZ, 0x1, P2 ;  /* 0x00000001ff267807 */ /* 0x000fe20001000000 */
[----:B------:R-:W-:-:S02]  /*4ff0*/  FMUL.FTZ R23, R81, R56 ;  /* 0x0000003851177220 */ /* 0x000fc40000410000 */
[----:B------:R-:W1:Y:S01]  /*5000*/  LDC.64 R56, c[0x0][0x238] ;  /* 0x00008e00ff387b82 */ /* 0x000e620000000a00 */
[----:B------:R-:W-:Y:S01]  /*5010*/  IADD3 R51, R51, R38, RZ ;  /* 0x0000002633337210 */ /* 0x000fe20007ffe0ff */
[----:B------:R-:W-:Y:S01]  /*5020*/  @P1 FADD.FTZ R23, R35, R23 ;  /* 0x0000001723171221 */ /* 0x000fe20000010000 */
[----:B0-----:R-:W-:-:S05]  /*5030*/  @P0 IMAD.WIDE.U32 R36, R62, 0x10, R36 ;  /* 0x000000103e240825 */ /* 0x001fca00078e0024 */
[----:B------:R-:W0:Y:S01]  /*5040*/  LDC.64 R38, c[0x0][0x240] ;  /* 0x00009000ff267b82 */ /* 0x000e220000000a00 */
[----:B-1----:R-:W-:-:S05]  /*5050*/  IMAD.WIDE.U32 R56, R54, 0x10, R56 ;  /* 0x0000001036387825 */ /* 0x002fca00078e0038 */
[----:B------:R-:W-:Y:S01]  /*5060*/  STG.E.128 desc[UR4][R56.64], R20 ;  /* 0x0000001438007986 */ /* 0x000fe2000c101d04 */
[----:B0-----:R-:W-:-:S05]  /*5070*/  IMAD.WIDE.U32 R38, R54, 0x4, R38 ;  /* 0x0000000436267825 */ /* 0x001fca00078e0026 */
[----:B------:R0:W-:Y:S04]  /*5080*/  STG.E desc[UR4][R38.64], R51 ;  /* 0x0000003326007986 */ /* 0x0001e8000c101904 */
        /* <DEDUP_REMOVED lines=14> */
.L_x_14346:
[----:B------:R-:W-:-:S07]  /*5170*/  IMAD.MOV.U32 R51, RZ, RZ, R17 ;  /* 0x000000ffff337224 */ /* 0x000fce00078e0011 */
.L_x_14347:
[----:B------:R-:W-:Y:S05]  /*5180*/  BSYNC B1 ;  /* 0x0000000000017941 */ /* 0x000fea0003800000 */
.L_x_14345:
        /* <DEDUP_REMOVED lines=16> */
.L_x_14351:
[----:B------:R-:W-:Y:S05]  /*5290*/  BSYNC B2 ;  /* 0x0000000000027941 */ /* 0x000fea0003800000 */
.L_x_14350:
        /* <DEDUP_REMOVED lines=44> */
.L_x_14349:
[----:B------:R-:W-:Y:S05]  /*5560*/  BSYNC B1 ;  /* 0x0000000000017941 */ /* 0x000fea0003800000 */
.L_x_14348:
        /* <DEDUP_REMOVED lines=20> */
.L_x_14353:
[----:B------:R-:W-:-:S07]  /*56b0*/  IMAD.MOV.U32 R51, RZ, RZ, R17 ;  /* 0x000000ffff337224 */ /* 0x000fce00078e0011 */
.L_x_14354:
[----:B------:R-:W-:Y:S05]  /*56c0*/  BSYNC B1 ;  /* 0x0000000000017941 */ /* 0x000fea0003800000 */
.L_x_14352:
        /* <DEDUP_REMOVED lines=16> */
.L_x_14358:
[----:B------:R-:W-:Y:S05]  /*57d0*/  BSYNC B2 ;  /* 0x0000000000027941 */ /* 0x000fea0003800000 */
.L_x_14357:
        /* <DEDUP_REMOVED lines=44> */
.L_x_14356:
[----:B------:R-:W-:Y:S05]  /*5aa0*/  BSYNC B1 ;  /* 0x0000000000017941 */ /* 0x000fea0003800000 */
.L_x_14355:
        /* <DEDUP_REMOVED lines=20> */
.L_x_14360:
[----:B------:R-:W-:-:S07]  /*5bf0*/  IMAD.MOV.U32 R51, RZ, RZ, R17 ;  /* 0x000000ffff337224 */ /* 0x000fce00078e0011 */
.L_x_14361:
[----:B------:R-:W-:Y:S05]  /*5c00*/  BSYNC B1 ;  /* 0x0000000000017941 */ /* 0x000fea0003800000 */
.L_x_14359:
        /* <DEDUP_REMOVED lines=16> */
.L_x_14365:
[----:B------:R-:W-:Y:S05]  /*5d10*/  BSYNC B2 ;  /* 0x0000000000027941 */ /* 0x000fea0003800000 */
.L_x_14364:
        /* <DEDUP_REMOVED lines=44> */
.L_x_14363:
[----:B------:R-:W-:Y:S05]  /*5fe0*/  BSYNC B1 ;  /* 0x0000000000017941 */ /* 0x000fea0003800000 */
.L_x_14362:
        /* <DEDUP_REMOVED lines=20> */
.L_x_14367:
[----:B------:R-:W-:-:S07]  /*6130*/  IMAD.MOV.U32 R63, RZ, RZ, R17 ;  /* 0x000000ffff3f7224 */ /* 0x000fce00078e0011 */
.L_x_14368:
[----:B------:R-:W-:Y:S05]  /*6140*/  BSYNC B1 ;  /* 0x0000000000017941 */ /* 0x000fea0003800000 */
.L_x_14366:
        /* <DEDUP_REMOVED lines=16> */
.L_x_14372:
[----:B------:R-:W-:Y:S05]  /*6250*/  BSYNC B2 ;  /* 0x0000000000027941 */ /* 0x000fea0003800000 */
.L_x_14371:
        /* <DEDUP_REMOVED lines=44> */
.L_x_14370:
[----:B------:R-:W-:Y:S05]  /*6520*/  BSYNC B1 ;  /* 0x0000000000017941 */ /* 0x000fea0003800000 */
.L_x_14369:
[----:B------:R-:W-:Y:S01]  /*6530*/  FADD.FTZ R56, RZ, R28 ;  /* 0x0000001cff387221 */ /* 0x000fe20000010000 */
[----:B------:R-:W-:-:S03]  /*6540*/  UMOV UR8, 0xffffffff ;  /* 0xffffffff00087882 */ /* 0x000fc60000000000 */
[----:B------:R-:W-:-:S04]  /*6550*/  FADD.FTZ R57, R29, R56 ;  /* 0x000000381d397221 */ /* 0x000fc80000010000 */
[----:B------:R-:W-:Y:S01]  /*6560*/  FADD.FTZ R56, R30, R57 ;  /* 0x000000391e387221 */ /* 0x000fe20000010000 */
[----:B------:R-:W-:Y:S02]  /*6570*/  I2FP.F32.U32 R57, R63 ;  /* 0x0000003f00397245 */ /* 0x000fe40000201000 */
[----:B------:R-:W0:Y:S01]  /*6580*/  S2R R63, SR_TID.X ;  /* 0x00000000003f7919 */ /* 0x000e220000002100 */
[----:B------:R-:W-:Y:S01]  /*6590*/  FADD.FTZ R59, R31, R56 ;  /* 0x000000381f3b7221 */ /* 0x000fe20000010000 */
[----:B------:R-:W-:Y:S01]  /*65a0*/  FMUL.FTZ R56, R39, R55 ;  /* 0x0000003727387220 */ /* 0x000fe20000410000 */
[----:B------:R-:W-:Y:S01]  /*65b0*/  FFMA.FTZ R78, R57, R78, 1.1641532182693481445e-10 ;  /* 0x2f000000394e7423 */ /* 0x000fe2000001004e */
[----:B------:R-:W-:Y:S01]  /*65c0*/  SEL R39, RZ, 0x100, P2 ;  /* 0x00000100ff277807 */ /* 0x000fe20001000000 */
[----:B------:R-:W-:Y:S01]  /*65d0*/  FADD.FTZ R58, R24, R59 ;  /* 0x0000003b183a7221 */ /* 0x000fe20000010000 */
[----:B------:R-:W-:Y:S02]  /*65e0*/  FMUL.FTZ R56, R56, R79 ;  /* 0x0000004f38387220 */ /* 0x000fe40000410000 */
[----:B------:R-:W-:Y:S01]  /*65f0*/  FSETP.GTU.FTZ.AND P4, PT, R78, R93, PT ;  /* 0x0000005d4e00720b */ /* 0x000fe20003f9c000 */
[----:B------:R-:W-:Y:S01]  /*6600*/  FADD.FTZ R55, R25, R58 ;  /* 0x0000003a19377221 */ /* 0x000fe20000010000 */
[----:B------:R-:W-:Y:S01]  /*6610*/  SEL R58, RZ, 0x10000, P3 ;  /* 0x00010000ff3a7807 */ /* 0x000fe20001800000 */
[----:B------:R-:W1:Y:S01]  /*6620*/  LDC.64 R78, c[0x0][0x240] ;  /* 0x00009000ff4e7b82 */ /* 0x000e620000000a00 */
[----:B------:R-:W-:Y:S01]  /*6630*/  FSEL R56, R56, RZ, !P4 ;  /* 0x000000ff38387208 */ /* 0x000fe20006000000 */
[----:B------:R-:W-:Y:S01]  /*6640*/  FADD.FTZ R60, R26, R55 ;  /* 0x000000371a3c7221 */ /* 0x000fe20000010000 */
[----:B------:R-:W-:-:S03]  /*6650*/  SEL R55, RZ, 0x1000000, P4 ;  /* 0x01000000ff377807 */ /* 0x000fc60002000000 */
[----:B------:R-:W-:Y:S01]  /*6660*/  FADD.FTZ R57, R27, R60 ;  /* 0x0000003c1b397221 */ /* 0x000fe20000010000 */
[----:B------:R-:W-:Y:S01]  /*6670*/  IADD3 R55, R39, R55, R58 ;  /* 0x0000003727377210 */ /* 0x000fe20007ffe03a */
[----:B------:R-:W-:Y:S01]  /*6680*/  FMUL.FTZ R39, R75, R56 ;  /* 0x000000384b277220 */ /* 0x000fe20000410000 */
[----:B------:R-:W-:Y:S01]  /*6690*/  SEL R60, RZ, 0x1, P0 ;  /* 0x00000001ff3c7807 */ /* 0x000fe20000000000 */
[----:B------:R-:W-:Y:S02]  /*66a0*/  FADD.FTZ R58, R20, R57 ;  /* 0x00000039143a7221 */ /* 0x000fe40000010000 */
[----:B------:R-:W2:Y:S01]  /*66b0*/  LDC.64 R56, c[0x0][0x238] ;  /* 0x00008e00ff387b82 */ /* 0x000ea20000000a00 */
[----:B------:R-:W-:Y:S01]  /*66c0*/  @P1 FADD.FTZ R39, R35, R39 ;  /* 0x0000002723271221 */ /* 0x000fe20000010000 */
[----:B------:R-:W-:Y:S01]  /*66d0*/  FADD.FTZ R61, R21, R58 ;  /* 0x0000003a153d7221 */ /* 0x000fe20000010000 */
[----:B------:R-:W-:-:S03]  /*66e0*/  IADD3 R55, R55, R60, RZ ;  /* 0x0000003c37377210 */ /* 0x000fc60007ffe0ff */
[----:B------:R-:W-:Y:S01]  /*66f0*/  FADD.FTZ R60, R22, R61 ;  /* 0x0000003d163c7221 */ /* 0x000fe20000010000 */
[----:B0-----:R-:W-:-:S03]  /*6700*/  LOP3.LUT R63, R63, 0x1f, RZ, 0xc0, !PT ;  /* 0x0000001f3f3f7812 */ /* 0x001fc600078ec0ff */
[----:B------:R-:W-:Y:S01]  /*6710*/  FADD.FTZ R61, R23, R60 ;  /* 0x0000003c173d7221 */ /* 0x000fe20000010000 */
[----:B-1----:R-:W-:Y:S01]  /*6720*/  IMAD.WIDE.U32 R58, R62, 0x4, R78 ;  /* 0x000000043e3a7825 */ /* 0x002fe200078e004e */
[----:B------:R-:W-:-:S03]  /*6730*/  ISETP.NE.AND P0, PT, R63, RZ, PT ;  /* 0x000000ff3f00720c */ /* 0x000fc60003f05270 */
[----:B------:R-:W-:-:S04]  /*6740*/  FADD.FTZ R60, R36, R61 ;  /* 0x0000003d243c7221 */ /* 0x000fc80000010000 */
[----:B------:R-:W-:-:S04]  /*6750*/  FADD.FTZ R61, R37, R60 ;  /* 0x0000003c253d7221 */ /* 0x000fc80000010000 */
[----:B------:R-:W-:Y:S01]  /*6760*/  FADD.FTZ R60, R38, R61 ;  /* 0x0000003d263c7221 */ /* 0x000fe20000010000 */
[----:B--2---:R-:W-:-:S04]  /*6770*/  IMAD.WIDE.U32 R56, R62, 0x10, R56 ;  /* 0x000000103e387825 */ /* 0x004fc800078e0038 */
[----:B------:R-:W-:Y:S01]  /*6780*/  FADD.FTZ R60, R39, R60 ;  /* 0x0000003c273c7221 */ /* 0x000fe20000010000 */
[----:B------:R0:W-:Y:S04]  /*6790*/  STG.E.128 desc[UR4][R56.64], R36 ;  /* 0x0000002438007986 */ /* 0x0001e8000c101d04 */
[----:B------:R0:W-:Y:S01]  /*67a0*/  STG.E desc[UR4][R58.64], R55 ;  /* 0x000000373a007986 */ /* 0x0001e2000c101904 */
        /* <DEDUP_REMOVED lines=54> */
.L_x_14386:
[----:B01----:R-:W-:Y:S01]  /*6b10*/  FADD.FTZ R93, R93, R55 ;  /* 0x000000375d5d7221 */ /* 0x003fe20000010000 */
[C---:B------:R-:W-:Y:S01]  /*6b20*/  FMUL.FTZ R55, R78.reuse, R78 ;  /* 0x0000004e4e377220 */ /* 0x040fe20000410000 */
[----:B------:R-:W-:Y:S01]  /*6b30*/  PLOP3.LUT P1, PT, PT, PT, UP1, 0x40, 0x0 ;  /* 0x000000000000781c */ /* 0x000fe20003f2e818 */
[----:B------:R-:W0:Y:S01]  /*6b40*/  @!P0 LDC.64 R56, c[0x0][0x250] ;  /* 0x00009400ff388b82 */ /* 0x000e220000000a00 */
[----:B------:R-:W-:Y:S01]  /*6b50*/  PLOP3.LUT P2, PT, PT, PT, UP1, 0x40, 0x0 ;  /* 0x000000000000781c */ /* 0x000fe20003f4e818 */
[----:B------:R-:W-:Y:S01]  /*6b60*/  FFMA.FTZ R60, R93, R58, UR11 ;  /* 0x0000000b5d3c7e23 */ /* 0x000fe2000801003a */
[----:B------:R-:W-:Y:S02]  /*6b70*/  FSEL R55, R55, RZ, !P1 ;  /* 0x000000ff37377208 */ /* 0x000fe40004800000 */
[----:B------:R-:W-:-:S03]  /*6b80*/  FSEL R79, R78, RZ, P2 ;  /* 0x000000ff4e4f7208 */ /* 0x000fc60001000000 */
[----:B------:R-:W-:Y:S01]  /*6b90*/  FADD.FTZ R60, R60, R55 ;  /* 0x000000373c3c7221 */ /* 0x000fe20000010000 */
[----:B------:R-:W1:Y:S01]  /*6ba0*/  @!P0 LDC.64 R58, c[0x0][0x258] ;  /* 0x00009600ff3a8b82 */ /* 0x000e620000000a00 */
[--C-:B------:R-:W-:Y:S01]  /*6bb0*/  FADD.FTZ R55, R24, -R79.reuse ;  /* 0x8000004f18377221 */ /* 0x100fe20000010000 */
[--C-:B------:R-:W-:Y:S01]  /*6bc0*/  FADD.FTZ R29, R29, -R79.reuse ;  /* 0x8000004f1d1d7221 */ /* 0x100fe20000010000 */
[----:B------:R2:W3:Y:S01]  /*6bd0*/  MUFU.RSQ R24, R60 ;  /* 0x0000003c00187308 */ /* 0x0004e20000001400 */
        /* <DEDUP_REMOVED lines=8> */
[--C-:B--2---:R-:W-:Y:S01]  /*6c60*/  FADD.FTZ R60, R21, -R79.reuse ;  /* 0x8000004f153c7221 */ /* 0x104fe20000010000 */
[--C-:B------:R-:W-:Y:S01]  /*6c70*/  FADD.FTZ R23, R23, -R79.reuse ;  /* 0x8000004f17177221 */ /* 0x100fe20000010000 */
[----:B------:R-:W-:Y:S01]  /*6c80*/  FADD.FTZ R36, R36, -R79 ;  /* 0x8000004f24247221 */ /* 0x000fe20000010000 */
[----:B0-----:R-:W-:-:S04]  /*6c90*/  @!P0 IMAD.WIDE R56, R0, 0x4, R56 ;  /* 0x0000000400388825 */ /* 0x001fc800078e0238 */
[--C-:B------:R-:W-:Y:S01]  /*6ca0*/  FADD.FTZ R37, R37, -R79.reuse ;  /* 0x8000004f25257221 */ /* 0x100fe20000010000 */
[--C-:B------:R-:W-:Y:S01]  /*6cb0*/  FADD.FTZ R38, R38, -R79.reuse ;  /* 0x8000004f26267221 */ /* 0x100fe20000010000 */
[----:B------:R-:W-:Y:S01]  /*6cc0*/  FADD.FTZ R39, R39, -R79 ;  /* 0x8000004f27277221 */ /* 0x000fe20000010000 */
[C---:B---3--:R-:W-:Y:S01]  /*6cd0*/  FMUL.FTZ R21, R24.reuse, R29 ;  /* 0x0000001d18157220 */ /* 0x048fe20000410000 */
[C---:B------:R-:W-:Y:S01]  /*6ce0*/  FMUL.FTZ R22, R24.reuse, R30 ;  /* 0x0000001e18167220 */ /* 0x040fe20000410000 */
[C---:B------:R-:W-:Y:S01]  /*6cf0*/  FMUL.FTZ R29, R24.reuse, R60 ;  /* 0x0000003c181d7220 */ /* 0x040fe20000410000 */
[----:B------:R-:W-:Y:S01]  /*6d00*/  FMUL.FTZ R30, R24, R61 ;  /* 0x0000003d181e7220 */ /* 0x000fe20000410000 */
[----:B------:R0:W-:Y:S01]  /*6d10*/  @!P0 STG.E desc[UR4][R56.64], R78 ;  /* 0x0000004e38008986 */ /* 0x0001e2000c101904 */
[----:B------:R-:W2:Y:S01]  /*6d20*/  LDC.64 R60, c[0x0][0x2b8] ;  /* 0x0000ae00ff3c7b82 */ /* 0x000ea20000000a00 */
[----:B-1----:R-:W-:-:S04]  /*6d30*/  @!P0 IMAD.WIDE R58, R0, 0x4, R58 ;  /* 0x00000004003a8825 */ /* 0x002fc800078e023a */
[C---:B------:R-:W-:Y:S01]  /*6d40*/  FMUL.FTZ R20, R24.reuse, R28 ;  /* 0x0000001c18147220 */ /* 0x040fe20000410000 */
[C---:B------:R-:W-:Y:S01]  /*6d50*/  FMUL.FTZ R25, R24.reuse, R25 ;  /* 0x0000001918197220 */ /* 0x040fe20000410000 */
[C---:B------:R-:W-:Y:S01]  /*6d60*/  FMUL.FTZ R26, R24.reuse, R26 ;  /* 0x0000001a181a7220 */ /* 0x040fe20000410000 */
[C---:B------:R-:W-:Y:S01]  /*6d70*/  FMUL.FTZ R27, R24.reuse, R27 ;  /* 0x0000001b181b7220 */ /* 0x040fe20000410000 */
[C---:B------:R-:W-:Y:S01]  /*6d80*/  FMUL.FTZ R28, R24.reuse, R63 ;  /* 0x0000003f181c7220 */ /* 0x040fe20000410000 */
[C---:B------:R-:W-:Y:S01]  /*6d90*/  FMUL.FTZ R63, R24.reuse, R23 ;  /* 0x00000017183f7220 */ /* 0x040fe20000410000 */
[----:B------:R1:W-:Y:S01]  /*6da0*/  @!P0 STG.E desc[UR4][R58.64], R24 ;  /* 0x000000183a008986 */ /* 0x0003e2000c101904 */
[C---:B------:R-:W-:Y:S01]  /*6db0*/  FMUL.FTZ R36, R24.reuse, R36 ;  /* 0x0000002418247220 */ /* 0x040fe20000410000 */
[----:B------:R-:W-:Y:S01]  /*6dc0*/  FMUL.FTZ R37, R24, R37 ;  /* 0x0000002518257220 */ /* 0x000fe20000410000 */
[----:B0-----:R-:W-:Y:S01]  /*6dd0*/  LEA R56, P1, R52, UR12, 0x4 ;  /* 0x0000000c34387c11 */ /* 0x001fe2000f8220ff */
[C---:B------:R-:W-:Y:S01]  /*6de0*/  FMUL.FTZ R78, R24.reuse, R31 ;  /* 0x0000001f184e7220 */ /* 0x040fe20000410000 */
[C---:B------:R-:W-:Y:S01]  /*6df0*/  FMUL.FTZ R31, R24.reuse, R55 ;  /* 0x00000037181f7220 */ /* 0x040fe20000410000 */
[----:B------:R-:W-:Y:S01]  /*6e00*/  FMUL.FTZ R38, R24, R38 ;  /* 0x0000002618267220 */ /* 0x000fe20000410000 */
[----:B------:R-:W-:Y:S01]  /*6e10*/  LEA.HI.X R57, R52, UR13, RZ, 0x4, P1 ;  /* 0x0000000d34397c11 */ /* 0x000fe200088f24ff */
[----:B------:R-:W-:Y:S01]  /*6e20*/  FMUL.FTZ R39, R24, R39 ;  /* 0x0000002718277220 */ /* 0x000fe20000410000 */
[----:B------:R-:W-:Y:S01]  /*6e30*/  FFMA.FTZ R23, R71, R78, R41 ;  /* 0x0000004e47177223 */ /* 0x000fe20000010029 */
[----:B------:R-:W-:Y:S01]  /*6e40*/  FFMA.FTZ R22, R72, R22, R5 ;  /* 0x0000001648167223 */ /* 0x000fe20000010005 */
[----:B------:R-:W-:Y:S01]  /*6e50*/  FFMA.FTZ R21, R73, R21, R40 ;  /* 0x0000001549157223 */ /* 0x000fe20000010028 */
[----:B-1----:R-:W-:Y:S01]  /*6e60*/  LEA R58, P0, R62, UR12, 0x4 ;  /* 0x0000000c3e3a7c11 */ /* 0x002fe2000f8020ff */
[----:B------:R-:W-:Y:S01]  /*6e70*/  FFMA.FTZ R20, R74, R20, R4 ;  /* 0x000000144a147223 */ /* 0x000fe20000010004 */
[----:B------:R-:W-:Y:S01]  /*6e80*/  FFMA.FTZ R27, R67, R27, R43 ;  /* 0x0000001b431b7223 */ /* 0x000fe2000001002b */
[----:B------:R-:W-:Y:S01]  /*6e90*/  FFMA.FTZ R26, R68, R26, R7 ;  /* 0x0000001a441a7223 */ /* 0x000fe20000010007 */
[----:B--2---:R-:W-:-:S04]  /*6ea0*/  IMAD.WIDE.U32 R52, R53, 0x10, R60 ;  /* 0x0000001035347825 */ /* 0x004fc800078e003c */
[----:B------:R-:W-:Y:S01]  /*6eb0*/  FFMA.FTZ R25, R69, R25, R42 ;  /* 0x0000001945197223 */ /* 0x000fe2000001002a */
[----:B------:R-:W-:Y:S01]  /*6ec0*/  FFMA.FTZ R24, R70, R31, R6 ;  /* 0x0000001f46187223 */ /* 0x000fe20000010006 */
[----:B------:R-:W-:Y:S01]  /*6ed0*/  FFMA.FTZ R31, R48, R63, R45 ;  /* 0x0000003f301f7223 */ /* 0x000fe2000001002d */
[----:B------:R-:W-:-:S04]  /*6ee0*/  IMAD.WIDE.U32 R54, R54, 0x10, R60 ;  /* 0x0000001036367825 */ /* 0x000fc800078e003c */
[----:B------:R-:W-:Y:S01]  /*6ef0*/  FFMA.FTZ R30, R64, R30, R9 ;  /* 0x0000001e401e7223 */ /* 0x000fe20000010009 */
[----:B------:R-:W0:Y:S01]  /*6f00*/  LDC.64 R60, c[0x0][0x210] ;  /* 0x00008400ff3c7b82 */ /* 0x000e220000000a00 */
[----:B------:R-:W-:Y:S01]  /*6f10*/  FFMA.FTZ R29, R65, R29, R44 ;  /* 0x0000001d411d7223 */ /* 0x000fe2000001002c */
[----:B------:R-:W-:Y:S01]  /*6f20*/  FFMA.FTZ R28, R66, R28, R8 ;  /* 0x0000001c421c7223 */ /* 0x000fe20000010008 */
[----:B------:R-:W-:Y:S01]  /*6f30*/  LEA.HI.X R59, R62, UR13, RZ, 0x4, P0 ;  /* 0x0000000d3e3b7c11 */ /* 0x000fe200080f24ff */
[----:B------:R-:W-:Y:S01]  /*6f40*/  FFMA.FTZ R39, R50, R39, R47 ;  /* 0x0000002732277223 */ /* 0x000fe2000001002f */
[----:B------:R-:W-:Y:S01]  /*6f50*/  FFMA.FTZ R38, R13, R38, R11 ;  /* 0x000000260d267223 */ /* 0x000fe2000001000b */
[----:B------:R-:W-:Y:S01]  /*6f60*/  FFMA.FTZ R37, R49, R37, R46 ;  /* 0x0000002531257223 */ /* 0x000fe2000001002e */
[----:B------:R-:W-:Y:S01]  /*6f70*/  FFMA.FTZ R36, R12, R36, R10 ;  /* 0x000000240c247223 */ /* 0x000fe2000001000a */
[----:B------:R1:W-:Y:S04]  /*6f80*/  STG.E.128 desc[UR4][R56.64], R20 ;  /* 0x0000001438007986 */ /* 0x0003e8000c101d04 */
[----:B------:R1:W-:Y:S04]  /*6f90*/  STG.E.128 desc[UR4][R52.64], R24 ;  /* 0x0000001834007986 */ /* 0x0003e8000c101d04 */
[----:B------:R1:W-:Y:S04]  /*6fa0*/  STG.E.128 desc[UR4][R54.64], R28 ;  /* 0x0000001c36007986 */ /* 0x0003e8000c101d04 */
[----:B------:R1:W-:Y:S01]  /*6fb0*/  STG.E.128 desc[UR4][R58.64], R36 ;  /* 0x000000243a007986 */ /* 0x0003e2000c101d04 */
[----:B0-----:R-:W-:-:S05]  /*6fc0*/  IMAD R0, R60, 0x4, R0 ;  /* 0x000000043c007824 */ /* 0x001fca00078e0200 */
[----:B------:R-:W-:-:S13]  /*6fd0*/  ISETP.GE.AND P0, PT, R0, R61, PT ;  /* 0x0000003d0000720c */ /* 0x000fda0003f06270 */
[----:B-1----:R-:W-:Y:S05]  /*6fe0*/  @!P0 BRA `(.L_x_14374) ;  /* 0xffffff9c00348947 */ /* 0x002fea000383ffff */
[----:B------:R-:W-:Y:S05]  /*6ff0*/  BSYNC B0 ;  /* 0x0000000000007941 */ /* 0x000fea0003800000 */
.L_x_14260:
[----:B------:R-:W-:Y:S05]  /*7000*/  EXIT ;  /* 0x000000000000794d */ /* 0x000fea0003800000 */
.L_x_14373:
[----:B0-----:R-:W-:Y:S01]  /*7010*/  HFMA2.MMA R59, -RZ, RZ, 0, 5.9604644775390625e-08 ;  /* 0x00000001ff3b7435 */ /* 0x001fe200000001ff */
[----:B------:R-:W-:Y:S01]  /*7020*/  BSSY B1, `(.L_x_14375) ;  /* 0x0000006000017945 */ /* 0x000fe20003800000 */
[----:B------:R-:W-:Y:S01]  /*7030*/  MOV R57, 0x1f ;  /* 0x0000001f00397802 */ /* 0x000fe20000000f00 */
[----:B------:R-:W-:-:S08]  /*7040*/  IMAD.MOV.U32 R56, RZ, RZ, -0x1 ;  /* 0xffffffffff387424 */ /* 0x000fd000078e00ff */
[----:B------:R-:W-:Y:S05]  /*7050*/  WARPSYNC.COLLECTIVE R56, `(.L_x_14376) ;  /* 0x0000000038087348 */ /* 0x000fea0003c00000 */
[----:B------:R0:W1:Y:S02]  /*7060*/  SHFL.BFLY P1, R55, R60, R59, R57 ;  /* 0x0c00003b3c377389 */ /* 0x0000640000020039 */
[----:B01----:R-:W-:Y:S01]  /*7070*/  ENDCOLLECTIVE ;  /* 0x000000000000791b */ /* 0x003fe20003800000 */
.L_x_14376:
[----:B------:R-:W-:Y:S05]  /*7080*/  BSYNC B1 ;  /* 0x0000000000017941 */ /* 0x000fea0003800000 */
.L_x_14375:
        /* <DEDUP_REMOVED lines=9> */
.L_x_14377:
[----:B------:R-:W-:Y:S02]  /*7120*/  IMAD.MOV.U32 R59, RZ, RZ, 0x4 ;  /* 0x00000004ff3b7424 */ /* 0x000fe400078e00ff */
[----:B------:R-:W-:-:S05]  /*7130*/  FADD.FTZ R63, R61, R55 ;  /* 0x000000373d3f7221 */ /* 0x000fca0000010000 */
[----:B------:R-:W-:-:S07]  /*7140*/  MOV R60, R63 ;  /* 0x0000003f003c7202 */ /* 0x000fce0000000f00 */
[----:B------:R-:W-:Y:S05]  /*7150*/  WARPSYNC.COLLECTIVE R56, `(.L_x_14378) ;  /* 0x0000000038087348 */ /* 0x000fea0003c00000 */
[----:B------:R0:W1:Y:S02]  /*7160*/  SHFL.BFLY P1, R55, R60, R59, R57 ;  /* 0x0c00003b3c377389 */ /* 0x0000640000020039 */
[----:B01----:R-:W-:Y:S01]  /*7170*/  ENDCOLLECTIVE ;  /* 0x000000000000791b */ /* 0x003fe20003800000 */
.L_x_14378:
[----:B------:R-:W-:Y:S01]  /*7180*/  HFMA2.MMA R59, -RZ, RZ, 0, 4.76837158203125e-07 ;  /* 0x00000008ff3b7435 */ /* 0x000fe200000001ff */
[----:B------:R-:W-:-:S05]  /*7190*/  FADD.FTZ R79, R63, R55 ;  /* 0x000000373f4f7221 */ /* 0x000fca0000010000 */
[----:B------:R-:W-:-:S07]  /*71a0*/  MOV R60, R79 ;  /* 0x0000004f003c7202 */ /* 0x000fce0000000f00 */
[----:B------:R-:W-:Y:S05]  /*71b0*/  WARPSYNC.COLLECTIVE R56, `(.L_x_14379) ;  /* 0x0000000038087348 */ /* 0x000fea0003c00000 */
[----:B------:R0:W1:Y:S02]  /*71c0*/  SHFL.BFLY P1, R55, R60, R59, R57 ;  /* 0x0c00003b3c377389 */ /* 0x0000640000020039 */
[----:B01----:R-:W-:Y:S01]  /*71d0*/  ENDCOLLECTIVE ;  /* 0x000000000000791b */ /* 0x003fe20003800000 */
.L_x_14379:
[----:B------:R-:W-:Y:S01]  /*71e0*/  MOV R59, 0x10 ;  /* 0x00000010003b7802 */ /* 0x000fe20000000f00 */
[----:B------:R-:W-:-:S04]  /*71f0*/  FADD.FTZ R93, R79, R55 ;  /* 0x000000374f5d7221 */ /* 0x000fc80000010000 */
[----:B------:R-:W-:-:S07]  /*7200*/  IMAD.MOV.U32 R60, RZ, RZ, R93 ;  /* 0x000000ffff3c7224 */ /* 0x000fce00078e005d */
[----:B------:R-:W-:Y:S05]  /*7210*/  WARPSYNC.COLLECTIVE R56, `(.L_x_14380) ;  /* 0x0000000038087348 */ /* 0x000fea0003c00000 */
[----:B------:R0:W1:Y:S02]  /*7220*/  SHFL.BFLY P1, R55, R60, R59, R57 ;  /* 0x0c00003b3c377389 */ /* 0x0000640000020039 */
[----:B01----:R-:W-:Y:S01]  /*7230*/  ENDCOLLECTIVE ;  /* 0x000000000000791b */ /* 0x003fe20003800000 */
.L_x_14380:
        /* <DEDUP_REMOVED lines=34> */
[----:B------:R-:W-:-:S03]  /*7460*/  IMAD.MOV.U32 R56, RZ, RZ, -0x1 ;  /* 0xffffffffff387424 */ /* 0x000fc600078e00ff */
[----:B------:R-:W-:-:S07]  /*7470*/  FFMA.FTZ R60, R60, R60, R55 ;  /* 0x0000003c3c3c7223 */ /* 0x000fce0000010037 */
[----:B------:R-:W-:Y:S05]  /*7480*/  WARPSYNC.COLLECTIVE R56, `(.L_x_14381) ;  /* 0x0000000038087348 */ /* 0x000fea0003c00000 */
[----:B------:R0:W1:Y:S02]  /*7490*/  SHFL.BFLY P1, R55, R60, R59, R57 ;  /* 0x0c00003b3c377389 */ /* 0x0000640000020039 */
[----:B01----:R-:W-:Y:S01]  /*74a0*/  ENDCOLLECTIVE ;  /* 0x000000000000791b */ /* 0x003fe20003800000 */
.L_x_14381:
[----:B------:R-:W-:Y:S01]  /*74b0*/  HFMA2.MMA R59, -RZ, RZ, 0, 1.1920928955078125e-07 ;  /* 0x00000002ff3b7435 */ /* 0x000fe200000001ff */
[----:B------:R-:W-:-:S05]  /*74c0*/  FADD.FTZ R61, R60, R55 ;  /* 0x000000373c3d7221 */ /* 0x000fca0000010000 */
[----:B------:R-:W-:-:S07]  /*74d0*/  MOV R60, R61 ;  /* 0x0000003d003c7202 */ /* 0x000fce0000000f00 */
[----:B------:R-:W-:Y:S05]  /*74e0*/  WARPSYNC.COLLECTIVE R56, `(.L_x_14382) ;  /* 0x0000000038087348 */ /* 0x000fea0003c00000 */
[----:B------:R0:W1:Y:S02]  /*74f0*/  SHFL.BFLY P1, R55, R60, R59, R57 ;  /* 0x0c00003b3c377389 */ /* 0x0000640000020039 */
[----:B01----:R-:W-:Y:S01]  /*7500*/  ENDCOLLECTIVE ;  /* 0x000000000000791b */ /* 0x003fe20003800000 */
.L_x_14382:
[----:B------:R-:W-:Y:S01]  /*7510*/  MOV R59, 0x4 ;  /* 0x00000004003b7802 */ /* 0x000fe20000000f00 */
[----:B------:R-:W-:-:S04]  /*7520*/  FADD.FTZ R63, R61, R55 ;  /* 0x000000373d3f7221 */ /* 0x000fc80000010000 */
[----:B------:R-:W-:-:S07]  /*7530*/  IMAD.MOV.U32 R60, RZ, RZ, R63 ;  /* 0x000000ffff3c7224 */ /* 0x000fce00078e003f */
[----:B------:R-:W-:Y:S05]  /*7540*/  WARPSYNC.COLLECTIVE R56, `(.L_x_14383) ;  /* 0x0000000038087348 */ /* 0x000fea0003c00000 */
[----:B------:R0:W1:Y:S02]  /*7550*/  SHFL.BFLY P1, R55, R60, R59, R57 ;  /* 0x0c00003b3c377389 */ /* 0x0000640000020039 */
[----:B01----:R-:W-:Y:S01]  /*7560*/  ENDCOLLECTIVE ;  /* 0x000000000000791b */ /* 0x003fe20003800000 */
.L_x_14383:
[----:B------:R-:W-:Y:S02]  /*7570*/  IMAD.MOV.U32 R59, RZ, RZ, 0x8 ;  /* 0x00000008ff3b7424 */ /* 0x000fe400078e00ff */
[----:B------:R-:W-:-:S05]  /*7580*/  FADD.FTZ R79, R63, R55 ;  /* 0x000000373f4f7221 */ /* 0x000fca0000010000 */
[----:B------:R-:W-:-:S07]  /*7590*/  MOV R60, R79 ;  /* 0x0000004f003c7202 */ /* 0x000fce0000000f00 */
[----:B------:R-:W-:Y:S05]  /*75a0*/  WARPSYNC.COLLECTIVE R56, `(.L_x_14384) ;  /* 0x0000000038087348 */ /* 0x000fea0003c00000 */
[----:B------:R0:W1:Y:S02]  /*75b0*/  SHFL.BFLY P1, R55, R60, R59, R57 ;  /* 0x0c00003b3c377389 */ /* 0x0000640000020039 */
[----:B01----:R-:W-:Y:S01]  /*75c0*/  ENDCOLLECTIVE ;  /* 0x000000000000791b */ /* 0x003fe20003800000 */
.L_x_14384:
[----:B------:R-:W-:Y:S01]  /*75d0*/  HFMA2.MMA R59, -RZ, RZ, 0, 9.5367431640625e-07 ;  /* 0x00000010ff3b7435 */ /* 0x000fe200000001ff */
[----:B------:R-:W-:-:S05]  /*75e0*/  FADD.FTZ R93, R79, R55 ;  /* 0x000000374f5d7221 */ /* 0x000fca0000010000 */
[----:B------:R-:W-:-:S07]  /*75f0*/  MOV R60, R93 ;  /* 0x0000005d003c7202 */ /* 0x000fce0000000f00 */
[----:B------:R-:W-:Y:S05]  /*7600*/  WARPSYNC.COLLECTIVE R56, `(.L_x_14385) ;  /* 0x0000000038087348 */ /* 0x000fea0003c00000 */
[----:B------:R0:W1:Y:S02]  /*7610*/  SHFL.BFLY P1, R55, R60, R59, R57 ;  /* 0x0c00003b3c377389 */ /* 0x0000640000020039 */
[----:B01----:R-:W-:Y:S01]  /*7620*/  ENDCOLLECTIVE ;  /* 0x000000000000791b */ /* 0x003fe20003800000 */
.L_x_14385:
[----:B------:R-:W-:Y:S05]  /*7630*/  BRA `(.L_x_14386) ;  /* 0xfffffff400347947 */ /* 0x000fea000383ffff */
.L_x_14387:
        /* <DEDUP_REMOVED lines=12> */
.L_x_16613:


//--------------------- .text._ZN10layer_norm13ln_fwd_kernelINS_13Kernel_traitsI6__halfffffjLj512ELj1ELj4ELj1ELj16ENS_18Kernel_traits_baseILj512ES2_ffffjLj128EEEEELb1ELb1ELb1ELb0EEEvNS_9FwdParamsE --------------------------
	.section	.text._ZN10layer_norm13ln_fwd_kernelINS_13Kernel_traitsI6__halfffffjLj512ELj1ELj4ELj1ELj16ENS_18Kernel_traits_baseILj512ES2_ffffjLj128EEEEELb1ELb1ELb1ELb0EEEvNS_9FwdParamsE,"ax",@progbits
	.align	128
        .global         _ZN10layer_norm13ln_fwd_kernelINS_13Kernel_traitsI6__halfffffjLj512ELj1ELj4ELj1ELj16ENS_18Kernel_traits_baseILj512ES2_ffffjLj128EEEEELb1ELb1ELb1ELb0EEEvNS_9FwdParamsE
        .type           _ZN10layer_norm13ln_fwd_kernelINS_13Kernel_traitsI6__halfffffjLj512ELj1ELj4ELj1ELj16ENS_18Kernel_traits_baseILj512ES2_ffffjLj128EEEEELb1ELb1ELb1ELb0EEEvNS_9FwdParamsE,@function
        .size           _ZN10layer_norm13ln_fwd_kernelINS_13Kernel_traitsI6__halfffffjLj512ELj1ELj4ELj1ELj16ENS_18Kernel_traits_baseILj512ES2_ffffjLj128EEEEELb1ELb1ELb1ELb0EEEvNS_9FwdParamsE,(.L_x_16614 - _ZN10layer_norm13ln_fwd_kernelINS_13Kernel_traitsI6__halfffffjLj512ELj1ELj4ELj1ELj16ENS_18Kernel_traits_baseILj512ES2_ffffjLj128EEEEELb1ELb1ELb1ELb0EEEvNS_9FwdParamsE)
        .other          _ZN10layer_norm13ln_fwd_kernelINS_13Kernel_traitsI6__halfffffjLj512ELj1ELj4ELj1ELj16ENS_18Kernel_traits_baseILj512ES2_ffffjLj128EEEEELb1ELb1ELb1ELb0EEEvNS_9FwdParamsE,@"STO_CUDA_ENTRY STV_DEFAULT"
_ZN10layer_norm13ln_fwd_kernelINS_13Kernel_traitsI6__halfffffjLj512ELj1ELj4ELj1ELj16ENS_18Kernel_traits_baseILj512ES2_ffffjLj128EEEEELb1ELb1ELb1ELb0EEEvNS_9FwdParamsE:
.text._ZN10layer_norm13ln_fwd_kernelINS_13Kernel_traitsI6__halfffffjLj512ELj1ELj4ELj1ELj16ENS_18Kernel_traits_baseILj512ES2_ffffjLj128EEEEELb1ELb1ELb1ELb0EEEvNS_9FwdParamsE:
        /* <DEDUP_REMOVED lines=18> */
[----:B------:R-:W-:Y:S01]  /*0120*/  BSSY B0, `(.L_x_14388) ;  /* 0x000005b000007945 */ /* 0x000fe20003800000 */
[----:B--2---:R-:W-:Y:S02]  /*0130*/  @P0 R2UR UR4, R2 ;  /* 0x00000000020402ca */ /* 0x004fe400000e0000 */
[----:B------:R-:W-:Y:S01]  /*0140*/  @P0 R2UR UR5, R3 ;  /* 0x00000000030502ca */ /* 0x000fe200000e0000 */
[----:B0-----:R-:W-:Y:S01]  /*0150*/  IMAD R2, R14, UR8, R0 ;  /* 0x000000080e027c24 */ /* 0x001fe2000f8e0200 */
        /* <DEDUP_REMOVED lines=41> */
[----:B------:R-:W-:Y:S02]  /*03f0*/  LOP3.LUT R5, R0, 0x1f, RZ, 0xc0, !PT ;  /* 0x0000001f00057812 */ /* 0x000fe400078ec0ff */
[----:B------:R-:W-:Y:S01]  /*0400*/  IMAD.WIDE.U32 R6, R6, -0x2daee0ad, RZ ;  /* 0xd2511f5306067825 */ /* 0x000fe200078e00ff */
[----:B------:R-:W-:Y:S01]  /*0410*/  LOP3.LUT R20, R9, UR22, R12, 0x96, !PT ;  /* 0x0000001609147c12 */ /* 0x000fe2000f8e960c */
[----:B------:R-:W-:Y:S01]  /*0420*/  UIADD3 UR25, UR5, 0x1fd5c5a3, URZ ;  /* 0x1fd5c5a305197890 */ /* 0x000fe2000fffe03f */
[----:B------:R-:W-:Y:S02]  /*0430*/  MOV R19, R5 ;  /* 0x0000000500137202 */ /* 0x000fe40000000f00 */
[----:B------:R-:W-:-:S02]  /*0440*/  LOP3.LUT R22, R7, UR23, R10, 0x96, !PT ;  /* 0x0000001707167c12 */ /* 0x000fc4000f8e960a */
[----:B----4-:R-:W-:Y:S01]  /*0450*/  SHF.R.S32.HI R7, RZ, 0x1f, R16 ;  /* 0x0000001fff077819 */ /* 0x010fe20000011410 */
[----:B------:R-:W-:Y:S01]  /*0460*/  IMAD.WIDE.U32 R20, R20, -0x2daee0ad, RZ ;  /* 0xd2511f5314147825 */ /* 0x000fe200078e00ff */
[----:B------:R-:W-:Y:S02]  /*0470*/  LOP3.LUT R10, R19, 0x1f, RZ, 0x3c, !PT ;  /* 0x0000001f130a7812 */ /* 0x000fe400078e3cff */
[----:B------:R-:W-:Y:S02]  /*0480*/  LEA.HI R7, R7, R16, RZ, 0x2 ;  /* 0x0000001007077211 */ /* 0x000fe400078f10ff */
[----:B------:R-:W-:Y:S02]  /*0490*/  LOP3.LUT R41, R21, UR25, R6, 0x96, !PT ;  /* 0x0000001915297c12 */ /* 0x000fe4000f8e9606 */
[----:B------:R-:W-:-:S04]  /*04a0*/  LEA.HI.SX32 R6, R7, R10, 0x1e ;  /* 0x0000000a07067211 */ /* 0x000fc800078ff2ff */
[----:B------:R-:W-:Y:S01]  /*04b0*/  LOP3.LUT P1, RZ, R6, 0xffffffe0, RZ, 0xc0, !PT ;  /* 0xffffffe006ff7812 */ /* 0x000fe2000782c0ff */
[----:B------:R-:W-:Y:S01]  /*04c0*/  UIADD3 UR24, UR4, 0x5384540f, URZ ;  /* 0x5384540f04187890 */ /* 0x000fe2000fffe03f */
[----:B------:R-:W-:Y:S01]  /*04d0*/  IMAD.WIDE.U32 R22, R22, -0x326172a9, RZ ;  /* 0xcd9e8d5716167825 */ /* 0x000fe200078e00ff */
[----:B------:R-:W-:Y:S01]  /*04e0*/  UIADD3 UR26, UR4, -0xe443238, URZ ;  /* 0xf1bbcdc8041a7890 */ /* 0x000fe2000fffe03f */
[----:B------:R-:W-:Y:S02]  /*04f0*/  SHF.R.U32.HI R7, RZ, 0x5, R0 ;  /* 0x00000005ff077819 */ /* 0x000fe40000011600 */
[----:B------:R-:W-:Y:S01]  /*0500*/  IMAD.HI.U32 R9, R41, -0x326172a9, RZ ;  /* 0xcd9e8d5729097827 */ /* 0x000fe200078e00ff */
[----:B------:R-:W-:Y:S01]  /*0510*/  LOP3.LUT R40, R23, UR24, R8, 0x96, !PT ;  /* 0x0000001817287c12 */ /* 0x000fe2000f8e9608 */
[----:B------:R-:W-:Y:S01]  /*0520*/  UIADD3 UR27, UR5, -0x24c28bd8, URZ ;  /* 0xdb3d7428051b7890 */ /* 0x000fe2000fffe03f */
[C---:B------:R-:W-:Y:S01]  /*0530*/  ISETP.GE.U32.AND P5, PT, R6.reuse, 0x40, PT ;  /* 0x000000400600780c */ /* 0x040fe20003fa6070 */
[----:B------:R-:W-:Y:S01]  /*0540*/  UIADD3 UR28, UR4, -0x700cb87f, URZ ;  /* 0x8ff34781041c7890 */ /* 0x000fe2000fffe03f */
[C---:B------:R-:W-:Y:S01]  /*0550*/  ISETP.GE.U32.AND P4, PT, R6.reuse, 0x60, PT ;  /* 0x000000600600780c */ /* 0x040fe20003f86070 */
[----:B------:R-:W-:Y:S01]  /*0560*/  UIADD3 UR29, UR5, -0x695add53, URZ ;  /* 0x96a522ad051d7890 */ /* 0x000fe2000fffe03f */
[----:B------:R-:W-:Y:S01]  /*0570*/  ISETP.GE.U32.AND P0, PT, R6, 0x80, PT ;  /* 0x000000800600780c */ /* 0x000fe20003f06070 */
[----:B------:R-:W-:Y:S01]  /*0580*/  IMAD R7, R14, 0x4, R7 ;  /* 0x000000040e077824 */ /* 0x000fe200078e0207 */
[----:B------:R-:W-:Y:S01]  /*0590*/  P2R R94, PR, RZ, 0x20 ;  /* 0x00000020ff5e7803 */ /* 0x000fe20000000000 */
[----:B------:R-:W-:Y:S01]  /*05a0*/  IMAD.HI.U32 R23, R40, -0x2daee0ad, RZ ;  /* 0xd2511f5328177827 */ /* 0x000fe200078e00ff */
[----:B------:R-:W-:-:S02]  /*05b0*/  P2R R95, PR, RZ, 0x10 ;  /* 0x00000010ff5f7803 */ /* 0x000fc40000000000 */
        /* <DEDUP_REMOVED lines=15> */
[----:B------:R-:W-:-:S02]  /*06b0*/  LOP3.LUT R19, R19, 0x20, RZ, 0xfc, !PT ;  /* 0x0000002013137812 */ /* 0x000fc400078efcff */
[----:B0-----:R-:W-:-:S07]  /*06c0*/  @!P2 CS2R R10, SRZ ;  /* 0x00000000000aa805 */ /* 0x001fce000001ff00 */
.L_x_14389:
[----:B------:R-:W-:Y:S05]  /*06d0*/  BSYNC B0 ;  /* 0x0000000000007941 */ /* 0x000fea0003800000 */
.L_x_14388:
        /* <DEDUP_REMOVED lines=15> */
[----:B------:R-:W-:Y:S01]  /*07d0*/  VIADD R19, R19, 0x20 ;  /* 0x0000002013137836 */ /* 0x000fe20000000000 */
[----:B0-----:R-:W-:-:S07]  /*07e0*/  @!P2 CS2R R12, SRZ ;  /* 0x00000000000ca805 */ /* 0x001fce000001ff00 */
.L_x_14391:
[----:B------:R-:W-:Y:S05]  /*07f0*/  BSYNC B0 ;  /* 0x0000000000007941 */ /* 0x000fea0003800000 */
.L_x_14390:
        /* <DEDUP_REMOVED lines=17> */
.L_x_14393:
[----:B------:R-:W-:Y:S05]  /*0910*/  BSYNC B0 ;  /* 0x0000000000007941 */ /* 0x000fea0003800000 */
.L_x_14392:
        /* <DEDUP_REMOVED lines=16> */
.L_x_14395:
[----:B------:R-:W-:Y:S05]  /*0a20*/  BSYNC B0 ;  /* 0x0000000000007941 */ /* 0x000fea0003800000 */
.L_x_14394:
[----:B------:R-:W-:Y:S01]  /*0a30*/  ULDC UR8, c[0x0][0x214] ;  /* 0x0000850000087ab9 */ /* 0x000fe20000000800 */
[----:B------:R-:W-:Y:S02]  /*0a40*/  LOP3.LUT R42, R23, UR27, R20, 0x96, !PT ;  /* 0x0000001b172a7c12 */ /* 0x000fe4000f8e9614 */
[----:B------:R-:W-:-:S13]  /*0a50*/  ISETP.GE.AND P2, PT, R7, UR8, PT ;  /* 0x0000000807007c0c */ /* 0x000fda000bf46270 */
[----:B------:R-:W-:Y:S05]  /*0a60*/  @P2 EXIT ;  /* 0x000000000000294d */ /* 0x000fea0003800000 */
[----:B------:R-:W-:Y:S01]  /*0a70*/  IMAD R19, R40, -0x2daee0ad, RZ ;  /* 0xd2511f5328137824 */ /* 0x000fe200078e02ff */
[--C-:B-----5:R-:W-:Y:S01]  /*0a80*/  SHF.R.U64 R25, R28, 0x10, R29.reuse ;  /* 0x000000101c197819 */ /* 0x120fe2000000121d */
[----:B------:R-:W-:Y:S01]  /*0a90*/  IMAD R23, R41, -0x326172a9, RZ ;  /* 0xcd9e8d5729177824 */ /* 0x000fe200078e02ff */
[----:B------:R-:W-:Y:S01]  /*0aa0*/  SHF.R.U32.HI R53, RZ, 0x10, R29 ;  /* 0x00000010ff357819 */ /* 0x000fe2000001161d */
[----:B------:R-:W-:Y:S01]  /*0ab0*/  IMAD.HI.U32 R24, R42, -0x326172a9, RZ ;  /* 0xcd9e8d572a187827 */ /* 0x000fe200078e00ff */
[----:B------:R-:W-:Y:S01]  /*0ac0*/  MOV R54, R30 ;  /* 0x0000001e00367202 */ /* 0x000fe20000000f00 */
[----:B------:R-:W-:Y:S01]  /*0ad0*/  BSSY B0, `(.L_x_14396) ;  /* 0x000077b000007945 */ /* 0x000fe20003800000 */
[--C-:B------:R-:W-:Y:S01]  /*0ae0*/  SHF.R.U64 R55, R30, 0x10, R31.reuse ;  /* 0x000000101e377819 */ /* 0x100fe2000000121f */
[----:B------:R-:W-:Y:S01]  /*0af0*/  IMAD.HI.U32 R20, R22, -0x2daee0ad, RZ ;  /* 0xd2511f5316147827 */ /* 0x000fe200078e00ff */
[----:B------:R-:W-:Y:S01]  /*0b00*/  SHF.R.U32.HI R57, RZ, 0x10, R31 ;  /* 0x00000010ff397819 */ /* 0x000fe2000001161f */
[----:B------:R-:W-:Y:S01]  /*0b10*/  ULDC.U8 UR8, c[0x0][0x2a0] ;  /* 0x0000a80000087ab9 */ /* 0x000fe20000000000 */
[----:B------:R-:W-:Y:S01]  /*0b20*/  SHF.R.U64 R59, R32, 0x10, R33 ;  /* 0x00000010203b7819 */ /* 0x000fe20000001221 */
[----:B------:R-:W-:Y:S01]  /*0b30*/  IMAD.MOV.U32 R21, RZ, RZ, R28 ;  /* 0x000000ffff157224 */ /* 0x000fe200078e001c */
[----:B------:R-:W-:Y:S01]  /*0b40*/  MOV R60, R33 ;  /* 0x00000021003c7202 */ /* 0x000fe20000000f00 */
[----:B------:R-:W-:Y:S01]  /*0b50*/  IMAD.MOV.U32 R52, RZ, RZ, R29 ;  /* 0x000000ffff347224 */ /* 0x000fe200078e001d */
[----:B------:R-:W-:Y:S01]  /*0b60*/  SHF.R.U32.HI R61, RZ, 0x10, R33 ;  /* 0x00000010ff3d7819 */ /* 0x000fe20000011621 */
[----:B------:R-:W-:Y:S01]  /*0b70*/  IMAD.MOV.U32 R56, RZ, RZ, R31 ;  /* 0x000000ffff387224 */ /* 0x000fe200078e001f */
[--C-:B------:R-:W-:Y:S01]  /*0b80*/  SHF.R.U64 R62, R36, 0x10, R37.reuse ;  /* 0x00000010243e7819 */ /* 0x100fe20000001225 */
[----:B------:R-:W-:Y:S01]  /*0b90*/  IMAD.MOV.U32 R58, RZ, RZ, R32 ;  /* 0x000000ffff3a7224 */ /* 0x000fe200078e0020 */
[--C-:B------:R-:W-:Y:S01]  /*0ba0*/  SHF.R.U32.HI R65, RZ, 0x10, R37.reuse ;  /* 0x00000010ff417819 */ /* 0x100fe20000011625 */
[----:B------:R-:W-:Y:S01]  /*0bb0*/  IMAD.MOV.U32 R63, RZ, RZ, R36 ;  /* 0x000000ffff3f7224 */ /* 0x000fe200078e0024 */
[----:B------:R-:W-:Y:S01]  /*0bc0*/  MOV R66, R34 ;  /* 0x0000002200427202 */ /* 0x000fe20000000f00 */
[----:B------:R-:W-:Y:S01]  /*0bd0*/  IMAD.MOV.U32 R64, RZ, RZ, R37 ;  /* 0x000000ffff407224 */ /* 0x000fe200078e0025 */
[--C-:B------:R-:W-:Y:S01]  /*0be0*/  SHF.R.U64 R67, R34, 0x10, R35.reuse ;  /* 0x0000001022437819 */ /* 0x100fe20000001223 */
[--C-:B------:R-:W-:Y:S01]  /*0bf0*/  IMAD.MOV.U32 R68, RZ, RZ, R35.reuse ;  /* 0x000000ffff447224 */ /* 0x100fe200078e0023 */
[----:B------:R-:W-:Y:S01]  /*0c00*/  SHF.R.U32.HI R69, RZ, 0x10, R35 ;  /* 0x00000010ff457819 */ /* 0x000fe20000011623 */
[----:B------:R-:W-:Y:S01]  /*0c10*/  IMAD.MOV.U32 R71, RZ, RZ, R38 ;  /* 0x000000ffff477224 */ /* 0x000fe200078e0026 */
[----:B------:R-:W-:Y:S01]  /*0c20*/  SHF.R.U64 R70, R38, 0x10, R39 ;  /* 0x0000001026467819 */ /* 0x000fe20000001227 */
[----:B------:R-:W-:Y:S01]  /*0c30*/  IMAD.MOV.U32 R74, RZ, RZ, R26 ;  /* 0x000000ffff4a7224 */ /* 0x000fe200078e001a */
[----:B------:R-:W-:Y:S01]  /*0c40*/  MOV R72, R39 ;  /* 0x0000002700487202 */ /* 0x000fe20000000f00 */
[----:B------:R-:W-:Y:S01]  /*0c50*/  IMAD.MOV.U32 R76, RZ, RZ, R27 ;  /* 0x000000ffff4c7224 */ /* 0x000fe200078e001b */
[----:B------:R-:W-:Y:S01]  /*0c60*/  SHF.R.U32.HI R73, RZ, 0x10, R39 ;  /* 0x00000010ff497819 */ /* 0x000fe20000011627 */
[----:B------:R-:W-:Y:S01]  /*0c70*/  IMAD.MOV.U32 R80, RZ, RZ, R9 ;  /* 0x000000ffff507224 */ /* 0x000fe200078e0009 */
[--C-:B------:R-:W-:Y:S01]  /*0c80*/  SHF.R.U64 R75, R26, 0x10, R27.reuse ;  /* 0x000000101a4b7819 */ /* 0x100fe2000000121b */
[----:B------:R-:W-:Y:S01]  /*0c90*/  IMAD R22, R22, -0x2daee0ad, RZ ;  /* 0xd2511f5316167824 */ /* 0x000fe200078e02ff */
[----:B------:R-:W-:Y:S01]  /*0ca0*/  SHF.R.U32.HI R77, RZ, 0x10, R27 ;  /* 0x00000010ff4d7819 */ /* 0x000fe2000001161b */
[----:B------:R-:W-:Y:S01]  /*0cb0*/  HADD2.F32 R21, -RZ, R21.H0_H0 ;  /* 0x20000015ff157230 */ /* 0x000fe20000004100 */
        /* <DEDUP_REMOVED lines=25> */
[----:B------:R-:W-:Y:S01]  /*0e50*/  IMAD R20, R42, -0x326172a9, RZ ;  /* 0xcd9e8d572a147824 */ /* 0x000fe200078e02ff */
[----:B------:R-:W-:Y:S01]  /*0e60*/  LOP3.LUT R18, R18, 0x3, RZ, 0xc0, !PT ;  /* 0x0000000312127812 */ /* 0x000fe200078ec0ff */
[----:B------:R-:W-:Y:S01]  /*0e70*/  IMAD.MOV.U32 R19, RZ, RZ, RZ ;  /* 0x000000ffff137224 */ /* 0x000fe200078e00ff */
        /* <DEDUP_REMOVED lines=38> */
[----:B------:R-:W-:-:S07]  /*10e0*/  HADD2.F32 R90, -RZ, R90.H0_H0 ;  /* 0x2000005aff5a7230 */ /* 0x000fce0000004100 */
.L_x_14564:
        /* <DEDUP_REMOVED lines=33> */
[----:B------:R-:W-:Y:S01]  /*1300*/  @!P4 ISETP.NE.AND.EX P5, PT, R49, RZ, PT, P5 ;  /* 0x000000ff3100c20c */ /* 0x000fe20003fa5350 */
[----:B------:R-:W-:-:S03]  /*1310*/  @!P4 IMAD.MOV.U32 R99, RZ, RZ, R18 ;  /* 0x000000ffff63c224 */ /* 0x000fc600078e0012 */
[----:B--2---:R-:W-:Y:S01]  /*1320*/  @!P4 FSEL R28, R24, RZ, P5 ;  /* 0x000000ff181cc208 */ /* 0x004fe20002800000 */
[----:B-1----:R-:W-:Y:S08]  /*1330*/  @!P4 BRA `(.L_x_14400) ;  /* 0x000000040058c947 */ /* 0x002ff00003800000 */
        /* <DEDUP_REMOVED lines=12> */
.L_x_14402:
[----:B------:R-:W-:-:S07]  /*1400*/  IMAD.MOV.U32 R89, RZ, RZ, R20 ;  /* 0x000000ffff597224 */ /* 0x000fce00078e0014 */
.L_x_14403:
[----:B------:R-:W-:Y:S05]  /*1410*/  BSYNC B3 ;  /* 0x0000000000037941 */ /* 0x000fea0003800000 */
.L_x_14401:
        /* <DEDUP_REMOVED lines=16> */
.L_x_14407:
[----:B------:R-:W-:Y:S05]  /*1520*/  BSYNC B4 ;  /* 0x0000000000047941 */ /* 0x000fea0003800000 */
.L_x_14406:
        /* <DEDUP_REMOVED lines=44> */
.L_x_14405:
[----:B------:R-:W-:Y:S05]  /*17f0*/  BSYNC B3 ;  /* 0x0000000000037941 */ /* 0x000fea0003800000 */
.L_x_14404:
        /* <DEDUP_REMOVED lines=8> */
[----:B------:R-:W-:-:S04]  /*1880*/  FMUL.FTZ R28, R54, R29 ;  /* 0x0000001d361c7220 */ /* 0x000fc80000410000 */
[----:B------:R-:W-:-:S07]  /*1890*/  @P3 FADD.FTZ R28, R24, R28 ;  /* 0x0000001c181c3221 */ /* 0x000fce0000010000 */
.L_x_14400:
[----:B------:R-:W-:Y:S05]  /*18a0*/  BSYNC B2 ;  /* 0x0000000000027941 */ /* 0x000fea0003800000 */
.L_x_14399:
        /* <DEDUP_REMOVED lines=18> */
.L_x_14411:
[----:B------:R-:W-:-:S07]  /*19d0*/  MOV R18, R20 ;  /* 0x0000001400127202 */ /* 0x000fce0000000f00 */
.L_x_14412:
[----:B------:R-:W-:Y:S05]  /*19e0*/  BSYNC B3 ;  /* 0x0000000000037941 */ /* 0x000fea0003800000 */
.L_x_14410:
        /* <DEDUP_REMOVED lines=16> */
.L_x_14416:
[----:B------:R-:W-:Y:S05]  /*1af0*/  BSYNC B4 ;  /* 0x0000000000047941 */ /* 0x000fea0003800000 */
.L_x_14415:
        /* <DEDUP_REMOVED lines=44> */
.L_x_14414:
[----:B------:R-:W-:Y:S05]  /*1dc0*/  BSYNC B3 ;  /* 0x0000000000037941 */ /* 0x000fea0003800000 */
.L_x_14413:
        /* <DEDUP_REMOVED lines=8> */
[----:B------:R-:W-:-:S04]  /*1e50*/  FMUL.FTZ R29, R55, R18 ;  /* 0x00000012371d7220 */ /* 0x000fc80000410000 */
[----:B------:R-:W-:-:S07]  /*1e60*/  @P3 FADD.FTZ R29, R25, R29 ;  /* 0x0000001d191d3221 */ /* 0x000fce0000010000 */
.L_x_14409:
[----:B------:R-:W-:Y:S05]  /*1e70*/  BSYNC B2 ;  /* 0x0000000000027941 */ /* 0x000fea0003800000 */
.L_x_14408:
        /* <DEDUP_REMOVED lines=18> */
.L_x_14420:
[----:B------:R-:W-:-:S07]  /*1fa0*/  IMAD.MOV.U32 R18, RZ, RZ, R20 ;  /* 0x000000ffff127224 */ /* 0x000fce00078e0014 */
.L_x_14421:
[----:B------:R-:W-:Y:S05]  /*1fb0*/  BSYNC B3 ;  /* 0x0000000000037941 */ /* 0x000fea0003800000 */
.L_x_14419:
        /* <DEDUP_REMOVED lines=16> */
.L_x_14425:
[----:B------:R-:W-:Y:S05]  /*20c0*/  BSYNC B4 ;  /* 0x0000000000047941 */ /* 0x000fea0003800000 */
.L_x_14424:
        /* <DEDUP_REMOVED lines=44> */
.L_x_14423:
[----:B------:R-:W-:Y:S05]  /*2390*/  BSYNC B3 ;  /* 0x0000000000037941 */ /* 0x000fea0003800000 */
.L_x_14422:
        /* <DEDUP_REMOVED lines=10> */
.L_x_14418:
[----:B------:R-:W-:Y:S05]  /*2440*/  BSYNC B2 ;  /* 0x0000000000027941 */ /* 0x000fea0003800000 */
.L_x_14417:
        /* <DEDUP_REMOVED lines=18> */
.L_x_14429:
[----:B------:R-:W-:-:S07]  /*2570*/  MOV R31, R20 ;  /* 0x00000014001f7202 */ /* 0x000fce0000000f00 */
.L_x_14430:
[----:B------:R-:W-:Y:S05]  /*2580*/  BSYNC B3 ;  /* 0x0000000000037941 */ /* 0x000fea0003800000 */
.L_x_14428:
        /* <DEDUP_REMOVED lines=16> */
.L_x_14434:
[----:B------:R-:W-:Y:S05]  /*2690*/  BSYNC B4 ;  /* 0x0000000000047941 */ /* 0x000fea0003800000 */
.L_x_14433:
        /* <DEDUP_REMOVED lines=44> */
.L_x_14432:
[----:B------:R-:W-:Y:S05]  /*2960*/  BSYNC B3 ;  /* 0x0000000000037941 */ /* 0x000fea0003800000 */
.L_x_14431:
        /* <DEDUP_REMOVED lines=10> */
.L_x_14427:
[----:B------:R-:W-:Y:S05]  /*2a10*/  BSYNC B2 ;  /* 0x0000000000027941 */ /* 0x000fea0003800000 */
.L_x_14426:
        /* <DEDUP_REMOVED lines=16> */
.L_x_14436:
[----:B------:R-:W-:Y:S05]  /*2b20*/  BSYNC B2 ;  /* 0x0000000000027941 */ /* 0x000fea0003800000 */
.L_x_14435:
[----:B------:R-:W-:Y:S01]  /*2b30*/  IADD3 R97, R97, 0x20, RZ ;  /* 0x0000002061617810 */ /* 0x000fe20007ffe0ff */
[----:B------:R-:W-:-:S07]  /*2b40*/  VIADD R51, R51, 0x20 ;  /* 0x0000002033337836 */ /* 0x000fce0000000000 */
.L_x_14398:
[----:B------:R-:W-:Y:S05]  /*2b50*/  BSYNC B1 ;  /* 0x0000000000017941 */ /* 0x000fea0003800000 */
.L_x_14397:
        /* <DEDUP_REMOVED lines=31> */
.L_x_14442:
[----:B------:R-:W-:-:S07]  /*2d50*/  IMAD.MOV.U32 R89, RZ, RZ, R20 ;  /* 0x000000ffff597224 */ /* 0x000fce00078e0014 */
.L_x_14443:
[----:B------:R-:W-:Y:S05]  /*2d60*/  BSYNC B3 ;  /* 0x0000000000037941 */ /* 0x000fea0003800000 */
.L_x_14441:
        /* <DEDUP_REMOVED lines=16> */
.L_x_14447:
[----:B------:R-:W-:Y:S05]  /*2e70*/  BSYNC B4 ;  /* 0x0000000000047941 */ /* 0x000fea0003800000 */
.L_x_14446:
        /* <DEDUP_REMOVED lines=44> */
.L_x_14445:
[----:B------:R-:W-:Y:S05]  /*3140*/  BSYNC B3 ;  /* 0x0000000000037941 */ /* 0x000fea0003800000 */
.L_x_14444:
        /* <DEDUP_REMOVED lines=10> */
.L_x_14440:
[----:B------:R-:W-:Y:S05]  /*31f0*/  BSYNC B2 ;  /* 0x0000000000027941 */ /* 0x000fea0003800000 */
.L_x_14439:
        /* <DEDUP_REMOVED lines=18> */
.L_x_14451:
[----:B------:R-:W-:-:S07]  /*3320*/  MOV R18, R20 ;  /* 0x0000001400127202 */ /* 0x000fce0000000f00 */
.L_x_14452:
[----:B------:R-:W-:Y:S05]  /*3330*/  BSYNC B3 ;  /* 0x0000000000037941 */ /* 0x000fea0003800000 */
.L_x_14450:
        /* <DEDUP_REMOVED lines=16> */
.L_x_14456:
[----:B------:R-:W-:Y:S05]  /*3440*/  BSYNC B4 ;  /* 0x0000000000047941 */ /* 0x000fea0003800000 */
.L_x_14455:
        /* <DEDUP_REMOVED lines=44> */
.L_x_14454:
[----:B------:R-:W-:Y:S05]  /*3710*/  BSYNC B3 ;  /* 0x0000000000037941 */ /* 0x000fea0003800000 */
.L_x_14453:
        /* <DEDUP_REMOVED lines=10> */
.L_x_14449:
[----:B------:R-:W-:Y:S05]  /*37c0*/  BSYNC B2 ;  /* 0x0000000000027941 */ /* 0x000fea0003800000 */
.L_x_14448:
        /* <DEDUP_REMOVED lines=18> */
.L_x_14460:
[----:B------:R-:W-:-:S07]  /*38f0*/  IMAD.MOV.U32 R18, RZ, RZ, R20 ;  /* 0x000000ffff127224 */ /* 0x000fce00078e0014 */
.L_x_14461:
[----:B------:R-:W-:Y:S05]  /*3900*/  BSYNC B3 ;  /* 0x0000000000037941 */ /* 0x000fea0003800000 */
.L_x_14459:
        /* <DEDUP_REMOVED lines=16> */
.L_x_14465:
[----:B------:R-:W-:Y:S05]  /*3a10*/  BSYNC B4 ;  /* 0x0000000000047941 */ /* 0x000fea0003800000 */
.L_x_14464:
        /* <DEDUP_REMOVED lines=44> */
.L_x_14463:
[----:B------:R-:W-:Y:S05]  /*3ce0*/  BSYNC B3 ;  /* 0x0000000000037941 */ /* 0x000fea0003800000 */
.L_x_14462:
        /* <DEDUP_REMOVED lines=10> */
.L_x_14458:
[----:B------:R-:W-:Y:S05]  /*3d90*/  BSYNC B2 ;  /* 0x0000000000027941 */ /* 0x000fea0003800000 */
.L_x_14457:
        /* <DEDUP_REMOVED lines=18> */
.L_x_14469:
[----:B------:R-:W-:-:S07]  /*3ec0*/  MOV R39, R20 ;  /* 0x0000001400277202 */ /* 0x000fce0000000f00 */
.L_x_14470:
[----:B------:R-:W-:Y:S05]  /*3ed0*/  BSYNC B3 ;  /* 0x0000000000037941 */ /* 0x000fea0003800000 */
.L_x_14468:
        /* <DEDUP_REMOVED lines=16> */
.L_x_14474:
[----:B------:R-:W-:Y:S05]  /*3fe0*/  BSYNC B4 ;  /* 0x0000000000047941 */ /* 0x000fea0003800000 */
.L_x_14473:
        /* <DEDUP_REMOVED lines=44> */
.L_x_14472:
[----:B------:R-:W-:Y:S05]  /*42b0*/  BSYNC B3 ;  /* 0x0000000000037941 */ /* 0x000fea0003800000 */
.L_x_14471:
        /* <DEDUP_REMOVED lines=10> */
.L_x_14467:
[----:B------:R-:W-:Y:S05]  /*4360*/  BSYNC B2 ;  /* 0x0000000000027941 */ /* 0x000fea0003800000 */
.L_x_14466:
        /* <DEDUP_REMOVED lines=16> */
.L_x_14476:
[----:B------:R-:W-:Y:S05]  /*4470*/  BSYNC B2 ;  /* 0x0000000000027941 */ /* 0x000fea0003800000 */
.L_x_14475:
[----:B------:R-:W-:Y:S01]  /*4480*/  IADD3 R97, R97, 0x20, RZ ;  /* 0x0000002061617810 */ /* 0x000fe20007ffe0ff */
[----:B------:R-:W-:-:S07]  /*4490*/  VIADD R51, R51, 0x20 ;  /* 0x0000002033337836 */ /* 0x000fce0000000000 */
.L_x_14438:
[----:B------:R-:W-:Y:S05]  /*44a0*/  BSYNC B1 ;  /* 0x0000000000017941 */ /* 0x000fea0003800000 */
.L_x_14437:
        /* <DEDUP_REMOVED lines=31> */
.L_x_14482:
[----:B------:R-:W-:-:S07]  /*46a0*/  IMAD.MOV.U32 R89, RZ, RZ, R20 ;  /* 0x000000ffff597224 */ /* 0x000fce00078e0014 */
.L_x_14483:
[----:B------:R-:W-:Y:S05]  /*46b0*/  BSYNC B3 ;  /* 0x0000000000037941 */ /* 0x000fea0003800000 */
.L_x_14481:
        /* <DEDUP_REMOVED lines=16> */
.L_x_14487:
[----:B------:R-:W-:Y:S05]  /*47c0*/  BSYNC B4 ;  /* 0x0000000000047941 */ /* 0x000fea0003800000 */
.L_x_14486:
        /* <DEDUP_REMOVED lines=44> */
.L_x_14485:
[----:B------:R-:W-:Y:S05]  /*4a90*/  BSYNC B3 ;  /* 0x0000000000037941 */ /* 0x000fea0003800000 */
.L_x_14484:
        /* <DEDUP_REMOVED lines=10> */
.L_x_14480:
[----:B------:R-:W-:Y:S05]  /*4b40*/  BSYNC B2 ;  /* 0x0000000000027941 */ /* 0x000fea0003800000 */
.L_x_14479:
        /* <DEDUP_REMOVED lines=18> */
.L_x_14491:
[----:B------:R-:W-:-:S07]  /*4c70*/  MOV R18, R20 ;  /* 0x0000001400127202 */ /* 0x000fce0000000f00 */
.L_x_14492:
[----:B------:R-:W-:Y:S05]  /*4c80*/  BSYNC B3 ;  /* 0x0000000000037941 */ /* 0x000fea0003800000 */
.L_x_14490:
        /* <DEDUP_REMOVED lines=16> */
.L_x_14496:
[----:B------:R-:W-:Y:S05]  /*4d90*/  BSYNC B4 ;  /* 0x0000000000047941 */ /* 0x000fea0003800000 */
.L_x_14495:
        /* <DEDUP_REMOVED lines=44> */
.L_x_14494:
[----:B------:R-:W-:Y:S05]  /*5060*/  BSYNC B3 ;  /* 0x0000000000037941 */ /* 0x000fea0003800000 */
.L_x_14493:
        /* <DEDUP_REMOVED lines=10> */
.L_x_14489:
[----:B------:R-:W-:Y:S05]  /*5110*/  BSYNC B2 ;  /* 0x0000000000027941 */ /* 0x000fea0003800000 */
.L_x_14488:
        /* <DEDUP_REMOVED lines=18> */
.L_x_14500:
[----:B------:R-:W-:-:S07]  /*5240*/  IMAD.MOV.U32 R18, RZ, RZ, R20 ;  /* 0x000000ffff127224 */ /* 0x000fce00078e0014 */
.L_x_14501:
[----:B------:R-:W-:Y:S05]  /*5250*/  BSYNC B3 ;  /* 0x0000000000037941 */ /* 0x000fea0003800000 */
.L_x_14499:
        /* <DEDUP_REMOVED lines=16> */
.L_x_14505:
[----:B------:R-:W-:Y:S05]  /*5360*/  BSYNC B4 ;  /* 0x0000000000047941 */ /* 0x000fea0003800000 */
.L_x_14504:
        /* <DEDUP_REMOVED lines=44> */
.L_x_14503:
[----:B------:R-:W-:Y:S05]  /*5630*/  BSYNC B3 ;  /* 0x0000000000037941 */ /* 0x000fea0003800000 */
.L_x_14502:
        /* <DEDUP_REMOVED lines=10> */
.L_x_14498:
[----:B------:R-:W-:Y:S05]  /*56e0*/  BSYNC B2 ;  /* 0x0000000000027941 */ /* 0x000fea0003800000 */
.L_x_14497:
        /* <DEDUP_REMOVED lines=18> */
.L_x_14509:
[----:B------:R-:W-:-:S07]  /*5810*/  MOV R43, R20 ;  /* 0x00000014002b7202 */ /* 0x000fce0000000f00 */
.L_x_14510:
[----:B------:R-:W-:Y:S05]  /*5820*/  BSYNC B3 ;  /* 0x0000000000037941 */ /* 0x000fea0003800000 */
.L_x_14508:
        /* <DEDUP_REMOVED lines=16> */
.L_x_14514:
[----:B------:R-:W-:Y:S05]  /*5930*/  BSYNC B4 ;  /* 0x0000000000047941 */ /* 0x000fea0003800000 */
.L_x_14513:
        /* <DEDUP_REMOVED lines=44> */
.L_x_14512:
[----:B------:R-:W-:Y:S05]  /*5c00*/  BSYNC B3 ;  /* 0x0000000000037941 */ /* 0x000fea0003800000 */
.L_x_14511:
        /* <DEDUP_REMOVED lines=10> */
.L_x_14507:
[----:B------:R-:W-:Y:S05]  /*5cb0*/  BSYNC B2 ;  /* 0x0000000000027941 */ /* 0x000fea0003800000 */
.L_x_14506:
        /* <DEDUP_REMOVED lines=16> */
.L_x_14516:
[----:B------:R-:W-:Y:S05]  /*5dc0*/  BSYNC B2 ;  /* 0x0000000000027941 */ /* 0x000fea0003800000 */
.L_x_14515:
[----:B------:R-:W-:Y:S01]  /*5dd0*/  IADD3 R97, R97, 0x20, RZ ;  /* 0x0000002061617810 */ /* 0x000fe20007ffe0ff */
[----:B------:R-:W-:-:S07]  /*5de0*/  VIADD R51, R51, 0x20 ;  /* 0x0000002033337836 */ /* 0x000fce0000000000 */
.L_x_14478:
[----:B------:R-:W-:Y:S05]  /*5df0*/  BSYNC B1 ;  /* 0x0000000000017941 */ /* 0x000fea0003800000 */
.L_x_14477:
        /* <DEDUP_REMOVED lines=30> */
.L_x_14522:
[----:B------:R-:W-:-:S07]  /*5fe0*/  IMAD.MOV.U32 R50, RZ, RZ, R20 ;  /* 0x000000ffff327224 */ /* 0x000fce00078e0014 */
.L_x_14523:
[----:B------:R-:W-:Y:S05]  /*5ff0*/  BSYNC B3 ;  /* 0x0000000000037941 */ /* 0x000fea0003800000 */
.L_x_14521:
        /* <DEDUP_REMOVED lines=16> */
.L_x_14527:
[----:B------:R-:W-:Y:S05]  /*6100*/  BSYNC B4 ;  /* 0x0000000000047941 */ /* 0x000fea0003800000 */
.L_x_14526:
        /* <DEDUP_REMOVED lines=44> */
.L_x_14525:
[----:B------:R-:W-:Y:S05]  /*63d0*/  BSYNC B3 ;  /* 0x0000000000037941 */ /* 0x000fea0003800000 */
.L_x_14524:
        /* <DEDUP_REMOVED lines=10> */
.L_x_14520:
[----:B------:R-:W-:Y:S05]  /*6480*/  BSYNC B2 ;  /* 0x0000000000027941 */ /* 0x000fea0003800000 */
.L_x_14519:
        /* <DEDUP_REMOVED lines=18> */
.L_x_14531:
[----:B------:R-:W-:-:S07]  /*65b0*/  MOV R18, R20 ;  /* 0x0000001400127202 */ /* 0x000fce0000000f00 */
.L_x_14532:
[----:B------:R-:W-:Y:S05]  /*65c0*/  BSYNC B3 ;  /* 0x0000000000037941 */ /* 0x000fea0003800000 */
.L_x_14530:
        /* <DEDUP_REMOVED lines=16> */
.L_x_14536:
[----:B------:R-:W-:Y:S05]  /*66d0*/  BSYNC B4 ;  /* 0x0000000000047941 */ /* 0x000fea0003800000 */
.L_x_14535:
        /* <DEDUP_REMOVED lines=44> */
.L_x_14534:
[----:B------:R-:W-:Y:S05]  /*69a0*/  BSYNC B3 ;  /* 0x0000000000037941 */ /* 0x000fea0003800000 */
.L_x_14533:
        /* <DEDUP_REMOVED lines=10> */
.L_x_14529:
[----:B------:R-:W-:Y:S05]  /*6a50*/  BSYNC B2 ;  /* 0x0000000000027941 */ /* 0x000fea0003800000 */
.L_x_14528:
        /* <DEDUP_REMOVED lines=18> */
.L_x_14540:
[----:B------:R-:W-:-:S07]  /*6b80*/  IMAD.MOV.U32 R18, RZ, RZ, R20 ;  /* 0x000000ffff127224 */ /* 0x000fce00078e0014 */
.L_x_14541:
[----:B------:R-:W-:Y:S05]  /*6b90*/  BSYNC B3 ;  /* 0x0000000000037941 */ /* 0x000fea0003800000 */
.L_x_14539:
        /* <DEDUP_REMOVED lines=16> */
.L_x_14545:
[----:B------:R-:W-:Y:S05]  /*6ca0*/  BSYNC B4 ;  /* 0x0000000000047941 */ /* 0x000fea0003800000 */
.L_x_14544:
        /* <DEDUP_REMOVED lines=44> */
.L_x_14543:
[----:B------:R-:W-:Y:S05]  /*6f70*/  BSYNC B3 ;  /* 0x0000000000037941 */ /* 0x000fea0003800000 */
.L_x_14542:
        /* <DEDUP_REMOVED lines=10> */
.L_x_14538:
[----:B------:R-:W-:Y:S05]  /*7020*/  BSYNC B2 ;  /* 0x0000000000027941 */ /* 0x000fea0003800000 */
.L_x_14537:
        /* <DEDUP_REMOVED lines=18> */
.L_x_14549:
[----:B------:R-:W-:-:S07]  /*7150*/  MOV R47, R20 ;  /* 0x00000014002f7202 */ /* 0x000fce0000000f00 */
.L_x_14550:
[----:B------:R-:W-:Y:S05]  /*7160*/  BSYNC B3 ;  /* 0x0000000000037941 */ /* 0x000fea0003800000 */
.L_x_14548:
        /* <DEDUP_REMOVED lines=16> */
.L_x_14554:
[----:B------:R-:W-:Y:S05]  /*7270*/  BSYNC B4 ;  /* 0x0000000000047941 */ /* 0x000fea0003800000 */
.L_x_14553:
        /* <DEDUP_REMOVED lines=44> */
.L_x_14552:
[----:B------:R-:W-:Y:S05]  /*7540*/  BSYNC B3 ;  /* 0x0000000000037941 */ /* 0x000fea0003800000 */
.L_x_14551:
        /* <DEDUP_REMOVED lines=10> */
.L_x_14547:
[----:B------:R-:W-:Y:S05]  /*75f0*/  BSYNC B2 ;  /* 0x0000000000027941 */ /* 0x000fea0003800000 */
.L_x_14546:
        /* <DEDUP_REMOVED lines=15> */
.L_x_14518:
[----:B------:R-:W-:Y:S05]  /*76f0*/  BSYNC B1 ;  /* 0x0000000000017941 */ /* 0x000fea0003800000 */
.L_x_14517:
        /* <DEDUP_REMOVED lines=25> */
[----:B------:R-:W-:Y:S01]  /*7890*/  SHF.R.S32.HI R104, RZ, 0x1f, R7 ;  /* 0x0000001fff687819 */ /* 0x000fe20000011407 */
        /* <DEDUP_REMOVED lines=52> */
.L_x_14576:
        /* <DEDUP_REMOVED lines=11> */
[C-C-:B------:R-:W-:Y:S02]  /*7c90*/  @!P5 LEA.HI.X R49, R7.reuse, R49, R104.reuse, 0x2, P2 ;  /* 0x000000310731d211 */ /* 0x140fe400010f1468 */
[----:B-----5:R-:W-:Y:S02]  /*7ca0*/  ISETP.GE.AND P2, PT, R96, 0x1, PT ;  /* 0x000000016000780c */ /* 0x020fe40003f46270 */
[C---:B0-----:R-:W-:Y:S01]  /*7cb0*/  @!P5 LEA R50, P3, R7.reuse, R50, 0x2 ;  /* 0x000000320732d211 */ /* 0x041fe200078610ff */
[----:B------:R0:W-:Y:S03]  /*7cc0*/  @!P5 STG.E desc[UR6][R48.64], R97 ;  /* 0x000000613000d986 */ /* 0x0001e6000c101906 */
[----:B------:R-:W-:-:S05]  /*7cd0*/  @!P5 LEA.HI.X R51, R7, R51, R104, 0x2, P3 ;  /* 0x000000330733d211 */ /* 0x000fca00018f1468 */
[----:B-1----:R0:W-:Y:S02]  /*7ce0*/  @!P5 STG.E desc[UR6][R50.64], R99 ;  /* 0x000000633200d986 */ /* 0x0021e4000c101906 */
[----:B------:R-:W-:Y:S05]  /*7cf0*/  @!P2 BRA `(.L_x_14557) ;  /* 0x00000004004ca947 */ /* 0x000fea0003800000 */
[----:B------:R-:W-:Y:S01]  /*7d00*/  IADD3 R5, R96, -0x1, RZ ;  /* 0xffffffff60057810 */ /* 0x000fe20007ffe0ff */
[----:B------:R-:W-:Y:S01]  /*7d10*/  BSSY B2, `(.L_x_14558) ;  /* 0x0000019000027945 */ /* 0x000fe20003800000 */
[----:B------:R-:W-:-:S03]  /*7d20*/  PLOP3.LUT P2, PT, PT, PT, UP0, 0x40, 0x0 ;  /* 0x000000000000781c */ /* 0x000fc60003f4e808 */
[----:B------:R-:W-:Y:S01]  /*7d30*/  IMAD R98, R5, R98, RZ ;  /* 0x0000006205627224 */ /* 0x000fe200078e02ff */
[----:B------:R-:W-:-:S04]  /*7d40*/  LOP3.LUT R5, R0, 0x1f, RZ, 0xc0, !PT ;  /* 0x0000001f00057812 */ /* 0x000fc800078ec0ff */
[----:B0-----:R-:W-:-:S04]  /*7d50*/  SHF.R.S32.HI R49, RZ, 0x1f, R98 ;  /* 0x0000001fff317819 */ /* 0x001fc80000011462 */
[----:B------:R-:W-:Y:S02]  /*7d60*/  LEA.HI R48, R49, R98, RZ, 0x2 ;  /* 0x0000006231307211 */ /* 0x000fe400078f10ff */
[----:B------:R-:W-:Y:S02]  /*7d70*/  FSEL R98, R97, RZ, P2 ;  /* 0x000000ff61627208 */ /* 0x000fe40001000000 */
[----:B------:R-:W-:Y:S01]  /*7d80*/  LEA.HI.SX32 R101, R48, R5, 0x1e ;  /* 0x0000000530657211 */ /* 0x000fe200078ff2ff */
[----:B------:R-:W-:Y:S06]  /*7d90*/  @!P1 BRA `(.L_x_14559) ;  /* 0x0000000000409947 */ /* 0x000fec0003800000 */
[----:B------:R-:W0:Y:S01]  /*7da0*/  LDC.64 R96, c[0x0][0x2b8] ;  /* 0x0000ae00ff607b82 */ /* 0x000e220000000a00 */
        /* <DEDUP_REMOVED lines=12> */
[----:B0-----:R-:W-:-:S04]  /*7e70*/  IMAD.WIDE.U32 R96, R101, 0x10, R96 ;  /* 0x0000001065607825 */ /* 0x001fc800078e0060 */
[----:B------:R-:W-:Y:S01]  /*7e80*/  VIADD R101, R101, 0x20 ;  /* 0x0000002065657836 */ /* 0x000fe20000000000 */
[----:B------:R0:W-:Y:S06]  /*7e90*/  STG.E.128 desc[UR6][R96.64], R48 ;  /* 0x0000003060007986 */ /* 0x0001ec000c101d06 */
.L_x_14559:
[----:B------:R-:W-:Y:S05]  /*7ea0*/  BSYNC B2 ;  /* 0x0000000000027941 */ /* 0x000fea0003800000 */
.L_x_14558:
[----:B------:R-:W-:Y:S01]  /*7eb0*/  ISETP.NE.AND P2, PT, R94, RZ, PT ;  /* 0x000000ff5e00720c */ /* 0x000fe20003f45270 */
[----:B------:R-:W-:-:S12]  /*7ec0*/  BSSY B2, `(.L_x_14560) ;  /* 0x0000012000027945 */ /* 0x000fd80003800000 */
        /* <DEDUP_REMOVED lines=17> */
.L_x_14561:
[----:B------:R-:W-:Y:S05]  /*7fe0*/  BSYNC B2 ;  /* 0x0000000000027941 */ /* 0x000fea0003800000 */
.L_x_14560:
[----:B------:R-:W-:Y:S01]  /*7ff0*/  ISETP.NE.AND P2, PT, R95, RZ, PT ;  /* 0x000000ff5f00720c */ /* 0x000fe20003f45270 */
        /* <DEDUP_REMOVED lines=18> */
.L_x_14563:
[----:B------:R-:W-:Y:S05]  /*8120*/  BSYNC B2 ;  /* 0x0000000000027941 */ /* 0x000fea0003800000 */
.L_x_14562:
        /* <DEDUP_REMOVED lines=14> */
[----:B0-----:R-:W-:-:S05]  /*8210*/  IMAD.WIDE.U32 R96, R101, 0x10, R96 ;  /* 0x0000001065607825 */ /* 0x001fca00078e0060 */
[----:B------:R3:W-:Y:S02]  /*8220*/  STG.E.128 desc[UR6][R96.64], R48 ;  /* 0x0000003060007986 */ /* 0x0007e4000c101d06 */
.L_x_14557:
[----:B------:R-:W-:Y:S05]  /*8230*/  BSYNC B1 ;  /* 0x0000000000017941 */ /* 0x000fea0003800000 */
.L_x_14556:
[----:B0123--:R-:W0:Y:S02]  /*8240*/  LDC.64 R48, c[0x0][0x210] ;  /* 0x00008400ff307b82 */ /* 0x00fe240000000a00 */
[----:B0-----:R-:W-:-:S04]  /*8250*/  LEA R7, R48, R7, 0x2 ;  /* 0x0000000730077211 */ /* 0x001fc800078e10ff */
[----:B------:R-:W-:-:S13]  /*8260*/  ISETP.GE.AND P2, PT, R7, R49, PT ;  /* 0x000000310700720c */ /* 0x000fda0003f46270 */
[----:B------:R-:W-:Y:S05]  /*8270*/  @!P2 BRA `(.L_x_14564) ;  /* 0xffffff8c009ca947 */ /* 0x000fea000383ffff */
[----:B------:R-:W-:Y:S05]  /*8280*/  BSYNC B0 ;  /* 0x0000000000007941 */ /* 0x000fea0003800000 */
.L_x_14396:
[----:B------:R-:W-:Y:S05]  /*8290*/  EXIT ;  /* 0x000000000000794d */ /* 0x000fea0003800000 */
.L_x_14555:
        /* <DEDUP_REMOVED lines=8> */
.L_x_14566:
[----:B------:R-:W-:Y:S05]  /*8320*/  BSYNC B1 ;  /* 0x0000000000017941 */ /* 0x000fea0003800000 */
.L_x_14565:
[----:B------:R-:W-:Y:S01]  /*8330*/  IMAD.MOV.U32 R48, RZ, RZ, R103 ;  /* 0x000000ffff307224 */ /* 0x000fe200078e0067 */
[----:B------:R-:W-:Y:S01]  /*8340*/  HFMA2.MMA R107, -RZ, RZ, 0, 1.847743988037109375e-06 ;  /* 0x0000001fff6b7435 */ /* 0x000fe200000001ff */
[----:B------:R-:W-:Y:S01]  /*8350*/  IMAD.MOV.U32 R106, RZ, RZ, 0x2 ;  /* 0x00000002ff6a7424 */ /* 0x000fe200078e00ff */
[----:B------:R-:W0:Y:S01]  /*8360*/  LDC R99, c[0x0][0x290] ;  /* 0x0000a400ff637b82 */ /* 0x000e220000000800 */
[----:B------:R-:W-:Y:S01]  /*8370*/  FADD.FTZ R50, R49, R48 ;  /* 0x0000003031327221 */ /* 0x000fe20000010000 */
[----:B------:R-:W-:Y:S01]  /*8380*/  IMAD.MOV.U32 R102, RZ, RZ, -0x1 ;  /* 0xffffffffff667424 */ /* 0x000fe200078e00ff */
[----:B------:R-:W-:-:S03]  /*8390*/  SHF.R.S32.HI R104, RZ, 0x1f, R7 ;  /* 0x0000001fff687819 */ /* 0x000fc60000011407 */
[----:B------:R-:W-:-:S07]  /*83a0*/  MOV R105, R50 ;  /* 0x0000003200697202 */ /* 0x000fce0000000f00 */
[----:B0-----:R-:W-:Y:S05]  /*83b0*/  WARPSYNC.COLLECTIVE R102, `(.L_x_14567) ;  /* 0x0000000066087348 */ /* 0x001fea0003c00000 */
[----:B------:R1:W2:Y:S02]  /*83c0*/  SHFL.BFLY P6, R103, R105, R106, R107 ;  /* 0x0c00006a69677389 */ /* 0x0002a400000c006b */
[----:B012---:R-:W-:Y:S01]  /*83d0*/  ENDCOLLECTIVE ;  /* 0x000000000000791b */ /* 0x007fe20003800000 */
.L_x_14567:
[----:B------:R-:W-:Y:S01]  /*83e0*/  HFMA2.MMA R106, -RZ, RZ, 0, 2.384185791015625e-07 ;  /* 0x00000004ff6a7435 */ /* 0x000fe200000001ff */
[----:B------:R-:W-:-:S05]  /*83f0*/  MOV R51, R103 ;  /* 0x0000006700337202 */ /* 0x000fca0000000f00 */
[----:B------:R-:W-:-:S04]  /*8400*/  FADD.FTZ R51, R50, R51 ;  /* 0x0000003332337221 */ /* 0x000fc80000010000 */
[----:B------:R-:W-:-:S07]  /*8410*/  IMAD.MOV.U32 R105, RZ, RZ, R51 ;  /* 0x000000ffff697224 */ /* 0x000fce00078e0033 */
[----:B------:R-:W-:Y:S05]  /*8420*/  WARPSYNC.COLLECTIVE R102, `(.L_x_14568) ;  /* 0x0000000066087348 */ /* 0x000fea0003c00000 */
[----:B------:R0:W1:Y:S02]  /*8430*/  SHFL.BFLY P6, R103, R105, R106, R107 ;  /* 0x0c00006a69677389 */ /* 0x00006400000c006b */
[----:B01----:R-:W-:Y:S01]  /*8440*/  ENDCOLLECTIVE ;  /* 0x000000000000791b */ /* 0x003fe20003800000 */
.L_x_14568:
[----:B------:R-:W-:Y:S02]  /*8450*/  IMAD.MOV.U32 R106, RZ, RZ, 0x8 ;  /* 0x00000008ff6a7424 */ /* 0x000fe400078e00ff */
[----:B------:R-:W-:-:S04]  /*8460*/  IMAD.MOV.U32 R48, RZ, RZ, R103 ;  /* 0x000000ffff307224 */ /* 0x000fc800078e0067 */
[----:B------:R-:W-:-:S05]  /*8470*/  FADD.FTZ R100, R51, R48 ;  /* 0x0000003033647221 */ /* 0x000fca0000010000 */
[----:B------:R-:W-:-:S07]  /*8480*/  MOV R105, R100 ;  /* 0x0000006400697202 */ /* 0x000fce0000000f00 */
[----:B------:R-:W-:Y:S05]  /*8490*/  WARPSYNC.COLLECTIVE R102, `(.L_x_14569) ;  /* 0x0000000066087348 */ /* 0x000fea0003c00000 */
[----:B------:R0:W1:Y:S02]  /*84a0*/  SHFL.BFLY P6, R103, R105, R106, R107 ;  /* 0x0c00006a69677389 */ /* 0x00006400000c006b */
[----:B01----:R-:W-:Y:S01]  /*84b0*/  ENDCOLLECTIVE ;  /* 0x000000000000791b */ /* 0x003fe20003800000 */
.L_x_14569:
[----:B------:R-:W-:Y:S01]  /*84c0*/  HFMA2.MMA R106, -RZ, RZ, 0, 9.5367431640625e-07 ;  /* 0x00000010ff6a7435 */ /* 0x000fe200000001ff */
[----:B------:R-:W-:-:S05]  /*84d0*/  MOV R97, R103 ;  /* 0x0000006700617202 */ /* 0x000fca0000000f00 */
[----:B------:R-:W-:-:S04]  /*84e0*/  FADD.FTZ R101, R100, R97 ;  /* 0x0000006164657221 */ /* 0x000fc80000010000 */
[----:B------:R-:W-:-:S07]  /*84f0*/  IMAD.MOV.U32 R105, RZ, RZ, R101 ;  /* 0x000000ffff697224 */ /* 0x000fce00078e0065 */
[----:B------:R-:W-:Y:S05]  /*8500*/  WARPSYNC.COLLECTIVE R102, `(.L_x_14570) ;  /* 0x0000000066087348 */ /* 0x000fea0003c00000 */
[----:B------:R0:W1:Y:S02]  /*8510*/  SHFL.BFLY P6, R103, R105, R106, R107 ;  /* 0x0c00006a69677389 */ /* 0x00006400000c006b */
[----:B01----:R-:W-:Y:S01]  /*8520*/  ENDCOLLECTIVE ;  /* 0x000000000000791b */ /* 0x003fe20003800000 */
.L_x_14570:
        /* <DEDUP_REMOVED lines=41> */
.L_x_14571:
[----:B------:R-:W-:Y:S01]  /*87c0*/  HFMA2.MMA R106, -RZ, RZ, 0, 1.1920928955078125e-07 ;  /* 0x00000002ff6a7435 */ /* 0x000fe200000001ff */
[----:B------:R-:W-:-:S05]  /*87d0*/  MOV R49, R103 ;  /* 0x0000006700317202 */ /* 0x000fca0000000f00 */
[----:B------:R-:W-:-:S04]  /*87e0*/  FADD.FTZ R49, R48, R49 ;  /* 0x0000003130317221 */ /* 0x000fc80000010000 */
[----:B------:R-:W-:-:S07]  /*87f0*/  IMAD.MOV.U32 R105, RZ, RZ, R49 ;  /* 0x000000ffff697224 */ /* 0x000fce00078e0031 */
[----:B------:R-:W-:Y:S05]  /*8800*/  WARPSYNC.COLLECTIVE R102, `(.L_x_14572) ;  /* 0x0000000066087348 */ /* 0x000fea0003c00000 */
[----:B------:R0:W1:Y:S02]  /*8810*/  SHFL.BFLY P6, R103, R105, R106, R107 ;  /* 0x0c00006a69677389 */ /* 0x00006400000c006b */
[----:B01----:R-:W-:Y:S01]  /*8820*/  ENDCOLLECTIVE ;  /* 0x000000000000791b */ /* 0x003fe20003800000 */
.L_x_14572:
[----:B------:R-:W-:Y:S02]  /*8830*/  IMAD.MOV.U32 R106, RZ, RZ, 0x4 ;  /* 0x00000004ff6a7424 */ /* 0x000fe400078e00ff */
[----:B------:R-:W-:-:S04]  /*8840*/  IMAD.MOV.U32 R50, RZ, RZ, R103 ;  /* 0x000000ffff327224 */ /* 0x000fc800078e0067 */
[----:B------:R-:W-:-:S05]  /*8850*/  FADD.FTZ R50, R49, R50 ;  /* 0x0000003231327221 */ /* 0x000fca0000010000 */
[----:B------:R-:W-:-:S07]  /*8860*/  MOV R105, R50 ;  /* 0x0000003200697202 */ /* 0x000fce0000000f00 */
[----:B------:R-:W-:Y:S05]  /*8870*/  WARPSYNC.COLLECTIVE R102, `(.L_x_14573) ;  /* 0x0000000066087348 */ /* 0x000fea0003c00000 */
[----:B------:R0:W1:Y:S02]  /*8880*/  SHFL.BFLY P6, R103, R105, R106, R107 ;  /* 0x0c00006a69677389 */ /* 0x00006400000c006b */
[----:B01----:R-:W-:Y:S01]  /*8890*/  ENDCOLLECTIVE ;  /* 0x000000000000791b */ /* 0x003fe20003800000 */
.L_x_14573:
[----:B------:R-:W-:Y:S01]  /*88a0*/  HFMA2.MMA R106, -RZ, RZ, 0, 4.76837158203125e-07 ;  /* 0x00000008ff6a7435 */ /* 0x000fe200000001ff */
[----:B------:R-:W-:-:S05]  /*88b0*/  MOV R51, R103 ;  /* 0x0000006700337202 */ /* 0x000fca0000000f00 */
[----:B------:R-:W-:-:S04]  /*88c0*/  FADD.FTZ R51, R50, R51 ;  /* 0x0000003332337221 */ /* 0x000fc80000010000 */
[----:B------:R-:W-:-:S07]  /*88d0*/  IMAD.MOV.U32 R105, RZ, RZ, R51 ;  /* 0x000000ffff697224 */ /* 0x000fce00078e0033 */
[----:B------:R-:W-:Y:S05]  /*88e0*/  WARPSYNC.COLLECTIVE R102, `(.L_x_14574) ;  /* 0x0000000066087348 */ /* 0x000fea0003c00000 */
[----:B------:R0:W1:Y:S02]  /*88f0*/  SHFL.BFLY P6, R103, R105, R106, R107 ;  /* 0x0c00006a69677389 */ /* 0x00006400000c006b */
[----:B01----:R-:W-:Y:S01]  /*8900*/  ENDCOLLECTIVE ;  /* 0x000000000000791b */ /* 0x003fe20003800000 */
.L_x_14574:
[----:B------:R-:W-:Y:S02]  /*8910*/  IMAD.MOV.U32 R106, RZ, RZ, 0x10 ;  /* 0x00000010ff6a7424 */ /* 0x000fe400078e00ff */
[----:B------:R-:W-:-:S04]  /*8920*/  IMAD.MOV.U32 R100, RZ, RZ, R103 ;  /* 0x000000ffff647224 */ /* 0x000fc800078e0067 */
[----:B------:R-:W-:-:S05]  /*8930*/  FADD.FTZ R100, R51, R100 ;  /* 0x0000006433647221 */ /* 0x000fca0000010000 */
[----:B------:R-:W-:-:S07]  /*8940*/  MOV R105, R100 ;  /* 0x0000006400697202 */ /* 0x000fce0000000f00 */
[----:B------:R-:W-:Y:S05]  /*8950*/  WARPSYNC.COLLECTIVE R102, `(.L_x_14575) ;  /* 0x0000000066087348 */ /* 0x000fea0003c00000 */
[----:B------:R0:W1:Y:S02]  /*8960*/  SHFL.BFLY P6, R103, R105, R106, R107 ;  /* 0x0c00006a69677389 */ /* 0x00006400000c006b */
[----:B01----:R-:W-:Y:S01]  /*8970*/  ENDCOLLECTIVE ;  /* 0x000000000000791b */ /* 0x003fe20003800000 */
.L_x_14575:
[----:B------:R-:W-:Y:S01]  /*8980*/  MOV R101, R103 ;  /* 0x0000006700657202 */ /* 0x000fe20000000f00 */
[----:B------:R-:W-:Y:S06]  /*8990*/  BRA `(.L_x_14576) ;  /* 0xfffffff000907947 */ /* 0x000fec000383ffff */
.L_x_14577:
        /* <DEDUP_REMOVED lines=14> */
.L_x_16614:


//--------------------- .text._ZN10layer_norm13ln_fwd_kernelINS_13Kernel_traitsI6__halfffffjLj512ELj1ELj4ELj1ELj16ENS_18Kernel_traits_baseILj512ES2_ffffjLj128EEEEELb1ELb1ELb1ELb1EEEvNS_9FwdParamsE --------------------------
	.section	.text._ZN10layer_norm13ln_fwd_kernelINS_13Kernel_traitsI6__halfffffjLj512ELj1ELj4ELj1ELj16ENS_18Kernel_traits_baseILj512ES2_ffffjLj128EEEEELb1ELb1ELb1ELb1EEEvNS_9FwdParamsE,"ax",@progbits
	.align	128
        .global         _ZN10layer_norm13ln_fwd_kernelINS_13Kernel_traitsI6__halfffffjLj512ELj1ELj4ELj1ELj16ENS_18Kernel_traits_baseILj512ES2_ffffjLj128EEEEELb1ELb1ELb1ELb1EEEvNS_9FwdParamsE
        .type           _ZN10layer_norm13ln_fwd_kernelINS_13Kernel_traitsI6__halfffffjLj512ELj1ELj4ELj1ELj16ENS_18Kernel_traits_baseILj512ES2_ffffjLj128EEEEELb1ELb1ELb1ELb1EEEvNS_9FwdParamsE,@function
        .size           _ZN10layer_norm13ln_fwd_kernelINS_13Kernel_traitsI6__halfffffjLj512ELj1ELj4ELj1ELj16ENS_18Kernel_traits_baseILj512ES2_ffffjLj128EEEEELb1ELb1ELb1ELb1EEEvNS_9FwdParamsE,(.L_x_16615 - _ZN10layer_norm13ln_fwd_kernelINS_13Kernel_traitsI6__halfffffjLj512ELj1ELj4ELj1ELj16ENS_18Kernel_traits_baseILj512ES2_ffffjLj128EEEEELb1ELb1ELb1ELb1EEEvNS_9FwdParamsE)
        .other          _ZN10layer_norm13ln_fwd_kernelINS_13Kernel_traitsI6__halfffffjLj512ELj1ELj4ELj1ELj16ENS_18Kernel_traits_baseILj512ES2_ffffjLj128EEEEELb1ELb1ELb1ELb1EEEvNS_9FwdParamsE,@"STO_CUDA_ENTRY STV_DEFAULT"
_ZN10layer_norm13ln_fwd_kernelINS_13Kernel_traitsI6__halfffffjLj512ELj1ELj4ELj1ELj16ENS_18Kernel_traits_baseILj512ES2_ffffjLj128EEEEELb1ELb1ELb1ELb1EEEvNS_9FwdParamsE:
.text._ZN10layer_norm13ln_fwd_kernelINS_13Kernel_traitsI6__halfffffjLj512ELj1ELj4ELj1ELj16ENS_18Kernel_traits_baseILj512ES2_ffffjLj128EEEEELb1ELb1ELb1ELb1EEEvNS_9FwdParamsE:
        /* <DEDUP_REMOVED lines=15> */
[----:B------:R-:W-:Y:S01]  /*00f0*/  ULDC.64 UR10, c[0x0][0x278] ;  /* 0x00009e00000a7ab9 */ /* 0x000fe20000000a00 */
        /* <DEDUP_REMOVED lines=12> */
[----:B------:R-:W-:-:S04]  /*01c0*/  @P0 IADD3.X R77, RZ, R5, RZ, P1, !PT ;  /* 0x00000005ff4d0210 */ /* 0x000fc80000ffe4ff */
        /* <DEDUP_REMOVED lines=28> */
[----:B------:R-:W-:-:S04]  /*0390*/  LOP3.LUT R7, R5, UR19, R8, 0x96, !PT ;  /* 0x0000001305077c12 */ /* 0x000fc8000f8e9608 */
[----:B------:R-:W-:Y:S01]  /*03a0*/  LOP3.LUT R8, R3, UR20, R6, 0x96, !PT ;  /* 0x0000001403087c12 */ /* 0x000fe2000f8e9606 */
[----:B------:R-:W-:-:S04]  /*03b0*/  UIADD3 UR21, UR4, 0x1715609d, URZ ;  /* 0x1715609d04157890 */ /* 0x000fc8000fffe03f */
[----:B------:R-:W-:Y:S01]  /*03c0*/  IMAD.WIDE.U32 R8, R8, -0x326172a9, RZ ;  /* 0xcd9e8d5708087825 */ /* 0x000fe200078e00ff */
[----:B------:R-:W-:-:S04]  /*03d0*/  UIADD3 UR22, UR5, -0x56f99767, URZ ;  /* 0xa906689905167890 */ /* 0x000fc8000fffe03f */
[----:B------:R-:W-:Y:S01]  /*03e0*/  LOP3.LUT R4, R9, UR21, R4, 0x96, !PT ;  /* 0x0000001509047c12 */ /* 0x000fe2000f8e9604 */
[----:B------:R-:W-:Y:S01]  /*03f0*/  UIADD3 UR24, UR5, 0x646e171e, URZ ;  /* 0x646e171e05187890 */ /* 0x000fe2000fffe03f */
[----:B------:R-:W-:Y:S01]  /*0400*/  ISETP.NE.U32.AND P0, PT, RZ, UR8, PT ;  /* 0x00000008ff007c0c */ /* 0x000fe2000bf05070 */
[----:B------:R-:W-:-:S04]  /*0410*/  IMAD.WIDE.U32 R6, R7, -0x2daee0ad, RZ ;  /* 0xd2511f5307067825 */ /* 0x000fc800078e00ff */
[----:B------:R-:W-:Y:S01]  /*0420*/  IMAD.WIDE.U32 R4, R4, -0x2daee0ad, RZ ;  /* 0xd2511f5304047825 */ /* 0x000fe200078e00ff */
[----:B------:R-:W-:Y:S02]  /*0430*/  ISETP.NE.AND.EX P0, PT, RZ, UR9, PT, P0 ;  /* 0x00000009ff007c0c */ /* 0x000fe4000bf05300 */
[----:B------:R-:W-:Y:S02]  /*0440*/  LOP3.LUT R10, R7, UR22, R2, 0x96, !PT ;  /* 0x00000016070a7c12 */ /* 0x000fe4000f8e9602 */
[----:B------:R-:W-:Y:S02]  /*0450*/  LOP3.LUT R12, R5, UR24, R6, 0x96, !PT ;  /* 0x00000018050c7c12 */ /* 0x000fe4000f8e9606 */
[----:B------:R-:W-:Y:S01]  /*0460*/  IADD3 R2, P1, R0, UR8, RZ ;  /* 0x0000000800027c10 */ /* 0x000fe2000ff3e0ff */
[----:B------:R-:W-:Y:S01]  /*0470*/  UIADD3 UR23, UR4, -0x4ab325aa, URZ ;  /* 0xb54cda5604177890 */ /* 0x000fe2000fffe03f */
[----:B------:R-:W-:Y:S01]  /*0480*/  IMAD.WIDE.U32 R10, R10, -0x326172a9, RZ ;  /* 0xcd9e8d570a0a7825 */ /* 0x000fe200078e00ff */
[----:B------:R-:W-:Y:S01]  /*0490*/  UIADD3 UR25, UR4, 0x5384540f, URZ ;  /* 0x5384540f04197890 */ /* 0x000fe2000fffe03f */
[----:B------:R-:W-:Y:S01]  /*04a0*/  IADD3.X R3, RZ, UR9, RZ, P1, !PT ;  /* 0x00000009ff037c10 */ /* 0x000fe20008ffe4ff */
[----:B------:R-:W-:Y:S01]  /*04b0*/  UIADD3 UR26, UR5, 0x1fd5c5a3, URZ ;  /* 0x1fd5c5a3051a7890 */ /* 0x000fe2000fffe03f */
[----:B------:R-:W-:Y:S01]  /*04c0*/  IMAD.WIDE.U32 R12, R12, -0x326172a9, RZ ;  /* 0xcd9e8d570c0c7825 */ /* 0x000fe200078e00ff */
[----:B------:R-:W-:Y:S01]  /*04d0*/  LOP3.LUT R8, R11, UR23, R8, 0x96, !PT ;  /* 0x000000170b087c12 */ /* 0x000fe2000f8e9608 */
[----:B------:R-:W-:Y:S01]  /*04e0*/  ULDC.64 UR8, c[0x0][0x260] ;  /* 0x0000980000087ab9 */ /* 0x000fe20000000a00 */
[----:B------:R0:W5:Y:S02]  /*04f0*/  @P0 LDG.E.64 R18, desc[UR6][R2.64] ;  /* 0x0000000602120981 */ /* 0x000164000c1e1b00 */
[----:B------:R-:W-:-:S02]  /*0500*/  LOP3.LUT R89, R13, UR25, R10, 0x96, !PT ;  /* 0x000000190d597c12 */ /* 0x000fc4000f8e960a */
[----:B------:R0:W5:Y:S04]  /*0510*/  @P0 LDG.E.64 R16, desc[UR6][R2.64+0x100] ;  /* 0x0001000602100981 */ /* 0x000168000c1e1b00 */
[----:B------:R0:W5:Y:S04]  /*0520*/  @P0 LDG.E.64 R14, desc[UR6][R2.64+0x200] ;  /* 0x00020006020e0981 */ /* 0x000168000c1e1b00 */
[----:B------:R0:W5:Y:S01]  /*0530*/  @P0 LDG.E.64 R10, desc[UR6][R2.64+0x300] ;  /* 0x00030006020a0981 */ /* 0x000162000c1e1b00 */
[----:B------:R-:W-:Y:S01]  /*0540*/  IMAD.WIDE.U32 R8, R8, -0x2daee0ad, RZ ;  /* 0xd2511f5308087825 */ /* 0x000fe200078e00ff */
[----:B------:R-:W-:-:S02]  /*0550*/  ISETP.GE.AND P1, PT, R92, UR12, PT ;  /* 0x0000000c5c007c0c */ /* 0x000fc4000bf26270 */
[----:B------:R-:W-:Y:S02]  /*0560*/  LOP3.LUT R91, R91, 0x1f, RZ, 0xc0, !PT ;  /* 0x0000001f5b5b7812 */ /* 0x000fe400078ec0ff */
[----:B------:R-:W-:Y:S02]  /*0570*/  LOP3.LUT R90, R9, UR26, R4, 0x96, !PT ;  /* 0x0000001a095a7c12 */ /* 0x000fe4000f8e9604 */
[----:B------:R-:W-:Y:S01]  /*0580*/  IADD3 R4, P2, R0, UR8, RZ ;  /* 0x0000000800047c10 */ /* 0x000fe2000ff5e0ff */
[----:B------:R-:W-:Y:S01]  /*0590*/  UIADD3 UR27, UR5, -0x24c28bd8, URZ ;  /* 0xdb3d7428051b7890 */ /* 0x000fe2000fffe03f */
[----:B------:R-:W-:Y:S02]  /*05a0*/  IMAD.HI.U32 R7, R89, -0x2daee0ad, RZ ;  /* 0xd2511f5359077827 */ /* 0x000fe400078e00ff */
[----:B------:R-:W-:Y:S02]  /*05b0*/  IADD3.X R5, RZ, UR9, RZ, P2, !PT ;  /* 0x00000009ff057c10 */ /* 0x000fe400097fe4ff */
[----:B------:R-:W-:Y:S01]  /*05c0*/  LEA R6, P2, R91, UR10, 0x3 ;  /* 0x0000000a5b067c11 */ /* 0x000fe2000f8418ff */
[----:B------:R-:W-:Y:S01]  /*05d0*/  UIADD3 UR12, UR4, -0xe443238, URZ ;  /* 0xf1bbcdc8040c7890 */ /* 0x000fe2000fffe03f */
        /* <DEDUP_REMOVED lines=13> */
[----:B-----5:R-:W-:Y:S01]  /*06b0*/  @!P0 CS2R R18, SRZ ;  /* 0x0000000000128805 */ /* 0x020fe2000001ff00 */
[----:B------:R-:W-:Y:S01]  /*06c0*/  UIADD3 UR28, UR4, -0x700cb87f, URZ ;  /* 0x8ff34781041c7890 */ /* 0x000fe2000fffe03f */
[----:B------:R-:W-:-:S02]  /*06d0*/  @!P0 CS2R R16, SRZ ;  /* 0x0000000000108805 */ /* 0x000fc4000001ff00 */
[----:B------:R-:W-:Y:S02]  /*06e0*/  @!P0 CS2R R14, SRZ ;  /* 0x00000000000e8805 */ /* 0x000fe4000001ff00 */
[----:B------:R-:W-:Y:S01]  /*06f0*/  @!P0 CS2R R10, SRZ ;  /* 0x00000000000a8805 */ /* 0x000fe2000001ff00 */
[----:B------:R-:W-:Y:S01]  /*0700*/  IMAD R90, R90, -0x326172a9, RZ ;  /* 0xcd9e8d575a5a7824 */ /* 0x000fe200078e02ff */
[--C-:B------:R-:W-:Y:S01]  /*0710*/  SHF.R.U64 R27, R18, 0x10, R19.reuse ;  /* 0x00000010121b7819 */ /* 0x100fe20000001213 */
[----:B------:R-:W-:Y:S01]  /*0720*/  IMAD.HI.U32 R9, R56, -0x326172a9, RZ ;  /* 0xcd9e8d5738097827 */ /* 0x000fe200078e00ff */
[----:B------:R-:W-:Y:S01]  /*0730*/  UIADD3 UR29, UR5, -0x695add53, URZ ;  /* 0x96a522ad051d7890 */ /* 0x000fe2000fffe03f */
[----:B------:R-:W-:Y:S01]  /*0740*/  SHF.R.U32.HI R52, RZ, 0x10, R19 ;  /* 0x00000010ff347819 */ /* 0x000fe20000011613 */
[----:B------:R-:W-:Y:S01]  /*0750*/  HFMA2.MMA R53, -RZ, RZ, 0, 0 ;  /* 0x00000000ff357435 */ /* 0x000fe200000001ff */
[----:B------:R-:W-:Y:S01]  /*0760*/  HADD2.F32 R87, -RZ, R18.H0_H0 ;  /* 0x20000012ff577230 */ /* 0x000fe20000004100 */
[----:B------:R-:W-:Y:S01]  /*0770*/  LOP3.LUT R90, R9, UR28, R90, 0x96, !PT ;  /* 0x0000001c095a7c12 */ /* 0x000fe2000f8e965a */
        /* <DEDUP_REMOVED lines=13> */
[----:B------:R-:W-:Y:S01]  /*0850*/  BSSY B0, `(.L_x_14578) ;  /* 0x000072a000007945 */ /* 0x000fe20003800000 */
[----:B------:R-:W-:Y:S01]  /*0860*/  IMAD R89, R89, -0x2daee0ad, RZ ;  /* 0xd2511f5359597824 */ /* 0x000fe200078e02ff */
[----:B------:R-:W-:Y:S01]  /*0870*/  LOP3.LUT R76, R76, 0x3, RZ, 0xc0, !PT ;  /* 0x000000034c4c7812 */ /* 0x000fe200078ec0ff */
[----:B------:R-:W-:Y:S01]  /*0880*/  IMAD.HI.U32 R0, R54, -0x2daee0ad, RZ ;  /* 0xd2511f5336007827 */ /* 0x000fe200078e00ff */
[----:B------:R-:W-:Y:S01]  /*0890*/  ULDC.U8 UR8, c[0x0][0x2a0] ;  /* 0x0000a80000087ab9 */ /* 0x000fe20000000000 */
[----:B------:R-:W-:Y:S01]  /*08a0*/  ULDC UR9, c[0x0][0x294] ;  /* 0x0000a50000097ab9 */ /* 0x000fe20000000800 */
[----:B------:R-:W-:Y:S01]  /*08b0*/  ISETP.NE.AND P2, PT, RZ, UR8, PT ;  /* 0x00000008ff007c0c */ /* 0x000fe2000bf45270 */
[----:B------:R-:W-:Y:S01]  /*08c0*/  IMAD R56, R56, -0x326172a9, RZ ;  /* 0xcd9e8d5738387824 */ /* 0x000fe200078e02ff */
[----:B------:R-:W-:Y:S01]  /*08d0*/  LOP3.LUT R89, R0, UR29, R89, 0x96, !PT ;  /* 0x0000001d00597c12 */ /* 0x000fe2000f8e9659 */
[----:B------:R-:W-:Y:S01]  /*08e0*/  IMAD R54, R54, -0x2daee0ad, RZ ;  /* 0xd2511f5336367824 */ /* 0x000fe200078e02ff */
        /* <DEDUP_REMOVED lines=36> */
[----:B0-----:R-:W-:Y:S01]  /*0b30*/  SHF.R.U32.HI R7, RZ, 0x10, R61 ;  /* 0x00000010ff077819 */ /* 0x001fe2000001163d */
        /* <DEDUP_REMOVED lines=21> */
.L_x_14734:
        /* <DEDUP_REMOVED lines=47> */
.L_x_14582:
[----:B------:R-:W-:-:S07]  /*0f80*/  MOV R4, R56 ;  /* 0x0000003800047202 */ /* 0x000fce0000000f00 */
.L_x_14583:
[----:B------:R-:W-:Y:S05]  /*0f90*/  BSYNC B2 ;  /* 0x0000000000027941 */ /* 0x000fea0003800000 */
.L_x_14581:
        /* <DEDUP_REMOVED lines=16> */
.L_x_14587:
[----:B------:R-:W-:Y:S05]  /*10a0*/  BSYNC B3 ;  /* 0x0000000000037941 */ /* 0x000fea0003800000 */
.L_x_14586:
        /* <DEDUP_REMOVED lines=44> */
.L_x_14585:
[----:B------:R-:W-:Y:S05]  /*1370*/  BSYNC B2 ;  /* 0x0000000000027941 */ /* 0x000fea0003800000 */
.L_x_14584:
        /* <DEDUP_REMOVED lines=10> */
.L_x_14580:
[----:B------:R-:W-:Y:S05]  /*1420*/  BSYNC B1 ;  /* 0x0000000000017941 */ /* 0x000fea0003800000 */
.L_x_14579:
        /* <DEDUP_REMOVED lines=18> */
.L_x_14591:
[----:B------:R-:W-:-:S07]  /*1550*/  IMAD.MOV.U32 R3, RZ, RZ, R56 ;  /* 0x000000ffff037224 */ /* 0x000fce00078e0038 */
.L_x_14592:
[----:B------:R-:W-:Y:S05]  /*1560*/  BSYNC B2 ;  /* 0x0000000000027941 */ /* 0x000fea0003800000 */
.L_x_14590:
        /* <DEDUP_REMOVED lines=16> */
.L_x_14596:
[----:B------:R-:W-:Y:S05]  /*1670*/  BSYNC B3 ;  /* 0x0000000000037941 */ /* 0x000fea0003800000 */
.L_x_14595:
        /* <DEDUP_REMOVED lines=44> */
.L_x_14594:
[----:B------:R-:W-:Y:S05]  /*1940*/  BSYNC B2 ;  /* 0x0000000000027941 */ /* 0x000fea0003800000 */
.L_x_14593:
        /* <DEDUP_REMOVED lines=10> */
.L_x_14589:
[----:B------:R-:W-:Y:S05]  /*19f0*/  BSYNC B1 ;  /* 0x0000000000017941 */ /* 0x000fea0003800000 */
.L_x_14588:
        /* <DEDUP_REMOVED lines=18> */
.L_x_14600:
[----:B------:R-:W-:-:S07]  /*1b20*/  MOV R2, R56 ;  /* 0x0000003800027202 */ /* 0x000fce0000000f00 */
.L_x_14601:
[----:B------:R-:W-:Y:S05]  /*1b30*/  BSYNC B2 ;  /* 0x0000000000027941 */ /* 0x000fea0003800000 */
.L_x_14599:
        /* <DEDUP_REMOVED lines=16> */
.L_x_14605:
[----:B------:R-:W-:Y:S05]  /*1c40*/  BSYNC B3 ;  /* 0x0000000000037941 */ /* 0x000fea0003800000 */
.L_x_14604:
        /* <DEDUP_REMOVED lines=44> */
.L_x_14603:
[----:B------:R-:W-:Y:S05]  /*1f10*/  BSYNC B2 ;  /* 0x0000000000027941 */ /* 0x000fea0003800000 */
.L_x_14602:
        /* <DEDUP_REMOVED lines=10> */
.L_x_14598:
[----:B------:R-:W-:Y:S05]  /*1fc0*/  BSYNC B1 ;  /* 0x0000000000017941 */ /* 0x000fea0003800000 */
.L_x_14597:
        /* <DEDUP_REMOVED lines=18> */
.L_x_14609:
[----:B------:R-:W-:-:S07]  /*20f0*/  IMAD.MOV.U32 R0, RZ, RZ, R56 ;  /* 0x000000ffff007224 */ /* 0x000fce00078e0038 */
.L_x_14610:
[----:B------:R-:W-:Y:S05]  /*2100*/  BSYNC B2 ;  /* 0x0000000000027941 */ /* 0x000fea0003800000 */
.L_x_14608:
        /* <DEDUP_REMOVED lines=16> */
.L_x_14614:
[----:B------:R-:W-:Y:S05]  /*2210*/  BSYNC B3 ;  /* 0x0000000000037941 */ /* 0x000fea0003800000 */
.L_x_14613:
        /* <DEDUP_REMOVED lines=44> */
.L_x_14612:
[----:B------:R-:W-:Y:S05]  /*24e0*/  BSYNC B2 ;  /* 0x0000000000027941 */ /* 0x000fea0003800000 */
.L_x_14611:
        /* <DEDUP_REMOVED lines=10> */
.L_x_14607:
[----:B------:R-:W-:Y:S05]  /*2590*/  BSYNC B1 ;  /* 0x0000000000017941 */ /* 0x000fea0003800000 */
.L_x_14606:
        /* <DEDUP_REMOVED lines=8> */
[----:B-1----:R-:W-:Y:S01]  /*2620*/  @P0 IMAD.WIDE.U32 R46, R97, 0x10, R40 ;  /* 0x00000010612e0825 */ /* 0x002fe200078e0028 */
[----:B------:R-:W-:Y:S06]  /*2630*/  @!P3 BRA `(.L_x_14616) ;  /* 0x00000000002cb947 */ /* 0x000fec0003800000 */
[----:B------:R-:W1:Y:S01]  /*2640*/  LDC.64 R40, c[0x0][0x240] ;  /* 0x00009000ff287b82 */ /* 0x000e620000000a00 */
[----:B0-----:R-:W-:Y:S01]  /*2650*/  IMAD.U32 R45, R2, 0x10000, RZ ;  /* 0x00010000022d7824 */ /* 0x001fe200078e00ff */
[----:B------:R-:W-:Y:S02]  /*2660*/  LOP3.LUT R44, R0, 0xffff, RZ, 0xc0, !PT ;  /* 0x0000ffff002c7812 */ /* 0x000fe400078ec0ff */
[----:B------:R-:W-:Y:S02]  /*2670*/  LOP3.LUT R49, R3, 0xff, RZ, 0xc0, !PT ;  /* 0x000000ff03317812 */ /* 0x000fe400078ec0ff */
[----:B------:R-:W-:-:S04]  /*2680*/  LOP3.LUT R45, R45, 0xff0000, RZ, 0xc0, !PT ;  /* 0x00ff00002d2d7812 */ /* 0x000fc800078ec0ff */
[----:B------:R-:W-:Y:S02]  /*2690*/  LEA R44, R44, R45, 0x18 ;  /* 0x0000002d2c2c7211 */ /* 0x000fe400078ec0ff */
[----:B------:R-:W-:-:S03]  /*26a0*/  LOP3.LUT R45, R4, 0xff, RZ, 0xc0, !PT ;  /* 0x000000ff042d7812 */ /* 0x000fc600078ec0ff */
[----:B------:R-:W-:-:S05]  /*26b0*/  IMAD R44, R49, 0x100, R44 ;  /* 0x00000100312c7824 */ /* 0x000fca00078e022c */
[----:B------:R-:W-:Y:S01]  /*26c0*/  IADD3 R45, R44, R45, RZ ;  /* 0x0000002d2c2d7210 */ /* 0x000fe20007ffe0ff */
[----:B-1----:R-:W-:-:S05]  /*26d0*/  IMAD.WIDE.U32 R40, R98, 0x4, R40 ;  /* 0x0000000462287825 */ /* 0x002fca00078e0028 */
[----:B------:R1:W-:Y:S02]  /*26e0*/  STG.E desc[UR6][R40.64], R45 ;  /* 0x0000002d28007986 */ /* 0x0003e4000c101906 */
.L_x_14616:
[----:B------:R-:W-:Y:S05]  /*26f0*/  BSYNC B1 ;  /* 0x0000000000017941 */ /* 0x000fea0003800000 */
.L_x_14615:
[----:B--2---:R-:W-:Y:S01]  /*2700*/  @P3 IMAD.WIDE.U32 R42, R77, 0x10, R42 ;  /* 0x000000104d2a3825 */ /* 0x004fe200078e002a */
[----:B------:R-:W1:Y:S04]  /*2710*/  @P0 LDG.E.128 R28, desc[UR6][R46.64] ;  /* 0x000000062e1c0981 */ /* 0x000e68000c1e1d00 */
[----:B-----5:R2:W5:Y:S01]  /*2720*/  @P3 LDG.E.128 R32, desc[UR6][R42.64] ;  /* 0x000000062a203981 */ /* 0x020562000c1e1d00 */
[----:B------:R-:W-:Y:S01]  /*2730*/  @!P4 ISETP.NE.U32.AND P1, PT, R72, RZ, PT ;  /* 0x000000ff4800c20c */ /* 0x000fe20003f25070 */
[----:B------:R-:W-:Y:S01]  /*2740*/  BSSY B1, `(.L_x_14617) ;  /* 0x000005b000017945 */ /* 0x000fe20003800000 */
[----:B0-----:R-:W-:Y:S02]  /*2750*/  @!P4 IMAD.MOV.U32 R44, RZ, RZ, R48 ;  /* 0x000000ffff2cc224 */ /* 0x001fe400078e0030 */
[----:B------:R-:W-:-:S04]  /*2760*/  @!P4 ISETP.NE.AND.EX P1, PT, R73, RZ, PT, P1 ;  /* 0x000000ff4900c20c */ /* 0x000fc80003f25310 */
[----:B-1----:R-:W-:Y:S01]  /*2770*/  @!P4 FSEL R40, R28, RZ, P1 ;  /* 0x000000ff1c28c208 */ /* 0x002fe20000800000 */
[----:B--2---:R-:W-:Y:S08]  /*2780*/  @!P4 BRA `(.L_x_14618) ;  /* 0x000000040058c947 */ /* 0x004ff00003800000 */
        /* <DEDUP_REMOVED lines=12> */
.L_x_14620:
[----:B------:R-:W-:-:S07]  /*2850*/  MOV R4, R56 ;  /* 0x0000003800047202 */ /* 0x000fce0000000f00 */
.L_x_14621:
[----:B------:R-:W-:Y:S05]  /*2860*/  BSYNC B2 ;  /* 0x0000000000027941 */ /* 0x000fea0003800000 */
.L_x_14619:
        /* <DEDUP_REMOVED lines=16> */
.L_x_14625:
[----:B------:R-:W-:Y:S05]  /*2970*/  BSYNC B3 ;  /* 0x0000000000037941 */ /* 0x000fea0003800000 */
.L_x_14624:
        /* <DEDUP_REMOVED lines=44> */
.L_x_14623:
[----:B------:R-:W-:Y:S05]  /*2c40*/  BSYNC B2 ;  /* 0x0000000000027941 */ /* 0x000fea0003800000 */
.L_x_14622:
        /* <DEDUP_REMOVED lines=10> */
.L_x_14618:
[----:B------:R-:W-:Y:S05]  /*2cf0*/  BSYNC B1 ;  /* 0x0000000000017941 */ /* 0x000fea0003800000 */
.L_x_14617:
        /* <DEDUP_REMOVED lines=18> */
.L_x_14629:
[----:B------:R-:W-:-:S07]  /*2e20*/  IMAD.MOV.U32 R3, RZ, RZ, R56 ;  /* 0x000000ffff037224 */ /* 0x000fce00078e0038 */
.L_x_14630:
[----:B------:R-:W-:Y:S05]  /*2e30*/  BSYNC B2 ;  /* 0x0000000000027941 */ /* 0x000fea0003800000 */
.L_x_14628:
        /* <DEDUP_REMOVED lines=16> */
.L_x_14634:
[----:B------:R-:W-:Y:S05]  /*2f40*/  BSYNC B3 ;  /* 0x0000000000037941 */ /* 0x000fea0003800000 */
.L_x_14633:
        /* <DEDUP_REMOVED lines=44> */
.L_x_14632:
[----:B------:R-:W-:Y:S05]  /*3210*/  BSYNC B2 ;  /* 0x0000000000027941 */ /* 0x000fea0003800000 */
.L_x_14631:
        /* <DEDUP_REMOVED lines=10> */
.L_x_14627:
[----:B------:R-:W-:Y:S05]  /*32c0*/  BSYNC B1 ;  /* 0x0000000000017941 */ /* 0x000fea0003800000 */
.L_x_14626:
        /* <DEDUP_REMOVED lines=18> */
.L_x_14638:
[----:B------:R-:W-:-:S07]  /*33f0*/  MOV R2, R56 ;  /* 0x0000003800027202 */ /* 0x000fce0000000f00 */
.L_x_14639:
[----:B------:R-:W-:Y:S05]  /*3400*/  BSYNC B2 ;  /* 0x0000000000027941 */ /* 0x000fea0003800000 */
.L_x_14637:
        /* <DEDUP_REMOVED lines=16> */
.L_x_14643:
[----:B------:R-:W-:Y:S05]  /*3510*/  BSYNC B3 ;  /* 0x0000000000037941 */ /* 0x000fea0003800000 */
.L_x_14642:
        /* <DEDUP_REMOVED lines=44> */
.L_x_14641:
[----:B------:R-:W-:Y:S05]  /*37e0*/  BSYNC B2 ;  /* 0x0000000000027941 */ /* 0x000fea0003800000 */
.L_x_14640:
        /* <DEDUP_REMOVED lines=10> */
.L_x_14636:
[----:B------:R-:W-:Y:S05]  /*3890*/  BSYNC B1 ;  /* 0x0000000000017941 */ /* 0x000fea0003800000 */
.L_x_14635:
        /* <DEDUP_REMOVED lines=18> */
.L_x_14647:
[----:B------:R-:W-:-:S07]  /*39c0*/  IMAD.MOV.U32 R0, RZ, RZ, R56 ;  /* 0x000000ffff007224 */ /* 0x000fce00078e0038 */
.L_x_14648:
[----:B------:R-:W-:Y:S05]  /*39d0*/  BSYNC B2 ;  /* 0x0000000000027941 */ /* 0x000fea0003800000 */
.L_x_14646:
        /* <DEDUP_REMOVED lines=16> */
.L_x_14652:
[----:B------:R-:W-:Y:S05]  /*3ae0*/  BSYNC B3 ;  /* 0x0000000000037941 */ /* 0x000fea0003800000 */
.L_x_14651:
        /* <DEDUP_REMOVED lines=44> */
.L_x_14650:
[----:B------:R-:W-:Y:S05]  /*3db0*/  BSYNC B2 ;  /* 0x0000000000027941 */ /* 0x000fea0003800000 */
.L_x_14649:
        /* <DEDUP_REMOVED lines=10> */
.L_x_14645:
[----:B------:R-:W-:Y:S05]  /*3e60*/  BSYNC B1 ;  /* 0x0000000000017941 */ /* 0x000fea0003800000 */
.L_x_14644:
[----:B------:R-:W-:Y:S01]  /*3e70*/  IMAD.WIDE.U32 R48, R97, 0x10, R74 ;  /* 0x0000001061307825 */ /* 0x000fe200078e004a */
[----:B------:R-:W0:Y:S01]  /*3e80*/  @P0 LDC.64 R44, c[0x0][0x230] ;  /* 0x00008c00ff2c0b82 */ /* 0x000e220000000a00 */
[----:B------:R-:W-:Y:S01]  /*3e90*/  BSSY B1, `(.L_x_14653) ;  /* 0x0000012000017945 */ /* 0x000fe20003800000 */
[----:B------:R-:W-:Y:S01]  /*3ea0*/  IADD3 R99, R98, 0x40, RZ ;  /* 0x0000004062637810 */ /* 0x000fe20007ffe0ff */
[----:B------:R-:W-:Y:S01]  /*3eb0*/  VIADD R103, R101, 0x40 ;  /* 0x0000004065677836 */ /* 0x000fe20000000000 */
[----:B------:R1:W-:Y:S04]  /*3ec0*/  STG.E.128 desc[UR6][R48.64], R40 ;  /* 0x0000002830007986 */ /* 0x0003e8000c101d06 */
[----:B------:R-:W2:Y:S01]  /*3ed0*/  @P3 LDC.64 R46, c[0x0][0x220] ;  /* 0x00008800ff2e3b82 */ /* 0x000ea20000000a00 */
[----:B0-----:R-:W-:Y:S01]  /*3ee0*/  @P0 IMAD.WIDE.U32 R50, R103, 0x10, R44 ;  /* 0x0000001067320825 */ /* 0x001fe200078e002c */
[----:B-1----:R-:W-:Y:S06]  /*3ef0*/  @!P3 BRA `(.L_x_14654) ;  /* 0x00000000002cb947 */ /* 0x002fec0003800000 */
[----:B------:R-:W0:Y:S01]  /*3f00*/  LDC.64 R44, c[0x0][0x240] ;  /* 0x00009000ff2c7b82 */ /* 0x000e220000000a00 */
[----:B------:R-:W-:Y:S01]  /*3f10*/  IMAD.U32 R49, R2, 0x10000, RZ ;  /* 0x0001000002317824 */ /* 0x000fe200078e00ff */
[----:B------:R-:W-:Y:S02]  /*3f20*/  LOP3.LUT R48, R0, 0xffff, RZ, 0xc0, !PT ;  /* 0x0000ffff00307812 */ /* 0x000fe400078ec0ff */
[----:B------:R-:W-:Y:S02]  /*3f30*/  LOP3.LUT R97, R3, 0xff, RZ, 0xc0, !PT ;  /* 0x000000ff03617812 */ /* 0x000fe400078ec0ff */
[----:B------:R-:W-:-:S04]  /*3f40*/  LOP3.LUT R49, R49, 0xff0000, RZ, 0xc0, !PT ;  /* 0x00ff000031317812 */ /* 0x000fc800078ec0ff */
[----:B------:R-:W-:Y:S02]  /*3f50*/  LEA R48, R48, R49, 0x18 ;  /* 0x0000003130307211 */ /* 0x000fe400078ec0ff */
[----:B------:R-:W-:-:S03]  /*3f60*/  LOP3.LUT R49, R4, 0xff, RZ, 0xc0, !PT ;  /* 0x000000ff04317812 */ /* 0x000fc600078ec0ff */
[----:B------:R-:W-:-:S05]  /*3f70*/  IMAD R48, R97, 0x100, R48 ;  /* 0x0000010061307824 */ /* 0x000fca00078e0230 */
[----:B------:R-:W-:Y:S01]  /*3f80*/  IADD3 R49, R48, R49, RZ ;  /* 0x0000003130317210 */ /* 0x000fe20007ffe0ff */
[----:B0-----:R-:W-:-:S05]  /*3f90*/  IMAD.WIDE.U32 R44, R77, 0x4, R44 ;  /* 0x000000044d2c7825 */ /* 0x001fca00078e002c */
[----:B------:R0:W-:Y:S02]  /*3fa0*/  STG.E desc[UR6][R44.64], R49 ;  /* 0x000000312c007986 */ /* 0x0001e4000c101906 */
.L_x_14654:
[----:B------:R-:W-:Y:S05]  /*3fb0*/  BSYNC B1 ;  /* 0x0000000000017941 */ /* 0x000fea0003800000 */
.L_x_14653:
[----:B--2---:R-:W-:Y:S01]  /*3fc0*/  @P3 IMAD.WIDE.U32 R46, R99, 0x10, R46 ;  /* 0x00000010632e3825 */ /* 0x004fe200078e002e */
[----:B------:R-:W0:Y:S04]  /*3fd0*/  @P0 LDG.E.128 R28, desc[UR6][R50.64] ;  /* 0x00000006321c0981 */ /* 0x000e28000c1e1d00 */
[----:B-----5:R1:W5:Y:S01]  /*3fe0*/  @P3 LDG.E.128 R32, desc[UR6][R46.64] ;  /* 0x000000062e203981 */ /* 0x020362000c1e1d00 */
[----:B------:R-:W-:Y:S01]  /*3ff0*/  @!P4 ISETP.NE.U32.AND P1, PT, R72, RZ, PT ;  /* 0x000000ff4800c20c */ /* 0x000fe20003f25070 */
[----:B------:R-:W-:Y:S01]  /*4000*/  BSSY B1, `(.L_x_14655) ;  /* 0x000005b000017945 */ /* 0x000fe20003800000 */
[----:B------:R-:W-:Y:S02]  /*4010*/  @!P4 IMAD.MOV.U32 R48, RZ, RZ, R76 ;  /* 0x000000ffff30c224 */ /* 0x000fe400078e004c */
[----:B------:R-:W-:-:S04]  /*4020*/  @!P4 ISETP.NE.AND.EX P1, PT, R73, RZ, PT, P1 ;  /* 0x000000ff4900c20c */ /* 0x000fc80003f25310 */
[----:B0-----:R-:W-:Y:S01]  /*4030*/  @!P4 FSEL R44, R28, RZ, P1 ;  /* 0x000000ff1c2cc208 */ /* 0x001fe20000800000 */
        /* <DEDUP_REMOVED lines=13> */
.L_x_14658:
[----:B------:R-:W-:-:S07]  /*4110*/  MOV R4, R56 ;  /* 0x0000003800047202 */ /* 0x000fce0000000f00 */
.L_x_14659:
[----:B------:R-:W-:Y:S05]  /*4120*/  BSYNC B2 ;  /* 0x0000000000027941 */ /* 0x000fea0003800000 */
.L_x_14657:
        /* <DEDUP_REMOVED lines=16> */
.L_x_14663:
[----:B------:R-:W-:Y:S05]  /*4230*/  BSYNC B3 ;  /* 0x0000000000037941 */ /* 0x000fea0003800000 */
.L_x_14662:
        /* <DEDUP_REMOVED lines=44> */
.L_x_14661:
[----:B------:R-:W-:Y:S05]  /*4500*/  BSYNC B2 ;  /* 0x0000000000027941 */ /* 0x000fea0003800000 */
.L_x_14660:
        /* <DEDUP_REMOVED lines=10> */
.L_x_14656:
[----:B------:R-:W-:Y:S05]  /*45b0*/  BSYNC B1 ;  /* 0x0000000000017941 */ /* 0x000fea0003800000 */
.L_x_14655:
        /* <DEDUP_REMOVED lines=18> */
.L_x_14667:
[----:B------:R-:W-:-:S07]  /*46e0*/  IMAD.MOV.U32 R3, RZ, RZ, R56 ;  /* 0x000000ffff037224 */ /* 0x000fce00078e0038 */
.L_x_14668:
[----:B------:R-:W-:Y:S05]  /*46f0*/  BSYNC B2 ;  /* 0x0000000000027941 */ /* 0x000fea0003800000 */
.L_x_14666:
        /* <DEDUP_REMOVED lines=16> */
.L_x_14672:
[----:B------:R-:W-:Y:S05]  /*4800*/  BSYNC B3 ;  /* 0x0000000000037941 */ /* 0x000fea0003800000 */
.L_x_14671:
        /* <DEDUP_REMOVED lines=44> */
.L_x_14670:
[----:B------:R-:W-:Y:S05]  /*4ad0*/  BSYNC B2 ;  /* 0x0000000000027941 */ /* 0x000fea0003800000 */
.L_x_14669:
        /* <DEDUP_REMOVED lines=10> */
.L_x_14665:
[----:B------:R-:W-:Y:S05]  /*4b80*/  BSYNC B1 ;  /* 0x0000000000017941 */ /* 0x000fea0003800000 */
.L_x_14664:
        /* <DEDUP_REMOVED lines=18> */
.L_x_14676:
[----:B------:R-:W-:-:S07]  /*4cb0*/  MOV R2, R56 ;  /* 0x0000003800027202 */ /* 0x000fce0000000f00 */
.L_x_14677:
[----:B------:R-:W-:Y:S05]  /*4cc0*/  BSYNC B2 ;  /* 0x0000000000027941 */ /* 0x000fea0003800000 */
.L_x_14675:
        /* <DEDUP_REMOVED lines=16> */
.L_x_14681:
[----:B------:R-:W-:Y:S05]  /*4dd0*/  BSYNC B3 ;  /* 0x0000000000037941 */ /* 0x000fea0003800000 */
.L_x_14680:
        /* <DEDUP_REMOVED lines=44> */
.L_x_14679:
[----:B------:R-:W-:Y:S05]  /*50a0*/  BSYNC B2 ;  /* 0x0000000000027941 */ /* 0x000fea0003800000 */
.L_x_14678:
        /* <DEDUP_REMOVED lines=10> */
.L_x_14674:
[----:B------:R-:W-:Y:S05]  /*5150*/  BSYNC B1 ;  /* 0x0000000000017941 */ /* 0x000fea0003800000 */
.L_x_14673:
        /* <DEDUP_REMOVED lines=18> */
.L_x_14685:
[----:B------:R-:W-:-:S07]  /*5280*/  IMAD.MOV.U32 R0, RZ, RZ, R56 ;  /* 0x000000ffff007224 */ /* 0x000fce00078e0038 */
.L_x_14686:
[----:B------:R-:W-:Y:S05]  /*5290*/  BSYNC B2 ;  /* 0x0000000000027941 */ /* 0x000fea0003800000 */
.L_x_14684:
        /* <DEDUP_REMOVED lines=16> */
.L_x_14690:
[----:B------:R-:W-:Y:S05]  /*53a0*/  BSYNC B3 ;  /* 0x0000000000037941 */ /* 0x000fea0003800000 */
.L_x_14689:
        /* <DEDUP_REMOVED lines=44> */
.L_x_14688:
[----:B------:R-:W-:Y:S05]  /*5670*/  BSYNC B2 ;  /* 0x0000000000027941 */ /* 0x000fea0003800000 */
.L_x_14687:
        /* <DEDUP_REMOVED lines=10> */
.L_x_14683:
[----:B------:R-:W-:Y:S05]  /*5720*/  BSYNC B1 ;  /* 0x0000000000017941 */ /* 0x000fea0003800000 */
.L_x_14682:
        /* <DEDUP_REMOVED lines=20> */
.L_x_14692:
[----:B------:R-:W-:Y:S05]  /*5870*/  BSYNC B1 ;  /* 0x0000000000017941 */ /* 0x000fea0003800000 */
.L_x_14691:
[----:B0-2---:R-:W-:Y:S01]  /*5880*/  @P3 IMAD.WIDE.U32 R50, R103, 0x10, R48 ;  /* 0x0000001067323825 */ /* 0x005fe200078e0030 */
[----:B------:R-:W2:Y:S04]  /*5890*/  @P0 LDG.E.128 R28, desc[UR6][R76.64] ;  /* 0x000000064c1c0981 */ /* 0x000ea8000c1e1d00 */
[----:B-----5:R0:W5:Y:S01]  /*58a0*/  @P3 LDG.E.128 R32, desc[UR6][R50.64] ;  /* 0x0000000632203981 */ /* 0x020162000c1e1d00 */
[----:B------:R-:W-:Y:S01]  /*58b0*/  @!P4 ISETP.NE.U32.AND P1, PT, R72, RZ, PT ;  /* 0x000000ff4800c20c */ /* 0x000fe20003f25070 */
[----:B------:R-:W-:Y:S01]  /*58c0*/  BSSY B1, `(.L_x_14693) ;  /* 0x000005b000017945 */ /* 0x000fe20003800000 */
[----:B------:R-:W-:Y:S02]  /*58d0*/  @!P4 IMAD.MOV.U32 R97, RZ, RZ, R96 ;  /* 0x000000ffff61c224 */ /* 0x000fe400078e0060 */
        /* <DEDUP_REMOVED lines=15> */
.L_x_14696:
[----:B------:R-:W-:-:S07]  /*59d0*/  MOV R4, R56 ;  /* 0x0000003800047202 */ /* 0x000fce0000000f00 */
.L_x_14697:
[----:B------:R-:W-:Y:S05]  /*59e0*/  BSYNC B2 ;  /* 0x0000000000027941 */ /* 0x000fea0003800000 */
.L_x_14695:
        /* <DEDUP_REMOVED lines=16> */
.L_x_14701:
[----:B------:R-:W-:Y:S05]  /*5af0*/  BSYNC B3 ;  /* 0x0000000000037941 */ /* 0x000fea0003800000 */
.L_x_14700:
        /* <DEDUP_REMOVED lines=44> */
.L_x_14699:
[----:B------:R-:W-:Y:S05]  /*5dc0*/  BSYNC B2 ;  /* 0x0000000000027941 */ /* 0x000fea0003800000 */
.L_x_14698:
        /* <DEDUP_REMOVED lines=10> */
.L_x_14694:
[----:B------:R-:W-:Y:S05]  /*5e70*/  BSYNC B1 ;  /* 0x0000000000017941 */ /* 0x000fea0003800000 */
.L_x_14693:
        /* <DEDUP_REMOVED lines=18> */
.L_x_14705:
[----:B------:R-:W-:-:S07]  /*5fa0*/  MOV R3, R56 ;  /* 0x0000003800037202 */ /* 0x000fce0000000f00 */
.L_x_14706:
[----:B------:R-:W-:Y:S05]  /*5fb0*/  BSYNC B2 ;  /* 0x0000000000027941 */ /* 0x000fea0003800000 */
.L_x_14704:
        /* <DEDUP_REMOVED lines=16> */
.L_x_14710:
[----:B------:R-:W-:Y:S05]  /*60c0*/  BSYNC B3 ;  /* 0x0000000000037941 */ /* 0x000fea0003800000 */
.L_x_14709:
        /* <DEDUP_REMOVED lines=44> */
.L_x_14708:
[----:B------:R-:W-:Y:S05]  /*6390*/  BSYNC B2 ;  /* 0x0000000000027941 */ /* 0x000fea0003800000 */
.L_x_14707:
        /* <DEDUP_REMOVED lines=10> */
.L_x_14703:
[----:B------:R-:W-:Y:S05]  /*6440*/  BSYNC B1 ;  /* 0x0000000000017941 */ /* 0x000fea0003800000 */
.L_x_14702:
        /* <DEDUP_REMOVED lines=18> */
.L_x_14714:
[----:B------:R-:W-:-:S07]  /*6570*/  IMAD.MOV.U32 R2, RZ, RZ, R56 ;  /* 0x000000ffff027224 */ /* 0x000fce00078e0038 */
.L_x_14715:
[----:B------:R-:W-:Y:S05]  /*6580*/  BSYNC B2 ;  /* 0x0000000000027941 */ /* 0x000fea0003800000 */
.L_x_14713:
        /* <DEDUP_REMOVED lines=16> */
.L_x_14719:
[----:B------:R-:W-:Y:S05]  /*6690*/  BSYNC B3 ;  /* 0x0000000000037941 */ /* 0x000fea0003800000 */
.L_x_14718:
        /* <DEDUP_REMOVED lines=44> */
.L_x_14717:
[----:B------:R-:W-:Y:S05]  /*6960*/  BSYNC B2 ;  /* 0x0000000000027941 */ /* 0x000fea0003800000 */
.L_x_14716:
[----:B------:R-:W-:Y:S01]  /*6970*/  I2FP.F32.U32 R2, R2 ;  /* 0x0000000200027245 */ /* 0x000fe20000201000 */
[----:B-----5:R-:W-:Y:S01]  /*6980*/  FMUL.FTZ R50, R34, UR11 ;  /* 0x0000000b22327c20 */ /* 0x020fe20008410000 */
[----:B------:R-:W-:-:S03]  /*6990*/  MOV R51, 0x2f800000 ;  /* 0x2f80000000337802 */ /* 0x000fc60000000f00 */
[----:B------:R-:W-:Y:S02]  /*69a0*/  FMUL.FTZ R50, R50, UR10 ;  /* 0x0000000a32327c20 */ /* 0x000fe40008410000 */
[----:B------:R-:W-:-:S05]  /*69b0*/  FFMA.FTZ R2, R2, R51, 1.1641532182693481445e-10 ;  /* 0x2f00000002027423 */ /* 0x000fca0000010033 */
[----:B------:R-:W-:-:S04]  /*69c0*/  FSETP.GTU.FTZ.AND P1, PT, R2, UR9, PT ;  /* 0x0000000902007c0b */ /* 0x000fc8000bf3c000 */
[----:B------:R-:W-:Y:S02]  /*69d0*/  FSEL R50, R50, RZ, !P1 ;  /* 0x000000ff32327208 */ /* 0x000fe40004800000 */
[----:B------:R-:W-:-:S03]  /*69e0*/  SEL R2, RZ, 0x1, P1 ;  /* 0x00000001ff027807 */ /* 0x000fc60000800000 */
[----:B------:R-:W-:-:S04]  /*69f0*/  FMUL.FTZ R50, R59, R50 ;  /* 0x000000323b327220 */ /* 0x000fc80000410000 */
[----:B------:R-:W-:-:S07]  /*6a00*/  @P0 FADD.FTZ R50, R30, R50 ;  /* 0x000000321e320221 */ /* 0x000fce0000010000 */
.L_x_14712:
[----:B------:R-:W-:Y:S05]  /*6a10*/  BSYNC B1 ;  /* 0x0000000000017941 */ /* 0x000fea0003800000 */
.L_x_14711:
        /* <DEDUP_REMOVED lines=18> */
.L_x_14723:
[----:B------:R-:W-:-:S07]  /*6b40*/  MOV R0, R56 ;  /* 0x0000003800007202 */ /* 0x000fce0000000f00 */
.L_x_14724:
[----:B------:R-:W-:Y:S05]  /*6b50*/  BSYNC B2 ;  /* 0x0000000000027941 */ /* 0x000fea0003800000 */
.L_x_14722:
        /* <DEDUP_REMOVED lines=16> */
.L_x_14728:
[----:B------:R-:W-:Y:S05]  /*6c60*/  BSYNC B3 ;  /* 0x0000000000037941 */ /* 0x000fea0003800000 */
.L_x_14727:
        /* <DEDUP_REMOVED lines=44> */
.L_x_14726:
[----:B------:R-:W-:Y:S05]  /*6f30*/  BSYNC B2 ;  /* 0x0000000000027941 */ /* 0x000fea0003800000 */
.L_x_14725:
        /* <DEDUP_REMOVED lines=10> */
.L_x_14721:
[----:B------:R-:W-:Y:S05]  /*6fe0*/  BSYNC B1 ;  /* 0x0000000000017941 */ /* 0x000fea0003800000 */
.L_x_14720:
[----:B------:R-:W-:Y:S01]  /*6ff0*/  FADD.FTZ R72, RZ, R36 ;  /* 0x00000024ff487221 */ /* 0x000fe20000010000 */
[----:B------:R-:W-:Y:S01]  /*7000*/  IMAD.WIDE.U32 R74, R101, 0x10, R74 ;  /* 0x00000010654a7825 */ /* 0x000fe200078e004a */
[----:B------:R-:W-:Y:S01]  /*7010*/  BSSY B1, `(.L_x_14729) ;  /* 0x000001d000017945 */ /* 0x000fe20003800000 */
[----:B------:R-:W-:Y:S02]  /*7020*/  ISETP.NE.AND P0, PT, R91, RZ, PT ;  /* 0x000000ff5b00720c */ /* 0x000fe40003f05270 */
        /* <DEDUP_REMOVED lines=23> */
[----:B------:R-:W-:-:S04]  /*71a0*/  LEA R74, R77, R74, 0x8 ;  /* 0x0000004a4d4a7211 */ /* 0x000fc800078e40ff */
[----:B------:R-:W-:Y:S01]  /*71b0*/  IADD3 R75, R74, R75, RZ ;  /* 0x0000004b4a4b7210 */ /* 0x000fe20007ffe0ff */
[----:B0-----:R-:W-:-:S05]  /*71c0*/  IMAD.WIDE.U32 R72, R103, 0x4, R72 ;  /* 0x0000000467487825 */ /* 0x001fca00078e0048 */
[----:B------:R0:W-:Y:S02]  /*71d0*/  STG.E desc[UR6][R72.64], R75 ;  /* 0x0000004b48007986 */ /* 0x0001e4000c101906 */
.L_x_14730:
[----:B------:R-:W-:Y:S05]  /*71e0*/  BSYNC B1 ;  /* 0x0000000000017941 */ /* 0x000fea0003800000 */
.L_x_14729:
        /* <DEDUP_REMOVED lines=56> */
.L_x_14746:
        /* <DEDUP_REMOVED lines=18> */
[----:B------:R-:W1:Y:S01]  /*7690*/  LDC.64 R72, c[0x0][0x2b8] ;  /* 0x0000ae00ff487b82 */ /* 0x000e620000000a00 */
[----:B------:R-:W-:Y:S02]  /*76a0*/  FSEL R77, R77, RZ, !P2 ;  /* 0x000000ff4d4d7208 */ /* 0x000fe40005000000 */
[----:B------:R-:W-:-:S03]  /*76b0*/  IMAD R94, R94, R93, RZ ;  /* 0x0000005d5e5e7224 */ /* 0x000fc600078e02ff */
        /* <DEDUP_REMOVED lines=62> */
.L_x_14733:
[----:B------:R-:W-:Y:S05]  /*7aa0*/  BSYNC B1 ;  /* 0x0000000000017941 */ /* 0x000fea0003800000 */
.L_x_14732:
[----:B-1----:R-:W1:Y:S02]  /*7ab0*/  LDC.64 R36, c[0x0][0x210] ;  /* 0x00008400ff247b82 */ /* 0x002e640000000a00 */
[----:B-1----:R-:W-:-:S04]  /*7ac0*/  LEA R92, R36, R92, 0x2 ;  /* 0x0000005c245c7211 */ /* 0x002fc800078e10ff */
[----:B------:R-:W-:-:S13]  /*7ad0*/  ISETP.GE.AND P0, PT, R92, R37, PT ;  /* 0x000000255c00720c */ /* 0x000fda0003f06270 */
[----:B------:R-:W-:Y:S05]  /*7ae0*/  @!P0 BRA `(.L_x_14734) ;  /* 0xffffff9000688947 */ /* 0x000fea000383ffff */
[----:B------:R-:W-:Y:S05]  /*7af0*/  BSYNC B0 ;  /* 0x0000000000007941 */ /* 0x000fea0003800000 */
.L_x_14578:
[----:B------:R-:W-:Y:S05]  /*7b00*/  EXIT ;  /* 0x000000000000794d */ /* 0x000fea0003800000 */
.L_x_14731:
        /* <DEDUP_REMOVED lines=8> */
.L_x_14736:
[----:B------:R-:W-:Y:S05]  /*7b90*/  BSYNC B1 ;  /* 0x0000000000017941 */ /* 0x000fea0003800000 */
.L_x_14735:
        /* <DEDUP_REMOVED lines=9> */
.L_x_14737:
[----:B------:R-:W-:Y:S01]  /*7c30*/  HFMA2.MMA R101, -RZ, RZ, 0, 2.384185791015625e-07 ;  /* 0x00000004ff657435 */ /* 0x000fe200000001ff */
[----:B------:R-:W-:-:S05]  /*7c40*/  MOV R74, R100 ;  /* 0x00000064004a7202 */ /* 0x000fca0000000f00 */
[----:B------:R-:W-:-:S04]  /*7c50*/  FADD.FTZ R74, R73, R74 ;  /* 0x0000004a494a7221 */ /* 0x000fc80000010000 */
[----:B------:R-:W-:-:S07]  /*7c60*/  IMAD.MOV.U32 R102, RZ, RZ, R74 ;  /* 0x000000ffff667224 */ /* 0x000fce00078e004a */
[----:B------:R-:W-:Y:S05]  /*7c70*/  WARPSYNC.COLLECTIVE R99, `(.L_x_14738) ;  /* 0x0000000063087348 */ /* 0x000fea0003c00000 */
[----:B------:R0:W1:Y:S02]  /*7c80*/  SHFL.BFLY P1, R100, R102, R101, R104 ;  /* 0x0c00006566647389 */ /* 0x0000640000020068 */
[----:B01----:R-:W-:Y:S01]  /*7c90*/  ENDCOLLECTIVE ;  /* 0x000000000000791b */ /* 0x003fe20003800000 */
.L_x_14738:
[----:B------:R-:W-:Y:S01]  /*7ca0*/  HFMA2.MMA R101, -RZ, RZ, 0, 4.76837158203125e-07 ;  /* 0x00000008ff657435 */ /* 0x000fe200000001ff */
[----:B------:R-:W-:-:S05]  /*7cb0*/  MOV R75, R100 ;  /* 0x00000064004b7202 */ /* 0x000fca0000000f00 */
[----:B------:R-:W-:-:S04]  /*7cc0*/  FADD.FTZ R75, R74, R75 ;  /* 0x0000004b4a4b7221 */ /* 0x000fc80000010000 */
[----:B------:R-:W-:-:S07]  /*7cd0*/  IMAD.MOV.U32 R102, RZ, RZ, R75 ;  /* 0x000000ffff667224 */ /* 0x000fce00078e004b */
[----:B------:R-:W-:Y:S05]  /*7ce0*/  WARPSYNC.COLLECTIVE R99, `(.L_x_14739) ;  /* 0x0000000063087348 */ /* 0x000fea0003c00000 */
[----:B------:R0:W1:Y:S02]  /*7cf0*/  SHFL.BFLY P1, R100, R102, R101, R104 ;  /* 0x0c00006566647389 */ /* 0x0000640000020068 */
[----:B01----:R-:W-:Y:S01]  /*7d00*/  ENDCOLLECTIVE ;  /* 0x000000000000791b */ /* 0x003fe20003800000 */
.L_x_14739:
        /* <DEDUP_REMOVED lines=8> */
.L_x_14740:
        /* <DEDUP_REMOVED lines=40> */
.L_x_14741:
[----:B------:R-:W-:Y:S01]  /*8010*/  HFMA2.MMA R101, -RZ, RZ, 0, 1.1920928955078125e-07 ;  /* 0x00000002ff657435 */ /* 0x000fe200000001ff */
[----:B------:R-:W-:-:S05]  /*8020*/  MOV R73, R100 ;  /* 0x0000006400497202 */ /* 0x000fca0000000f00 */
[----:B------:R-:W-:-:S04]  /*8030*/  FADD.FTZ R73, R72, R73 ;  /* 0x0000004948497221 */ /* 0x000fc80000010000 */
[----:B------:R-:W-:-:S07]  /*8040*/  IMAD.MOV.U32 R102, RZ, RZ, R73 ;  /* 0x000000ffff667224 */ /* 0x000fce00078e0049 */
[----:B------:R-:W-:Y:S05]  /*8050*/  WARPSYNC.COLLECTIVE R99, `(.L_x_14742) ;  /* 0x0000000063087348 */ /* 0x000fea0003c00000 */
[----:B------:R0:W1:Y:S02]  /*8060*/  SHFL.BFLY P1, R100, R102, R101, R104 ;  /* 0x0c00006566647389 */ /* 0x0000640000020068 */
[----:B01----:R-:W-:Y:S01]  /*8070*/  ENDCOLLECTIVE ;  /* 0x000000000000791b */ /* 0x003fe20003800000 */
.L_x_14742:
[----:B------:R-:W-:Y:S01]  /*8080*/  HFMA2.MMA R101, -RZ, RZ, 0, 2.384185791015625e-07 ;  /* 0x00000004ff657435 */ /* 0x000fe200000001ff */
[----:B------:R-:W-:-:S05]  /*8090*/  MOV R74, R100 ;  /* 0x00000064004a7202 */ /* 0x000fca0000000f00 */
[----:B------:R-:W-:-:S04]  /*80a0*/  FADD.FTZ R74, R73, R74 ;  /* 0x0000004a494a7221 */ /* 0x000fc80000010000 */
[----:B------:R-:W-:-:S07]  /*80b0*/  IMAD.MOV.U32 R102, RZ, RZ, R74 ;  /* 0x000000ffff667224 */ /* 0x000fce00078e004a */
[----:B------:R-:W-:Y:S05]  /*80c0*/  WARPSYNC.COLLECTIVE R99, `(.L_x_14743) ;  /* 0x0000000063087348 */ /* 0x000fea0003c00000 */
[----:B------:R0:W1:Y:S02]  /*80d0*/  SHFL.BFLY P1, R100, R102, R101, R104 ;  /* 0x0c00006566647389 */ /* 0x0000640000020068 */
[----:B01----:R-:W-:Y:S01]  /*80e0*/  ENDCOLLECTIVE ;  /* 0x000000000000791b */ /* 0x003fe20003800000 */
.L_x_14743:
[----:B------:R-:W-:Y:S01]  /*80f0*/  HFMA2.MMA R101, -RZ, RZ, 0, 4.76837158203125e-07 ;  /* 0x00000008ff657435 */ /* 0x000fe200000001ff */
[----:B------:R-:W-:-:S05]  /*8100*/  MOV R75, R100 ;  /* 0x00000064004b7202 */ /* 0x000fca0000000f00 */
[----:B------:R-:W-:-:S04]  /*8110*/  FADD.FTZ R75, R74, R75 ;  /* 0x0000004b4a4b7221 */ /* 0x000fc80000010000 */
[----:B------:R-:W-:-:S07]  /*8120*/  IMAD.MOV.U32 R102, RZ, RZ, R75 ;  /* 0x000000ffff667224 */ /* 0x000fce00078e004b */
[----:B------:R-:W-:Y:S05]  /*8130*/  WARPSYNC.COLLECTIVE R99, `(.L_x_14744) ;  /* 0x0000000063087348 */ /* 0x000fea0003c00000 */
[----:B------:R0:W1:Y:S02]  /*8140*/  SHFL.BFLY P1, R100, R102, R101, R104 ;  /* 0x0c00006566647389 */ /* 0x0000640000020068 */
[----:B01----:R-:W-:Y:S01]  /*8150*/  ENDCOLLECTIVE ;  /* 0x000000000000791b */ /* 0x003fe20003800000 */
.L_x_14744:
[----:B------:R-:W-:Y:S01]  /*8160*/  HFMA2.MMA R101, -RZ, RZ, 0, 9.5367431640625e-07 ;  /* 0x00000010ff657435 */ /* 0x000fe200000001ff */
[----:B------:R-:W-:-:S05]  /*8170*/  MOV R98, R100 ;  /* 0x0000006400627202 */ /* 0x000fca0000000f00 */
[----:B------:R-:W-:-:S04]  /*8180*/  FADD.FTZ R98, R75, R98 ;  /* 0x000000624b627221 */ /* 0x000fc80000010000 */
[----:B------:R-:W-:-:S07]  /*8190*/  IMAD.MOV.U32 R102, RZ, RZ, R98 ;  /* 0x000000ffff667224 */ /* 0x000fce00078e0062 */
[----:B------:R-:W-:Y:S05]  /*81a0*/  WARPSYNC.COLLECTIVE R99, `(.L_x_14745) ;  /* 0x0000000063087348 */ /* 0x000fea0003c00000 */
[----:B------:R0:W1:Y:S02]  /*81b0*/  SHFL.BFLY P1, R100, R102, R101, R104 ;  /* 0x0c00006566647389 */ /* 0x0000640000020068 */
[----:B01----:R-:W-:Y:S01]  /*81c0*/  ENDCOLLECTIVE ;  /* 0x000000000000791b */ /* 0x003fe20003800000 */
.L_x_14745:
[----:B------:R-:W-:Y:S01]  /*81d0*/  MOV R97, R100 ;  /* 0x0000006400617202 */ /* 0x000fe20000000f00 */
[----:B------:R-:W-:Y:S06]  /*81e0*/  BRA `(.L_x_14746) ;  /* 0xfffffff000e07947 */ /* 0x000fec000383ffff */
.L_x_14747:
        /* <DEDUP_REMOVED lines=9> */
.L_x_16615:


//--------------------- .text._ZN10layer_norm13ln_fwd_kernelINS_13Kernel_traitsIfffffjLj512ELj1ELj4ELj1ELj16ENS_18Kernel_traits_baseILj512EfffffjLj128EEEEELb0ELb0ELb0ELb0EEEvNS_9FwdParamsE --------------------------
	.section	.text._ZN10layer_norm13ln_fwd_kernelINS_13Kernel_traitsIfffffjLj512ELj1ELj4ELj1ELj16ENS_18Kernel_traits_baseILj512EfffffjLj128EEEEELb0ELb0ELb0ELb0EEEvNS_9FwdParamsE,"ax",@progbits
	.align	128
        .global         _ZN10layer_norm13ln_fwd_kernelINS_13Kernel_traitsIfffffjLj512ELj1ELj4ELj1ELj16ENS_18Kernel_traits_baseILj512EfffffjLj128EEEEELb0ELb0ELb0ELb0EEEvNS_9FwdParamsE
        .type           _ZN10layer_norm13ln_fwd_kernelINS_13Kernel_traitsIfffffjLj512ELj1ELj4ELj1ELj16ENS_18Kernel_traits_baseILj512EfffffjLj128EEEEELb0ELb0ELb0ELb0EEEvNS_9FwdParamsE,@function
        .size           _ZN10layer_norm13ln_fwd_kernelINS_13Kernel_traitsIfffffjLj512ELj1ELj4ELj1ELj16ENS_18Kernel_traits_baseILj512EfffffjLj128EEEEELb0ELb0ELb0ELb0EEEvNS_9FwdParamsE,(.L_x_16616 - _ZN10layer_norm13ln_fwd_kernelINS_13Kernel_traitsIfffffjLj512ELj1ELj4ELj1ELj16ENS_18Kernel_traits_baseILj512EfffffjLj128EEEEELb0ELb0ELb0ELb0EEEvNS_9FwdParamsE)
        .other          _ZN10layer_norm13ln_fwd_kernelINS_13Kernel_traitsIfffffjLj512ELj1ELj4ELj1ELj16ENS_18Kernel_traits_baseILj512EfffffjLj128EEEEELb0ELb0ELb0ELb0EEEvNS_9FwdParamsE,@"STO_CUDA_ENTRY STV_DEFAULT"
_ZN10layer_norm13ln_fwd_kernelINS_13Kernel_traitsIfffffjLj512ELj1ELj4ELj1ELj16ENS_18Kernel_traits_baseILj512EfffffjLj128EEEEELb0ELb0ELb0ELb0EEEvNS_9FwdParamsE:
.text._ZN10layer_norm13ln_fwd_kernelINS_13Kernel_traitsIfffffjLj512ELj1ELj4ELj1ELj16ENS_18Kernel_traits_baseILj512EfffffjLj128EEEEELb0ELb0ELb0ELb0EEEvNS_9FwdParamsE:
        /* <DEDUP_REMOVED lines=15> */
[----:B------:R-:W-:Y:S02]  /*00f0*/  ISETP.GE.U32.AND P1, PT, R0, 0x80, PT ;  /* 0x000000800000780c */ /* 0x000fe40003f26070 */
[----:B------:R-:W-:Y:S02]  /*0100*/  P2R R3, PR, RZ, 0x20 ;  /* 0x00000020ff037803 */ /* 0x000fe40000000000 */
[----:B------:R-:W-:Y:S02]  /*0110*/  P2R R2, PR, RZ, 0x10 ;  /* 0x00000010ff027803 */ /* 0x000fe40000000000 */
[----:B------:R-:W-:Y:S01]  /*0120*/  LOP3.LUT R7, R7, 0x1f, RZ, 0xc0, !PT ;  /* 0x0000001f07077812 */ /* 0x000fe200078ec0ff */
[----:B------:R-:W-:Y:S06]  /*0130*/  @!P0 BRA `(.L_x_14749) ;  /* 0x0000000000308947 */ /* 0x000fec0003800000 */
[----:B------:R-:W0:Y:S01]  /*0140*/  LDC.64 R16, c[0x0][0x260] ;  /* 0x00009800ff107b82 */ /* 0x000e220000000a00 */
[----:B------:R-:W-:Y:S01]  /*0150*/  ULDC.64 UR6, c[0x0][0x2c8] ;  /* 0x0000b20000067ab9 */ /* 0x000fe20000000a00 */
[----:B------:R-:W-:Y:S02]  /*0160*/  CS2R R14, SRZ ;  /* 0x00000000000e7805 */ /* 0x000fe4000001ff00 */
[----:B------:R-:W-:Y:S02]  /*0170*/  ISETP.NE.U32.AND P2, PT, RZ, UR6, PT ;  /* 0x00000006ff007c0c */ /* 0x000fe4000bf45070 */
[----:B------:R-:W-:Y:S02]  /*0180*/  CS2R R12, SRZ ;  /* 0x00000000000c7805 */ /* 0x000fe4000001ff00 */
[----:B------:R-:W-:-:S13]  /*0190*/  ISETP.NE.AND.EX P2, PT, RZ, UR7, PT, P2 ;  /* 0x00000007ff007c0c */ /* 0x000fda000bf45320 */
[C---:B------:R-:W-:Y:S01]  /*01a0*/  @P2 LEA R2, P3, R7.reuse, UR6, 0x4 ;  /* 0x0000000607022c11 */ /* 0x040fe2000f8620ff */
[----:B0-----:R-:W-:-:S03]  /*01b0*/  IMAD.WIDE.U32 R16, R7, 0x10, R16 ;  /* 0x0000001007107825 */ /* 0x001fc600078e0010 */
[----:B------:R-:W-:-:S03]  /*01c0*/  @P2 LEA.HI.X R3, R7, UR7, RZ, 0x4, P3 ;  /* 0x0000000707032c11 */ /* 0x000fc600098f24ff */
[----:B------:R-:W5:Y:S04]  /*01d0*/  LDG.E.128 R16, desc[UR4][R16.64] ;  /* 0x0000000410107981 */ /* 0x000f68000c1e1d00 */
[----:B------:R0:W5:Y:S01]  /*01e0*/  @P2 LDG.E.128 R12, desc[UR4][R2.64] ;  /* 0x00000004020c2981 */ /* 0x000162000c1e1d00 */
[----:B------:R-:W-:-:S07]  /*01f0*/  LOP3.LUT R7, R7, 0x20, RZ, 0xfc, !PT ;  /* 0x0000002007077812 */ /* 0x000fce00078efcff */
.L_x_14749:
[----:B------:R-:W-:Y:S05]  /*0200*/  BSYNC B0 ;  /* 0x0000000000007941 */ /* 0x000fea0003800000 */
.L_x_14748:
[----:B------:R-:W-:Y:S04]  /*0210*/  BSSY B0, `(.L_x_14750) ;  /* 0x000000e000007945 */ /* 0x000fe80003800000 */
[----:B------:R-:W-:Y:S05]  /*0220*/  @!P5 BRA `(.L_x_14751) ;  /* 0x000000000030d947 */ /* 0x000fea0003800000 */
[----:B------:R-:W1:Y:S01]  /*0230*/  LDC.64 R4, c[0x0][0x260] ;  /* 0x00009800ff047b82 */ /* 0x000e620000000a00 */
[----:B------:R-:W-:Y:S01]  /*0240*/  ULDC.64 UR6, c[0x0][0x2c8] ;  /* 0x0000b20000067ab9 */ /* 0x000fe20000000a00 */
[----:B------:R-:W-:Y:S02]  /*0250*/  CS2R R22, SRZ ;  /* 0x0000000000167805 */ /* 0x000fe4000001ff00 */
[----:B------:R-:W-:Y:S02]  /*0260*/  ISETP.NE.U32.AND P2, PT, RZ, UR6, PT ;  /* 0x00000006ff007c0c */ /* 0x000fe4000bf45070 */
[----:B------:R-:W-:Y:S02]  /*0270*/  CS2R R20, SRZ ;  /* 0x0000000000147805 */ /* 0x000fe4000001ff00 */
[----:B------:R-:W-:-:S13]  /*0280*/  ISETP.NE.AND.EX P2, PT, RZ, UR7, PT, P2 ;  /* 0x00000007ff007c0c */ /* 0x000fda000bf45320 */
[----:B0-----:R-:W-:-:S04]  /*0290*/  @P2 LEA R2, P3, R7, UR6, 0x4 ;  /* 0x0000000607022c11 */ /* 0x001fc8000f8620ff */
[C---:B------:R-:W-:Y:S01]  /*02a0*/  @P2 LEA.HI.X R3, R7.reuse, UR7, RZ, 0x4, P3 ;  /* 0x0000000707032c11 */ /* 0x040fe200098f24ff */
[----:B-1----:R-:W-:-:S04]  /*02b0*/  IMAD.WIDE.U32 R4, R7, 0x10, R4 ;  /* 0x0000001007047825 */ /* 0x002fc800078e0004 */
[----:B------:R1:W5:Y:S04]  /*02c0*/  @P2 LDG.E.128 R20, desc[UR4][R2.64] ;  /* 0x0000000402142981 */ /* 0x000368000c1e1d00 */
[----:B------:R1:W5:Y:S01]  /*02d0*/  LDG.E.128 R24, desc[UR4][R4.64] ;  /* 0x0000000404187981 */ /* 0x000362000c1e1d00 */
[----:B------:R-:W-:-:S07]  /*02e0*/  IADD3 R7, R7, 0x20, RZ ;  /* 0x0000002007077810 */ /* 0x000fce0007ffe0ff */
.L_x_14751:
[----:B------:R-:W-:Y:S05]  /*02f0*/  BSYNC B0 ;  /* 0x0000000000007941 */ /* 0x000fea0003800000 */
.L_x_14750:
[----:B------:R-:W-:Y:S04]  /*0300*/  BSSY B0, `(.L_x_14752) ;  /* 0x000000e000007945 */ /* 0x000fe80003800000 */
[----:B------:R-:W-:Y:S05]  /*0310*/  @!P4 BRA `(.L_x_14753) ;  /* 0x000000000030c947 */ /* 0x000fea0003800000 */
[----:B-1----:R-:W1:Y:S01]  /*0320*/  LDC.64 R4, c[0x0][0x260] ;  /* 0x00009800ff047b82 */ /* 0x002e620000000a00 */
        /* <DEDUP_REMOVED lines=11> */
.L_x_14753:
[----:B------:R-:W-:Y:S05]  /*03e0*/  BSYNC B0 ;  /* 0x0000000000007941 */ /* 0x000fea0003800000 */
.L_x_14752:
[----:B------:R-:W-:Y:S04]  /*03f0*/  BSSY B0, `(.L_x_14754) ;  /* 0x000000d000007945 */ /* 0x000fe80003800000 */
[----:B------:R-:W-:Y:S05]  /*0400*/  @!P1 BRA `(.L_x_14755) ;  /* 0x00000000002c9947 */ /* 0x000fea0003800000 */
[----:B------:R-:W3:Y:S01]  /*0410*/  LDC.64 R40, c[0x0][0x260] ;  /* 0x00009800ff287b82 */ /* 0x000ee20000000a00 */
[----:B------:R-:W-:Y:S01]  /*0420*/  ULDC.64 UR6, c[0x0][0x2c8] ;  /* 0x0000b20000067ab9 */ /* 0x000fe20000000a00 */
[----:B------:R-:W-:Y:S02]  /*0430*/  CS2R R38, SRZ ;  /* 0x0000000000267805 */ /* 0x000fe4000001ff00 */
[----:B------:R-:W-:Y:S02]  /*0440*/  ISETP.NE.U32.AND P2, PT, RZ, UR6, PT ;  /* 0x00000006ff007c0c */ /* 0x000fe4000bf45070 */
[----:B------:R-:W-:Y:S02]  /*0450*/  CS2R R36, SRZ ;  /* 0x0000000000247805 */ /* 0x000fe4000001ff00 */
[----:B------:R-:W-:-:S13]  /*0460*/  ISETP.NE.AND.EX P2, PT, RZ, UR7, PT, P2 ;  /* 0x00000007ff007c0c */ /* 0x000fda000bf45320 */
[C---:B012---:R-:W-:Y:S01]  /*0470*/  @P2 LEA R2, P3, R7.reuse, UR6, 0x4 ;  /* 0x0000000607022c11 */ /* 0x047fe2000f8620ff */
[----:B---3--:R-:W-:-:S03]  /*0480*/  IMAD.WIDE.U32 R40, R7, 0x10, R40 ;  /* 0x0000001007287825 */ /* 0x008fc600078e0028 */
[----:B------:R-:W-:-:S03]  /*0490*/  @P2 LEA.HI.X R3, R7, UR7, RZ, 0x4, P3 ;  /* 0x0000000707032c11 */ /* 0x000fc600098f24ff */
[----:B------:R-:W5:Y:S04]  /*04a0*/  LDG.E.128 R40, desc[UR4][R40.64] ;  /* 0x0000000428287981 */ /* 0x000f68000c1e1d00 */
[----:B------:R3:W5:Y:S02]  /*04b0*/  @P2 LDG.E.128 R36, desc[UR4][R2.64] ;  /* 0x0000000402242981 */ /* 0x000764000c1e1d00 */
.L_x_14755:
[----:B------:R-:W-:Y:S05]  /*04c0*/  BSYNC B0 ;  /* 0x0000000000007941 */ /* 0x000fea0003800000 */
.L_x_14754:
[----:B------:R-:W-:Y:S01]  /*04d0*/  ULDC UR6, c[0x0][0x214] ;  /* 0x0000850000067ab9 */ /* 0x000fe20000000800 */
[----:B------:R-:W-:Y:S01]  /*04e0*/  ULDC.64 UR8, c[0x0][0x270] ;  /* 0x00009c0000087ab9 */ /* 0x000fe20000000a00 */
[----:B------:R-:W-:Y:S01]  /*04f0*/  ISETP.GE.AND P2, PT, R6, UR6, PT ;  /* 0x0000000606007c0c */ /* 0x000fe2000bf46270 */
[----:B------:R-:W-:Y:S02]  /*0500*/  ULDC.64 UR6, c[0x0][0x230] ;  /* 0x00008c0000067ab9 */ /* 0x000fe40000000a00 */
[----:B------:R-:W-:-:S04]  /*0510*/  ULOP3.LUT UP0, URZ, UR6, UR8, URZ, 0xfc, !UPT ;  /* 0x00000008063f7292 */ /* 0x000fc8000f80fc3f */
[----:B------:R-:W-:-:S06]  /*0520*/  ULOP3.LUT UP0, URZ, UR7, UR9, URZ, 0xfc, UP0 ;  /* 0x00000009073f7292 */ /* 0x000fcc000800fc3f */
[----:B------:R-:W-:Y:S05]  /*0530*/  @P2 EXIT ;  /* 0x000000000000294d */ /* 0x000fea0003800000 */
[----:B------:R-:W-:Y:S01]  /*0540*/  UISETP.NE.U32.AND UP1, UPT, UR8, URZ, UPT ;  /* 0x0000003f0800728c */ /* 0x000fe2000bf25070 */
[----:B0123--:R-:W-:Y:S01]  /*0550*/  MOV R2, R6 ;  /* 0x0000000600027202 */ /* 0x00ffe20000000f00 */
[----:B------:R-:W-:Y:S01]  /*0560*/  ULDC.U8 UR6, c[0x0][0x2a0] ;  /* 0x0000a80000067ab9 */ /* 0x000fe20000000000 */
[----:B------:R-:W-:Y:S01]  /*0570*/  ULDC UR8, c[0x0][0x2d8] ;  /* 0x0000b60000087ab9 */ /* 0x000fe20000000800 */
[----:B------:R-:W-:Y:S02]  /*0580*/  UISETP.NE.AND.EX UP1, UPT, UR9, URZ, UPT, UP1 ;  /* 0x0000003f0900728c */ /* 0x000fe4000bf25310 */
[----:B------:R-:W-:Y:S01]  /*0590*/  UISETP.NE.AND UP2, UPT, UR6, URZ, UPT ;  /* 0x0000003f0600728c */ /* 0x000fe2000bf45270 */
[----:B------:R-:W-:Y:S01]  /*05a0*/  ULDC UR9, c[0x0][0x218] ;  /* 0x0000860000097ab9 */ /* 0x000fe20000000800 */
[----:B------:R-:W-:-:S09]  /*05b0*/  ULDC.64 UR10, c[0x0][0x230] ;  /* 0x00008c00000a7ab9 */ /* 0x000fd20000000a00 */
.L_x_14821:
[----:B------:R-:W-:Y:S01]  /*05c0*/  PLOP3.LUT P2, PT, PT, PT, UP1, 0x80, 0x0 ;  /* 0x000000000000781c */ /* 0x000fe20003f4f018 */
[----:B------:R-:W-:Y:S01]  /*05d0*/  HFMA2.MMA R49, -RZ, RZ, 0, 2.384185791015625e-07 ;  /* 0x00000004ff317435 */ /* 0x000fe200000001ff */
[----:B------:R-:W-:Y:S01]  /*05e0*/  PLOP3.LUT P3, PT, PT, PT, UP1, 0x80, 0x0 ;  /* 0x000000000000781c */ /* 0x000fe20003f6f018 */
[----:B------:R-:W-:Y:S01]  /*05f0*/  @UP1 ULDC.64 UR6, c[0x0][0x270] ;  /* 0x00009c0000061ab9 */ /* 0x000fe20000000a00 */
[----:B------:R-:W-:-:S09]  /*0600*/  MOV R65, 0x3f800000 ;  /* 0x3f80000000417802 */ /* 0x000fd20000000f00 */
[----:B------:R-:W-:-:S05]  /*0610*/  @P2 IMAD.WIDE R48, R2, R49, UR6 ;  /* 0x0000000602302e25 */ /* 0x000fca000f8e0231 */
[----:B0----5:R0:W5:Y:S01]  /*0620*/  @P3 LDG.E R65, desc[UR4][R48.64] ;  /* 0x0000000430413981 */ /* 0x021162000c1e1900 */
        /* <DEDUP_REMOVED lines=24> */
.L_x_14758:
[----:B------:R-:W-:-:S07]  /*07b0*/  FADD.FTZ R3, R8, R3 ;  /* 0x0000000308037221 */ /* 0x000fce0000010000 */
.L_x_14759:
[----:B------:R-:W-:-:S07]  /*07c0*/  MOV R44, R3 ;  /* 0x00000003002c7202 */ /* 0x000fce0000000f00 */
.L_x_14760:
[----:B------:R-:W-:Y:S01]  /*07d0*/  FMUL.FTZ R4, R49, R65 ;  /* 0x0000004131047220 */ /* 0x000fe20000410000 */
[----:B------:R-:W-:Y:S06]  /*07e0*/  @P2 BRA `(.L_x_14761) ;  /* 0x00000000000c2947 */ /* 0x000fec0003800000 */
[----:B------:R-:W-:-:S13]  /*07f0*/  PLOP3.LUT P3, PT, PT, PT, UP0, 0x80, 0x0 ;  /* 0x000000000000781c */ /* 0x000fda0003f6f008 */
[----:B------:R-:W-:Y:S05]  /*0800*/  @P3 BRA `(.L_x_14762) ;  /* 0x0000000000083947 */ /* 0x000fea0003800000 */
[----:B------:R-:W-:Y:S05]  /*0810*/  BRA `(.L_x_14763) ;  /* 0x0000000000087947 */ /* 0x000fea0003800000 */
.L_x_14761:
[----:B------:R-:W-:-:S07]  /*0820*/  FADD.FTZ R4, R9, R4 ;  /* 0x0000000409047221 */ /* 0x000fce0000010000 */
.L_x_14762:
[----:B------:R-:W-:-:S07]  /*0830*/  MOV R45, R4 ;  /* 0x00000004002d7202 */ /* 0x000fce0000000f00 */
.L_x_14763:
[----:B------:R-:W-:Y:S01]  /*0840*/  FMUL.FTZ R55, R50, R65 ;  /* 0x0000004132377220 */ /* 0x000fe20000410000 */
[----:B------:R-:W-:Y:S06]  /*0850*/  @P2 BRA `(.L_x_14764) ;  /* 0x00000000000c2947 */ /* 0x000fec0003800000 */
[----:B------:R-:W-:-:S13]  /*0860*/  PLOP3.LUT P3, PT, PT, PT, UP0, 0x80, 0x0 ;  /* 0x000000000000781c */ /* 0x000fda0003f6f008 */
[----:B------:R-:W-:Y:S05]  /*0870*/  @P3 BRA `(.L_x_14765) ;  /* 0x0000000000083947 */ /* 0x000fea0003800000 */
[----:B------:R-:W-:Y:S05]  /*0880*/  BRA `(.L_x_14766) ;  /* 0x0000000000087947 */ /* 0x000fea0003800000 */
.L_x_14764:
[----:B------:R-:W-:-:S07]  /*0890*/  FADD.FTZ R55, R10, R55 ;  /* 0x000000370a377221 */ /* 0x000fce0000010000 */
.L_x_14765:
[----:B------:R-:W-:-:S07]  /*08a0*/  MOV R46, R55 ;  /* 0x00000037002e7202 */ /* 0x000fce0000000f00 */
.L_x_14766:
[----:B------:R-:W-:Y:S01]  /*08b0*/  FMUL.FTZ R56, R51, R65 ;  /* 0x0000004133387220 */ /* 0x000fe20000410000 */
[----:B------:R-:W-:Y:S06]  /*08c0*/  @P2 BRA `(.L_x_14767) ;  /* 0x00000000000c2947 */ /* 0x000fec0003800000 */
[----:B------:R-:W-:-:S13]  /*08d0*/  PLOP3.LUT P2, PT, PT, PT, UP0, 0x80, 0x0 ;  /* 0x000000000000781c */ /* 0x000fda0003f4f008 */
[----:B------:R-:W-:Y:S05]  /*08e0*/  @P2 BRA `(.L_x_14768) ;  /* 0x0000000000082947 */ /* 0x000fea0003800000 */
[----:B------:R-:W-:Y:S05]  /*08f0*/  BRA `(.L_x_14769) ;  /* 0x0000000000087947 */ /* 0x000fea0003800000 */
.L_x_14767:
[----:B------:R-:W-:-:S07]  /*0900*/  FADD.FTZ R56, R11, R56 ;  /* 0x000000380b387221 */ /* 0x000fce0000010000 */
.L_x_14768:
[----:B------:R-:W-:-:S07]  /*0910*/  MOV R47, R56 ;  /* 0x00000038002f7202 */ /* 0x000fce0000000f00 */
.L_x_14769:
        /* <DEDUP_REMOVED lines=9> */
.L_x_14757:
[----:B------:R-:W-:Y:S05]  /*09b0*/  BSYNC B0 ;  /* 0x0000000000007941 */ /* 0x000fea0003800000 */
.L_x_14756:
        /* <DEDUP_REMOVED lines=18> */
.L_x_14772:
[----:B------:R-:W-:-:S07]  /*0ae0*/  FADD.FTZ R5, R8, R5 ;  /* 0x0000000508057221 */ /* 0x000fce0000010000 */
.L_x_14773:
[----:B------:R-:W-:-:S07]  /*0af0*/  MOV R44, R5 ;  /* 0x00000005002c7202 */ /* 0x000fce0000000f00 */
.L_x_14774:
[----:B------:R-:W-:Y:S01]  /*0b00*/  FMUL.FTZ R6, R49, R65 ;  /* 0x0000004131067220 */ /* 0x000fe20000410000 */
[----:B------:R-:W-:Y:S06]  /*0b10*/  @P2 BRA `(.L_x_14775) ;  /* 0x00000000000c2947 */ /* 0x000fec0003800000 */
[----:B------:R-:W-:-:S13]  /*0b20*/  PLOP3.LUT P3, PT, PT, PT, UP0, 0x80, 0x0 ;  /* 0x000000000000781c */ /* 0x000fda0003f6f008 */
[----:B------:R-:W-:Y:S05]  /*0b30*/  @P3 BRA `(.L_x_14776) ;  /* 0x0000000000083947 */ /* 0x000fea0003800000 */
[----:B------:R-:W-:Y:S05]  /*0b40*/  BRA `(.L_x_14777) ;  /* 0x0000000000087947 */ /* 0x000fea0003800000 */
.L_x_14775:
[----:B------:R-:W-:-:S07]  /*0b50*/  FADD.FTZ R6, R9, R6 ;  /* 0x0000000609067221 */ /* 0x000fce0000010000 */
.L_x_14776:
[----:B------:R-:W-:-:S07]  /*0b60*/  MOV R45, R6 ;  /* 0x00000006002d7202 */ /* 0x000fce0000000f00 */
.L_x_14777:
[----:B------:R-:W-:Y:S01]  /*0b70*/  FMUL.FTZ R57, R50, R65 ;  /* 0x0000004132397220 */ /* 0x000fe20000410000 */
[----:B------:R-:W-:Y:S06]  /*0b80*/  @P2 BRA `(.L_x_14778) ;  /* 0x00000000000c2947 */ /* 0x000fec0003800000 */
[----:B------:R-:W-:-:S13]  /*0b90*/  PLOP3.LUT P3, PT, PT, PT, UP0, 0x80, 0x0 ;  /* 0x000000000000781c */ /* 0x000fda0003f6f008 */
[----:B------:R-:W-:Y:S05]  /*0ba0*/  @P3 BRA `(.L_x_14779) ;  /* 0x0000000000083947 */ /* 0x000fea0003800000 */
[----:B------:R-:W-:Y:S05]  /*0bb0*/  BRA `(.L_x_14780) ;  /* 0x0000000000087947 */ /* 0x000fea0003800000 */
.L_x_14778:
[----:B------:R-:W-:-:S07]  /*0bc0*/  FADD.FTZ R57, R10, R57 ;  /* 0x000000390a397221 */ /* 0x000fce0000010000 */
.L_x_14779:
[----:B------:R-:W-:-:S07]  /*0bd0*/  MOV R46, R57 ;  /* 0x00000039002e7202 */ /* 0x000fce0000000f00 */
.L_x_14780:
[----:B------:R-:W-:Y:S01]  /*0be0*/  FMUL.FTZ R58, R51, R65 ;  /* 0x00000041333a7220 */ /* 0x000fe20000410000 */
[----:B------:R-:W-:Y:S06]  /*0bf0*/  @P2 BRA `(.L_x_14781) ;  /* 0x00000000000c2947 */ /* 0x000fec0003800000 */
[----:B------:R-:W-:-:S13]  /*0c00*/  PLOP3.LUT P2, PT, PT, PT, UP0, 0x80, 0x0 ;  /* 0x000000000000781c */ /* 0x000fda0003f4f008 */
[----:B------:R-:W-:Y:S05]  /*0c10*/  @P2 BRA `(.L_x_14782) ;  /* 0x0000000000082947 */ /* 0x000fea0003800000 */
[----:B------:R-:W-:Y:S05]  /*0c20*/  BRA `(.L_x_14783) ;  /* 0x0000000000087947 */ /* 0x000fea0003800000 */
.L_x_14781:
[----:B------:R-:W-:-:S07]  /*0c30*/  FADD.FTZ R58, R11, R58 ;  /* 0x0000003a0b3a7221 */ /* 0x000fce0000010000 */
.L_x_14782:
[----:B------:R-:W-:-:S07]  /*0c40*/  MOV R47, R58 ;  /* 0x0000003a002f7202 */ /* 0x000fce0000000f00 */
.L_x_14783:
        /* <DEDUP_REMOVED lines=9> */
.L_x_14771:
[----:B------:R-:W-:Y:S05]  /*0ce0*/  BSYNC B0 ;  /* 0x0000000000007941 */ /* 0x000fea0003800000 */
.L_x_14770:
        /* <DEDUP_REMOVED lines=18> */
.L_x_14786:
[----:B------:R-:W-:-:S07]  /*0e10*/  FADD.FTZ R7, R8, R7 ;  /* 0x0000000708077221 */ /* 0x000fce0000010000 */
.L_x_14787:
[----:B------:R-:W-:-:S07]  /*0e20*/  MOV R44, R7 ;  /* 0x00000007002c7202 */ /* 0x000fce0000000f00 */
.L_x_14788:
[----:B------:R-:W-:Y:S01]  /*0e30*/  FMUL.FTZ R52, R49, R65 ;  /* 0x0000004131347220 */ /* 0x000fe20000410000 */
[----:B------:R-:W-:Y:S06]  /*0e40*/  @P2 BRA `(.L_x_14789) ;  /* 0x00000000000c2947 */ /* 0x000fec0003800000 */
[----:B------:R-:W-:-:S13]  /*0e50*/  PLOP3.LUT P3, PT, PT, PT, UP0, 0x80, 0x0 ;  /* 0x000000000000781c */ /* 0x000fda0003f6f008 */
[----:B------:R-:W-:Y:S05]  /*0e60*/  @P3 BRA `(.L_x_14790) ;  /* 0x0000000000083947 */ /* 0x000fea0003800000 */
[----:B------:R-:W-:Y:S05]  /*0e70*/  BRA `(.L_x_14791) ;  /* 0x0000000000087947 */ /* 0x000fea0003800000 */
.L_x_14789:
[----:B------:R-:W-:-:S07]  /*0e80*/  FADD.FTZ R52, R9, R52 ;  /* 0x0000003409347221 */ /* 0x000fce0000010000 */
.L_x_14790:
[----:B------:R-:W-:-:S07]  /*0e90*/  MOV R45, R52 ;  /* 0x00000034002d7202 */ /* 0x000fce0000000f00 */
.L_x_14791:
[----:B------:R-:W-:Y:S01]  /*0ea0*/  FMUL.FTZ R59, R50, R65 ;  /* 0x00000041323b7220 */ /* 0x000fe20000410000 */
[----:B------:R-:W-:Y:S06]  /*0eb0*/  @P2 BRA `(.L_x_14792) ;  /* 0x00000000000c2947 */ /* 0x000fec0003800000 */
[----:B------:R-:W-:-:S13]  /*0ec0*/  PLOP3.LUT P3, PT, PT, PT, UP0, 0x80, 0x0 ;  /* 0x000000000000781c */ /* 0x000fda0003f6f008 */
[----:B------:R-:W-:Y:S05]  /*0ed0*/  @P3 BRA `(.L_x_14793) ;  /* 0x0000000000083947 */ /* 0x000fea0003800000 */
[----:B------:R-:W-:Y:S05]  /*0ee0*/  BRA `(.L_x_14794) ;  /* 0x0000000000087947 */ /* 0x000fea0003800000 */
.L_x_14792:
[----:B------:R-:W-:-:S07]  /*0ef0*/  FADD.FTZ R59, R10, R59 ;  /* 0x0000003b0a3b7221 */ /* 0x000fce0000010000 */
.L_x_14793:
[----:B------:R-:W-:-:S07]  /*0f00*/  MOV R46, R59 ;  /* 0x0000003b002e7202 */ /* 0x000fce0000000f00 */
.L_x_14794:
[----:B------:R-:W-:Y:S01]  /*0f10*/  FMUL.FTZ R60, R51, R65 ;  /* 0x00000041333c7220 */ /* 0x000fe20000410000 */
[----:B------:R-:W-:Y:S06]  /*0f20*/  @P2 BRA `(.L_x_14795) ;  /* 0x00000000000c2947 */ /* 0x000fec0003800000 */
[----:B------:R-:W-:-:S13]  /*0f30*/  PLOP3.LUT P2, PT, PT, PT, UP0, 0x80, 0x0 ;  /* 0x000000000000781c */ /* 0x000fda0003f4f008 */
[----:B------:R-:W-:Y:S05]  /*0f40*/  @P2 BRA `(.L_x_14796) ;  /* 0x0000000000082947 */ /* 0x000fea0003800000 */
[----:B------:R-:W-:Y:S05]  /*0f50*/  BRA `(.L_x_14797) ;  /* 0x0000000000087947 */ /* 0x000fea0003800000 */
.L_x_14795:
[----:B------:R-:W-:-:S07]  /*0f60*/  FADD.FTZ R60, R11, R60 ;  /* 0x0000003c0b3c7221 */ /* 0x000fce0000010000 */
.L_x_14796:
[----:B------:R-:W-:-:S07]  /*0f70*/  MOV R47, R60 ;  /* 0x0000003c002f7202 */ /* 0x000fce0000000f00 */
.L_x_14797:
        /* <DEDUP_REMOVED lines=9> */
.L_x_14785:
[----:B------:R-:W-:Y:S05]  /*1010*/  BSYNC B0 ;  /* 0x0000000000007941 */ /* 0x000fea0003800000 */
.L_x_14784:
        /* <DEDUP_REMOVED lines=17> */
.L_x_14800:
[----:B------:R-:W-:-:S07]  /*1130*/  FADD.FTZ R53, R8, R53 ;  /* 0x0000003508357221 */ /* 0x000fce0000010000 */
.L_x_14801:
[----:B------:R-:W-:-:S07]  /*1140*/  MOV R44, R53 ;  /* 0x00000035002c7202 */ /* 0x000fce0000000f00 */
.L_x_14802:
[----:B------:R-:W-:Y:S01]  /*1150*/  FMUL.FTZ R54, R49, R65 ;  /* 0x0000004131367220 */ /* 0x000fe20000410000 */
[----:B------:R-:W-:Y:S06]  /*1160*/  @P2 BRA `(.L_x_14803) ;  /* 0x00000000000c2947 */ /* 0x000fec0003800000 */
[----:B------:R-:W-:-:S13]  /*1170*/  PLOP3.LUT P3, PT, PT, PT, UP0, 0x80, 0x0 ;  /* 0x000000000000781c */ /* 0x000fda0003f6f008 */
[----:B------:R-:W-:Y:S05]  /*1180*/  @P3 BRA `(.L_x_14804) ;  /* 0x0000000000083947 */ /* 0x000fea0003800000 */
[----:B------:R-:W-:Y:S05]  /*1190*/  BRA `(.L_x_14805) ;  /* 0x0000000000087947 */ /* 0x000fea0003800000 */
.L_x_14803:
[----:B------:R-:W-:-:S07]  /*11a0*/  FADD.FTZ R54, R9, R54 ;  /* 0x0000003609367221 */ /* 0x000fce0000010000 */
.L_x_14804:
[----:B------:R-:W-:-:S07]  /*11b0*/  MOV R45, R54 ;  /* 0x00000036002d7202 */ /* 0x000fce0000000f00 */
.L_x_14805:
[----:B------:R-:W-:Y:S01]  /*11c0*/  FMUL.FTZ R61, R50, R65 ;  /* 0x00000041323d7220 */ /* 0x000fe20000410000 */
[----:B------:R-:W-:Y:S06]  /*11d0*/  @P2 BRA `(.L_x_14806) ;  /* 0x00000000000c2947 */ /* 0x000fec0003800000 */
[----:B------:R-:W-:-:S13]  /*11e0*/  PLOP3.LUT P3, PT, PT, PT, UP0, 0x80, 0x0 ;  /* 0x000000000000781c */ /* 0x000fda0003f6f008 */
[----:B------:R-:W-:Y:S05]  /*11f0*/  @P3 BRA `(.L_x_14807) ;  /* 0x0000000000083947 */ /* 0x000fea0003800000 */
[----:B------:R-:W-:Y:S05]  /*1200*/  BRA `(.L_x_14808) ;  /* 0x0000000000087947 */ /* 0x000fea0003800000 */
.L_x_14806:
[----:B------:R-:W-:-:S07]  /*1210*/  FADD.FTZ R61, R10, R61 ;  /* 0x0000003d0a3d7221 */ /* 0x000fce0000010000 */
.L_x_14807:
[----:B------:R-:W-:-:S07]  /*1220*/  MOV R46, R61 ;  /* 0x0000003d002e7202 */ /* 0x000fce0000000f00 */
.L_x_14808:
[----:B------:R-:W-:Y:S01]  /*1230*/  FMUL.FTZ R62, R51, R65 ;  /* 0x00000041333e7220 */ /* 0x000fe20000410000 */
[----:B------:R-:W-:Y:S06]  /*1240*/  @P2 BRA `(.L_x_14809) ;  /* 0x00000000000c2947 */ /* 0x000fec0003800000 */
[----:B------:R-:W-:-:S13]  /*1250*/  PLOP3.LUT P2, PT, PT, PT, UP0, 0x80, 0x0 ;  /* 0x000000000000781c */ /* 0x000fda0003f4f008 */
[----:B------:R-:W-:Y:S05]  /*1260*/  @P2 BRA `(.L_x_14810) ;  /* 0x0000000000082947 */ /* 0x000fea0003800000 */
[----:B------:R-:W-:Y:S05]  /*1270*/  BRA `(.L_x_14811) ;  /* 0x0000000000087947 */ /* 0x000fea0003800000 */
.L_x_14809:
[----:B------:R-:W-:-:S07]  /*1280*/  FADD.FTZ R62, R11, R62 ;  /* 0x0000003e0b3e7221 */ /* 0x000fce0000010000 */
.L_x_14810:
[----:B------:R-:W-:-:S07]  /*1290*/  MOV R47, R62 ;  /* 0x0000003e002f7202 */ /* 0x000fce0000000f00 */
.L_x_14811:
        /* <DEDUP_REMOVED lines=8> */
.L_x_14799:
[----:B------:R-:W-:Y:S05]  /*1320*/  BSYNC B0 ;  /* 0x0000000000007941 */ /* 0x000fea0003800000 */
.L_x_14798:
        /* <DEDUP_REMOVED lines=77> */
.L_x_14833:
        /* <DEDUP_REMOVED lines=20> */
[--C-:B------:R-:W-:Y:S02]  /*1940*/  FADD.FTZ R68, R56, -R64.reuse ;  /* 0x8000004038447221 */ /* 0x100fe40000010000 */
[----:B------:R-:W-:Y:S01]  /*1950*/  FMUL.FTZ R49, R65, R48 ;  /* 0x0000003041317220 */ /* 0x000fe20000410000 */
[----:B------:R-:W-:Y:S01]  /*1960*/  FADD.FTZ R48, R55, -R64 ;  /* 0x8000004037307221 */ /* 0x000fe20000010000 */
[C---:B------:R-:W-:Y:S01]  /*1970*/  FMUL.FTZ R50, R65.reuse, R50 ;  /* 0x0000003241327220 */ /* 0x040fe20000410000 */
[C---:B------:R-:W-:Y:S02]  /*1980*/  FMUL.FTZ R68, R65.reuse, R68 ;  /* 0x0000004441447220 */ /* 0x040fe40000410000 */
[----:B------:R-:W-:Y:S01]  /*1990*/  FMUL.FTZ R51, R65, R48 ;  /* 0x0000003041337220 */ /* 0x000fe20000410000 */
[----:B------:R-:W-:Y:S01]  /*19a0*/  FFMA.FTZ R48, R16, R49, R12 ;  /* 0x0000003110307223 */ /* 0x000fe2000001000c */
[----:B------:R-:W-:-:S02]  /*19b0*/  FFMA.FTZ R49, R17, R50, R13 ;  /* 0x0000003211317223 */ /* 0x000fc4000001000d */
[----:B------:R-:W-:Y:S01]  /*19c0*/  FFMA.FTZ R50, R18, R51, R14 ;  /* 0x0000003312327223 */ /* 0x000fe2000001000e */
[----:B------:R-:W-:Y:S01]  /*19d0*/  FFMA.FTZ R51, R19, R68, R15 ;  /* 0x0000004413337223 */ /* 0x000fe2000001000f */
[C---:B-1----:R-:W-:Y:S01]  /*19e0*/  IMAD.WIDE.U32 R66, R63.reuse, 0x10, R66 ;  /* 0x000000103f427825 */ /* 0x042fe200078e0042 */
[----:B------:R-:W-:-:S04]  /*19f0*/  IADD3 R63, R63, 0x20, RZ ;  /* 0x000000203f3f7810 */ /* 0x000fc80007ffe0ff */
[----:B------:R2:W-:Y:S03]  /*1a00*/  STG.E.128 desc[UR4][R66.64], R48 ;  /* 0x0000003042007986 */ /* 0x0005e6000c101d04 */
.L_x_14814:
[----:B------:R-:W-:Y:S05]  /*1a10*/  BSYNC B0 ;  /* 0x0000000000007941 */ /* 0x000fea0003800000 */
.L_x_14813:
[----:B------:R-:W-:Y:S01]  /*1a20*/  ISETP.GE.U32.AND P2, PT, R0, 0x40, PT ;  /* 0x000000400000780c */ /* 0x000fe20003f46070 */
[----:B------:R-:W-:-:S12]  /*1a30*/  BSSY B0, `(.L_x_14815) ;  /* 0x0000012000007945 */ /* 0x000fd80003800000 */
[----:B------:R-:W-:Y:S05]  /*1a40*/  @!P2 BRA `(.L_x_14816) ;  /* 0x000000000040a947 */ /* 0x000fea0003800000 */
[----:B-12---:R-:W1:Y:S01]  /*1a50*/  LDC.64 R66, c[0x0][0x2b8] ;  /* 0x0000ae00ff427b82 */ /* 0x006e620000000a00 */
        /* <DEDUP_REMOVED lines=15> */
.L_x_14816:
[----:B------:R-:W-:Y:S05]  /*1b50*/  BSYNC B0 ;  /* 0x0000000000007941 */ /* 0x000fea0003800000 */
.L_x_14815:
[----:B------:R-:W-:Y:S01]  /*1b60*/  ISETP.GE.U32.AND P2, PT, R0, 0x60, PT ;  /* 0x000000600000780c */ /* 0x000fe20003f46070 */
[----:B------:R-:W-:-:S12]  /*1b70*/  BSSY B0, `(.L_x_14817) ;  /* 0x0000012000007945 */ /* 0x000fd80003800000 */
[----:B------:R-:W-:Y:S05]  /*1b80*/  @!P2 BRA `(.L_x_14818) ;  /* 0x000000000040a947 */ /* 0x000fea0003800000 */
[----:B-123--:R-:W1:Y:S01]  /*1b90*/  LDC.64 R66, c[0x0][0x2b8] ;  /* 0x0000ae00ff427b82 */ /* 0x00ee620000000a00 */
        /* <DEDUP_REMOVED lines=15> */
.L_x_14818:
[----:B------:R-:W-:Y:S05]  /*1c90*/  BSYNC B0 ;  /* 0x0000000000007941 */ /* 0x000fea0003800000 */
.L_x_14817:
        /* <DEDUP_REMOVED lines=17> */
.L_x_14820:
[----:B------:R-:W-:Y:S05]  /*1db0*/  BSYNC B0 ;  /* 0x0000000000007941 */ /* 0x000fea0003800000 */
.L_x_14819:
[----:B-1234-:R-:W1:Y:S02]  /*1dc0*/  LDC.64 R48, c[0x0][0x210] ;  /* 0x00008400ff307b82 */ /* 0x01ee640000000a00 */
[----:B-1----:R-:W-:-:S04]  /*1dd0*/  LEA R2, R48, R2, 0x2 ;  /* 0x0000000230027211 */ /* 0x002fc800078e10ff */
[----:B------:R-:W-:-:S13]  /*1de0*/  ISETP.GE.AND P2, PT, R2, R49, PT ;  /* 0x000000310200720c */ /* 0x000fda0003f46270 */
[----:B------:R-:W-:Y:S05]  /*1df0*/  @!P2 BRA `(.L_x_14821) ;  /* 0xffffffe400f0a947 */ /* 0x000fea000383ffff */
[----:B------:R-:W-:Y:S05]  /*1e00*/  EXIT ;  /* 0x000000000000794d */ /* 0x000fea0003800000 */
.L_x_14812:
        /* <DEDUP_REMOVED lines=8> */
.L_x_14823:
[----:B------:R-:W-:Y:S05]  /*1e90*/  BSYNC B0 ;  /* 0x0000000000007941 */ /* 0x000fea0003800000 */
.L_x_14822:
        /* <DEDUP_REMOVED lines=8> */
.L_x_14824:
[----:B------:R-:W-:Y:S01]  /*1f20*/  HFMA2.MMA R51, -RZ, RZ, 0, 2.384185791015625e-07 ;  /* 0x00000004ff337435 */ /* 0x000fe200000001ff */
[----:B------:R-:W-:-:S05]  /*1f30*/  FADD.FTZ R68, R66, R65 ;  /* 0x0000004142447221 */ /* 0x000fca0000010000 */
[----:B------:R-:W-:-:S07]  /*1f40*/  MOV R66, R68 ;  /* 0x0000004400427202 */ /* 0x000fce0000000f00 */
[----:B------:R-:W-:Y:S05]  /*1f50*/  WARPSYNC.COLLECTIVE R49, `(.L_x_14825) ;  /* 0x0000000031087348 */ /* 0x000fea0003c00000 */
[----:B------:R0:W1:Y:S02]  /*1f60*/  SHFL.BFLY P6, R65, R66, R51, R50 ;  /* 0x0c00003342417389 */ /* 0x00006400000c0032 */
[----:B01----:R-:W-:Y:S01]  /*1f70*/  ENDCOLLECTIVE ;  /* 0x000000000000791b */ /* 0x003fe20003800000 */
.L_x_14825:
[----:B------:R-:W-:Y:S01]  /*1f80*/  HFMA2.MMA R51, -RZ, RZ, 0, 4.76837158203125e-07 ;  /* 0x00000008ff337435 */ /* 0x000fe200000001ff */
[----:B------:R-:W-:-:S05]  /*1f90*/  FADD.FTZ R69, R68, R65 ;  /* 0x0000004144457221 */ /* 0x000fca0000010000 */
[----:B------:R-:W-:-:S07]  /*1fa0*/  MOV R66, R69 ;  /* 0x0000004500427202 */ /* 0x000fce0000000f00 */
[----:B------:R-:W-:Y:S05]  /*1fb0*/  WARPSYNC.COLLECTIVE R49, `(.L_x_14826) ;  /* 0x0000000031087348 */ /* 0x000fea0003c00000 */
[----:B------:R0:W1:Y:S02]  /*1fc0*/  SHFL.BFLY P6, R65, R66, R51, R50 ;  /* 0x0c00003342417389 */ /* 0x00006400000c0032 */
[----:B01----:R-:W-:Y:S01]  /*1fd0*/  ENDCOLLECTIVE ;  /* 0x000000000000791b */ /* 0x003fe20003800000 */
.L_x_14826:
[----:B------:R-:W-:Y:S01]  /*1fe0*/  HFMA2.MMA R51, -RZ, RZ, 0, 9.5367431640625e-07 ;  /* 0x00000010ff337435 */ /* 0x000fe200000001ff */
[----:B------:R-:W-:-:S05]  /*1ff0*/  FADD.FTZ R69, R69, R65 ;  /* 0x0000004145457221 */ /* 0x000fca0000010000 */
[----:B------:R-:W-:-:S07]  /*2000*/  MOV R66, R69 ;  /* 0x0000004500427202 */ /* 0x000fce0000000f00 */
[----:B------:R-:W-:Y:S05]  /*2010*/  WARPSYNC.COLLECTIVE R49, `(.L_x_14827) ;  /* 0x0000000031087348 */ /* 0x000fea0003c00000 */
[----:B------:R0:W1:Y:S02]  /*2020*/  SHFL.BFLY P6, R65, R66, R51, R50 ;  /* 0x0c00003342417389 */ /* 0x00006400000c0032 */
[----:B01----:R-:W-:Y:S01]  /*2030*/  ENDCOLLECTIVE ;  /* 0x000000000000791b */ /* 0x003fe20003800000 */
.L_x_14827:
        /* <DEDUP_REMOVED lines=42> */
.L_x_14828:
[----:B------:R-:W-:Y:S01]  /*22e0*/  HFMA2.MMA R51, -RZ, RZ, 0, 1.1920928955078125e-07 ;  /* 0x00000002ff337435 */ /* 0x000fe200000001ff */
[----:B------:R-:W-:-:S10]  /*22f0*/  FADD.FTZ R66, R48, R65 ;  /* 0x0000004130427221 */ /* 0x000fd40000010000 */
[----:B------:R-:W-:Y:S05]  /*2300*/  WARPSYNC.COLLECTIVE R49, `(.L_x_14829) ;  /* 0x0000000031087348 */ /* 0x000fea0003c00000 */
[----:B------:R0:W1:Y:S02]  /*2310*/  SHFL.BFLY P6, R65, R66, R51, R50 ;  /* 0x0c00003342417389 */ /* 0x00006400000c0032 */
[----:B01----:R-:W-:Y:S01]  /*2320*/  ENDCOLLECTIVE ;  /* 0x000000000000791b */ /* 0x003fe20003800000 */
.L_x_14829:
[----:B------:R-:W-:Y:S01]  /*2330*/  HFMA2.MMA R51, -RZ, RZ, 0, 2.384185791015625e-07 ;  /* 0x00000004ff337435 */ /* 0x000fe200000001ff */
[----:B------:R-:W-:-:S05]  /*2340*/  FADD.FTZ R68, R66, R65 ;  /* 0x0000004142447221 */ /* 0x000fca0000010000 */
[----:B------:R-:W-:-:S07]  /*2350*/  MOV R66, R68 ;  /* 0x0000004400427202 */ /* 0x000fce0000000f00 */
[----:B------:R-:W-:Y:S05]  /*2360*/  WARPSYNC.COLLECTIVE R49, `(.L_x_14830) ;  /* 0x0000000031087348 */ /* 0x000fea0003c00000 */
[----:B------:R0:W1:Y:S02]  /*2370*/  SHFL.BFLY P6, R65, R66, R51, R50 ;  /* 0x0c00003342417389 */ /* 0x00006400000c0032 */
[----:B01----:R-:W-:Y:S01]  /*2380*/  ENDCOLLECTIVE ;  /* 0x000000000000791b */ /* 0x003fe20003800000 */
.L_x_14830:
[----:B------:R-:W-:Y:S01]  /*2390*/  HFMA2.MMA R51, -RZ, RZ, 0, 4.76837158203125e-07 ;  /* 0x00000008ff337435 */ /* 0x000fe200000001ff */
[----:B------:R-:W-:-:S05]  /*23a0*/  FADD.FTZ R69, R68, R65 ;  /* 0x0000004144457221 */ /* 0x000fca0000010000 */
[----:B------:R-:W-:-:S07]  /*23b0*/  MOV R66, R69 ;  /* 0x0000004500427202 */ /* 0x000fce0000000f00 */
[----:B------:R-:W-:Y:S05]  /*23c0*/  WARPSYNC.COLLECTIVE R49, `(.L_x_14831) ;  /* 0x0000000031087348 */ /* 0x000fea0003c00000 */
[----:B------:R0:W1:Y:S02]  /*23d0*/  SHFL.BFLY P6, R65, R66, R51, R50 ;  /* 0x0c00003342417389 */ /* 0x00006400000c0032 */
[----:B01----:R-:W-:Y:S01]  /*23e0*/  ENDCOLLECTIVE ;  /* 0x000000000000791b */ /* 0x003fe20003800000 */
.L_x_14831:
[----:B------:R-:W-:Y:S01]  /*23f0*/  HFMA2.MMA R51, -RZ, RZ, 0, 9.5367431640625e-07 ;  /* 0x00000010ff337435 */ /* 0x000fe200000001ff */
[----:B------:R-:W-:-:S05]  /*2400*/  FADD.FTZ R69, R69, R65 ;  /* 0x0000004145457221 */ /* 0x000fca0000010000 */
[----:B------:R-:W-:-:S07]  /*2410*/  MOV R66, R69 ;  /* 0x0000004500427202 */ /* 0x000fce0000000f00 */
[----:B------:R-:W-:Y:S05]  /*2420*/  WARPSYNC.COLLECTIVE R49, `(.L_x_14832) ;  /* 0x0000000031087348 */ /* 0x000fea0003c00000 */
[----:B------:R0:W1:Y:S02]  /*2430*/  SHFL.BFLY P6, R65, R66, R51, R50 ;  /* 0x0c00003342417389 */ /* 0x00006400000c0032 */
[----:B01----:R-:W-:Y:S01]  /*2440*/  ENDCOLLECTIVE ;  /* 0x000000000000791b */ /* 0x003fe20003800000 */
.L_x_14832:
[----:B------:R-:W-:Y:S05]  /*2450*/  BRA `(.L_x_14833) ;  /* 0xfffffff000e87947 */ /* 0x000fea000383ffff */
.L_x_14834:
        /* <DEDUP_REMOVED lines=10> */
.L_x_16616:


//--------------------- .text._ZN10layer_norm13ln_fwd_kernelINS_13Kernel_traitsIfffffjLj512ELj1ELj4ELj1ELj16ENS_18Kernel_traits_baseILj512EfffffjLj128EEEEELb0ELb0ELb0ELb1EEEvNS_9FwdParamsE --------------------------
	.section	.text._ZN10layer_norm13ln_fwd_kernelINS_13Kernel_traitsIfffffjLj512ELj1ELj4ELj1ELj16ENS_18Kernel_traits_baseILj512EfffffjLj128EEEEELb0ELb0ELb0ELb1EEEvNS_9FwdParamsE,"ax",@progbits
	.align	128
        .global         _ZN10layer_norm13ln_fwd_kernelINS_13Kernel_traitsIfffffjLj512ELj1ELj4ELj1ELj16ENS_18Kernel_traits_baseILj512EfffffjLj128EEEEELb0ELb0ELb0ELb1EEEvNS_9FwdParamsE
        .type           _ZN10layer_norm13ln_fwd_kernelINS_13Kernel_traitsIfffffjLj512ELj1ELj4ELj1ELj16ENS_18Kernel_traits_baseILj512EfffffjLj128EEEEELb0ELb0ELb0ELb1EEEvNS_9FwdParamsE,@function
        .size           _ZN10layer_norm13ln_fwd_kernelINS_13Kernel_traitsIfffffjLj512ELj1ELj4ELj1ELj16ENS_18Kernel_traits_baseILj512EfffffjLj128EEEEELb0ELb0ELb0ELb1EEEvNS_9FwdParamsE,(.L_x_16617 - _ZN10layer_norm13ln_fwd_kernelINS_13Kernel_traitsIfffffjLj512ELj1ELj4ELj1ELj16ENS_18Kernel_traits_baseILj512EfffffjLj128EEEEELb0ELb0ELb0ELb1EEEvNS_9FwdParamsE)
        .other          _ZN10layer_norm13ln_fwd_kernelINS_13Kernel_traitsIfffffjLj512ELj1ELj4ELj1ELj16ENS_18Kernel_traits_baseILj512EfffffjLj128EEEEELb0ELb0ELb0ELb1EEEvNS_9FwdParamsE,@"STO_CUDA_ENTRY STV_DEFAULT"
_ZN10layer_norm13ln_fwd_kernelINS_13Kernel_traitsIfffffjLj512ELj1ELj4ELj1ELj16ENS_18Kernel_traits_baseILj512EfffffjLj128EEEEELb0ELb0ELb0ELb1EEEvNS_9FwdParamsE:
.text._ZN10layer_norm13ln_fwd_kernelINS_13Kernel_traitsIfffffjLj512ELj1ELj4ELj1ELj16ENS_18Kernel_traits_baseILj512EfffffjLj128EEEEELb0ELb0ELb0ELb1EEEvNS_9FwdParamsE:
        /* <DEDUP_REMOVED lines=14> */
[----:B------:R-:W2:Y:S01]  /*00e0*/  LDC.64 R8, c[0x0][0x270] ;  /* 0x00009c00ff087b82 */ /* 0x000ea20000000a00 */
[----:B------:R-:W-:Y:S01]  /*00f0*/  ULDC.64 UR6, c[0x0][0x260] ;  /* 0x0000980000067ab9 */ /* 0x000fe20000000a00 */
        /* <DEDUP_REMOVED lines=13> */
[----:B--2---:R-:W-:-:S03]  /*01d0*/  LOP3.LUT P0, RZ, R8, UR8, RZ, 0xfc, !PT ;  /* 0x0000000808ff7c12 */ /* 0x004fc6000f80fcff */
[----:B------:R0:W5:Y:S01]  /*01e0*/  @P1 LDG.E.128 R16, desc[UR4][R2.64+0x200] ;  /* 0x0002000402101981 */ /* 0x000162000c1e1d00 */
[----:B------:R-:W-:-:S03]  /*01f0*/  LOP3.LUT P0, RZ, R9, UR9, RZ, 0xfc, P0 ;  /* 0x0000000909ff7c12 */ /* 0x000fc6000800fcff */
[----:B------:R0:W5:Y:S04]  /*0200*/  @P1 LDG.E.128 R20, desc[UR4][R2.64+0x400] ;  /* 0x0004000402141981 */ /* 0x000168000c1e1d00 */
[----:B------:R0:W5:Y:S01]  /*0210*/  @P1 LDG.E.128 R24, desc[UR4][R2.64+0x600] ;  /* 0x0006000402181981 */ /* 0x000162000c1e1d00 */
[----:B------:R-:W-:Y:S05]  /*0220*/  @P2 EXIT ;  /* 0x000000000000294d */ /* 0x000fea0003800000 */
[----:B------:R1:W5:Y:S04]  /*0230*/  LDG.E.128 R28, desc[UR4][R4.64] ;  /* 0x00000004041c7981 */ /* 0x000368000c1e1d00 */
[----:B------:R1:W5:Y:S04]  /*0240*/  LDG.E.128 R32, desc[UR4][R4.64+0x200] ;  /* 0x0002000404207981 */ /* 0x000368000c1e1d00 */
[----:B------:R1:W5:Y:S04]  /*0250*/  LDG.E.128 R36, desc[UR4][R4.64+0x400] ;  /* 0x0004000404247981 */ /* 0x000368000c1e1d00 */
[----:B------:R1:W5:Y:S01]  /*0260*/  LDG.E.128 R40, desc[UR4][R4.64+0x600] ;  /* 0x0006000404287981 */ /* 0x000362000c1e1d00 */
[----:B------:R-:W-:Y:S01]  /*0270*/  ISETP.NE.U32.AND P1, PT, R8, RZ, PT ;  /* 0x000000ff0800720c */ /* 0x000fe20003f25070 */
[----:B------:R-:W-:Y:S01]  /*0280*/  ULDC.U8 UR6, c[0x0][0x2a0] ;  /* 0x0000a80000067ab9 */ /* 0x000fe20000000000 */
[----:B------:R-:W-:Y:S01]  /*0290*/  LOP3.LUT R0, R7, 0x1f, RZ, 0xc0, !PT ;  /* 0x0000001f07007812 */ /* 0x000fe200078ec0ff */
[----:B------:R-:W-:Y:S01]  /*02a0*/  ULDC UR7, c[0x0][0x2d8] ;  /* 0x0000b60000077ab9 */ /* 0x000fe20000000800 */
[----:B------:R-:W-:Y:S01]  /*02b0*/  ISETP.NE.AND.EX P1, PT, R9, RZ, PT, P1 ;  /* 0x000000ff0900720c */ /* 0x000fe20003f25310 */
[----:B------:R-:W-:Y:S01]  /*02c0*/  ULDC.64 UR10, c[0x0][0x230] ;  /* 0x00008c00000a7ab9 */ /* 0x000fe20000000a00 */
[----:B0-----:R-:W-:Y:S01]  /*02d0*/  MOV R2, R6 ;  /* 0x0000000600027202 */ /* 0x001fe20000000f00 */
[----:B------:R-:W-:Y:S01]  /*02e0*/  ULDC.64 UR8, c[0x0][0x2b8] ;  /* 0x0000ae0000087ab9 */ /* 0x000fe20000000a00 */
[----:B------:R-:W-:Y:S01]  /*02f0*/  ISETP.NE.AND P4, PT, RZ, UR6, PT ;  /* 0x00000006ff007c0c */ /* 0x000fe2000bf85270 */
[----:B-1----:R-:W-:-:S12]  /*0300*/  ULDC UR6, c[0x0][0x218] ;  /* 0x0000860000067ab9 */ /* 0x002fd80000000800 */
.L_x_14884:
[----:B------:R-:W0:Y:S01]  /*0310*/  LDC.64 R64, c[0x0][0x220] ;  /* 0x00008800ff407b82 */ /* 0x000e220000000a00 */
[----:B------:R-:W-:Y:S01]  /*0320*/  IMAD R3, R2, UR6, RZ ;  /* 0x0000000602037c24 */ /* 0x000fe2000f8e02ff */
[----:B------:R-:W-:-:S04]  /*0330*/  ISETP.NE.U32.AND P2, PT, RZ, UR10, PT ;  /* 0x0000000aff007c0c */ /* 0x000fc8000bf45070 */
[----:B--2---:R-:W-:Y:S02]  /*0340*/  SHF.R.S32.HI R4, RZ, 0x1f, R3 ;  /* 0x0000001fff047819 */ /* 0x004fe40000011403 */
[----:B------:R-:W1:Y:S01]  /*0350*/  @P1 LDC.64 R6, c[0x0][0x270] ;  /* 0x00009c00ff061b82 */ /* 0x000e620000000a00 */
[----:B------:R-:W-:Y:S02]  /*0360*/  ISETP.NE.AND.EX P2, PT, RZ, UR11, PT, P2 ;  /* 0x0000000bff007c0c */ /* 0x000fe4000bf45320 */
[----:B------:R-:W-:Y:S01]  /*0370*/  LEA.HI R3, R4, R3, RZ, 0x2 ;  /* 0x0000000304037211 */ /* 0x000fe200078f10ff */
[----:B------:R-:W-:-:S03]  /*0380*/  HFMA2.MMA R4, -RZ, RZ, 1.875, 0 ;  /* 0x3f800000ff047435 */ /* 0x000fc600000001ff */
        /* <DEDUP_REMOVED lines=14> */
.L_x_14835:
[----:B-----5:R-:W-:-:S07]  /*0470*/  FADD.FTZ R5, R8, R5 ;  /* 0x0000000508057221 */ /* 0x020fce0000010000 */
.L_x_14836:
[----:B------:R-:W-:-:S07]  /*0480*/  MOV R44, R5 ;  /* 0x00000005002c7202 */ /* 0x000fce0000000f00 */
.L_x_14837:
[----:B------:R-:W-:Y:S01]  /*0490*/  FMUL.FTZ R6, R49, R4 ;  /* 0x0000000431067220 */ /* 0x000fe20000410000 */
[----:B------:R-:W-:Y:S06]  /*04a0*/  @P3 BRA `(.L_x_14838) ;  /* 0x0000000000083947 */ /* 0x000fec0003800000 */
[----:B------:R-:W-:Y:S05]  /*04b0*/  @P0 BRA `(.L_x_14839) ;  /* 0x0000000000080947 */ /* 0x000fea0003800000 */
[----:B------:R-:W-:Y:S05]  /*04c0*/  BRA `(.L_x_14840) ;  /* 0x0000000000087947 */ /* 0x000fea0003800000 */
.L_x_14838:
[----:B-----5:R-:W-:-:S07]  /*04d0*/  FADD.FTZ R6, R9, R6 ;  /* 0x0000000609067221 */ /* 0x020fce0000010000 */
.L_x_14839:
[----:B------:R-:W-:-:S07]  /*04e0*/  MOV R45, R6 ;  /* 0x00000006002d7202 */ /* 0x000fce0000000f00 */
.L_x_14840:
[----:B------:R-:W-:Y:S01]  /*04f0*/  FMUL.FTZ R7, R50, R4 ;  /* 0x0000000432077220 */ /* 0x000fe20000410000 */
[----:B------:R-:W-:Y:S06]  /*0500*/  @P3 BRA `(.L_x_14841) ;  /* 0x0000000000083947 */ /* 0x000fec0003800000 */
[----:B------:R-:W-:Y:S05]  /*0510*/  @P0 BRA `(.L_x_14842) ;  /* 0x0000000000080947 */ /* 0x000fea0003800000 */
[----:B------:R-:W-:Y:S05]  /*0520*/  BRA `(.L_x_14843) ;  /* 0x0000000000087947 */ /* 0x000fea0003800000 */
.L_x_14841:
[----:B-----5:R-:W-:-:S07]  /*0530*/  FADD.FTZ R7, R10, R7 ;  /* 0x000000070a077221 */ /* 0x020fce0000010000 */
.L_x_14842:
[----:B------:R-:W-:-:S07]  /*0540*/  MOV R46, R7 ;  /* 0x00000007002e7202 */ /* 0x000fce0000000f00 */
.L_x_14843:
[----:B------:R-:W-:Y:S01]  /*0550*/  FMUL.FTZ R54, R51, R4 ;  /* 0x0000000433367220 */ /* 0x000fe20000410000 */
[----:B------:R-:W-:Y:S06]  /*0560*/  @P3 BRA `(.L_x_14844) ;  /* 0x0000000000083947 */ /* 0x000fec0003800000 */
[----:B------:R-:W-:Y:S05]  /*0570*/  @P0 BRA `(.L_x_14845) ;  /* 0x0000000000080947 */ /* 0x000fea0003800000 */
[----:B------:R-:W-:Y:S05]  /*0580*/  BRA `(.L_x_14846) ;  /* 0x0000000000087947 */ /* 0x000fea0003800000 */
.L_x_14844:
[----:B-----5:R-:W-:-:S07]  /*0590*/  FADD.FTZ R54, R11, R54 ;  /* 0x000000360b367221 */ /* 0x020fce0000010000 */
.L_x_14845:
[----:B------:R-:W-:-:S07]  /*05a0*/  MOV R47, R54 ;  /* 0x00000036002f7202 */ /* 0x000fce0000000f00 */
.L_x_14846:
[----:B------:R-:W0:Y:S01]  /*05b0*/  @P0 LDC.64 R58, c[0x0][0x238] ;  /* 0x00008e00ff3a0b82 */ /* 0x000e220000000a00 */
[----:B------:R-:W-:-:S05]  /*05c0*/  IADD3 R52, R3, 0x20, RZ ;  /* 0x0000002003347810 */ /* 0x000fca0007ffe0ff */
[----:B------:R-:W-:Y:S01]  /*05d0*/  IMAD.WIDE.U32 R48, R52, 0x10, R64 ;  /* 0x0000001034307825 */ /* 0x000fe200078e0040 */
[----:B0-----:R-:W-:-:S04]  /*05e0*/  @P0 LEA R58, P5, R3, R58, 0x4 ;  /* 0x0000003a033a0211 */ /* 0x001fc800078a20ff */
[----:B------:R-:W-:Y:S02]  /*05f0*/  @P0 LEA.HI.X R59, R3, R59, RZ, 0x4, P5 ;  /* 0x0000003b033b0211 */ /* 0x000fe400028f24ff */
        /* <DEDUP_REMOVED lines=9> */
.L_x_14847:
[----:B-----5:R-:W-:-:S07]  /*0690*/  FADD.FTZ R53, R8, R53 ;  /* 0x0000003508357221 */ /* 0x020fce0000010000 */
.L_x_14848:
[----:B------:R-:W-:-:S07]  /*06a0*/  MOV R44, R53 ;  /* 0x00000035002c7202 */ /* 0x000fce0000000f00 */
.L_x_14849:
[----:B------:R-:W-:Y:S01]  /*06b0*/  FMUL.FTZ R56, R49, R4 ;  /* 0x0000000431387220 */ /* 0x000fe20000410000 */
[----:B------:R-:W-:Y:S06]  /*06c0*/  @P3 BRA `(.L_x_14850) ;  /* 0x0000000000083947 */ /* 0x000fec0003800000 */
[----:B------:R-:W-:Y:S05]  /*06d0*/  @P0 BRA `(.L_x_14851) ;  /* 0x0000000000080947 */ /* 0x000fea0003800000 */
[----:B------:R-:W-:Y:S05]  /*06e0*/  BRA `(.L_x_14852) ;  /* 0x0000000000087947 */ /* 0x000fea0003800000 */
.L_x_14850:
[----:B-----5:R-:W-:-:S07]  /*06f0*/  FADD.FTZ R56, R9, R56 ;  /* 0x0000003809387221 */ /* 0x020fce0000010000 */
.L_x_14851:
[----:B------:R-:W-:-:S07]  /*0700*/  MOV R45, R56 ;  /* 0x00000038002d7202 */ /* 0x000fce0000000f00 */
.L_x_14852:
[----:B------:R-:W-:Y:S01]  /*0710*/  FMUL.FTZ R55, R50, R4 ;  /* 0x0000000432377220 */ /* 0x000fe20000410000 */
[----:B------:R-:W-:Y:S06]  /*0720*/  @P3 BRA `(.L_x_14853) ;  /* 0x0000000000083947 */ /* 0x000fec0003800000 */
[----:B------:R-:W-:Y:S05]  /*0730*/  @P0 BRA `(.L_x_14854) ;  /* 0x0000000000080947 */ /* 0x000fea0003800000 */
[----:B------:R-:W-:Y:S05]  /*0740*/  BRA `(.L_x_14855) ;  /* 0x0000000000087947 */ /* 0x000fea0003800000 */
.L_x_14853:
[----:B-----5:R-:W-:-:S07]  /*0750*/  FADD.FTZ R55, R10, R55 ;  /* 0x000000370a377221 */ /* 0x020fce0000010000 */
.L_x_14854:
[----:B------:R-:W-:-:S07]  /*0760*/  MOV R46, R55 ;  /* 0x00000037002e7202 */ /* 0x000fce0000000f00 */
.L_x_14855:
[----:B------:R-:W-:Y:S01]  /*0770*/  FMUL.FTZ R58, R51, R4 ;  /* 0x00000004333a7220 */ /* 0x000fe20000410000 */
[----:B------:R-:W-:Y:S06]  /*0780*/  @P3 BRA `(.L_x_14856) ;  /* 0x0000000000083947 */ /* 0x000fec0003800000 */
[----:B------:R-:W-:Y:S05]  /*0790*/  @P0 BRA `(.L_x_14857) ;  /* 0x0000000000080947 */ /* 0x000fea0003800000 */
[----:B------:R-:W-:Y:S05]  /*07a0*/  BRA `(.L_x_14858) ;  /* 0x0000000000087947 */ /* 0x000fea0003800000 */
.L_x_14856:
[----:B-----5:R-:W-:-:S07]  /*07b0*/  FADD.FTZ R58, R11, R58 ;  /* 0x0000003a0b3a7221 */ /* 0x020fce0000010000 */
.L_x_14857:
[----:B------:R-:W-:-:S07]  /*07c0*/  MOV R47, R58 ;  /* 0x0000003a002f7202 */ /* 0x000fce0000000f00 */
.L_x_14858:
        /* <DEDUP_REMOVED lines=14> */
.L_x_14859:
[----:B-----5:R-:W-:-:S07]  /*08b0*/  FADD.FTZ R59, R8, R59 ;  /* 0x0000003b083b7221 */ /* 0x020fce0000010000 */
.L_x_14860:
[----:B------:R-:W-:-:S07]  /*08c0*/  MOV R44, R59 ;  /* 0x0000003b002c7202 */ /* 0x000fce0000000f00 */
.L_x_14861:
[----:B------:R-:W-:Y:S01]  /*08d0*/  FMUL.FTZ R60, R49, R4 ;  /* 0x00000004313c7220 */ /* 0x000fe20000410000 */
[----:B------:R-:W-:Y:S06]  /*08e0*/  @P3 BRA `(.L_x_14862) ;  /* 0x0000000000083947 */ /* 0x000fec0003800000 */
[----:B------:R-:W-:Y:S05]  /*08f0*/  @P0 BRA `(.L_x_14863) ;  /* 0x0000000000080947 */ /* 0x000fea0003800000 */
[----:B------:R-:W-:Y:S05]  /*0900*/  BRA `(.L_x_14864) ;  /* 0x0000000000087947 */ /* 0x000fea0003800000 */
.L_x_14862:
[----:B-----5:R-:W-:-:S07]  /*0910*/  FADD.FTZ R60, R9, R60 ;  /* 0x0000003c093c7221 */ /* 0x020fce0000010000 */
.L_x_14863:
[----:B------:R-:W-:-:S07]  /*0920*/  MOV R45, R60 ;  /* 0x0000003c002d7202 */ /* 0x000fce0000000f00 */
.L_x_14864:
[----:B------:R-:W-:Y:S01]  /*0930*/  FMUL.FTZ R61, R50, R4 ;  /* 0x00000004323d7220 */ /* 0x000fe20000410000 */
[----:B------:R-:W-:Y:S06]  /*0940*/  @P3 BRA `(.L_x_14865) ;  /* 0x0000000000083947 */ /* 0x000fec0003800000 */
[----:B------:R-:W-:Y:S05]  /*0950*/  @P0 BRA `(.L_x_14866) ;  /* 0x0000000000080947 */ /* 0x000fea0003800000 */
[----:B------:R-:W-:Y:S05]  /*0960*/  BRA `(.L_x_14867) ;  /* 0x0000000000087947 */ /* 0x000fea0003800000 */
.L_x_14865:
[----:B-----5:R-:W-:-:S07]  /*0970*/  FADD.FTZ R61, R10, R61 ;  /* 0x0000003d0a3d7221 */ /* 0x020fce0000010000 */
.L_x_14866:
[----:B------:R-:W-:-:S07]  /*0980*/  MOV R46, R61 ;  /* 0x0000003d002e7202 */ /* 0x000fce0000000f00 */
.L_x_14867:
[----:B------:R-:W-:Y:S01]  /*0990*/  FMUL.FTZ R62, R51, R4 ;  /* 0x00000004333e7220 */ /* 0x000fe20000410000 */
[----:B------:R-:W-:Y:S06]  /*09a0*/  @P3 BRA `(.L_x_14868) ;  /* 0x0000000000083947 */ /* 0x000fec0003800000 */
[----:B------:R-:W-:Y:S05]  /*09b0*/  @P0 BRA `(.L_x_14869) ;  /* 0x0000000000080947 */ /* 0x000fea0003800000 */
[----:B------:R-:W-:Y:S05]  /*09c0*/  BRA `(.L_x_14870) ;  /* 0x0000000000087947 */ /* 0x000fea0003800000 */
.L_x_14868:
[----:B-----5:R-:W-:-:S07]  /*09d0*/  FADD.FTZ R62, R11, R62 ;  /* 0x0000003e0b3e7221 */ /* 0x020fce0000010000 */
.L_x_14869:
[----:B------:R-:W-:-:S07]  /*09e0*/  MOV R47, R62 ;  /* 0x0000003e002f7202 */ /* 0x000fce0000000f00 */
.L_x_14870:
        /* <DEDUP_REMOVED lines=14> */
.L_x_14871:
[----:B-----5:R-:W-:-:S07]  /*0ad0*/  FADD.FTZ R65, R8, R65 ;  /* 0x0000004108417221 */ /* 0x020fce0000010000 */
.L_x_14872:
[----:B------:R-:W-:-:S07]  /*0ae0*/  MOV R44, R65 ;  /* 0x00000041002c7202 */ /* 0x000fce0000000f00 */
.L_x_14873:
[----:B------:R-:W-:Y:S01]  /*0af0*/  FMUL.FTZ R64, R49, R4 ;  /* 0x0000000431407220 */ /* 0x000fe20000410000 */
[----:B------:R-:W-:Y:S06]  /*0b00*/  @P3 BRA `(.L_x_14874) ;  /* 0x0000000000083947 */ /* 0x000fec0003800000 */
[----:B------:R-:W-:Y:S05]  /*0b10*/  @P0 BRA `(.L_x_14875) ;  /* 0x0000000000080947 */ /* 0x000fea0003800000 */
[----:B------:R-:W-:Y:S05]  /*0b20*/  BRA `(.L_x_14876) ;  /* 0x0000000000087947 */ /* 0x000fea0003800000 */
.L_x_14874:
[----:B-----5:R-:W-:-:S07]  /*0b30*/  FADD.FTZ R64, R9, R64 ;  /* 0x0000004009407221 */ /* 0x020fce0000010000 */
.L_x_14875:
[----:B------:R-:W-:-:S07]  /*0b40*/  MOV R45, R64 ;  /* 0x00000040002d7202 */ /* 0x000fce0000000f00 */
.L_x_14876:
[----:B------:R-:W-:Y:S01]  /*0b50*/  FMUL.FTZ R67, R50, R4 ;  /* 0x0000000432437220 */ /* 0x000fe20000410000 */
[----:B------:R-:W-:Y:S06]  /*0b60*/  @P3 BRA `(.L_x_14877) ;  /* 0x0000000000083947 */ /* 0x000fec0003800000 */
[----:B------:R-:W-:Y:S05]  /*0b70*/  @P0 BRA `(.L_x_14878) ;  /* 0x0000000000080947 */ /* 0x000fea0003800000 */
[----:B------:R-:W-:Y:S05]  /*0b80*/  BRA `(.L_x_14879) ;  /* 0x0000000000087947 */ /* 0x000fea0003800000 */
.L_x_14877:
[----:B-----5:R-:W-:-:S07]  /*0b90*/  FADD.FTZ R67, R10, R67 ;  /* 0x000000430a437221 */ /* 0x020fce0000010000 */
.L_x_14878:
[----:B------:R-:W-:-:S07]  /*0ba0*/  MOV R46, R67 ;  /* 0x00000043002e7202 */ /* 0x000fce0000000f00 */
.L_x_14879:
[----:B------:R-:W-:Y:S01]  /*0bb0*/  FMUL.FTZ R4, R51, R4 ;  /* 0x0000000433047220 */ /* 0x000fe20000410000 */
[----:B------:R-:W-:Y:S06]  /*0bc0*/  @P3 BRA `(.L_x_14880) ;  /* 0x0000000000083947 */ /* 0x000fec0003800000 */
[----:B------:R-:W-:Y:S05]  /*0bd0*/  @P0 BRA `(.L_x_14881) ;  /* 0x0000000000080947 */ /* 0x000fea0003800000 */
[----:B------:R-:W-:Y:S05]  /*0be0*/  BRA `(.L_x_14882) ;  /* 0x0000000000087947 */ /* 0x000fea0003800000 */
.L_x_14880:
[----:B-----5:R-:W-:-:S07]  /*0bf0*/  FADD.FTZ R4, R11, R4 ;  /* 0x000000040b047221 */ /* 0x020fce0000010000 */
.L_x_14881:
[----:B------:R-:W-:-:S07]  /*0c00*/  MOV R47, R4 ;  /* 0x00000004002f7202 */ /* 0x000fce0000000f00 */
.L_x_14882:
        /* <DEDUP_REMOVED lines=76> */
.L_x_14896:
[C---:B------:R-:W-:Y:S01]  /*10d0*/  FMUL.FTZ R49, R48.reuse, R48 ;  /* 0x0000003030317220 */ /* 0x040fe20000410000 */
[----:B01----:R-:W-:Y:S01]  /*10e0*/  FADD.FTZ R69, R69, R74 ;  /* 0x0000004a45457221 */ /* 0x003fe20000010000 */
[----:B------:R-:W0:Y:S01]  /*10f0*/  @!P2 LDC.64 R72, c[0x0][0x250] ;  /* 0x00009400ff48ab82 */ /* 0x000e220000000a00 */
[----:B------:R-:W-:Y:S02]  /*1100*/  LEA R76, P5, R63, UR8, 0x4 ;  /* 0x000000083f4c7c11 */ /* 0x000fe4000f8a20ff */
[----:B------:R-:W-:Y:S01]  /*1110*/  FSEL R51, R49, RZ, P4 ;  /* 0x000000ff31337208 */ /* 0x000fe20002000000 */
[----:B------:R-:W-:Y:S01]  /*1120*/  FFMA.FTZ R50, R69, R50, UR7 ;  /* 0x0000000745327e23 */ /* 0x000fe20008010032 */
[----:B------:R-:W-:Y:S02]  /*1130*/  FSEL R49, R48, RZ, !P4 ;  /* 0x000000ff30317208 */ /* 0x000fe40006000000 */
[----:B------:R-:W-:Y:S01]  /*1140*/  LEA.HI.X R77, R63, UR9, RZ, 0x4, P5 ;  /* 0x000000093f4d7c11 */ /* 0x000fe2000a8f24ff */
[----:B------:R-:W1:Y:S01]  /*1150*/  @!P2 LDC.64 R70, c[0x0][0x258] ;  /* 0x00009600ff46ab82 */ /* 0x000e620000000a00 */
        /* <DEDUP_REMOVED lines=15> */
[----:B0-----:R-:W-:Y:S01]  /*1250*/  @!P2 IMAD.WIDE R74, R2, 0x4, R72 ;  /* 0x00000004024aa825 */ /* 0x001fe200078e0248 */
[----:B------:R-:W-:-:S03]  /*1260*/  LEA R72, P3, R3, UR8, 0x4 ;  /* 0x0000000803487c11 */ /* 0x000fc6000f8620ff */
[C---:B------:R-:W-:Y:S01]  /*1270*/  FADD.FTZ R62, -R49.reuse, R62 ;  /* 0x0000003e313e7221 */ /* 0x040fe20000010100 */
[C---:B------:R-:W-:Y:S01]  /*1280*/  FADD.FTZ R64, -R49.reuse, R64 ;  /* 0x0000004031407221 */ /* 0x040fe20000010100 */
[----:B------:R-:W-:Y:S01]  /*1290*/  FADD.FTZ R59, -R49, R67 ;  /* 0x00000043313b7221 */ /* 0x000fe20000010100 */
[----:B------:R0:W-:Y:S01]  /*12a0*/  @!P2 STG.E desc[UR4][R74.64], R48 ;  /* 0x000000304a00a986 */ /* 0x0001e2000c101904 */
[----:B------:R-:W-:Y:S01]  /*12b0*/  LEA.HI.X R73, R3, UR9, RZ, 0x4, P3 ;  /* 0x0000000903497c11 */ /* 0x000fe200098f24ff */
[----:B-1----:R-:W-:-:S04]  /*12c0*/  @!P2 IMAD.WIDE R70, R2, 0x4, R70 ;  /* 0x000000040246a825 */ /* 0x002fc800078e0246 */
[C---:B--2---:R-:W-:Y:S01]  /*12d0*/  FMUL.FTZ R69, R51.reuse, R53 ;  /* 0x0000003533457220 */ /* 0x044fe20000410000 */
[C---:B------:R-:W-:Y:S01]  /*12e0*/  FMUL.FTZ R65, R51.reuse, R5 ;  /* 0x0000000533417220 */ /* 0x040fe20000410000 */
[C---:B------:R-:W-:Y:S01]  /*12f0*/  FMUL.FTZ R5, R51.reuse, R6 ;  /* 0x0000000633057220 */ /* 0x040fe20000410000 */
[C---:B------:R-:W-:Y:S01]  /*1300*/  FMUL.FTZ R6, R51.reuse, R7 ;  /* 0x0000000733067220 */ /* 0x040fe20000410000 */
[----:B------:R1:W-:Y:S01]  /*1310*/  @!P2 STG.E desc[UR4][R70.64], R51 ;  /* 0x000000334600a986 */ /* 0x0003e2000c101904 */
[C---:B------:R-:W-:Y:S01]  /*1320*/  FMUL.FTZ R50, R51.reuse, R50 ;  /* 0x0000003233327220 */ /* 0x040fe20000410000 */
[C---:B------:R-:W-:Y:S01]  /*1330*/  FMUL.FTZ R49, R51.reuse, R54 ;  /* 0x0000003633317220 */ /* 0x040fe20000410000 */
[C---:B------:R-:W-:Y:S01]  /*1340*/  FMUL.FTZ R56, R51.reuse, R56 ;  /* 0x0000003833387220 */ /* 0x040fe20000410000 */
[C---:B0-----:R-:W-:Y:S01]  /*1350*/  LEA R74, P2, R52.reuse, UR8, 0x4 ;  /* 0x00000008344a7c11 */ /* 0x041fe2000f8420ff */
[C---:B------:R-:W-:Y:S01]  /*1360*/  FMUL.FTZ R58, R51.reuse, R58 ;  /* 0x0000003a333a7220 */ /* 0x040fe20000410000 */
[C---:B------:R-:W-:Y:S01]  /*1370*/  FMUL.FTZ R54, R51.reuse, R4 ;  /* 0x0000000433367220 */ /* 0x040fe20000410000 */
[----:B------:R-:W-:Y:S01]  /*1380*/  FMUL.FTZ R66, R51, R66 ;  /* 0x0000004233427220 */ /* 0x000fe20000410000 */
[----:B------:R-:W-:Y:S01]  /*1390*/  LEA.HI.X R75, R52, UR9, RZ, 0x4, P2 ;  /* 0x00000009344b7c11 */ /* 0x000fe200090f24ff */
[----:B------:R-:W-:Y:S01]  /*13a0*/  FFMA.FTZ R7, R31, R50, R15 ;  /* 0x000000321f077223 */ /* 0x000fe2000001000f */
[----:B------:R-:W0:Y:S01]  /*13b0*/  LDC.64 R52, c[0x0][0x210] ;  /* 0x00008400ff347b82 */ /* 0x000e220000000a00 */
[----:B------:R-:W-:Y:S01]  /*13c0*/  FFMA.FTZ R6, R30, R6, R14 ;  /* 0x000000061e067223 */ /* 0x000fe2000001000e */
[----:B-1----:R-:W-:Y:S01]  /*13d0*/  LEA R70, P3, R57, UR8, 0x4 ;  /* 0x0000000839467c11 */ /* 0x002fe2000f8620ff */
        /* <DEDUP_REMOVED lines=29> */
.L_x_14883:
        /* <DEDUP_REMOVED lines=8> */
.L_x_14886:
[----:B------:R-:W-:Y:S05]  /*1630*/  BSYNC B0 ;  /* 0x0000000000007941 */ /* 0x000fea0003800000 */
.L_x_14885:
        /* <DEDUP_REMOVED lines=9> */
.L_x_14887:
[----:B------:R-:W-:Y:S01]  /*16d0*/  HFMA2.MMA R68, -RZ, RZ, 0, 2.384185791015625e-07 ;  /* 0x00000004ff447435 */ /* 0x000fe200000001ff */
[----:B------:R-:W-:-:S05]  /*16e0*/  FADD.FTZ R71, R70, R49 ;  /* 0x0000003146477221 */ /* 0x000fca0000010000 */
[----:B------:R-:W-:-:S07]  /*16f0*/  MOV R75, R71 ;  /* 0x00000047004b7202 */ /* 0x000fce0000000f00 */
[----:B------:R-:W-:Y:S05]  /*1700*/  WARPSYNC.COLLECTIVE R51, `(.L_x_14888) ;  /* 0x0000000033087348 */ /* 0x000fea0003c00000 */
[----:B------:R0:W1:Y:S02]  /*1710*/  SHFL.BFLY P3, R49, R75, R68, R66 ;  /* 0x0c0000444b317389 */ /* 0x0000640000060042 */
[----:B01----:R-:W-:Y:S01]  /*1720*/  ENDCOLLECTIVE ;  /* 0x000000000000791b */ /* 0x003fe20003800000 */
.L_x_14888:
[----:B------:R-:W-:Y:S01]  /*1730*/  HFMA2.MMA R68, -RZ, RZ, 0, 4.76837158203125e-07 ;  /* 0x00000008ff447435 */ /* 0x000fe200000001ff */
[----:B------:R-:W-:-:S05]  /*1740*/  FADD.FTZ R72, R71, R49 ;  /* 0x0000003147487221 */ /* 0x000fca0000010000 */
[----:B------:R-:W-:-:S07]  /*1750*/  MOV R75, R72 ;  /* 0x00000048004b7202 */ /* 0x000fce0000000f00 */
[----:B------:R-:W-:Y:S05]  /*1760*/  WARPSYNC.COLLECTIVE R51, `(.L_x_14889) ;  /* 0x0000000033087348 */ /* 0x000fea0003c00000 */
[----:B------:R0:W1:Y:S02]  /*1770*/  SHFL.BFLY P3, R49, R75, R68, R66 ;  /* 0x0c0000444b317389 */ /* 0x0000640000060042 */
[----:B01----:R-:W-:Y:S01]  /*1780*/  ENDCOLLECTIVE ;  /* 0x000000000000791b */ /* 0x003fe20003800000 */
.L_x_14889:
[----:B------:R-:W-:Y:S01]  /*1790*/  HFMA2.MMA R68, -RZ, RZ, 0, 9.5367431640625e-07 ;  /* 0x00000010ff447435 */ /* 0x000fe200000001ff */
[----:B------:R-:W-:-:S05]  /*17a0*/  FADD.FTZ R73, R72, R49 ;  /* 0x0000003148497221 */ /* 0x000fca0000010000 */
[----:B------:R-:W-:-:S07]  /*17b0*/  MOV R75, R73 ;  /* 0x00000049004b7202 */ /* 0x000fce0000000f00 */
[----:B------:R-:W-:Y:S05]  /*17c0*/  WARPSYNC.COLLECTIVE R51, `(.L_x_14890) ;  /* 0x0000000033087348 */ /* 0x000fea0003c00000 */
[----:B------:R0:W1:Y:S02]  /*17d0*/  SHFL.BFLY P3, R49, R75, R68, R66 ;  /* 0x0c0000444b317389 */ /* 0x0000640000060042 */
[----:B01----:R-:W-:Y:S01]  /*17e0*/  ENDCOLLECTIVE ;  /* 0x000000000000791b */ /* 0x003fe20003800000 */
.L_x_14890:
        /* <DEDUP_REMOVED lines=40> */
.L_x_14891:
[----:B------:R-:W-:Y:S01]  /*1a70*/  HFMA2.MMA R68, -RZ, RZ, 0, 1.1920928955078125e-07 ;  /* 0x00000002ff447435 */ /* 0x000fe200000001ff */
[----:B------:R-:W-:-:S05]  /*1a80*/  FADD.FTZ R71, R70, R49 ;  /* 0x0000003146477221 */ /* 0x000fca0000010000 */
[----:B------:R-:W-:-:S07]  /*1a90*/  MOV R75, R71 ;  /* 0x00000047004b7202 */ /* 0x000fce0000000f00 */
[----:B------:R-:W-:Y:S05]  /*1aa0*/  WARPSYNC.COLLECTIVE R51, `(.L_x_14892) ;  /* 0x0000000033087348 */ /* 0x000fea0003c00000 */
[----:B------:R0:W1:Y:S02]  /*1ab0*/  SHFL.BFLY P3, R49, R75, R68, R66 ;  /* 0x0c0000444b317389 */ /* 0x0000640000060042 */
[----:B01----:R-:W-:Y:S01]  /*1ac0*/  ENDCOLLECTIVE ;  /* 0x000000000000791b */ /* 0x003fe20003800000 */
.L_x_14892:
[----:B------:R-:W-:Y:S01]  /*1ad0*/  HFMA2.MMA R68, -RZ, RZ, 0, 2.384185791015625e-07 ;  /* 0x00000004ff447435 */ /* 0x000fe200000001ff */
[----:B------:R-:W-:-:S05]  /*1ae0*/  FADD.FTZ R72, R71, R49 ;  /* 0x0000003147487221 */ /* 0x000fca0000010000 */
[----:B------:R-:W-:-:S07]  /*1af0*/  MOV R75, R72 ;  /* 0x00000048004b7202 */ /* 0x000fce0000000f00 */
[----:B------:R-:W-:Y:S05]  /*1b00*/  WARPSYNC.COLLECTIVE R51, `(.L_x_14893) ;  /* 0x0000000033087348 */ /* 0x000fea0003c00000 */
[----:B------:R0:W1:Y:S02]  /*1b10*/  SHFL.BFLY P3, R49, R75, R68, R66 ;  /* 0x0c0000444b317389 */ /* 0x0000640000060042 */
[----:B01----:R-:W-:Y:S01]  /*1b20*/  ENDCOLLECTIVE ;  /* 0x000000000000791b */ /* 0x003fe20003800000 */
.L_x_14893:
[----:B------:R-:W-:Y:S01]  /*1b30*/  HFMA2.MMA R68, -RZ, RZ, 0, 4.76837158203125e-07 ;  /* 0x00000008ff447435 */ /* 0x000fe200000001ff */
[----:B------:R-:W-:-:S05]  /*1b40*/  FADD.FTZ R73, R72, R49 ;  /* 0x0000003148497221 */ /* 0x000fca0000010000 */
[----:B------:R-:W-:-:S07]  /*1b50*/  MOV R75, R73 ;  /* 0x00000049004b7202 */ /* 0x000fce0000000f00 */
[----:B------:R-:W-:Y:S05]  /*1b60*/  WARPSYNC.COLLECTIVE R51, `(.L_x_14894) ;  /* 0x0000000033087348 */ /* 0x000fea0003c00000 */
[----:B------:R0:W1:Y:S02]  /*1b70*/  SHFL.BFLY P3, R49, R75, R68, R66 ;  /* 0x0c0000444b317389 */ /* 0x0000640000060042 */
[----:B01----:R-:W-:Y:S01]  /*1b80*/  ENDCOLLECTIVE ;  /* 0x000000000000791b */ /* 0x003fe20003800000 */
.L_x_14894:
[----:B------:R-:W-:Y:S01]  /*1b90*/  HFMA2.MMA R68, -RZ, RZ, 0, 9.5367431640625e-07 ;  /* 0x00000010ff447435 */ /* 0x000fe200000001ff */
[----:B------:R-:W-:-:S05]  /*1ba0*/  FADD.FTZ R69, R73, R49 ;  /* 0x0000003149457221 */ /* 0x000fca0000010000 */
[----:B------:R-:W-:-:S07]  /*1bb0*/  MOV R75, R69 ;  /* 0x00000045004b7202 */ /* 0x000fce0000000f00 */
[----:B------:R-:W-:Y:S05]  /*1bc0*/  WARPSYNC.COLLECTIVE R51, `(.L_x_14895) ;  /* 0x0000000033087348 */ /* 0x000fea0003c00000 */
[----:B------:R0:W1:Y:S02]  /*1bd0*/  SHFL.BFLY P3, R49, R75, R68, R66 ;  /* 0x0c0000444b317389 */ /* 0x0000640000060042 */
[----:B01----:R-:W-:Y:S01]  /*1be0*/  ENDCOLLECTIVE ;  /* 0x000000000000791b */ /* 0x003fe20003800000 */
.L_x_14895:
[----:B------:R-:W-:Y:S01]  /*1bf0*/  MOV R74, R49 ;  /* 0x00000031004a7202 */ /* 0x000fe20000000f00 */
[----:B------:R-:W-:Y:S06]  /*1c00*/  BRA `(.L_x_14896) ;  /* 0xfffffff400307947 */ /* 0x000fec000383ffff */
.L_x_14897:
        /* <DEDUP_REMOVED lines=15> */
.L_x_16617:


//--------------------- .text._ZN10layer_norm13ln_fwd_kernelINS_13Kernel_traitsIfffffjLj512ELj1ELj4ELj1ELj16ENS_18Kernel_traits_baseILj512EfffffjLj128EEEEELb0ELb0ELb1ELb0EEEvNS_9FwdParamsE --------------------------
	.section	.text._ZN10layer_norm13ln_fwd_kernelINS_13Kernel_traitsIfffffjLj512ELj1ELj4ELj1ELj16ENS_18Kernel_traits_baseILj512EfffffjLj128EEEEELb0ELb0ELb1ELb0EEEvNS_9FwdParamsE,"ax",@progbits
	.align	128
        .global         _ZN10layer_norm13ln_fwd_kernelINS_13Kernel_traitsIfffffjLj512ELj1ELj4ELj1ELj16ENS_18Kernel_traits_baseILj512EfffffjLj128EEEEELb0ELb0ELb1ELb0EEEvNS_9FwdParamsE
        .type           _ZN10layer_norm13ln_fwd_kernelINS_13Kernel_traitsIfffffjLj512ELj1ELj4ELj1ELj16ENS_18Kernel_traits_baseILj512EfffffjLj128EEEEELb0ELb0ELb1ELb0EEEvNS_9FwdParamsE,@function
        .size           _ZN10layer_norm13ln_fwd_kernelINS_13Kernel_traitsIfffffjLj512ELj1ELj4ELj1ELj16ENS_18Kernel_traits_baseILj512EfffffjLj128EEEEELb0ELb0ELb1ELb0EEEvNS_9FwdParamsE,(.L_x_16618 - _ZN10layer_norm13ln_fwd_kernelINS_13Kernel_traitsIfffffjLj512ELj1ELj4ELj1ELj16ENS_18Kernel_traits_baseILj512EfffffjLj128EEEEELb0ELb0ELb1ELb0EEEvNS_9FwdParamsE)
        .other          _ZN10layer_norm13ln_fwd_kernelINS_13Kernel_traitsIfffffjLj512ELj1ELj4ELj1ELj16ENS_18Kernel_traits_baseILj512EfffffjLj128EEEEELb0ELb0ELb1ELb0EEEvNS_9FwdParamsE,@"STO_CUDA_ENTRY STV_DEFAULT"
_ZN10layer_norm13ln_fwd_kernelINS_13Kernel_traitsIfffffjLj512ELj1ELj4ELj1ELj16ENS_18Kernel_traits_baseILj512EfffffjLj128EEEEELb0ELb0ELb1ELb0EEEvNS_9FwdParamsE:
.text._ZN10layer_norm13ln_fwd_kernelINS_13Kernel_traitsIfffffjLj512ELj1ELj4ELj1ELj16ENS_18Kernel_traits_baseILj512EfffffjLj128EEEEELb0ELb0ELb1ELb0EEEvNS_9FwdParamsE:
        /* <DEDUP_REMOVED lines=9> */
[----:B------:R-:W-:Y:S02]  /*0090*/  LOP3.LUT R5, R3, 0x1f, RZ, 0x3c, !PT ;  /* 0x0000001f03057812 */ /* 0x000fe400078e3cff */
[----:B------:R-:W-:Y:S02]  /*00a0*/  MOV R35, R3 ;  /* 0x0000000300237202 */ /* 0x000fe40000000f00 */
[----:B------:R-:W-:Y:S02]  /*00b0*/  LEA.HI.SX32 R2, R0, R5, 0x1e ;  /* 0x0000000500027211 */ /* 0x000fe400078ff2ff */
[----:B------:R-:W-:Y:S02]  /*00c0*/  SHF.R.U32.HI R0, RZ, 0x5, R64 ;  /* 0x00000005ff007819 */ /* 0x000fe40000011640 */
[C---:B------:R-:W-:Y:S02]  /*00d0*/  LOP3.LUT P1, RZ, R2.reuse, 0xffffffe0, RZ, 0xc0, !PT ;  /* 0xffffffe002ff7812 */ /* 0x040fe4000782c0ff */
[----:B------:R-:W-:-:S02]  /*00e0*/  ISETP.GE.U32.AND P5, PT, R2, 0x40, PT ;  /* 0x000000400200780c */ /* 0x000fc40003fa6070 */
[C---:B------:R-:W-:Y:S02]  /*00f0*/  ISETP.GE.U32.AND P4, PT, R2.reuse, 0x60, PT ;  /* 0x000000600200780c */ /* 0x040fe40003f86070 */
[----:B------:R-:W-:Y:S02]  /*0100*/  ISETP.GE.U32.AND P0, PT, R2, 0x80, PT ;  /* 0x000000800200780c */ /* 0x000fe40003f06070 */
[----:B------:R-:W-:Y:S02]  /*0110*/  P2R R66, PR, RZ, 0x20 ;  /* 0x00000020ff427803 */ /* 0x000fe40000000000 */
[----:B--2---:R-:W-:Y:S02]  /*0120*/  LEA R0, R7, R0, 0x2 ;  /* 0x0000000007007211 */ /* 0x004fe400078e10ff */
[----:B------:R-:W-:Y:S01]  /*0130*/  P2R R65, PR, RZ, 0x10 ;  /* 0x00000010ff417803 */ /* 0x000fe20000000000 */
        /* <DEDUP_REMOVED lines=13> */
.L_x_14899:
[----:B------:R-:W-:Y:S05]  /*0210*/  BSYNC B0 ;  /* 0x0000000000007941 */ /* 0x000fea0003800000 */
.L_x_14898:
[----:B------:R-:W-:Y:S04]  /*0220*/  BSSY B0, `(.L_x_14900) ;  /* 0x000000e000007945 */ /* 0x000fe80003800000 */
[----:B------:R-:W-:Y:S05]  /*0230*/  @!P5 BRA `(.L_x_14901) ;  /* 0x000000000030d947 */ /* 0x000fea0003800000 */
[----:B0-----:R-:W0:Y:S01]  /*0240*/  LDC.64 R12, c[0x0][0x260] ;  /* 0x00009800ff0c7b82 */ /* 0x001e220000000a00 */
[----:B------:R-:W-:Y:S01]  /*0250*/  ULDC.64 UR6, c[0x0][0x2c8] ;  /* 0x0000b20000067ab9 */ /* 0x000fe20000000a00 */
[----:B------:R-:W-:Y:S02]  /*0260*/  CS2R R14, SRZ ;  /* 0x00000000000e7805 */ /* 0x000fe4000001ff00 */
[----:B------:R-:W-:-:S04]  /*0270*/  ISETP.NE.U32.AND P2, PT, RZ, UR6, PT ;  /* 0x00000006ff007c0c */ /* 0x000fc8000bf45070 */
[----:B------:R-:W-:-:S13]  /*0280*/  ISETP.NE.AND.EX P2, PT, RZ, UR7, PT, P2 ;  /* 0x00000007ff007c0c */ /* 0x000fda000bf45320 */
[C---:B------:R-:W-:Y:S01]  /*0290*/  @P2 LEA R20, P3, R35.reuse, UR6, 0x4 ;  /* 0x0000000623142c11 */ /* 0x040fe2000f8620ff */
[C---:B0-----:R-:W-:Y:S01]  /*02a0*/  IMAD.WIDE.U32 R16, R35.reuse, 0x10, R12 ;  /* 0x0000001023107825 */ /* 0x041fe200078e000c */
[----:B------:R-:W-:Y:S02]  /*02b0*/  CS2R R12, SRZ ;  /* 0x00000000000c7805 */ /* 0x000fe4000001ff00 */
[----:B------:R-:W-:-:S03]  /*02c0*/  @P2 LEA.HI.X R21, R35, UR7, RZ, 0x4, P3 ;  /* 0x0000000723152c11 */ /* 0x000fc600098f24ff */
[----:B------:R-:W5:Y:S04]  /*02d0*/  LDG.E.128 R16, desc[UR4][R16.64] ;  /* 0x0000000410107981 */ /* 0x000f68000c1e1d00 */
[----:B------:R1:W5:Y:S01]  /*02e0*/  @P2 LDG.E.128 R12, desc[UR4][R20.64] ;  /* 0x00000004140c2981 */ /* 0x000362000c1e1d00 */
[----:B------:R-:W-:-:S07]  /*02f0*/  IADD3 R35, R35, 0x20, RZ ;  /* 0x0000002023237810 */ /* 0x000fce0007ffe0ff */
.L_x_14901:
[----:B------:R-:W-:Y:S05]  /*0300*/  BSYNC B0 ;  /* 0x0000000000007941 */ /* 0x000fea0003800000 */
.L_x_14900:
[----:B------:R-:W-:Y:S04]  /*0310*/  BSSY B0, `(.L_x_14902) ;  /* 0x000000e000007945 */ /* 0x000fe80003800000 */
[----:B------:R-:W-:Y:S05]  /*0320*/  @!P4 BRA `(.L_x_14903) ;  /* 0x000000000030c947 */ /* 0x000fea0003800000 */
[----:B-1----:R-:W1:Y:S01]  /*0330*/  LDC.64 R20, c[0x0][0x260] ;  /* 0x00009800ff147b82 */ /* 0x002e620000000a00 */
[----:B------:R-:W-:Y:S01]  /*0340*/  ULDC.64 UR6, c[0x0][0x2c8] ;  /* 0x0000b20000067ab9 */ /* 0x000fe20000000a00 */
[----:B------:R-:W-:Y:S02]  /*0350*/  CS2R R22, SRZ ;  /* 0x0000000000167805 */ /* 0x000fe4000001ff00 */
[----:B------:R-:W-:-:S04]  /*0360*/  ISETP.NE.U32.AND P2, PT, RZ, UR6, PT ;  /* 0x00000006ff007c0c */ /* 0x000fc8000bf45070 */
[----:B------:R-:W-:-:S13]  /*0370*/  ISETP.NE.AND.EX P2, PT, RZ, UR7, PT, P2 ;  /* 0x00000007ff007c0c */ /* 0x000fda000bf45320 */
[C---:B------:R-:W-:Y:S01]  /*0380*/  @P2 LEA R28, P3, R35.reuse, UR6, 0x4 ;  /* 0x00000006231c2c11 */ /* 0x040fe2000f8620ff */
[C---:B-1----:R-:W-:Y:S01]  /*0390*/  IMAD.WIDE.U32 R24, R35.reuse, 0x10, R20 ;  /* 0x0000001023187825 */ /* 0x042fe200078e0014 */
[----:B------:R-:W-:Y:S02]  /*03a0*/  CS2R R20, SRZ ;  /* 0x0000000000147805 */ /* 0x000fe4000001ff00 */
[----:B------:R-:W-:-:S03]  /*03b0*/  @P2 LEA.HI.X R29, R35, UR7, RZ, 0x4, P3 ;  /* 0x00000007231d2c11 */ /* 0x000fc600098f24ff */
[----:B------:R-:W5:Y:S04]  /*03c0*/  LDG.E.128 R24, desc[UR4][R24.64] ;  /* 0x0000000418187981 */ /* 0x000f68000c1e1d00 */
[----:B------:R2:W5:Y:S01]  /*03d0*/  @P2 LDG.E.128 R20, desc[UR4][R28.64] ;  /* 0x000000041c142981 */ /* 0x000562000c1e1d00 */
[----:B------:R-:W-:-:S07]  /*03e0*/  IADD3 R35, R35, 0x20, RZ ;  /* 0x0000002023237810 */ /* 0x000fce0007ffe0ff */
.L_x_14903:
[----:B------:R-:W-:Y:S05]  /*03f0*/  BSYNC B0 ;  /* 0x0000000000007941 */ /* 0x000fea0003800000 */
.L_x_14902:
[----:B------:R-:W-:Y:S04]  /*0400*/  BSSY B0, `(.L_x_14904) ;  /* 0x000000d000007945 */ /* 0x000fe80003800000 */
[----:B------:R-:W-:Y:S05]  /*0410*/  @!P0 BRA `(.L_x_14905) ;  /* 0x00000000002c8947 */ /* 0x000fea0003800000 */
[----:B------:R-:W3:Y:S01]  /*0420*/  LDC.64 R32, c[0x0][0x260] ;  /* 0x00009800ff207b82 */ /* 0x000ee20000000a00 */
[----:B------:R-:W-:Y:S01]  /*0430*/  ULDC.64 UR6, c[0x0][0x2c8] ;  /* 0x0000b20000067ab9 */ /* 0x000fe20000000a00 */
[----:B------:R-:W-:Y:S02]  /*0440*/  CS2R R30, SRZ ;  /* 0x00000000001e7805 */ /* 0x000fe4000001ff00 */
[----:B------:R-:W-:Y:S02]  /*0450*/  ISETP.NE.U32.AND P2, PT, RZ, UR6, PT ;  /* 0x00000006ff007c0c */ /* 0x000fe4000bf45070 */
[----:B--2---:R-:W-:Y:S02]  /*0460*/  CS2R R28, SRZ ;  /* 0x00000000001c7805 */ /* 0x004fe4000001ff00 */
[----:B------:R-:W-:-:S13]  /*0470*/  ISETP.NE.AND.EX P2, PT, RZ, UR7, PT, P2 ;  /* 0x00000007ff007c0c */ /* 0x000fda000bf45320 */
[C---:B------:R-:W-:Y:S01]  /*0480*/  @P2 LEA R36, P3, R35.reuse, UR6, 0x4 ;  /* 0x0000000623242c11 */ /* 0x040fe2000f8620ff */
[----:B---3--:R-:W-:-:S03]  /*0490*/  IMAD.WIDE.U32 R32, R35, 0x10, R32 ;  /* 0x0000001023207825 */ /* 0x008fc600078e0020 */
[----:B------:R-:W-:-:S03]  /*04a0*/  @P2 LEA.HI.X R37, R35, UR7, RZ, 0x4, P3 ;  /* 0x0000000723252c11 */ /* 0x000fc600098f24ff */
[----:B------:R-:W5:Y:S04]  /*04b0*/  LDG.E.128 R32, desc[UR4][R32.64] ;  /* 0x0000000420207981 */ /* 0x000f68000c1e1d00 */
[----:B------:R3:W5:Y:S02]  /*04c0*/  @P2 LDG.E.128 R28, desc[UR4][R36.64] ;  /* 0x00000004241c2981 */ /* 0x000764000c1e1d00 */
.L_x_14905:
[----:B------:R-:W-:Y:S05]  /*04d0*/  BSYNC B0 ;  /* 0x0000000000007941 */ /* 0x000fea0003800000 */
.L_x_14904:
[----:B------:R-:W-:Y:S02]  /*04e0*/  ULDC UR6, c[0x0][0x214] ;  /* 0x0000850000067ab9 */ /* 0x000fe40000000800 */
[----:B------:R-:W-:-:S13]  /*04f0*/  ISETP.GE.AND P2, PT, R0, UR6, PT ;  /* 0x0000000600007c0c */ /* 0x000fda000bf46270 */
[----:B------:R-:W-:Y:S05]  /*0500*/  @P2 EXIT ;  /* 0x000000000000294d */ /* 0x000fea0003800000 */
[----:B------:R-:W-:Y:S01]  /*0510*/  ULDC.U8 UR6, c[0x0][0x2a0] ;  /* 0x0000a80000067ab9 */ /* 0x000fe20000000000 */
[----:B------:R-:W-:Y:S01]  /*0520*/  ULDC UR7, c[0x0][0x2d8] ;  /* 0x0000b60000077ab9 */ /* 0x000fe20000000800 */
[----:B------:R-:W-:-:S03]  /*0530*/  UISETP.NE.AND UP0, UPT, UR6, URZ, UPT ;  /* 0x0000003f0600728c */ /* 0x000fc6000bf05270 */
[----:B------:R-:W-:-:S08]  /*0540*/  ULDC UR6, c[0x0][0x29c] ;  /* 0x0000a70000067ab9 */ /* 0x000fd00000000800 */
.L_x_14955:
[----:B------:R-:W4:Y:S08]  /*0550*/  LDC.64 R62, c[0x0][0x280] ;  /* 0x0000a000ff3e7b82 */ /* 0x000f300000000a00 */
[----:B------:R-:W0:Y:S08]  /*0560*/  LDC R61, c[0x0][0x218] ;  /* 0x00008600ff3d7b82 */ /* 0x000e300000000800 */
[----:B------:R-:W1:Y:S01]  /*0570*/  LDC.64 R70, c[0x0][0x288] ;  /* 0x0000a200ff467b82 */ /* 0x000e620000000a00 */
[----:B----4-:R-:W-:-:S05]  /*0580*/  IMAD.WIDE R62, R0, 0x4, R62 ;  /* 0x00000004003e7825 */ /* 0x010fca00078e023e */
[----:B------:R-:W4:Y:S01]  /*0590*/  LDG.E R69, desc[UR4][R62.64] ;  /* 0x000000043e457981 */ /* 0x000f22000c1e1900 */
[----:B0-----:R-:W-:-:S05]  /*05a0*/  IMAD R67, R0, R61, RZ ;  /* 0x0000003d00437224 */ /* 0x001fca00078e02ff */
[----:B------:R-:W-:Y:S01]  /*05b0*/  SHF.R.S32.HI R68, RZ, 0x1f, R67 ;  /* 0x0000001fff447819 */ /* 0x000fe20000011443 */
[----:B-1----:R-:W-:-:S03]  /*05c0*/  IMAD.WIDE R70, R0, 0x4, R70 ;  /* 0x0000000400467825 */ /* 0x002fc600078e0246 */
[----:B------:R-:W-:Y:S02]  /*05d0*/  LEA.HI R68, R68, R67, RZ, 0x2 ;  /* 0x0000004344447211 */ /* 0x000fe400078f10ff */
[----:B-----5:R0:W5:Y:S02]  /*05e0*/  LDG.E R60, desc[UR4][R70.64] ;  /* 0x00000004463c7981 */ /* 0x020164000c1e1900 */
[----:B------:R-:W-:Y:S01]  /*05f0*/  LEA.HI.SX32 R67, R68, R3, 0x1e ;  /* 0x0000000344437211 */ /* 0x000fe200078ff2ff */
[----:B------:R-:W-:Y:S01]  /*0600*/  BSSY B0, `(.L_x_14906) ;  /* 0x000003a000007945 */ /* 0x000fe20003800000 */
[----:B------:R-:W-:Y:S01]  /*0610*/  SHF.R.S32.HI R68, RZ, 0x1f, R0 ;  /* 0x0000001fff447819 */ /* 0x000fe20000011400 */
[----:B0-----:R-:W-:Y:S01]  /*0620*/  HFMA2.MMA R70, -RZ, RZ, 0, 0 ;  /* 0x00000000ff467435 */ /* 0x001fe200000001ff */
[----:B----4-:R-:W-:-:S13]  /*0630*/  ISETP.GE.AND P2, PT, R69, 0x1, PT ;  /* 0x000000014500780c */ /* 0x010fda0003f46270 */
[----:B------:R-:W-:Y:S02]  /*0640*/  @P2 IADD3 R72, R69, -0x1, RZ ;  /* 0xffffffff45482810 */ /* 0x000fe40007ffe0ff */
[----:B------:R-:W-:-:S03]  /*0650*/  @P2 LOP3.LUT R3, R64, 0x1f, RZ, 0xc0, !PT ;  /* 0x0000001f40032812 */ /* 0x000fc600078ec0ff */
        /* <DEDUP_REMOVED lines=8> */
[----:B------:R-:W-:Y:S01]  /*06e0*/  ISETP.NE.AND.EX P3, PT, R63, RZ, PT, P3 ;  /* 0x000000ff3f00720c */ /* 0x000fe20003f65330 */
[----:B-1----:R-:W-:-:S05]  /*06f0*/  @P2 IMAD.WIDE.U32 R72, R70, 0x10, R44 ;  /* 0x0000001046482825 */ /* 0x002fca00078e002c */
[----:B---3--:R0:W5:Y:S07]  /*0700*/  @P2 LDG.E.128 R36, desc[UR4][R72.64] ;  /* 0x0000000448242981 */ /* 0x00816e000c1e1d00 */
[----:B------:R-:W1:Y:S02]  /*0710*/  @P3 LDC.64 R44, c[0x0][0x230] ;  /* 0x00008c00ff2c3b82 */ /* 0x000e640000000a00 */
[----:B-1----:R-:W-:-:S05]  /*0720*/  @P3 IMAD.WIDE.U32 R46, R67, 0x10, R44 ;  /* 0x00000010432e3825 */ /* 0x002fca00078e002c */
[----:B------:R-:W3:Y:S01]  /*0730*/  @P3 LDG.E.128 R40, desc[UR4][R46.64] ;  /* 0x000000042e283981 */ /* 0x000ee2000c1e1d00 */
[----:B------:R-:W-:Y:S01]  /*0740*/  ISETP.GT.AND P4, PT, R69, RZ, PT ;  /* 0x000000ff4500720c */ /* 0x000fe20003f84270 */
[----:B------:R-:W-:-:S12]  /*0750*/  BSSY B1, `(.L_x_14908) ;  /* 0x0000007000017945 */ /* 0x000fd80003800000 */
[----:B------:R-:W-:-:S04]  /*0760*/  @!P4 ISETP.NE.U32.AND P5, PT, R62, RZ, PT ;  /* 0x000000ff3e00c20c */ /* 0x000fc80003fa5070 */
[----:B------:R-:W-:-:S04]  /*0770*/  @!P4 ISETP.NE.AND.EX P5, PT, R63, RZ, PT, P5 ;  /* 0x000000ff3f00c20c */ /* 0x000fc80003fa5350 */
[----:B---3--:R-:W-:Y:S01]  /*0780*/  @!P4 FSEL R44, R40, RZ, P5 ;  /* 0x000000ff282cc208 */ /* 0x008fe20002800000 */
[----:B0-----:R-:W-:Y:S08]  /*0790*/  @!P4 BRA `(.L_x_14909) ;  /* 0x000000000008c947 */ /* 0x001ff00003800000 */
[----:B-----5:R-:W-:-:S04]  /*07a0*/  FMUL.FTZ R44, R36, UR6 ;  /* 0x00000006242c7c20 */ /* 0x020fc80008410000 */
[----:B------:R-:W-:-:S07]  /*07b0*/  @P3 FADD.FTZ R44, R40, R44 ;  /* 0x0000002c282c3221 */ /* 0x000fce0000010000 */
.L_x_14909:
[----:B------:R-:W-:Y:S05]  /*07c0*/  BSYNC B1 ;  /* 0x0000000000017941 */ /* 0x000fea0003800000 */
.L_x_14908:
        /* <DEDUP_REMOVED lines=13> */
.L_x_14911:
[----:B------:R-:W-:Y:S05]  /*08a0*/  BSYNC B1 ;  /* 0x0000000000017941 */ /* 0x000fea0003800000 */
.L_x_14910:
[----:B------:R-:W-:Y:S04]  /*08b0*/  BSSY B1, `(.L_x_14912) ;  /* 0x0000004000017945 */ /* 0x000fe80003800000 */
[----:B------:R-:W-:Y:S05]  /*08c0*/  @!P4 BRA `(.L_x_14913) ;  /* 0x000000000008c947 */ /* 0x000fea0003800000 */
[----:B-----5:R-:W-:-:S04]  /*08d0*/  FMUL.FTZ R46, R38, UR6 ;  /* 0x00000006262e7c20 */ /* 0x020fc80008410000 */
[----:B------:R-:W-:-:S07]  /*08e0*/  @P3 FADD.FTZ R46, R42, R46 ;  /* 0x0000002e2a2e3221 */ /* 0x000fce0000010000 */
.L_x_14913:
[----:B------:R-:W-:Y:S05]  /*08f0*/  BSYNC B1 ;  /* 0x0000000000017941 */ /* 0x000fea0003800000 */
.L_x_14912:
[----:B------:R-:W-:Y:S04]  /*0900*/  BSSY B1, `(.L_x_14914) ;  /* 0x0000004000017945 */ /* 0x000fe80003800000 */
[----:B------:R-:W-:Y:S05]  /*0910*/  @!P4 BRA `(.L_x_14915) ;  /* 0x000000000008c947 */ /* 0x000fea0003800000 */
[----:B-----5:R-:W-:-:S04]  /*0920*/  FMUL.FTZ R47, R39, UR6 ;  /* 0x00000006272f7c20 */ /* 0x020fc80008410000 */
[----:B------:R-:W-:-:S07]  /*0930*/  @P3 FADD.FTZ R47, R43, R47 ;  /* 0x0000002f2b2f3221 */ /* 0x000fce0000010000 */
.L_x_14915:
[----:B------:R-:W-:Y:S05]  /*0940*/  BSYNC B1 ;  /* 0x0000000000017941 */ /* 0x000fea0003800000 */
.L_x_14914:
[----:B------:R-:W0:Y:S01]  /*0950*/  LDC.64 R62, c[0x0][0x238] ;  /* 0x00008e00ff3e7b82 */ /* 0x000e220000000a00 */
[----:B------:R-:W-:Y:S01]  /*0960*/  IADD3 R70, R70, 0x20, RZ ;  /* 0x0000002046467810 */ /* 0x000fe20007ffe0ff */
[C---:B0-----:R-:W-:Y:S01]  /*0970*/  IMAD.WIDE.U32 R62, R67.reuse, 0x10, R62 ;  /* 0x00000010433e7825 */ /* 0x041fe200078e003e */
[----:B------:R-:W-:-:S04]  /*0980*/  IADD3 R67, R67, 0x20, RZ ;  /* 0x0000002043437810 */ /* 0x000fc80007ffe0ff */
[----:B------:R0:W-:Y:S03]  /*0990*/  STG.E.128 desc[UR4][R62.64], R44 ;  /* 0x0000002c3e007986 */ /* 0x0001e6000c101d04 */
.L_x_14907:
[----:B------:R-:W-:Y:S05]  /*09a0*/  BSYNC B0 ;  /* 0x0000000000007941 */ /* 0x000fea0003800000 */
.L_x_14906:
        /* <DEDUP_REMOVED lines=8> */
[----:B---3-5:R0:W5:Y:S07]  /*0a30*/  @P2 LDG.E.128 R36, desc[UR4][R72.64] ;  /* 0x0000000448242981 */ /* 0x02816e000c1e1d00 */
        /* <DEDUP_REMOVED lines=11> */
.L_x_14919:
[----:B------:R-:W-:Y:S05]  /*0af0*/  BSYNC B1 ;  /* 0x0000000000017941 */ /* 0x000fea0003800000 */
.L_x_14918:
        /* <DEDUP_REMOVED lines=13> */
.L_x_14921:
[----:B------:R-:W-:Y:S05]  /*0bd0*/  BSYNC B1 ;  /* 0x0000000000017941 */ /* 0x000fea0003800000 */
.L_x_14920:
[----:B------:R-:W-:Y:S04]  /*0be0*/  BSSY B1, `(.L_x_14922) ;  /* 0x0000004000017945 */ /* 0x000fe80003800000 */
[----:B------:R-:W-:Y:S05]  /*0bf0*/  @!P4 BRA `(.L_x_14923) ;  /* 0x000000000008c947 */ /* 0x000fea0003800000 */
[----:B-----5:R-:W-:-:S04]  /*0c00*/  FMUL.FTZ R50, R38, UR6 ;  /* 0x0000000626327c20 */ /* 0x020fc80008410000 */
[----:B------:R-:W-:-:S07]  /*0c10*/  @P3 FADD.FTZ R50, R42, R50 ;  /* 0x000000322a323221 */ /* 0x000fce0000010000 */
.L_x_14923:
[----:B------:R-:W-:Y:S05]  /*0c20*/  BSYNC B1 ;  /* 0x0000000000017941 */ /* 0x000fea0003800000 */
.L_x_14922:
[----:B------:R-:W-:Y:S04]  /*0c30*/  BSSY B1, `(.L_x_14924) ;  /* 0x0000004000017945 */ /* 0x000fe80003800000 */
[----:B------:R-:W-:Y:S05]  /*0c40*/  @!P4 BRA `(.L_x_14925) ;  /* 0x000000000008c947 */ /* 0x000fea0003800000 */
[----:B-----5:R-:W-:-:S04]  /*0c50*/  FMUL.FTZ R51, R39, UR6 ;  /* 0x0000000627337c20 */ /* 0x020fc80008410000 */
[----:B------:R-:W-:-:S07]  /*0c60*/  @P3 FADD.FTZ R51, R43, R51 ;  /* 0x000000332b333221 */ /* 0x000fce0000010000 */
.L_x_14925:
[----:B------:R-:W-:Y:S05]  /*0c70*/  BSYNC B1 ;  /* 0x0000000000017941 */ /* 0x000fea0003800000 */
.L_x_14924:
[----:B------:R-:W0:Y:S01]  /*0c80*/  LDC.64 R62, c[0x0][0x238] ;  /* 0x00008e00ff3e7b82 */ /* 0x000e220000000a00 */
[----:B------:R-:W-:Y:S01]  /*0c90*/  IADD3 R70, R70, 0x20, RZ ;  /* 0x0000002046467810 */ /* 0x000fe20007ffe0ff */
[C---:B0-----:R-:W-:Y:S01]  /*0ca0*/  IMAD.WIDE.U32 R62, R67.reuse, 0x10, R62 ;  /* 0x00000010433e7825 */ /* 0x041fe200078e003e */
[----:B------:R-:W-:-:S04]  /*0cb0*/  IADD3 R67, R67, 0x20, RZ ;  /* 0x0000002043437810 */ /* 0x000fc80007ffe0ff */
[----:B------:R1:W-:Y:S03]  /*0cc0*/  STG.E.128 desc[UR4][R62.64], R48 ;  /* 0x000000303e007986 */ /* 0x0003e6000c101d04 */
.L_x_14917:
[----:B------:R-:W-:Y:S05]  /*0cd0*/  BSYNC B0 ;  /* 0x0000000000007941 */ /* 0x000fea0003800000 */
.L_x_14916:
        /* <DEDUP_REMOVED lines=20> */
.L_x_14929:
[----:B------:R-:W-:Y:S05]  /*0e20*/  BSYNC B1 ;  /* 0x0000000000017941 */ /* 0x000fea0003800000 */
.L_x_14928:
        /* <DEDUP_REMOVED lines=13> */
.L_x_14931:
[----:B------:R-:W-:Y:S05]  /*0f00*/  BSYNC B1 ;  /* 0x0000000000017941 */ /* 0x000fea0003800000 */
.L_x_14930:
[----:B------:R-:W-:Y:S04]  /*0f10*/  BSSY B1, `(.L_x_14932) ;  /* 0x0000004000017945 */ /* 0x000fe80003800000 */
[----:B------:R-:W-:Y:S05]  /*0f20*/  @!P4 BRA `(.L_x_14933) ;  /* 0x000000000008c947 */ /* 0x000fea0003800000 */
[----:B-----5:R-:W-:-:S04]  /*0f30*/  FMUL.FTZ R54, R38, UR6 ;  /* 0x0000000626367c20 */ /* 0x020fc80008410000 */
[----:B------:R-:W-:-:S07]  /*0f40*/  @P3 FADD.FTZ R54, R42, R54 ;  /* 0x000000362a363221 */ /* 0x000fce0000010000 */
.L_x_14933:
[----:B------:R-:W-:Y:S05]  /*0f50*/  BSYNC B1 ;  /* 0x0000000000017941 */ /* 0x000fea0003800000 */
.L_x_14932:
[----:B------:R-:W-:Y:S04]  /*0f60*/  BSSY B1, `(.L_x_14934) ;  /* 0x0000004000017945 */ /* 0x000fe80003800000 */
[----:B------:R-:W-:Y:S05]  /*0f70*/  @!P4 BRA `(.L_x_14935) ;  /* 0x000000000008c947 */ /* 0x000fea0003800000 */
[----:B-----5:R-:W-:-:S04]  /*0f80*/  FMUL.FTZ R55, R39, UR6 ;  /* 0x0000000627377c20 */ /* 0x020fc80008410000 */
[----:B------:R-:W-:-:S07]  /*0f90*/  @P3 FADD.FTZ R55, R43, R55 ;  /* 0x000000372b373221 */ /* 0x000fce0000010000 */
.L_x_14935:
[----:B------:R-:W-:Y:S05]  /*0fa0*/  BSYNC B1 ;  /* 0x0000000000017941 */ /* 0x000fea0003800000 */
.L_x_14934:
[----:B------:R-:W0:Y:S01]  /*0fb0*/  LDC.64 R62, c[0x0][0x238] ;  /* 0x00008e00ff3e7b82 */ /* 0x000e220000000a00 */
[----:B------:R-:W-:Y:S01]  /*0fc0*/  IADD3 R70, R70, 0x20, RZ ;  /* 0x0000002046467810 */ /* 0x000fe20007ffe0ff */
[C---:B0-----:R-:W-:Y:S01]  /*0fd0*/  IMAD.WIDE.U32 R62, R67.reuse, 0x10, R62 ;  /* 0x00000010433e7825 */ /* 0x041fe200078e003e */
[----:B------:R-:W-:-:S04]  /*0fe0*/  IADD3 R67, R67, 0x20, RZ ;  /* 0x0000002043437810 */ /* 0x000fc80007ffe0ff */
[----:B------:R4:W-:Y:S03]  /*0ff0*/  STG.E.128 desc[UR4][R62.64], R52 ;  /* 0x000000343e007986 */ /* 0x0009e6000c101d04 */
.L_x_14927:
[----:B------:R-:W-:Y:S05]  /*1000*/  BSYNC B0 ;  /* 0x0000000000007941 */ /* 0x000fea0003800000 */
.L_x_14926:
[----:B------:R-:W-:Y:S04]  /*1010*/  BSSY B0, `(.L_x_14936) ;  /* 0x000002f000007945 */ /* 0x000fe80003800000 */
[----:B------:R-:W-:Y:S05]  /*1020*/  @!P0 BRA `(.L_x_14937) ;  /* 0x0000000000b48947 */ /* 0x000fea0003800000 */
[----:B01--4-:R-:W0:Y:S08]  /*1030*/  LDC.64 R62, c[0x0][0x230] ;  /* 0x00008c00ff3e7b82 */ /* 0x013e300000000a00 */
[----:B------:R-:W1:Y:S01]  /*1040*/  @P2 LDC.64 R56, c[0x0][0x220] ;  /* 0x00008800ff382b82 */ /* 0x000e620000000a00 */
[----:B0-----:R-:W-:-:S04]  /*1050*/  ISETP.NE.U32.AND P3, PT, R62, RZ, PT ;  /* 0x000000ff3e00720c */ /* 0x001fc80003f65070 */
[----:B------:R-:W-:Y:S01]  /*1060*/  ISETP.NE.AND.EX P3, PT, R63, RZ, PT, P3 ;  /* 0x000000ff3f00720c */ /* 0x000fe20003f65330 */
[----:B-1----:R-:W-:Y:S01]  /*1070*/  @P2 IMAD.WIDE.U32 R58, R70, 0x10, R56 ;  /* 0x00000010463a2825 */ /* 0x002fe200078e0038 */
[----:B------:R-:W-:-:S04]  /*1080*/  ISETP.GT.AND P4, PT, R69, RZ, PT ;  /* 0x000000ff4500720c */ /* 0x000fc80003f84270 */
[----:B---3-5:R0:W5:Y:S07]  /*1090*/  @P2 LDG.E.128 R36, desc[UR4][R58.64] ;  /* 0x000000043a242981 */ /* 0x02816e000c1e1d00 */
[----:B------:R-:W1:Y:S02]  /*10a0*/  @P3 LDC.64 R56, c[0x0][0x230] ;  /* 0x00008c00ff383b82 */ /* 0x000e640000000a00 */
[----:B-1----:R-:W-:-:S05]  /*10b0*/  @P3 IMAD.WIDE.U32 R70, R67, 0x10, R56 ;  /* 0x0000001043463825 */ /* 0x002fca00078e0038 */
[----:B------:R-:W3:Y:S01]  /*10c0*/  @P3 LDG.E.128 R40, desc[UR4][R70.64] ;  /* 0x0000000446283981 */ /* 0x000ee2000c1e1d00 */
[----:B------:R-:W-:Y:S01]  /*10d0*/  @!P4 ISETP.NE.U32.AND P2, PT, R62, RZ, PT ;  /* 0x000000ff3e00c20c */ /* 0x000fe20003f45070 */
[----:B------:R-:W-:Y:S03]  /*10e0*/  BSSY B1, `(.L_x_14938) ;  /* 0x0000010000017945 */ /* 0x000fe60003800000 */
[----:B------:R-:W-:-:S04]  /*10f0*/  @!P4 ISETP.NE.AND.EX P2, PT, R63, RZ, PT, P2 ;  /* 0x000000ff3f00c20c */ /* 0x000fc80003f45320 */
[----:B---3--:R-:W-:Y:S02]  /*1100*/  @!P4 FSEL R56, R40, RZ, P2 ;  /* 0x000000ff2838c208 */ /* 0x008fe40001000000 */
        /* <DEDUP_REMOVED lines=13> */
.L_x_14939:
[----:B------:R-:W-:Y:S05]  /*11e0*/  BSYNC B1 ;  /* 0x0000000000017941 */ /* 0x000fea0003800000 */
.L_x_14938:
[----:B------:R-:W-:Y:S04]  /*11f0*/  BSSY B1, `(.L_x_14940) ;  /* 0x0000004000017945 */ /* 0x000fe80003800000 */
[----:B------:R-:W-:Y:S05]  /*1200*/  @!P4 BRA `(.L_x_14941) ;  /* 0x000000000008c947 */ /* 0x000fea0003800000 */
[----:B-----5:R-:W-:-:S04]  /*1210*/  FMUL.FTZ R57, R37, UR6 ;  /* 0x0000000625397c20 */ /* 0x020fc80008410000 */
[----:B------:R-:W-:-:S07]  /*1220*/  @P3 FADD.FTZ R57, R41, R57 ;  /* 0x0000003929393221 */ /* 0x000fce0000010000 */
.L_x_14941:
[----:B------:R-:W-:Y:S05]  /*1230*/  BSYNC B1 ;  /* 0x0000000000017941 */ /* 0x000fea0003800000 */
.L_x_14940:
[----:B------:R-:W-:Y:S04]  /*1240*/  BSSY B1, `(.L_x_14942) ;  /* 0x0000004000017945 */ /* 0x000fe80003800000 */
[----:B------:R-:W-:Y:S05]  /*1250*/  @!P4 BRA `(.L_x_14943) ;  /* 0x000000000008c947 */ /* 0x000fea0003800000 */
[----:B-----5:R-:W-:-:S04]  /*1260*/  FMUL.FTZ R58, R38, UR6 ;  /* 0x00000006263a7c20 */ /* 0x020fc80008410000 */
[----:B------:R-:W-:-:S07]  /*1270*/  @P3 FADD.FTZ R58, R42, R58 ;  /* 0x0000003a2a3a3221 */ /* 0x000fce0000010000 */
.L_x_14943:
[----:B------:R-:W-:Y:S05]  /*1280*/  BSYNC B1 ;  /* 0x0000000000017941 */ /* 0x000fea0003800000 */
.L_x_14942:
[----:B------:R-:W-:Y:S01]  /*1290*/  BSSY B1, `(.L_x_14944) ;  /* 0x0000005000017945 */ /* 0x000fe20003800000 */
[----:B------:R-:W-:-:S03]  /*12a0*/  @!P4 FSEL R59, R43, RZ, P2 ;  /* 0x000000ff2b3bc208 */ /* 0x000fc60001000000 */
[----:B------:R-:W-:Y:S05]  /*12b0*/  @!P4 BRA `(.L_x_14945) ;  /* 0x000000000008c947 */ /* 0x000fea0003800000 */
[----:B-----5:R-:W-:-:S04]  /*12c0*/  FMUL.FTZ R59, R39, UR6 ;  /* 0x00000006273b7c20 */ /* 0x020fc80008410000 */
[----:B------:R-:W-:-:S07]  /*12d0*/  @P3 FADD.FTZ R59, R43, R59 ;  /* 0x0000003b2b3b3221 */ /* 0x000fce0000010000 */
.L_x_14945:
[----:B------:R-:W-:Y:S05]  /*12e0*/  BSYNC B1 ;  /* 0x0000000000017941 */ /* 0x000fea0003800000 */
.L_x_14944:
[----:B------:R0:W-:Y:S02]  /*12f0*/  STG.E.128 desc[UR4][R62.64], R56 ;  /* 0x000000383e007986 */ /* 0x0001e4000c101d04 */
.L_x_14937:
[----:B------:R-:W-:Y:S05]  /*1300*/  BSYNC B0 ;  /* 0x0000000000007941 */ /* 0x000fea0003800000 */
.L_x_14936:
[----:B01--4-:R-:W-:Y:S01]  /*1310*/  FADD.FTZ R62, RZ, R44 ;  /* 0x0000002cff3e7221 */ /* 0x013fe20000010000 */
        /* <DEDUP_REMOVED lines=76> */
.L_x_14967:
[----:B------:R-:W4:Y:S01]  /*17e0*/  @!P5 LDC.64 R62, c[0x0][0x250] ;  /* 0x00009400ff3edb82 */ /* 0x000f220000000a00 */
[----:B01----:R-:W-:Y:S01]  /*17f0*/  FADD.FTZ R76, R76, R73 ;  /* 0x000000494c4c7221 */ /* 0x003fe20000010000 */
[----:B------:R-:W-:Y:S03]  /*1800*/  BSSY B0, `(.L_x_14947) ;  /* 0x0000063000007945 */ /* 0x000fe60003800000 */
[----:B------:R-:W-:Y:S01]  /*1810*/  FFMA.FTZ R67, R76, R67, UR7 ;  /* 0x000000074c437e23 */ /* 0x000fe20008010043 */
[----:B----4-:R-:W-:Y:S01]  /*1820*/  @!P5 LEA R70, P2, R0, R62, 0x2 ;  /* 0x0000003e0046d211 */ /* 0x010fe200078410ff */
[----:B------:R-:W-:-:S03]  /*1830*/  FMUL.FTZ R62, R69, R69 ;  /* 0x00000045453e7220 */ /* 0x000fc60000410000 */
[----:B------:R-:W-:Y:S02]  /*1840*/  @!P5 LEA.HI.X R71, R0, R63, R68, 0x2, P2 ;  /* 0x0000003f0047d211 */ /* 0x000fe400010f1444 */
[----:B------:R-:W-:-:S03]  /*1850*/  PLOP3.LUT P2, PT, PT, PT, UP0, 0x40, 0x0 ;  /* 0x000000000000781c */ /* 0x000fc60003f4e808 */
[----:B------:R0:W-:Y:S01]  /*1860*/  @!P5 STG.E desc[UR4][R70.64], R69 ;  /* 0x000000454600d986 */ /* 0x0001e2000c101904 */
[----:B------:R-:W-:-:S05]  /*1870*/  FSEL R62, R62, RZ, !P2 ;  /* 0x000000ff3e3e7208 */ /* 0x000fca0005000000 */
[----:B------:R-:W-:Y:S02]  /*1880*/  FADD.FTZ R67, R67, R62 ;  /* 0x0000003e43437221 */ /* 0x000fe40000010000 */
[----:B------:R-:W1:Y:S04]  /*1890*/  @!P5 LDC.64 R62, c[0x0][0x258] ;  /* 0x00009600ff3edb82 */ /* 0x000e680000000a00 */
[----:B------:R-:W4:Y:S01]  /*18a0*/  MUFU.RSQ R67, R67 ;  /* 0x0000004300437308 */ /* 0x000f220000001400 */
[----:B-1----:R-:W-:-:S04]  /*18b0*/  @!P5 LEA R62, P2, R0, R62, 0x2 ;  /* 0x0000003e003ed211 */ /* 0x002fc800078410ff */
[----:B------:R-:W-:Y:S02]  /*18c0*/  @!P5 LEA.HI.X R63, R0, R63, R68, 0x2, P2 ;  /* 0x0000003f003fd211 */ /* 0x000fe400010f1444 */
[----:B-----5:R-:W-:-:S03]  /*18d0*/  ISETP.GE.AND P2, PT, R60, 0x1, PT ;  /* 0x000000013c00780c */ /* 0x020fc60003f46270 */
[----:B----4-:R0:W-:Y:S10]  /*18e0*/  @!P5 STG.E desc[UR4][R62.64], R67 ;  /* 0x000000433e00d986 */ /* 0x0101f4000c101904 */
[----:B------:R-:W-:Y:S05]  /*18f0*/  @!P2 BRA `(.L_x_14948) ;  /* 0x00000004004ca947 */ /* 0x000fea0003800000 */
[----:B------:R-:W-:Y:S01]  /*1900*/  IADD3 R60, R60, -0x1, RZ ;  /* 0xffffffff3c3c7810 */ /* 0x000fe20007ffe0ff */
[----:B------:R-:W-:Y:S01]  /*1910*/  BSSY B1, `(.L_x_14949) ;  /* 0x0000019000017945 */ /* 0x000fe20003800000 */
[----:B------:R-:W-:-:S03]  /*1920*/  PLOP3.LUT P2, PT, PT, PT, UP0, 0x40, 0x0 ;  /* 0x000000000000781c */ /* 0x000fc60003f4e808 */
[----:B------:R-:W-:Y:S01]  /*1930*/  IMAD R60, R60, R61, RZ ;  /* 0x0000003d3c3c7224 */ /* 0x000fe200078e02ff */
[----:B------:R-:W-:-:S04]  /*1940*/  FSEL R68, R69, RZ, P2 ;  /* 0x000000ff45447208 */ /* 0x000fc80001000000 */
[----:B------:R-:W-:-:S04]  /*1950*/  SHF.R.S32.HI R3, RZ, 0x1f, R60 ;  /* 0x0000001fff037819 */ /* 0x000fc8000001143c */
[----:B------:R-:W-:Y:S02]  /*1960*/  LEA.HI R60, R3, R60, RZ, 0x2 ;  /* 0x0000003c033c7211 */ /* 0x000fe400078f10ff */
[----:B------:R-:W-:-:S04]  /*1970*/  LOP3.LUT R3, R64, 0x1f, RZ, 0xc0, !PT ;  /* 0x0000001f40037812 */ /* 0x000fc800078ec0ff */
[----:B0-----:R-:W-:Y:S01]  /*1980*/  LEA.HI.SX32 R69, R60, R3, 0x1e ;  /* 0x000000033c457211 */ /* 0x001fe200078ff2ff */
[----:B------:R-:W-:Y:S06]  /*1990*/  @!P1 BRA `(.L_x_14950) ;  /* 0x0000000000409947 */ /* 0x000fec0003800000 */
[--C-:B------:R-:W-:Y:S01]  /*19a0*/  FADD.FTZ R70, R46, -R68.reuse ;  /* 0x800000442e467221 */ /* 0x100fe20000010000 */
[--C-:B------:R-:W-:Y:S01]  /*19b0*/  FADD.FTZ R60, R44, -R68.reuse ;  /* 0x800000442c3c7221 */ /* 0x100fe20000010000 */
[--C-:B------:R-:W-:Y:S02]  /*19c0*/  FADD.FTZ R72, R47, -R68.reuse ;  /* 0x800000442f487221 */ /* 0x100fe40000010000 */
[C---:B------:R-:W-:Y:S01]  /*19d0*/  FMUL.FTZ R63, R67.reuse, R70 ;  /* 0x00000046433f7220 */ /* 0x040fe20000410000 */
[----:B------:R-:W-:Y:S01]  /*19e0*/  FMUL.FTZ R61, R67, R60 ;  /* 0x0000003c433d7220 */ /* 0x000fe20000410000 */
[----:B------:R-:W0:Y:S01]  /*19f0*/  LDC.64 R70, c[0x0][0x2b8] ;  /* 0x0000ae00ff467b82 */ /* 0x000e220000000a00 */
[----:B------:R-:W-:Y:S01]  /*1a00*/  FADD.FTZ R60, R45, -R68 ;  /* 0x800000442d3c7221 */ /* 0x000fe20000010000 */
[----:B------:R-:W-:-:S03]  /*1a10*/  FMUL.FTZ R72, R67, R72 ;  /* 0x0000004843487220 */ /* 0x000fc60000410000 */
[----:B------:R-:W-:Y:S01]  /*1a20*/  FMUL.FTZ R62, R67, R60 ;  /* 0x0000003c433e7220 */ /* 0x000fe20000410000 */
[----:B------:R-:W-:-:S03]  /*1a30*/  FFMA.FTZ R60, R8, R61, R4 ;  /* 0x0000003d083c7223 */ /* 0x000fc60000010004 */
[----:B------:R-:W-:Y:S01]  /*1a40*/  FFMA.FTZ R61, R9, R62, R5 ;  /* 0x0000003e093d7223 */ /* 0x000fe20000010005 */
[----:B------:R-:W-:Y:S01]  /*1a50*/  FFMA.FTZ R62, R10, R63, R6 ;  /* 0x0000003f0a3e7223 */ /* 0x000fe20000010006 */
[----:B------:R-:W-:Y:S01]  /*1a60*/  FFMA.FTZ R63, R11, R72, R7 ;  /* 0x000000480b3f7223 */ /* 0x000fe20000010007 */
[C---:B0-----:R-:W-:Y:S01]  /*1a70*/  IMAD.WIDE.U32 R70, R69.reuse, 0x10, R70 ;  /* 0x0000001045467825 */ /* 0x041fe200078e0046 */
[----:B------:R-:W-:-:S04]  /*1a80*/  IADD3 R69, R69, 0x20, RZ ;  /* 0x0000002045457810 */ /* 0x000fc80007ffe0ff */
[----:B------:R0:W-:Y:S03]  /*1a90*/  STG.E.128 desc[UR4][R70.64], R60 ;  /* 0x0000003c46007986 */ /* 0x0001e6000c101d04 */
.L_x_14950:
[----:B------:R-:W-:Y:S05]  /*1aa0*/  BSYNC B1 ;  /* 0x0000000000017941 */ /* 0x000fea0003800000 */
.L_x_14949:
[----:B------:R-:W-:Y:S01]  /*1ab0*/  ISETP.NE.AND P2, PT, R66, RZ, PT ;  /* 0x000000ff4200720c */ /* 0x000fe20003f45270 */
[----:B------:R-:W-:-:S12]  /*1ac0*/  BSSY B1, `(.L_x_14951) ;  /* 0x0000012000017945 */ /* 0x000fd80003800000 */
[----:B------:R-:W-:Y:S05]  /*1ad0*/  @!P2 BRA `(.L_x_14952) ;  /* 0x000000000040a947 */ /* 0x000fea0003800000 */
[--C-:B0-----:R-:W-:Y:S01]  /*1ae0*/  FADD.FTZ R70, R50, -R68.reuse ;  /* 0x8000004432467221 */ /* 0x101fe20000010000 */
        /* <DEDUP_REMOVED lines=15> */
.L_x_14952:
[----:B------:R-:W-:Y:S05]  /*1be0*/  BSYNC B1 ;  /* 0x0000000000017941 */ /* 0x000fea0003800000 */
.L_x_14951:
[----:B------:R-:W-:Y:S01]  /*1bf0*/  ISETP.NE.AND P2, PT, R65, RZ, PT ;  /* 0x000000ff4100720c */ /* 0x000fe20003f45270 */
[----:B------:R-:W-:-:S12]  /*1c00*/  BSSY B1, `(.L_x_14953) ;  /* 0x0000012000017945 */ /* 0x000fd80003800000 */
[----:B------:R-:W-:Y:S05]  /*1c10*/  @!P2 BRA `(.L_x_14954) ;  /* 0x000000000040a947 */ /* 0x000fea0003800000 */
[--C-:B01----:R-:W-:Y:S01]  /*1c20*/  FADD.FTZ R70, R54, -R68.reuse ;  /* 0x8000004436467221 */ /* 0x103fe20000010000 */
        /* <DEDUP_REMOVED lines=15> */
.L_x_14954:
[----:B------:R-:W-:Y:S05]  /*1d20*/  BSYNC B1 ;  /* 0x0000000000017941 */ /* 0x000fea0003800000 */
.L_x_14953:
[----:B------:R-:W-:Y:S05]  /*1d30*/  @!P0 BRA `(.L_x_14948) ;  /* 0x00000000003c8947 */ /* 0x000fea0003800000 */
[--C-:B01--4-:R-:W-:Y:S01]  /*1d40*/  FADD.FTZ R60, R56, -R68.reuse ;  /* 0x80000044383c7221 */ /* 0x113fe20000010000 */
[--C-:B------:R-:W-:Y:S01]  /*1d50*/  FADD.FTZ R62, R57, -R68.reuse ;  /* 0x80000044393e7221 */ /* 0x100fe20000010000 */
[--C-:B------:R-:W-:Y:S01]  /*1d60*/  FADD.FTZ R70, R58, -R68.reuse ;  /* 0x800000443a467221 */ /* 0x100fe20000010000 */
[----:B------:R-:W-:Y:S01]  /*1d70*/  FADD.FTZ R68, R59, -R68 ;  /* 0x800000443b447221 */ /* 0x000fe20000010000 */
[C---:B------:R-:W-:Y:S01]  /*1d80*/  FMUL.FTZ R63, R67.reuse, R60 ;  /* 0x0000003c433f7220 */ /* 0x040fe20000410000 */
[C---:B------:R-:W-:Y:S01]  /*1d90*/  FMUL.FTZ R62, R67.reuse, R62 ;  /* 0x0000003e433e7220 */ /* 0x040fe20000410000 */
[----:B------:R-:W0:Y:S01]  /*1da0*/  LDC.64 R60, c[0x0][0x2b8] ;  /* 0x0000ae00ff3c7b82 */ /* 0x000e220000000a00 */
[C---:B------:R-:W-:Y:S01]  /*1db0*/  FMUL.FTZ R71, R67.reuse, R70 ;  /* 0x0000004643477220 */ /* 0x040fe20000410000 */
[----:B------:R-:W-:Y:S01]  /*1dc0*/  FMUL.FTZ R70, R67, R68 ;  /* 0x0000004443467220 */ /* 0x000fe20000410000 */
[----:B0-----:R-:W-:-:S04]  /*1dd0*/  IMAD.WIDE.U32 R68, R69, 0x10, R60 ;  /* 0x0000001045447825 */ /* 0x001fc800078e003c */
[----:B------:R-:W-:Y:S01]  /*1de0*/  FFMA.FTZ R60, R32, R63, R28 ;  /* 0x0000003f203c7223 */ /* 0x000fe2000001001c */
[----:B------:R-:W-:Y:S01]  /*1df0*/  FFMA.FTZ R61, R33, R62, R29 ;  /* 0x0000003e213d7223 */ /* 0x000fe2000001001d */
[----:B------:R-:W-:Y:S01]  /*1e00*/  FFMA.FTZ R63, R35, R70, R31 ;  /* 0x00000046233f7223 */ /* 0x000fe2000001001f */
[----:B------:R-:W-:-:S05]  /*1e10*/  FFMA.FTZ R62, R34, R71, R30 ;  /* 0x00000047223e7223 */ /* 0x000fca000001001e */
[----:B------:R0:W-:Y:S02]  /*1e20*/  STG.E.128 desc[UR4][R68.64], R60 ;  /* 0x0000003c44007986 */ /* 0x0001e4000c101d04 */
.L_x_14948:
[----:B------:R-:W-:Y:S05]  /*1e30*/  BSYNC B0 ;  /* 0x0000000000007941 */ /* 0x000fea0003800000 */
.L_x_14947:
[----:B01--4-:R-:W0:Y:S02]  /*1e40*/  LDC.64 R60, c[0x0][0x210] ;  /* 0x00008400ff3c7b82 */ /* 0x013e240000000a00 */
[----:B0-----:R-:W-:-:S04]  /*1e50*/  LEA R0, R60, R0, 0x2 ;  /* 0x000000003c007211 */ /* 0x001fc800078e10ff */
[----:B------:R-:W-:-:S13]  /*1e60*/  ISETP.GE.AND P2, PT, R0, R61, PT ;  /* 0x0000003d0000720c */ /* 0x000fda0003f46270 */
[----:B------:R-:W-:Y:S05]  /*1e70*/  @!P2 BRA `(.L_x_14955) ;  /* 0xffffffe400b4a947 */ /* 0x000fea000383ffff */
[----:B------:R-:W-:Y:S05]  /*1e80*/  EXIT ;  /* 0x000000000000794d */ /* 0x000fea0003800000 */
.L_x_14946:
[----:B------:R-:W-:Y:S01]  /*1e90*/  HFMA2.MMA R72, -RZ, RZ, 0, 5.9604644775390625e-08 ;  /* 0x00000001ff487435 */ /* 0x000fe200000001ff */
[----:B------:R-:W-:Y:S01]  /*1ea0*/  BSSY B0, `(.L_x_14956) ;  /* 0x0000007000007945 */ /* 0x000fe20003800000 */
[----:B------:R-:W-:Y:S02]  /*1eb0*/  MOV R77, R63 ;  /* 0x0000003f004d7202 */ /* 0x000fe40000000f00 */
[----:B------:R-:W-:Y:S02]  /*1ec0*/  MOV R71, 0x1f ;  /* 0x0000001f00477802 */ /* 0x000fe40000000f00 */
[----:B------:R-:W-:-:S07]  /*1ed0*/  MOV R70, 0xffffffff ;  /* 0xffffffff00467802 */ /* 0x000fce0000000f00 */
[----:B--23-5:R-:W-:Y:S05]  /*1ee0*/  WARPSYNC.COLLECTIVE R70, `(.L_x_14957) ;  /* 0x0000000046087348 */ /* 0x02cfea0003c00000 */
[----:B------:R0:W1:Y:S02]  /*1ef0*/  SHFL.BFLY P6, R73, R77, R72, R71 ;  /* 0x0c0000484d497389 */ /* 0x00006400000c0047 */
[----:B0123-5:R-:W-:Y:S01]  /*1f00*/  ENDCOLLECTIVE ;  /* 0x000000000000791b */ /* 0x02ffe20003800000 */
.L_x_14957:
[----:B------:R-:W-:Y:S05]  /*1f10*/  BSYNC B0 ;  /* 0x0000000000007941 */ /* 0x000fea0003800000 */
.L_x_14956:
        /* <DEDUP_REMOVED lines=9> */
.L_x_14958:
[----:B------:R-:W-:Y:S01]  /*1fb0*/  HFMA2.MMA R72, -RZ, RZ, 0, 2.384185791015625e-07 ;  /* 0x00000004ff487435 */ /* 0x000fe200000001ff */
[----:B------:R-:W-:-:S05]  /*1fc0*/  FADD.FTZ R75, R74, R73 ;  /* 0x000000494a4b7221 */ /* 0x000fca0000010000 */
[----:B------:R-:W-:-:S07]  /*1fd0*/  MOV R77, R75 ;  /* 0x0000004b004d7202 */ /* 0x000fce0000000f00 */
[----:B------:R-:W-:Y:S05]  /*1fe0*/  WARPSYNC.COLLECTIVE R70, `(.L_x_14959) ;  /* 0x0000000046087348 */ /* 0x000fea0003c00000 */
[----:B------:R0:W1:Y:S02]  /*1ff0*/  SHFL.BFLY P6, R73, R77, R72, R71 ;  /* 0x0c0000484d497389 */ /* 0x00006400000c0047 */
[----:B01----:R-:W-:Y:S01]  /*2000*/  ENDCOLLECTIVE ;  /* 0x000000000000791b */ /* 0x003fe20003800000 */
.L_x_14959:
[----:B------:R-:W-:Y:S01]  /*2010*/  HFMA2.MMA R72, -RZ, RZ, 0, 4.76837158203125e-07 ;  /* 0x00000008ff487435 */ /* 0x000fe200000001ff */
[----:B------:R-:W-:-:S05]  /*2020*/  FADD.FTZ R76, R75, R73 ;  /* 0x000000494b4c7221 */ /* 0x000fca0000010000 */
[----:B------:R-:W-:-:S07]  /*2030*/  MOV R77, R76 ;  /* 0x0000004c004d7202 */ /* 0x000fce0000000f00 */
[----:B------:R-:W-:Y:S05]  /*2040*/  WARPSYNC.COLLECTIVE R70, `(.L_x_14960) ;  /* 0x0000000046087348 */ /* 0x000fea0003c00000 */
[----:B------:R0:W1:Y:S02]  /*2050*/  SHFL.BFLY P6, R73, R77, R72, R71 ;  /* 0x0c0000484d497389 */ /* 0x00006400000c0047 */
[----:B01----:R-:W-:Y:S01]  /*2060*/  ENDCOLLECTIVE ;  /* 0x000000000000791b */ /* 0x003fe20003800000 */
.L_x_14960:
[----:B------:R-:W-:Y:S01]  /*2070*/  MOV R72, 0x10 ;  /* 0x0000001000487802 */ /* 0x000fe20000000f00 */
[----:B------:R-:W-:-:S07]  /*2080*/  FADD.FTZ R77, R76, R73 ;  /* 0x000000494c4d7221 */ /* 0x000fce0000010000 */
[----:B------:R-:W-:Y:S05]  /*2090*/  WARPSYNC.COLLECTIVE R70, `(.L_x_14961) ;  /* 0x0000000046087348 */ /* 0x000fea0003c00000 */
[----:B------:R0:W1:Y:S02]  /*20a0*/  SHFL.BFLY P6, R73, R77, R72, R71 ;  /* 0x0c0000484d497389 */ /* 0x00006400000c0047 */
[----:B01----:R-:W-:Y:S01]  /*20b0*/  ENDCOLLECTIVE ;  /* 0x000000000000791b */ /* 0x003fe20003800000 */
.L_x_14961:
        /* <DEDUP_REMOVED lines=41> */
.L_x_14962:
[----:B------:R-:W-:Y:S01]  /*2350*/  HFMA2.MMA R72, -RZ, RZ, 0, 1.1920928955078125e-07 ;  /* 0x00000002ff487435 */ /* 0x000fe200000001ff */
[----:B------:R-:W-:-:S05]  /*2360*/  FADD.FTZ R63, R62, R73 ;  /* 0x000000493e3f7221 */ /* 0x000fca0000010000 */
[----:B------:R-:W-:-:S07]  /*2370*/  MOV R77, R63 ;  /* 0x0000003f004d7202 */ /* 0x000fce0000000f00 */
[----:B------:R-:W-:Y:S05]  /*2380*/  WARPSYNC.COLLECTIVE R70, `(.L_x_14963) ;  /* 0x0000000046087348 */ /* 0x000fea0003c00000 */
[----:B------:R0:W1:Y:S02]  /*2390*/  SHFL.BFLY P6, R73, R77, R72, R71 ;  /* 0x0c0000484d497389 */ /* 0x00006400000c0047 */
[----:B01----:R-:W-:Y:S01]  /*23a0*/  ENDCOLLECTIVE ;  /* 0x000000000000791b */ /* 0x003fe20003800000 */
.L_x_14963:
[----:B------:R-:W-:Y:S01]  /*23b0*/  HFMA2.MMA R72, -RZ, RZ, 0, 2.384185791015625e-07 ;  /* 0x00000004ff487435 */ /* 0x000fe200000001ff */
[----:B------:R-:W-:-:S05]  /*23c0*/  FADD.FTZ R74, R63, R73 ;  /* 0x000000493f4a7221 */ /* 0x000fca0000010000 */
[----:B------:R-:W-:-:S07]  /*23d0*/  MOV R77, R74 ;  /* 0x0000004a004d7202 */ /* 0x000fce0000000f00 */
[----:B------:R-:W-:Y:S05]  /*23e0*/  WARPSYNC.COLLECTIVE R70, `(.L_x_14964) ;  /* 0x0000000046087348 */ /* 0x000fea0003c00000 */
[----:B------:R0:W1:Y:S02]  /*23f0*/  SHFL.BFLY P6, R73, R77, R72, R71 ;  /* 0x0c0000484d497389 */ /* 0x00006400000c0047 */
[----:B01----:R-:W-:Y:S01]  /*2400*/  ENDCOLLECTIVE ;  /* 0x000000000000791b */ /* 0x003fe20003800000 */
.L_x_14964:
[----:B------:R-:W-:Y:S01]  /*2410*/  HFMA2.MMA R72, -RZ, RZ, 0, 4.76837158203125e-07 ;  /* 0x00000008ff487435 */ /* 0x000fe200000001ff */
[----:B------:R-:W-:-:S05]  /*2420*/  FADD.FTZ R75, R74, R73 ;  /* 0x000000494a4b7221 */ /* 0x000fca0000010000 */
[----:B------:R-:W-:-:S07]  /*2430*/  MOV R77, R75 ;  /* 0x0000004b004d7202 */ /* 0x000fce0000000f00 */
[----:B------:R-:W-:Y:S05]  /*2440*/  WARPSYNC.COLLECTIVE R70, `(.L_x_14965) ;  /* 0x0000000046087348 */ /* 0x000fea0003c00000 */
[----:B------:R0:W1:Y:S02]  /*2450*/  SHFL.BFLY P6, R73, R77, R72, R71 ;  /* 0x0c0000484d497389 */ /* 0x00006400000c0047 */
[----:B01----:R-:W-:Y:S01]  /*2460*/  ENDCOLLECTIVE ;  /* 0x000000000000791b */ /* 0x003fe20003800000 */
.L_x_14965:
[----:B------:R-:W-:Y:S01]  /*2470*/  HFMA2.MMA R72, -RZ, RZ, 0, 9.5367431640625e-07 ;  /* 0x00000010ff487435 */ /* 0x000fe200000001ff */
[----:B------:R-:W-:-:S05]  /*2480*/  FADD.FTZ R76, R75, R73 ;  /* 0x000000494b4c7221 */ /* 0x000fca0000010000 */
[----:B------:R-:W-:-:S07]  /*2490*/  MOV R77, R76 ;  /* 0x0000004c004d7202 */ /* 0x000fce0000000f00 */
[----:B------:R-:W-:Y:S05]  /*24a0*/  WARPSYNC.COLLECTIVE R70, `(.L_x_14966) ;  /* 0x0000000046087348 */ /* 0x000fea0003c00000 */
[----:B------:R0:W1:Y:S02]  /*24b0*/  SHFL.BFLY P6, R73, R77, R72, R71 ;  /* 0x0c0000484d497389 */ /* 0x00006400000c0047 */
[----:B01----:R-:W-:Y:S01]  /*24c0*/  ENDCOLLECTIVE ;  /* 0x000000000000791b */ /* 0x003fe20003800000 */
.L_x_14966:
[----:B------:R-:W-:Y:S05]  /*24d0*/  BRA `(.L_x_14967) ;  /* 0xfffffff000c07947 */ /* 0x000fea000383ffff */
.L_x_14968:
        /* <DEDUP_REMOVED lines=10> */
.L_x_16618:


//--------------------- .text._ZN10layer_norm13ln_fwd_kernelINS_13Kernel_traitsIfffffjLj512ELj1ELj4ELj1ELj16ENS_18Kernel_traits_baseILj512EfffffjLj128EEEEELb0ELb0ELb1ELb1EEEvNS_9FwdParamsE --------------------------
	.section	.text._ZN10layer_norm13ln_fwd_kernelINS_13Kernel_traitsIfffffjLj512ELj1ELj4ELj1ELj16ENS_18Kernel_traits_baseILj512EfffffjLj128EEEEELb0ELb0ELb1ELb1EEEvNS_9FwdParamsE,"ax",@progbits
	.align	128
        .global         _ZN10layer_norm13ln_fwd_kernelINS_13Kernel_traitsIfffffjLj512ELj1ELj4ELj1ELj16ENS_18Kernel_traits_baseILj512EfffffjLj128EEEEELb0ELb0ELb1ELb1EEEvNS_9FwdParamsE
        .type           _ZN10layer_norm13ln_fwd_kernelINS_13Kernel_traitsIfffffjLj512ELj1ELj4ELj1ELj16ENS_18Kernel_traits_baseILj512EfffffjLj128EEEEELb0ELb0ELb1ELb1EEEvNS_9FwdParamsE,@function
        .size           _ZN10layer_norm13ln_fwd_kernelINS_13Kernel_traitsIfffffjLj512ELj1ELj4ELj1ELj16ENS_18Kernel_traits_baseILj512EfffffjLj128EEEEELb0ELb0ELb1ELb1EEEvNS_9FwdParamsE,(.L_x_16619 - _ZN10layer_norm13ln_fwd_kernelINS_13Kernel_traitsIfffffjLj512ELj1ELj4ELj1ELj16ENS_18Kernel_traits_baseILj512EfffffjLj128EEEEELb0ELb0ELb1ELb1EEEvNS_9FwdParamsE)
        .other          _ZN10layer_norm13ln_fwd_kernelINS_13Kernel_traitsIfffffjLj512ELj1ELj4ELj1ELj16ENS_18Kernel_traits_baseILj512EfffffjLj128EEEEELb0ELb0ELb1ELb1EEEvNS_9FwdParamsE,@"STO_CUDA_ENTRY STV_DEFAULT"
_ZN10layer_norm13ln_fwd_kernelINS_13Kernel_traitsIfffffjLj512ELj1ELj4ELj1ELj16ENS_18Kernel_traits_baseILj512EfffffjLj128EEEEELb0ELb0ELb1ELb1EEEvNS_9FwdParamsE:
.text._ZN10layer_norm13ln_fwd_kernelINS_13Kernel_traitsIfffffjLj512ELj1ELj4ELj1ELj16ENS_18Kernel_traits_baseILj512EfffffjLj128EEEEELb0ELb0ELb1ELb1EEEvNS_9FwdParamsE:
        /* <DEDUP_REMOVED lines=15> */
[----:B0-----:R-:W-:-:S04]  /*00f0*/  SHF.L.U32 R0, R38, 0x4, RZ ;  /* 0x0000000426007819 */ /* 0x001fc800000006ff */
[----:B------:R-:W-:Y:S02]  /*0100*/  LOP3.LUT R36, R0, 0x1f0, RZ, 0xc0, !PT ;  /* 0x000001f000247812 */ /* 0x000fe400078ec0ff */
[----:B------:R-:W-:Y:S02]  /*0110*/  SHF.R.U32.HI R0, RZ, 0x5, R38 ;  /* 0x00000005ff007819 */ /* 0x000fe40000011626 */
[C---:B------:R-:W-:Y:S02]  /*0120*/  IADD3 R2, P2, R36.reuse, UR4, RZ ;  /* 0x0000000424027c10 */ /* 0x040fe4000ff5e0ff */
[----:B-1----:R-:W-:Y:S02]  /*0130*/  LEA R0, R3, R0, 0x2 ;  /* 0x0000000003007211 */ /* 0x002fe400078e10ff */
[----:B------:R-:W-:Y:S01]  /*0140*/  IADD3.X R3, RZ, UR5, RZ, P2, !PT ;  /* 0x00000005ff037c10 */ /* 0x000fe200097fe4ff */
[----:B------:R-:W-:Y:S01]  /*0150*/  ULDC.64 UR4, c[0x0][0x208] ;  /* 0x0000820000047ab9 */ /* 0x000fe20000000a00 */
[----:B------:R-:W-:Y:S01]  /*0160*/  IADD3 R36, P1, R36, UR6, RZ ;  /* 0x0000000624247c10 */ /* 0x000fe2000ff3e0ff */
[----:B------:R-:W-:-:S02]  /*0170*/  ULDC UR6, c[0x0][0x214] ;  /* 0x0000850000067ab9 */ /* 0x000fc40000000800 */
[----:B------:R0:W5:Y:S01]  /*0180*/  @P0 LDG.E.128 R4, desc[UR4][R2.64] ;  /* 0x0000000402040981 */ /* 0x000162000c1e1d00 */
[----:B------:R-:W-:Y:S02]  /*0190*/  IADD3.X R37, RZ, UR7, RZ, P1, !PT ;  /* 0x00000007ff257c10 */ /* 0x000fe40008ffe4ff */
[----:B------:R-:W-:Y:S01]  /*01a0*/  ISETP.GE.AND P1, PT, R0, UR6, PT ;  /* 0x0000000600007c0c */ /* 0x000fe2000bf26270 */
[----:B------:R0:W5:Y:S04]  /*01b0*/  @P0 LDG.E.128 R8, desc[UR4][R2.64+0x200] ;  /* 0x0002000402080981 */ /* 0x000168000c1e1d00 */
[----:B------:R0:W5:Y:S04]  /*01c0*/  @P0 LDG.E.128 R12, desc[UR4][R2.64+0x400] ;  /* 0x00040004020c0981 */ /* 0x000168000c1e1d00 */
[----:B------:R0:W5:Y:S04]  /*01d0*/  @P0 LDG.E.128 R16, desc[UR4][R2.64+0x600] ;  /* 0x0006000402100981 */ /* 0x000168000c1e1d00 */
[----:B------:R-:W-:Y:S05]  /*01e0*/  @P1 EXIT ;  /* 0x000000000000194d */ /* 0x000fea0003800000 */
[----:B------:R1:W5:Y:S01]  /*01f0*/  LDG.E.128 R20, desc[UR4][R36.64] ;  /* 0x0000000424147981 */ /* 0x000362000c1e1d00 */
[----:B------:R-:W-:-:S03]  /*0200*/  ULDC.U8 UR6, c[0x0][0x2a0] ;  /* 0x0000a80000067ab9 */ /* 0x000fc60000000000 */
[----:B------:R1:W5:Y:S04]  /*0210*/  LDG.E.128 R24, desc[UR4][R36.64+0x200] ;  /* 0x0002000424187981 */ /* 0x000368000c1e1d00 */
[----:B------:R1:W5:Y:S04]  /*0220*/  LDG.E.128 R28, desc[UR4][R36.64+0x400] ;  /* 0x00040004241c7981 */ /* 0x000368000c1e1d00 */
[----:B------:R1:W5:Y:S01]  /*0230*/  LDG.E.128 R32, desc[UR4][R36.64+0x600] ;  /* 0x0006000424207981 */ /* 0x000362000c1e1d00 */
[----:B0-----:R-:W-:Y:S01]  /*0240*/  LOP3.LUT R2, R38, 0x1f, RZ, 0xc0, !PT ;  /* 0x0000001f26027812 */ /* 0x001fe200078ec0ff */
[----:B------:R-:W-:Y:S01]  /*0250*/  ULDC UR7, c[0x0][0x2d8] ;  /* 0x0000b60000077ab9 */ /* 0x000fe20000000800 */
[----:B------:R-:W-:Y:S01]  /*0260*/  ISETP.NE.AND P6, PT, RZ, UR6, PT ;  /* 0x00000006ff007c0c */ /* 0x000fe2000bfc5270 */
[----:B------:R-:W-:-:S12]  /*0270*/  ULDC UR6, c[0x0][0x29c] ;  /* 0x0000a70000067ab9 */ /* 0x000fd80000000800 */
.L_x_15004:
[----:B------:R-:W0:Y:S08]  /*0280*/  LDC.64 R44, c[0x0][0x280] ;  /* 0x0000a000ff2c7b82 */ /* 0x000e300000000a00 */
[----:B------:R-:W2:Y:S08]  /*0290*/  LDC R61, c[0x0][0x218] ;  /* 0x00008600ff3d7b82 */ /* 0x000eb00000000800 */
[----:B------:R-:W3:Y:S01]  /*02a0*/  LDC.64 R64, c[0x0][0x230] ;  /* 0x00008c00ff407b82 */ /* 0x000ee20000000a00 */
[----:B0-----:R-:W-:-:S05]  /*02b0*/  IMAD.WIDE R44, R0, 0x4, R44 ;  /* 0x00000004002c7825 */ /* 0x001fca00078e022c */
[----:B------:R0:W4:Y:S01]  /*02c0*/  LDG.E R52, desc[UR4][R44.64] ;  /* 0x000000042c347981 */ /* 0x000122000c1e1900 */
[----:B--2---:R-:W-:-:S05]  /*02d0*/  IMAD R3, R0, R61, RZ ;  /* 0x0000003d00037224 */ /* 0x004fca00078e02ff */
[----:B------:R-:W-:Y:S02]  /*02e0*/  SHF.R.S32.HI R48, RZ, 0x1f, R3 ;  /* 0x0000001fff307819 */ /* 0x000fe40000011403 */
[----:B---3--:R-:W-:Y:S02]  /*02f0*/  ISETP.NE.U32.AND P0, PT, R64, RZ, PT ;  /* 0x000000ff4000720c */ /* 0x008fe40003f05070 */
[----:B------:R-:W-:Y:S02]  /*0300*/  LEA.HI R3, R48, R3, RZ, 0x2 ;  /* 0x0000000330037211 */ /* 0x000fe400078f10ff */
[----:B------:R-:W-:Y:S01]  /*0310*/  ISETP.NE.AND.EX P0, PT, R65, RZ, PT, P0 ;  /* 0x000000ff4100720c */ /* 0x000fe20003f05300 */
[----:B------:R-:W0:Y:S01]  /*0320*/  LDC.64 R48, c[0x0][0x288] ;  /* 0x0000a200ff307b82 */ /* 0x000e220000000a00 */
[----:B------:R-:W-:-:S11]  /*0330*/  LEA.HI.SX32 R3, R3, R2, 0x1e ;  /* 0x0000000203037211 */ /* 0x000fd600078ff2ff */
[----:B------:R-:W2:Y:S01]  /*0340*/  @P0 LDC.64 R46, c[0x0][0x230] ;  /* 0x00008c00ff2e0b82 */ /* 0x000ea20000000a00 */
[----:B------:R-:W-:-:S07]  /*0350*/  HFMA2.MMA R62, -RZ, RZ, 0, 0 ;  /* 0x00000000ff3e7435 */ /* 0x000fce00000001ff */
[----:B------:R-:W3:Y:S01]  /*0360*/  @P0 LDC.64 R66, c[0x0][0x230] ;  /* 0x00008c00ff420b82 */ /* 0x000ee20000000a00 */
[----:B0-----:R-:W-:-:S05]  /*0370*/  IMAD.WIDE R44, R0, 0x4, R48 ;  /* 0x00000004002c7825 */ /* 0x001fca00078e0230 */
[----:B-----5:R0:W5:Y:S01]  /*0380*/  LDG.E R60, desc[UR4][R44.64] ;  /* 0x000000042c3c7981 */ /* 0x020162000c1e1900 */
[----:B--2---:R-:W-:Y:S01]  /*0390*/  @P0 IMAD.WIDE.U32 R46, R3, 0x10, R46 ;  /* 0x00000010032e0825 */ /* 0x004fe200078e002e */
[----:B0-----:R-:W0:Y:S04]  /*03a0*/  LDC.64 R44, c[0x0][0x238] ;  /* 0x00008e00ff2c7b82 */ /* 0x001e280000000a00 */
[----:B-1----:R1:W2:Y:S01]  /*03b0*/  @P0 LDG.E.128 R36, desc[UR4][R46.64] ;  /* 0x000000042e240981 */ /* 0x0022a2000c1e1d00 */
        /* <DEDUP_REMOVED lines=9> */
[----:B------:R-:W-:-:S13]  /*0450*/  ISETP.GT.AND P4, PT, R52, RZ, PT ;  /* 0x000000ff3400720c */ /* 0x000fda0003f84270 */
[----:B------:R-:W-:-:S04]  /*0460*/  @!P4 ISETP.NE.U32.AND P1, PT, R64, RZ, PT ;  /* 0x000000ff4000c20c */ /* 0x000fc80003f25070 */
[----:B------:R-:W-:Y:S02]  /*0470*/  @!P4 ISETP.NE.AND.EX P2, PT, R65, RZ, PT, P1 ;  /* 0x000000ff4100c20c */ /* 0x000fe40003f45310 */
[C---:B------:R-:W-:Y:S02]  /*0480*/  @!P4 ISETP.NE.U32.AND P3, PT, R64.reuse, RZ, PT ;  /* 0x000000ff4000c20c */ /* 0x040fe40003f65070 */
[----:B--2---:R-:W-:Y:S02]  /*0490*/  @!P4 FSEL R57, R37, RZ, P2 ;  /* 0x000000ff2539c208 */ /* 0x004fe40001000000 */
[C---:B------:R-:W-:Y:S02]  /*04a0*/  @!P4 ISETP.NE.U32.AND P1, PT, R64.reuse, RZ, PT ;  /* 0x000000ff4000c20c */ /* 0x040fe40003f25070 */
[----:B------:R-:W-:Y:S02]  /*04b0*/  @!P4 ISETP.NE.U32.AND P2, PT, R64, RZ, PT ;  /* 0x000000ff4000c20c */ /* 0x000fe40003f45070 */
[----:B------:R-:W-:Y:S01]  /*04c0*/  IADD3 R49, R3, 0x20, RZ ;  /* 0x0000002003317810 */ /* 0x000fe20007ffe0ff */
[----:B------:R-:W-:Y:S01]  /*04d0*/  BSSY B0, `(.L_x_14969) ;  /* 0x000000c000007945 */ /* 0x000fe20003800000 */
[----:B------:R-:W-:-:S02]  /*04e0*/  @!P4 ISETP.NE.AND.EX P3, PT, R65, RZ, PT, P3 ;  /* 0x000000ff4100c20c */ /* 0x000fc40003f65330 */
[C---:B------:R-:W-:Y:S02]  /*04f0*/  @!P4 ISETP.NE.AND.EX P1, PT, R65.reuse, RZ, PT, P1 ;  /* 0x000000ff4100c20c */ /* 0x040fe40003f25310 */
[----:B------:R-:W-:Y:S01]  /*0500*/  @!P4 ISETP.NE.AND.EX P2, PT, R65, RZ, PT, P2 ;  /* 0x000000ff4100c20c */ /* 0x000fe20003f45320 */
[----:B0-----:R-:W-:Y:S01]  /*0510*/  IMAD.WIDE.U32 R50, R3, 0x10, R44 ;  /* 0x0000001003327825 */ /* 0x001fe200078e002c */
[----:B------:R-:W-:Y:S02]  /*0520*/  @!P4 FSEL R58, R38, RZ, P1 ;  /* 0x000000ff263ac208 */ /* 0x000fe40000800000 */
[----:B------:R-:W-:Y:S01]  /*0530*/  @!P4 FSEL R59, R39, RZ, P2 ;  /* 0x000000ff273bc208 */ /* 0x000fe20001000000 */
[----:B---3--:R-:W-:Y:S01]  /*0540*/  @P0 IMAD.WIDE.U32 R66, R49, 0x10, R66 ;  /* 0x0000001031420825 */ /* 0x008fe200078e0042 */
[----:B------:R-:W-:Y:S01]  /*0550*/  @!P4 FSEL R56, R36, RZ, P3 ;  /* 0x000000ff2438c208 */ /* 0x000fe20001800000 */
[----:B-1----:R-:W-:Y:S06]  /*0560*/  @!P4 BRA `(.L_x_14970) ;  /* 0x000000000008c947 */ /* 0x002fec0003800000 */
[----:B-----5:R-:W-:-:S04]  /*0570*/  FMUL.FTZ R56, R40, UR6 ;  /* 0x0000000628387c20 */ /* 0x020fc80008410000 */
[----:B------:R-:W-:-:S07]  /*0580*/  @P0 FADD.FTZ R56, R36, R56 ;  /* 0x0000003824380221 */ /* 0x000fce0000010000 */
.L_x_14970:
[----:B------:R-:W-:Y:S05]  /*0590*/  BSYNC B0 ;  /* 0x0000000000007941 */ /* 0x000fea0003800000 */
.L_x_14969:
[----:B------:R-:W-:Y:S04]  /*05a0*/  BSSY B0, `(.L_x_14971) ;  /* 0x0000004000007945 */ /* 0x000fe80003800000 */
[----:B------:R-:W-:Y:S05]  /*05b0*/  @!P4 BRA `(.L_x_14972) ;  /* 0x000000000008c947 */ /* 0x000fea0003800000 */
[----:B-----5:R-:W-:-:S04]  /*05c0*/  FMUL.FTZ R57, R41, UR6 ;  /* 0x0000000629397c20 */ /* 0x020fc80008410000 */
[----:B------:R-:W-:-:S07]  /*05d0*/  @P0 FADD.FTZ R57, R37, R57 ;  /* 0x0000003925390221 */ /* 0x000fce0000010000 */
.L_x_14972:
[----:B------:R-:W-:Y:S05]  /*05e0*/  BSYNC B0 ;  /* 0x0000000000007941 */ /* 0x000fea0003800000 */
.L_x_14971:
[----:B------:R-:W-:Y:S04]  /*05f0*/  BSSY B0, `(.L_x_14973) ;  /* 0x0000004000007945 */ /* 0x000fe80003800000 */
[----:B------:R-:W-:Y:S05]  /*0600*/  @!P4 BRA `(.L_x_14974) ;  /* 0x000000000008c947 */ /* 0x000fea0003800000 */
[----:B-----5:R-:W-:-:S04]  /*0610*/  FMUL.FTZ R58, R42, UR6 ;  /* 0x000000062a3a7c20 */ /* 0x020fc80008410000 */
[----:B------:R-:W-:-:S07]  /*0620*/  @P0 FADD.FTZ R58, R38, R58 ;  /* 0x0000003a263a0221 */ /* 0x000fce0000010000 */
.L_x_14974:
[----:B------:R-:W-:Y:S05]  /*0630*/  BSYNC B0 ;  /* 0x0000000000007941 */ /* 0x000fea0003800000 */
.L_x_14973:
[----:B------:R-:W-:Y:S04]  /*0640*/  BSSY B0, `(.L_x_14975) ;  /* 0x0000004000007945 */ /* 0x000fe80003800000 */
[----:B------:R-:W-:Y:S05]  /*0650*/  @!P4 BRA `(.L_x_14976) ;  /* 0x000000000008c947 */ /* 0x000fea0003800000 */
[----:B-----5:R-:W-:-:S04]  /*0660*/  FMUL.FTZ R59, R43, UR6 ;  /* 0x000000062b3b7c20 */ /* 0x020fc80008410000 */
[----:B------:R-:W-:-:S07]  /*0670*/  @P0 FADD.FTZ R59, R39, R59 ;  /* 0x0000003b273b0221 */ /* 0x000fce0000010000 */
.L_x_14976:
[----:B------:R-:W-:Y:S05]  /*0680*/  BSYNC B0 ;  /* 0x0000000000007941 */ /* 0x000fea0003800000 */
.L_x_14975:
[----:B------:R0:W-:Y:S01]  /*0690*/  STG.E.128 desc[UR4][R50.64], R56 ;  /* 0x0000003832007986 */ /* 0x0001e2000c101d04 */
[----:B------:R-:W1:Y:S03]  /*06a0*/  @P5 LDC.64 R54, c[0x0][0x220] ;  /* 0x00008800ff365b82 */ /* 0x000e660000000a00 */
[----:B------:R-:W2:Y:S01]  /*06b0*/  @P0 LDG.E.128 R36, desc[UR4][R66.64] ;  /* 0x0000000442240981 */ /* 0x000ea2000c1e1d00 */
[----:B------:R-:W-:Y:S02]  /*06c0*/  @P5 IADD3 R47, R62, 0x20, RZ ;  /* 0x000000203e2f5810 */ /* 0x000fe40007ffe0ff */
[----:B------:R-:W-:-:S04]  /*06d0*/  @!P4 ISETP.NE.U32.AND P1, PT, R64, RZ, PT ;  /* 0x000000ff4000c20c */ /* 0x000fc80003f25070 */
[----:B------:R-:W-:Y:S01]  /*06e0*/  @!P4 ISETP.NE.AND.EX P2, PT, R65, RZ, PT, P1 ;  /* 0x000000ff4100c20c */ /* 0x000fe20003f45310 */
[----:B-1----:R-:W-:Y:S02]  /*06f0*/  @P5 IMAD.WIDE.U32 R54, R47, 0x10, R54 ;  /* 0x000000102f365825 */ /* 0x002fe400078e0036 */
[----:B------:R-:W1:Y:S01]  /*0700*/  @P0 LDC.64 R46, c[0x0][0x230] ;  /* 0x00008c00ff2e0b82 */ /* 0x000e620000000a00 */
[C---:B------:R-:W-:Y:S01]  /*0710*/  @!P4 ISETP.NE.U32.AND P3, PT, R64.reuse, RZ, PT ;  /* 0x000000ff4000c20c */ /* 0x040fe20003f65070 */
[----:B------:R-:W-:Y:S01]  /*0720*/  BSSY B0, `(.L_x_14977) ;  /* 0x000000d000007945 */ /* 0x000fe20003800000 */
[----:B------:R-:W-:Y:S01]  /*0730*/  @!P4 ISETP.NE.U32.AND P1, PT, R64, RZ, PT ;  /* 0x000000ff4000c20c */ /* 0x000fe20003f25070 */
[----:B-----5:R3:W5:Y:S01]  /*0740*/  @P5 LDG.E.128 R40, desc[UR4][R54.64] ;  /* 0x0000000436285981 */ /* 0x020762000c1e1d00 */
[C---:B------:R-:W-:Y:S02]  /*0750*/  @!P4 ISETP.NE.AND.EX P3, PT, R65.reuse, RZ, PT, P3 ;  /* 0x000000ff4100c20c */ /* 0x040fe40003f65330 */
[----:B------:R-:W-:-:S02]  /*0760*/  @!P4 ISETP.NE.AND.EX P1, PT, R65, RZ, PT, P1 ;  /* 0x000000ff4100c20c */ /* 0x000fc40003f25310 */
[----:B--2---:R-:W-:Y:S02]  /*0770*/  @!P4 FSEL R53, R37, RZ, P2 ;  /* 0x000000ff2535c208 */ /* 0x004fe40001000000 */
[----:B------:R-:W-:Y:S02]  /*0780*/  @!P4 ISETP.NE.U32.AND P2, PT, R64, RZ, PT ;  /* 0x000000ff4000c20c */ /* 0x000fe40003f45070 */
[----:B---3--:R-:W-:Y:S02]  /*0790*/  @!P4 FSEL R54, R38, RZ, P3 ;  /* 0x000000ff2636c208 */ /* 0x008fe40001800000 */
[----:B------:R-:W-:-:S04]  /*07a0*/  @!P4 ISETP.NE.AND.EX P2, PT, R65, RZ, PT, P2 ;  /* 0x000000ff4100c20c */ /* 0x000fc80003f45320 */
[----:B------:R-:W-:Y:S01]  /*07b0*/  @!P4 FSEL R52, R36, RZ, P2 ;  /* 0x000000ff2434c208 */ /* 0x000fe20001000000 */
[----:B01----:R-:W-:Y:S08]  /*07c0*/  @!P4 BRA `(.L_x_14978) ;  /* 0x000000000008c947 */ /* 0x003ff00003800000 */
[----:B-----5:R-:W-:-:S04]  /*07d0*/  FMUL.FTZ R52, R40, UR6 ;  /* 0x0000000628347c20 */ /* 0x020fc80008410000 */
[----:B------:R-:W-:-:S07]  /*07e0*/  @P0 FADD.FTZ R52, R36, R52 ;  /* 0x0000003424340221 */ /* 0x000fce0000010000 */
.L_x_14978:
[----:B------:R-:W-:Y:S05]  /*07f0*/  BSYNC B0 ;  /* 0x0000000000007941 */ /* 0x000fea0003800000 */
.L_x_14977:
[----:B------:R-:W-:Y:S04]  /*0800*/  BSSY B0, `(.L_x_14979) ;  /* 0x0000004000007945 */ /* 0x000fe80003800000 */
[----:B------:R-:W-:Y:S05]  /*0810*/  @!P4 BRA `(.L_x_14980) ;  /* 0x000000000008c947 */ /* 0x000fea0003800000 */
[----:B-----5:R-:W-:-:S04]  /*0820*/  FMUL.FTZ R53, R41, UR6 ;  /* 0x0000000629357c20 */ /* 0x020fc80008410000 */
[----:B------:R-:W-:-:S07]  /*0830*/  @P0 FADD.FTZ R53, R37, R53 ;  /* 0x0000003525350221 */ /* 0x000fce0000010000 */
.L_x_14980:
[----:B------:R-:W-:Y:S05]  /*0840*/  BSYNC B0 ;  /* 0x0000000000007941 */ /* 0x000fea0003800000 */
.L_x_14979:
[----:B------:R-:W-:Y:S04]  /*0850*/  BSSY B0, `(.L_x_14981) ;  /* 0x0000004000007945 */ /* 0x000fe80003800000 */
[----:B------:R-:W-:Y:S05]  /*0860*/  @!P4 BRA `(.L_x_14982) ;  /* 0x000000000008c947 */ /* 0x000fea0003800000 */
[----:B-----5:R-:W-:-:S04]  /*0870*/  FMUL.FTZ R54, R42, UR6 ;  /* 0x000000062a367c20 */ /* 0x020fc80008410000 */
[----:B------:R-:W-:-:S07]  /*0880*/  @P0 FADD.FTZ R54, R38, R54 ;  /* 0x0000003626360221 */ /* 0x000fce0000010000 */
.L_x_14982:
[----:B------:R-:W-:Y:S05]  /*0890*/  BSYNC B0 ;  /* 0x0000000000007941 */ /* 0x000fea0003800000 */
.L_x_14981:
[----:B------:R-:W-:Y:S01]  /*08a0*/  BSSY B0, `(.L_x_14983) ;  /* 0x0000006000007945 */ /* 0x000fe20003800000 */
[----:B------:R-:W-:Y:S01]  /*08b0*/  IMAD.WIDE.U32 R48, R49, 0x10, R44 ;  /* 0x0000001031307825 */ /* 0x000fe200078e002c */
[----:B------:R-:W-:Y:S02]  /*08c0*/  @!P4 FSEL R55, R39, RZ, P1 ;  /* 0x000000ff2737c208 */ /* 0x000fe40000800000 */
[----:B------:R-:W-:Y:S05]  /*08d0*/  @!P4 BRA `(.L_x_14984) ;  /* 0x000000000008c947 */ /* 0x000fea0003800000 */
[----:B-----5:R-:W-:-:S04]  /*08e0*/  FMUL.FTZ R55, R43, UR6 ;  /* 0x000000062b377c20 */ /* 0x020fc80008410000 */
[----:B------:R-:W-:-:S07]  /*08f0*/  @P0 FADD.FTZ R55, R39, R55 ;  /* 0x0000003727370221 */ /* 0x000fce0000010000 */
.L_x_14984:
[----:B------:R-:W-:Y:S05]  /*0900*/  BSYNC B0 ;  /* 0x0000000000007941 */ /* 0x000fea0003800000 */
.L_x_14983:
        /* <DEDUP_REMOVED lines=21> */
.L_x_14986:
[----:B------:R-:W-:Y:S05]  /*0a60*/  BSYNC B0 ;  /* 0x0000000000007941 */ /* 0x000fea0003800000 */
.L_x_14985:
[----:B------:R-:W-:Y:S01]  /*0a70*/  BSSY B0, `(.L_x_14987) ;  /* 0x0000005000007945 */ /* 0x000fe20003800000 */
[----:B------:R-:W-:-:S03]  /*0a80*/  @!P4 FSEL R49, R37, RZ, P3 ;  /* 0x000000ff2531c208 */ /* 0x000fc60001800000 */
[----:B------:R-:W-:Y:S05]  /*0a90*/  @!P4 BRA `(.L_x_14988) ;  /* 0x000000000008c947 */ /* 0x000fea0003800000 */
[----:B-----5:R-:W-:-:S04]  /*0aa0*/  FMUL.FTZ R49, R41, UR6 ;  /* 0x0000000629317c20 */ /* 0x020fc80008410000 */
[----:B------:R-:W-:-:S07]  /*0ab0*/  @P0 FADD.FTZ R49, R37, R49 ;  /* 0x0000003125310221 */ /* 0x000fce0000010000 */
.L_x_14988:
[----:B------:R-:W-:Y:S05]  /*0ac0*/  BSYNC B0 ;  /* 0x0000000000007941 */ /* 0x000fea0003800000 */
.L_x_14987:
[----:B------:R-:W-:Y:S01]  /*0ad0*/  BSSY B0, `(.L_x_14989) ;  /* 0x0000005000007945 */ /* 0x000fe20003800000 */
[----:B------:R-:W-:-:S03]  /*0ae0*/  @!P4 FSEL R50, R38, RZ, P1 ;  /* 0x000000ff2632c208 */ /* 0x000fc60000800000 */
[----:B------:R-:W-:Y:S05]  /*0af0*/  @!P4 BRA `(.L_x_14990) ;  /* 0x000000000008c947 */ /* 0x000fea0003800000 */
[----:B-----5:R-:W-:-:S04]  /*0b00*/  FMUL.FTZ R50, R42, UR6 ;  /* 0x000000062a327c20 */ /* 0x020fc80008410000 */
[----:B------:R-:W-:-:S07]  /*0b10*/  @P0 FADD.FTZ R50, R38, R50 ;  /* 0x0000003226320221 */ /* 0x000fce0000010000 */
.L_x_14990:
[----:B------:R-:W-:Y:S05]  /*0b20*/  BSYNC B0 ;  /* 0x0000000000007941 */ /* 0x000fea0003800000 */
.L_x_14989:
[----:B------:R-:W-:Y:S01]  /*0b30*/  BSSY B0, `(.L_x_14991) ;  /* 0x0000006000007945 */ /* 0x000fe20003800000 */
[----:B------:R-:W-:Y:S01]  /*0b40*/  IMAD.WIDE.U32 R66, R67, 0x10, R44 ;  /* 0x0000001043427825 */ /* 0x000fe200078e002c */
[----:B------:R-:W-:Y:S02]  /*0b50*/  @!P4 FSEL R51, R39, RZ, P2 ;  /* 0x000000ff2733c208 */ /* 0x000fe40001000000 */
[----:B------:R-:W-:Y:S05]  /*0b60*/  @!P4 BRA `(.L_x_14992) ;  /* 0x000000000008c947 */ /* 0x000fea0003800000 */
[----:B-----5:R-:W-:-:S04]  /*0b70*/  FMUL.FTZ R51, R43, UR6 ;  /* 0x000000062b337c20 */ /* 0x020fc80008410000 */
[----:B------:R-:W-:-:S07]  /*0b80*/  @P0 FADD.FTZ R51, R39, R51 ;  /* 0x0000003327330221 */ /* 0x000fce0000010000 */
.L_x_14992:
[----:B------:R-:W-:Y:S05]  /*0b90*/  BSYNC B0 ;  /* 0x0000000000007941 */ /* 0x000fea0003800000 */
.L_x_14991:
        /* <DEDUP_REMOVED lines=10> */
[C---:B------:R-:W-:Y:S02]  /*0c40*/  @!P4 ISETP.NE.U32.AND P5, PT, R64.reuse, RZ, PT ;  /* 0x000000ff4000c20c */ /* 0x040fe40003fa5070 */
[C---:B------:R-:W-:Y:S02]  /*0c50*/  @!P4 ISETP.NE.U32.AND P1, PT, R64.reuse, RZ, PT ;  /* 0x000000ff4000c20c */ /* 0x040fe40003f25070 */
[----:B------:R-:W-:Y:S01]  /*0c60*/  @!P4 ISETP.NE.U32.AND P2, PT, R64, RZ, PT ;  /* 0x000000ff4000c20c */ /* 0x000fe20003f45070 */
[----:B------:R-:W-:Y:S01]  /*0c70*/  BSSY B0, `(.L_x_14993) ;  /* 0x000000b000007945 */ /* 0x000fe20003800000 */
[C---:B------:R-:W-:Y:S02]  /*0c80*/  @!P4 ISETP.NE.AND.EX P5, PT, R65.reuse, RZ, PT, P5 ;  /* 0x000000ff4100c20c */ /* 0x040fe40003fa5350 */
[C---:B------:R-:W-:Y:S02]  /*0c90*/  @!P4 ISETP.NE.AND.EX P3, PT, R65.reuse, RZ, PT, P3 ;  /* 0x000000ff4100c20c */ /* 0x040fe40003f65330 */
[----:B------:R-:W-:-:S02]  /*0ca0*/  @!P4 ISETP.NE.AND.EX P1, PT, R65, RZ, PT, P1 ;  /* 0x000000ff4100c20c */ /* 0x000fc40003f25310 */
[----:B------:R-:W-:Y:S01]  /*0cb0*/  @!P4 ISETP.NE.AND.EX P2, PT, R65, RZ, PT, P2 ;  /* 0x000000ff4100c20c */ /* 0x000fe20003f45320 */
[----:B------:R-:W-:Y:S01]  /*0cc0*/  IMAD.WIDE.U32 R64, R3, 0x10, R44 ;  /* 0x0000001003407825 */ /* 0x000fe200078e002c */
[----:B--2---:R-:W-:Y:S02]  /*0cd0*/  @!P4 FSEL R45, R37, RZ, P5 ;  /* 0x000000ff252dc208 */ /* 0x004fe40002800000 */
[----:B------:R-:W-:Y:S01]  /*0ce0*/  @!P4 FSEL R44, R36, RZ, P3 ;  /* 0x000000ff242cc208 */ /* 0x000fe20001800000 */
[----:B-1----:R-:W-:Y:S08]  /*0cf0*/  @!P4 BRA `(.L_x_14994) ;  /* 0x000000000008c947 */ /* 0x002ff00003800000 */
[----:B-----5:R-:W-:-:S04]  /*0d00*/  FMUL.FTZ R44, R40, UR6 ;  /* 0x00000006282c7c20 */ /* 0x020fc80008410000 */
[----:B------:R-:W-:-:S07]  /*0d10*/  @P0 FADD.FTZ R44, R36, R44 ;  /* 0x0000002c242c0221 */ /* 0x000fce0000010000 */
.L_x_14994:
[----:B------:R-:W-:Y:S05]  /*0d20*/  BSYNC B0 ;  /* 0x0000000000007941 */ /* 0x000fea0003800000 */
.L_x_14993:
[----:B------:R-:W-:Y:S04]  /*0d30*/  BSSY B0, `(.L_x_14995) ;  /* 0x0000004000007945 */ /* 0x000fe80003800000 */
[----:B------:R-:W-:Y:S05]  /*0d40*/  @!P4 BRA `(.L_x_14996) ;  /* 0x000000000008c947 */ /* 0x000fea0003800000 */
[----:B-----5:R-:W-:-:S04]  /*0d50*/  FMUL.FTZ R45, R41, UR6 ;  /* 0x00000006292d7c20 */ /* 0x020fc80008410000 */
[----:B------:R-:W-:-:S07]  /*0d60*/  @P0 FADD.FTZ R45, R37, R45 ;  /* 0x0000002d252d0221 */ /* 0x000fce0000010000 */
.L_x_14996:
[----:B------:R-:W-:Y:S05]  /*0d70*/  BSYNC B0 ;  /* 0x0000000000007941 */ /* 0x000fea0003800000 */
.L_x_14995:
[----:B------:R-:W-:Y:S01]  /*0d80*/  BSSY B0, `(.L_x_14997) ;  /* 0x0000005000007945 */ /* 0x000fe20003800000 */
[----:B------:R-:W-:-:S03]  /*0d90*/  @!P4 FSEL R46, R38, RZ, P1 ;  /* 0x000000ff262ec208 */ /* 0x000fc60000800000 */
[----:B------:R-:W-:Y:S05]  /*0da0*/  @!P4 BRA `(.L_x_14998) ;  /* 0x000000000008c947 */ /* 0x000fea0003800000 */
[----:B-----5:R-:W-:-:S04]  /*0db0*/  FMUL.FTZ R46, R42, UR6 ;  /* 0x000000062a2e7c20 */ /* 0x020fc80008410000 */
[----:B------:R-:W-:-:S07]  /*0dc0*/  @P0 FADD.FTZ R46, R38, R46 ;  /* 0x0000002e262e0221 */ /* 0x000fce0000010000 */
.L_x_14998:
[----:B------:R-:W-:Y:S05]  /*0dd0*/  BSYNC B0 ;  /* 0x0000000000007941 */ /* 0x000fea0003800000 */
.L_x_14997:
[----:B------:R-:W-:Y:S01]  /*0de0*/  BSSY B0, `(.L_x_14999) ;  /* 0x0000005000007945 */ /* 0x000fe20003800000 */
[----:B------:R-:W-:-:S03]  /*0df0*/  @!P4 FSEL R47, R39, RZ, P2 ;  /* 0x000000ff272fc208 */ /* 0x000fc60001000000 */
[----:B------:R-:W-:Y:S05]  /*0e00*/  @!P4 BRA `(.L_x_15000) ;  /* 0x000000000008c947 */ /* 0x000fea0003800000 */
[----:B-----5:R-:W-:-:S04]  /*0e10*/  FMUL.FTZ R47, R43, UR6 ;  /* 0x000000062b2f7c20 */ /* 0x020fc80008410000 */
[----:B------:R-:W-:-:S07]  /*0e20*/  @P0 FADD.FTZ R47, R39, R47 ;  /* 0x0000002f272f0221 */ /* 0x000fce0000010000 */
.L_x_15000:
[----:B------:R-:W-:Y:S05]  /*0e30*/  BSYNC B0 ;  /* 0x0000000000007941 */ /* 0x000fea0003800000 */
.L_x_14999:
[----:B------:R-:W-:Y:S01]  /*0e40*/  FADD.FTZ R62, RZ, R56 ;  /* 0x00000038ff3e7221 */ /* 0x000fe20000010000 */
[----:B------:R-:W-:Y:S01]  /*0e50*/  UMOV UR8, 0xffffffff ;  /* 0xffffffff00087882 */ /* 0x000fe20000000000 */
[----:B------:R0:W-:Y:S01]  /*0e60*/  STG.E.128 desc[UR4][R64.64], R44 ;  /* 0x0000002c40007986 */ /* 0x0001e2000c101d04 */
[----:B------:R-:W-:Y:S01]  /*0e70*/  ISETP.NE.AND P0, PT, R2, RZ, PT ;  /* 0x000000ff0200720c */ /* 0x000fe20003f05270 */
        /* <DEDUP_REMOVED lines=70> */
.L_x_15016:
[----:B------:R-:W2:Y:S01]  /*12e0*/  @!P0 LDC.64 R62, c[0x0][0x250] ;  /* 0x00009400ff3e8b82 */ /* 0x000ea20000000a00 */
[----:B01----:R-:W-:Y:S01]  /*12f0*/  FADD.FTZ R68, R68, R3 ;  /* 0x0000000344447221 */ /* 0x003fe20000010000 */
[----:B------:R-:W-:Y:S03]  /*1300*/  BSSY B0, `(.L_x_15002) ;  /* 0x0000051000007945 */ /* 0x000fe60003800000 */
[----:B------:R-:W-:Y:S01]  /*1310*/  FFMA.FTZ R3, R68, R67, UR7 ;  /* 0x0000000744037e23 */ /* 0x000fe20008010043 */
[----:B--2---:R-:W-:Y:S01]  /*1320*/  @!P0 LEA R66, P1, R0, R62, 0x2 ;  /* 0x0000003e00428211 */ /* 0x004fe200078210ff */
[----:B------:R-:W-:-:S03]  /*1330*/  FMUL.FTZ R62, R64, R64 ;  /* 0x00000040403e7220 */ /* 0x000fc60000410000 */
[----:B------:R-:W-:Y:S02]  /*1340*/  @!P0 LEA.HI.X R67, R0, R63, R65, 0x2, P1 ;  /* 0x0000003f00438211 */ /* 0x000fe400008f1441 */
        /* <DEDUP_REMOVED lines=10> */
[----:B------:R-:W-:Y:S02]  /*13f0*/  IADD3 R60, R60, -0x1, RZ ;  /* 0xffffffff3c3c7810 */ /* 0x000fe40007ffe0ff */
[----:B------:R-:W-:-:S03]  /*1400*/  FSEL R64, R64, RZ, !P6 ;  /* 0x000000ff40407208 */ /* 0x000fc60007000000 */
[----:B------:R-:W-:Y:S02]  /*1410*/  IMAD R65, R60, R61, RZ ;  /* 0x0000003d3c417224 */ /* 0x000fe400078e02ff */
[----:B------:R-:W0:Y:S01]  /*1420*/  LDC.64 R60, c[0x0][0x2b8] ;  /* 0x0000ae00ff3c7b82 */ /* 0x000e220000000a00 */
[C---:B------:R-:W-:Y:S01]  /*1430*/  FADD.FTZ R56, -R64.reuse, R56 ;  /* 0x0000003840387221 */ /* 0x040fe20000010100 */
[C---:B------:R-:W-:Y:S01]  /*1440*/  FADD.FTZ R66, -R64.reuse, R59 ;  /* 0x0000003b40427221 */ /* 0x040fe20000010100 */
[----:B------:R-:W-:Y:S01]  /*1450*/  SHF.R.S32.HI R62, RZ, 0x1f, R65 ;  /* 0x0000001fff3e7819 */ /* 0x000fe20000011441 */
[----:B------:R-:W-:Y:S01]  /*1460*/  FADD.FTZ R55, -R64, R55 ;  /* 0x0000003740377221 */ /* 0x000fe20000010100 */
[C---:B------:R-:W-:Y:S01]  /*1470*/  FMUL.FTZ R63, R3.reuse, R56 ;  /* 0x00000038033f7220 */ /* 0x040fe20000410000 */
[----:B------:R-:W-:Y:S01]  /*1480*/  FMUL.FTZ R66, R3, R66 ;  /* 0x0000004203427220 */ /* 0x000fe20000410000 */
[----:B------:R-:W-:Y:S01]  /*1490*/  LEA.HI R65, R62, R65, RZ, 0x2 ;  /* 0x000000413e417211 */ /* 0x000fe200078f10ff */
[C---:B------:R-:W-:Y:S01]  /*14a0*/  FADD.FTZ R62, -R64.reuse, R58 ;  /* 0x0000003a403e7221 */ /* 0x040fe20000010100 */
[C---:B------:R-:W-:Y:S01]  /*14b0*/  FADD.FTZ R58, -R64.reuse, R57 ;  /* 0x00000039403a7221 */ /* 0x040fe20000010100 */
[----:B------:R-:W-:Y:S01]  /*14c0*/  FFMA.FTZ R59, R23, R66, R7 ;  /* 0x00000042173b7223 */ /* 0x000fe20000010007 */
[----:B------:R-:W-:Y:S01]  /*14d0*/  LEA.HI.SX32 R65, R65, R2, 0x1e ;  /* 0x0000000241417211 */ /* 0x000fe200078ff2ff */
[C---:B------:R-:W-:Y:S01]  /*14e0*/  FMUL.FTZ R57, R3.reuse, R62 ;  /* 0x0000003e03397220 */ /* 0x040fe20000410000 */
[----:B------:R-:W-:Y:S01]  /*14f0*/  FMUL.FTZ R56, R3, R58 ;  /* 0x0000003a03387220 */ /* 0x000fe20000410000 */
[C---:B------:R-:W-:Y:S01]  /*1500*/  FADD.FTZ R69, -R64.reuse, R54 ;  /* 0x0000003640457221 */ /* 0x040fe20000010100 */
[----:B------:R-:W-:Y:S01]  /*1510*/  FADD.FTZ R67, -R64, R53 ;  /* 0x0000003540437221 */ /* 0x000fe20000010100 */
[----:B------:R-:W-:Y:S01]  /*1520*/  FFMA.FTZ R58, R22, R57, R6 ;  /* 0x00000039163a7223 */ /* 0x000fe20000010006 */
[----:B------:R-:W-:Y:S01]  /*1530*/  FFMA.FTZ R57, R21, R56, R5 ;  /* 0x0000003815397223 */ /* 0x000fe20000010005 */
[----:B------:R-:W-:Y:S01]  /*1540*/  FFMA.FTZ R56, R20, R63, R4 ;  /* 0x0000003f14387223 */ /* 0x000fe20000010004 */
[C---:B------:R-:W-:Y:S01]  /*1550*/  FADD.FTZ R50, -R64.reuse, R50 ;  /* 0x0000003240327221 */ /* 0x040fe20000010100 */
[C---:B------:R-:W-:Y:S01]  /*1560*/  FADD.FTZ R54, -R64.reuse, R46 ;  /* 0x0000002e40367221 */ /* 0x040fe20000010100 */
[C---:B------:R-:W-:Y:S01]  /*1570*/  FADD.FTZ R68, -R64.reuse, R51 ;  /* 0x0000003340447221 */ /* 0x040fe20000010100 */
[----:B------:R-:W-:Y:S01]  /*1580*/  FMUL.FTZ R46, R3, R55 ;  /* 0x00000037032e7220 */ /* 0x000fe20000410000 */
[----:B------:R-:W-:Y:S01]  /*1590*/  FADD.FTZ R48, -R64, R48 ;  /* 0x0000003040307221 */ /* 0x000fe20000010100 */
[----:B0-----:R-:W-:-:S04]  /*15a0*/  IMAD.WIDE.U32 R62, R65, 0x10, R60 ;  /* 0x00000010413e7825 */ /* 0x001fc800078e003c */
[C---:B------:R-:W-:Y:S01]  /*15b0*/  FADD.FTZ R53, -R64.reuse, R44 ;  /* 0x0000002c40357221 */ /* 0x040fe20000010100 */
[C---:B------:R-:W-:Y:S01]  /*15c0*/  FADD.FTZ R66, -R64.reuse, R49 ;  /* 0x0000003140427221 */ /* 0x040fe20000010100 */
[C---:B------:R-:W-:Y:S01]  /*15d0*/  FMUL.FTZ R44, R3.reuse, R67 ;  /* 0x00000043032c7220 */ /* 0x040fe20000410000 */
[C---:B------:R-:W-:Y:S01]  /*15e0*/  FMUL.FTZ R49, R3.reuse, R50 ;  /* 0x0000003203317220 */ /* 0x040fe20000410000 */
[----:B------:R0:W-:Y:S01]  /*15f0*/  STG.E.128 desc[UR4][R62.64], R56 ;  /* 0x000000383e007986 */ /* 0x0001e2000c101d04 */
[C---:B------:R-:W-:Y:S01]  /*1600*/  FMUL.FTZ R50, R3.reuse, R68 ;  /* 0x0000004403327220 */ /* 0x040fe20000410000 */
[C---:B------:R-:W-:Y:S01]  /*1610*/  FMUL.FTZ R55, R3.reuse, R48 ;  /* 0x0000003003377220 */ /* 0x040fe20000410000 */
[C---:B------:R-:W-:Y:S01]  /*1620*/  FMUL.FTZ R48, R3.reuse, R66 ;  /* 0x0000004203307220 */ /* 0x040fe20000410000 */
[C---:B0-----:R-:W-:Y:S01]  /*1630*/  FADD.FTZ R56, -R64.reuse, R52 ;  /* 0x0000003440387221 */ /* 0x041fe20000010100 */
[C---:B------:R-:W-:Y:S01]  /*1640*/  FADD.FTZ R52, -R64.reuse, R45 ;  /* 0x0000002d40347221 */ /* 0x040fe20000010100 */
[C---:B------:R-:W-:Y:S01]  /*1650*/  FMUL.FTZ R45, R3.reuse, R69 ;  /* 0x00000045032d7220 */ /* 0x040fe20000410000 */
[----:B------:R-:W-:Y:S01]  /*1660*/  FADD.FTZ R64, -R64, R47 ;  /* 0x0000002f40407221 */ /* 0x000fe20000010100 */
[----:B------:R-:W-:Y:S01]  /*1670*/  FMUL.FTZ R51, R3, R56 ;  /* 0x0000003803337220 */ /* 0x000fe20000410000 */
[----:B------:R-:W-:Y:S01]  /*1680*/  FFMA.FTZ R47, R27, R46, R11 ;  /* 0x0000002e1b2f7223 */ /* 0x000fe2000001000b */
[----:B------:R-:W-:Y:S01]  /*1690*/  FFMA.FTZ R46, R26, R45, R10 ;  /* 0x0000002d1a2e7223 */ /* 0x000fe2000001000a */
[----:B------:R-:W-:Y:S01]  /*16a0*/  FMUL.FTZ R63, R3, R53 ;  /* 0x00000035033f7220 */ /* 0x000fe20000410000 */
[----:B------:R-:W-:Y:S01]  /*16b0*/  FFMA.FTZ R45, R25, R44, R9 ;  /* 0x0000002c192d7223 */ /* 0x000fe20000010009 */
[----:B------:R-:W-:Y:S01]  /*16c0*/  FMUL.FTZ R53, R3, R54 ;  /* 0x0000003603357220 */ /* 0x000fe20000410000 */
[----:B------:R-:W-:Y:S01]  /*16d0*/  FFMA.FTZ R44, R24, R51, R8 ;  /* 0x00000033182c7223 */ /* 0x000fe20000010008 */
[----:B------:R-:W-:Y:S01]  /*16e0*/  IADD3 R57, R65, 0x20, RZ ;  /* 0x0000002041397810 */ /* 0x000fe20007ffe0ff */
[----:B------:R-:W-:Y:S01]  /*16f0*/  FMUL.FTZ R54, R3, R64 ;  /* 0x0000004003367220 */ /* 0x000fe20000410000 */
[----:B------:R-:W-:Y:S01]  /*1700*/  FFMA.FTZ R51, R31, R50, R15 ;  /* 0x000000321f337223 */ /* 0x000fe2000001000f */
[----:B------:R-:W-:Y:S01]  /*1710*/  IADD3 R59, R65, 0x40, RZ ;  /* 0x00000040413b7810 */ /* 0x000fe20007ffe0ff */
[----:B------:R-:W-:Y:S01]  /*1720*/  FFMA.FTZ R50, R30, R49, R14 ;  /* 0x000000311e327223 */ /* 0x000fe2000001000e */
[----:B------:R-:W-:Y:S01]  /*1730*/  FMUL.FTZ R52, R3, R52 ;  /* 0x0000003403347220 */ /* 0x000fe20000410000 */
[----:B------:R-:W-:Y:S01]  /*1740*/  IADD3 R65, R65, 0x60, RZ ;  /* 0x0000006041417810 */ /* 0x000fe20007ffe0ff */
[----:B------:R-:W-:Y:S01]  /*1750*/  FFMA.FTZ R49, R29, R48, R13 ;  /* 0x000000301d317223 */ /* 0x000fe2000001000d */
[----:B------:R-:W-:Y:S01]  /*1760*/  FFMA.FTZ R48, R28, R55, R12 ;  /* 0x000000371c307223 */ /* 0x000fe2000001000c */
[----:B------:R-:W-:Y:S01]  /*1770*/  FFMA.FTZ R55, R35, R54, R19 ;  /* 0x0000003623377223 */ /* 0x000fe20000010013 */
[----:B------:R-:W-:-:S04]  /*1780*/  IMAD.WIDE.U32 R56, R57, 0x10, R60 ;  /* 0x0000001039387825 */ /* 0x000fc800078e003c */
[----:B------:R-:W-:Y:S01]  /*1790*/  FFMA.FTZ R54, R34, R53, R18 ;  /* 0x0000003522367223 */ /* 0x000fe20000010012 */
[----:B------:R-:W-:Y:S01]  /*17a0*/  FFMA.FTZ R53, R33, R52, R17 ;  /* 0x0000003421357223 */ /* 0x000fe20000010011 */
[----:B------:R-:W-:Y:S01]  /*17b0*/  FFMA.FTZ R52, R32, R63, R16 ;  /* 0x0000003f20347223 */ /* 0x000fe20000010010 */
[--C-:B------:R-:W-:Y:S01]  /*17c0*/  IMAD.WIDE.U32 R58, R59, 0x10, R60.reuse ;  /* 0x000000103b3a7825 */ /* 0x100fe200078e003c */
[----:B------:R0:W-:Y:S03]  /*17d0*/  STG.E.128 desc[UR4][R56.64], R44 ;  /* 0x0000002c38007986 */ /* 0x0001e6000c101d04 */
[----:B------:R-:W-:Y:S01]  /*17e0*/  IMAD.WIDE.U32 R60, R65, 0x10, R60 ;  /* 0x00000010413c7825 */ /* 0x000fe200078e003c */
[----:B------:R0:W-:Y:S04]  /*17f0*/  STG.E.128 desc[UR4][R58.64], R48 ;  /* 0x000000303a007986 */ /* 0x0001e8000c101d04 */
[----:B------:R0:W-:Y:S02]  /*1800*/  STG.E.128 desc[UR4][R60.64], R52 ;  /* 0x000000343c007986 */ /* 0x0001e4000c101d04 */
.L_x_15003:
[----:B------:R-:W-:Y:S05]  /*1810*/  BSYNC B0 ;  /* 0x0000000000007941 */ /* 0x000fea0003800000 */
.L_x_15002:
[----:B0-----:R-:W0:Y:S02]  /*1820*/  LDC.64 R44, c[0x0][0x210] ;  /* 0x00008400ff2c7b82 */ /* 0x001e240000000a00 */
[----:B0-----:R-:W-:-:S04]  /*1830*/  LEA R0, R44, R0, 0x2 ;  /* 0x000000002c007211 */ /* 0x001fc800078e10ff */
[----:B------:R-:W-:-:S13]  /*1840*/  ISETP.GE.AND P0, PT, R0, R45, PT ;  /* 0x0000002d0000720c */ /* 0x000fda0003f06270 */
[----:B------:R-:W-:Y:S05]  /*1850*/  @!P0 BRA `(.L_x_15004) ;  /* 0xffffffe800888947 */ /* 0x000fea000383ffff */
[----:B------:R-:W-:Y:S05]  /*1860*/  EXIT ;  /* 0x000000000000794d */ /* 0x000fea0003800000 */
.L_x_15001:
        /* <DEDUP_REMOVED lines=8> */
.L_x_15006:
[----:B------:R-:W-:Y:S05]  /*18f0*/  BSYNC B0 ;  /* 0x0000000000007941 */ /* 0x000fea0003800000 */
.L_x_15005:
        /* <DEDUP_REMOVED lines=9> */
.L_x_15007:
[----:B------:R-:W-:Y:S01]  /*1990*/  HFMA2.MMA R66, -RZ, RZ, 0, 2.384185791015625e-07 ;  /* 0x00000004ff427435 */ /* 0x000fe200000001ff */
[----:B------:R-:W-:-:S10]  /*19a0*/  FADD.FTZ R69, R68, R3 ;  /* 0x0000000344457221 */ /* 0x000fd40000010000 */
[----:B------:R-:W-:Y:S05]  /*19b0*/  WARPSYNC.COLLECTIVE R62, `(.L_x_15008) ;  /* 0x000000003e087348 */ /* 0x000fea0003c00000 */
[----:B------:R0:W1:Y:S02]  /*19c0*/  SHFL.BFLY P1, R3, R69, R66, R63 ;  /* 0x0c00004245037389 */ /* 0x000064000002003f */
[----:B01----:R-:W-:Y:S01]  /*19d0*/  ENDCOLLECTIVE ;  /* 0x000000000000791b */ /* 0x003fe20003800000 */
.L_x_15008:
[----:B------:R-:W-:Y:S01]  /*19e0*/  MOV R66, 0x8 ;  /* 0x0000000800427802 */ /* 0x000fe20000000f00 */
[----:B------:R-:W-:-:S07]  /*19f0*/  FADD.FTZ R69, R69, R3 ;  /* 0x0000000345457221 */ /* 0x000fce0000010000 */
[----:B------:R-:W-:Y:S05]  /*1a00*/  WARPSYNC.COLLECTIVE R62, `(.L_x_15009) ;  /* 0x000000003e087348 */ /* 0x000fea0003c00000 */
[----:B------:R0:W1:Y:S02]  /*1a10*/  SHFL.BFLY P1, R3, R69, R66, R63 ;  /* 0x0c00004245037389 */ /* 0x000064000002003f */
[----:B01----:R-:W-:Y:S01]  /*1a20*/  ENDCOLLECTIVE ;  /* 0x000000000000791b */ /* 0x003fe20003800000 */
.L_x_15009:
[----:B------:R-:W-:Y:S01]  /*1a30*/  HFMA2.MMA R66, -RZ, RZ, 0, 9.5367431640625e-07 ;  /* 0x00000010ff427435 */ /* 0x000fe200000001ff */
[----:B------:R-:W-:-:S05]  /*1a40*/  FADD.FTZ R68, R69, R3 ;  /* 0x0000000345447221 */ /* 0x000fca0000010000 */
[----:B------:R-:W-:-:S07]  /*1a50*/  MOV R69, R68 ;  /* 0x0000004400457202 */ /* 0x000fce0000000f00 */
[----:B------:R-:W-:Y:S05]  /*1a60*/  WARPSYNC.COLLECTIVE R62, `(.L_x_15010) ;  /* 0x000000003e087348 */ /* 0x000fea0003c00000 */
[----:B------:R0:W1:Y:S02]  /*1a70*/  SHFL.BFLY P1, R3, R69, R66, R63 ;  /* 0x0c00004245037389 */ /* 0x000064000002003f */
[----:B01----:R-:W-:Y:S01]  /*1a80*/  ENDCOLLECTIVE ;  /* 0x000000000000791b */ /* 0x003fe20003800000 */
.L_x_15010:
        /* <DEDUP_REMOVED lines=40> */
.L_x_15011:
[----:B------:R-:W-:Y:S01]  /*1d10*/  HFMA2.MMA R66, -RZ, RZ, 0, 1.1920928955078125e-07 ;  /* 0x00000002ff427435 */ /* 0x000fe200000001ff */
[----:B------:R-:W-:-:S10]  /*1d20*/  FADD.FTZ R69, R68, R3 ;  /* 0x0000000344457221 */ /* 0x000fd40000010000 */
[----:B------:R-:W-:Y:S05]  /*1d30*/  WARPSYNC.COLLECTIVE R62, `(.L_x_15012) ;  /* 0x000000003e087348 */ /* 0x000fea0003c00000 */
[----:B------:R0:W1:Y:S02]  /*1d40*/  SHFL.BFLY P1, R3, R69, R66, R63 ;  /* 0x0c00004245037389 */ /* 0x000064000002003f */
[----:B01----:R-:W-:Y:S01]  /*1d50*/  ENDCOLLECTIVE ;  /* 0x000000000000791b */ /* 0x003fe20003800000 */
.L_x_15012:
[----:B------:R-:W-:Y:S01]  /*1d60*/  MOV R66, 0x4 ;  /* 0x0000000400427802 */ /* 0x000fe20000000f00 */
[----:B------:R-:W-:-:S07]  /*1d70*/  FADD.FTZ R69, R69, R3 ;  /* 0x0000000345457221 */ /* 0x000fce0000010000 */
[----:B------:R-:W-:Y:S05]  /*1d80*/  WARPSYNC.COLLECTIVE R62, `(.L_x_15013) ;  /* 0x000000003e087348 */ /* 0x000fea0003c00000 */
[----:B------:R0:W1:Y:S02]  /*1d90*/  SHFL.BFLY P1, R3, R69, R66, R63 ;  /* 0x0c00004245037389 */ /* 0x000064000002003f */
[----:B01----:R-:W-:Y:S01]  /*1da0*/  ENDCOLLECTIVE ;  /* 0x000000000000791b */ /* 0x003fe20003800000 */
.L_x_15013:
[----:B------:R-:W-:Y:S01]  /*1db0*/  HFMA2.MMA R66, -RZ, RZ, 0, 4.76837158203125e-07 ;  /* 0x00000008ff427435 */ /* 0x000fe200000001ff */
[----:B------:R-:W-:-:S05]  /*1dc0*/  FADD.FTZ R68, R69, R3 ;  /* 0x0000000345447221 */ /* 0x000fca0000010000 */
[----:B------:R-:W-:-:S07]  /*1dd0*/  MOV R69, R68 ;  /* 0x0000004400457202 */ /* 0x000fce0000000f00 */
[----:B------:R-:W-:Y:S05]  /*1de0*/  WARPSYNC.COLLECTIVE R62, `(.L_x_15014) ;  /* 0x000000003e087348 */ /* 0x000fea0003c00000 */
[----:B------:R0:W1:Y:S02]  /*1df0*/  SHFL.BFLY P1, R3, R69, R66, R63 ;  /* 0x0c00004245037389 */ /* 0x000064000002003f */
[----:B01----:R-:W-:Y:S01]  /*1e00*/  ENDCOLLECTIVE ;  /* 0x000000000000791b */ /* 0x003fe20003800000 */
.L_x_15014:
[----:B------:R-:W-:Y:S01]  /*1e10*/  HFMA2.MMA R66, -RZ, RZ, 0, 9.5367431640625e-07 ;  /* 0x00000010ff427435 */ /* 0x000fe200000001ff */
[----:B------:R-:W-:-:S05]  /*1e20*/  FADD.FTZ R68, R68, R3 ;  /* 0x0000000344447221 */ /* 0x000fca0000010000 */
[----:B------:R-:W-:-:S07]  /*1e30*/  MOV R69, R68 ;  /* 0x0000004400457202 */ /* 0x000fce0000000f00 */
[----:B------:R-:W-:Y:S05]  /*1e40*/  WARPSYNC.COLLECTIVE R62, `(.L_x_15015) ;  /* 0x000000003e087348 */ /* 0x000fea0003c00000 */
[----:B------:R0:W1:Y:S02]  /*1e50*/  SHFL.BFLY P1, R3, R69, R66, R63 ;  /* 0x0c00004245037389 */ /* 0x000064000002003f */
[----:B01----:R-:W-:Y:S01]  /*1e60*/  ENDCOLLECTIVE ;  /* 0x000000000000791b */ /* 0x003fe20003800000 */
.L_x_15015:
[----:B------:R-:W-:Y:S05]  /*1e70*/  BRA `(.L_x_15016) ;  /* 0xfffffff400187947 */ /* 0x000fea000383ffff */
.L_x_15017:
        /* <DEDUP_REMOVED lines=16> */
.L_x_16619:


//--------------------- .text._ZN10layer_norm13ln_fwd_kernelINS_13Kernel_traitsIfffffjLj512ELj1ELj4ELj1ELj16ENS_18Kernel_traits_baseILj512EfffffjLj128EEEEELb0ELb1ELb0ELb0EEEvNS_9FwdParamsE --------------------------
	.section	.text._ZN10layer_norm13ln_fwd_kernelINS_13Kernel_traitsIfffffjLj512ELj1ELj4ELj1ELj16ENS_18Kernel_traits_baseILj512EfffffjLj128EEEEELb0ELb1ELb0ELb0EEEvNS_9FwdParamsE,"ax",@progbits
	.align	128
        .global         _ZN10layer_norm13ln_fwd_kernelINS_13Kernel_traitsIfffffjLj512ELj1ELj4ELj1ELj16ENS_18Kernel_traits_baseILj512EfffffjLj128EEEEELb0ELb1ELb0ELb0EEEvNS_9FwdParamsE
        .type           _ZN10layer_norm13ln_fwd_kernelINS_13Kernel_traitsIfffffjLj512ELj1ELj4ELj1ELj16ENS_18Kernel_traits_baseILj512EfffffjLj128EEEEELb0ELb1ELb0ELb0EEEvNS_9FwdParamsE,@function
        .size           _ZN10layer_norm13ln_fwd_kernelINS_13Kernel_traitsIfffffjLj512ELj1ELj4ELj1ELj16ENS_18Kernel_traits_baseILj512EfffffjLj128EEEEELb0ELb1ELb0ELb0EEEvNS_9FwdParamsE,(.L_x_16620 - _ZN10layer_norm13ln_fwd_kernelINS_13Kernel_traitsIfffffjLj512ELj1ELj4ELj1ELj16ENS_18Kernel_traits_baseILj512EfffffjLj128EEEEELb0ELb1ELb0ELb0EEEvNS_9FwdParamsE)
        .other          _ZN10layer_norm13ln_fwd_kernelINS_13Kernel_traitsIfffffjLj512ELj1ELj4ELj1ELj16ENS_18Kernel_traits_baseILj512EfffffjLj128EEEEELb0ELb1ELb0ELb0EEEvNS_9FwdParamsE,@"STO_CUDA_ENTRY STV_DEFAULT"
_ZN10layer_norm13ln_fwd_kernelINS_13Kernel_traitsIfffffjLj512ELj1ELj4ELj1ELj16ENS_18Kernel_traits_baseILj512EfffffjLj128EEEEELb0ELb1ELb0ELb0EEEvNS_9FwdParamsE:
.text._ZN10layer_norm13ln_fwd_kernelINS_13Kernel_traitsIfffffjLj512ELj1ELj4ELj1ELj16ENS_18Kernel_traits_baseILj512EfffffjLj128EEEEELb0ELb1ELb0ELb0EEEvNS_9FwdParamsE:
        /* <DEDUP_REMOVED lines=12> */
[C---:B------:R-:W-:Y:S02]  /*00c0*/  ISETP.GE.U32.AND P6, PT, R2.reuse, 0x40, PT ;  /* 0x000000400200780c */ /* 0x040fe40003fc6070 */
[----:B------:R-:W-:Y:S02]  /*00d0*/  ISETP.GE.U32.AND P5, PT, R2, 0x60, PT ;  /* 0x000000600200780c */ /* 0x000fe40003fa6070 */
[----:B------:R-:W-:-:S02]  /*00e0*/  P2R R3, PR, RZ, 0x40 ;  /* 0x00000040ff037803 */ /* 0x000fc40000000000 */
[----:B------:R-:W-:Y:S02]  /*00f0*/  P2R R3, PR, RZ, 0x20 ;  /* 0x00000020ff037803 */ /* 0x000fe40000000000 */
[----:B------:R-:W-:Y:S02]  /*0100*/  ISETP.GE.U32.AND P1, PT, R2, 0x80, PT ;  /* 0x000000800200780c */ /* 0x000fe40003f26070 */
[----:B--2---:R-:W-:Y:S02]  /*0110*/  LEA R0, R5, R0, 0x2 ;  /* 0x0000000005007211 */ /* 0x004fe400078e10ff */
[----:B------:R-:W-:Y:S01]  /*0120*/  LOP3.LUT R3, R4, 0x1f, RZ, 0xc0, !PT ;  /* 0x0000001f04037812 */ /* 0x000fe200078ec0ff */
[----:B------:R-:W-:Y:S08]  /*0130*/  @!P0 BRA `(.L_x_15019) ;  /* 0x0000000000408947 */ /* 0x000ff00003800000 */
[----:B------:R-:W0:Y:S01]  /*0140*/  LDC.64 R12, c[0x0][0x260] ;  /* 0x00009800ff0c7b82 */ /* 0x000e220000000a00 */
[----:B------:R-:W-:Y:S01]  /*0150*/  ULDC.64 UR6, c[0x0][0x2c8] ;  /* 0x0000b20000067ab9 */ /* 0x000fe20000000a00 */
[----:B------:R-:W-:Y:S01]  /*0160*/  ULDC.64 UR8, c[0x0][0x278] ;  /* 0x00009e0000087ab9 */ /* 0x000fe20000000a00 */
[----:B------:R-:W-:Y:S02]  /*0170*/  ISETP.NE.U32.AND P2, PT, RZ, UR6, PT ;  /* 0x00000006ff007c0c */ /* 0x000fe4000bf45070 */
[----:B------:R-:W-:Y:S02]  /*0180*/  CS2R R10, SRZ ;  /* 0x00000000000a7805 */ /* 0x000fe4000001ff00 */
[----:B------:R-:W-:Y:S02]  /*0190*/  LEA R16, P4, R3, UR8, 0x4 ;  /* 0x0000000803107c11 */ /* 0x000fe4000f8820ff */
[----:B------:R-:W-:Y:S02]  /*01a0*/  CS2R R8, SRZ ;  /* 0x0000000000087805 */ /* 0x000fe4000001ff00 */
[----:B------:R-:W-:-:S02]  /*01b0*/  ISETP.NE.AND.EX P2, PT, RZ, UR7, PT, P2 ;  /* 0x00000007ff007c0c */ /* 0x000fc4000bf45320 */
[----:B------:R-:W-:-:S06]  /*01c0*/  LEA.HI.X R17, R3, UR9, RZ, 0x4, P4 ;  /* 0x0000000903117c11 */ /* 0x000fcc000a0f24ff */
[----:B------:R-:W5:Y:S05]  /*01d0*/  LDG.E.128 R16, desc[UR4][R16.64] ;  /* 0x0000000410107981 */ /* 0x000f6a000c1e1d00 */
[C---:B------:R-:W-:Y:S01]  /*01e0*/  @P2 LEA R4, P3, R3.reuse, UR6, 0x4 ;  /* 0x0000000603042c11 */ /* 0x040fe2000f8620ff */
[----:B0-----:R-:W-:-:S03]  /*01f0*/  IMAD.WIDE.U32 R12, R3, 0x10, R12 ;  /* 0x00000010030c7825 */ /* 0x001fc600078e000c */
[----:B------:R-:W-:-:S03]  /*0200*/  @P2 LEA.HI.X R5, R3, UR7, RZ, 0x4, P3 ;  /* 0x0000000703052c11 */ /* 0x000fc600098f24ff */
[----:B------:R-:W5:Y:S04]  /*0210*/  LDG.E.128 R12, desc[UR4][R12.64] ;  /* 0x000000040c0c7981 */ /* 0x000f68000c1e1d00 */
[----:B------:R0:W5:Y:S01]  /*0220*/  @P2 LDG.E.128 R8, desc[UR4][R4.64] ;  /* 0x0000000404082981 */ /* 0x000162000c1e1d00 */
[----:B------:R-:W-:-:S07]  /*0230*/  LOP3.LUT R3, R3, 0x20, RZ, 0xfc, !PT ;  /* 0x0000002003037812 */ /* 0x000fce00078efcff */
.L_x_15019:
[----:B------:R-:W-:Y:S05]  /*0240*/  BSYNC B0 ;  /* 0x0000000000007941 */ /* 0x000fea0003800000 */
.L_x_15018:
[----:B------:R-:W-:Y:S04]  /*0250*/  BSSY B0, `(.L_x_15020) ;  /* 0x0000012000007945 */ /* 0x000fe80003800000 */
[----:B------:R-:W-:Y:S05]  /*0260*/  @!P6 BRA `(.L_x_15021) ;  /* 0x000000000040e947 */ /* 0x000fea0003800000 */
[----:B------:R-:W1:Y:S01]  /*0270*/  LDC.64 R6, c[0x0][0x260] ;  /* 0x00009800ff067b82 */ /* 0x000e620000000a00 */
        /* <DEDUP_REMOVED lines=9> */
[C---:B0-----:R-:W-:Y:S01]  /*0310*/  @P2 LEA R4, P3, R3.reuse, UR6, 0x4 ;  /* 0x0000000603042c11 */ /* 0x041fe2000f8620ff */
[----:B-1----:R-:W-:-:S03]  /*0320*/  IMAD.WIDE.U32 R6, R3, 0x10, R6 ;  /* 0x0000001003067825 */ /* 0x002fc600078e0006 */
[C---:B------:R-:W-:Y:S02]  /*0330*/  @P2 LEA.HI.X R5, R3.reuse, UR7, RZ, 0x4, P3 ;  /* 0x0000000703052c11 */ /* 0x040fe400098f24ff */
[----:B------:R1:W5:Y:S04]  /*0340*/  LDG.E.128 R24, desc[UR4][R6.64] ;  /* 0x0000000406187981 */ /* 0x000368000c1e1d00 */
[----:B------:R1:W5:Y:S01]  /*0350*/  @P2 LDG.E.128 R20, desc[UR4][R4.64] ;  /* 0x0000000404142981 */ /* 0x000362000c1e1d00 */
[----:B------:R-:W-:-:S07]  /*0360*/  IADD3 R3, R3, 0x20, RZ ;  /* 0x0000002003037810 */ /* 0x000fce0007ffe0ff */
.L_x_15021:
[----:B------:R-:W-:Y:S05]  /*0370*/  BSYNC B0 ;  /* 0x0000000000007941 */ /* 0x000fea0003800000 */
.L_x_15020:
[----:B------:R-:W-:Y:S04]  /*0380*/  BSSY B0, `(.L_x_15022) ;  /* 0x0000012000007945 */ /* 0x000fe80003800000 */
[----:B------:R-:W-:Y:S05]  /*0390*/  @!P5 BRA `(.L_x_15023) ;  /* 0x000000000040d947 */ /* 0x000fea0003800000 */
[----:B-1----:R-:W1:Y:S01]  /*03a0*/  LDC.64 R6, c[0x0][0x260] ;  /* 0x00009800ff067b82 */ /* 0x002e620000000a00 */
        /* <DEDUP_REMOVED lines=15> */
.L_x_15023:
[----:B------:R-:W-:Y:S05]  /*04a0*/  BSYNC B0 ;  /* 0x0000000000007941 */ /* 0x000fea0003800000 */
.L_x_15022:
[----:B------:R-:W-:Y:S04]  /*04b0*/  BSSY B0, `(.L_x_15024) ;  /* 0x0000011000007945 */ /* 0x000fe80003800000 */
[----:B------:R-:W-:Y:S05]  /*04c0*/  @!P1 BRA `(.L_x_15025) ;  /* 0x00000000003c9947 */ /* 0x000fea0003800000 */
[----:B------:R-:W3:Y:S01]  /*04d0*/  LDC.64 R48, c[0x0][0x260] ;  /* 0x00009800ff307b82 */ /* 0x000ee20000000a00 */
        /* <DEDUP_REMOVED lines=9> */
[C---:B012---:R-:W-:Y:S01]  /*0570*/  @P2 LEA R4, P3, R3.reuse, UR6, 0x4 ;  /* 0x0000000603042c11 */ /* 0x047fe2000f8620ff */
[----:B---3--:R-:W-:-:S03]  /*0580*/  IMAD.WIDE.U32 R48, R3, 0x10, R48 ;  /* 0x0000001003307825 */ /* 0x008fc600078e0030 */
[----:B------:R-:W-:-:S03]  /*0590*/  @P2 LEA.HI.X R5, R3, UR7, RZ, 0x4, P3 ;  /* 0x0000000703052c11 */ /* 0x000fc600098f24ff */
[----:B------:R-:W5:Y:S04]  /*05a0*/  LDG.E.128 R48, desc[UR4][R48.64] ;  /* 0x0000000430307981 */ /* 0x000f68000c1e1d00 */
[----:B------:R3:W5:Y:S02]  /*05b0*/  @P2 LDG.E.128 R44, desc[UR4][R4.64] ;  /* 0x00000004042c2981 */ /* 0x000764000c1e1d00 */
.L_x_15025:
[----:B------:R-:W-:Y:S05]  /*05c0*/  BSYNC B0 ;  /* 0x0000000000007941 */ /* 0x000fea0003800000 */
.L_x_15024:
[----:B------:R-:W-:Y:S02]  /*05d0*/  ULDC UR6, c[0x0][0x214] ;  /* 0x0000850000067ab9 */ /* 0x000fe40000000800 */
[----:B------:R-:W-:-:S13]  /*05e0*/  ISETP.GE.AND P2, PT, R0, UR6, PT ;  /* 0x0000000600007c0c */ /* 0x000fda000bf46270 */
[----:B------:R-:W-:Y:S05]  /*05f0*/  @P2 EXIT ;  /* 0x000000000000294d */ /* 0x000fea0003800000 */
[----:B------:R-:W-:Y:S01]  /*0600*/  ULDC.64 UR6, c[0x0][0x270] ;  /* 0x00009c0000067ab9 */ /* 0x000fe20000000a00 */
[----:B------:R-:W-:Y:S01]  /*0610*/  MOV R3, R0 ;  /* 0x0000000000037202 */ /* 0x000fe20000000f00 */
[----:B------:R-:W-:Y:S01]  /*0620*/  UISETP.NE.U32.AND UP0, UPT, UR6, URZ, UPT ;  /* 0x0000003f0600728c */ /* 0x000fe2000bf05070 */
[----:B------:R-:W-:Y:S02]  /*0630*/  ULDC UR13, c[0x0][0x218] ;  /* 0x00008600000d7ab9 */ /* 0x000fe40000000800 */
[----:B------:R-:W-:Y:S01]  /*0640*/  ULDC.U8 UR6, c[0x0][0x2a0] ;  /* 0x0000a80000067ab9 */ /* 0x000fe20000000000 */
[----:B------:R-:W-:Y:S02]  /*0650*/  UISETP.NE.AND.EX UP0, UPT, UR7, URZ, UPT, UP0 ;  /* 0x0000003f0700728c */ /* 0x000fe4000bf05300 */
[----:B------:R-:W-:Y:S01]  /*0660*/  UISETP.NE.AND UP1, UPT, UR6, URZ, UPT ;  /* 0x0000003f0600728c */ /* 0x000fe2000bf25270 */
[----:B------:R-:W-:Y:S01]  /*0670*/  ULDC UR12, c[0x0][0x2d8] ;  /* 0x0000b600000c7ab9 */ /* 0x000fe20000000800 */
[----:B------:R-:W-:Y:S01]  /*0680*/  ULDC.64 UR8, c[0x0][0x230] ;  /* 0x00008c0000087ab9 */ /* 0x000fe20000000a00 */
[----:B------:R-:W-:-:S08]  /*0690*/  ULDC.64 UR10, c[0x0][0x238] ;  /* 0x00008e00000a7ab9 */ /* 0x000fd00000000a00 */
.L_x_15043:
[----:B------:R-:W-:Y:S01]  /*06a0*/  PLOP3.LUT P2, PT, PT, PT, UP0, 0x80, 0x0 ;  /* 0x000000000000781c */ /* 0x000fe20003f4f008 */
[----:B----4-:R-:W-:Y:S01]  /*06b0*/  HFMA2.MMA R76, -RZ, RZ, 0, 2.384185791015625e-07 ;  /* 0x00000004ff4c7435 */ /* 0x010fe200000001ff */
[----:B------:R-:W-:Y:S01]  /*06c0*/  PLOP3.LUT P3, PT, PT, PT, UP0, 0x80, 0x0 ;  /* 0x000000000000781c */ /* 0x000fe20003f6f008 */
[----:B------:R-:W-:Y:S01]  /*06d0*/  @UP0 ULDC.64 UR6, c[0x0][0x270] ;  /* 0x00009c0000060ab9 */ /* 0x000fe20000000a00 */
[----:B------:R-:W-:-:S09]  /*06e0*/  MOV R0, 0x3f800000 ;  /* 0x3f80000000007802 */ /* 0x000fd20000000f00 */
[----:B------:R-:W-:-:S05]  /*06f0*/  @P2 IMAD.WIDE R76, R3, R76, UR6 ;  /* 0x00000006034c2e25 */ /* 0x000fca000f8e024c */
[----:B-----5:R4:W5:Y:S01]  /*0700*/  @P3 LDG.E R0, desc[UR4][R76.64] ;  /* 0x000000044c003981 */ /* 0x020962000c1e1900 */
[----:B------:R-:W-:Y:S01]  /*0710*/  IMAD R72, R3, UR13, RZ ;  /* 0x0000000d03487c24 */ /* 0x000fe2000f8e02ff */
[----:B------:R-:W-:Y:S01]  /*0720*/  BSSY B0, `(.L_x_15026) ;  /* 0x0000022000007945 */ /* 0x000fe20003800000 */
[----:B------:R-:W0:Y:S03]  /*0730*/  S2R R73, SR_TID.X ;  /* 0x0000000000497919 */ /* 0x000e260000002100 */
[----:B------:R-:W-:-:S04]  /*0740*/  SHF.R.S32.HI R75, RZ, 0x1f, R72 ;  /* 0x0000001fff4b7819 */ /* 0x000fc80000011448 */
[----:B------:R-:W-:Y:S02]  /*0750*/  LEA.HI R72, R75, R72, RZ, 0x2 ;  /* 0x000000484b487211 */ /* 0x000fe400078f10ff */
[----:B0-----:R-:W-:-:S04]  /*0760*/  LOP3.LUT R73, R73, 0x1f, RZ, 0xc0, !PT ;  /* 0x0000001f49497812 */ /* 0x001fc800078ec0ff */
[----:B------:R-:W-:-:S04]  /*0770*/  LEA.HI.SX32 R72, R72, R73, 0x1e ;  /* 0x0000004948487211 */ /* 0x000fc800078ff2ff */
[----:B------:R-:W-:Y:S01]  /*0780*/  MOV R74, R72 ;  /* 0x00000048004a7202 */ /* 0x000fe20000000f00 */
[----:B----4-:R-:W-:Y:S06]  /*0790*/  @!P0 BRA `(.L_x_15027) ;  /* 0x0000000000688947 */ /* 0x010fec0003800000 */
[----:B------:R-:W0:Y:S01]  /*07a0*/  LDC.64 R56, c[0x0][0x220] ;  /* 0x00008800ff387b82 */ /* 0x000e220000000a00 */
[----:B------:R-:W-:-:S04]  /*07b0*/  ISETP.NE.U32.AND P2, PT, RZ, UR8, PT ;  /* 0x00000008ff007c0c */ /* 0x000fc8000bf45070 */
[----:B------:R-:W-:-:S13]  /*07c0*/  ISETP.NE.AND.EX P2, PT, RZ, UR9, PT, P2 ;  /* 0x00000009ff007c0c */ /* 0x000fda000bf45320 */
[C---:B------:R-:W-:Y:S01]  /*07d0*/  @P2 LEA R74, P3, R72.reuse, UR8, 0x4 ;  /* 0x00000008484a2c11 */ /* 0x040fe2000f8620ff */
[----:B0-----:R-:W-:-:S03]  /*07e0*/  IMAD.WIDE.U32 R56, R72, 0x10, R56 ;  /* 0x0000001048387825 */ /* 0x001fc600078e0038 */
[----:B------:R-:W-:-:S03]  /*07f0*/  @P2 LEA.HI.X R75, R72, UR9, RZ, 0x4, P3 ;  /* 0x00000009484b2c11 */ /* 0x000fc600098f24ff */
[----:B------:R-:W4:Y:S04]  /*0800*/  LDG.E.128 R56, desc[UR4][R56.64] ;  /* 0x0000000438387981 */ /* 0x000f28000c1e1d00 */
[----:B-123--:R0:W2:Y:S01]  /*0810*/  @P2 LDG.E.128 R4, desc[UR4][R74.64] ;  /* 0x000000044a042981 */ /* 0x00e0a2000c1e1d00 */
[----:B------:R-:W-:Y:S02]  /*0820*/  ISETP.NE.U32.AND P2, PT, RZ, UR8, PT ;  /* 0x00000008ff007c0c */ /* 0x000fe4000bf45070 */
[C---:B------:R-:W-:Y:S02]  /*0830*/  LEA R76, P3, R72.reuse, UR10, 0x4 ;  /* 0x0000000a484c7c11 */ /* 0x040fe4000f8620ff */
[----:B------:R-:W-:Y:S02]  /*0840*/  ISETP.NE.AND.EX P2, PT, RZ, UR9, PT, P2 ;  /* 0x00000009ff007c0c */ /* 0x000fe4000bf45320 */
[----:B------:R-:W-:-:S02]  /*0850*/  LEA.HI.X R77, R72, UR11, RZ, 0x4, P3 ;  /* 0x0000000b484d7c11 */ /* 0x000fc400098f24ff */
[----:B0-----:R-:W-:Y:S01]  /*0860*/  IADD3 R74, R72, 0x20, RZ ;  /* 0x00000020484a7810 */ /* 0x001fe20007ffe0ff */
[-C--:B----45:R-:W-:Y:S01]  /*0870*/  FMUL.FTZ R79, R56, R0.reuse ;  /* 0x00000000384f7220 */ /* 0x0b0fe20000410000 */
[-C--:B------:R-:W-:Y:S01]  /*0880*/  FMUL.FTZ R78, R57, R0.reuse ;  /* 0x00000000394e7220 */ /* 0x080fe20000410000 */
[-C--:B------:R-:W-:Y:S01]  /*0890*/  FMUL.FTZ R81, R58, R0.reuse ;  /* 0x000000003a517220 */ /* 0x080fe20000410000 */
[----:B------:R-:W-:Y:S01]  /*08a0*/  FMUL.FTZ R80, R59, R0 ;  /* 0x000000003b507220 */ /* 0x000fe20000410000 */
[----:B------:R-:W-:Y:S01]  /*08b0*/  FMUL.FTZ R56, R16, R79 ;  /* 0x0000004f10387220 */ /* 0x000fe20000410000 */
[----:B------:R-:W-:Y:S01]  /*08c0*/  FMUL.FTZ R57, R17, R78 ;  /* 0x0000004e11397220 */ /* 0x000fe20000410000 */
[----:B------:R-:W-:Y:S01]  /*08d0*/  FMUL.FTZ R58, R18, R81 ;  /* 0x00000051123a7220 */ /* 0x000fe20000410000 */
[----:B------:R-:W-:Y:S01]  /*08e0*/  FMUL.FTZ R59, R19, R80 ;  /* 0x00000050133b7220 */ /* 0x000fe20000410000 */
[----:B--2---:R-:W-:Y:S01]  /*08f0*/  @P2 FADD.FTZ R56, R4, R56 ;  /* 0x0000003804382221 */ /* 0x004fe20000010000 */
[----:B------:R-:W-:Y:S01]  /*0900*/  @P2 FADD.FTZ R57, R5, R57 ;  /* 0x0000003905392221 */ /* 0x000fe20000010000 */
[----:B------:R-:W-:Y:S01]  /*0910*/  @P2 FADD.FTZ R58, R6, R58 ;  /* 0x0000003a063a2221 */ /* 0x000fe20000010000 */
[----:B------:R-:W-:-:S05]  /*0920*/  @P2 FADD.FTZ R59, R7, R59 ;  /* 0x0000003b073b2221 */ /* 0x000fca0000010000 */
[----:B------:R0:W-:Y:S02]  /*0930*/  STG.E.128 desc[UR4][R76.64], R56 ;  /* 0x000000384c007986 */ /* 0x0001e4000c101d04 */
.L_x_15027:
[----:B------:R-:W-:Y:S05]  /*0940*/  BSYNC B0 ;  /* 0x0000000000007941 */ /* 0x000fea0003800000 */
.L_x_15026:
[----:B------:R-:W-:Y:S01]  /*0950*/  ISETP.GE.U32.AND P2, PT, R2, 0x40, PT ;  /* 0x000000400200780c */ /* 0x000fe20003f46070 */
[----:B------:R-:W-:-:S12]  /*0960*/  BSSY B0, `(.L_x_15028) ;  /* 0x000001c000007945 */ /* 0x000fd80003800000 */
[----:B------:R-:W-:Y:S05]  /*0970*/  @!P2 BRA `(.L_x_15029) ;  /* 0x000000000068a947 */ /* 0x000fea0003800000 */
[----:B------:R-:W4:Y:S01]  /*0980*/  LDC.64 R68, c[0x0][0x220] ;  /* 0x00008800ff447b82 */ /* 0x000f220000000a00 */
[----:B------:R-:W-:-:S04]  /*0990*/  ISETP.NE.U32.AND P2, PT, RZ, UR8, PT ;  /* 0x00000008ff007c0c */ /* 0x000fc8000bf45070 */
[----:B------:R-:W-:-:S13]  /*09a0*/  ISETP.NE.AND.EX P2, PT, RZ, UR9, PT, P2 ;  /* 0x00000009ff007c0c */ /* 0x000fda000bf45320 */
[C---:B------:R-:W-:Y:S01]  /*09b0*/  @P2 LEA R78, P3, R74.reuse, UR8, 0x4 ;  /* 0x000000084a4e2c11 */ /* 0x040fe2000f8620ff */
[----:B----4-:R-:W-:-:S03]  /*09c0*/  IMAD.WIDE.U32 R68, R74, 0x10, R68 ;  /* 0x000000104a447825 */ /* 0x010fc600078e0044 */
[----:B------:R-:W-:-:S03]  /*09d0*/  @P2 LEA.HI.X R79, R74, UR9, RZ, 0x4, P3 ;  /* 0x000000094a4f2c11 */ /* 0x000fc600098f24ff */
[----:B------:R-:W4:Y:S04]  /*09e0*/  LDG.E.128 R68, desc[UR4][R68.64] ;  /* 0x0000000444447981 */ /* 0x000f28000c1e1d00 */
[----:B-123--:R-:W2:Y:S01]  /*09f0*/  @P2 LDG.E.128 R4, desc[UR4][R78.64] ;  /* 0x000000044e042981 */ /* 0x00eea2000c1e1d00 */
[----:B------:R-:W-:Y:S02]  /*0a00*/  ISETP.NE.U32.AND P2, PT, RZ, UR8, PT ;  /* 0x00000008ff007c0c */ /* 0x000fe4000bf45070 */
[C---:B0-----:R-:W-:Y:S02]  /*0a10*/  LEA R76, P3, R74.reuse, UR10, 0x4 ;  /* 0x0000000a4a4c7c11 */ /* 0x041fe4000f8620ff */
[----:B------:R-:W-:Y:S02]  /*0a20*/  ISETP.NE.AND.EX P2, PT, RZ, UR9, PT, P2 ;  /* 0x00000009ff007c0c */ /* 0x000fe4000bf45320 */
[----:B------:R-:W-:-:S02]  /*0a30*/  LEA.HI.X R77, R74, UR11, RZ, 0x4, P3 ;  /* 0x0000000b4a4d7c11 */ /* 0x000fc400098f24ff */
[----:B------:R-:W-:Y:S01]  /*0a40*/  IADD3 R74, R74, 0x20, RZ ;  /* 0x000000204a4a7810 */ /* 0x000fe20007ffe0ff */
        /* <DEDUP_REMOVED lines=13> */
.L_x_15029:
[----:B------:R-:W-:Y:S05]  /*0b20*/  BSYNC B0 ;  /* 0x0000000000007941 */ /* 0x000fea0003800000 */
.L_x_15028:
[----:B------:R-:W-:Y:S01]  /*0b30*/  ISETP.GE.U32.AND P2, PT, R2, 0x60, PT ;  /* 0x000000600200780c */ /* 0x000fe20003f46070 */
[----:B------:R-:W-:-:S12]  /*0b40*/  BSSY B0, `(.L_x_15030) ;  /* 0x000001c000007945 */ /* 0x000fd80003800000 */
[----:B------:R-:W-:Y:S05]  /*0b50*/  @!P2 BRA `(.L_x_15031) ;  /* 0x000000000068a947 */ /* 0x000fea0003800000 */
[----:B------:R-:W0:Y:S01]  /*0b60*/  LDC.64 R60, c[0x0][0x220] ;  /* 0x00008800ff3c7b82 */ /* 0x000e220000000a00 */
[----:B------:R-:W-:-:S04]  /*0b70*/  ISETP.NE.U32.AND P2, PT, RZ, UR8, PT ;  /* 0x00000008ff007c0c */ /* 0x000fc8000bf45070 */
[----:B------:R-:W-:-:S13]  /*0b80*/  ISETP.NE.AND.EX P2, PT, RZ, UR9, PT, P2 ;  /* 0x00000009ff007c0c */ /* 0x000fda000bf45320 */
[C---:B------:R-:W-:Y:S01]  /*0b90*/  @P2 LEA R78, P3, R74.reuse, UR8, 0x4 ;  /* 0x000000084a4e2c11 */ /* 0x040fe2000f8620ff */
[----:B0-----:R-:W-:-:S03]  /*0ba0*/  IMAD.WIDE.U32 R60, R74, 0x10, R60 ;  /* 0x000000104a3c7825 */ /* 0x001fc600078e003c */
[----:B------:R-:W-:-:S03]  /*0bb0*/  @P2 LEA.HI.X R79, R74, UR9, RZ, 0x4, P3 ;  /* 0x000000094a4f2c11 */ /* 0x000fc600098f24ff */
[----:B------:R-:W4:Y:S04]  /*0bc0*/  LDG.E.128 R60, desc[UR4][R60.64] ;  /* 0x000000043c3c7981 */ /* 0x000f28000c1e1d00 */
[----:B-123--:R-:W2:Y:S01]  /*0bd0*/  @P2 LDG.E.128 R4, desc[UR4][R78.64] ;  /* 0x000000044e042981 */ /* 0x00eea2000c1e1d00 */
[----:B------:R-:W-:Y:S02]  /*0be0*/  ISETP.NE.U32.AND P2, PT, RZ, UR8, PT ;  /* 0x00000008ff007c0c */ /* 0x000fe4000bf45070 */
[C---:B----4-:R-:W-:Y:S02]  /*0bf0*/  LEA R76, P3, R74.reuse, UR10, 0x4 ;  /* 0x0000000a4a4c7c11 */ /* 0x050fe4000f8620ff */
[----:B------:R-:W-:Y:S02]  /*0c00*/  ISETP.NE.AND.EX P2, PT, RZ, UR9, PT, P2 ;  /* 0x00000009ff007c0c */ /* 0x000fe4000bf45320 */
[----:B------:R-:W-:-:S02]  /*0c10*/  LEA.HI.X R77, R74, UR11, RZ, 0x4, P3 ;  /* 0x0000000b4a4d7c11 */ /* 0x000fc400098f24ff */
[----:B------:R-:W-:Y:S01]  /*0c20*/  IADD3 R74, R74, 0x20, RZ ;  /* 0x000000204a4a7810 */ /* 0x000fe20007ffe0ff */
[-C--:B-----5:R-:W-:Y:S01]  /*0c30*/  FMUL.FTZ R75, R60, R0.reuse ;  /* 0x000000003c4b7220 */ /* 0x0a0fe20000410000 */
        /* <DEDUP_REMOVED lines=12> */
.L_x_15031:
[----:B------:R-:W-:Y:S05]  /*0d00*/  BSYNC B0 ;  /* 0x0000000000007941 */ /* 0x000fea0003800000 */
.L_x_15030:
[----:B------:R-:W-:Y:S04]  /*0d10*/  BSSY B0, `(.L_x_15032) ;  /* 0x000001b000007945 */ /* 0x000fe80003800000 */
[----:B------:R-:W-:Y:S05]  /*0d20*/  @!P1 BRA `(.L_x_15033) ;  /* 0x0000000000649947 */ /* 0x000fea0003800000 */
[----:B------:R-:W1:Y:S01]  /*0d30*/  LDC.64 R64, c[0x0][0x220] ;  /* 0x00008800ff407b82 */ /* 0x000e620000000a00 */
[----:B------:R-:W-:-:S04]  /*0d40*/  ISETP.NE.U32.AND P2, PT, RZ, UR8, PT ;  /* 0x00000008ff007c0c */ /* 0x000fc8000bf45070 */
[----:B------:R-:W-:-:S13]  /*0d50*/  ISETP.NE.AND.EX P2, PT, RZ, UR9, PT, P2 ;  /* 0x00000009ff007c0c */ /* 0x000fda000bf45320 */
[C---:B------:R-:W-:Y:S01]  /*0d60*/  @P2 LEA R78, P3, R74.reuse, UR8, 0x4 ;  /* 0x000000084a4e2c11 */ /* 0x040fe2000f8620ff */
[----:B-1----:R-:W-:-:S03]  /*0d70*/  IMAD.WIDE.U32 R64, R74, 0x10, R64 ;  /* 0x000000104a407825 */ /* 0x002fc600078e0040 */
[----:B------:R-:W-:-:S03]  /*0d80*/  @P2 LEA.HI.X R79, R74, UR9, RZ, 0x4, P3 ;  /* 0x000000094a4f2c11 */ /* 0x000fc600098f24ff */
[----:B------:R-:W4:Y:S04]  /*0d90*/  LDG.E.128 R64, desc[UR4][R64.64] ;  /* 0x0000000440407981 */ /* 0x000f28000c1e1d00 */
[----:B--23--:R-:W2:Y:S01]  /*0da0*/  @P2 LDG.E.128 R4, desc[UR4][R78.64] ;  /* 0x000000044e042981 */ /* 0x00cea2000c1e1d00 */
[----:B------:R-:W-:Y:S02]  /*0db0*/  ISETP.NE.U32.AND P2, PT, RZ, UR8, PT ;  /* 0x00000008ff007c0c */ /* 0x000fe4000bf45070 */
[C---:B0---4-:R-:W-:Y:S02]  /*0dc0*/  LEA R76, P3, R74.reuse, UR10, 0x4 ;  /* 0x0000000a4a4c7c11 */ /* 0x051fe4000f8620ff */
[----:B------:R-:W-:Y:S02]  /*0dd0*/  ISETP.NE.AND.EX P2, PT, RZ, UR9, PT, P2 ;  /* 0x00000009ff007c0c */ /* 0x000fe4000bf45320 */
[----:B------:R-:W-:Y:S01]  /*0de0*/  LEA.HI.X R77, R74, UR11, RZ, 0x4, P3 ;  /* 0x0000000b4a4d7c11 */ /* 0x000fe200098f24ff */
[-C--:B-----5:R-:W-:Y:S01]  /*0df0*/  FMUL.FTZ R75, R64, R0.reuse ;  /* 0x00000000404b7220 */ /* 0x0a0fe20000410000 */
[-C--:B------:R-:W-:Y:S01]  /*0e00*/  FMUL.FTZ R80, R65, R0.reuse ;  /* 0x0000000041507220 */ /* 0x080fe20000410000 */
[-C--:B------:R-:W-:Y:S01]  /*0e10*/  FMUL.FTZ R81, R66, R0.reuse ;  /* 0x0000000042517220 */ /* 0x080fe20000410000 */
[----:B------:R-:W-:Y:S01]  /*0e20*/  FMUL.FTZ R0, R67, R0 ;  /* 0x0000000043007220 */ /* 0x000fe20000410000 */
[----:B------:R-:W-:Y:S01]  /*0e30*/  FMUL.FTZ R64, R52, R75 ;  /* 0x0000004b34407220 */ /* 0x000fe20000410000 */
[----:B------:R-:W-:Y:S01]  /*0e40*/  FMUL.FTZ R65, R53, R80 ;  /* 0x0000005035417220 */ /* 0x000fe20000410000 */
[----:B------:R-:W-:Y:S01]  /*0e50*/  FMUL.FTZ R66, R54, R81 ;  /* 0x0000005136427220 */ /* 0x000fe20000410000 */
[----:B------:R-:W-:-:S03]  /*0e60*/  FMUL.FTZ R67, R55, R0 ;  /* 0x0000000037437220 */ /* 0x000fc60000410000 */
[----:B--2---:R-:W-:Y:S01]  /*0e70*/  @P2 FADD.FTZ R64, R4, R64 ;  /* 0x0000004004402221 */ /* 0x004fe20000010000 */
[----:B------:R-:W-:Y:S01]  /*0e80*/  @P2 FADD.FTZ R65, R5, R65 ;  /* 0x0000004105412221 */ /* 0x000fe20000010000 */
[----:B------:R-:W-:Y:S01]  /*0e90*/  @P2 FADD.FTZ R66, R6, R66 ;  /* 0x0000004206422221 */ /* 0x000fe20000010000 */
[----:B------:R-:W-:-:S05]  /*0ea0*/  @P2 FADD.FTZ R67, R7, R67 ;  /* 0x0000004307432221 */ /* 0x000fca0000010000 */
[----:B------:R0:W-:Y:S02]  /*0eb0*/  STG.E.128 desc[UR4][R76.64], R64 ;  /* 0x000000404c007986 */ /* 0x0001e4000c101d04 */
.L_x_15033:
[----:B------:R-:W-:Y:S05]  /*0ec0*/  BSYNC B0 ;  /* 0x0000000000007941 */ /* 0x000fea0003800000 */
.L_x_15032:
[----:B-----5:R-:W-:Y:S01]  /*0ed0*/  FADD.FTZ R0, RZ, R56 ;  /* 0x00000038ff007221 */ /* 0x020fe20000010000 */
[C---:B------:R-:W-:Y:S01]  /*0ee0*/  ISETP.GT.U32.AND P2, PT, R2.reuse, 0x3f, PT ;  /* 0x0000003f0200780c */ /* 0x040fe20003f44070 */
[----:B------:R-:W-:Y:S01]  /*0ef0*/  UMOV UR6, 0xffffffff ;  /* 0xffffffff00067882 */ /* 0x000fe20000000000 */
[C---:B------:R-:W-:Y:S01]  /*0f00*/  ISETP.GT.U32.AND P3, PT, R2.reuse, 0x5f, PT ;  /* 0x0000005f0200780c */ /* 0x040fe20003f64070 */
[----:B------:R-:W-:Y:S01]  /*0f10*/  FADD.FTZ R75, R57, R0 ;  /* 0x00000000394b7221 */ /* 0x000fe20000010000 */
[----:B------:R-:W-:Y:S02]  /*0f20*/  ISETP.GT.U32.AND P4, PT, R2, 0x7f, PT ;  /* 0x0000007f0200780c */ /* 0x000fe40003f84070 */
[----:B------:R-:W-:Y:S01]  /*0f30*/  ISETP.NE.AND P5, PT, R73, RZ, PT ;  /* 0x000000ff4900720c */ /* 0x000fe20003fa5270 */
[----:B------:R-:W-:-:S04]  /*0f40*/  FADD.FTZ R0, R58, R75 ;  /* 0x0000004b3a007221 */ /* 0x000fc80000010000 */
[----:B------:R-:W-:-:S05]  /*0f50*/  FADD.FTZ R0, R59, R0 ;  /* 0x000000003b007221 */ /* 0x000fca0000010000 */
[----:B------:R-:W-:-:S05]  /*0f60*/  FSEL R75, R0, RZ, P0 ;  /* 0x000000ff004b7208 */ /* 0x000fca0000000000 */
[----:B------:R-:W-:-:S04]  /*0f70*/  FADD.FTZ R0, R68, R75 ;  /* 0x0000004b44007221 */ /* 0x000fc80000010000 */
[----:B0---4-:R-:W-:-:S04]  /*0f80*/  FADD.FTZ R77, R69, R0 ;  /* 0x00000000454d7221 */ /* 0x011fc80000010000 */
        /* <DEDUP_REMOVED lines=20> */
[----:B------:R-:W4:Y:S02]  /*10d0*/  SHFL.BFLY PT, R0, R79, 0x10, 0x1f ;  /* 0x0e001f004f007f89 */ /* 0x000f2400000e0000 */
[----:B----4-:R-:W-:-:S04]  /*10e0*/  FADD.FTZ R0, R79, R0 ;  /* 0x000000004f007221 */ /* 0x010fc80000010000 */
        /* <DEDUP_REMOVED lines=42> */
[----:B------:R0:W4:Y:S02]  /*1390*/  SHFL.BFLY PT, R79, R78, 0x10, 0x1f ;  /* 0x0e001f004e4f7f89 */ /* 0x00012400000e0000 */
.L_x_15055:
[----:B------:R-:W-:Y:S01]  /*13a0*/  FMUL.FTZ R0, R74, R74 ;  /* 0x0000004a4a007220 */ /* 0x000fe20000410000 */
[----:B------:R-:W-:Y:S01]  /*13b0*/  PLOP3.LUT P2, PT, PT, PT, UP1, 0x40, 0x0 ;  /* 0x000000000000781c */ /* 0x000fe20003f4e818 */
[----:B----4-:R-:W-:Y:S01]  /*13c0*/  FADD.FTZ R80, R78, R79 ;  /* 0x0000004f4e507221 */ /* 0x010fe20000010000 */
[----:B------:R-:W4:Y:S01]  /*13d0*/  @!P5 LDC.64 R76, c[0x0][0x258] ;  /* 0x00009600ff4cdb82 */ /* 0x000f220000000a00 */
[----:B------:R-:W-:Y:S01]  /*13e0*/  BSSY B0, `(.L_x_15035) ;  /* 0x000001d000007945 */ /* 0x000fe20003800000 */
[----:B------:R-:W-:Y:S01]  /*13f0*/  FSEL R0, R0, RZ, !P2 ;  /* 0x000000ff00007208 */ /* 0x000fe20005000000 */
[----:B------:R-:W-:Y:S01]  /*1400*/  FFMA.FTZ R73, R80, R73, UR12 ;  /* 0x0000000c50497e23 */ /* 0x000fe20008010049 */
[----:B------:R-:W-:-:S03]  /*1410*/  PLOP3.LUT P2, PT, PT, PT, UP1, 0x40, 0x0 ;  /* 0x000000000000781c */ /* 0x000fc60003f4e818 */
[----:B------:R-:W-:Y:S01]  /*1420*/  FADD.FTZ R0, R73, R0 ;  /* 0x0000000049007221 */ /* 0x000fe20000010000 */
[----:B0-----:R-:W0:Y:S01]  /*1430*/  @!P5 LDC.64 R78, c[0x0][0x250] ;  /* 0x00009400ff4edb82 */ /* 0x001e220000000a00 */
[----:B------:R-:W-:-:S04]  /*1440*/  FSEL R73, R74, RZ, P2 ;  /* 0x000000ff4a497208 */ /* 0x000fc80001000000 */
[----:B------:R-:W5:Y:S01]  /*1450*/  MUFU.RSQ R0, R0 ;  /* 0x0000000000007308 */ /* 0x000f620000001400 */
[----:B----4-:R-:W-:-:S04]  /*1460*/  @!P5 IMAD.WIDE R76, R3, 0x4, R76 ;  /* 0x00000004034cd825 */ /* 0x010fc800078e024c */
[----:B0-----:R-:W-:-:S05]  /*1470*/  @!P5 IMAD.WIDE R78, R3, 0x4, R78 ;  /* 0x00000004034ed825 */ /* 0x001fca00078e024e */
[----:B------:R0:W-:Y:S04]  /*1480*/  @!P5 STG.E desc[UR4][R78.64], R74 ;  /* 0x0000004a4e00d986 */ /* 0x0001e8000c101904 */
[----:B-----5:R0:W-:Y:S01]  /*1490*/  @!P5 STG.E desc[UR4][R76.64], R0 ;  /* 0x000000004c00d986 */ /* 0x0201e2000c101904 */
        /* <DEDUP_REMOVED lines=17> */
.L_x_15036:
[----:B------:R-:W-:Y:S05]  /*15b0*/  BSYNC B0 ;  /* 0x0000000000007941 */ /* 0x000fea0003800000 */
.L_x_15035:
[----:B------:R-:W-:Y:S01]  /*15c0*/  ISETP.GE.U32.AND P2, PT, R2, 0x40, PT ;  /* 0x000000400200780c */ /* 0x000fe20003f46070 */
[----:B------:R-:W-:-:S12]  /*15d0*/  BSSY B0, `(.L_x_15037) ;  /* 0x0000012000007945 */ /* 0x000fd80003800000 */
[----:B------:R-:W-:Y:S05]  /*15e0*/  @!P2 BRA `(.L_x_15038) ;  /* 0x000000000040a947 */ /* 0x000fea0003800000 */
[----:B0---4-:R-:W0:Y:S01]  /*15f0*/  LDC.64 R74, c[0x0][0x2b8] ;  /* 0x0000ae00ff4a7b82 */ /* 0x011e220000000a00 */
        /* <DEDUP_REMOVED lines=15> */
.L_x_15038:
[----:B------:R-:W-:Y:S05]  /*16f0*/  BSYNC B0 ;  /* 0x0000000000007941 */ /* 0x000fea0003800000 */
.L_x_15037:
        /* <DEDUP_REMOVED lines=19> */
.L_x_15040:
[----:B------:R-:W-:Y:S05]  /*1830*/  BSYNC B0 ;  /* 0x0000000000007941 */ /* 0x000fea0003800000 */
.L_x_15039:
[----:B------:R-:W-:Y:S04]  /*1840*/  BSSY B0, `(.L_x_15041) ;  /* 0x0000011000007945 */ /* 0x000fe80003800000 */
        /* <DEDUP_REMOVED lines=16> */
.L_x_15042:
[----:B------:R-:W-:Y:S05]  /*1950*/  BSYNC B0 ;  /* 0x0000000000007941 */ /* 0x000fea0003800000 */
.L_x_15041:
[----:B0-----:R-:W0:Y:S02]  /*1960*/  LDC.64 R72, c[0x0][0x210] ;  /* 0x00008400ff487b82 */ /* 0x001e240000000a00 */
[----:B0-----:R-:W-:-:S04]  /*1970*/  LEA R3, R72, R3, 0x2 ;  /* 0x0000000348037211 */ /* 0x001fc800078e10ff */
[----:B------:R-:W-:-:S13]  /*1980*/  ISETP.GE.AND P2, PT, R3, R73, PT ;  /* 0x000000490300720c */ /* 0x000fda0003f46270 */
[----:B------:R-:W-:Y:S05]  /*1990*/  @!P2 BRA `(.L_x_15043) ;  /* 0xffffffec0040a947 */ /* 0x000fea000383ffff */
[----:B------:R-:W-:Y:S05]  /*19a0*/  EXIT ;  /* 0x000000000000794d */ /* 0x000fea0003800000 */
.L_x_15034:
[----:B------:R-:W-:Y:S01]  /*19b0*/  HFMA2.MMA R82, -RZ, RZ, 0, 5.9604644775390625e-08 ;  /* 0x00000001ff527435 */ /* 0x000fe200000001ff */
[----:B------:R-:W-:Y:S01]  /*19c0*/  BSSY B0, `(.L_x_15044) ;  /* 0x0000007000007945 */ /* 0x000fe20003800000 */
[----:B------:R-:W-:Y:S02]  /*19d0*/  MOV R83, R75 ;  /* 0x0000004b00537202 */ /* 0x000fe40000000f00 */
[----:B------:R-:W-:Y:S02]  /*19e0*/  MOV R85, 0x1f ;  /* 0x0000001f00557802 */ /* 0x000fe40000000f00 */
[----:B------:R-:W-:-:S07]  /*19f0*/  MOV R80, 0xffffffff ;  /* 0xffffffff00507802 */ /* 0x000fce0000000f00 */
[----:B-123--:R-:W-:Y:S05]  /*1a00*/  WARPSYNC.COLLECTIVE R80, `(.L_x_15045) ;  /* 0x0000000050087348 */ /* 0x00efea0003c00000 */
[----:B------:R0:W4:Y:S02]  /*1a10*/  SHFL.BFLY P6, R81, R83, R82, R85 ;  /* 0x0c00005253517389 */ /* 0x00012400000c0055 */
[----:B01234-:R-:W-:Y:S01]  /*1a20*/  ENDCOLLECTIVE ;  /* 0x000000000000791b */ /* 0x01ffe20003800000 */
.L_x_15045:
[----:B------:R-:W-:Y:S05]  /*1a30*/  BSYNC B0 ;  /* 0x0000000000007941 */ /* 0x000fea0003800000 */
.L_x_15044:
        /* <DEDUP_REMOVED lines=9> */
.L_x_15046:
[----:B------:R-:W-:Y:S01]  /*1ad0*/  HFMA2.MMA R82, -RZ, RZ, 0, 2.384185791015625e-07 ;  /* 0x00000004ff527435 */ /* 0x000fe200000001ff */
[----:B------:R-:W-:-:S05]  /*1ae0*/  MOV R73, R81 ;  /* 0x0000005100497202 */ /* 0x000fca0000000f00 */
[----:B------:R-:W-:-:S05]  /*1af0*/  FADD.FTZ R77, R76, R73 ;  /* 0x000000494c4d7221 */ /* 0x000fca0000010000 */
[----:B------:R-:W-:-:S07]  /*1b00*/  MOV R83, R77 ;  /* 0x0000004d00537202 */ /* 0x000fce0000000f00 */
[----:B------:R-:W-:Y:S05]  /*1b10*/  WARPSYNC.COLLECTIVE R80, `(.L_x_15047) ;  /* 0x0000000050087348 */ /* 0x000fea0003c00000 */
[----:B------:R0:W1:Y:S02]  /*1b20*/  SHFL.BFLY P6, R81, R83, R82, R85 ;  /* 0x0c00005253517389 */ /* 0x00006400000c0055 */
[----:B01----:R-:W-:Y:S01]  /*1b30*/  ENDCOLLECTIVE ;  /* 0x000000000000791b */ /* 0x003fe20003800000 */
.L_x_15047:
[----:B------:R-:W-:Y:S01]  /*1b40*/  HFMA2.MMA R82, -RZ, RZ, 0, 4.76837158203125e-07 ;  /* 0x00000008ff527435 */ /* 0x000fe200000001ff */
[----:B------:R-:W-:-:S05]  /*1b50*/  MOV R0, R81 ;  /* 0x0000005100007202 */ /* 0x000fca0000000f00 */
[----:B------:R-:W-:-:S05]  /*1b60*/  FADD.FTZ R78, R77, R0 ;  /* 0x000000004d4e7221 */ /* 0x000fca0000010000 */
[----:B------:R-:W-:-:S07]  /*1b70*/  MOV R83, R78 ;  /* 0x0000004e00537202 */ /* 0x000fce0000000f00 */
[----:B------:R-:W-:Y:S05]  /*1b80*/  WARPSYNC.COLLECTIVE R80, `(.L_x_15048) ;  /* 0x0000000050087348 */ /* 0x000fea0003c00000 */
[----:B------:R0:W1:Y:S02]  /*1b90*/  SHFL.BFLY P6, R81, R83, R82, R85 ;  /* 0x0c00005253517389 */ /* 0x00006400000c0055 */
[----:B01----:R-:W-:Y:S01]  /*1ba0*/  ENDCOLLECTIVE ;  /* 0x000000000000791b */ /* 0x003fe20003800000 */
.L_x_15048:
        /* <DEDUP_REMOVED lines=8> */
.L_x_15049:
        /* <DEDUP_REMOVED lines=41> */
.L_x_15050:
[----:B------:R-:W-:Y:S01]  /*1ec0*/  HFMA2.MMA R82, -RZ, RZ, 0, 1.1920928955078125e-07 ;  /* 0x00000002ff527435 */ /* 0x000fe200000001ff */
[----:B------:R-:W-:-:S05]  /*1ed0*/  MOV R75, R81 ;  /* 0x00000051004b7202 */ /* 0x000fca0000000f00 */
[----:B------:R-:W-:-:S05]  /*1ee0*/  FADD.FTZ R75, R0, R75 ;  /* 0x0000004b004b7221 */ /* 0x000fca0000010000 */
[----:B------:R-:W-:-:S07]  /*1ef0*/  MOV R83, R75 ;  /* 0x0000004b00537202 */ /* 0x000fce0000000f00 */
[----:B------:R-:W-:Y:S05]  /*1f00*/  WARPSYNC.COLLECTIVE R80, `(.L_x_15051) ;  /* 0x0000000050087348 */ /* 0x000fea0003c00000 */
[----:B------:R0:W1:Y:S02]  /*1f10*/  SHFL.BFLY P6, R81, R83, R82, R85 ;  /* 0x0c00005253517389 */ /* 0x00006400000c0055 */
[----:B01----:R-:W-:Y:S01]  /*1f20*/  ENDCOLLECTIVE ;  /* 0x000000000000791b */ /* 0x003fe20003800000 */
.L_x_15051:
[----:B------:R-:W-:Y:S01]  /*1f30*/  HFMA2.MMA R82, -RZ, RZ, 0, 2.384185791015625e-07 ;  /* 0x00000004ff527435 */ /* 0x000fe200000001ff */
[----:B------:R-:W-:-:S05]  /*1f40*/  MOV R76, R81 ;  /* 0x00000051004c7202 */ /* 0x000fca0000000f00 */
[----:B------:R-:W-:-:S05]  /*1f50*/  FADD.FTZ R76, R75, R76 ;  /* 0x0000004c4b4c7221 */ /* 0x000fca0000010000 */
[----:B------:R-:W-:-:S07]  /*1f60*/  MOV R83, R76 ;  /* 0x0000004c00537202 */ /* 0x000fce0000000f00 */
[----:B------:R-:W-:Y:S05]  /*1f70*/  WARPSYNC.COLLECTIVE R80, `(.L_x_15052) ;  /* 0x0000000050087348 */ /* 0x000fea0003c00000 */
[----:B------:R0:W1:Y:S02]  /*1f80*/  SHFL.BFLY P6, R81, R83, R82, R85 ;  /* 0x0c00005253517389 */ /* 0x00006400000c0055 */
[----:B01----:R-:W-:Y:S01]  /*1f90*/  ENDCOLLECTIVE ;  /* 0x000000000000791b */ /* 0x003fe20003800000 */
.L_x_15052:
[----:B------:R-:W-:Y:S01]  /*1fa0*/  HFMA2.MMA R82, -RZ, RZ, 0, 4.76837158203125e-07 ;  /* 0x00000008ff527435 */ /* 0x000fe200000001ff */
[----:B------:R-:W-:-:S05]  /*1fb0*/  MOV R77, R81 ;  /* 0x00000051004d7202 */ /* 0x000fca0000000f00 */
[----:B------:R-:W-:-:S05]  /*1fc0*/  FADD.FTZ R77, R76, R77 ;  /* 0x0000004d4c4d7221 */ /* 0x000fca0000010000 */
[----:B------:R-:W-:-:S07]  /*1fd0*/  MOV R83, R77 ;  /* 0x0000004d00537202 */ /* 0x000fce0000000f00 */
[----:B------:R-:W-:Y:S05]  /*1fe0*/  WARPSYNC.COLLECTIVE R80, `(.L_x_15053) ;  /* 0x0000000050087348 */ /* 0x000fea0003c00000 */
[----:B------:R0:W1:Y:S02]  /*1ff0*/  SHFL.BFLY P6, R81, R83, R82, R85 ;  /* 0x0c00005253517389 */ /* 0x00006400000c0055 */
[----:B01----:R-:W-:Y:S01]  /*2000*/  ENDCOLLECTIVE ;  /* 0x000000000000791b */ /* 0x003fe20003800000 */
.L_x_15053:
[----:B------:R-:W-:Y:S01]  /*2010*/  HFMA2.MMA R82, -RZ, RZ, 0, 9.5367431640625e-07 ;  /* 0x00000010ff527435 */ /* 0x000fe200000001ff */
[----:B------:R-:W-:-:S05]  /*2020*/  MOV R78, R81 ;  /* 0x00000051004e7202 */ /* 0x000fca0000000f00 */
[----:B------:R-:W-:-:S05]  /*2030*/  FADD.FTZ R78, R77, R78 ;  /* 0x0000004e4d4e7221 */ /* 0x000fca0000010000 */
[----:B------:R-:W-:-:S07]  /*2040*/  MOV R83, R78 ;  /* 0x0000004e00537202 */ /* 0x000fce0000000f00 */
[----:B------:R-:W-:Y:S05]  /*2050*/  WARPSYNC.COLLECTIVE R80, `(.L_x_15054) ;  /* 0x0000000050087348 */ /* 0x000fea0003c00000 */
[----:B------:R0:W1:Y:S02]  /*2060*/  SHFL.BFLY P6, R81, R83, R82, R85 ;  /* 0x0c00005253517389 */ /* 0x00006400000c0055 */
[----:B01----:R-:W-:Y:S01]  /*2070*/  ENDCOLLECTIVE ;  /* 0x000000000000791b */ /* 0x003fe20003800000 */
.L_x_15054:
[----:B------:R-:W-:Y:S01]  /*2080*/  MOV R79, R81 ;  /* 0x00000051004f7202 */ /* 0x000fe20000000f00 */
[----:B------:R-:W-:Y:S06]  /*2090*/  BRA `(.L_x_15055) ;  /* 0xfffffff000c07947 */ /* 0x000fec000383ffff */
.L_x_15056:
        /* <DEDUP_REMOVED lines=14> */
.L_x_16620:


//--------------------- .text._ZN10layer_norm13ln_fwd_kernelINS_13Kernel_traitsIfffffjLj512ELj1ELj4ELj1ELj16ENS_18Kernel_traits_baseILj512EfffffjLj128EEEEELb0ELb1ELb0ELb1EEEvNS_9FwdParamsE --------------------------
	.section	.text._ZN10layer_norm13ln_fwd_kernelINS_13Kernel_traitsIfffffjLj512ELj1ELj4ELj1ELj16ENS_18Kernel_traits_baseILj512EfffffjLj128EEEEELb0ELb1ELb0ELb1EEEvNS_9FwdParamsE,"ax",@progbits
	.align	128
        .global         _ZN10layer_norm13ln_fwd_kernelINS_13Kernel_traitsIfffffjLj512ELj1ELj4ELj1ELj16ENS_18Kernel_traits_baseILj512EfffffjLj128EEEEELb0ELb1ELb0ELb1EEEvNS_9FwdParamsE
        .type           _ZN10layer_norm13ln_fwd_kernelINS_13Kernel_traitsIfffffjLj512ELj1ELj4ELj1ELj16ENS_18Kernel_traits_baseILj512EfffffjLj128EEEEELb0ELb1ELb0ELb1EEEvNS_9FwdParamsE,@function
        .size           _ZN10layer_norm13ln_fwd_kernelINS_13Kernel_traitsIfffffjLj512ELj1ELj4ELj1ELj16ENS_18Kernel_traits_baseILj512EfffffjLj128EEEEELb0ELb1ELb0ELb1EEEvNS_9FwdParamsE,(.L_x_16621 - _ZN10layer_norm13ln_fwd_kernelINS_13Kernel_traitsIfffffjLj512ELj1ELj4ELj1ELj16ENS_18Kernel_traits_baseILj512EfffffjLj128EEEEELb0ELb1ELb0ELb1EEEvNS_9FwdParamsE)
        .other          _ZN10layer_norm13ln_fwd_kernelINS_13Kernel_traitsIfffffjLj512ELj1ELj4ELj1ELj16ENS_18Kernel_traits_baseILj512EfffffjLj128EEEEELb0ELb1ELb0ELb1EEEvNS_9FwdParamsE,@"STO_CUDA_ENTRY STV_DEFAULT"
_ZN10layer_norm13ln_fwd_kernelINS_13Kernel_traitsIfffffjLj512ELj1ELj4ELj1ELj16ENS_18Kernel_traits_baseILj512EfffffjLj128EEEEELb0ELb1ELb0ELb1EEEvNS_9FwdParamsE:
.text._ZN10layer_norm13ln_fwd_kernelINS_13Kernel_traitsIfffffjLj512ELj1ELj4ELj1ELj16ENS_18Kernel_traits_baseILj512EfffffjLj128EEEEELb0ELb1ELb0ELb1EEEvNS_9FwdParamsE:
        /* <DEDUP_REMOVED lines=15> */
[----:B------:R-:W-:Y:S01]  /*00f0*/  ULDC.64 UR8, c[0x0][0x278] ;  /* 0x00009e0000087ab9 */ /* 0x000fe20000000a00 */
[----:B0-----:R-:W-:-:S02]  /*0100*/  SHF.L.U32 R2, R3, 0x4, RZ ;  /* 0x0000000403027819 */ /* 0x001fc400000006ff */
[----:B------:R-:W-:Y:S02]  /*0110*/  SHF.R.U32.HI R0, RZ, 0x5, R3 ;  /* 0x00000005ff007819 */ /* 0x000fe40000011603 */
[----:B------:R-:W-:Y:S02]  /*0120*/  LOP3.LUT R4, R2, 0x1f0, RZ, 0xc0, !PT ;  /* 0x000001f002047812 */ /* 0x000fe400078ec0ff */
[----:B-1----:R-:W-:Y:S02]  /*0130*/  LEA R8, R5, R0, 0x2 ;  /* 0x0000000005087211 */ /* 0x002fe400078e10ff */
[C---:B------:R-:W-:Y:S02]  /*0140*/  IADD3 R2, P2, R4.reuse, UR4, RZ ;  /* 0x0000000404027c10 */ /* 0x040fe4000ff5e0ff */
[----:B------:R-:W-:Y:S02]  /*0150*/  LOP3.LUT R0, R3, 0x1f, RZ, 0xc0, !PT ;  /* 0x0000001f03007812 */ /* 0x000fe400078ec0ff */
[----:B------:R-:W-:Y:S01]  /*0160*/  IADD3.X R3, RZ, UR5, RZ, P2, !PT ;  /* 0x00000005ff037c10 */ /* 0x000fe200097fe4ff */
[----:B------:R-:W-:Y:S01]  /*0170*/  ULDC.64 UR4, c[0x0][0x208] ;  /* 0x0000820000047ab9 */ /* 0x000fe20000000a00 */
[----:B------:R-:W-:Y:S01]  /*0180*/  IADD3 R4, P1, R4, UR6, RZ ;  /* 0x0000000604047c10 */ /* 0x000fe2000ff3e0ff */
[----:B------:R-:W-:Y:S01]  /*0190*/  ULDC UR6, c[0x0][0x214] ;  /* 0x0000850000067ab9 */ /* 0x000fe20000000800 */
[----:B------:R-:W-:Y:S01]  /*01a0*/  LEA R6, P3, R0, UR8, 0x4 ;  /* 0x0000000800067c11 */ /* 0x000fe2000f8620ff */
[----:B------:R0:W5:Y:S01]  /*01b0*/  @P0 LDG.E.128 R12, desc[UR4][R2.64] ;  /* 0x00000004020c0981 */ /* 0x000162000c1e1d00 */
[----:B------:R-:W-:-:S02]  /*01c0*/  IADD3.X R5, RZ, UR7, RZ, P1, !PT ;  /* 0x00000007ff057c10 */ /* 0x000fc40008ffe4ff */
[----:B------:R-:W-:Y:S01]  /*01d0*/  ISETP.GE.AND P1, PT, R8, UR6, PT ;  /* 0x0000000608007c0c */ /* 0x000fe2000bf26270 */
[----:B------:R0:W5:Y:S01]  /*01e0*/  @P0 LDG.E.128 R16, desc[UR4][R2.64+0x200] ;  /* 0x0002000402100981 */ /* 0x000162000c1e1d00 */
[----:B------:R-:W-:-:S03]  /*01f0*/  IADD3.X R7, RZ, UR9, RZ, P3, !PT ;  /* 0x00000009ff077c10 */ /* 0x000fc60009ffe4ff */
[----:B------:R0:W5:Y:S04]  /*0200*/  @P0 LDG.E.128 R20, desc[UR4][R2.64+0x400] ;  /* 0x0004000402140981 */ /* 0x000168000c1e1d00 */
[----:B------:R0:W5:Y:S04]  /*0210*/  @P0 LDG.E.128 R24, desc[UR4][R2.64+0x600] ;  /* 0x0006000402180981 */ /* 0x000168000c1e1d00 */
[----:B------:R-:W-:Y:S05]  /*0220*/  @P1 EXIT ;  /* 0x000000000000194d */ /* 0x000fea0003800000 */
[----:B------:R1:W5:Y:S01]  /*0230*/  LDG.E.128 R28, desc[UR4][R4.64] ;  /* 0x00000004041c7981 */ /* 0x000362000c1e1d00 */
[----:B------:R-:W-:-:S03]  /*0240*/  ULDC.64 UR6, c[0x0][0x270] ;  /* 0x00009c0000067ab9 */ /* 0x000fc60000000a00 */
        /* <DEDUP_REMOVED lines=9> */
[----:B0-----:R-:W-:Y:S01]  /*02e0*/  MOV R3, R8 ;  /* 0x0000000800037202 */ /* 0x001fe20000000f00 */
[----:B------:R-:W-:Y:S01]  /*02f0*/  ULDC.64 UR8, c[0x0][0x230] ;  /* 0x00008c0000087ab9 */ /* 0x000fe20000000a00 */
[----:B------:R-:W-:Y:S01]  /*0300*/  ISETP.NE.AND.EX P0, PT, RZ, UR7, PT, P0 ;  /* 0x00000007ff007c0c */ /* 0x000fe2000bf05300 */
[----:B------:R-:W-:Y:S01]  /*0310*/  ULDC UR7, c[0x0][0x2d8] ;  /* 0x0000b60000077ab9 */ /* 0x000fe20000000800 */
[----:B------:R-:W-:Y:S01]  /*0320*/  ISETP.NE.AND P3, PT, RZ, UR6, PT ;  /* 0x00000006ff007c0c */ /* 0x000fe2000bf65270 */
[----:B------:R-:W-:Y:S01]  /*0330*/  ULDC UR6, c[0x0][0x218] ;  /* 0x0000860000067ab9 */ /* 0x000fe20000000800 */
[----:B------:R-:W-:Y:S01]  /*0340*/  ULDC.64 UR10, c[0x0][0x238] ;  /* 0x00008e00000a7ab9 */ /* 0x000fe20000000a00 */
[----:B-1----:R-:W-:-:S10]  /*0350*/  ULDC.64 UR12, c[0x0][0x2b8] ;  /* 0x0000ae00000c7ab9 */ /* 0x002fd40000000a00 */
.L_x_15058:
[----:B--2---:R-:W0:Y:S01]  /*0360*/  LDC.64 R76, c[0x0][0x220] ;  /* 0x00008800ff4c7b82 */ /* 0x004e220000000a00 */
[----:B------:R-:W-:Y:S01]  /*0370*/  IMAD R2, R3, UR6, RZ ;  /* 0x0000000603027c24 */ /* 0x000fe2000f8e02ff */
[----:B------:R-:W-:Y:S01]  /*0380*/  ISETP.NE.U32.AND P1, PT, RZ, UR8, PT ;  /* 0x00000008ff007c0c */ /* 0x000fe2000bf25070 */
[----:B------:R-:W-:-:S03]  /*0390*/  HFMA2.MMA R81, -RZ, RZ, 1.875, 0 ;  /* 0x3f800000ff517435 */ /* 0x000fc600000001ff */
[----:B------:R-:W-:Y:S02]  /*03a0*/  SHF.R.S32.HI R5, RZ, 0x1f, R2 ;  /* 0x0000001fff057819 */ /* 0x000fe40000011402 */
[----:B------:R-:W1:Y:S01]  /*03b0*/  @P0 LDC.64 R6, c[0x0][0x270] ;  /* 0x00009c00ff060b82 */ /* 0x000e620000000a00 */
[----:B------:R-:W-:Y:S02]  /*03c0*/  ISETP.NE.AND.EX P1, PT, RZ, UR9, PT, P1 ;  /* 0x00000009ff007c0c */ /* 0x000fe4000bf25310 */
[----:B------:R-:W-:-:S04]  /*03d0*/  LEA.HI R5, R5, R2, RZ, 0x2 ;  /* 0x0000000205057211 */ /* 0x000fc800078f10ff */
[----:B------:R-:W-:-:S05]  /*03e0*/  LEA.HI.SX32 R79, R5, R0, 0x1e ;  /* 0x00000000054f7211 */ /* 0x000fca00078ff2ff */
[C---:B0-----:R-:W-:Y:S02]  /*03f0*/  IMAD.WIDE.U32 R60, R79.reuse, 0x10, R76 ;  /* 0x000000104f3c7825 */ /* 0x041fe400078e004c */
[----:B------:R-:W-:-:S04]  /*0400*/  @P1 LEA R64, P2, R79, UR8, 0x4 ;  /* 0x000000084f401c11 */ /* 0x000fc8000f8420ff */
[----:B------:R-:W2:Y:S01]  /*0410*/  LDG.E.128 R60, desc[UR4][R60.64] ;  /* 0x000000043c3c7981 */ /* 0x000ea2000c1e1d00 */
[----:B-1----:R-:W-:Y:S01]  /*0420*/  @P0 IMAD.WIDE R6, R3, 0x4, R6 ;  /* 0x0000000403060825 */ /* 0x002fe200078e0206 */
[----:B------:R-:W-:-:S04]  /*0430*/  @P1 LEA.HI.X R65, R79, UR9, RZ, 0x4, P2 ;  /* 0x000000094f411c11 */ /* 0x000fc800090f24ff */
[----:B------:R-:W2:Y:S04]  /*0440*/  @P0 LDG.E R81, desc[UR4][R6.64] ;  /* 0x0000000406510981 */ /* 0x000ea8000c1e1900 */
[----:B------:R0:W3:Y:S01]  /*0450*/  @P1 LDG.E.128 R8, desc[UR4][R64.64] ;  /* 0x0000000440081981 */ /* 0x0000e2000c1e1d00 */
[----:B------:R-:W-:-:S04]  /*0460*/  ISETP.NE.U32.AND P2, PT, RZ, UR8, PT ;  /* 0x00000008ff007c0c */ /* 0x000fc8000bf45070 */
[----:B------:R-:W-:Y:S02]  /*0470*/  ISETP.NE.AND.EX P2, PT, RZ, UR9, PT, P2 ;  /* 0x00000009ff007c0c */ /* 0x000fe4000bf45320 */
[C---:B------:R-:W-:Y:S02]  /*0480*/  SHF.L.U32 R5, R79.reuse, 0x4, RZ ;  /* 0x000000044f057819 */ /* 0x040fe400000006ff */
[----:B------:R-:W-:Y:S02]  /*0490*/  IADD3 R83, R79, 0x20, RZ ;  /* 0x000000204f537810 */ /* 0x000fe40007ffe0ff */
[----:B------:R-:W-:Y:S02]  /*04a0*/  SHF.R.U32.HI R4, RZ, 0x1c, R79 ;  /* 0x0000001cff047819 */ /* 0x000fe4000001164f */
[----:B------:R-:W-:Y:S01]  /*04b0*/  IADD3 R68, P4, R5, UR10, RZ ;  /* 0x0000000a05447c10 */ /* 0x000fe2000ff9e0ff */
[----:B0-----:R-:W-:-:S03]  /*04c0*/  IMAD.WIDE.U32 R64, R83, 0x10, R76 ;  /* 0x0000001053407825 */ /* 0x001fc600078e004c */
[----:B------:R-:W-:Y:S02]  /*04d0*/  IADD3.X R69, R4, UR11, RZ, P4, !PT ;  /* 0x0000000b04457c10 */ /* 0x000fe4000a7fe4ff */
[----:B------:R-:W-:-:S04]  /*04e0*/  @P1 LEA R70, P4, R83, UR8, 0x4 ;  /* 0x0000000853461c11 */ /* 0x000fc8000f8820ff */
[----:B------:R-:W-:Y:S01]  /*04f0*/  @P1 LEA.HI.X R71, R83, UR9, RZ, 0x4, P4 ;  /* 0x0000000953471c11 */ /* 0x000fe2000a0f24ff */
[-C--:B--2---:R-:W-:Y:S01]  /*0500*/  FMUL.FTZ R67, R60, R81.reuse ;  /* 0x000000513c437220 */ /* 0x084fe20000410000 */
[-C--:B------:R-:W-:Y:S01]  /*0510*/  FMUL.FTZ R2, R61, R81.reuse ;  /* 0x000000513d027220 */ /* 0x080fe20000410000 */
[-C--:B------:R-:W-:Y:S01]  /*0520*/  FMUL.FTZ R7, R62, R81.reuse ;  /* 0x000000513e077220 */ /* 0x080fe20000410000 */
[----:B------:R-:W-:Y:S01]  /*0530*/  FMUL.FTZ R6, R63, R81 ;  /* 0x000000513f067220 */ /* 0x000fe20000410000 */
[----:B-----5:R-:W-:Y:S01]  /*0540*/  FMUL.FTZ R60, R44, R67 ;  /* 0x000000432c3c7220 */ /* 0x020fe20000410000 */
[----:B------:R-:W-:Y:S01]  /*0550*/  FMUL.FTZ R61, R45, R2 ;  /* 0x000000022d3d7220 */ /* 0x000fe20000410000 */
[----:B------:R-:W-:Y:S01]  /*0560*/  FMUL.FTZ R62, R46, R7 ;  /* 0x000000072e3e7220 */ /* 0x000fe20000410000 */
[----:B------:R-:W-:Y:S01]  /*0570*/  FMUL.FTZ R63, R47, R6 ;  /* 0x000000062f3f7220 */ /* 0x000fe20000410000 */
[----:B---3--:R-:W-:Y:S01]  /*0580*/  @P2 FADD.FTZ R60, R8, R60 ;  /* 0x0000003c083c2221 */ /* 0x008fe20000010000 */
[----:B------:R-:W-:Y:S01]  /*0590*/  @P2 FADD.FTZ R61, R9, R61 ;  /* 0x0000003d093d2221 */ /* 0x000fe20000010000 */
[----:B------:R-:W-:Y:S01]  /*05a0*/  @P2 FADD.FTZ R62, R10, R62 ;  /* 0x0000003e0a3e2221 */ /* 0x000fe20000010000 */
[----:B------:R-:W-:Y:S01]  /*05b0*/  @P2 FADD.FTZ R63, R11, R63 ;  /* 0x0000003f0b3f2221 */ /* 0x000fe20000010000 */
[----:B------:R-:W-:-:S04]  /*05c0*/  MOV R72, R8 ;  /* 0x0000000800487202 */ /* 0x000fc80000000f00 */
[----:B------:R0:W-:Y:S01]  /*05d0*/  STG.E.128 desc[UR4][R68.64], R60 ;  /* 0x0000003c44007986 */ /* 0x0001e2000c101d04 */
[----:B------:R-:W-:-:S03]  /*05e0*/  MOV R73, R9 ;  /* 0x0000000900497202 */ /* 0x000fc60000000f00 */
[----:B------:R-:W2:Y:S01]  /*05f0*/  LDG.E.128 R64, desc[UR4][R64.64] ;  /* 0x0000000440407981 */ /* 0x000ea2000c1e1d00 */
[----:B------:R-:W-:Y:S02]  /*0600*/  MOV R74, R10 ;  /* 0x0000000a004a7202 */ /* 0x000fe40000000f00 */
[----:B------:R-:W-:-:S06]  /*0610*/  MOV R75, R11 ;  /* 0x0000000b004b7202 */ /* 0x000fcc0000000f00 */
[----:B------:R-:W3:Y:S01]  /*0620*/  @P1 LDG.E.128 R72, desc[UR4][R70.64] ;  /* 0x0000000446481981 */ /* 0x000ee2000c1e1d00 */
[----:B------:R-:W-:Y:S02]  /*0630*/  SHF.L.U32 R80, R83, 0x4, RZ ;  /* 0x0000000453507819 */ /* 0x000fe400000006ff */
[----:B------:R-:W-:Y:S02]  /*0640*/  IADD3 R85, R79, 0x40, RZ ;  /* 0x000000404f557810 */ /* 0x000fe40007ffe0ff */
[----:B------:R-:W-:Y:S02]  /*0650*/  SHF.R.U32.HI R6, RZ, 0x1c, R83 ;  /* 0x0000001cff067819 */ /* 0x000fe40000011653 */
[----:B------:R-:W-:-:S04]  /*0660*/  IADD3 R86, P4, R80, UR10, RZ ;  /* 0x0000000a50567c10 */ /* 0x000fc8000ff9e0ff */
[----:B------:R-:W-:Y:S02]  /*0670*/  IADD3.X R87, R6, UR11, RZ, P4, !PT ;  /* 0x0000000b06577c10 */ /* 0x000fe4000a7fe4ff */
[----:B------:R-:W-:-:S04]  /*0680*/  @P1 LEA R82, P5, R85, UR8, 0x4 ;  /* 0x0000000855521c11 */ /* 0x000fc8000f8a20ff */
[----:B------:R-:W-:Y:S01]  /*0690*/  @P1 LEA.HI.X R83, R85, UR9, RZ, 0x4, P5 ;  /* 0x0000000955531c11 */ /* 0x000fe2000a8f24ff */
[-C--:B--2---:R-:W-:Y:S01]  /*06a0*/  FMUL.FTZ R7, R64, R81.reuse ;  /* 0x0000005140077220 */ /* 0x084fe20000410000 */
[-C--:B------:R-:W-:Y:S01]  /*06b0*/  FMUL.FTZ R2, R65, R81.reuse ;  /* 0x0000005141027220 */ /* 0x080fe20000410000 */
[-C--:B0-----:R-:W-:Y:S01]  /*06c0*/  FMUL.FTZ R69, R66, R81.reuse ;  /* 0x0000005142457220 */ /* 0x081fe20000410000 */
[----:B------:R-:W-:Y:S01]  /*06d0*/  FMUL.FTZ R68, R67, R81 ;  /* 0x0000005143447220 */ /* 0x000fe20000410000 */
[----:B------:R-:W-:Y:S01]  /*06e0*/  FMUL.FTZ R64, R48, R7 ;  /* 0x0000000730407220 */ /* 0x000fe20000410000 */
[----:B------:R-:W-:Y:S01]  /*06f0*/  FMUL.FTZ R65, R49, R2 ;  /* 0x0000000231417220 */ /* 0x000fe20000410000 */
[----:B------:R-:W-:Y:S01]  /*0700*/  FMUL.FTZ R66, R50, R69 ;  /* 0x0000004532427220 */ /* 0x000fe20000410000 */
[----:B------:R-:W-:Y:S01]  /*0710*/  FMUL.FTZ R67, R51, R68 ;  /* 0x0000004433437220 */ /* 0x000fe20000410000 */
[----:B------:R-:W-:-:S04]  /*0720*/  IMAD.WIDE.U32 R68, R85, 0x10, R76 ;  /* 0x0000001055447825 */ /* 0x000fc800078e004c */
[----:B---3--:R-:W-:Y:S01]  /*0730*/  @P2 FADD.FTZ R64, R72, R64 ;  /* 0x0000004048402221 */ /* 0x008fe20000010000 */
[----:B------:R-:W-:Y:S01]  /*0740*/  @P2 FADD.FTZ R65, R73, R65 ;  /* 0x0000004149412221 */ /* 0x000fe20000010000 */
[----:B------:R-:W-:Y:S01]  /*0750*/  @P2 FADD.FTZ R66, R74, R66 ;  /* 0x000000424a422221 */ /* 0x000fe20000010000 */
[----:B------:R-:W-:-:S05]  /*0760*/  @P2 FADD.FTZ R67, R75, R67 ;  /* 0x000000434b432221 */ /* 0x000fca0000010000 */
[----:B------:R0:W-:Y:S04]  /*0770*/  STG.E.128 desc[UR4][R86.64], R64 ;  /* 0x0000004056007986 */ /* 0x0001e8000c101d04 */
[----:B------:R-:W2:Y:S01]  /*0780*/  LDG.E.128 R68, desc[UR4][R68.64] ;  /* 0x0000000444447981 */ /* 0x000ea2000c1e1d00 */
[----:B------:R-:W-:Y:S02]  /*0790*/  @P1 MOV R8, R72 ;  /* 0x0000004800081202 */ /* 0x000fe40000000f00 */
[----:B------:R-:W-:Y:S02]  /*07a0*/  @P1 MOV R9, R73 ;  /* 0x0000004900091202 */ /* 0x000fe40000000f00 */
[----:B------:R-:W-:Y:S02]  /*07b0*/  @P1 MOV R10, R74 ;  /* 0x0000004a000a1202 */ /* 0x000fe40000000f00 */
[----:B------:R-:W-:-:S02]  /*07c0*/  @P1 MOV R11, R75 ;  /* 0x0000004b000b1202 */ /* 0x000fc40000000f00 */
[----:B------:R1:W3:Y:S01]  /*07d0*/  @P1 LDG.E.128 R72, desc[UR4][R82.64] ;  /* 0x0000000452481981 */ /* 0x0002e2000c1e1d00 */
[----:B------:R-:W-:Y:S02]  /*07e0*/  SHF.L.U32 R7, R85, 0x4, RZ ;  /* 0x0000000455077819 */ /* 0x000fe400000006ff */
[----:B------:R-:W-:Y:S02]  /*07f0*/  SHF.R.U32.HI R2, RZ, 0x1c, R85 ;  /* 0x0000001cff027819 */ /* 0x000fe40000011655 */
[----:B0-----:R-:W-:Y:S02]  /*0800*/  IADD3 R87, R79, 0x60, RZ ;  /* 0x000000604f577810 */ /* 0x001fe40007ffe0ff */
[----:B------:R-:W-:-:S03]  /*0810*/  IADD3 R84, P4, R7, UR10, RZ ;  /* 0x0000000a07547c10 */ /* 0x000fc6000ff9e0ff */
[C---:B------:R-:W-:Y:S01]  /*0820*/  IMAD.WIDE.U32 R76, R87.reuse, 0x10, R76 ;  /* 0x00000010574c7825 */ /* 0x040fe200078e004c */
[----:B------:R-:W-:Y:S02]  /*0830*/  IADD3.X R85, R2, UR11, RZ, P4, !PT ;  /* 0x0000000b02557c10 */ /* 0x000fe4000a7fe4ff */
[----:B-1----:R-:W-:-:S04]  /*0840*/  @P1 LEA R82, P4, R87, UR8, 0x4 ;  /* 0x0000000857521c11 */ /* 0x002fc8000f8820ff */
[----:B------:R-:W-:Y:S01]  /*0850*/  @P1 LEA.HI.X R83, R87, UR9, RZ, 0x4, P4 ;  /* 0x0000000957531c11 */ /* 0x000fe2000a0f24ff */
[-C--:B--2---:R-:W-:Y:S01]  /*0860*/  FMUL.FTZ R89, R68, R81.reuse ;  /* 0x0000005144597220 */ /* 0x084fe20000410000 */
        /* <DEDUP_REMOVED lines=11> */
[----:B------:R-:W-:-:S02]  /*0920*/  @P1 MOV R8, R72 ;  /* 0x0000004800081202 */ /* 0x000fc40000000f00 */
[----:B------:R-:W-:Y:S02]  /*0930*/  @P1 MOV R9, R73 ;  /* 0x0000004900091202 */ /* 0x000fe40000000f00 */
[----:B------:R-:W-:Y:S01]  /*0940*/  @P1 MOV R10, R74 ;  /* 0x0000004a000a1202 */ /* 0x000fe20000000f00 */
[----:B------:R0:W-:Y:S01]  /*0950*/  STG.E.128 desc[UR4][R84.64], R68 ;  /* 0x0000004454007986 */ /* 0x0001e2000c101d04 */
[----:B------:R-:W-:-:S03]  /*0960*/  @P1 MOV R11, R75 ;  /* 0x0000004b000b1202 */ /* 0x000fc60000000f00 */
[----:B------:R-:W2:Y:S04]  /*0970*/  LDG.E.128 R76, desc[UR4][R76.64] ;  /* 0x000000044c4c7981 */ /* 0x000ea8000c1e1d00 */
[----:B------:R-:W3:Y:S01]  /*0980*/  @P1 LDG.E.128 R8, desc[UR4][R82.64] ;  /* 0x0000000452081981 */ /* 0x000ee2000c1e1d00 */
[----:B------:R-:W-:-:S04]  /*0990*/  FADD.FTZ R86, RZ, R60 ;  /* 0x0000003cff567221 */ /* 0x000fc80000010000 */
[----:B------:R-:W-:-:S04]  /*09a0*/  FADD.FTZ R89, R61, R86 ;  /* 0x000000563d597221 */ /* 0x000fc80000010000 */
[----:B------:R-:W-:-:S04]  /*09b0*/  FADD.FTZ R86, R62, R89 ;  /* 0x000000593e567221 */ /* 0x000fc80000010000 */
[----:B0-----:R-:W-:-:S04]  /*09c0*/  FADD.FTZ R85, R63, R86 ;  /* 0x000000563f557221 */ /* 0x001fc80000010000 */
[----:B------:R-:W-:Y:S01]  /*09d0*/  FADD.FTZ R88, R64, R85 ;  /* 0x0000005540587221 */ /* 0x000fe20000010000 */
[----:B------:R-:W-:Y:S01]  /*09e0*/  UMOV UR14, 0xffffffff ;  /* 0xffffffff000e7882 */ /* 0x000fe20000000000 */
[-C--:B--2---:R-:W-:Y:S01]  /*09f0*/  FMUL.FTZ R86, R79, R81.reuse ;  /* 0x000000514f567220 */ /* 0x084fe20000410000 */
[-C--:B------:R-:W-:Y:S01]  /*0a00*/  FMUL.FTZ R85, R76, R81.reuse ;  /* 0x000000514c557220 */ /* 0x080fe20000410000 */
[----:B------:R-:W-:Y:S01]  /*0a10*/  FADD.FTZ R79, R65, R88 ;  /* 0x00000058414f7221 */ /* 0x000fe20000010000 */
[-C--:B------:R-:W-:Y:S01]  /*0a20*/  FMUL.FTZ R89, R78, R81.reuse ;  /* 0x000000514e597220 */ /* 0x080fe20000410000 */
[----:B---3--:R-:W-:Y:S01]  /*0a30*/  @P1 MOV R72, R8 ;  /* 0x0000000800481202 */ /* 0x008fe20000000f00 */
[----:B------:R-:W-:Y:S01]  /*0a40*/  FMUL.FTZ R84, R77, R81 ;  /* 0x000000514d547220 */ /* 0x000fe20000410000 */
[----:B------:R-:W-:Y:S01]  /*0a50*/  FMUL.FTZ R76, R56, R85 ;  /* 0x00000055384c7220 */ /* 0x000fe20000410000 */
[----:B------:R-:W-:Y:S01]  /*0a60*/  FADD.FTZ R78, R66, R79 ;  /* 0x0000004f424e7221 */ /* 0x000fe20000010000 */
[----:B------:R-:W-:Y:S01]  /*0a70*/  @P1 MOV R73, R9 ;  /* 0x0000000900491202 */ /* 0x000fe20000000f00 */
[----:B------:R-:W-:Y:S01]  /*0a80*/  FMUL.FTZ R77, R57, R84 ;  /* 0x00000054394d7220 */ /* 0x000fe20000410000 */
[----:B------:R-:W-:Y:S01]  /*0a90*/  @P2 FADD.FTZ R76, R76, R72 ;  /* 0x000000484c4c2221 */ /* 0x000fe20000010000 */
[----:B------:R-:W-:Y:S01]  /*0aa0*/  FADD.FTZ R79, R67, R78 ;  /* 0x0000004e434f7221 */ /* 0x000fe20000010000 */
[----:B------:R-:W-:Y:S01]  /*0ab0*/  SHF.L.U32 R72, R87, 0x4, RZ ;  /* 0x0000000457487819 */ /* 0x000fe200000006ff */
[----:B------:R-:W-:Y:S01]  /*0ac0*/  @P2 FADD.FTZ R77, R77, R73 ;  /* 0x000000494d4d2221 */ /* 0x000fe20000010000 */
[----:B------:R-:W-:Y:S01]  /*0ad0*/  @P1 MOV R74, R10 ;  /* 0x0000000a004a1202 */ /* 0x000fe20000000f00 */
[----:B------:R-:W-:Y:S01]  /*0ae0*/  FADD.FTZ R84, R68, R79 ;  /* 0x0000004f44547221 */ /* 0x000fe20000010000 */
[----:B------:R-:W-:Y:S01]  /*0af0*/  @P1 MOV R75, R11 ;  /* 0x0000000b004b1202 */ /* 0x000fe20000000f00 */
[----:B------:R-:W-:Y:S01]  /*0b00*/  FMUL.FTZ R78, R58, R89 ;  /* 0x000000593a4e7220 */ /* 0x000fe20000410000 */
[----:B------:R-:W-:Y:S01]  /*0b10*/  SHF.R.U32.HI R73, RZ, 0x1c, R87 ;  /* 0x0000001cff497819 */ /* 0x000fe20000011657 */
[----:B------:R-:W-:Y:S01]  /*0b20*/  FMUL.FTZ R79, R59, R86 ;  /* 0x000000563b4f7220 */ /* 0x000fe20000410000 */
[----:B------:R-:W-:Y:S01]  /*0b30*/  IADD3 R82, P4, R72, UR10, RZ ;  /* 0x0000000a48527c10 */ /* 0x000fe2000ff9e0ff */
[----:B------:R-:W-:Y:S01]  /*0b40*/  @P2 FADD.FTZ R78, R78, R74 ;  /* 0x0000004a4e4e2221 */ /* 0x000fe20000010000 */
[----:B------:R-:W-:Y:S01]  /*0b50*/  FADD.FTZ R81, R69, R84 ;  /* 0x0000005445517221 */ /* 0x000fe20000010000 */
[----:B------:R-:W-:Y:S01]  /*0b60*/  @P2 FADD.FTZ R79, R79, R75 ;  /* 0x0000004b4f4f2221 */ /* 0x000fe20000010000 */
[----:B------:R-:W-:-:S02]  /*0b70*/  IADD3.X R83, R73, UR11, RZ, P4, !PT ;  /* 0x0000000b49537c10 */ /* 0x000fc4000a7fe4ff */
        /* <DEDUP_REMOVED lines=62> */
.L_x_15070:
[----:B------:R-:W2:Y:S01]  /*0f60*/  @!P1 LDC.64 R74, c[0x0][0x250] ;  /* 0x00009400ff4a9b82 */ /* 0x000ea20000000a00 */
[----:B01----:R-:W-:Y:S01]  /*0f70*/  FADD.FTZ R86, R86, R91 ;  /* 0x0000005b56567221 */ /* 0x003fe20000010000 */
[----:B------:R-:W-:Y:S01]  /*0f80*/  FMUL.FTZ R82, R87, R87 ;  /* 0x0000005757527220 */ /* 0x000fe20000410000 */
[----:B------:R-:W-:Y:S02]  /*0f90*/  IADD3 R72, P4, R72, UR12, RZ ;  /* 0x0000000c48487c10 */ /* 0x000fe4000ff9e0ff */
[----:B------:R-:W-:Y:S02]  /*0fa0*/  FFMA.FTZ R81, R86, R81, UR7 ;  /* 0x0000000756517e23 */ /* 0x000fe40008010051 */
[----:B------:R-:W-:Y:S02]  /*0fb0*/  FSEL R86, R82, RZ, P3 ;  /* 0x000000ff52567208 */ /* 0x000fe40001800000 */
[----:B------:R-:W0:Y:S01]  /*0fc0*/  @!P1 LDC.64 R82, c[0x0][0x258] ;  /* 0x00009600ff529b82 */ /* 0x000e220000000a00 */
[----:B------:R-:W-:Y:S01]  /*0fd0*/  IADD3.X R73, R73, UR13, RZ, P4, !PT ;  /* 0x0000000d49497c10 */ /* 0x000fe2000a7fe4ff */
[----:B--2---:R-:W-:-:S04]  /*0fe0*/  @!P1 IMAD.WIDE R84, R3, 0x4, R74 ;  /* 0x0000000403549825 */ /* 0x004fc800078e024a */
[----:B------:R-:W-:Y:S01]  /*0ff0*/  FADD.FTZ R75, R81, R86 ;  /* 0x00000056514b7221 */ /* 0x000fe20000010000 */
[----:B------:R-:W-:Y:S01]  /*1000*/  FSEL R74, R87, RZ, !P3 ;  /* 0x000000ff574a7208 */ /* 0x000fe20005800000 */
[----:B------:R1:W-:Y:S04]  /*1010*/  @!P1 STG.E desc[UR4][R84.64], R87 ;  /* 0x0000005754009986 */ /* 0x0003e8000c101904 */
[----:B------:R-:W2:Y:S01]  /*1020*/  MUFU.RSQ R75, R75 ;  /* 0x0000004b004b7308 */ /* 0x000ea20000001400 */
[----:B------:R-:W-:Y:S01]  /*1030*/  FADD.FTZ R81, R70, -R74 ;  /* 0x8000004a46517221 */ /* 0x000fe20000010000 */
[----:B0-----:R-:W-:-:S04]  /*1040*/  @!P1 IMAD.WIDE R82, R3, 0x4, R82 ;  /* 0x0000000403529825 */ /* 0x001fc800078e0252 */
[--C-:B------:R-:W-:Y:S01]  /*1050*/  FADD.FTZ R71, R71, -R74.reuse ;  /* 0x8000004a47477221 */ /* 0x100fe20000010000 */
[----:B------:R-:W-:Y:S01]  /*1060*/  IADD3 R70, P2, R5, UR12, RZ ;  /* 0x0000000c05467c10 */ /* 0x000fe2000ff5e0ff */
        /* <DEDUP_REMOVED lines=12> */
[----:B--2---:R0:W-:Y:S01]  /*1130*/  @!P1 STG.E desc[UR4][R82.64], R75 ;  /* 0x0000004b52009986 */ /* 0x0041e2000c101904 */
[C---:B------:R-:W-:Y:S01]  /*1140*/  FMUL.FTZ R5, R75.reuse, R71 ;  /* 0x000000474b057220 */ /* 0x040fe20000410000 */
[----:B------:R-:W-:Y:S01]  /*1150*/  IADD3.X R71, R4, UR13, RZ, P2, !PT ;  /* 0x0000000d04477c10 */ /* 0x000fe200097fe4ff */
[----:B------:R-:W-:Y:S01]  /*1160*/  FMUL.FTZ R60, R75, R60 ;  /* 0x0000003c4b3c7220 */ /* 0x000fe20000410000 */
[----:B-1----:R-:W-:Y:S01]  /*1170*/  IADD3 R84, P2, R7, UR12, RZ ;  /* 0x0000000c07547c10 */ /* 0x002fe2000ff5e0ff */
[C---:B------:R-:W-:Y:S01]  /*1180*/  FMUL.FTZ R61, R75.reuse, R61 ;  /* 0x0000003d4b3d7220 */ /* 0x040fe20000410000 */
[C---:B------:R-:W-:Y:S01]  /*1190*/  FMUL.FTZ R62, R75.reuse, R62 ;  /* 0x0000003e4b3e7220 */ /* 0x040fe20000410000 */
[----:B------:R-:W-:Y:S01]  /*11a0*/  FMUL.FTZ R63, R75, R63 ;  /* 0x0000003f4b3f7220 */ /* 0x000fe20000410000 */
[--C-:B------:R-:W-:Y:S01]  /*11b0*/  FADD.FTZ R78, R78, -R74.reuse ;  /* 0x8000004a4e4e7221 */ /* 0x100fe20000010000 */
[----:B------:R-:W-:Y:S01]  /*11c0*/  FADD.FTZ R74, R79, -R74 ;  /* 0x8000004a4f4a7221 */ /* 0x000fe20000010000 */
[----:B------:R-:W-:Y:S01]  /*11d0*/  FFMA.FTZ R62, R30, R62, R14 ;  /* 0x0000003e1e3e7223 */ /* 0x000fe2000001000e */
[----:B------:R-:W-:Y:S01]  /*11e0*/  FFMA.FTZ R63, R31, R63, R15 ;  /* 0x0000003f1f3f7223 */ /* 0x000fe2000001000f */
[----:B0-----:R-:W-:Y:S01]  /*11f0*/  IADD3 R82, P1, R80, UR12, RZ ;  /* 0x0000000c50527c10 */ /* 0x001fe2000ff3e0ff */
[----:B------:R-:W-:Y:S01]  /*1200*/  FFMA.FTZ R61, R29, R61, R13 ;  /* 0x0000003d1d3d7223 */ /* 0x000fe2000001000d */
[----:B------:R-:W-:Y:S01]  /*1210*/  FFMA.FTZ R60, R28, R60, R12 ;  /* 0x0000003c1c3c7223 */ /* 0x000fe2000001000c */
[C---:B------:R-:W-:Y:S01]  /*1220*/  FMUL.FTZ R64, R75.reuse, R64 ;  /* 0x000000404b407220 */ /* 0x040fe20000410000 */
[----:B------:R-:W-:Y:S01]  /*1230*/  IADD3.X R83, R6, UR13, RZ, P1, !PT ;  /* 0x0000000d06537c10 */ /* 0x000fe20008ffe4ff */
[C---:B------:R-:W-:Y:S01]  /*1240*/  FMUL.FTZ R65, R75.reuse, R65 ;  /* 0x000000414b417220 */ /* 0x040fe20000410000 */
[----:B------:R-:W0:Y:S01]  /*1250*/  LDC.64 R6, c[0x0][0x210] ;  /* 0x00008400ff067b82 */ /* 0x000e220000000a00 */
        /* <DEDUP_REMOVED lines=9> */
[----:B------:R1:W-:Y:S01]  /*12f0*/  STG.E.128 desc[UR4][R70.64], R60 ;  /* 0x0000003c46007986 */ /* 0x0003e2000c101d04 */
[----:B------:R-:W-:Y:S01]  /*1300*/  FFMA.FTZ R67, R35, R67, R19 ;  /* 0x0000004323437223 */ /* 0x000fe20000010013 */
[----:B------:R-:W-:Y:S01]  /*1310*/  FFMA.FTZ R66, R34, R66, R18 ;  /* 0x0000004222427223 */ /* 0x000fe20000010012 */
[----:B------:R-:W-:Y:S01]  /*1320*/  FFMA.FTZ R65, R33, R65, R17 ;  /* 0x0000004121417223 */ /* 0x000fe20000010011 */
[----:B------:R-:W-:Y:S01]  /*1330*/  FFMA.FTZ R64, R32, R64, R16 ;  /* 0x0000004020407223 */ /* 0x000fe20000010010 */
[----:B------:R-:W-:Y:S01]  /*1340*/  IADD3.X R85, R2, UR13, RZ, P2, !PT ;  /* 0x0000000d02557c10 */ /* 0x000fe200097fe4ff */
[----:B------:R-:W-:Y:S01]  /*1350*/  FFMA.FTZ R69, R37, R69, R21 ;  /* 0x0000004525457223 */ /* 0x000fe20000010015 */
[----:B------:R-:W-:Y:S01]  /*1360*/  FFMA.FTZ R68, R36, R68, R20 ;  /* 0x0000004424447223 */ /* 0x000fe20000010014 */
[----:B------:R-:W-:Y:S01]  /*1370*/  FFMA.FTZ R79, R43, R74, R27 ;  /* 0x0000004a2b4f7223 */ /* 0x000fe2000001001b */
[----:B------:R-:W-:Y:S01]  /*1380*/  FFMA.FTZ R78, R42, R78, R26 ;  /* 0x0000004e2a4e7223 */ /* 0x000fe2000001001a */
[----:B------:R-:W-:Y:S01]  /*1390*/  FFMA.FTZ R77, R41, R77, R25 ;  /* 0x0000004d294d7223 */ /* 0x000fe20000010019 */
[----:B------:R-:W-:Y:S01]  /*13a0*/  FFMA.FTZ R76, R40, R76, R24 ;  /* 0x0000004c284c7223 */ /* 0x000fe20000010018 */
[----:B------:R2:W-:Y:S01]  /*13b0*/  STG.E.128 desc[UR4][R82.64], R64 ;  /* 0x0000004052007986 */ /* 0x0005e2000c101d04 */
[----:B0-----:R-:W-:Y:S01]  /*13c0*/  LEA R3, R6, R3, 0x2 ;  /* 0x0000000306037211 */ /* 0x001fe200078e10ff */
[----:B-1----:R-:W-:Y:S01]  /*13d0*/  FFMA.FTZ R71, R39, R5, R23 ;  /* 0x0000000527477223 */ /* 0x002fe20000010017 */
[----:B------:R-:W-:-:S02]  /*13e0*/  FFMA.FTZ R70, R38, R81, R22 ;  /* 0x0000005126467223 */ /* 0x000fc40000010016 */
[----:B------:R-:W-:-:S03]  /*13f0*/  ISETP.GE.AND P1, PT, R3, R7, PT ;  /* 0x000000070300720c */ /* 0x000fc60003f26270 */
[----:B------:R2:W-:Y:S04]  /*1400*/  STG.E.128 desc[UR4][R84.64], R68 ;  /* 0x0000004454007986 */ /* 0x0005e8000c101d04 */
[----:B------:R2:W-:Y:S06]  /*1410*/  STG.E.128 desc[UR4][R72.64], R76 ;  /* 0x0000004c48007986 */ /* 0x0005ec000c101d04 */
[----:B------:R-:W-:Y:S05]  /*1420*/  @!P1 BRA `(.L_x_15058) ;  /* 0xffffffec00cc9947 */ /* 0x000fea000383ffff */
[----:B------:R-:W-:Y:S05]  /*1430*/  EXIT ;  /* 0x000000000000794d */ /* 0x000fea0003800000 */
.L_x_15057:
        /* <DEDUP_REMOVED lines=8> */
.L_x_15060:
[----:B------:R-:W-:Y:S05]  /*14c0*/  BSYNC B0 ;  /* 0x0000000000007941 */ /* 0x000fea0003800000 */
.L_x_15059:
[----:B------:R-:W-:Y:S02]  /*14d0*/  MOV R75, R91 ;  /* 0x0000005b004b7202 */ /* 0x000fe40000000f00 */
[----:B------:R-:W-:Y:S02]  /*14e0*/  MOV R82, 0x1f ;  /* 0x0000001f00527802 */ /* 0x000fe40000000f00 */
[----:B------:R-:W-:Y:S01]  /*14f0*/  MOV R83, 0xffffffff ;  /* 0xffffffff00537802 */ /* 0x000fe20000000f00 */
[----:B------:R-:W-:Y:S01]  /*1500*/  FADD.FTZ R84, R74, R75 ;  /* 0x0000004b4a547221 */ /* 0x000fe20000010000 */
[----:B------:R-:W-:-:S04]  /*1510*/  HFMA2.MMA R75, -RZ, RZ, 0, 1.1920928955078125e-07 ;  /* 0x00000002ff4b7435 */ /* 0x000fc800000001ff */
[----:B------:R-:W-:-:S07]  /*1520*/  MOV R90, R84 ;  /* 0x00000054005a7202 */ /* 0x000fce0000000f00 */
[----:B------:R-:W-:Y:S05]  /*1530*/  WARPSYNC.COLLECTIVE R83, `(.L_x_15061) ;  /* 0x0000000053087348 */ /* 0x000fea0003c00000 */
[----:B------:R0:W1:Y:S02]  /*1540*/  SHFL.BFLY P2, R91, R90, R75, R82 ;  /* 0x0c00004b5a5b7389 */ /* 0x0000640000040052 */
[----:B01----:R-:W-:Y:S01]  /*1550*/  ENDCOLLECTIVE ;  /* 0x000000000000791b */ /* 0x003fe20003800000 */
.L_x_15061:
[----:B------:R-:W-:Y:S01]  /*1560*/  HFMA2.MMA R75, -RZ, RZ, 0, 2.384185791015625e-07 ;  /* 0x00000004ff4b7435 */ /* 0x000fe200000001ff */
[----:B------:R-:W-:-:S05]  /*1570*/  MOV R81, R91 ;  /* 0x0000005b00517202 */ /* 0x000fca0000000f00 */
[----:B------:R-:W-:-:S05]  /*1580*/  FADD.FTZ R85, R84, R81 ;  /* 0x0000005154557221 */ /* 0x000fca0000010000 */
[----:B------:R-:W-:-:S07]  /*1590*/  MOV R90, R85 ;  /* 0x00000055005a7202 */ /* 0x000fce0000000f00 */
[----:B------:R-:W-:Y:S05]  /*15a0*/  WARPSYNC.COLLECTIVE R83, `(.L_x_15062) ;  /* 0x0000000053087348 */ /* 0x000fea0003c00000 */
[----:B------:R0:W1:Y:S02]  /*15b0*/  SHFL.BFLY P2, R91, R90, R75, R82 ;  /* 0x0c00004b5a5b7389 */ /* 0x0000640000040052 */
[----:B01----:R-:W-:Y:S01]  /*15c0*/  ENDCOLLECTIVE ;  /* 0x000000000000791b */ /* 0x003fe20003800000 */
.L_x_15062:
[----:B------:R-:W-:Y:S01]  /*15d0*/  HFMA2.MMA R75, -RZ, RZ, 0, 4.76837158203125e-07 ;  /* 0x00000008ff4b7435 */ /* 0x000fe200000001ff */
[----:B------:R-:W-:-:S05]  /*15e0*/  MOV R86, R91 ;  /* 0x0000005b00567202 */ /* 0x000fca0000000f00 */
[----:B------:R-:W-:-:S05]  /*15f0*/  FADD.FTZ R86, R85, R86 ;  /* 0x0000005655567221 */ /* 0x000fca0000010000 */
[----:B------:R-:W-:-:S07]  /*1600*/  MOV R90, R86 ;  /* 0x00000056005a7202 */ /* 0x000fce0000000f00 */
[----:B------:R-:W-:Y:S05]  /*1610*/  WARPSYNC.COLLECTIVE R83, `(.L_x_15063) ;  /* 0x0000000053087348 */ /* 0x000fea0003c00000 */
[----:B------:R0:W1:Y:S02]  /*1620*/  SHFL.BFLY P2, R91, R90, R75, R82 ;  /* 0x0c00004b5a5b7389 */ /* 0x0000640000040052 */
[----:B01----:R-:W-:Y:S01]  /*1630*/  ENDCOLLECTIVE ;  /* 0x000000000000791b */ /* 0x003fe20003800000 */
.L_x_15063:
        /* <DEDUP_REMOVED lines=8> */
.L_x_15064:
        /* <DEDUP_REMOVED lines=35> */
[----:B------:R-:W-:-:S04]  /*18f0*/  HFMA2.MMA R75, -RZ, RZ, 0, 5.9604644775390625e-08 ;  /* 0x00000001ff4b7435 */ /* 0x000fc800000001ff */
[----:B------:R-:W-:-:S07]  /*1900*/  MOV R90, R74 ;  /* 0x0000004a005a7202 */ /* 0x000fce0000000f00 */
[----:B------:R-:W-:Y:S05]  /*1910*/  WARPSYNC.COLLECTIVE R83, `(.L_x_15065) ;  /* 0x0000000053087348 */ /* 0x000fea0003c00000 */
[----:B------:R0:W1:Y:S02]  /*1920*/  SHFL.BFLY P2, R91, R90, R75, R82 ;  /* 0x0c00004b5a5b7389 */ /* 0x0000640000040052 */
[----:B01----:R-:W-:Y:S01]  /*1930*/  ENDCOLLECTIVE ;  /* 0x000000000000791b */ /* 0x003fe20003800000 */
.L_x_15065:
[----:B------:R-:W-:Y:S01]  /*1940*/  HFMA2.MMA R75, -RZ, RZ, 0, 1.1920928955078125e-07 ;  /* 0x00000002ff4b7435 */ /* 0x000fe200000001ff */
[----:B------:R-:W-:-:S05]  /*1950*/  MOV R85, R91 ;  /* 0x0000005b00557202 */ /* 0x000fca0000000f00 */
[----:B------:R-:W-:-:S05]  /*1960*/  FADD.FTZ R85, R74, R85 ;  /* 0x000000554a557221 */ /* 0x000fca0000010000 */
[----:B------:R-:W-:-:S07]  /*1970*/  MOV R90, R85 ;  /* 0x00000055005a7202 */ /* 0x000fce0000000f00 */
[----:B------:R-:W-:Y:S05]  /*1980*/  WARPSYNC.COLLECTIVE R83, `(.L_x_15066) ;  /* 0x0000000053087348 */ /* 0x000fea0003c00000 */
[----:B------:R0:W1:Y:S02]  /*1990*/  SHFL.BFLY P2, R91, R90, R75, R82 ;  /* 0x0c00004b5a5b7389 */ /* 0x0000640000040052 */
[----:B01----:R-:W-:Y:S01]  /*19a0*/  ENDCOLLECTIVE ;  /* 0x000000000000791b */ /* 0x003fe20003800000 */
.L_x_15066:
[----:B------:R-:W-:Y:S01]  /*19b0*/  HFMA2.MMA R75, -RZ, RZ, 0, 2.384185791015625e-07 ;  /* 0x00000004ff4b7435 */ /* 0x000fe200000001ff */
[----:B------:R-:W-:-:S05]  /*19c0*/  MOV R84, R91 ;  /* 0x0000005b00547202 */ /* 0x000fca0000000f00 */
[----:B------:R-:W-:-:S05]  /*19d0*/  FADD.FTZ R84, R85, R84 ;  /* 0x0000005455547221 */ /* 0x000fca0000010000 */
[----:B------:R-:W-:-:S07]  /*19e0*/  MOV R90, R84 ;  /* 0x00000054005a7202 */ /* 0x000fce0000000f00 */
[----:B------:R-:W-:Y:S05]  /*19f0*/  WARPSYNC.COLLECTIVE R83, `(.L_x_15067) ;  /* 0x0000000053087348 */ /* 0x000fea0003c00000 */
[----:B------:R0:W1:Y:S02]  /*1a00*/  SHFL.BFLY P2, R91, R90, R75, R82 ;  /* 0x0c00004b5a5b7389 */ /* 0x0000640000040052 */
[----:B01----:R-:W-:Y:S01]  /*1a10*/  ENDCOLLECTIVE ;  /* 0x000000000000791b */ /* 0x003fe20003800000 */
.L_x_15067:
[----:B------:R-:W-:Y:S01]  /*1a20*/  HFMA2.MMA R75, -RZ, RZ, 0, 4.76837158203125e-07 ;  /* 0x00000008ff4b7435 */ /* 0x000fe200000001ff */
[----:B------:R-:W-:-:S05]  /*1a30*/  MOV R89, R91 ;  /* 0x0000005b00597202 */ /* 0x000fca0000000f00 */
[----:B------:R-:W-:-:S05]  /*1a40*/  FADD.FTZ R89, R84, R89 ;  /* 0x0000005954597221 */ /* 0x000fca0000010000 */
[----:B------:R-:W-:-:S07]  /*1a50*/  MOV R90, R89 ;  /* 0x00000059005a7202 */ /* 0x000fce0000000f00 */
[----:B------:R-:W-:Y:S05]  /*1a60*/  WARPSYNC.COLLECTIVE R83, `(.L_x_15068) ;  /* 0x0000000053087348 */ /* 0x000fea0003c00000 */
[----:B------:R0:W1:Y:S02]  /*1a70*/  SHFL.BFLY P2, R91, R90, R75, R82 ;  /* 0x0c00004b5a5b7389 */ /* 0x0000640000040052 */
[----:B01----:R-:W-:Y:S01]  /*1a80*/  ENDCOLLECTIVE ;  /* 0x000000000000791b */ /* 0x003fe20003800000 */
.L_x_15068:
[----:B------:R-:W-:Y:S01]  /*1a90*/  HFMA2.MMA R75, -RZ, RZ, 0, 9.5367431640625e-07 ;  /* 0x00000010ff4b7435 */ /* 0x000fe200000001ff */
[----:B------:R-:W-:-:S05]  /*1aa0*/  MOV R86, R91 ;  /* 0x0000005b00567202 */ /* 0x000fca0000000f00 */
[----:B------:R-:W-:-:S05]  /*1ab0*/  FADD.FTZ R86, R89, R86 ;  /* 0x0000005659567221 */ /* 0x000fca0000010000 */
[----:B------:R-:W-:-:S07]  /*1ac0*/  MOV R90, R86 ;  /* 0x00000056005a7202 */ /* 0x000fce0000000f00 */
[----:B------:R-:W-:Y:S05]  /*1ad0*/  WARPSYNC.COLLECTIVE R83, `(.L_x_15069) ;  /* 0x0000000053087348 */ /* 0x000fea0003c00000 */
[----:B------:R0:W1:Y:S02]  /*1ae0*/  SHFL.BFLY P2, R91, R90, R75, R82 ;  /* 0x0c00004b5a5b7389 */ /* 0x0000640000040052 */
[----:B01----:R-:W-:Y:S01]  /*1af0*/  ENDCOLLECTIVE ;  /* 0x000000000000791b */ /* 0x003fe20003800000 */
.L_x_15069:
[----:B------:R-:W-:Y:S05]  /*1b00*/  BRA `(.L_x_15070) ;  /* 0xfffffff400147947 */ /* 0x000fea000383ffff */
.L_x_15071:
        /* <DEDUP_REMOVED lines=15> */
.L_x_16621:


//--------------------- .text._ZN10layer_norm13ln_fwd_kernelINS_13Kernel_traitsIfffffjLj512ELj1ELj4ELj1ELj16ENS_18Kernel_traits_baseILj512EfffffjLj128EEEEELb0ELb1ELb1ELb0EEEvNS_9FwdParamsE --------------------------
	.section	.text._ZN10layer_norm13ln_fwd_kernelINS_13Kernel_traitsIfffffjLj512ELj1ELj4ELj1ELj16ENS_18Kernel_traits_baseILj512EfffffjLj128EEEEELb0ELb1ELb1ELb0EEEvNS_9FwdParamsE,"ax",@progbits
	.align	128
        .global         _ZN10layer_norm13ln_fwd_kernelINS_13Kernel_traitsIfffffjLj512ELj1ELj4ELj1ELj16ENS_18Kernel_traits_baseILj512EfffffjLj128EEEEELb0ELb1ELb1ELb0EEEvNS_9FwdParamsE
        .type           _ZN10layer_norm13ln_fwd_kernelINS_13Kernel_traitsIfffffjLj512ELj1ELj4ELj1ELj16ENS_18Kernel_traits_baseILj512EfffffjLj128EEEEELb0ELb1ELb1ELb0EEEvNS_9FwdParamsE,@function
        .size           _ZN10layer_norm13ln_fwd_kernelINS_13Kernel_traitsIfffffjLj512ELj1ELj4ELj1ELj16ENS_18Kernel_traits_baseILj512EfffffjLj128EEEEELb0ELb1ELb1ELb0EEEvNS_9FwdParamsE,(.L_x_16622 - _ZN10layer_norm13ln_fwd_kernelINS_13Kernel_traitsIfffffjLj512ELj1ELj4ELj1ELj16ENS_18Kernel_traits_baseILj512EfffffjLj128EEEEELb0ELb1ELb1ELb0EEEvNS_9FwdParamsE)
        .other          _ZN10layer_norm13ln_fwd_kernelINS_13Kernel_traitsIfffffjLj512ELj1ELj4ELj1ELj16ENS_18Kernel_traits_baseILj512EfffffjLj128EEEEELb0ELb1ELb1ELb0EEEvNS_9FwdParamsE,@"STO_CUDA_ENTRY STV_DEFAULT"
_ZN10layer_norm13ln_fwd_kernelINS_13Kernel_traitsIfffffjLj512ELj1ELj4ELj1ELj16ENS_18Kernel_traits_baseILj512EfffffjLj128EEEEELb0ELb1ELb1ELb0EEEvNS_9FwdParamsE:
.text._ZN10layer_norm13ln_fwd_kernelINS_13Kernel_traitsIfffffjLj512ELj1ELj4ELj1ELj16ENS_18Kernel_traits_baseILj512EfffffjLj128EEEEELb0ELb1ELb1ELb0EEEvNS_9FwdParamsE:
        /* <DEDUP_REMOVED lines=37> */
.L_x_15073:
[----:B------:R-:W-:Y:S05]  /*0250*/  BSYNC B0 ;  /* 0x0000000000007941 */ /* 0x000fea0003800000 */
.L_x_15072:
[----:B------:R-:W-:Y:S04]  /*0260*/  BSSY B0, `(.L_x_15074) ;  /* 0x0000012000007945 */ /* 0x000fe80003800000 */
[----:B------:R-:W-:Y:S05]  /*0270*/  @!P6 BRA `(.L_x_15075) ;  /* 0x000000000040e947 */ /* 0x000fea0003800000 */
[----:B0-----:R-:W0:Y:S01]  /*0280*/  LDC.64 R16, c[0x0][0x260] ;  /* 0x00009800ff107b82 */ /* 0x001e220000000a00 */
[----:B------:R-:W-:Y:S01]  /*0290*/  ULDC.64 UR6, c[0x0][0x2c8] ;  /* 0x0000b20000067ab9 */ /* 0x000fe20000000a00 */
[----:B------:R-:W-:Y:S01]  /*02a0*/  ULDC.64 UR8, c[0x0][0x278] ;  /* 0x00009e0000087ab9 */ /* 0x000fe20000000a00 */
[----:B------:R-:W-:Y:S02]  /*02b0*/  ISETP.NE.U32.AND P2, PT, RZ, UR6, PT ;  /* 0x00000006ff007c0c */ /* 0x000fe4000bf45070 */
[----:B------:R-:W-:Y:S02]  /*02c0*/  CS2R R18, SRZ ;  /* 0x0000000000127805 */ /* 0x000fe4000001ff00 */
[C---:B------:R-:W-:Y:S02]  /*02d0*/  LEA R24, P4, R43.reuse, UR8, 0x4 ;  /* 0x000000082b187c11 */ /* 0x040fe4000f8820ff */
[----:B------:R-:W-:Y:S02]  /*02e0*/  ISETP.NE.AND.EX P2, PT, RZ, UR7, PT, P2 ;  /* 0x00000007ff007c0c */ /* 0x000fe4000bf45320 */
[----:B------:R-:W-:-:S06]  /*02f0*/  LEA.HI.X R25, R43, UR9, RZ, 0x4, P4 ;  /* 0x000000092b197c11 */ /* 0x000fcc000a0f24ff */
[----:B------:R-:W5:Y:S05]  /*0300*/  LDG.E.128 R24, desc[UR4][R24.64] ;  /* 0x0000000418187981 */ /* 0x000f6a000c1e1d00 */
[C---:B------:R-:W-:Y:S01]  /*0310*/  @P2 LEA R28, P3, R43.reuse, UR6, 0x4 ;  /* 0x000000062b1c2c11 */ /* 0x040fe2000f8620ff */
[C---:B0-----:R-:W-:Y:S01]  /*0320*/  IMAD.WIDE.U32 R20, R43.reuse, 0x10, R16 ;  /* 0x000000102b147825 */ /* 0x041fe200078e0010 */
[----:B------:R-:W-:Y:S02]  /*0330*/  CS2R R16, SRZ ;  /* 0x0000000000107805 */ /* 0x000fe4000001ff00 */
[----:B------:R-:W-:-:S03]  /*0340*/  @P2 LEA.HI.X R29, R43, UR7, RZ, 0x4, P3 ;  /* 0x000000072b1d2c11 */ /* 0x000fc600098f24ff */
[----:B------:R-:W5:Y:S04]  /*0350*/  LDG.E.128 R20, desc[UR4][R20.64] ;  /* 0x0000000414147981 */ /* 0x000f68000c1e1d00 */
[----:B------:R1:W5:Y:S01]  /*0360*/  @P2 LDG.E.128 R16, desc[UR4][R28.64] ;  /* 0x000000041c102981 */ /* 0x000362000c1e1d00 */
[----:B------:R-:W-:-:S07]  /*0370*/  IADD3 R43, R43, 0x20, RZ ;  /* 0x000000202b2b7810 */ /* 0x000fce0007ffe0ff */
.L_x_15075:
[----:B------:R-:W-:Y:S05]  /*0380*/  BSYNC B0 ;  /* 0x0000000000007941 */ /* 0x000fea0003800000 */
.L_x_15074:
[----:B------:R-:W-:Y:S04]  /*0390*/  BSSY B0, `(.L_x_15076) ;  /* 0x0000012000007945 */ /* 0x000fe80003800000 */
[----:B------:R-:W-:Y:S05]  /*03a0*/  @!P5 BRA `(.L_x_15077) ;  /* 0x000000000040d947 */ /* 0x000fea0003800000 */
[----:B-1----:R-:W1:Y:S01]  /*03b0*/  LDC.64 R28, c[0x0][0x260] ;  /* 0x00009800ff1c7b82 */ /* 0x002e620000000a00 */
        /* <DEDUP_REMOVED lines=9> */
[C---:B-1----:R-:W-:Y:S01]  /*0450*/  IMAD.WIDE.U32 R32, R43.reuse, 0x10, R28 ;  /* 0x000000102b207825 */ /* 0x042fe200078e001c */
[----:B------:R-:W-:Y:S02]  /*0460*/  CS2R R28, SRZ ;  /* 0x00000000001c7805 */ /* 0x000fe4000001ff00 */
[----:B------:R-:W-:-:S03]  /*0470*/  @P2 LEA.HI.X R41, R43, UR7, RZ, 0x4, P3 ;  /* 0x000000072b292c11 */ /* 0x000fc600098f24ff */
[----:B------:R-:W5:Y:S04]  /*0480*/  LDG.E.128 R32, desc[UR4][R32.64] ;  /* 0x0000000420207981 */ /* 0x000f68000c1e1d00 */
[----:B------:R2:W5:Y:S01]  /*0490*/  @P2 LDG.E.128 R28, desc[UR4][R40.64] ;  /* 0x00000004281c2981 */ /* 0x000562000c1e1d00 */
[----:B------:R-:W-:-:S07]  /*04a0*/  IADD3 R43, R43, 0x20, RZ ;  /* 0x000000202b2b7810 */ /* 0x000fce0007ffe0ff */
.L_x_15077:
[----:B------:R-:W-:Y:S05]  /*04b0*/  BSYNC B0 ;  /* 0x0000000000007941 */ /* 0x000fea0003800000 */
.L_x_15076:
[----:B------:R-:W-:Y:S04]  /*04c0*/  BSSY B0, `(.L_x_15078) ;  /* 0x0000011000007945 */ /* 0x000fe80003800000 */
[----:B------:R-:W-:Y:S05]  /*04d0*/  @!P1 BRA `(.L_x_15079) ;  /* 0x00000000003c9947 */ /* 0x000fea0003800000 */
[----:B------:R-:W3:Y:S01]  /*04e0*/  LDC.64 R44, c[0x0][0x260] ;  /* 0x00009800ff2c7b82 */ /* 0x000ee20000000a00 */
[----:B------:R-:W-:Y:S01]  /*04f0*/  ULDC.64 UR6, c[0x0][0x2c8] ;  /* 0x0000b20000067ab9 */ /* 0x000fe20000000a00 */
[----:B------:R-:W-:Y:S01]  /*0500*/  ULDC.64 UR8, c[0x0][0x278] ;  /* 0x00009e0000087ab9 */ /* 0x000fe20000000a00 */
[----:B------:R-:W-:Y:S02]  /*0510*/  ISETP.NE.U32.AND P2, PT, RZ, UR6, PT ;  /* 0x00000006ff007c0c */ /* 0x000fe4000bf45070 */
[----:B--2---:R-:W-:Y:S02]  /*0520*/  CS2R R40, SRZ ;  /* 0x0000000000287805 */ /* 0x004fe4000001ff00 */
[C---:B------:R-:W-:Y:S02]  /*0530*/  LEA R48, P4, R43.reuse, UR8, 0x4 ;  /* 0x000000082b307c11 */ /* 0x040fe4000f8820ff */
[----:B------:R-:W-:Y:S02]  /*0540*/  ISETP.NE.AND.EX P2, PT, RZ, UR7, PT, P2 ;  /* 0x00000007ff007c0c */ /* 0x000fe4000bf45320 */
[----:B------:R-:W-:-:S06]  /*0550*/  LEA.HI.X R49, R43, UR9, RZ, 0x4, P4 ;  /* 0x000000092b317c11 */ /* 0x000fcc000a0f24ff */
[----:B------:R-:W5:Y:S05]  /*0560*/  LDG.E.128 R48, desc[UR4][R48.64] ;  /* 0x0000000430307981 */ /* 0x000f6a000c1e1d00 */
[C---:B------:R-:W-:Y:S01]  /*0570*/  @P2 LEA R52, P3, R43.reuse, UR6, 0x4 ;  /* 0x000000062b342c11 */ /* 0x040fe2000f8620ff */
[----:B---3--:R-:W-:-:S03]  /*0580*/  IMAD.WIDE.U32 R44, R43, 0x10, R44 ;  /* 0x000000102b2c7825 */ /* 0x008fc600078e002c */
[----:B------:R-:W-:Y:S02]  /*0590*/  @P2 LEA.HI.X R53, R43, UR7, RZ, 0x4, P3 ;  /* 0x000000072b352c11 */ /* 0x000fe400098f24ff */
[----:B------:R-:W-:Y:S01]  /*05a0*/  CS2R R42, SRZ ;  /* 0x00000000002a7805 */ /* 0x000fe2000001ff00 */
[----:B------:R-:W5:Y:S05]  /*05b0*/  LDG.E.128 R44, desc[UR4][R44.64] ;  /* 0x000000042c2c7981 */ /* 0x000f6a000c1e1d00 */
[----:B------:R3:W5:Y:S02]  /*05c0*/  @P2 LDG.E.128 R40, desc[UR4][R52.64] ;  /* 0x0000000434282981 */ /* 0x000764000c1e1d00 */
.L_x_15079:
[----:B------:R-:W-:Y:S05]  /*05d0*/  BSYNC B0 ;  /* 0x0000000000007941 */ /* 0x000fea0003800000 */
.L_x_15078:
[----:B------:R-:W-:Y:S02]  /*05e0*/  ULDC UR6, c[0x0][0x214] ;  /* 0x0000850000067ab9 */ /* 0x000fe40000000800 */
[----:B------:R-:W-:-:S13]  /*05f0*/  ISETP.GE.AND P2, PT, R0, UR6, PT ;  /* 0x0000000600007c0c */ /* 0x000fda000bf46270 */
[----:B------:R-:W-:Y:S05]  /*0600*/  @P2 EXIT ;  /* 0x000000000000294d */ /* 0x000fea0003800000 */
[----:B------:R-:W-:Y:S01]  /*0610*/  ULDC.U8 UR6, c[0x0][0x2a0] ;  /* 0x0000a80000067ab9 */ /* 0x000fe20000000000 */
[----:B------:R-:W-:Y:S01]  /*0620*/  ULDC UR7, c[0x0][0x2d8] ;  /* 0x0000b60000077ab9 */ /* 0x000fe20000000800 */
[----:B------:R-:W-:-:S03]  /*0630*/  UISETP.NE.AND UP0, UPT, UR6, URZ, UPT ;  /* 0x0000003f0600728c */ /* 0x000fc6000bf05270 */
[----:B------:R-:W-:-:S08]  /*0640*/  ULDC UR6, c[0x0][0x29c] ;  /* 0x0000a70000067ab9 */ /* 0x000fd00000000800 */
.L_x_15129:
[----:B------:R-:W4:Y:S08]  /*0650*/  LDC.64 R76, c[0x0][0x280] ;  /* 0x0000a000ff4c7b82 */ /* 0x000f300000000a00 */
[----:B0-----:R-:W0:Y:S08]  /*0660*/  LDC R85, c[0x0][0x218] ;  /* 0x00008600ff557b82 */ /* 0x001e300000000800 */
[----:B------:R-:W1:Y:S01]  /*0670*/  LDC.64 R86, c[0x0][0x288] ;  /* 0x0000a200ff567b82 */ /* 0x000e620000000a00 */
[----:B----4-:R-:W-:-:S05]  /*0680*/  IMAD.WIDE R76, R0, 0x4, R76 ;  /* 0x00000004004c7825 */ /* 0x010fca00078e024c */
[----:B------:R-:W4:Y:S01]  /*0690*/  LDG.E R83, desc[UR4][R76.64] ;  /* 0x000000044c537981 */ /* 0x000f22000c1e1900 */
[----:B0-----:R-:W-:-:S05]  /*06a0*/  IMAD R78, R0, R85, RZ ;  /* 0x00000055004e7224 */ /* 0x001fca00078e02ff */
[----:B------:R-:W-:Y:S01]  /*06b0*/  SHF.R.S32.HI R79, RZ, 0x1f, R78 ;  /* 0x0000001fff4f7819 */ /* 0x000fe2000001144e */
[----:B-1----:R-:W-:-:S03]  /*06c0*/  IMAD.WIDE R86, R0, 0x4, R86 ;  /* 0x0000000400567825 */ /* 0x002fc600078e0256 */
[----:B------:R-:W-:Y:S01]  /*06d0*/  LEA.HI R78, R79, R78, RZ, 0x2 ;  /* 0x0000004e4f4e7211 */ /* 0x000fe200078f10ff */
[----:B------:R-:W-:Y:S01]  /*06e0*/  HFMA2.MMA R79, -RZ, RZ, 0, 0 ;  /* 0x00000000ff4f7435 */ /* 0x000fe200000001ff */
[----:B------:R-:W-:Y:S02]  /*06f0*/  BSSY B0, `(.L_x_15080) ;  /* 0x000003f000007945 */ /* 0x000fe40003800000 */
[----:B------:R-:W-:Y:S01]  /*0700*/  LEA.HI.SX32 R78, R78, R3, 0x1e ;  /* 0x000000034e4e7211 */ /* 0x000fe200078ff2ff */
[----:B-----5:R0:W5:Y:S02]  /*0710*/  LDG.E R84, desc[UR4][R86.64] ;  /* 0x0000000456547981 */ /* 0x020164000c1e1900 */
[----:B0-----:R-:W-:Y:S02]  /*0720*/  SHF.R.S32.HI R86, RZ, 0x1f, R0 ;  /* 0x0000001fff567819 */ /* 0x001fe40000011400 */
        /* <DEDUP_REMOVED lines=8> */
[----:B------:R-:W0:Y:S02]  /*07b0*/  LDC.64 R76, c[0x0][0x230] ;  /* 0x00008c00ff4c7b82 */ /* 0x000e240000000a00 */
[----:B0-----:R-:W-:-:S04]  /*07c0*/  ISETP.NE.U32.AND P4, PT, R76, RZ, PT ;  /* 0x000000ff4c00720c */ /* 0x001fc80003f85070 */
[----:B------:R-:W-:-:S13]  /*07d0*/  ISETP.NE.AND.EX P4, PT, R77, RZ, PT, P4 ;  /* 0x000000ff4d00720c */ /* 0x000fda0003f85340 */
[----:B------:R-:W0:Y:S02]  /*07e0*/  @P4 LDC.64 R56, c[0x0][0x230] ;  /* 0x00008c00ff384b82 */ /* 0x000e240000000a00 */
[----:B0-----:R-:W-:-:S05]  /*07f0*/  @P4 IMAD.WIDE.U32 R88, R78, 0x10, R56 ;  /* 0x000000104e584825 */ /* 0x001fca00078e0038 */
[----:B---3--:R-:W3:Y:S01]  /*0800*/  @P4 LDG.E.128 R52, desc[UR4][R88.64] ;  /* 0x0000000458344981 */ /* 0x008ee2000c1e1d00 */
[----:B------:R-:W-:-:S13]  /*0810*/  ISETP.GT.AND P5, PT, R83, RZ, PT ;  /* 0x000000ff5300720c */ /* 0x000fda0003fa4270 */
        /* <DEDUP_REMOVED lines=22> */
.L_x_15083:
[----:B------:R-:W-:Y:S05]  /*0980*/  BSYNC B1 ;  /* 0x0000000000017941 */ /* 0x000fea0003800000 */
.L_x_15082:
[----:B------:R-:W-:Y:S04]  /*0990*/  BSSY B1, `(.L_x_15084) ;  /* 0x0000005000017945 */ /* 0x000fe80003800000 */
[----:B------:R-:W-:Y:S05]  /*09a0*/  @!P5 BRA `(.L_x_15085) ;  /* 0x00000000000cd947 */ /* 0x000fea0003800000 */
[----:B-----5:R-:W-:-:S04]  /*09b0*/  FMUL.FTZ R88, R61, UR6 ;  /* 0x000000063d587c20 */ /* 0x020fc80008410000 */
[----:B------:R-:W-:-:S04]  /*09c0*/  FMUL.FTZ R57, R13, R88 ;  /* 0x000000580d397220 */ /* 0x000fc80000410000 */
[----:B------:R-:W-:-:S07]  /*09d0*/  @P4 FADD.FTZ R57, R53, R57 ;  /* 0x0000003935394221 */ /* 0x000fce0000010000 */
.L_x_15085:
[----:B------:R-:W-:Y:S05]  /*09e0*/  BSYNC B1 ;  /* 0x0000000000017941 */ /* 0x000fea0003800000 */
.L_x_15084:
[----:B------:R-:W-:Y:S04]  /*09f0*/  BSSY B1, `(.L_x_15086) ;  /* 0x0000005000017945 */ /* 0x000fe80003800000 */
[----:B------:R-:W-:Y:S05]  /*0a00*/  @!P5 BRA `(.L_x_15087) ;  /* 0x00000000000cd947 */ /* 0x000fea0003800000 */
[----:B-----5:R-:W-:-:S04]  /*0a10*/  FMUL.FTZ R87, R62, UR6 ;  /* 0x000000063e577c20 */ /* 0x020fc80008410000 */
[----:B------:R-:W-:-:S04]  /*0a20*/  FMUL.FTZ R58, R14, R87 ;  /* 0x000000570e3a7220 */ /* 0x000fc80000410000 */
[----:B------:R-:W-:-:S07]  /*0a30*/  @P4 FADD.FTZ R58, R54, R58 ;  /* 0x0000003a363a4221 */ /* 0x000fce0000010000 */
.L_x_15087:
[----:B------:R-:W-:Y:S05]  /*0a40*/  BSYNC B1 ;  /* 0x0000000000017941 */ /* 0x000fea0003800000 */
.L_x_15086:
[----:B------:R-:W-:Y:S04]  /*0a50*/  BSSY B1, `(.L_x_15088) ;  /* 0x0000005000017945 */ /* 0x000fe80003800000 */
[----:B------:R-:W-:Y:S05]  /*0a60*/  @!P5 BRA `(.L_x_15089) ;  /* 0x00000000000cd947 */ /* 0x000fea0003800000 */
[----:B-----5:R-:W-:-:S04]  /*0a70*/  FMUL.FTZ R88, R63, UR6 ;  /* 0x000000063f587c20 */ /* 0x020fc80008410000 */
[----:B------:R-:W-:-:S04]  /*0a80*/  FMUL.FTZ R59, R15, R88 ;  /* 0x000000580f3b7220 */ /* 0x000fc80000410000 */
[----:B------:R-:W-:-:S07]  /*0a90*/  @P4 FADD.FTZ R59, R55, R59 ;  /* 0x0000003b373b4221 */ /* 0x000fce0000010000 */
.L_x_15089:
[----:B------:R-:W-:Y:S05]  /*0aa0*/  BSYNC B1 ;  /* 0x0000000000017941 */ /* 0x000fea0003800000 */
.L_x_15088:
[----:B------:R0:W-:Y:S01]  /*0ab0*/  STG.E.128 desc[UR4][R76.64], R56 ;  /* 0x000000384c007986 */ /* 0x0001e2000c101d04 */
[----:B------:R-:W-:Y:S02]  /*0ac0*/  IADD3 R79, R79, 0x20, RZ ;  /* 0x000000204f4f7810 */ /* 0x000fe40007ffe0ff */
[----:B------:R-:W-:-:S07]  /*0ad0*/  IADD3 R78, R78, 0x20, RZ ;  /* 0x000000204e4e7810 */ /* 0x000fce0007ffe0ff */
.L_x_15081:
[----:B------:R-:W-:Y:S05]  /*0ae0*/  BSYNC B0 ;  /* 0x0000000000007941 */ /* 0x000fea0003800000 */
.L_x_15080:
        /* <DEDUP_REMOVED lines=8> */
[----:B---3--:R0:W3:Y:S01]  /*0b70*/  @P4 LDG.E.128 R52, desc[UR4][R88.64] ;  /* 0x0000000458344981 */ /* 0x0080e2000c1e1d00 */
[----:B------:R-:W-:Y:S01]  /*0b80*/  ISETP.GT.AND P5, PT, R83, RZ, PT ;  /* 0x000000ff5300720c */ /* 0x000fe20003fa4270 */
[----:B0-----:R-:W0:-:S12]  /*0b90*/  @P3 LDC.64 R88, c[0x0][0x220] ;  /* 0x00008800ff583b82 */ /* 0x001e180000000a00 */
[----:B------:R-:W-:-:S04]  /*0ba0*/  @!P5 ISETP.NE.U32.AND P2, PT, R76, RZ, PT ;  /* 0x000000ff4c00d20c */ /* 0x000fc80003f45070 */
[----:B------:R-:W-:Y:S01]  /*0bb0*/  @!P5 ISETP.NE.AND.EX P2, PT, R77, RZ, PT, P2 ;  /* 0x000000ff4d00d20c */ /* 0x000fe20003f45320 */
[----:B0-----:R-:W-:-:S05]  /*0bc0*/  @P3 IMAD.WIDE.U32 R88, R79, 0x10, R88 ;  /* 0x000000104f583825 */ /* 0x001fca00078e0058 */
[----:B-----5:R0:W5:Y:S01]  /*0bd0*/  @P3 LDG.E.128 R60, desc[UR4][R88.64] ;  /* 0x00000004583c3981 */ /* 0x020162000c1e1d00 */
[----:B------:R-:W-:Y:S01]  /*0be0*/  BSSY B1, `(.L_x_15092) ;  /* 0x0000011000017945 */ /* 0x000fe20003800000 */
        /* <DEDUP_REMOVED lines=16> */
.L_x_15093:
[----:B------:R-:W-:Y:S05]  /*0cf0*/  BSYNC B1 ;  /* 0x0000000000017941 */ /* 0x000fea0003800000 */
.L_x_15092:
[----:B------:R-:W-:Y:S04]  /*0d00*/  BSSY B1, `(.L_x_15094) ;  /* 0x0000005000017945 */ /* 0x000fe80003800000 */
[----:B------:R-:W-:Y:S05]  /*0d10*/  @!P5 BRA `(.L_x_15095) ;  /* 0x00000000000cd947 */ /* 0x000fea0003800000 */
[----:B-----5:R-:W-:-:S04]  /*0d20*/  FMUL.FTZ R88, R61, UR6 ;  /* 0x000000063d587c20 */ /* 0x020fc80008410000 */
[----:B------:R-:W-:-:S04]  /*0d30*/  FMUL.FTZ R65, R25, R88 ;  /* 0x0000005819417220 */ /* 0x000fc80000410000 */
[----:B------:R-:W-:-:S07]  /*0d40*/  @P4 FADD.FTZ R65, R53, R65 ;  /* 0x0000004135414221 */ /* 0x000fce0000010000 */
.L_x_15095:
[----:B------:R-:W-:Y:S05]  /*0d50*/  BSYNC B1 ;  /* 0x0000000000017941 */ /* 0x000fea0003800000 */
.L_x_15094:
[----:B------:R-:W-:Y:S04]  /*0d60*/  BSSY B1, `(.L_x_15096) ;  /* 0x0000005000017945 */ /* 0x000fe80003800000 */
[----:B------:R-:W-:Y:S05]  /*0d70*/  @!P5 BRA `(.L_x_15097) ;  /* 0x00000000000cd947 */ /* 0x000fea0003800000 */
[----:B-----5:R-:W-:-:S04]  /*0d80*/  FMUL.FTZ R87, R62, UR6 ;  /* 0x000000063e577c20 */ /* 0x020fc80008410000 */
[----:B------:R-:W-:-:S04]  /*0d90*/  FMUL.FTZ R66, R26, R87 ;  /* 0x000000571a427220 */ /* 0x000fc80000410000 */
[----:B------:R-:W-:-:S07]  /*0da0*/  @P4 FADD.FTZ R66, R54, R66 ;  /* 0x0000004236424221 */ /* 0x000fce0000010000 */
.L_x_15097:
[----:B------:R-:W-:Y:S05]  /*0db0*/  BSYNC B1 ;  /* 0x0000000000017941 */ /* 0x000fea0003800000 */
.L_x_15096:
[----:B------:R-:W-:Y:S04]  /*0dc0*/  BSSY B1, `(.L_x_15098) ;  /* 0x0000005000017945 */ /* 0x000fe80003800000 */
[----:B------:R-:W-:Y:S05]  /*0dd0*/  @!P5 BRA `(.L_x_15099) ;  /* 0x00000000000cd947 */ /* 0x000fea0003800000 */
[----:B-----5:R-:W-:-:S04]  /*0de0*/  FMUL.FTZ R88, R63, UR6 ;  /* 0x000000063f587c20 */ /* 0x020fc80008410000 */
[----:B------:R-:W-:-:S04]  /*0df0*/  FMUL.FTZ R67, R27, R88 ;  /* 0x000000581b437220 */ /* 0x000fc80000410000 */
[----:B------:R-:W-:-:S07]  /*0e00*/  @P4 FADD.FTZ R67, R55, R67 ;  /* 0x0000004337434221 */ /* 0x000fce0000010000 */
.L_x_15099:
[----:B------:R-:W-:Y:S05]  /*0e10*/  BSYNC B1 ;  /* 0x0000000000017941 */ /* 0x000fea0003800000 */
.L_x_15098:
[----:B------:R1:W-:Y:S01]  /*0e20*/  STG.E.128 desc[UR4][R76.64], R64 ;  /* 0x000000404c007986 */ /* 0x0003e2000c101d04 */
[----:B------:R-:W-:Y:S02]  /*0e30*/  IADD3 R79, R79, 0x20, RZ ;  /* 0x000000204f4f7810 */ /* 0x000fe40007ffe0ff */
[----:B------:R-:W-:-:S07]  /*0e40*/  IADD3 R78, R78, 0x20, RZ ;  /* 0x000000204e4e7810 */ /* 0x000fce0007ffe0ff */
.L_x_15091:
[----:B------:R-:W-:Y:S05]  /*0e50*/  BSYNC B0 ;  /* 0x0000000000007941 */ /* 0x000fea0003800000 */
.L_x_15090:
        /* <DEDUP_REMOVED lines=32> */
.L_x_15103:
[----:B------:R-:W-:Y:S05]  /*1060*/  BSYNC B1 ;  /* 0x0000000000017941 */ /* 0x000fea0003800000 */
.L_x_15102:
[----:B------:R-:W-:Y:S04]  /*1070*/  BSSY B1, `(.L_x_15104) ;  /* 0x0000005000017945 */ /* 0x000fe80003800000 */
[----:B------:R-:W-:Y:S05]  /*1080*/  @!P5 BRA `(.L_x_15105) ;  /* 0x00000000000cd947 */ /* 0x000fea0003800000 */
[----:B-----5:R-:W-:-:S04]  /*1090*/  FMUL.FTZ R88, R61, UR6 ;  /* 0x000000063d587c20 */ /* 0x020fc80008410000 */
[----:B------:R-:W-:-:S04]  /*10a0*/  FMUL.FTZ R69, R37, R88 ;  /* 0x0000005825457220 */ /* 0x000fc80000410000 */
[----:B------:R-:W-:-:S07]  /*10b0*/  @P4 FADD.FTZ R69, R53, R69 ;  /* 0x0000004535454221 */ /* 0x000fce0000010000 */
.L_x_15105:
[----:B------:R-:W-:Y:S05]  /*10c0*/  BSYNC B1 ;  /* 0x0000000000017941 */ /* 0x000fea0003800000 */
.L_x_15104:
[----:B------:R-:W-:Y:S04]  /*10d0*/  BSSY B1, `(.L_x_15106) ;  /* 0x0000005000017945 */ /* 0x000fe80003800000 */
[----:B------:R-:W-:Y:S05]  /*10e0*/  @!P5 BRA `(.L_x_15107) ;  /* 0x00000000000cd947 */ /* 0x000fea0003800000 */
[----:B-----5:R-:W-:-:S04]  /*10f0*/  FMUL.FTZ R87, R62, UR6 ;  /* 0x000000063e577c20 */ /* 0x020fc80008410000 */
[----:B------:R-:W-:-:S04]  /*1100*/  FMUL.FTZ R70, R38, R87 ;  /* 0x0000005726467220 */ /* 0x000fc80000410000 */
[----:B------:R-:W-:-:S07]  /*1110*/  @P4 FADD.FTZ R70, R54, R70 ;  /* 0x0000004636464221 */ /* 0x000fce0000010000 */
.L_x_15107:
[----:B------:R-:W-:Y:S05]  /*1120*/  BSYNC B1 ;  /* 0x0000000000017941 */ /* 0x000fea0003800000 */
.L_x_15106:
[----:B------:R-:W-:Y:S04]  /*1130*/  BSSY B1, `(.L_x_15108) ;  /* 0x0000005000017945 */ /* 0x000fe80003800000 */
[----:B------:R-:W-:Y:S05]  /*1140*/  @!P5 BRA `(.L_x_15109) ;  /* 0x00000000000cd947 */ /* 0x000fea0003800000 */
[----:B-----5:R-:W-:-:S04]  /*1150*/  FMUL.FTZ R88, R63, UR6 ;  /* 0x000000063f587c20 */ /* 0x020fc80008410000 */
[----:B------:R-:W-:-:S04]  /*1160*/  FMUL.FTZ R71, R39, R88 ;  /* 0x0000005827477220 */ /* 0x000fc80000410000 */
[----:B------:R-:W-:-:S07]  /*1170*/  @P4 FADD.FTZ R71, R55, R71 ;  /* 0x0000004737474221 */ /* 0x000fce0000010000 */
.L_x_15109:
[----:B------:R-:W-:Y:S05]  /*1180*/  BSYNC B1 ;  /* 0x0000000000017941 */ /* 0x000fea0003800000 */
.L_x_15108:
[----:B------:R4:W-:Y:S01]  /*1190*/  STG.E.128 desc[UR4][R76.64], R68 ;  /* 0x000000444c007986 */ /* 0x0009e2000c101d04 */
[----:B------:R-:W-:Y:S02]  /*11a0*/  IADD3 R79, R79, 0x20, RZ ;  /* 0x000000204f4f7810 */ /* 0x000fe40007ffe0ff */
[----:B------:R-:W-:-:S07]  /*11b0*/  IADD3 R78, R78, 0x20, RZ ;  /* 0x000000204e4e7810 */ /* 0x000fce0007ffe0ff */
.L_x_15101:
[----:B------:R-:W-:Y:S05]  /*11c0*/  BSYNC B0 ;  /* 0x0000000000007941 */ /* 0x000fea0003800000 */
.L_x_15100:
[----:B------:R-:W-:Y:S04]  /*11d0*/  BSSY B0, `(.L_x_15110) ;  /* 0x0000033000007945 */ /* 0x000fe80003800000 */
[----:B------:R-:W-:Y:S05]  /*11e0*/  @!P1 BRA `(.L_x_15111) ;  /* 0x0000000000c49947 */ /* 0x000fea0003800000 */
[----:B01--4-:R-:W0:Y:S01]  /*11f0*/  LDC.64 R76, c[0x0][0x230] ;  /* 0x00008c00ff4c7b82 */ /* 0x013e220000000a00 */
[----:B------:R-:W-:-:S07]  /*1200*/  ISETP.GT.AND P4, PT, R83, RZ, PT ;  /* 0x000000ff5300720c */ /* 0x000fce0003f84270 */
[----:B------:R-:W1:Y:S01]  /*1210*/  LDC.64 R88, c[0x0][0x238] ;  /* 0x00008e00ff587b82 */ /* 0x000e620000000a00 */
[----:B0-----:R-:W-:-:S04]  /*1220*/  ISETP.NE.U32.AND P2, PT, R76, RZ, PT ;  /* 0x000000ff4c00720c */ /* 0x001fc80003f45070 */
[----:B------:R-:W-:-:S13]  /*1230*/  ISETP.NE.AND.EX P2, PT, R77, RZ, PT, P2 ;  /* 0x000000ff4d00720c */ /* 0x000fda0003f45320 */
[----:B------:R-:W0:Y:S02]  /*1240*/  @P2 LDC.64 R72, c[0x0][0x230] ;  /* 0x00008c00ff482b82 */ /* 0x000e240000000a00 */
[----:B0-----:R-:W-:-:S06]  /*1250*/  @P2 IMAD.WIDE.U32 R74, R78, 0x10, R72 ;  /* 0x000000104e4a2825 */ /* 0x001fcc00078e0048 */
[----:B------:R-:W0:Y:S01]  /*1260*/  @P3 LDC.64 R72, c[0x0][0x220] ;  /* 0x00008800ff483b82 */ /* 0x000e220000000a00 */
[----:B---3--:R-:W3:Y:S01]  /*1270*/  @P2 LDG.E.128 R52, desc[UR4][R74.64] ;  /* 0x000000044a342981 */ /* 0x008ee2000c1e1d00 */
[----:B0-----:R-:W-:-:S05]  /*1280*/  @P3 IMAD.WIDE.U32 R90, R79, 0x10, R72 ;  /* 0x000000104f5a3825 */ /* 0x001fca00078e0048 */
[----:B-----5:R0:W5:Y:S01]  /*1290*/  @P3 LDG.E.128 R60, desc[UR4][R90.64] ;  /* 0x000000045a3c3981 */ /* 0x020162000c1e1d00 */
[----:B------:R-:W-:Y:S01]  /*12a0*/  @!P4 ISETP.NE.U32.AND P3, PT, R76, RZ, PT ;  /* 0x000000ff4c00c20c */ /* 0x000fe20003f65070 */
[----:B------:R-:W-:Y:S01]  /*12b0*/  BSSY B1, `(.L_x_15112) ;  /* 0x0000011000017945 */ /* 0x000fe20003800000 */
[----:B-1----:R-:W-:Y:S02]  /*12c0*/  IMAD.WIDE.U32 R88, R78, 0x10, R88 ;  /* 0x000000104e587825 */ /* 0x002fe400078e0058 */
        /* <DEDUP_REMOVED lines=15> */
.L_x_15113:
[----:B------:R-:W-:Y:S05]  /*13c0*/  BSYNC B1 ;  /* 0x0000000000017941 */ /* 0x000fea0003800000 */
.L_x_15112:
[----:B------:R-:W-:Y:S04]  /*13d0*/  BSSY B1, `(.L_x_15114) ;  /* 0x0000005000017945 */ /* 0x000fe80003800000 */
[----:B------:R-:W-:Y:S05]  /*13e0*/  @!P4 BRA `(.L_x_15115) ;  /* 0x00000000000cc947 */ /* 0x000fea0003800000 */
[----:B-----5:R-:W-:-:S04]  /*13f0*/  FMUL.FTZ R76, R61, UR6 ;  /* 0x000000063d4c7c20 */ /* 0x020fc80008410000 */
[----:B------:R-:W-:-:S04]  /*1400*/  FMUL.FTZ R73, R49, R76 ;  /* 0x0000004c31497220 */ /* 0x000fc80000410000 */
[----:B------:R-:W-:-:S07]  /*1410*/  @P2 FADD.FTZ R73, R53, R73 ;  /* 0x0000004935492221 */ /* 0x000fce0000010000 */
.L_x_15115:
[----:B------:R-:W-:Y:S05]  /*1420*/  BSYNC B1 ;  /* 0x0000000000017941 */ /* 0x000fea0003800000 */
.L_x_15114:
[----:B------:R-:W-:Y:S04]  /*1430*/  BSSY B1, `(.L_x_15116) ;  /* 0x0000005000017945 */ /* 0x000fe80003800000 */
[----:B------:R-:W-:Y:S05]  /*1440*/  @!P4 BRA `(.L_x_15117) ;  /* 0x00000000000cc947 */ /* 0x000fea0003800000 */
[----:B-----5:R-:W-:-:S04]  /*1450*/  FMUL.FTZ R77, R62, UR6 ;  /* 0x000000063e4d7c20 */ /* 0x020fc80008410000 */
[----:B------:R-:W-:-:S04]  /*1460*/  FMUL.FTZ R74, R50, R77 ;  /* 0x0000004d324a7220 */ /* 0x000fc80000410000 */
[----:B------:R-:W-:-:S07]  /*1470*/  @P2 FADD.FTZ R74, R54, R74 ;  /* 0x0000004a364a2221 */ /* 0x000fce0000010000 */
.L_x_15117:
[----:B------:R-:W-:Y:S05]  /*1480*/  BSYNC B1 ;  /* 0x0000000000017941 */ /* 0x000fea0003800000 */
.L_x_15116:
[----:B------:R-:W-:Y:S04]  /*1490*/  BSSY B1, `(.L_x_15118) ;  /* 0x0000005000017945 */ /* 0x000fe80003800000 */
[----:B------:R-:W-:Y:S05]  /*14a0*/  @!P4 BRA `(.L_x_15119) ;  /* 0x00000000000cc947 */ /* 0x000fea0003800000 */
[----:B-----5:R-:W-:-:S04]  /*14b0*/  FMUL.FTZ R76, R63, UR6 ;  /* 0x000000063f4c7c20 */ /* 0x020fc80008410000 */
[----:B------:R-:W-:-:S04]  /*14c0*/  FMUL.FTZ R75, R51, R76 ;  /* 0x0000004c334b7220 */ /* 0x000fc80000410000 */
[----:B------:R-:W-:-:S07]  /*14d0*/  @P2 FADD.FTZ R75, R55, R75 ;  /* 0x0000004b374b2221 */ /* 0x000fce0000010000 */
.L_x_15119:
[----:B------:R-:W-:Y:S05]  /*14e0*/  BSYNC B1 ;  /* 0x0000000000017941 */ /* 0x000fea0003800000 */
.L_x_15118:
[----:B------:R0:W-:Y:S02]  /*14f0*/  STG.E.128 desc[UR4][R88.64], R72 ;  /* 0x0000004858007986 */ /* 0x0001e4000c101d04 */
.L_x_15111:
[----:B------:R-:W-:Y:S05]  /*1500*/  BSYNC B0 ;  /* 0x0000000000007941 */ /* 0x000fea0003800000 */
.L_x_15110:
        /* <DEDUP_REMOVED lines=77> */
.L_x_15141:
[----:B-1----:R-:W-:Y:S01]  /*19e0*/  FADD.FTZ R83, R92, R89 ;  /* 0x000000595c537221 */ /* 0x002fe20000010000 */
[----:B------:R-:W1:Y:S01]  /*19f0*/  @!P5 LDC.64 R76, c[0x0][0x250] ;  /* 0x00009400ff4cdb82 */ /* 0x000e620000000a00 */
[----:B------:R-:W-:Y:S01]  /*1a00*/  FMUL.FTZ R88, R87, R87 ;  /* 0x0000005757587220 */ /* 0x000fe20000410000 */
[----:B------:R-:W-:Y:S01]  /*1a10*/  PLOP3.LUT P2, PT, PT, PT, UP0, 0x40, 0x0 ;  /* 0x000000000000781c */ /* 0x000fe20003f4e808 */
[----:B------:R-:W-:Y:S01]  /*1a20*/  FFMA.FTZ R83, R83, R78, UR7 ;  /* 0x0000000753537e23 */ /* 0x000fe2000801004e */
[----:B------:R-:W-:Y:S02]  /*1a30*/  BSSY B0, `(.L_x_15121) ;  /* 0x0000060000007945 */ /* 0x000fe40003800000 */
[----:B------:R-:W-:Y:S02]  /*1a40*/  FSEL R88, R88, RZ, !P2 ;  /* 0x000000ff58587208 */ /* 0x000fe40005000000 */
[----:B------:R-:W4:Y:S03]  /*1a50*/  @!P5 LDC.64 R78, c[0x0][0x258] ;  /* 0x00009600ff4edb82 */ /* 0x000f260000000a00 */
[----:B------:R-:W-:-:S06]  /*1a60*/  FADD.FTZ R83, R83, R88 ;  /* 0x0000005853537221 */ /* 0x000fcc0000010000 */
[----:B------:R-:W2:Y:S01]  /*1a70*/  MUFU.RSQ R83, R83 ;  /* 0x0000005300537308 */ /* 0x000ea20000001400 */
[----:B-1----:R-:W-:-:S04]  /*1a80*/  @!P5 LEA R76, P2, R0, R76, 0x2 ;  /* 0x0000004c004cd211 */ /* 0x002fc800078410ff */
[--C-:B------:R-:W-:Y:S02]  /*1a90*/  @!P5 LEA.HI.X R77, R0, R77, R86.reuse, 0x2, P2 ;  /* 0x0000004d004dd211 */ /* 0x100fe400010f1456 */
[----:B-----5:R-:W-:Y:S02]  /*1aa0*/  ISETP.GE.AND P2, PT, R84, 0x1, PT ;  /* 0x000000015400780c */ /* 0x020fe40003f46270 */
[C---:B----4-:R-:W-:Y:S01]  /*1ab0*/  @!P5 LEA R78, P3, R0.reuse, R78, 0x2 ;  /* 0x0000004e004ed211 */ /* 0x050fe200078610ff */
[----:B------:R1:W-:Y:S03]  /*1ac0*/  @!P5 STG.E desc[UR4][R76.64], R87 ;  /* 0x000000574c00d986 */ /* 0x0003e6000c101904 */
[----:B------:R-:W-:-:S05]  /*1ad0*/  @!P5 LEA.HI.X R79, R0, R79, R86, 0x2, P3 ;  /* 0x0000004f004fd211 */ /* 0x000fca00018f1456 */
[----:B--2---:R1:W-:Y:S02]  /*1ae0*/  @!P5 STG.E desc[UR4][R78.64], R83 ;  /* 0x000000534e00d986 */ /* 0x0043e4000c101904 */
        /* <DEDUP_REMOVED lines=14> */
[--C-:B------:R-:W-:Y:S02]  /*1bd0*/  FADD.FTZ R88, R59, -R84.reuse ;  /* 0x800000543b587221 */ /* 0x100fe40000010000 */
[C---:B------:R-:W-:Y:S01]  /*1be0*/  FMUL.FTZ R77, R83.reuse, R76 ;  /* 0x0000004c534d7220 */ /* 0x040fe20000410000 */
        /* <DEDUP_REMOVED lines=11> */
.L_x_15124:
[----:B------:R-:W-:Y:S05]  /*1ca0*/  BSYNC B1 ;  /* 0x0000000000017941 */ /* 0x000fea0003800000 */
.L_x_15123:
[----:B------:R-:W-:Y:S01]  /*1cb0*/  ISETP.NE.AND P2, PT, R82, RZ, PT ;  /* 0x000000ff5200720c */ /* 0x000fe20003f45270 */
[----:B------:R-:W-:-:S12]  /*1cc0*/  BSSY B1, `(.L_x_15125) ;  /* 0x0000012000017945 */ /* 0x000fd80003800000 */
[----:B------:R-:W-:Y:S05]  /*1cd0*/  @!P2 BRA `(.L_x_15126) ;  /* 0x000000000040a947 */ /* 0x000fea0003800000 */
[----:B-1----:R-:W1:Y:S01]  /*1ce0*/  LDC.64 R86, c[0x0][0x2b8] ;  /* 0x0000ae00ff567b82 */ /* 0x002e620000000a00 */
        /* <DEDUP_REMOVED lines=15> */
.L_x_15126:
[----:B------:R-:W-:Y:S05]  /*1de0*/  BSYNC B1 ;  /* 0x0000000000017941 */ /* 0x000fea0003800000 */
.L_x_15125:
[----:B------:R-:W-:Y:S01]  /*1df0*/  ISETP.NE.AND P2, PT, R81, RZ, PT ;  /* 0x000000ff5100720c */ /* 0x000fe20003f45270 */
[----:B------:R-:W-:-:S12]  /*1e00*/  BSSY B1, `(.L_x_15127) ;  /* 0x0000012000017945 */ /* 0x000fd80003800000 */
[----:B------:R-:W-:Y:S05]  /*1e10*/  @!P2 BRA `(.L_x_15128) ;  /* 0x000000000040a947 */ /* 0x000fea0003800000 */
[----:B-12---:R-:W1:Y:S01]  /*1e20*/  LDC.64 R86, c[0x0][0x2b8] ;  /* 0x0000ae00ff567b82 */ /* 0x006e620000000a00 */
        /* <DEDUP_REMOVED lines=15> */
.L_x_15128:
[----:B------:R-:W-:Y:S05]  /*1f20*/  BSYNC B1 ;  /* 0x0000000000017941 */ /* 0x000fea0003800000 */
.L_x_15127:
[----:B------:R-:W-:Y:S05]  /*1f30*/  @!P1 BRA `(.L_x_15122) ;  /* 0x00000000003c9947 */ /* 0x000fea0003800000 */
[----:B-12-4-:R-:W1:Y:S01]  /*1f40*/  LDC.64 R76, c[0x0][0x2b8] ;  /* 0x0000ae00ff4c7b82 */ /* 0x016e620000000a00 */
        /* <DEDUP_REMOVED lines=12> */
[----:B------:R-:W-:-:S05]  /*2010*/  FFMA.FTZ R78, R46, R87, R42 ;  /* 0x000000572e4e7223 */ /* 0x000fca000001002a */
[----:B------:R1:W-:Y:S02]  /*2020*/  STG.E.128 desc[UR4][R84.64], R76 ;  /* 0x0000004c54007986 */ /* 0x0003e4000c101d04 */
.L_x_15122:
[----:B------:R-:W-:Y:S05]  /*2030*/  BSYNC B0 ;  /* 0x0000000000007941 */ /* 0x000fea0003800000 */
.L_x_15121:
[----:B-12-4-:R-:W1:Y:S02]  /*2040*/  LDC.64 R76, c[0x0][0x210] ;  /* 0x00008400ff4c7b82 */ /* 0x016e640000000a00 */
[----:B-1----:R-:W-:-:S04]  /*2050*/  LEA R0, R76, R0, 0x2 ;  /* 0x000000004c007211 */ /* 0x002fc800078e10ff */
[----:B------:R-:W-:-:S13]  /*2060*/  ISETP.GE.AND P2, PT, R0, R77, PT ;  /* 0x0000004d0000720c */ /* 0x000fda0003f46270 */
[----:B------:R-:W-:Y:S05]  /*2070*/  @!P2 BRA `(.L_x_15129) ;  /* 0xffffffe40074a947 */ /* 0x000fea000383ffff */
[----:B------:R-:W-:Y:S05]  /*2080*/  EXIT ;  /* 0x000000000000794d */ /* 0x000fea0003800000 */
.L_x_15120:
        /* <DEDUP_REMOVED lines=8> */
.L_x_15131:
[----:B------:R-:W-:Y:S05]  /*2110*/  BSYNC B0 ;  /* 0x0000000000007941 */ /* 0x000fea0003800000 */
.L_x_15130:
        /* <DEDUP_REMOVED lines=8> */
.L_x_15132:
[----:B------:R-:W-:Y:S01]  /*21a0*/  HFMA2.MMA R83, -RZ, RZ, 0, 2.384185791015625e-07 ;  /* 0x00000004ff537435 */ /* 0x000fe200000001ff */
[----:B------:R-:W-:-:S05]  /*21b0*/  FADD.FTZ R91, R90, R89 ;  /* 0x000000595a5b7221 */ /* 0x000fca0000010000 */
[----:B------:R-:W-:-:S07]  /*21c0*/  MOV R90, R91 ;  /* 0x0000005b005a7202 */ /* 0x000fce0000000f00 */
[----:B------:R-:W-:Y:S05]  /*21d0*/  WARPSYNC.COLLECTIVE R79, `(.L_x_15133) ;  /* 0x000000004f087348 */ /* 0x000fea0003c00000 */
[----:B------:R0:W1:Y:S02]  /*21e0*/  SHFL.BFLY P6, R89, R90, R83, R88 ;  /* 0x0c0000535a597389 */ /* 0x00006400000c0058 */
[----:B01----:R-:W-:Y:S01]  /*21f0*/  ENDCOLLECTIVE ;  /* 0x000000000000791b */ /* 0x003fe20003800000 */
.L_x_15133:
[----:B------:R-:W-:Y:S01]  /*2200*/  HFMA2.MMA R83, -RZ, RZ, 0, 4.76837158203125e-07 ;  /* 0x00000008ff537435 */ /* 0x000fe200000001ff */
[----:B------:R-:W-:-:S05]  /*2210*/  FADD.FTZ R92, R91, R89 ;  /* 0x000000595b5c7221 */ /* 0x000fca0000010000 */
[----:B------:R-:W-:-:S07]  /*2220*/  MOV R90, R92 ;  /* 0x0000005c005a7202 */ /* 0x000fce0000000f00 */
[----:B------:R-:W-:Y:S05]  /*2230*/  WARPSYNC.COLLECTIVE R79, `(.L_x_15134) ;  /* 0x000000004f087348 */ /* 0x000fea0003c00000 */
[----:B------:R0:W1:Y:S02]  /*2240*/  SHFL.BFLY P6, R89, R90, R83, R88 ;  /* 0x0c0000535a597389 */ /* 0x00006400000c0058 */
[----:B01----:R-:W-:Y:S01]  /*2250*/  ENDCOLLECTIVE ;  /* 0x000000000000791b */ /* 0x003fe20003800000 */
.L_x_15134:
[----:B------:R-:W-:Y:S01]  /*2260*/  HFMA2.MMA R83, -RZ, RZ, 0, 9.5367431640625e-07 ;  /* 0x00000010ff537435 */ /* 0x000fe200000001ff */
[----:B------:R-:W-:-:S05]  /*2270*/  FADD.FTZ R93, R92, R89 ;  /* 0x000000595c5d7221 */ /* 0x000fca0000010000 */
[----:B------:R-:W-:-:S07]  /*2280*/  MOV R90, R93 ;  /* 0x0000005d005a7202 */ /* 0x000fce0000000f00 */
[----:B------:R-:W-:Y:S05]  /*2290*/  WARPSYNC.COLLECTIVE R79, `(.L_x_15135) ;  /* 0x000000004f087348 */ /* 0x000fea0003c00000 */
[----:B------:R0:W1:Y:S02]  /*22a0*/  SHFL.BFLY P6, R89, R90, R83, R88 ;  /* 0x0c0000535a597389 */ /* 0x00006400000c0058 */
[----:B01----:R-:W-:Y:S01]  /*22b0*/  ENDCOLLECTIVE ;  /* 0x000000000000791b */ /* 0x003fe20003800000 */
.L_x_15135:
        /* <DEDUP_REMOVED lines=41> */
.L_x_15136:
[----:B------:R-:W-:Y:S01]  /*2550*/  HFMA2.MMA R83, -RZ, RZ, 0, 1.1920928955078125e-07 ;  /* 0x00000002ff537435 */ /* 0x000fe200000001ff */
[----:B------:R-:W-:-:S05]  /*2560*/  FADD.FTZ R77, R76, R89 ;  /* 0x000000594c4d7221 */ /* 0x000fca0000010000 */
[----:B------:R-:W-:-:S07]  /*2570*/  MOV R90, R77 ;  /* 0x0000004d005a7202 */ /* 0x000fce0000000f00 */
[----:B------:R-:W-:Y:S05]  /*2580*/  WARPSYNC.COLLECTIVE R79, `(.L_x_15137) ;  /* 0x000000004f087348 */ /* 0x000fea0003c00000 */
[----:B------:R0:W1:Y:S02]  /*2590*/  SHFL.BFLY P6, R89, R90, R83, R88 ;  /* 0x0c0000535a597389 */ /* 0x00006400000c0058 */
[----:B01----:R-:W-:Y:S01]  /*25a0*/  ENDCOLLECTIVE ;  /* 0x000000000000791b */ /* 0x003fe20003800000 */
.L_x_15137:
[----:B------:R-:W-:Y:S01]  /*25b0*/  MOV R83, 0x4 ;  /* 0x0000000400537802 */ /* 0x000fe20000000f00 */
[----:B------:R-:W-:-:S07]  /*25c0*/  FADD.FTZ R90, R77, R89 ;  /* 0x000000594d5a7221 */ /* 0x000fce0000010000 */
[----:B------:R-:W-:Y:S05]  /*25d0*/  WARPSYNC.COLLECTIVE R79, `(.L_x_15138) ;  /* 0x000000004f087348 */ /* 0x000fea0003c00000 */
[----:B------:R0:W1:Y:S02]  /*25e0*/  SHFL.BFLY P6, R89, R90, R83, R88 ;  /* 0x0c0000535a597389 */ /* 0x00006400000c0058 */
[----:B01----:R-:W-:Y:S01]  /*25f0*/  ENDCOLLECTIVE ;  /* 0x000000000000791b */ /* 0x003fe20003800000 */
.L_x_15138:
[----:B------:R-:W-:Y:S01]  /*2600*/  HFMA2.MMA R83, -RZ, RZ, 0, 4.76837158203125e-07 ;  /* 0x00000008ff537435 */ /* 0x000fe200000001ff */
[----:B------:R-:W-:-:S05]  /*2610*/  FADD.FTZ R91, R90, R89 ;  /* 0x000000595a5b7221 */ /* 0x000fca0000010000 */
[----:B------:R-:W-:-:S07]  /*2620*/  MOV R90, R91 ;  /* 0x0000005b005a7202 */ /* 0x000fce0000000f00 */
[----:B------:R-:W-:Y:S05]  /*2630*/  WARPSYNC.COLLECTIVE R79, `(.L_x_15139) ;  /* 0x000000004f087348 */ /* 0x000fea0003c00000 */
[----:B------:R0:W1:Y:S02]  /*2640*/  SHFL.BFLY P6, R89, R90, R83, R88 ;  /* 0x0c0000535a597389 */ /* 0x00006400000c0058 */
[----:B01----:R-:W-:Y:S01]  /*2650*/  ENDCOLLECTIVE ;  /* 0x000000000000791b */ /* 0x003fe20003800000 */
.L_x_15139:
[----:B------:R-:W-:Y:S01]  /*2660*/  HFMA2.MMA R83, -RZ, RZ, 0, 9.5367431640625e-07 ;  /* 0x00000010ff537435 */ /* 0x000fe200000001ff */
[----:B------:R-:W-:-:S05]  /*2670*/  FADD.FTZ R92, R91, R89 ;  /* 0x000000595b5c7221 */ /* 0x000fca0000010000 */
[----:B------:R-:W-:-:S07]  /*2680*/  MOV R90, R92 ;  /* 0x0000005c005a7202 */ /* 0x000fce0000000f00 */
[----:B------:R-:W-:Y:S05]  /*2690*/  WARPSYNC.COLLECTIVE R79, `(.L_x_15140) ;  /* 0x000000004f087348 */ /* 0x000fea0003c00000 */
[----:B------:R0:W1:Y:S02]  /*26a0*/  SHFL.BFLY P6, R89, R90, R83, R88 ;  /* 0x0c0000535a597389 */ /* 0x00006400000c0058 */
[----:B01----:R-:W-:Y:S01]  /*26b0*/  ENDCOLLECTIVE ;  /* 0x000000000000791b */ /* 0x003fe20003800000 */
.L_x_15140:
[----:B------:R-:W-:Y:S05]  /*26c0*/  BRA `(.L_x_15141) ;  /* 0xfffffff000c47947 */ /* 0x000fea000383ffff */
.L_x_15142:
        /* <DEDUP_REMOVED lines=11> */
.L_x_16622:


//--------------------- .text._ZN10layer_norm13ln_fwd_kernelINS_13Kernel_traitsIfffffjLj512ELj1ELj4ELj1ELj16ENS_18Kernel_traits_baseILj512EfffffjLj128EEEEELb0ELb1ELb1ELb1EEEvNS_9FwdParamsE --------------------------
	.section	.text._ZN10layer_norm13ln_fwd_kernelINS_13Kernel_traitsIfffffjLj512ELj1ELj4ELj1ELj16ENS_18Kernel_traits_baseILj512EfffffjLj128EEEEELb0ELb1ELb1ELb1EEEvNS_9FwdParamsE,"ax",@progbits
	.align	128
        .global         _ZN10layer_norm13ln_fwd_kernelINS_13Kernel_traitsIfffffjLj512ELj1ELj4ELj1ELj16ENS_18Kernel_traits_baseILj512EfffffjLj128EEEEELb0ELb1ELb1ELb1EEEvNS_9FwdParamsE
        .type           _ZN10layer_norm13ln_fwd_kernelINS_13Kernel_traitsIfffffjLj512ELj1ELj4ELj1ELj16ENS_18Kernel_traits_baseILj512EfffffjLj128EEEEELb0ELb1ELb1ELb1EEEvNS_9FwdParamsE,@function
        .size           _ZN10layer_norm13ln_fwd_kernelINS_13Kernel_traitsIfffffjLj512ELj1ELj4ELj1ELj16ENS_18Kernel_traits_baseILj512EfffffjLj128EEEEELb0ELb1ELb1ELb1EEEvNS_9FwdParamsE,(.L_x_16623 - _ZN10layer_norm13ln_fwd_kernelINS_13Kernel_traitsIfffffjLj512ELj1ELj4ELj1ELj16ENS_18Kernel_traits_baseILj512EfffffjLj128EEEEELb0ELb1ELb1ELb1EEEvNS_9FwdParamsE)
        .other          _ZN10layer_norm13ln_fwd_kernelINS_13Kernel_traitsIfffffjLj512ELj1ELj4ELj1ELj16ENS_18Kernel_traits_baseILj512EfffffjLj128EEEEELb0ELb1ELb1ELb1EEEvNS_9FwdParamsE,@"STO_CUDA_ENTRY STV_DEFAULT"
_ZN10layer_norm13ln_fwd_kernelINS_13Kernel_traitsIfffffjLj512ELj1ELj4ELj1ELj16ENS_18Kernel_traits_baseILj512EfffffjLj128EEEEELb0ELb1ELb1ELb1EEEvNS_9FwdParamsE:
.text._ZN10layer_norm13ln_fwd_kernelINS_13Kernel_traitsIfffffjLj512ELj1ELj4ELj1ELj16ENS_18Kernel_traits_baseILj512EfffffjLj128EEEEELb0ELb1ELb1ELb1EEEvNS_9FwdParamsE:
        /* <DEDUP_REMOVED lines=47> */
.L_x_15178:
[----:B------:R-:W2:Y:S08]  /*02f0*/  LDC.64 R64, c[0x0][0x280] ;  /* 0x0000a000ff407b82 */ /* 0x000eb00000000a00 */
[----:B------:R-:W3:Y:S08]  /*0300*/  LDC.64 R60, c[0x0][0x230] ;  /* 0x00008c00ff3c7b82 */ /* 0x000ef00000000a00 */
[----:B------:R-:W4:Y:S01]  /*0310*/  LDC R77, c[0x0][0x218] ;  /* 0x00008600ff4d7b82 */ /* 0x000f220000000800 */
[----:B--2---:R-:W-:-:S07]  /*0320*/  IMAD.WIDE R64, R2, 0x4, R64 ;  /* 0x0000000402407825 */ /* 0x004fce00078e0240 */
[----:B------:R-:W2:Y:S01]  /*0330*/  LDC.64 R78, c[0x0][0x288] ;  /* 0x0000a200ff4e7b82 */ /* 0x000ea20000000a00 */
[----:B------:R0:W2:Y:S01]  /*0340*/  LDG.E R68, desc[UR4][R64.64] ;  /* 0x0000000440447981 */ /* 0x0000a2000c1e1900 */
[----:B---3--:R-:W-:-:S06]  /*0350*/  ISETP.NE.U32.AND P0, PT, R60, RZ, PT ;  /* 0x000000ff3c00720c */ /* 0x008fcc0003f05070 */
[----:B------:R-:W3:Y:S01]  /*0360*/  LDC.64 R80, c[0x0][0x238] ;  /* 0x00008e00ff507b82 */ /* 0x000ee20000000a00 */
[----:B------:R-:W-:Y:S01]  /*0370*/  ISETP.NE.AND.EX P0, PT, R61, RZ, PT, P0 ;  /* 0x000000ff3d00720c */ /* 0x000fe20003f05300 */
[----:B----4-:R-:W-:-:S05]  /*0380*/  IMAD R0, R2, R77, RZ ;  /* 0x0000004d02007224 */ /* 0x010fca00078e02ff */
[----:B------:R-:W-:-:S07]  /*0390*/  SHF.R.S32.HI R63, RZ, 0x1f, R0 ;  /* 0x0000001fff3f7819 */ /* 0x000fce0000011400 */
[----:B------:R-:W0:Y:S01]  /*03a0*/  @P0 LDC.64 R66, c[0x0][0x230] ;  /* 0x00008c00ff420b82 */ /* 0x000e220000000a00 */
[----:B------:R-:W-:-:S04]  /*03b0*/  LEA.HI R0, R63, R0, RZ, 0x2 ;  /* 0x000000003f007211 */ /* 0x000fc800078f10ff */
[----:B------:R-:W-:-:S05]  /*03c0*/  LEA.HI.SX32 R63, R0, R3, 0x1e ;  /* 0x00000003003f7211 */ /* 0x000fca00078ff2ff */
[----:B0-----:R-:W-:-:S05]  /*03d0*/  @P0 IMAD.WIDE.U32 R64, R63, 0x10, R66 ;  /* 0x000000103f400825 */ /* 0x001fca00078e0042 */
[----:B-1----:R-:W4:Y:S01]  /*03e0*/  @P0 LDG.E.128 R8, desc[UR4][R64.64] ;  /* 0x0000000440080981 */ /* 0x002f22000c1e1d00 */
[----:B--2---:R-:W-:Y:S01]  /*03f0*/  IMAD.WIDE R78, R2, 0x4, R78 ;  /* 0x00000004024e7825 */ /* 0x004fe200078e024e */
[----:B------:R-:W-:Y:S05]  /*0400*/  BSSY B0, `(.L_x_15143) ;  /* 0x0000021000007945 */ /* 0x000fea0003800000 */
[----:B-----5:R0:W5:Y:S02]  /*0410*/  LDG.E R78, desc[UR4][R78.64] ;  /* 0x000000044e4e7981 */ /* 0x020164000c1e1900 */
[----:B0-----:R-:W-:Y:S02]  /*0420*/  IADD3 R79, R63, 0x20, RZ ;  /* 0x000000203f4f7810 */ /* 0x001fe40007ffe0ff */
[----:B------:R-:W-:-:S13]  /*0430*/  ISETP.GE.AND P5, PT, R68, 0x1, PT ;  /* 0x000000014400780c */ /* 0x000fda0003fa6270 */
[----:B------:R-:W-:Y:S01]  /*0440*/  @P5 IADD3 R0, R68, -0x1, RZ ;  /* 0xffffffff44005810 */ /* 0x000fe20007ffe0ff */
[----:B------:R-:W0:Y:S04]  /*0450*/  @P5 LDC.64 R66, c[0x0][0x220] ;  /* 0x00008800ff425b82 */ /* 0x000e280000000a00 */
[----:B------:R-:W-:-:S05]  /*0460*/  @P5 IMAD R0, R0, R77, RZ ;  /* 0x0000004d00005224 */ /* 0x000fca00078e02ff */
[----:B------:R-:W-:-:S04]  /*0470*/  @P5 SHF.R.S32.HI R69, RZ, 0x1f, R0 ;  /* 0x0000001fff455819 */ /* 0x000fc80000011400 */
[----:B------:R-:W-:Y:S01]  /*0480*/  @P5 LEA.HI R62, R69, R0, RZ, 0x2 ;  /* 0x00000000453e5211 */ /* 0x000fe200078f10ff */
[----:B------:R-:W-:Y:S01]  /*0490*/  HFMA2.MMA R0, -RZ, RZ, 0, 0 ;  /* 0x00000000ff007435 */ /* 0x000fe200000001ff */
[----:B------:R-:W-:-:S05]  /*04a0*/  ISETP.GT.AND P6, PT, R68, RZ, PT ;  /* 0x000000ff4400720c */ /* 0x000fca0003fc4270 */
[----:B------:R-:W-:-:S05]  /*04b0*/  @P5 LEA.HI.SX32 R0, R62, R3, 0x1e ;  /* 0x000000033e005211 */ /* 0x000fca00078ff2ff */
[----:B0-----:R-:W-:Y:S02]  /*04c0*/  @P5 IMAD.WIDE.U32 R64, R0, 0x10, R66 ;  /* 0x0000001000405825 */ /* 0x001fe400078e0042 */
[----:B------:R-:W0:Y:S01]  /*04d0*/  @P0 LDC.64 R66, c[0x0][0x230] ;  /* 0x00008c00ff420b82 */ /* 0x000e220000000a00 */
[C---:B------:R-:W-:Y:S02]  /*04e0*/  @!P6 ISETP.NE.U32.AND P1, PT, R60.reuse, RZ, PT ;  /* 0x000000ff3c00e20c */ /* 0x040fe40003f25070 */
[C---:B------:R-:W-:Y:S01]  /*04f0*/  @!P6 ISETP.NE.U32.AND P3, PT, R60.reuse, RZ, PT ;  /* 0x000000ff3c00e20c */ /* 0x040fe20003f65070 */
[----:B------:R3:W5:Y:S01]  /*0500*/  @P5 LDG.E.128 R4, desc[UR4][R64.64] ;  /* 0x0000000440045981 */ /* 0x000762000c1e1d00 */
[----:B------:R-:W-:Y:S02]  /*0510*/  @!P6 ISETP.NE.AND.EX P2, PT, R61, RZ, PT, P1 ;  /* 0x000000ff3d00e20c */ /* 0x000fe40003f45310 */
[----:B------:R-:W-:Y:S02]  /*0520*/  @!P6 ISETP.NE.U32.AND P1, PT, R60, RZ, PT ;  /* 0x000000ff3c00e20c */ /* 0x000fe40003f25070 */
[----:B----4-:R-:W-:-:S02]  /*0530*/  @!P6 FSEL R73, R9, RZ, P2 ;  /* 0x000000ff0949e208 */ /* 0x010fc40001000000 */
[----:B------:R-:W-:Y:S02]  /*0540*/  @!P6 ISETP.NE.U32.AND P2, PT, R60, RZ, PT ;  /* 0x000000ff3c00e20c */ /* 0x000fe40003f45070 */
[----:B------:R-:W-:Y:S01]  /*0550*/  @!P6 ISETP.NE.AND.EX P3, PT, R61, RZ, PT, P3 ;  /* 0x000000ff3d00e20c */ /* 0x000fe20003f65330 */
[----:B---3--:R-:W-:Y:S01]  /*0560*/  IMAD.WIDE.U32 R64, R63, 0x10, R80 ;  /* 0x000000103f407825 */ /* 0x008fe200078e0050 */
[C---:B------:R-:W-:Y:S02]  /*0570*/  @!P6 ISETP.NE.AND.EX P1, PT, R61.reuse, RZ, PT, P1 ;  /* 0x000000ff3d00e20c */ /* 0x040fe40003f25310 */
[----:B------:R-:W-:Y:S02]  /*0580*/  @!P6 ISETP.NE.AND.EX P2, PT, R61, RZ, PT, P2 ;  /* 0x000000ff3d00e20c */ /* 0x000fe40003f45320 */
[----:B------:R-:W-:Y:S02]  /*0590*/  @!P6 FSEL R74, R10, RZ, P1 ;  /* 0x000000ff0a4ae208 */ /* 0x000fe40000800000 */
[----:B------:R-:W-:-:S02]  /*05a0*/  @!P6 FSEL R75, R11, RZ, P2 ;  /* 0x000000ff0b4be208 */ /* 0x000fc40001000000 */
[----:B------:R-:W-:Y:S01]  /*05b0*/  @!P6 FSEL R72, R8, RZ, P3 ;  /* 0x000000ff0848e208 */ /* 0x000fe20001800000 */
[----:B0-----:R-:W-:Y:S01]  /*05c0*/  @P0 IMAD.WIDE.U32 R66, R79, 0x10, R66 ;  /* 0x000000104f420825 */ /* 0x001fe200078e0042 */
[----:B------:R-:W-:Y:S06]  /*05d0*/  @!P6 BRA `(.L_x_15144) ;  /* 0x00000000000ce947 */ /* 0x000fec0003800000 */
[----:B-----5:R-:W-:-:S04]  /*05e0*/  FMUL.FTZ R69, R4, UR6 ;  /* 0x0000000604457c20 */ /* 0x020fc80008410000 */
[----:B------:R-:W-:-:S04]  /*05f0*/  FMUL.FTZ R72, R24, R69 ;  /* 0x0000004518487220 */ /* 0x000fc80000410000 */
[----:B------:R-:W-:-:S07]  /*0600*/  @P0 FADD.FTZ R72, R8, R72 ;  /* 0x0000004808480221 */ /* 0x000fce0000010000 */
.L_x_15144:
[----:B------:R-:W-:Y:S05]  /*0610*/  BSYNC B0 ;  /* 0x0000000000007941 */ /* 0x000fea0003800000 */
.L_x_15143:
[----:B------:R-:W-:Y:S04]  /*0620*/  BSSY B0, `(.L_x_15145) ;  /* 0x0000005000007945 */ /* 0x000fe80003800000 */
[----:B------:R-:W-:Y:S05]  /*0630*/  @!P6 BRA `(.L_x_15146) ;  /* 0x00000000000ce947 */ /* 0x000fea0003800000 */
[----:B-----5:R-:W-:-:S04]  /*0640*/  FMUL.FTZ R62, R5, UR6 ;  /* 0x00000006053e7c20 */ /* 0x020fc80008410000 */
[----:B------:R-:W-:-:S04]  /*0650*/  FMUL.FTZ R73, R25, R62 ;  /* 0x0000003e19497220 */ /* 0x000fc80000410000 */
[----:B------:R-:W-:-:S07]  /*0660*/  @P0 FADD.FTZ R73, R9, R73 ;  /* 0x0000004909490221 */ /* 0x000fce0000010000 */
.L_x_15146:
[----:B------:R-:W-:Y:S05]  /*0670*/  BSYNC B0 ;  /* 0x0000000000007941 */ /* 0x000fea0003800000 */
.L_x_15145:
[----:B------:R-:W-:Y:S04]  /*0680*/  BSSY B0, `(.L_x_15147) ;  /* 0x0000005000007945 */ /* 0x000fe80003800000 */
[----:B------:R-:W-:Y:S05]  /*0690*/  @!P6 BRA `(.L_x_15148) ;  /* 0x00000000000ce947 */ /* 0x000fea0003800000 */
[----:B-----5:R-:W-:-:S04]  /*06a0*/  FMUL.FTZ R69, R6, UR6 ;  /* 0x0000000606457c20 */ /* 0x020fc80008410000 */
[----:B------:R-:W-:-:S04]  /*06b0*/  FMUL.FTZ R74, R26, R69 ;  /* 0x000000451a4a7220 */ /* 0x000fc80000410000 */
[----:B------:R-:W-:-:S07]  /*06c0*/  @P0 FADD.FTZ R74, R10, R74 ;  /* 0x0000004a0a4a0221 */ /* 0x000fce0000010000 */
.L_x_15148:
[----:B------:R-:W-:Y:S05]  /*06d0*/  BSYNC B0 ;  /* 0x0000000000007941 */ /* 0x000fea0003800000 */
.L_x_15147:
[----:B------:R-:W-:Y:S04]  /*06e0*/  BSSY B0, `(.L_x_15149) ;  /* 0x0000005000007945 */ /* 0x000fe80003800000 */
[----:B------:R-:W-:Y:S05]  /*06f0*/  @!P6 BRA `(.L_x_15150) ;  /* 0x00000000000ce947 */ /* 0x000fea0003800000 */
[----:B-----5:R-:W-:-:S04]  /*0700*/  FMUL.FTZ R62, R7, UR6 ;  /* 0x00000006073e7c20 */ /* 0x020fc80008410000 */
[----:B------:R-:W-:-:S04]  /*0710*/  FMUL.FTZ R75, R27, R62 ;  /* 0x0000003e1b4b7220 */ /* 0x000fc80000410000 */
[----:B------:R-:W-:-:S07]  /*0720*/  @P0 FADD.FTZ R75, R11, R75 ;  /* 0x0000004b0b4b0221 */ /* 0x000fce0000010000 */
.L_x_15150:
[----:B------:R-:W-:Y:S05]  /*0730*/  BSYNC B0 ;  /* 0x0000000000007941 */ /* 0x000fea0003800000 */
.L_x_15149:
[----:B------:R0:W-:Y:S01]  /*0740*/  STG.E.128 desc[UR4][R64.64], R72 ;  /* 0x0000004840007986 */ /* 0x0001e2000c101d04 */
[----:B------:R-:W1:Y:S03]  /*0750*/  @P5 LDC.64 R70, c[0x0][0x220] ;  /* 0x00008800ff465b82 */ /* 0x000e660000000a00 */
[----:B------:R2:W3:Y:S01]  /*0760*/  @P0 LDG.E.128 R8, desc[UR4][R66.64] ;  /* 0x0000000442080981 */ /* 0x0004e2000c1e1d00 */
[----:B------:R-:W-:-:S04]  /*0770*/  @P5 IADD3 R69, R0, 0x20, RZ ;  /* 0x0000002000455810 */ /* 0x000fc80007ffe0ff */
[----:B------:R-:W4:Y:S01]  /*0780*/  @P0 LDC.64 R82, c[0x0][0x230] ;  /* 0x00008c00ff520b82 */ /* 0x000f220000000a00 */
[----:B------:R-:W-:-:S04]  /*0790*/  @!P6 ISETP.NE.U32.AND P1, PT, R60, RZ, PT ;  /* 0x000000ff3c00e20c */ /* 0x000fc80003f25070 */
[----:B------:R-:W-:Y:S02]  /*07a0*/  @!P6 ISETP.NE.AND.EX P2, PT, R61, RZ, PT, P1 ;  /* 0x000000ff3d00e20c */ /* 0x000fe40003f45310 */
[C---:B------:R-:W-:Y:S02]  /*07b0*/  @!P6 ISETP.NE.U32.AND P3, PT, R60.reuse, RZ, PT ;  /* 0x000000ff3c00e20c */ /* 0x040fe40003f65070 */
[----:B------:R-:W-:Y:S02]  /*07c0*/  @!P6 ISETP.NE.U32.AND P1, PT, R60, RZ, PT ;  /* 0x000000ff3c00e20c */ /* 0x000fe40003f25070 */
[----:B--2---:R-:W-:Y:S01]  /*07d0*/  IADD3 R67, R63, 0x40, RZ ;  /* 0x000000403f437810 */ /* 0x004fe20007ffe0ff */
[----:B-1----:R-:W-:Y:S01]  /*07e0*/  @P5 IMAD.WIDE.U32 R70, R69, 0x10, R70 ;  /* 0x0000001045465825 */ /* 0x002fe200078e0046 */
[C---:B------:R-:W-:Y:S01]  /*07f0*/  @!P6 ISETP.NE.AND.EX P3, PT, R61.reuse, RZ, PT, P3 ;  /* 0x000000ff3d00e20c */ /* 0x040fe20003f65330 */
[----:B------:R-:W-:Y:S01]  /*0800*/  BSSY B0, `(.L_x_15151) ;  /* 0x000000f000007945 */ /* 0x000fe20003800000 */
[----:B------:R-:W-:Y:S01]  /*0810*/  @!P6 ISETP.NE.AND.EX P1, PT, R61, RZ, PT, P1 ;  /* 0x000000ff3d00e20c */ /* 0x000fe20003f25310 */
[----:B0-----:R-:W-:Y:S01]  /*0820*/  IMAD.WIDE.U32 R64, R79, 0x10, R80 ;  /* 0x000000104f407825 */ /* 0x001fe200078e0050 */
[----:B-----5:R0:W5:Y:S03]  /*0830*/  @P5 LDG.E.128 R4, desc[UR4][R70.64] ;  /* 0x0000000446045981 */ /* 0x020166000c1e1d00 */
[----:B----4-:R-:W-:Y:S01]  /*0840*/  @P0 IMAD.WIDE.U32 R82, R67, 0x10, R82 ;  /* 0x0000001043520825 */ /* 0x010fe200078e0052 */
[----:B---3--:R-:W-:-:S02]  /*0850*/  @!P6 FSEL R69, R9, RZ, P2 ;  /* 0x000000ff0945e208 */ /* 0x008fc40001000000 */
[----:B------:R-:W-:Y:S02]  /*0860*/  @!P6 ISETP.NE.U32.AND P2, PT, R60, RZ, PT ;  /* 0x000000ff3c00e20c */ /* 0x000fe40003f45070 */
[----:B0-----:R-:W-:Y:S02]  /*0870*/  @!P6 FSEL R70, R10, RZ, P1 ;  /* 0x000000ff0a46e208 */ /* 0x001fe40000800000 */
[----:B------:R-:W-:Y:S02]  /*0880*/  @!P6 ISETP.NE.AND.EX P2, PT, R61, RZ, PT, P2 ;  /* 0x000000ff3d00e20c */ /* 0x000fe40003f45320 */
[----:B------:R-:W-:Y:S02]  /*0890*/  @!P6 FSEL R68, R8, RZ, P3 ;  /* 0x000000ff0844e208 */ /* 0x000fe40001800000 */
[----:B------:R-:W-:Y:S01]  /*08a0*/  @!P6 FSEL R71, R11, RZ, P2 ;  /* 0x000000ff0b47e208 */ /* 0x000fe20001000000 */
[----:B------:R-:W-:Y:S08]  /*08b0*/  @!P6 BRA `(.L_x_15152) ;  /* 0x00000000000ce947 */ /* 0x000ff00003800000 */
[----:B-----5:R-:W-:-:S04]  /*08c0*/  FMUL.FTZ R79, R4, UR6 ;  /* 0x00000006044f7c20 */ /* 0x020fc80008410000 */
[----:B------:R-:W-:-:S04]  /*08d0*/  FMUL.FTZ R68, R20, R79 ;  /* 0x0000004f14447220 */ /* 0x000fc80000410000 */
[----:B------:R-:W-:-:S07]  /*08e0*/  @P0 FADD.FTZ R68, R8, R68 ;  /* 0x0000004408440221 */ /* 0x000fce0000010000 */
.L_x_15152:
[----:B------:R-:W-:Y:S05]  /*08f0*/  BSYNC B0 ;  /* 0x0000000000007941 */ /* 0x000fea0003800000 */
.L_x_15151:
[----:B------:R-:W-:Y:S04]  /*0900*/  BSSY B0, `(.L_x_15153) ;  /* 0x0000005000007945 */ /* 0x000fe80003800000 */
[----:B------:R-:W-:Y:S05]  /*0910*/  @!P6 BRA `(.L_x_15154) ;  /* 0x00000000000ce947 */ /* 0x000fea0003800000 */
[----:B-----5:R-:W-:-:S04]  /*0920*/  FMUL.FTZ R62, R5, UR6 ;  /* 0x00000006053e7c20 */ /* 0x020fc80008410000 */
[----:B------:R-:W-:-:S04]  /*0930*/  FMUL.FTZ R69, R21, R62 ;  /* 0x0000003e15457220 */ /* 0x000fc80000410000 */
[----:B------:R-:W-:-:S07]  /*0940*/  @P0 FADD.FTZ R69, R9, R69 ;  /* 0x0000004509450221 */ /* 0x000fce0000010000 */
.L_x_15154:
[----:B------:R-:W-:Y:S05]  /*0950*/  BSYNC B0 ;  /* 0x0000000000007941 */ /* 0x000fea0003800000 */
.L_x_15153:
[----:B------:R-:W-:Y:S04]  /*0960*/  BSSY B0, `(.L_x_15155) ;  /* 0x0000005000007945 */ /* 0x000fe80003800000 */
[----:B------:R-:W-:Y:S05]  /*0970*/  @!P6 BRA `(.L_x_15156) ;  /* 0x00000000000ce947 */ /* 0x000fea0003800000 */
[----:B-----5:R-:W-:-:S04]  /*0980*/  FMUL.FTZ R79, R6, UR6 ;  /* 0x00000006064f7c20 */ /* 0x020fc80008410000 */
[----:B------:R-:W-:-:S04]  /*0990*/  FMUL.FTZ R70, R22, R79 ;  /* 0x0000004f16467220 */ /* 0x000fc80000410000 */
[----:B------:R-:W-:-:S07]  /*09a0*/  @P0 FADD.FTZ R70, R10, R70 ;  /* 0x000000460a460221 */ /* 0x000fce0000010000 */
.L_x_15156:
[----:B------:R-:W-:Y:S05]  /*09b0*/  BSYNC B0 ;  /* 0x0000000000007941 */ /* 0x000fea0003800000 */
.L_x_15155:
[----:B------:R-:W-:Y:S04]  /*09c0*/  BSSY B0, `(.L_x_15157) ;  /* 0x0000005000007945 */ /* 0x000fe80003800000 */
[----:B------:R-:W-:Y:S05]  /*09d0*/  @!P6 BRA `(.L_x_15158) ;  /* 0x00000000000ce947 */ /* 0x000fea0003800000 */
[----:B-----5:R-:W-:-:S04]  /*09e0*/  FMUL.FTZ R62, R7, UR6 ;  /* 0x00000006073e7c20 */ /* 0x020fc80008410000 */
[----:B------:R-:W-:-:S04]  /*09f0*/  FMUL.FTZ R71, R23, R62 ;  /* 0x0000003e17477220 */ /* 0x000fc80000410000 */
[----:B------:R-:W-:-:S07]  /*0a00*/  @P0 FADD.FTZ R71, R11, R71 ;  /* 0x000000470b470221 */ /* 0x000fce0000010000 */
.L_x_15158:
[----:B------:R-:W-:Y:S05]  /*0a10*/  BSYNC B0 ;  /* 0x0000000000007941 */ /* 0x000fea0003800000 */
.L_x_15157:
[----:B------:R-:W0:Y:S01]  /*0a20*/  @P5 LDC.64 R84, c[0x0][0x220] ;  /* 0x00008800ff545b82 */ /* 0x000e220000000a00 */
[----:B------:R1:W-:Y:S01]  /*0a30*/  STG.E.128 desc[UR4][R64.64], R68 ;  /* 0x0000004440007986 */ /* 0x0003e2000c101d04 */
[----:B------:R-:W-:-:S03]  /*0a40*/  @P5 IADD3 R79, R0, 0x40, RZ ;  /* 0x00000040004f5810 */ /* 0x000fc60007ffe0ff */
[----:B------:R2:W1:Y:S03]  /*0a50*/  @P0 LDG.E.128 R8, desc[UR4][R82.64] ;  /* 0x0000000452080981 */ /* 0x000466000c1e1d00 */
[----:B------:R-:W2:Y:S01]  /*0a60*/  @P0 LDC.64 R86, c[0x0][0x230] ;  /* 0x00008c00ff560b82 */ /* 0x000ea20000000a00 */
[----:B0-----:R-:W-:-:S05]  /*0a70*/  @P5 IMAD.WIDE.U32 R84, R79, 0x10, R84 ;  /* 0x000000104f545825 */ /* 0x001fca00078e0054 */
[----:B-----5:R0:W5:Y:S01]  /*0a80*/  @P5 LDG.E.128 R4, desc[UR4][R84.64] ;  /* 0x0000000454045981 */ /* 0x020162000c1e1d00 */
[C---:B------:R-:W-:Y:S01]  /*0a90*/  @!P6 ISETP.NE.U32.AND P1, PT, R60.reuse, RZ, PT ;  /* 0x000000ff3c00e20c */ /* 0x040fe20003f25070 */
[----:B------:R-:W-:Y:S01]  /*0aa0*/  BSSY B0, `(.L_x_15159) ;  /* 0x0000013000007945 */ /* 0x000fe20003800000 */
[C---:B------:R-:W-:Y:S02]  /*0ab0*/  @!P6 ISETP.NE.U32.AND P3, PT, R60.reuse, RZ, PT ;  /* 0x000000ff3c00e20c */ /* 0x040fe40003f65070 */
[----:B------:R-:W-:Y:S02]  /*0ac0*/  @!P6 ISETP.NE.AND.EX P2, PT, R61, RZ, PT, P1 ;  /* 0x000000ff3d00e20c */ /* 0x000fe40003f45310 */
[----:B------:R-:W-:Y:S02]  /*0ad0*/  @!P6 ISETP.NE.U32.AND P1, PT, R60, RZ, PT ;  /* 0x000000ff3c00e20c */ /* 0x000fe40003f25070 */
[----:B------:R-:W-:Y:S01]  /*0ae0*/  IADD3 R79, R63, 0x60, RZ ;  /* 0x000000603f4f7810 */ /* 0x000fe20007ffe0ff */
[----:B------:R-:W-:Y:S01]  /*0af0*/  IMAD.WIDE.U32 R62, R67, 0x10, R80 ;  /* 0x00000010433e7825 */ /* 0x000fe200078e0050 */
[----:B------:R-:W-:-:S02]  /*0b00*/  @!P6 ISETP.NE.AND.EX P3, PT, R61, RZ, PT, P3 ;  /* 0x000000ff3d00e20c */ /* 0x000fc40003f65330 */
[----:B------:R-:W-:Y:S01]  /*0b10*/  @!P6 ISETP.NE.AND.EX P1, PT, R61, RZ, PT, P1 ;  /* 0x000000ff3d00e20c */ /* 0x000fe20003f25310 */
[----:B--2---:R-:W-:Y:S01]  /*0b20*/  @P0 IMAD.WIDE.U32 R82, R79, 0x10, R86 ;  /* 0x000000104f520825 */ /* 0x004fe200078e0056 */
[----:B-1----:R-:W-:Y:S02]  /*0b30*/  @!P6 FSEL R65, R9, RZ, P2 ;  /* 0x000000ff0941e208 */ /* 0x002fe40001000000 */
[----:B------:R-:W-:Y:S02]  /*0b40*/  @!P6 ISETP.NE.U32.AND P2, PT, R60, RZ, PT ;  /* 0x000000ff3c00e20c */ /* 0x000fe40003f45070 */
[----:B------:R-:W-:Y:S02]  /*0b50*/  @!P6 FSEL R66, R10, RZ, P1 ;  /* 0x000000ff0a42e208 */ /* 0x000fe40000800000 */
[----:B------:R-:W-:Y:S02]  /*0b60*/  @!P6 ISETP.NE.AND.EX P2, PT, R61, RZ, PT, P2 ;  /* 0x000000ff3d00e20c */ /* 0x000fe40003f45320 */
[----:B------:R-:W-:-:S02]  /*0b70*/  @!P6 FSEL R64, R8, RZ, P3 ;  /* 0x000000ff0840e208 */ /* 0x000fc40001800000 */
[----:B------:R-:W-:Y:S01]  /*0b80*/  @!P6 FSEL R67, R11, RZ, P2 ;  /* 0x000000ff0b43e208 */ /* 0x000fe20001000000 */
[----:B0-----:R-:W-:Y:S08]  /*0b90*/  @!P6 BRA `(.L_x_15160) ;  /* 0x00000000000ce947 */ /* 0x001ff00003800000 */
[----:B-----5:R-:W-:-:S04]  /*0ba0*/  FMUL.FTZ R85, R4, UR6 ;  /* 0x0000000604557c20 */ /* 0x020fc80008410000 */
[----:B------:R-:W-:-:S04]  /*0bb0*/  FMUL.FTZ R64, R16, R85 ;  /* 0x0000005510407220 */ /* 0x000fc80000410000 */
[----:B------:R-:W-:-:S07]  /*0bc0*/  @P0 FADD.FTZ R64, R8, R64 ;  /* 0x0000004008400221 */ /* 0x000fce0000010000 */
.L_x_15160:
[----:B------:R-:W-:Y:S05]  /*0bd0*/  BSYNC B0 ;  /* 0x0000000000007941 */ /* 0x000fea0003800000 */
.L_x_15159:
[----:B------:R-:W-:Y:S04]  /*0be0*/  BSSY B0, `(.L_x_15161) ;  /* 0x0000005000007945 */ /* 0x000fe80003800000 */
[----:B------:R-:W-:Y:S05]  /*0bf0*/  @!P6 BRA `(.L_x_15162) ;  /* 0x00000000000ce947 */ /* 0x000fea0003800000 */
[----:B-----5:R-:W-:-:S04]  /*0c00*/  FMUL.FTZ R76, R5, UR6 ;  /* 0x00000006054c7c20 */ /* 0x020fc80008410000 */
[----:B------:R-:W-:-:S04]  /*0c10*/  FMUL.FTZ R65, R17, R76 ;  /* 0x0000004c11417220 */ /* 0x000fc80000410000 */
[----:B------:R-:W-:-:S07]  /*0c20*/  @P0 FADD.FTZ R65, R9, R65 ;  /* 0x0000004109410221 */ /* 0x000fce0000010000 */
.L_x_15162:
[----:B------:R-:W-:Y:S05]  /*0c30*/  BSYNC B0 ;  /* 0x0000000000007941 */ /* 0x000fea0003800000 */
.L_x_15161:
[----:B------:R-:W-:Y:S04]  /*0c40*/  BSSY B0, `(.L_x_15163) ;  /* 0x0000005000007945 */ /* 0x000fe80003800000 */
[----:B------:R-:W-:Y:S05]  /*0c50*/  @!P6 BRA `(.L_x_15164) ;  /* 0x00000000000ce947 */ /* 0x000fea0003800000 */
[----:B-----5:R-:W-:-:S04]  /*0c60*/  FMUL.FTZ R85, R6, UR6 ;  /* 0x0000000606557c20 */ /* 0x020fc80008410000 */
[----:B------:R-:W-:-:S04]  /*0c70*/  FMUL.FTZ R66, R18, R85 ;  /* 0x0000005512427220 */ /* 0x000fc80000410000 */
[----:B------:R-:W-:-:S07]  /*0c80*/  @P0 FADD.FTZ R66, R10, R66 ;  /* 0x000000420a420221 */ /* 0x000fce0000010000 */
.L_x_15164:
[----:B------:R-:W-:Y:S05]  /*0c90*/  BSYNC B0 ;  /* 0x0000000000007941 */ /* 0x000fea0003800000 */
.L_x_15163:
[----:B------:R-:W-:Y:S04]  /*0ca0*/  BSSY B0, `(.L_x_15165) ;  /* 0x0000005000007945 */ /* 0x000fe80003800000 */
[----:B------:R-:W-:Y:S05]  /*0cb0*/  @!P6 BRA `(.L_x_15166) ;  /* 0x00000000000ce947 */ /* 0x000fea0003800000 */
[----:B-----5:R-:W-:-:S04]  /*0cc0*/  FMUL.FTZ R76, R7, UR6 ;  /* 0x00000006074c7c20 */ /* 0x020fc80008410000 */
[----:B------:R-:W-:-:S04]  /*0cd0*/  FMUL.FTZ R67, R19, R76 ;  /* 0x0000004c13437220 */ /* 0x000fc80000410000 */
[----:B------:R-:W-:-:S07]  /*0ce0*/  @P0 FADD.FTZ R67, R11, R67 ;  /* 0x000000430b430221 */ /* 0x000fce0000010000 */
.L_x_15166:
[----:B------:R-:W-:Y:S05]  /*0cf0*/  BSYNC B0 ;  /* 0x0000000000007941 */ /* 0x000fea0003800000 */
.L_x_15165:
        /* <DEDUP_REMOVED lines=16> */
[----:B0-----:R-:W-:Y:S02]  /*0e00*/  @!P6 FSEL R62, R10, RZ, P2 ;  /* 0x000000ff0a3ee208 */ /* 0x001fe40001000000 */
[----:B------:R-:W-:-:S02]  /*0e10*/  @!P6 FSEL R63, R11, RZ, P5 ;  /* 0x000000ff0b3fe208 */ /* 0x000fc40002800000 */
[----:B------:R-:W-:Y:S01]  /*0e20*/  @!P6 FSEL R60, R8, RZ, P3 ;  /* 0x000000ff083ce208 */ /* 0x000fe20001800000 */
[----:B-1----:R-:W-:Y:S06]  /*0e30*/  @!P6 BRA `(.L_x_15168) ;  /* 0x00000000000ce947 */ /* 0x002fec0003800000 */
[----:B-----5:R-:W-:-:S04]  /*0e40*/  FMUL.FTZ R83, R4, UR6 ;  /* 0x0000000604537c20 */ /* 0x020fc80008410000 */
[----:B------:R-:W-:-:S04]  /*0e50*/  FMUL.FTZ R60, R12, R83 ;  /* 0x000000530c3c7220 */ /* 0x000fc80000410000 */
[----:B------:R-:W-:-:S07]  /*0e60*/  @P0 FADD.FTZ R60, R8, R60 ;  /* 0x0000003c083c0221 */ /* 0x000fce0000010000 */
.L_x_15168:
[----:B------:R-:W-:Y:S05]  /*0e70*/  BSYNC B0 ;  /* 0x0000000000007941 */ /* 0x000fea0003800000 */
.L_x_15167:
[----:B------:R-:W-:Y:S04]  /*0e80*/  BSSY B0, `(.L_x_15169) ;  /* 0x0000005000007945 */ /* 0x000fe80003800000 */
[----:B------:R-:W-:Y:S05]  /*0e90*/  @!P6 BRA `(.L_x_15170) ;  /* 0x00000000000ce947 */ /* 0x000fea0003800000 */
[----:B-----5:R-:W-:-:S04]  /*0ea0*/  FMUL.FTZ R0, R5, UR6 ;  /* 0x0000000605007c20 */ /* 0x020fc80008410000 */
[----:B------:R-:W-:-:S04]  /*0eb0*/  FMUL.FTZ R61, R13, R0 ;  /* 0x000000000d3d7220 */ /* 0x000fc80000410000 */
[----:B------:R-:W-:-:S07]  /*0ec0*/  @P0 FADD.FTZ R61, R9, R61 ;  /* 0x0000003d093d0221 */ /* 0x000fce0000010000 */
.L_x_15170:
[----:B------:R-:W-:Y:S05]  /*0ed0*/  BSYNC B0 ;  /* 0x0000000000007941 */ /* 0x000fea0003800000 */
.L_x_15169:
[----:B------:R-:W-:Y:S04]  /*0ee0*/  BSSY B0, `(.L_x_15171) ;  /* 0x0000005000007945 */ /* 0x000fe80003800000 */
[----:B------:R-:W-:Y:S05]  /*0ef0*/  @!P6 BRA `(.L_x_15172) ;  /* 0x00000000000ce947 */ /* 0x000fea0003800000 */
[----:B-----5:R-:W-:-:S04]  /*0f00*/  FMUL.FTZ R83, R6, UR6 ;  /* 0x0000000606537c20 */ /* 0x020fc80008410000 */
[----:B------:R-:W-:-:S04]  /*0f10*/  FMUL.FTZ R62, R14, R83 ;  /* 0x000000530e3e7220 */ /* 0x000fc80000410000 */
[----:B------:R-:W-:-:S07]  /*0f20*/  @P0 FADD.FTZ R62, R10, R62 ;  /* 0x0000003e0a3e0221 */ /* 0x000fce0000010000 */
.L_x_15172:
[----:B------:R-:W-:Y:S05]  /*0f30*/  BSYNC B0 ;  /* 0x0000000000007941 */ /* 0x000fea0003800000 */
.L_x_15171:
[----:B------:R-:W-:Y:S04]  /*0f40*/  BSSY B0, `(.L_x_15173) ;  /* 0x0000005000007945 */ /* 0x000fe80003800000 */
[----:B------:R-:W-:Y:S05]  /*0f50*/  @!P6 BRA `(.L_x_15174) ;  /* 0x00000000000ce947 */ /* 0x000fea0003800000 */
[----:B-----5:R-:W-:-:S04]  /*0f60*/  FMUL.FTZ R0, R7, UR6 ;  /* 0x0000000607007c20 */ /* 0x020fc80008410000 */
[----:B------:R-:W-:-:S04]  /*0f70*/  FMUL.FTZ R63, R15, R0 ;  /* 0x000000000f3f7220 */ /* 0x000fc80000410000 */
[----:B------:R-:W-:-:S07]  /*0f80*/  @P0 FADD.FTZ R63, R11, R63 ;  /* 0x0000003f0b3f0221 */ /* 0x000fce0000010000 */
.L_x_15174:
[----:B------:R-:W-:Y:S05]  /*0f90*/  BSYNC B0 ;  /* 0x0000000000007941 */ /* 0x000fea0003800000 */
.L_x_15173:
[----:B------:R-:W-:Y:S01]  /*0fa0*/  FADD.FTZ R0, RZ, R72 ;  /* 0x00000048ff007221 */ /* 0x000fe20000010000 */
[----:B------:R-:W-:Y:S01]  /*0fb0*/  IMAD.WIDE.U32 R80, R79, 0x10, R80 ;  /* 0x000000104f507825 */ /* 0x000fe200078e0050 */
[----:B------:R-:W-:Y:S01]  /*0fc0*/  UMOV UR8, 0xffffffff ;  /* 0xffffffff00087882 */ /* 0x000fe20000000000 */
        /* <DEDUP_REMOVED lines=16> */
[----:B------:R-:W-:-:S03]  /*10d0*/  SHF.R.S32.HI R79, RZ, 0x1f, R2 ;  /* 0x0000001fff4f7819 */ /* 0x000fc60000011402 */
        /* <DEDUP_REMOVED lines=55> */
.L_x_15190:
[----:B-1----:R-:W-:Y:S01]  /*1450*/  FADD.FTZ R87, R82, R87 ;  /* 0x0000005752577221 */ /* 0x002fe20000010000 */
[----:B------:R-:W1:Y:S01]  /*1460*/  @!P0 LDC.64 R80, c[0x0][0x250] ;  /* 0x00009400ff508b82 */ /* 0x000e620000000a00 */
[----:B------:R-:W-:Y:S01]  /*1470*/  FMUL.FTZ R0, R85, R85 ;  /* 0x0000005555007220 */ /* 0x000fe20000410000 */
[----:B------:R-:W-:Y:S01]  /*1480*/  BSSY B0, `(.L_x_15176) ;  /* 0x0000050000007945 */ /* 0x000fe20003800000 */
[----:B------:R-:W-:-:S03]  /*1490*/  FFMA.FTZ R76, R87, R76, UR7 ;  /* 0x00000007574c7e23 */ /* 0x000fc6000801004c */
[----:B------:R-:W-:Y:S02]  /*14a0*/  FSEL R87, R0, RZ, P4 ;  /* 0x000000ff00577208 */ /* 0x000fe40002000000 */
[----:B0-----:R-:W0:Y:S03]  /*14b0*/  @!P0 LDC.64 R82, c[0x0][0x258] ;  /* 0x00009600ff528b82 */ /* 0x001e260000000a00 */
        /* <DEDUP_REMOVED lines=31> */
[----:B------:R-:W-:Y:S01]  /*16b0*/  LEA.HI R0, R60, R77, RZ, 0x2 ;  /* 0x0000004d3c007211 */ /* 0x000fe200078f10ff */
[C---:B------:R-:W-:Y:S01]  /*16c0*/  FMUL.FTZ R62, R76.reuse, R75 ;  /* 0x0000004b4c3e7220 */ /* 0x040fe20000410000 */
        /* <DEDUP_REMOVED lines=11> */
[C---:B------:R-:W-:Y:S01]  /*1780*/  FMUL.FTZ R75, R76.reuse, R70 ;  /* 0x000000464c4b7220 */ /* 0x040fe20000410000 */
[----:B------:R-:W-:Y:S01]  /*1790*/  FMUL.FTZ R0, R76, R67 ;  /* 0x000000434c007220 */ /* 0x000fe20000410000 */
[C---:B------:R-:W-:Y:S01]  /*17a0*/  IADD3 R79, R77.reuse, 0x20, RZ ;  /* 0x000000204d4f7810 */ /* 0x040fe20007ffe0ff */
[----:B------:R-:W-:Y:S01]  /*17b0*/  FFMA.FTZ R62, R42, R61, R58 ;  /* 0x0000003d2a3e7223 */ /* 0x000fe2000001003a */
[C---:B------:R-:W-:Y:S01]  /*17c0*/  IADD3 R81, R77.reuse, 0x40, RZ ;  /* 0x000000404d517810 */ /* 0x040fe20007ffe0ff */
[----:B------:R-:W-:Y:S01]  /*17d0*/  FMUL.FTZ R70, R76, R89 ;  /* 0x000000594c467220 */ /* 0x000fe20000410000 */
[----:B------:R-:W-:Y:S01]  /*17e0*/  IADD3 R67, R77, 0x60, RZ ;  /* 0x000000604d437810 */ /* 0x000fe20007ffe0ff */
[----:B------:R-:W-:Y:S01]  /*17f0*/  FFMA.FTZ R61, R41, R60, R57 ;  /* 0x0000003c293d7223 */ /* 0x000fe20000010039 */
[----:B------:R-:W-:Y:S01]  /*1800*/  FFMA.FTZ R60, R40, R65, R56 ;  /* 0x00000041283c7223 */ /* 0x000fe20000010038 */
[----:B------:R-:W-:Y:S01]  /*1810*/  FFMA.FTZ R65, R37, R64, R53 ;  /* 0x0000004025417223 */ /* 0x000fe20000010035 */
[C---:B------:R-:W-:Y:S01]  /*1820*/  FMUL.FTZ R87, R76.reuse, R93 ;  /* 0x0000005d4c577220 */ /* 0x040fe20000410000 */
[C---:B------:R-:W-:Y:S01]  /*1830*/  FMUL.FTZ R85, R76.reuse, R85 ;  /* 0x000000554c557220 */ /* 0x040fe20000410000 */
[----:B------:R-:W-:Y:S01]  /*1840*/  FMUL.FTZ R73, R76, R73 ;  /* 0x000000494c497220 */ /* 0x000fe20000410000 */
[----:B------:R-:W-:Y:S01]  /*1850*/  FFMA.FTZ R64, R36, R71, R52 ;  /* 0x0000004724407223 */ /* 0x000fe20000010034 */
[----:B0-----:R-:W-:-:S04]  /*1860*/  IMAD.WIDE.U32 R76, R77, 0x10, R82 ;  /* 0x000000104d4c7825 */ /* 0x001fc800078e0052 */
        /* <DEDUP_REMOVED lines=10> */
[----:B------:R0:W-:Y:S01]  /*1910*/  STG.E.128 desc[UR4][R76.64], R60 ;  /* 0x0000003c4c007986 */ /* 0x0001e2000c101d04 */
[----:B------:R-:W-:-:S04]  /*1920*/  IMAD.WIDE.U32 R82, R67, 0x10, R82 ;  /* 0x0000001043527825 */ /* 0x000fc800078e0052 */
[----:B------:R-:W-:Y:S01]  /*1930*/  FFMA.FTZ R67, R39, R66, R55 ;  /* 0x0000004227437223 */ /* 0x000fe20000010037 */
[----:B------:R-:W-:-:S05]  /*1940*/  FFMA.FTZ R66, R38, R87, R54 ;  /* 0x0000005726427223 */ /* 0x000fca0000010036 */
[----:B------:R0:W-:Y:S04]  /*1950*/  STG.E.128 desc[UR4][R78.64], R64 ;  /* 0x000000404e007986 */ /* 0x0001e8000c101d04 */
[----:B------:R0:W-:Y:S04]  /*1960*/  STG.E.128 desc[UR4][R80.64], R68 ;  /* 0x0000004450007986 */ /* 0x0001e8000c101d04 */
[----:B------:R0:W-:Y:S02]  /*1970*/  STG.E.128 desc[UR4][R82.64], R72 ;  /* 0x0000004852007986 */ /* 0x0001e4000c101d04 */
.L_x_15177:
[----:B------:R-:W-:Y:S05]  /*1980*/  BSYNC B0 ;  /* 0x0000000000007941 */ /* 0x000fea0003800000 */
.L_x_15176:
[----:B0-----:R-:W0:Y:S02]  /*1990*/  LDC.64 R60, c[0x0][0x210] ;  /* 0x00008400ff3c7b82 */ /* 0x001e240000000a00 */
[----:B0-----:R-:W-:-:S04]  /*19a0*/  LEA R2, R60, R2, 0x2 ;  /* 0x000000023c027211 */ /* 0x001fc800078e10ff */
[----:B------:R-:W-:-:S13]  /*19b0*/  ISETP.GE.AND P0, PT, R2, R61, PT ;  /* 0x0000003d0200720c */ /* 0x000fda0003f06270 */
[----:B------:R-:W-:Y:S05]  /*19c0*/  @!P0 BRA `(.L_x_15178) ;  /* 0xffffffe800488947 */ /* 0x000fea000383ffff */
[----:B------:R-:W-:Y:S05]  /*19d0*/  EXIT ;  /* 0x000000000000794d */ /* 0x000fea0003800000 */
.L_x_15175:
        /* <DEDUP_REMOVED lines=8> */
.L_x_15180:
[----:B------:R-:W-:Y:S05]  /*1a60*/  BSYNC B0 ;  /* 0x0000000000007941 */ /* 0x000fea0003800000 */
.L_x_15179:
        /* <DEDUP_REMOVED lines=9> */
.L_x_15181:
[----:B------:R-:W-:Y:S01]  /*1b00*/  HFMA2.MMA R86, -RZ, RZ, 0, 2.384185791015625e-07 ;  /* 0x00000004ff567435 */ /* 0x000fe200000001ff */
[----:B------:R-:W-:-:S05]  /*1b10*/  MOV R76, R87 ;  /* 0x00000057004c7202 */ /* 0x000fca0000000f00 */
[----:B------:R-:W-:-:S05]  /*1b20*/  FADD.FTZ R80, R81, R76 ;  /* 0x0000004c51507221 */ /* 0x000fca0000010000 */
[----:B------:R-:W-:-:S07]  /*1b30*/  MOV R89, R80 ;  /* 0x0000005000597202 */ /* 0x000fce0000000f00 */
[----:B------:R-:W-:Y:S05]  /*1b40*/  WARPSYNC.COLLECTIVE R84, `(.L_x_15182) ;  /* 0x0000000054087348 */ /* 0x000fea0003c00000 */
[----:B------:R0:W1:Y:S02]  /*1b50*/  SHFL.BFLY P1, R87, R89, R86, R91 ;  /* 0x0c00005659577389 */ /* 0x000064000002005b */
[----:B01----:R-:W-:Y:S01]  /*1b60*/  ENDCOLLECTIVE ;  /* 0x000000000000791b */ /* 0x003fe20003800000 */
.L_x_15182:
[----:B------:R-:W-:Y:S01]  /*1b70*/  HFMA2.MMA R86, -RZ, RZ, 0, 4.76837158203125e-07 ;  /* 0x00000008ff567435 */ /* 0x000fe200000001ff */
[----:B------:R-:W-:-:S05]  /*1b80*/  MOV R83, R87 ;  /* 0x0000005700537202 */ /* 0x000fca0000000f00 */
[----:B------:R-:W-:-:S05]  /*1b90*/  FADD.FTZ R83, R80, R83 ;  /* 0x0000005350537221 */ /* 0x000fca0000010000 */
[----:B------:R-:W-:-:S07]  /*1ba0*/  MOV R89, R83 ;  /* 0x0000005300597202 */ /* 0x000fce0000000f00 */
[----:B------:R-:W-:Y:S05]  /*1bb0*/  WARPSYNC.COLLECTIVE R84, `(.L_x_15183) ;  /* 0x0000000054087348 */ /* 0x000fea0003c00000 */
[----:B------:R0:W1:Y:S02]  /*1bc0*/  SHFL.BFLY P1, R87, R89, R86, R91 ;  /* 0x0c00005659577389 */ /* 0x000064000002005b */
[----:B01----:R-:W-:Y:S01]  /*1bd0*/  ENDCOLLECTIVE ;  /* 0x000000000000791b */ /* 0x003fe20003800000 */
.L_x_15183:
        /* <DEDUP_REMOVED lines=8> */
.L_x_15184:
        /* <DEDUP_REMOVED lines=40> */
.L_x_15185:
[----:B------:R-:W-:Y:S01]  /*1ee0*/  HFMA2.MMA R86, -RZ, RZ, 0, 1.1920928955078125e-07 ;  /* 0x00000002ff567435 */ /* 0x000fe200000001ff */
[----:B------:R-:W-:-:S05]  /*1ef0*/  MOV R81, R87 ;  /* 0x0000005700517202 */ /* 0x000fca0000000f00 */
[----:B------:R-:W-:-:S05]  /*1f00*/  FADD.FTZ R81, R0, R81 ;  /* 0x0000005100517221 */ /* 0x000fca0000010000 */
[----:B------:R-:W-:-:S07]  /*1f10*/  MOV R89, R81 ;  /* 0x0000005100597202 */ /* 0x000fce0000000f00 */
[----:B------:R-:W-:Y:S05]  /*1f20*/  WARPSYNC.COLLECTIVE R84, `(.L_x_15186) ;  /* 0x0000000054087348 */ /* 0x000fea0003c00000 */
[----:B------:R0:W1:Y:S02]  /*1f30*/  SHFL.BFLY P1, R87, R89, R86, R91 ;  /* 0x0c00005659577389 */ /* 0x000064000002005b */
[----:B01----:R-:W-:Y:S01]  /*1f40*/  ENDCOLLECTIVE ;  /* 0x000000000000791b */ /* 0x003fe20003800000 */
.L_x_15186:
[----:B------:R-:W-:Y:S01]  /*1f50*/  HFMA2.MMA R86, -RZ, RZ, 0, 2.384185791015625e-07 ;  /* 0x00000004ff567435 */ /* 0x000fe200000001ff */
[----:B------:R-:W-:-:S05]  /*1f60*/  MOV R80, R87 ;  /* 0x0000005700507202 */ /* 0x000fca0000000f00 */
[----:B------:R-:W-:-:S05]  /*1f70*/  FADD.FTZ R80, R81, R80 ;  /* 0x0000005051507221 */ /* 0x000fca0000010000 */
[----:B------:R-:W-:-:S07]  /*1f80*/  MOV R89, R80 ;  /* 0x0000005000597202 */ /* 0x000fce0000000f00 */
[----:B------:R-:W-:Y:S05]  /*1f90*/  WARPSYNC.COLLECTIVE R84, `(.L_x_15187) ;  /* 0x0000000054087348 */ /* 0x000fea0003c00000 */
[----:B------:R0:W1:Y:S02]  /*1fa0*/  SHFL.BFLY P1, R87, R89, R86, R91 ;  /* 0x0c00005659577389 */ /* 0x000064000002005b */
[----:B01----:R-:W-:Y:S01]  /*1fb0*/  ENDCOLLECTIVE ;  /* 0x000000000000791b */ /* 0x003fe20003800000 */
.L_x_15187:
[----:B------:R-:W-:Y:S01]  /*1fc0*/  HFMA2.MMA R86, -RZ, RZ, 0, 4.76837158203125e-07 ;  /* 0x00000008ff567435 */ /* 0x000fe200000001ff */
[----:B------:R-:W-:-:S05]  /*1fd0*/  MOV R83, R87 ;  /* 0x0000005700537202 */ /* 0x000fca0000000f00 */
[----:B------:R-:W-:-:S05]  /*1fe0*/  FADD.FTZ R83, R80, R83 ;  /* 0x0000005350537221 */ /* 0x000fca0000010000 */
[----:B------:R-:W-:-:S07]  /*1ff0*/  MOV R89, R83 ;  /* 0x0000005300597202 */ /* 0x000fce0000000f00 */
[----:B------:R-:W-:Y:S05]  /*2000*/  WARPSYNC.COLLECTIVE R84, `(.L_x_15188) ;  /* 0x0000000054087348 */ /* 0x000fea0003c00000 */
[----:B------:R0:W1:Y:S02]  /*2010*/  SHFL.BFLY P1, R87, R89, R86, R91 ;  /* 0x0c00005659577389 */ /* 0x000064000002005b */
[----:B01----:R-:W-:Y:S01]  /*2020*/  ENDCOLLECTIVE ;  /* 0x000000000000791b */ /* 0x003fe20003800000 */
.L_x_15188:
[----:B------:R-:W-:Y:S01]  /*2030*/  HFMA2.MMA R86, -RZ, RZ, 0, 9.5367431640625e-07 ;  /* 0x00000010ff567435 */ /* 0x000fe200000001ff */
[----:B------:R-:W-:-:S05]  /*2040*/  MOV R82, R87 ;  /* 0x0000005700527202 */ /* 0x000fca0000000f00 */
[----:B------:R-:W-:-:S05]  /*2050*/  FADD.FTZ R82, R83, R82 ;  /* 0x0000005253527221 */ /* 0x000fca0000010000 */
[----:B------:R-:W-:-:S07]  /*2060*/  MOV R89, R82 ;  /* 0x0000005200597202 */ /* 0x000fce0000000f00 */
[----:B------:R-:W-:Y:S05]  /*2070*/  WARPSYNC.COLLECTIVE R84, `(.L_x_15189) ;  /* 0x0000000054087348 */ /* 0x000fea0003c00000 */
[----:B------:R0:W1:Y:S02]  /*2080*/  SHFL.BFLY P1, R87, R89, R86, R91 ;  /* 0x0c00005659577389 */ /* 0x000064000002005b */
[----:B01----:R-:W-:Y:S01]  /*2090*/  ENDCOLLECTIVE ;  /* 0x000000000000791b */ /* 0x003fe20003800000 */
.L_x_15189:
[----:B------:R-:W-:Y:S05]  /*20a0*/  BRA `(.L_x_15190) ;  /* 0xfffffff000e87947 */ /* 0x000fea000383ffff */
.L_x_15191:
        /* <DEDUP_REMOVED lines=13> */
.L_x_16623:


//--------------------- .text._ZN10layer_norm13ln_fwd_kernelINS_13Kernel_traitsIfffffjLj512ELj1ELj4ELj1ELj16ENS_18Kernel_traits_baseILj512EfffffjLj128EEEEELb1ELb0ELb0ELb0EEEvNS_9FwdParamsE --------------------------
	.section	.text._ZN10layer_norm13ln_fwd_kernelINS_13Kernel_traitsIfffffjLj512ELj1ELj4ELj1ELj16ENS_18Kernel_traits_baseILj512EfffffjLj128EEEEELb1ELb0ELb0ELb0EEEvNS_9FwdParamsE,"ax",@progbits
	.align	128
        .global         _ZN10layer_norm13ln_fwd_kernelINS_13Kernel_traitsIfffffjLj512ELj1ELj4ELj1ELj16ENS_18Kernel_traits_baseILj512EfffffjLj128EEEEELb1ELb0ELb0ELb0EEEvNS_9FwdParamsE
        .type           _ZN10layer_norm13ln_fwd_kernelINS_13Kernel_traitsIfffffjLj512ELj1ELj4ELj1ELj16ENS_18Kernel_traits_baseILj512EfffffjLj128EEEEELb1ELb0ELb0ELb0EEEvNS_9FwdParamsE,@function
        .size           _ZN10layer_norm13ln_fwd_kernelINS_13Kernel_traitsIfffffjLj512ELj1ELj4ELj1ELj16ENS_18Kernel_traits_baseILj512EfffffjLj128EEEEELb1ELb0ELb0ELb0EEEvNS_9FwdParamsE,(.L_x_16624 - _ZN10layer_norm13ln_fwd_kernelINS_13Kernel_traitsIfffffjLj512ELj1ELj4ELj1ELj16ENS_18Kernel_traits_baseILj512EfffffjLj128EEEEELb1ELb0ELb0ELb0EEEvNS_9FwdParamsE)
        .other          _ZN10layer_norm13ln_fwd_kernelINS_13Kernel_traitsIfffffjLj512ELj1ELj4ELj1ELj16ENS_18Kernel_traits_baseILj512EfffffjLj128EEEEELb1ELb0ELb0ELb0EEEvNS_9FwdParamsE,@"STO_CUDA_ENTRY STV_DEFAULT"
_ZN10layer_norm13ln_fwd_kernelINS_13Kernel_traitsIfffffjLj512ELj1ELj4ELj1ELj16ENS_18Kernel_traits_baseILj512EfffffjLj128EEEEELb1ELb0ELb0ELb0EEEvNS_9FwdParamsE:
.text._ZN10layer_norm13ln_fwd_kernelINS_13Kernel_traitsIfffffjLj512ELj1ELj4ELj1ELj16ENS_18Kernel_traits_baseILj512EfffffjLj128EEEEELb1ELb0ELb0ELb0EEEvNS_9FwdParamsE:
        /* <DEDUP_REMOVED lines=58> */
[----:B------:R-:W-:Y:S01]  /*03a0*/  IMAD.WIDE.U32 R12, R12, -0x326172a9, RZ ;  /* 0xcd9e8d570c0c7825 */ /* 0x000fe200078e00ff */
[----:B------:R-:W-:Y:S01]  /*03b0*/  UIADD3 UR25, UR4, -0x4ab325aa, URZ ;  /* 0xb54cda5604197890 */ /* 0x000fe2000fffe03f */
[----:B------:R-:W-:Y:S02]  /*03c0*/  LOP3.LUT R11, R16, 0x1f, RZ, 0xc0, !PT ;  /* 0x0000001f100b7812 */ /* 0x000fe400078ec0ff */
[----:B------:R-:W-:Y:S01]  /*03d0*/  IMAD.WIDE.U32 R14, R14, -0x326172a9, RZ ;  /* 0xcd9e8d570e0e7825 */ /* 0x000fe200078e00ff */
[----:B----4-:R-:W-:Y:S02]  /*03e0*/  SHF.R.S32.HI R7, RZ, 0x1f, R72 ;  /* 0x0000001fff077819 */ /* 0x010fe40000011448 */
[----:B------:R-:W-:Y:S02]  /*03f0*/  LOP3.LUT R8, R13, UR23, R8, 0x96, !PT ;  /* 0x000000170d087c12 */ /* 0x000fe4000f8e9608 */
[----:B------:R-:W-:Y:S01]  /*0400*/  LOP3.LUT R4, R15, UR25, R12, 0x96, !PT ;  /* 0x000000190f047c12 */ /* 0x000fe2000f8e960c */
[----:B------:R-:W-:Y:S01]  /*0410*/  UIADD3 UR26, UR5, 0x646e171e, URZ ;  /* 0x646e171e051a7890 */ /* 0x000fe2000fffe03f */
[----:B------:R-:W-:-:S02]  /*0420*/  LEA.HI R72, R7, R72, RZ, 0x2 ;  /* 0x0000004807487211 */ /* 0x000fc400078f10ff */
[----:B------:R-:W-:Y:S01]  /*0430*/  LOP3.LUT R15, R11, 0x1f, RZ, 0x3c, !PT ;  /* 0x0000001f0b0f7812 */ /* 0x000fe200078e3cff */
[----:B------:R-:W-:-:S03]  /*0440*/  IMAD.WIDE.U32 R8, R8, -0x2daee0ad, RZ ;  /* 0xd2511f5308087825 */ /* 0x000fc600078e00ff */
[----:B------:R-:W-:Y:S01]  /*0450*/  LEA.HI.SX32 R72, R72, R15, 0x1e ;  /* 0x0000000f48487211 */ /* 0x000fe200078ff2ff */
[----:B------:R-:W-:Y:S01]  /*0460*/  UIADD3 UR28, UR5, 0x1fd5c5a3, URZ ;  /* 0x1fd5c5a3051c7890 */ /* 0x000fe2000fffe03f */
[----:B------:R-:W-:Y:S01]  /*0470*/  LOP3.LUT R12, R9, UR26, R10, 0x96, !PT ;  /* 0x0000001a090c7c12 */ /* 0x000fe2000f8e960a */
[----:B------:R-:W-:Y:S01]  /*0480*/  IMAD.WIDE.U32 R4, R4, -0x2daee0ad, RZ ;  /* 0xd2511f5304047825 */ /* 0x000fe200078e00ff */
[----:B------:R-:W-:Y:S01]  /*0490*/  LOP3.LUT P0, RZ, R72, 0xffffffe0, RZ, 0xc0, !PT ;  /* 0xffffffe048ff7812 */ /* 0x000fe2000780c0ff */
[----:B------:R-:W-:Y:S02]  /*04a0*/  UIADD3 UR27, UR4, 0x5384540f, URZ ;  /* 0x5384540f041b7890 */ /* 0x000fe4000fffe03f */
[----:B------:R-:W-:Y:S01]  /*04b0*/  IMAD.WIDE.U32 R12, R12, -0x326172a9, RZ ;  /* 0xcd9e8d570c0c7825 */ /* 0x000fe200078e00ff */
[----:B------:R-:W-:Y:S01]  /*04c0*/  LOP3.LUT R7, R5, UR28, R8, 0x96, !PT ;  /* 0x0000001c05077c12 */ /* 0x000fe2000f8e9608 */
[----:B------:R-:W-:Y:S01]  /*04d0*/  UIADD3 UR29, UR4, -0xe443238, URZ ;  /* 0xf1bbcdc8041d7890 */ /* 0x000fe2000fffe03f */
[----:B------:R-:W-:-:S02]  /*04e0*/  SHF.R.U32.HI R10, RZ, 0x5, R16 ;  /* 0x00000005ff0a7819 */ /* 0x000fc40000011610 */
        /* <DEDUP_REMOVED lines=27> */
.L_x_15193:
[----:B------:R-:W-:Y:S05]  /*06a0*/  BSYNC B0 ;  /* 0x0000000000007941 */ /* 0x000fea0003800000 */
.L_x_15192:
        /* <DEDUP_REMOVED lines=13> */
[----:B------:R-:W-:-:S07]  /*0780*/  VIADD R11, R11, 0x20 ;  /* 0x000000200b0b7836 */ /* 0x000fce0000000000 */
.L_x_15195:
[----:B------:R-:W-:Y:S05]  /*0790*/  BSYNC B0 ;  /* 0x0000000000007941 */ /* 0x000fea0003800000 */
.L_x_15194:
        /* <DEDUP_REMOVED lines=13> */
[----:B------:R-:W-:-:S07]  /*0870*/  VIADD R11, R11, 0x20 ;  /* 0x000000200b0b7836 */ /* 0x000fce0000000000 */
.L_x_15197:
[----:B------:R-:W-:Y:S05]  /*0880*/  BSYNC B0 ;  /* 0x0000000000007941 */ /* 0x000fea0003800000 */
.L_x_15196:
        /* <DEDUP_REMOVED lines=13> */
.L_x_15199:
[----:B------:R-:W-:Y:S05]  /*0960*/  BSYNC B0 ;  /* 0x0000000000007941 */ /* 0x000fea0003800000 */
.L_x_15198:
[----:B------:R-:W-:Y:S01]  /*0970*/  ULDC UR8, c[0x0][0x214] ;  /* 0x0000850000087ab9 */ /* 0x000fe20000000800 */
[----:B------:R-:W-:Y:S02]  /*0980*/  LOP3.LUT R29, R29, UR30, R4, 0x96, !PT ;  /* 0x0000001e1d1d7c12 */ /* 0x000fe4000f8e9604 */
[----:B------:R-:W-:-:S13]  /*0990*/  ISETP.GE.AND P1, PT, R10, UR8, PT ;  /* 0x000000080a007c0c */ /* 0x000fda000bf26270 */
[----:B------:R-:W-:Y:S05]  /*09a0*/  @P1 EXIT ;  /* 0x000000000000194d */ /* 0x000fea0003800000 */
[----:B------:R-:W-:Y:S01]  /*09b0*/  IMAD R4, R7, -0x326172a9, RZ ;  /* 0xcd9e8d5707047824 */ /* 0x000fe200078e02ff */
[----:B------:R-:W-:Y:S01]  /*09c0*/  ULDC.64 UR8, c[0x0][0x270] ;  /* 0x00009c0000087ab9 */ /* 0x000fe20000000a00 */
[----:B------:R-:W-:Y:S01]  /*09d0*/  IMAD.HI.U32 R7, R29, -0x326172a9, RZ ;  /* 0xcd9e8d571d077827 */ /* 0x000fe200078e00ff */
[----:B------:R-:W-:Y:S01]  /*09e0*/  BSSY B0, `(.L_x_15200) ;  /* 0x0000677000007945 */ /* 0x000fe20003800000 */
[----:B------:R-:W-:Y:S01]  /*09f0*/  UISETP.NE.U32.AND UP0, UPT, UR8, URZ, UPT ;  /* 0x0000003f0800728c */ /* 0x000fe2000bf05070 */
[----:B------:R-:W-:Y:S01]  /*0a00*/  LOP3.LUT R6, R6, 0x3, RZ, 0xc0, !PT ;  /* 0x0000000306067812 */ /* 0x000fe200078ec0ff */
[----:B------:R-:W-:Y:S01]  /*0a10*/  IMAD R5, R9, -0x2daee0ad, RZ ;  /* 0xd2511f5309057824 */ /* 0x000fe200078e02ff */
[----:B------:R-:W-:Y:S01]  /*0a20*/  HFMA2.MMA R9, -RZ, RZ, 0, 0 ;  /* 0x00000000ff097435 */ /* 0x000fe200000001ff */
[----:B------:R-:W-:Y:S01]  /*0a30*/  IMAD.HI.U32 R28, R8, -0x2daee0ad, RZ ;  /* 0xd2511f53081c7827 */ /* 0x000fe200078e00ff */
[----:B------:R-:W-:Y:S01]  /*0a40*/  LOP3.LUT R4, R7, UR31, R4, 0x96, !PT ;  /* 0x0000001f07047c12 */ /* 0x000fe2000f8e9604 */
[----:B------:R-:W-:Y:S01]  /*0a50*/  ULDC.U8 UR8, c[0x0][0x2a0] ;  /* 0x0000a80000087ab9 */ /* 0x000fe20000000000 */
[----:B------:R-:W-:Y:S01]  /*0a60*/  UISETP.NE.AND.EX UP0, UPT, UR9, URZ, UPT, UP0 ;  /* 0x0000003f0900728c */ /* 0x000fe2000bf05300 */
[----:B------:R-:W-:Y:S01]  /*0a70*/  IMAD R7, R29, -0x326172a9, RZ ;  /* 0xcd9e8d571d077824 */ /* 0x000fe200078e02ff */
[----:B------:R-:W-:Y:S01]  /*0a80*/  LOP3.LUT R5, R28, UR32, R5, 0x96, !PT ;  /* 0x000000201c057c12 */ /* 0x000fe2000f8e9605 */
[----:B------:R-:W-:Y:S01]  /*0a90*/  IMAD R8, R8, -0x2daee0ad, RZ ;  /* 0xd2511f5308087824 */ /* 0x000fe200078e02ff */
[----:B------:R-:W-:Y:S01]  /*0aa0*/  ULDC UR33, c[0x0][0x218] ;  /* 0x0000860000217ab9 */ /* 0x000fe20000000800 */
[----:B------:R-:W-:Y:S01]  /*0ab0*/  UISETP.NE.AND UP1, UPT, UR8, URZ, UPT ;  /* 0x0000003f0800728c */ /* 0x000fe2000bf25270 */
[----:B------:R-:W-:Y:S01]  /*0ac0*/  ULDC UR14, c[0x0][0x2d8] ;  /* 0x0000b600000e7ab9 */ /* 0x000fe20000000800 */
[----:B------:R-:W-:Y:S01]  /*0ad0*/  ULDC.64 UR10, c[0x0][0x238] ;  /* 0x00008e00000a7ab9 */ /* 0x000fe20000000a00 */
[----:B------:R-:W-:-:S08]  /*0ae0*/  ULDC.64 UR12, c[0x0][0x240] ;  /* 0x00009000000c7ab9 */ /* 0x000fd00000000a00 */
.L_x_15330:
[----:B------:R-:W-:Y:S01]  /*0af0*/  PLOP3.LUT P1, PT, PT, PT, UP0, 0x80, 0x0 ;  /* 0x000000000000781c */ /* 0x000fe20003f2f008 */
[----:B------:R-:W-:Y:S01]  /*0b00*/  IMAD.MOV.U32 R51, RZ, RZ, 0x4 ;  /* 0x00000004ff337424 */ /* 0x000fe200078e00ff */
[----:B------:R-:W-:Y:S01]  /*0b10*/  PLOP3.LUT P2, PT, PT, PT, UP0, 0x80, 0x0 ;  /* 0x000000000000781c */ /* 0x000fe20003f4f008 */
[----:B------:R-:W-:Y:S01]  /*0b20*/  @UP0 ULDC.64 UR8, c[0x0][0x270] ;  /* 0x00009c0000080ab9 */ /* 0x000fe20000000a00 */
[----:B------:R-:W-:-:S09]  /*0b30*/  IMAD.MOV.U32 R48, RZ, RZ, 0x3f800000 ;  /* 0x3f800000ff307424 */ /* 0x000fd200078e00ff */
        /* <DEDUP_REMOVED lines=11> */
[----:B------:R-:W0:Y:S08]  /*0bf0*/  LDC.64 R50, c[0x0][0x230] ;  /* 0x00008c00ff327b82 */ /* 0x000e300000000a00 */
[----:B------:R-:W4:Y:S01]  /*0c00*/  LDC.64 R34, c[0x0][0x220] ;  /* 0x00008800ff227b82 */ /* 0x000f220000000a00 */
[----:B0-----:R-:W-:-:S04]  /*0c10*/  ISETP.NE.U32.AND P1, PT, R50, RZ, PT ;  /* 0x000000ff3200720c */ /* 0x001fc80003f25070 */
[----:B------:R-:W-:Y:S01]  /*0c20*/  ISETP.NE.AND.EX P1, PT, R51, RZ, PT, P1 ;  /* 0x000000ff3300720c */ /* 0x000fe20003f25310 */
[----:B----4-:R-:W-:-:S12]  /*0c30*/  IMAD.WIDE.U32 R34, R11, 0x10, R34 ;  /* 0x000000100b227825 */ /* 0x010fd800078e0022 */
[----:B------:R-:W-:-:S04]  /*0c40*/  @P1 LEA R32, P2, R11, R50, 0x4 ;  /* 0x000000320b201211 */ /* 0x000fc800078420ff */
[----:B------:R-:W-:-:S05]  /*0c50*/  @P1 LEA.HI.X R33, R11, R51, RZ, 0x4, P2 ;  /* 0x000000330b211211 */ /* 0x000fca00010f24ff */
[----:B---3--:R0:W5:Y:S04]  /*0c60*/  @P1 LDG.E.128 R28, desc[UR6][R32.64] ;  /* 0x00000006201c1981 */ /* 0x008168000c1e1d00 */
[----:B------:R-:W5:Y:S01]  /*0c70*/  LDG.E.128 R32, desc[UR6][R34.64] ;  /* 0x0000000622207981 */ /* 0x000f62000c1e1d00 */
[C---:B------:R-:W-:Y:S01]  /*0c80*/  ISETP.NE.AND P1, PT, R6.reuse, 0x1, PT ;  /* 0x000000010600780c */ /* 0x040fe20003f25270 */
[----:B------:R-:W-:Y:S01]  /*0c90*/  BSSY B2, `(.L_x_15203) ;  /* 0x000000c000027945 */ /* 0x000fe20003800000 */
[----:B------:R-:W-:-:S11]  /*0ca0*/  VIADD R67, R6, 0x1 ;  /* 0x0000000106437836 */ /* 0x000fd60000000000 */
        /* <DEDUP_REMOVED lines=9> */
.L_x_15204:
[----:B------:R-:W-:-:S07]  /*0d40*/  IMAD.MOV.U32 R49, RZ, RZ, R7 ;  /* 0x000000ffff317224 */ /* 0x000fce00078e0007 */
.L_x_15205:
[----:B------:R-:W-:Y:S05]  /*0d50*/  BSYNC B2 ;  /* 0x0000000000027941 */ /* 0x000fea0003800000 */
.L_x_15203:
        /* <DEDUP_REMOVED lines=16> */
.L_x_15209:
[----:B------:R-:W-:Y:S05]  /*0e60*/  BSYNC B3 ;  /* 0x0000000000037941 */ /* 0x000fea0003800000 */
.L_x_15208:
        /* <DEDUP_REMOVED lines=42> */
[----:B------:R-:W-:Y:S01]  /*1110*/  IMAD.MOV.U32 R8, RZ, RZ, R64 ;  /* 0x000000ffff087224 */ /* 0x000fe200078e0040 */
[----:B------:R-:W-:-:S07]  /*1120*/  LOP3.LUT R5, R65, UR32, R6, 0x96, !PT ;  /* 0x0000002041057c12 */ /* 0x000fce000f8e9606 */
.L_x_15207:
[----:B------:R-:W-:Y:S05]  /*1130*/  BSYNC B2 ;  /* 0x0000000000027941 */ /* 0x000fea0003800000 */
.L_x_15206:
        /* <DEDUP_REMOVED lines=8> */
[----:B------:R-:W3:Y:S01]  /*11c0*/  LDC R66, c[0x0][0x294] ;  /* 0x0000a500ff427b82 */ /* 0x000ee20000000800 */
[----:B------:R-:W-:Y:S01]  /*11d0*/  BSSY B2, `(.L_x_15210) ;  /* 0x0000010000027945 */ /* 0x000fe20003800000 */
[----:B------:R-:W-:-:S02]  /*11e0*/  VIADD R6, R67, 0x1 ;  /* 0x0000000143067836 */ /* 0x000fc40000000000 */
[----:B0-----:R-:W-:Y:S01]  /*11f0*/  FMUL.FTZ R32, R32, R65 ;  /* 0x0000004120207220 */ /* 0x001fe20000410000 */
[----:B---3--:R-:W-:-:S04]  /*1200*/  FSETP.GTU.FTZ.AND P2, PT, R49, R66, PT ;  /* 0x000000423100720b */ /* 0x008fc80003f5c000 */
        /* <DEDUP_REMOVED lines=11> */
.L_x_15211:
[----:B------:R-:W-:-:S07]  /*12c0*/  MOV R49, R7 ;  /* 0x0000000700317202 */ /* 0x000fce0000000f00 */
.L_x_15212:
[----:B------:R-:W-:Y:S05]  /*12d0*/  BSYNC B2 ;  /* 0x0000000000027941 */ /* 0x000fea0003800000 */
.L_x_15210:
        /* <DEDUP_REMOVED lines=14> */
[----:B------:R-:W-:-:S05]  /*13c0*/  @P4 IMAD.MOV R5, RZ, RZ, R9 ;  /* 0x000000ffff054224 */ /* 0x000fca00078e0209 */
[----:B------:R-:W-:-:S07]  /*13d0*/  @!P3 MOV R9, R5 ;  /* 0x000000050009b202 */ /* 0x000fce0000000f00 */
.L_x_15216:
[----:B------:R-:W-:Y:S05]  /*13e0*/  BSYNC B3 ;  /* 0x0000000000037941 */ /* 0x000fea0003800000 */
.L_x_15215:
        /* <DEDUP_REMOVED lines=44> */
.L_x_15214:
[----:B------:R-:W-:Y:S05]  /*16b0*/  BSYNC B2 ;  /* 0x0000000000027941 */ /* 0x000fea0003800000 */
.L_x_15213:
[----:B------:R-:W-:Y:S01]  /*16c0*/  I2FP.F32.U32 R49, R49 ;  /* 0x0000003100317245 */ /* 0x000fe20000201000 */
[----:B------:R-:W-:Y:S01]  /*16d0*/  FMUL.FTZ R50, R33, R48 ;  /* 0x0000003021327220 */ /* 0x000fe20000410000 */
        /* <DEDUP_REMOVED lines=17> */
.L_x_15218:
[----:B------:R-:W-:-:S07]  /*17f0*/  MOV R49, R7 ;  /* 0x0000000700317202 */ /* 0x000fce0000000f00 */
.L_x_15219:
[----:B------:R-:W-:Y:S05]  /*1800*/  BSYNC B2 ;  /* 0x0000000000027941 */ /* 0x000fea0003800000 */
.L_x_15217:
        /* <DEDUP_REMOVED lines=16> */
.L_x_15223:
[----:B------:R-:W-:Y:S05]  /*1910*/  BSYNC B3 ;  /* 0x0000000000037941 */ /* 0x000fea0003800000 */
.L_x_15222:
        /* <DEDUP_REMOVED lines=44> */
.L_x_15221:
[----:B------:R-:W-:Y:S05]  /*1be0*/  BSYNC B2 ;  /* 0x0000000000027941 */ /* 0x000fea0003800000 */
.L_x_15220:
        /* <DEDUP_REMOVED lines=19> */
.L_x_15225:
[----:B------:R-:W-:-:S07]  /*1d20*/  IMAD.MOV.U32 R49, RZ, RZ, R7 ;  /* 0x000000ffff317224 */ /* 0x000fce00078e0007 */
.L_x_15226:
[----:B------:R-:W-:Y:S05]  /*1d30*/  BSYNC B2 ;  /* 0x0000000000027941 */ /* 0x000fea0003800000 */
.L_x_15224:
        /* <DEDUP_REMOVED lines=16> */
.L_x_15230:
[----:B------:R-:W-:Y:S05]  /*1e40*/  BSYNC B3 ;  /* 0x0000000000037941 */ /* 0x000fea0003800000 */
.L_x_15229:
        /* <DEDUP_REMOVED lines=44> */
.L_x_15228:
[----:B------:R-:W-:Y:S05]  /*2110*/  BSYNC B2 ;  /* 0x0000000000027941 */ /* 0x000fea0003800000 */
.L_x_15227:
[----:B------:R-:W-:Y:S02]  /*2120*/  I2FP.F32.U32 R49, R49 ;  /* 0x0000003100317245 */ /* 0x000fe40000201000 */
[----:B------:R-:W-:-:S03]  /*2130*/  LEA R50, P5, R11, UR10, 0x4 ;  /* 0x0000000a0b327c11 */ /* 0x000fc6000f8a20ff */
[----:B------:R-:W-:Y:S01]  /*2140*/  FFMA.FTZ R49, R49, R64, 1.1641532182693481445e-10 ;  /* 0x2f00000031317423 */ /* 0x000fe20000010040 */
[----:B------:R-:W-:Y:S01]  /*2150*/  FMUL.FTZ R64, R35, R48 ;  /* 0x0000003023407220 */ /* 0x000fe20000410000 */
[----:B------:R-:W-:-:S03]  /*2160*/  LEA.HI.X R51, R11, UR11, RZ, 0x4, P5 ;  /* 0x0000000b0b337c11 */ /* 0x000fc6000a8f24ff */
[----:B------:R-:W-:Y:S01]  /*2170*/  FMUL.FTZ R64, R64, R65 ;  /* 0x0000004140407220 */ /* 0x000fe20000410000 */
[----:B------:R-:W-:Y:S02]  /*2180*/  FSETP.GTU.FTZ.AND P5, PT, R49, R66, PT ;  /* 0x000000423100720b */ /* 0x000fe40003fbc000 */
[----:B------:R-:W-:Y:S02]  /*2190*/  SEL R65, RZ, 0x100, P3 ;  /* 0x00000100ff417807 */ /* 0x000fe40001800000 */
[----:B------:R-:W-:Y:S02]  /*21a0*/  FSEL R35, R64, RZ, !P5 ;  /* 0x000000ff40237208 */ /* 0x000fe40006800000 */
[----:B------:R-:W-:Y:S02]  /*21b0*/  SEL R64, RZ, 0x10000, P4 ;  /* 0x00010000ff407807 */ /* 0x000fe40002000000 */
[----:B------:R-:W-:Y:S01]  /*21c0*/  SEL R49, RZ, 0x1000000, P5 ;  /* 0x01000000ff317807 */ /* 0x000fe20002800000 */
[----:B------:R-:W-:-:S03]  /*21d0*/  @P1 FADD.FTZ R35, R31, R35 ;  /* 0x000000231f231221 */ /* 0x000fc60000010000 */
[----:B------:R-:W-:Y:S02]  /*21e0*/  IADD3 R49, R65, R49, R64 ;  /* 0x0000003141317210 */ /* 0x000fe40007ffe040 */
[----:B------:R0:W-:Y:S01]  /*21f0*/  STG.E.128 desc[UR6][R50.64], R32 ;  /* 0x0000002032007986 */ /* 0x0001e2000c101d06 */
[----:B------:R-:W-:-:S04]  /*2200*/  SEL R64, RZ, 0x1, P2 ;  /* 0x00000001ff407807 */ /* 0x000fc80001000000 */
[----:B------:R-:W-:Y:S01]  /*2210*/  IADD3 R65, R49, R64, RZ ;  /* 0x0000004031417210 */ /* 0x000fe20007ffe0ff */
[C---:B------:R-:W-:Y:S01]  /*2220*/  VIADD R49, R11.reuse, 0x20 ;  /* 0x000000200b317836 */ /* 0x040fe20000000000 */
[----:B0-----:R-:W-:-:S04]  /*2230*/  LEA R50, P1, R11, UR12, 0x2 ;  /* 0x0000000c0b327c11 */ /* 0x001fc8000f8210ff */
[----:B------:R-:W-:-:S05]  /*2240*/  LEA.HI.X R51, R11, UR13, RZ, 0x2, P1 ;  /* 0x0000000d0b337c11 */ /* 0x000fca00088f14ff */
[----:B------:R0:W-:Y:S04]  /*2250*/  STG.E desc[UR6][R50.64], R65 ;  /* 0x0000004132007986 */ /* 0x0001e8000c101906 */
.L_x_15202:
[----:B------:R-:W-:Y:S05]  /*2260*/  BSYNC B1 ;  /* 0x0000000000017941 */ /* 0x000fea0003800000 */
.L_x_15201:
[----:B------:R-:W-:Y:S01]  /*2270*/  ISETP.NE.AND P1, PT, R75, RZ, PT ;  /* 0x000000ff4b00720c */ /* 0x000fe20003f25270 */
[----:B------:R-:W-:-:S12]  /*2280*/  BSSY B1, `(.L_x_15231) ;  /* 0x0000169000017945 */ /* 0x000fd80003800000 */
[----:B------:R-:W-:Y:S05]  /*2290*/  @!P1 BRA `(.L_x_15232) ;  /* 0x00000014009c9947 */ /* 0x000fea0003800000 */
[----:B0-----:R-:W0:Y:S08]  /*22a0*/  LDC.64 R50, c[0x0][0x230] ;  /* 0x00008c00ff327b82 */ /* 0x001e300000000a00 */
        /* <DEDUP_REMOVED lines=20> */
.L_x_15234:
[----:B------:R-:W-:-:S07]  /*23f0*/  MOV R64, R7 ;  /* 0x0000000700407202 */ /* 0x000fce0000000f00 */
.L_x_15235:
[----:B------:R-:W-:Y:S05]  /*2400*/  BSYNC B2 ;  /* 0x0000000000027941 */ /* 0x000fea0003800000 */
.L_x_15233:
        /* <DEDUP_REMOVED lines=16> */
.L_x_15239:
[----:B------:R-:W-:Y:S05]  /*2510*/  BSYNC B3 ;  /* 0x0000000000037941 */ /* 0x000fea0003800000 */
.L_x_15238:
        /* <DEDUP_REMOVED lines=44> */
.L_x_15237:
[----:B------:R-:W-:Y:S05]  /*27e0*/  BSYNC B2 ;  /* 0x0000000000027941 */ /* 0x000fea0003800000 */
.L_x_15236:
        /* <DEDUP_REMOVED lines=8> */
[----:B------:R-:W3:Y:S01]  /*2870*/  LDC R76, c[0x0][0x294] ;  /* 0x0000a500ff4c7b82 */ /* 0x000ee20000000800 */
[----:B------:R-:W-:-:S03]  /*2880*/  IADD3 R50, R65, 0x1, RZ ;  /* 0x0000000141327810 */ /* 0x000fc60007ffe0ff */
[----:B------:R-:W-:Y:S01]  /*2890*/  FFMA.FTZ R51, R51, R66, 1.1641532182693481445e-10 ;  /* 0x2f00000033337423 */ /* 0x000fe20000010042 */
[----:B0-----:R-:W-:-:S04]  /*28a0*/  FMUL.FTZ R36, R36, R67 ;  /* 0x0000004324247220 */ /* 0x001fc80000410000 */
[----:B---3--:R-:W-:-:S04]  /*28b0*/  FSETP.GTU.FTZ.AND P2, PT, R51, R76, PT ;  /* 0x0000004c3300720b */ /* 0x008fc80003f5c000 */
        /* <DEDUP_REMOVED lines=11> */
.L_x_15241:
[----:B------:R-:W-:-:S07]  /*2970*/  MOV R6, R7 ;  /* 0x0000000700067202 */ /* 0x000fce0000000f00 */
.L_x_15242:
[----:B------:R-:W-:Y:S05]  /*2980*/  BSYNC B2 ;  /* 0x0000000000027941 */ /* 0x000fea0003800000 */
.L_x_15240:
        /* <DEDUP_REMOVED lines=16> */
.L_x_15246:
[----:B------:R-:W-:Y:S05]  /*2a90*/  BSYNC B3 ;  /* 0x0000000000037941 */ /* 0x000fea0003800000 */
.L_x_15245:
        /* <DEDUP_REMOVED lines=44> */
.L_x_15244:
[----:B------:R-:W-:Y:S05]  /*2d60*/  BSYNC B2 ;  /* 0x0000000000027941 */ /* 0x000fea0003800000 */
.L_x_15243:
        /* <DEDUP_REMOVED lines=19> */
.L_x_15248:
[----:B------:R-:W-:-:S07]  /*2ea0*/  IMAD.MOV.U32 R64, RZ, RZ, R7 ;  /* 0x000000ffff407224 */ /* 0x000fce00078e0007 */
.L_x_15249:
[----:B------:R-:W-:Y:S05]  /*2eb0*/  BSYNC B2 ;  /* 0x0000000000027941 */ /* 0x000fea0003800000 */
.L_x_15247:
        /* <DEDUP_REMOVED lines=16> */
.L_x_15253:
[----:B------:R-:W-:Y:S05]  /*2fc0*/  BSYNC B3 ;  /* 0x0000000000037941 */ /* 0x000fea0003800000 */
.L_x_15252:
        /* <DEDUP_REMOVED lines=44> */
.L_x_15251:
[----:B------:R-:W-:Y:S05]  /*3290*/  BSYNC B2 ;  /* 0x0000000000027941 */ /* 0x000fea0003800000 */
.L_x_15250:
        /* <DEDUP_REMOVED lines=19> */
.L_x_15255:
[----:B------:R-:W-:-:S07]  /*33d0*/  MOV R64, R7 ;  /* 0x0000000700407202 */ /* 0x000fce0000000f00 */
.L_x_15256:
[----:B------:R-:W-:Y:S05]  /*33e0*/  BSYNC B2 ;  /* 0x0000000000027941 */ /* 0x000fea0003800000 */
.L_x_15254:
        /* <DEDUP_REMOVED lines=16> */
.L_x_15260:
[----:B------:R-:W-:Y:S05]  /*34f0*/  BSYNC B3 ;  /* 0x0000000000037941 */ /* 0x000fea0003800000 */
.L_x_15259:
        /* <DEDUP_REMOVED lines=44> */
.L_x_15258:
[----:B------:R-:W-:Y:S05]  /*37c0*/  BSYNC B2 ;  /* 0x0000000000027941 */ /* 0x000fea0003800000 */
.L_x_15257:
        /* <DEDUP_REMOVED lines=11> */
[----:B------:R-:W-:Y:S01]  /*3880*/  @P1 FADD.FTZ R39, R31, R39 ;  /* 0x000000271f271221 */ /* 0x000fe20000010000 */
[----:B------:R-:W-:Y:S02]  /*3890*/  IADD3 R64, R66, R64, R65 ;  /* 0x0000004042407210 */ /* 0x000fe40007ffe041 */
[----:B------:R-:W-:Y:S02]  /*38a0*/  SEL R65, RZ, 0x1, P2 ;  /* 0x00000001ff417807 */ /* 0x000fe40001000000 */
[----:B------:R0:W-:Y:S03]  /*38b0*/  STG.E.128 desc[UR6][R50.64], R36 ;  /* 0x0000002432007986 */ /* 0x0001e6000c101d06 */
[----:B------:R-:W-:Y:S01]  /*38c0*/  IMAD.IADD R65, R64, 0x1, R65 ;  /* 0x0000000140417824 */ /* 0x000fe200078e0241 */
[----:B0-----:R-:W-:-:S04]  /*38d0*/  LEA R50, P1, R49, UR12, 0x2 ;  /* 0x0000000c31327c11 */ /* 0x001fc8000f8210ff */
[C---:B------:R-:W-:Y:S02]  /*38e0*/  LEA.HI.X R51, R49.reuse, UR13, RZ, 0x2, P1 ;  /* 0x0000000d31337c11 */ /* 0x040fe400088f14ff */
[----:B------:R-:W-:-:S03]  /*38f0*/  IADD3 R49, R49, 0x20, RZ ;  /* 0x0000002031317810 */ /* 0x000fc60007ffe0ff */
[----:B------:R4:W-:Y:S04]  /*3900*/  STG.E desc[UR6][R50.64], R65 ;  /* 0x0000004132007986 */ /* 0x0009e8000c101906 */
.L_x_15232:
[----:B------:R-:W-:Y:S05]  /*3910*/  BSYNC B1 ;  /* 0x0000000000017941 */ /* 0x000fea0003800000 */
.L_x_15231:
[----:B------:R-:W-:Y:S01]  /*3920*/  ISETP.NE.AND P1, PT, R74, RZ, PT ;  /* 0x000000ff4a00720c */ /* 0x000fe20003f25270 */
[----:B------:R-:W-:-:S12]  /*3930*/  BSSY B1, `(.L_x_15261) ;  /* 0x0000169000017945 */ /* 0x000fd80003800000 */
[----:B------:R-:W-:Y:S05]  /*3940*/  @!P1 BRA `(.L_x_15262) ;  /* 0x00000014009c9947 */ /* 0x000fea0003800000 */
[----:B0---4-:R-:W0:Y:S08]  /*3950*/  LDC.64 R50, c[0x0][0x230] ;  /* 0x00008c00ff327b82 */ /* 0x011e300000000a00 */
        /* <DEDUP_REMOVED lines=20> */
.L_x_15264:
[----:B------:R-:W-:-:S07]  /*3aa0*/  IMAD.MOV.U32 R64, RZ, RZ, R7 ;  /* 0x000000ffff407224 */ /* 0x000fce00078e0007 */
.L_x_15265:
[----:B------:R-:W-:Y:S05]  /*3ab0*/  BSYNC B2 ;  /* 0x0000000000027941 */ /* 0x000fea0003800000 */
.L_x_15263:
        /* <DEDUP_REMOVED lines=16> */
.L_x_15269:
[----:B------:R-:W-:Y:S05]  /*3bc0*/  BSYNC B3 ;  /* 0x0000000000037941 */ /* 0x000fea0003800000 */
.L_x_15268:
        /* <DEDUP_REMOVED lines=44> */
.L_x_15267:
[----:B------:R-:W-:Y:S05]  /*3e90*/  BSYNC B2 ;  /* 0x0000000000027941 */ /* 0x000fea0003800000 */
.L_x_15266:
[----:B------:R-:W0:Y:S01]  /*3ea0*/  LDC R67, c[0x0][0x298] ;  /* 0x0000a600ff437b82 */ /* 0x000e220000000800 */
[----:B------:R-:W-:Y:S01]  /*3eb0*/  ISETP.NE.U32.AND P1, PT, R50, RZ, PT ;  /* 0x000000ff3200720c */ /* 0x000fe20003f25070 */
[----:B------:R-:W-:Y:S01]  /*3ec0*/  HFMA2.MMA R66, -RZ, RZ, 0.1171875, 0 ;  /* 0x2f800000ff427435 */ /* 0x000fe200000001ff */
[----:B------:R-:W-:Y:S01]  /*3ed0*/  ISETP.NE.AND P3, PT, R65, 0x1, PT ;  /* 0x000000014100780c */ /* 0x000fe20003f65270 */
[----:B-----5:R-:W-:Y:S01]  /*3ee0*/  FMUL.FTZ R40, R40, R48 ;  /* 0x0000003028287220 */ /* 0x020fe20000410000 */
[----:B------:R-:W-:Y:S01]  /*3ef0*/  ISETP.NE.AND.EX P1, PT, R51, RZ, PT, P1 ;  /* 0x000000ff3300720c */ /* 0x000fe20003f25310 */
[----:B------:R-:W-:Y:S01]  /*3f00*/  BSSY B2, `(.L_x_15270) ;  /* 0x0000013000027945 */ /* 0x000fe20003800000 */
[----:B------:R-:W-:Y:S01]  /*3f10*/  I2FP.F32.U32 R51, R64 ;  /* 0x0000004000337245 */ /* 0x000fe20000201000 */
[----:B------:R-:W3:Y:S01]  /*3f20*/  LDC R76, c[0x0][0x294] ;  /* 0x0000a500ff4c7b82 */ /* 0x000ee20000000800 */
[----:B------:R-:W-:-:S03]  /*3f30*/  VIADD R50, R65, 0x1 ;  /* 0x0000000141327836 */ /* 0x000fc60000000000 */
[----:B------:R-:W-:Y:S01]  /*3f40*/  FFMA.FTZ R51, R51, R66, 1.1641532182693481445e-10 ;  /* 0x2f00000033337423 */ /* 0x000fe20000010042 */
[----:B0-----:R-:W-:-:S04]  /*3f50*/  FMUL.FTZ R40, R40, R67 ;  /* 0x0000004328287220 */ /* 0x001fc80000410000 */
        /* <DEDUP_REMOVED lines=12> */
.L_x_15271:
[----:B------:R-:W-:-:S07]  /*4020*/  IMAD.MOV.U32 R6, RZ, RZ, R7 ;  /* 0x000000ffff067224 */ /* 0x000fce00078e0007 */
.L_x_15272:
[----:B------:R-:W-:Y:S05]  /*4030*/  BSYNC B2 ;  /* 0x0000000000027941 */ /* 0x000fea0003800000 */
.L_x_15270:
        /* <DEDUP_REMOVED lines=16> */
.L_x_15276:
[----:B------:R-:W-:Y:S05]  /*4140*/  BSYNC B3 ;  /* 0x0000000000037941 */ /* 0x000fea0003800000 */
.L_x_15275:
        /* <DEDUP_REMOVED lines=44> */
.L_x_15274:
[----:B------:R-:W-:Y:S05]  /*4410*/  BSYNC B2 ;  /* 0x0000000000027941 */ /* 0x000fea0003800000 */
.L_x_15273:
        /* <DEDUP_REMOVED lines=19> */
.L_x_15278:
[----:B------:R-:W-:-:S07]  /*4550*/  MOV R64, R7 ;  /* 0x0000000700407202 */ /* 0x000fce0000000f00 */
.L_x_15279:
[----:B------:R-:W-:Y:S05]  /*4560*/  BSYNC B2 ;  /* 0x0000000000027941 */ /* 0x000fea0003800000 */
.L_x_15277:
        /* <DEDUP_REMOVED lines=16> */
.L_x_15283:
[----:B------:R-:W-:Y:S05]  /*4670*/  BSYNC B3 ;  /* 0x0000000000037941 */ /* 0x000fea0003800000 */
.L_x_15282:
        /* <DEDUP_REMOVED lines=44> */
.L_x_15281:
[----:B------:R-:W-:Y:S05]  /*4940*/  BSYNC B2 ;  /* 0x0000000000027941 */ /* 0x000fea0003800000 */
.L_x_15280:
        /* <DEDUP_REMOVED lines=19> */
.L_x_15285:
[----:B------:R-:W-:-:S07]  /*4a80*/  IMAD.MOV.U32 R64, RZ, RZ, R7 ;  /* 0x000000ffff407224 */ /* 0x000fce00078e0007 */
.L_x_15286:
[----:B------:R-:W-:Y:S05]  /*4a90*/  BSYNC B2 ;  /* 0x0000000000027941 */ /* 0x000fea0003800000 */
.L_x_15284:
        /* <DEDUP_REMOVED lines=16> */
.L_x_15290:
[----:B------:R-:W-:Y:S05]  /*4ba0*/  BSYNC B3 ;  /* 0x0000000000037941 */ /* 0x000fea0003800000 */
.L_x_15289:
        /* <DEDUP_REMOVED lines=44> */
.L_x_15288:
[----:B------:R-:W-:Y:S05]  /*4e70*/  BSYNC B2 ;  /* 0x0000000000027941 */ /* 0x000fea0003800000 */
.L_x_15287:
        /* <DEDUP_REMOVED lines=20> */
.L_x_15262:
[----:B------:R-:W-:Y:S05]  /*4fc0*/  BSYNC B1 ;  /* 0x0000000000017941 */ /* 0x000fea0003800000 */
.L_x_15261:
        /* <DEDUP_REMOVED lines=24> */
.L_x_15294:
[----:B------:R-:W-:-:S07]  /*5150*/  MOV R64, R7 ;  /* 0x0000000700407202 */ /* 0x000fce0000000f00 */
.L_x_15295:
[----:B------:R-:W-:Y:S05]  /*5160*/  BSYNC B2 ;  /* 0x0000000000027941 */ /* 0x000fea0003800000 */
.L_x_15293:
        /* <DEDUP_REMOVED lines=16> */
.L_x_15299:
[----:B------:R-:W-:Y:S05]  /*5270*/  BSYNC B3 ;  /* 0x0000000000037941 */ /* 0x000fea0003800000 */
.L_x_15298:
        /* <DEDUP_REMOVED lines=44> */
.L_x_15297:
[----:B------:R-:W-:Y:S05]  /*5540*/  BSYNC B2 ;  /* 0x0000000000027941 */ /* 0x000fea0003800000 */
.L_x_15296:
        /* <DEDUP_REMOVED lines=24> */
.L_x_15301:
[----:B------:R-:W-:-:S07]  /*56d0*/  MOV R6, R7 ;  /* 0x0000000700067202 */ /* 0x000fce0000000f00 */
.L_x_15302:
[----:B------:R-:W-:Y:S05]  /*56e0*/  BSYNC B2 ;  /* 0x0000000000027941 */ /* 0x000fea0003800000 */
.L_x_15300:
        /* <DEDUP_REMOVED lines=16> */
.L_x_15306:
[----:B------:R-:W-:Y:S05]  /*57f0*/  BSYNC B3 ;  /* 0x0000000000037941 */ /* 0x000fea0003800000 */
.L_x_15305:
        /* <DEDUP_REMOVED lines=44> */
.L_x_15304:
[----:B------:R-:W-:Y:S05]  /*5ac0*/  BSYNC B2 ;  /* 0x0000000000027941 */ /* 0x000fea0003800000 */
.L_x_15303:
        /* <DEDUP_REMOVED lines=19> */
.L_x_15308:
[----:B------:R-:W-:-:S07]  /*5c00*/  IMAD.MOV.U32 R64, RZ, RZ, R7 ;  /* 0x000000ffff407224 */ /* 0x000fce00078e0007 */
.L_x_15309:
[----:B------:R-:W-:Y:S05]  /*5c10*/  BSYNC B2 ;  /* 0x0000000000027941 */ /* 0x000fea0003800000 */
.L_x_15307:
        /* <DEDUP_REMOVED lines=16> */
.L_x_15313:
[----:B------:R-:W-:Y:S05]  /*5d20*/  BSYNC B3 ;  /* 0x0000000000037941 */ /* 0x000fea0003800000 */
.L_x_15312:
        /* <DEDUP_REMOVED lines=44> */
.L_x_15311:
[----:B------:R-:W-:Y:S05]  /*5ff0*/  BSYNC B2 ;  /* 0x0000000000027941 */ /* 0x000fea0003800000 */
.L_x_15310:
        /* <DEDUP_REMOVED lines=19> */
.L_x_15315:
[----:B------:R-:W-:-:S07]  /*6130*/  MOV R50, R7 ;  /* 0x0000000700327202 */ /* 0x000fce0000000f00 */
.L_x_15316:
[----:B------:R-:W-:Y:S05]  /*6140*/  BSYNC B2 ;  /* 0x0000000000027941 */ /* 0x000fea0003800000 */
.L_x_15314:
        /* <DEDUP_REMOVED lines=16> */
.L_x_15320:
[----:B------:R-:W-:Y:S05]  /*6250*/  BSYNC B3 ;  /* 0x0000000000037941 */ /* 0x000fea0003800000 */
.L_x_15319:
        /* <DEDUP_REMOVED lines=44> */
.L_x_15318:
[----:B------:R-:W-:Y:S05]  /*6520*/  BSYNC B2 ;  /* 0x0000000000027941 */ /* 0x000fea0003800000 */
.L_x_15317:
[----:B------:R-:W-:Y:S01]  /*6530*/  I2FP.F32.U32 R65, R50 ;  /* 0x0000003200417245 */ /* 0x000fe20000201000 */
[----:B------:R-:W-:Y:S01]  /*6540*/  FMUL.FTZ R48, R47, R48 ;  /* 0x000000302f307220 */ /* 0x000fe20000410000 */
[----:B------:R-:W-:Y:S02]  /*6550*/  SEL R50, RZ, 0x100, P3 ;  /* 0x00000100ff327807 */ /* 0x000fe40001800000 */
[----:B------:R-:W-:Y:S01]  /*6560*/  SEL R51, RZ, 0x10000, P4 ;  /* 0x00010000ff337807 */ /* 0x000fe20002000000 */
[----:B------:R-:W-:Y:S01]  /*6570*/  FFMA.FTZ R65, R65, R66, 1.1641532182693481445e-10 ;  /* 0x2f00000041417423 */ /* 0x000fe20000010042 */
[----:B------:R-:W-:Y:S01]  /*6580*/  FMUL.FTZ R48, R48, R67 ;  /* 0x0000004330307220 */ /* 0x000fe20000410000 */
[----:B------:R-:W-:-:S03]  /*6590*/  SEL R64, RZ, 0x1, P2 ;  /* 0x00000001ff407807 */ /* 0x000fc60001000000 */
[----:B------:R-:W-:-:S04]  /*65a0*/  FSETP.GTU.FTZ.AND P3, PT, R65, R76, PT ;  /* 0x0000004c4100720b */ /* 0x000fc80003f7c000 */
[----:B------:R-:W-:-:S04]  /*65b0*/  SEL R47, RZ, 0x1000000, P3 ;  /* 0x01000000ff2f7807 */ /* 0x000fc80001800000 */
[----:B------:R-:W-:Y:S02]  /*65c0*/  IADD3 R51, R50, R47, R51 ;  /* 0x0000002f32337210 */ /* 0x000fe40007ffe033 */
[----:B------:R-:W-:Y:S02]  /*65d0*/  FSEL R47, R48, RZ, !P3 ;  /* 0x000000ff302f7208 */ /* 0x000fe40005800000 */
[----:B------:R-:W-:Y:S01]  /*65e0*/  LEA R50, P2, R49, UR10, 0x4 ;  /* 0x0000000a31327c11 */ /* 0x000fe2000f8420ff */
[----:B------:R-:W-:Y:S01]  /*65f0*/  IMAD.IADD R65, R51, 0x1, R64 ;  /* 0x0000000133417824 */ /* 0x000fe200078e0240 */
[----:B------:R-:W-:Y:S01]  /*6600*/  LEA R48, P3, R49, UR12, 0x2 ;  /* 0x0000000c31307c11 */ /* 0x000fe2000f8610ff */
[----:B------:R-:W-:Y:S01]  /*6610*/  @P1 FADD.FTZ R47, R31, R47 ;  /* 0x0000002f1f2f1221 */ /* 0x000fe20000010000 */
[C---:B------:R-:W-:Y:S02]  /*6620*/  LEA.HI.X R51, R49.reuse, UR11, RZ, 0x4, P2 ;  /* 0x0000000b31337c11 */ /* 0x040fe400090f24ff */
[----:B------:R-:W-:-:S03]  /*6630*/  LEA.HI.X R49, R49, UR13, RZ, 0x2, P3 ;  /* 0x0000000d31317c11 */ /* 0x000fc600098f14ff */
[----:B------:R0:W-:Y:S04]  /*6640*/  STG.E.128 desc[UR6][R50.64], R44 ;  /* 0x0000002c32007986 */ /* 0x0001e8000c101d06 */
[----:B------:R0:W-:Y:S02]  /*6650*/  STG.E desc[UR6][R48.64], R65 ;  /* 0x0000004130007986 */ /* 0x0001e4000c101906 */
.L_x_15292:
[----:B------:R-:W-:Y:S05]  /*6660*/  BSYNC B1 ;  /* 0x0000000000017941 */ /* 0x000fea0003800000 */
.L_x_15291:
[----:B0----5:R-:W-:Y:S01]  /*6670*/  FADD.FTZ R48, RZ, R32 ;  /* 0x00000020ff307221 */ /* 0x021fe20000010000 */
        /* <DEDUP_REMOVED lines=8> */
[----:B----4-:R-:W-:-:S05]  /*6700*/  FSEL R51, R48, RZ, P0 ;  /* 0x000000ff30337208 */ /* 0x010fca0000000000 */
        /* <DEDUP_REMOVED lines=14> */
[----:B------:R-:W4:Y:S01]  /*67f0*/  LDC R49, c[0x0][0x290] ;  /* 0x0000a400ff317b82 */ /* 0x000f220000000800 */
        /* <DEDUP_REMOVED lines=9> */
[----:B----4-:R-:W-:-:S04]  /*6890*/  FMUL.FTZ R65, R66, R49 ;  /* 0x0000003142417220 */ /* 0x010fc80000410000 */
        /* <DEDUP_REMOVED lines=42> */
.L_x_15342:
[----:B------:R-:W-:Y:S01]  /*6b40*/  FMUL.FTZ R48, R65, R65 ;  /* 0x0000004141307220 */ /* 0x000fe20000410000 */
[----:B----4-:R-:W-:Y:S01]  /*6b50*/  FADD.FTZ R64, R77, R66 ;  /* 0x000000424d407221 */ /* 0x010fe20000010000 */
[----:B------:R-:W-:Y:S01]  /*6b60*/  PLOP3.LUT P1, PT, PT, PT, UP1, 0x40, 0x0 ;  /* 0x000000000000781c */ /* 0x000fe20003f2e818 */
[----:B------:R-:W4:Y:S01]  /*6b70*/  @!P4 LDC.64 R50, c[0x0][0x250] ;  /* 0x00009400ff32cb82 */ /* 0x000f220000000a00 */
[----:B------:R-:W-:Y:S01]  /*6b80*/  BSSY B1, `(.L_x_15322) ;  /* 0x000001d000017945 */ /* 0x000fe20003800000 */
[----:B------:R-:W-:Y:S01]  /*6b90*/  FFMA.FTZ R64, R64, R49, UR14 ;  /* 0x0000000e40407e23 */ /* 0x000fe20008010031 */
[----:B------:R-:W-:Y:S02]  /*6ba0*/  FSEL R67, R48, RZ, !P1 ;  /* 0x000000ff30437208 */ /* 0x000fe40004800000 */
[----:B------:R-:W-:-:S03]  /*6bb0*/  PLOP3.LUT P1, PT, PT, PT, UP1, 0x40, 0x0 ;  /* 0x000000000000781c */ /* 0x000fc60003f2e818 */
[----:B------:R-:W5:Y:S01]  /*6bc0*/  @!P4 LDC.64 R48, c[0x0][0x258] ;  /* 0x00009600ff30cb82 */ /* 0x000f620000000a00 */
[----:B------:R-:W-:Y:S01]  /*6bd0*/  FADD.FTZ R67, R64, R67 ;  /* 0x0000004340437221 */ /* 0x000fe20000010000 */
[----:B------:R-:W-:-:S05]  /*6be0*/  FSEL R66, R65, RZ, P1 ;  /* 0x000000ff41427208 */ /* 0x000fca0000800000 */
[----:B------:R-:W1:Y:S01]  /*6bf0*/  MUFU.RSQ R67, R67 ;  /* 0x0000004300437308 */ /* 0x000e620000001400 */
[----:B----4-:R-:W-:-:S05]  /*6c00*/  @!P4 IMAD.WIDE R50, R10, 0x4, R50 ;  /* 0x000000040a32c825 */ /* 0x010fca00078e0232 */
[----:B------:R4:W-:Y:S01]  /*6c10*/  @!P4 STG.E desc[UR6][R50.64], R65 ;  /* 0x000000413200c986 */ /* 0x0009e2000c101906 */
[----:B-----5:R-:W-:-:S05]  /*6c20*/  @!P4 IMAD.WIDE R48, R10, 0x4, R48 ;  /* 0x000000040a30c825 */ /* 0x020fca00078e0230 */
[----:B-1----:R4:W-:Y:S01]  /*6c30*/  @!P4 STG.E desc[UR6][R48.64], R67 ;  /* 0x000000433000c986 */ /* 0x0029e2000c101906 */
[----:B------:R-:W-:Y:S05]  /*6c40*/  @!P0 BRA `(.L_x_15323) ;  /* 0x0000000000408947 */ /* 0x000fea0003800000 */
[----:B----4-:R-:W1:Y:S01]  /*6c50*/  LDC.64 R64, c[0x0][0x2b8] ;  /* 0x0000ae00ff407b82 */ /* 0x010e620000000a00 */
        /* <DEDUP_REMOVED lines=15> */
.L_x_15323:
[----:B------:R-:W-:Y:S05]  /*6d50*/  BSYNC B1 ;  /* 0x0000000000017941 */ /* 0x000fea0003800000 */
.L_x_15322:
[----:B------:R-:W-:Y:S01]  /*6d60*/  ISETP.NE.AND P1, PT, R75, RZ, PT ;  /* 0x000000ff4b00720c */ /* 0x000fe20003f25270 */
[----:B------:R-:W-:-:S12]  /*6d70*/  BSSY B1, `(.L_x_15324) ;  /* 0x0000012000017945 */ /* 0x000fd80003800000 */
[----:B------:R-:W-:Y:S05]  /*6d80*/  @!P1 BRA `(.L_x_15325) ;  /* 0x0000000000409947 */ /* 0x000fea0003800000 */
[----:B-1--4-:R-:W1:Y:S01]  /*6d90*/  LDC.64 R64, c[0x0][0x2b8] ;  /* 0x0000ae00ff407b82 */ /* 0x012e620000000a00 */
        /* <DEDUP_REMOVED lines=12> */
[----:B-1----:R-:W-:-:S04]  /*6e60*/  IMAD.WIDE.U32 R64, R11, 0x10, R64 ;  /* 0x000000100b407825 */ /* 0x002fc800078e0040 */
[----:B------:R-:W-:Y:S01]  /*6e70*/  VIADD R11, R11, 0x20 ;  /* 0x000000200b0b7836 */ /* 0x000fe20000000000 */
[----:B------:R1:W-:Y:S06]  /*6e80*/  STG.E.128 desc[UR6][R64.64], R48 ;  /* 0x0000003040007986 */ /* 0x0003ec000c101d06 */
.L_x_15325:
[----:B------:R-:W-:Y:S05]  /*6e90*/  BSYNC B1 ;  /* 0x0000000000017941 */ /* 0x000fea0003800000 */
.L_x_15324:
        /* <DEDUP_REMOVED lines=19> */
.L_x_15327:
[----:B------:R-:W-:Y:S05]  /*6fd0*/  BSYNC B1 ;  /* 0x0000000000017941 */ /* 0x000fea0003800000 */
.L_x_15326:
[----:B------:R-:W-:Y:S01]  /*6fe0*/  ISETP.NE.AND P1, PT, R73, RZ, PT ;  /* 0x000000ff4900720c */ /* 0x000fe20003f25270 */
[----:B------:R-:W-:-:S12]  /*6ff0*/  BSSY B1, `(.L_x_15328) ;  /* 0x0000011000017945 */ /* 0x000fd80003800000 */
[----:B------:R-:W-:Y:S05]  /*7000*/  @!P1 BRA `(.L_x_15329) ;  /* 0x00000000003c9947 */ /* 0x000fea0003800000 */
[----:B-1--4-:R-:W1:Y:S01]  /*7010*/  LDC.64 R64, c[0x0][0x2b8] ;  /* 0x0000ae00ff407b82 */ /* 0x012e620000000a00 */
        /* <DEDUP_REMOVED lines=12> */
[----:B-1----:R-:W-:-:S05]  /*70e0*/  IMAD.WIDE.U32 R64, R11, 0x10, R64 ;  /* 0x000000100b407825 */ /* 0x002fca00078e0040 */
[----:B------:R0:W-:Y:S02]  /*70f0*/  STG.E.128 desc[UR6][R64.64], R48 ;  /* 0x0000003040007986 */ /* 0x0001e4000c101d06 */
.L_x_15329:
[----:B------:R-:W-:Y:S05]  /*7100*/  BSYNC B1 ;  /* 0x0000000000017941 */ /* 0x000fea0003800000 */
.L_x_15328:
[----:B01--4-:R-:W0:Y:S02]  /*7110*/  LDC.64 R48, c[0x0][0x210] ;  /* 0x00008400ff307b82 */ /* 0x013e240000000a00 */
[----:B0-----:R-:W-:-:S05]  /*7120*/  IMAD R10, R48, 0x4, R10 ;  /* 0x00000004300a7824 */ /* 0x001fca00078e020a */
[----:B------:R-:W-:-:S13]  /*7130*/  ISETP.GE.AND P1, PT, R10, R49, PT ;  /* 0x000000310a00720c */ /* 0x000fda0003f26270 */
[----:B------:R-:W-:Y:S05]  /*7140*/  @!P1 BRA `(.L_x_15330) ;  /* 0xffffff9800689947 */ /* 0x000fea000383ffff */
[----:B------:R-:W-:Y:S05]  /*7150*/  BSYNC B0 ;  /* 0x0000000000007941 */ /* 0x000fea0003800000 */
.L_x_15200:
[----:B------:R-:W-:Y:S05]  /*7160*/  EXIT ;  /* 0x000000000000794d */ /* 0x000fea0003800000 */
.L_x_15321:
[----:B------:R-:W-:Y:S01]  /*7170*/  HFMA2.MMA R64, -RZ, RZ, 0, 5.9604644775390625e-08 ;  /* 0x00000001ff407435 */ /* 0x000fe200000001ff */
[----:B------:R-:W-:Y:S01]  /*7180*/  BSSY B1, `(.L_x_15331) ;  /* 0x0000006000017945 */ /* 0x000fe20003800000 */
[----:B------:R-:W-:Y:S01]  /*7190*/  IMAD.MOV.U32 R67, RZ, RZ, 0x1f ;  /* 0x0000001fff437424 */ /* 0x000fe200078e00ff */
[----:B------:R-:W-:-:S08]  /*71a0*/  MOV R50, 0xffffffff ;  /* 0xffffffff00327802 */ /* 0x000fd00000000f00 */
[----:B-123--:R-:W-:Y:S05]  /*71b0*/  WARPSYNC.COLLECTIVE R50, `(.L_x_15332) ;  /* 0x0000000032087348 */ /* 0x00efea0003c00000 */
[----:B------:R0:W4:Y:S02]  /*71c0*/  SHFL.BFLY P5, R66, R51, R64, R67 ;  /* 0x0c00004033427389 */ /* 0x00012400000a0043 */
[----:B01234-:R-:W-:Y:S01]  /*71d0*/  ENDCOLLECTIVE ;  /* 0x000000000000791b */ /* 0x01ffe20003800000 */
.L_x_15332:
[----:B------:R-:W-:Y:S05]  /*71e0*/  BSYNC B1 ;  /* 0x0000000000017941 */ /* 0x000fea0003800000 */
.L_x_15331:
        /* <DEDUP_REMOVED lines=9> */
.L_x_15333:
[----:B------:R-:W-:Y:S01]  /*7280*/  HFMA2.MMA R64, -RZ, RZ, 0, 2.384185791015625e-07 ;  /* 0x00000004ff407435 */ /* 0x000fe200000001ff */
[----:B------:R-:W-:-:S04]  /*7290*/  FADD.FTZ R77, R76, R66 ;  /* 0x000000424c4d7221 */ /* 0x000fc80000010000 */
[----:B------:R-:W-:-:S07]  /*72a0*/  IMAD.MOV.U32 R51, RZ, RZ, R77 ;  /* 0x000000ffff337224 */ /* 0x000fce00078e004d */
[----:B------:R-:W-:Y:S05]  /*72b0*/  WARPSYNC.COLLECTIVE R50, `(.L_x_15334) ;  /* 0x0000000032087348 */ /* 0x000fea0003c00000 */
[----:B------:R0:W1:Y:S02]  /*72c0*/  SHFL.BFLY P5, R66, R51, R64, R67 ;  /* 0x0c00004033427389 */ /* 0x00006400000a0043 */
[----:B01----:R-:W-:Y:S01]  /*72d0*/  ENDCOLLECTIVE ;  /* 0x000000000000791b */ /* 0x003fe20003800000 */
.L_x_15334:
[----:B------:R-:W-:Y:S01]  /*72e0*/  MOV R64, 0x8 ;  /* 0x0000000800407802 */ /* 0x000fe20000000f00 */
[----:B------:R-:W-:-:S04]  /*72f0*/  FADD.FTZ R77, R77, R66 ;  /* 0x000000424d4d7221 */ /* 0x000fc80000010000 */
[----:B------:R-:W-:-:S07]  /*7300*/  IMAD.MOV.U32 R51, RZ, RZ, R77 ;  /* 0x000000ffff337224 */ /* 0x000fce00078e004d */
[----:B------:R-:W-:Y:S05]  /*7310*/  WARPSYNC.COLLECTIVE R50, `(.L_x_15335) ;  /* 0x0000000032087348 */ /* 0x000fea0003c00000 */
[----:B------:R0:W1:Y:S02]  /*7320*/  SHFL.BFLY P5, R66, R51, R64, R67 ;  /* 0x0c00004033427389 */ /* 0x00006400000a0043 */
[----:B01----:R-:W-:Y:S01]  /*7330*/  ENDCOLLECTIVE ;  /* 0x000000000000791b */ /* 0x003fe20003800000 */
.L_x_15335:
[----:B------:R-:W-:Y:S01]  /*7340*/  HFMA2.MMA R64, -RZ, RZ, 0, 9.5367431640625e-07 ;  /* 0x00000010ff407435 */ /* 0x000fe200000001ff */
[----:B------:R-:W-:-:S04]  /*7350*/  FADD.FTZ R48, R77, R66 ;  /* 0x000000424d307221 */ /* 0x000fc80000010000 */
[----:B------:R-:W-:-:S07]  /*7360*/  IMAD.MOV.U32 R51, RZ, RZ, R48 ;  /* 0x000000ffff337224 */ /* 0x000fce00078e0030 */
[----:B------:R-:W-:Y:S05]  /*7370*/  WARPSYNC.COLLECTIVE R50, `(.L_x_15336) ;  /* 0x0000000032087348 */ /* 0x000fea0003c00000 */
[----:B------:R0:W1:Y:S02]  /*7380*/  SHFL.BFLY P5, R66, R51, R64, R67 ;  /* 0x0c00004033427389 */ /* 0x00006400000a0043 */
[----:B01----:R-:W-:Y:S01]  /*7390*/  ENDCOLLECTIVE ;  /* 0x000000000000791b */ /* 0x003fe20003800000 */
.L_x_15336:
        /* <DEDUP_REMOVED lines=36> */
[----:B------:R-:W-:-:S03]  /*75e0*/  IMAD.MOV.U32 R50, RZ, RZ, -0x1 ;  /* 0xffffffffff327424 */ /* 0x000fc600078e00ff */
[----:B------:R-:W-:-:S07]  /*75f0*/  IMAD.MOV.U32 R51, RZ, RZ, R48 ;  /* 0x000000ffff337224 */ /* 0x000fce00078e0030 */
[----:B------:R-:W-:Y:S05]  /*7600*/  WARPSYNC.COLLECTIVE R50, `(.L_x_15337) ;  /* 0x0000000032087348 */ /* 0x000fea0003c00000 */
[----:B------:R0:W1:Y:S02]  /*7610*/  SHFL.BFLY P5, R66, R51, R64, R67 ;  /* 0x0c00004033427389 */ /* 0x00006400000a0043 */
[----:B01----:R-:W-:Y:S01]  /*7620*/  ENDCOLLECTIVE ;  /* 0x000000000000791b */ /* 0x003fe20003800000 */
.L_x_15337:
[----:B------:R-:W-:Y:S01]  /*7630*/  HFMA2.MMA R64, -RZ, RZ, 0, 1.1920928955078125e-07 ;  /* 0x00000002ff407435 */ /* 0x000fe200000001ff */
[----:B------:R-:W-:-:S10]  /*7640*/  FADD.FTZ R51, R48, R66 ;  /* 0x0000004230337221 */ /* 0x000fd40000010000 */
[----:B------:R-:W-:Y:S05]  /*7650*/  WARPSYNC.COLLECTIVE R50, `(.L_x_15338) ;  /* 0x0000000032087348 */ /* 0x000fea0003c00000 */
[----:B------:R0:W1:Y:S02]  /*7660*/  SHFL.BFLY P5, R66, R51, R64, R67 ;  /* 0x0c00004033427389 */ /* 0x00006400000a0043 */
[----:B01----:R-:W-:Y:S01]  /*7670*/  ENDCOLLECTIVE ;  /* 0x000000000000791b */ /* 0x003fe20003800000 */
.L_x_15338:
[----:B------:R-:W-:Y:S01]  /*7680*/  MOV R64, 0x4 ;  /* 0x0000000400407802 */ /* 0x000fe20000000f00 */
[----:B------:R-:W-:-:S04]  /*7690*/  FADD.FTZ R76, R51, R66 ;  /* 0x00000042334c7221 */ /* 0x000fc80000010000 */
[----:B------:R-:W-:-:S07]  /*76a0*/  IMAD.MOV.U32 R51, RZ, RZ, R76 ;  /* 0x000000ffff337224 */ /* 0x000fce00078e004c */
[----:B------:R-:W-:Y:S05]  /*76b0*/  WARPSYNC.COLLECTIVE R50, `(.L_x_15339) ;  /* 0x0000000032087348 */ /* 0x000fea0003c00000 */
[----:B------:R0:W1:Y:S02]  /*76c0*/  SHFL.BFLY P5, R66, R51, R64, R67 ;  /* 0x0c00004033427389 */ /* 0x00006400000a0043 */
[----:B01----:R-:W-:Y:S01]  /*76d0*/  ENDCOLLECTIVE ;  /* 0x000000000000791b */ /* 0x003fe20003800000 */
.L_x_15339:
[----:B------:R-:W-:Y:S01]  /*76e0*/  HFMA2.MMA R64, -RZ, RZ, 0, 4.76837158203125e-07 ;  /* 0x00000008ff407435 */ /* 0x000fe200000001ff */
[----:B------:R-:W-:-:S04]  /*76f0*/  FADD.FTZ R77, R76, R66 ;  /* 0x000000424c4d7221 */ /* 0x000fc80000010000 */
[----:B------:R-:W-:-:S07]  /*7700*/  IMAD.MOV.U32 R51, RZ, RZ, R77 ;  /* 0x000000ffff337224 */ /* 0x000fce00078e004d */
[----:B------:R-:W-:Y:S05]  /*7710*/  WARPSYNC.COLLECTIVE R50, `(.L_x_15340) ;  /* 0x0000000032087348 */ /* 0x000fea0003c00000 */
[----:B------:R0:W1:Y:S02]  /*7720*/  SHFL.BFLY P5, R66, R51, R64, R67 ;  /* 0x0c00004033427389 */ /* 0x00006400000a0043 */
[----:B01----:R-:W-:Y:S01]  /*7730*/  ENDCOLLECTIVE ;  /* 0x000000000000791b */ /* 0x003fe20003800000 */
.L_x_15340:
[----:B------:R-:W-:Y:S01]  /*7740*/  MOV R64, 0x10 ;  /* 0x0000001000407802 */ /* 0x000fe20000000f00 */
[----:B------:R-:W-:-:S04]  /*7750*/  FADD.FTZ R77, R77, R66 ;  /* 0x000000424d4d7221 */ /* 0x000fc80000010000 */
[----:B------:R-:W-:-:S07]  /*7760*/  IMAD.MOV.U32 R51, RZ, RZ, R77 ;  /* 0x000000ffff337224 */ /* 0x000fce00078e004d */
[----:B------:R-:W-:Y:S05]  /*7770*/  WARPSYNC.COLLECTIVE R50, `(.L_x_15341) ;  /* 0x0000000032087348 */ /* 0x000fea0003c00000 */
[----:B------:R0:W1:Y:S02]  /*7780*/  SHFL.BFLY P5, R66, R51, R64, R67 ;  /* 0x0c00004033427389 */ /* 0x00006400000a0043 */
[----:B01----:R-:W-:Y:S01]  /*7790*/  ENDCOLLECTIVE ;  /* 0x000000000000791b */ /* 0x003fe20003800000 */
.L_x_15341:
[----:B------:R-:W-:Y:S05]  /*77a0*/  BRA `(.L_x_15342) ;  /* 0xfffffff000e47947 */ /* 0x000fea000383ffff */
.L_x_15343:
        /* <DEDUP_REMOVED lines=13> */
.L_x_16624:


//--------------------- .text._ZN10layer_norm13ln_fwd_kernelINS_13Kernel_traitsIfffffjLj512ELj1ELj4ELj1ELj16ENS_18Kernel_traits_baseILj512EfffffjLj128EEEEELb1ELb0ELb0ELb1EEEvNS_9FwdParamsE --------------------------
	.section	.text._ZN10layer_norm13ln_fwd_kernelINS_13Kernel_traitsIfffffjLj512ELj1ELj4ELj1ELj16ENS_18Kernel_traits_baseILj512EfffffjLj128EEEEELb1ELb0ELb0ELb1EEEvNS_9FwdParamsE,"ax",@progbits
	.align	128
        .global         _ZN10layer_norm13ln_fwd_kernelINS_13Kernel_traitsIfffffjLj512ELj1ELj4ELj1ELj16ENS_18Kernel_traits_baseILj512EfffffjLj128EEEEELb1ELb0ELb0ELb1EEEvNS_9FwdParamsE
        .type           _ZN10layer_norm13ln_fwd_kernelINS_13Kernel_traitsIfffffjLj512ELj1ELj4ELj1ELj16ENS_18Kernel_traits_baseILj512EfffffjLj128EEEEELb1ELb0ELb0ELb1EEEvNS_9FwdParamsE,@function
        .size           _ZN10layer_norm13ln_fwd_kernelINS_13Kernel_traitsIfffffjLj512ELj1ELj4ELj1ELj16ENS_18Kernel_traits_baseILj512EfffffjLj128EEEEELb1ELb0ELb0ELb1EEEvNS_9FwdParamsE,(.L_x_16625 - _ZN10layer_norm13ln_fwd_kernelINS_13Kernel_traitsIfffffjLj512ELj1ELj4ELj1ELj16ENS_18Kernel_traits_baseILj512EfffffjLj128EEEEELb1ELb0ELb0ELb1EEEvNS_9FwdParamsE)
        .other          _ZN10layer_norm13ln_fwd_kernelINS_13Kernel_traitsIfffffjLj512ELj1ELj4ELj1ELj16ENS_18Kernel_traits_baseILj512EfffffjLj128EEEEELb1ELb0ELb0ELb1EEEvNS_9FwdParamsE,@"STO_CUDA_ENTRY STV_DEFAULT"
_ZN10layer_norm13ln_fwd_kernelINS_13Kernel_traitsIfffffjLj512ELj1ELj4ELj1ELj16ENS_18Kernel_traits_baseILj512EfffffjLj128EEEEELb1ELb0ELb0ELb1EEEvNS_9FwdParamsE:
.text._ZN10layer_norm13ln_fwd_kernelINS_13Kernel_traitsIfffffjLj512ELj1ELj4ELj1ELj16ENS_18Kernel_traits_baseILj512EfffffjLj128EEEEELb1ELb0ELb0ELb1EEEvNS_9FwdParamsE:
        /* <DEDUP_REMOVED lines=10> */
[----:B------:R-:W3:Y:S01]  /*00a0*/  S2R R15, SR_CTAID.X ;  /* 0x00000000000f7919 */ /* 0x000ee20000002500 */
[----:B------:R-:W-:Y:S01]  /*00b0*/  ULDC UR8, c[0x0][0x0] ;  /* 0x0000000000087ab9 */ /* 0x000fe20000000800 */
[----:B------:R-:W-:-:S04]  /*00c0*/  ULDC.64 UR10, c[0x0][0x260] ;  /* 0x00009800000a7ab9 */ /* 0x000fc80000000a00 */
[----:B------:R-:W4:Y:S01]  /*00d0*/  @P0 LDC R7, c[0x0][0x2f0] ;  /* 0x0000bc00ff070b82 */ /* 0x000f220000000800 */
[----:B------:R-:W4:Y:S01]  /*00e0*/  @P0 LDG.E.64 R2, desc[UR4][R2.64] ;  /* 0x0000000402020981 */ /* 0x000f22000c1e1b00 */
[----:B0-----:R-:W-:Y:S01]  /*00f0*/  @P0 MOV R10, R74 ;  /* 0x0000004a000a0202 */ /* 0x001fe20000000f00 */
[----:B-1----:R-:W-:-:S05]  /*0100*/  @P0 IMAD.MOV.U32 R11, RZ, RZ, R75 ;  /* 0x000000ffff0b0224 */ /* 0x002fca00078e004b */
[----:B------:R-:W4:Y:S01]  /*0110*/  @P0 LDG.E.64 R4, desc[UR4][R10.64] ;  /* 0x000000040a040981 */ /* 0x000f22000c1e1b00 */
[----:B------:R-:W-:Y:S02]  /*0120*/  CS2R R56, SRZ ;  /* 0x0000000000387805 */ /* 0x000fe4000001ff00 */
[----:B------:R-:W-:Y:S02]  /*0130*/  CS2R R58, SRZ ;  /* 0x00000000003a7805 */ /* 0x000fe4000001ff00 */
[----:B------:R-:W-:Y:S02]  /*0140*/  CS2R R52, SRZ ;  /* 0x0000000000347805 */ /* 0x000fe4000001ff00 */
[----:B--2---:R-:W-:Y:S02]  /*0150*/  SHF.R.U32.HI R0, RZ, 0x5, R14 ;  /* 0x00000005ff007819 */ /* 0x004fe4000001160e */
[----:B------:R-:W-:Y:S02]  /*0160*/  CS2R R54, SRZ ;  /* 0x0000000000367805 */ /* 0x000fe4000001ff00 */
[----:B------:R-:W-:-:S02]  /*0170*/  CS2R R48, SRZ ;  /* 0x0000000000307805 */ /* 0x000fc4000001ff00 */
[----:B------:R-:W-:Y:S02]  /*0180*/  CS2R R50, SRZ ;  /* 0x0000000000327805 */ /* 0x000fe4000001ff00 */
[----:B------:R-:W-:Y:S02]  /*0190*/  CS2R R44, SRZ ;  /* 0x00000000002c7805 */ /* 0x000fe4000001ff00 */
[----:B------:R-:W-:Y:S01]  /*01a0*/  CS2R R46, SRZ ;  /* 0x00000000002e7805 */ /* 0x000fe2000001ff00 */
[----:B---3--:R-:W-:Y:S01]  /*01b0*/  IMAD R0, R15, 0x4, R0 ;  /* 0x000000040f007824 */ /* 0x008fe200078e0200 */
[----:B----4-:R-:W-:Y:S02]  /*01c0*/  @P0 R2UR UR6, R2 ;  /* 0x00000000020602ca */ /* 0x010fe400000e0000 */
[----:B------:R-:W-:-:S11]  /*01d0*/  @P0 R2UR UR7, R3 ;  /* 0x00000000030702ca */ /* 0x000fd600000e0000 */
[----:B------:R-:W-:Y:S02]  /*01e0*/  UIADD3 UR14, UR6, -0x61c88647, URZ ;  /* 0x9e3779b9060e7890 */ /* 0x000fe4000fffe03f */
[----:B------:R-:W-:Y:S02]  /*01f0*/  UIADD3 UR15, UR7, -0x4498517b, URZ ;  /* 0xbb67ae85070f7890 */ /* 0x000fe4000fffe03f */
[----:B------:R-:W-:Y:S02]  /*0200*/  UIADD3 UR16, UR6, 0x3c6ef372, URZ ;  /* 0x3c6ef37206107890 */ /* 0x000fe4000fffe03f */
[----:B------:R-:W-:Y:S01]  /*0210*/  UIADD3 UR17, UR7, 0x76cf5d0a, URZ ;  /* 0x76cf5d0a07117890 */ /* 0x000fe2000fffe03f */
[----:B------:R-:W-:Y:S01]  /*0220*/  @P0 IADD3 R74, P1, R4, R7, RZ ;  /* 0x00000007044a0210 */ /* 0x000fe20007f3e0ff */
[----:B------:R-:W-:Y:S01]  /*0230*/  IMAD R4, R15, UR8, R14 ;  /* 0x000000080f047c24 */ /* 0x000fe2000f8e020e */
[----:B------:R-:W-:Y:S02]  /*0240*/  UIADD3 UR19, UR7, 0x32370b8f, URZ ;  /* 0x32370b8f07137890 */ /* 0x000fe4000fffe03f */
[----:B------:R-:W-:Y:S01]  /*0250*/  @P0 IADD3.X R75, RZ, R5, RZ, P1, !PT ;  /* 0x00000005ff4b0210 */ /* 0x000fe20000ffe4ff */
[----:B------:R-:W-:Y:S01]  /*0260*/  IMAD.WIDE.U32 R8, R4, -0x326172a9, RZ ;  /* 0xcd9e8d5704087825 */ /* 0x000fe200078e00ff */
[----:B------:R-:W-:-:S02]  /*0270*/  UIADD3 UR18, UR6, -0x255992d5, URZ ;  /* 0xdaa66d2b06127890 */ /* 0x000fc4000fffe03f */
[--C-:B------:R-:W-:Y:S01]  /*0280*/  SHF.R.U32.HI R6, RZ, 0x2, R75.reuse ;  /* 0x00000002ff067819 */ /* 0x100fe2000001164b */
[----:B------:R-:W-:Y:S01]  /*0290*/  UIADD3 UR20, UR6, 0x78dde6e4, URZ ;  /* 0x78dde6e406147890 */ /* 0x000fe2000fffe03f */
[----:B------:R-:W-:Y:S01]  /*02a0*/  SHF.R.U64 R5, R74, 0x2, R75 ;  /* 0x000000024a057819 */ /* 0x000fe2000000124b */
[----:B------:R-:W-:Y:S01]  /*02b0*/  UIADD3 UR21, UR7, -0x126145ec, URZ ;  /* 0xed9eba1407157890 */ /* 0x000fe2000fffe03f */
[----:B------:R-:W-:Y:S01]  /*02c0*/  LOP3.LUT R10, R9, UR6, R6, 0x96, !PT ;  /* 0x00000006090a7c12 */ /* 0x000fe2000f8e9606 */
[----:B------:R-:W-:Y:S02]  /*02d0*/  UIADD3 UR23, UR7, -0x56f99767, URZ ;  /* 0xa906689907177890 */ /* 0x000fe4000fffe03f */
[----:B------:R-:W-:Y:S01]  /*02e0*/  IMAD.WIDE.U32 R2, R5, -0x2daee0ad, RZ ;  /* 0xd2511f5305027825 */ /* 0x000fe200078e00ff */
[----:B------:R-:W-:Y:S02]  /*02f0*/  UIADD3 UR22, UR6, 0x1715609d, URZ ;  /* 0x1715609d06167890 */ /* 0x000fe4000fffe03f */
[----:B------:R-:W-:Y:S01]  /*0300*/  UIADD3 UR24, UR6, -0x4ab325aa, URZ ;  /* 0xb54cda5606187890 */ /* 0x000fe2000fffe03f */
[----:B------:R-:W-:Y:S01]  /*0310*/  IMAD.WIDE.U32 R10, R10, -0x2daee0ad, RZ ;  /* 0xd2511f530a0a7825 */ /* 0x000fe200078e00ff */
[----:B------:R-:W-:Y:S01]  /*0320*/  LOP3.LUT R3, R3, UR7, RZ, 0x3c, !PT ;  /* 0x0000000703037c12 */ /* 0x000fe2000f8e3cff */
[----:B------:R-:W-:-:S02]  /*0330*/  UIADD3 UR25, UR7, 0x646e171e, URZ ;  /* 0x646e171e07197890 */ /* 0x000fc4000fffe03f */
[----:B------:R-:W-:Y:S01]  /*0340*/  UIADD3 UR27, UR7, 0x1fd5c5a3, URZ ;  /* 0x1fd5c5a3071b7890 */ /* 0x000fe2000fffe03f */
[----:B------:R-:W-:Y:S01]  /*0350*/  LOP3.LUT R12, R11, UR15, R2, 0x96, !PT ;  /* 0x0000000f0b0c7c12 */ /* 0x000fe2000f8e9602 */
[----:B------:R-:W-:Y:S01]  /*0360*/  IMAD.WIDE.U32 R2, R3, -0x326172a9, RZ ;  /* 0xcd9e8d5703027825 */ /* 0x000fe200078e00ff */
[----:B------:R-:W-:Y:S01]  /*0370*/  UIADD3 UR26, UR6, 0x5384540f, URZ ;  /* 0x5384540f061a7890 */ /* 0x000fe2000fffe03f */
[----:B------:R-:W-:Y:S02]  /*0380*/  ULDC.64 UR8, c[0x0][0x2c8] ;  /* 0x0000b20000087ab9 */ /* 0x000fe40000000a00 */
[----:B------:R-:W-:Y:S01]  /*0390*/  IMAD.WIDE.U32 R12, R12, -0x326172a9, RZ ;  /* 0xcd9e8d570c0c7825 */ /* 0x000fe200078e00ff */
[----:B------:R-:W-:Y:S01]  /*03a0*/  LOP3.LUT R3, R3, UR14, R8, 0x96, !PT ;  /* 0x0000000e03037c12 */ /* 0x000fe2000f8e9608 */
[----:B------:R-:W-:Y:S01]  /*03b0*/  UIADD3 UR28, UR6, -0xe443238, URZ ;  /* 0xf1bbcdc8061c7890 */ /* 0x000fe2000fffe03f */
[----:B------:R-:W-:Y:S01]  /*03c0*/  ISETP.NE.U32.AND P0, PT, RZ, UR8, PT ;  /* 0x00000008ff007c0c */ /* 0x000fe2000bf05070 */
[----:B------:R-:W-:Y:S01]  /*03d0*/  UIADD3 UR29, UR7, -0x24c28bd8, URZ ;  /* 0xdb3d7428071d7890 */ /* 0x000fe2000fffe03f */
[----:B------:R-:W-:Y:S01]  /*03e0*/  LOP3.LUT R8, R13, UR16, R2, 0x96, !PT ;  /* 0x000000100d087c12 */ /* 0x000fe2000f8e9602 */
[----:B------:R-:W-:Y:S01]  /*03f0*/  IMAD.WIDE.U32 R2, R3, -0x2daee0ad, RZ ;  /* 0xd2511f5303027825 */ /* 0x000fe200078e00ff */
[----:B------:R-:W-:-:S03]  /*0400*/  ISETP.NE.AND.EX P0, PT, RZ, UR9, PT, P0 ;  /* 0x00000009ff007c0c */ /* 0x000fc6000bf05300 */
        /* <DEDUP_REMOVED lines=16> */
[----:B------:R-:W-:-:S03]  /*0510*/  SHF.L.U32 R9, R14, 0x4, RZ ;  /* 0x000000040e097819 */ /* 0x000fc600000006ff */
[----:B------:R-:W-:Y:S01]  /*0520*/  IMAD.WIDE.U32 R10, R10, -0x2daee0ad, RZ ;  /* 0xd2511f530a0a7825 */ /* 0x000fe200078e00ff */
[----:B------:R-:W-:Y:S02]  /*0530*/  LOP3.LUT R3, R3, UR25, R12, 0x96, !PT ;  /* 0x0000001903037c12 */ /* 0x000fe4000f8e960c */
[----:B------:R-:W-:Y:S02]  /*0540*/  LOP3.LUT R9, R9, 0x1f0, RZ, 0xc0, !PT ;  /* 0x000001f009097812 */ /* 0x000fe400078ec0ff */
[----:B------:R-:W-:Y:S01]  /*0550*/  LOP3.LUT R12, R11, UR27, R2, 0x96, !PT ;  /* 0x0000001b0b0c7c12 */ /* 0x000fe2000f8e9602 */
[----:B------:R-:W-:-:S04]  /*0560*/  IMAD.WIDE.U32 R2, R3, -0x326172a9, RZ ;  /* 0xcd9e8d5703027825 */ /* 0x000fc800078e00ff */
[----:B------:R-:W-:Y:S01]  /*0570*/  IMAD.HI.U32 R7, R12, -0x326172a9, RZ ;  /* 0xcd9e8d570c077827 */ /* 0x000fe200078e00ff */
[----:B------:R-:W-:Y:S02]  /*0580*/  LOP3.LUT R11, R3, UR26, R8, 0x96, !PT ;  /* 0x0000001a030b7c12 */ /* 0x000fe4000f8e9608 */
[----:B------:R-:W-:Y:S02]  /*0590*/  IADD3 R8, P1, R9, UR10, RZ ;  /* 0x0000000a09087c10 */ /* 0x000fe4000ff3e0ff */
[----:B------:R-:W-:Y:S01]  /*05a0*/  LOP3.LUT R13, R7, UR28, R2, 0x96, !PT ;  /* 0x0000001c070d7c12 */ /* 0x000fe2000f8e9602 */
[----:B------:R-:W-:Y:S01]  /*05b0*/  IMAD.HI.U32 R3, R11, -0x2daee0ad, RZ ;  /* 0xd2511f530b037827 */ /* 0x000fe200078e00ff */
[----:B------:R-:W-:Y:S01]  /*05c0*/  IADD3 R2, P2, R9, UR8, RZ ;  /* 0x0000000809027c10 */ /* 0x000fe2000ff5e0ff */
[----:B------:R-:W-:Y:S01]  /*05d0*/  ULDC UR8, c[0x0][0x214] ;  /* 0x0000850000087ab9 */ /* 0x000fe20000000800 */
[----:B------:R-:W-:Y:S02]  /*05e0*/  IADD3.X R9, RZ, UR11, RZ, P1, !PT ;  /* 0x0000000bff097c10 */ /* 0x000fe40008ffe4ff */
[----:B------:R-:W-:Y:S01]  /*05f0*/  LOP3.LUT R14, R3, UR29, R10, 0x96, !PT ;  /* 0x0000001d030e7c12 */ /* 0x000fe2000f8e960a */
[----:B------:R-:W-:Y:S01]  /*0600*/  IMAD.X R3, RZ, RZ, UR9, P2 ;  /* 0x00000009ff037e24 */ /* 0x000fe200090e06ff */
[----:B------:R-:W-:-:S04]  /*0610*/  ISETP.GE.AND P1, PT, R0, UR8, PT ;  /* 0x0000000800007c0c */ /* 0x000fc8000bf26270 */
[----:B------:R0:W5:Y:S04]  /*0620*/  @P0 LDG.E.128 R56, desc[UR4][R2.64] ;  /* 0x0000000402380981 */ /* 0x000168000c1e1d00 */
[----:B------:R0:W5:Y:S04]  /*0630*/  @P0 LDG.E.128 R52, desc[UR4][R2.64+0x200] ;  /* 0x0002000402340981 */ /* 0x000168000c1e1d00 */
[----:B------:R0:W5:Y:S04]  /*0640*/  @P0 LDG.E.128 R48, desc[UR4][R2.64+0x400] ;  /* 0x0004000402300981 */ /* 0x000168000c1e1d00 */
[----:B------:R0:W5:Y:S01]  /*0650*/  @P0 LDG.E.128 R44, desc[UR4][R2.64+0x600] ;  /* 0x00060004022c0981 */ /* 0x000162000c1e1d00 */
[----:B------:R-:W-:Y:S05]  /*0660*/  @P1 EXIT ;  /* 0x000000000000194d */ /* 0x000fea0003800000 */
[----:B------:R-:W-:Y:S01]  /*0670*/  UIADD3 UR30, UR6, -0x700cb87f, URZ ;  /* 0x8ff34781061e7890 */ /* 0x000fe2000fffe03f */
[----:B0-----:R-:W-:Y:S01]  /*0680*/  IMAD R3, R11, -0x2daee0ad, RZ ;  /* 0xd2511f530b037824 */ /* 0x001fe200078e02ff */
[----:B------:R-:W-:Y:S01]  /*0690*/  UIADD3 UR31, UR7, -0x695add53, URZ ;  /* 0x96a522ad071f7890 */ /* 0x000fe2000fffe03f */
[----:B------:R-:W-:Y:S01]  /*06a0*/  IMAD R2, R12, -0x326172a9, RZ ;  /* 0xcd9e8d570c027824 */ /* 0x000fe200078e02ff */
[----:B------:R-:W-:Y:S01]  /*06b0*/  ULDC.64 UR8, c[0x0][0x270] ;  /* 0x00009c0000087ab9 */ /* 0x000fe20000000a00 */
[----:B------:R-:W-:Y:S01]  /*06c0*/  IMAD.HI.U32 R7, R14, -0x326172a9, RZ ;  /* 0xcd9e8d570e077827 */ /* 0x000fe200078e00ff */
[----:B------:R-:W5:Y:S03]  /*06d0*/  LDG.E.128 R40, desc[UR4][R8.64] ;  /* 0x0000000408287981 */ /* 0x000f66000c1e1d00 */
[----:B------:R-:W-:Y:S01]  /*06e0*/  IMAD.HI.U32 R10, R13, -0x2daee0ad, RZ ;  /* 0xd2511f530d0a7827 */ /* 0x000fe200078e00ff */
[----:B------:R-:W-:Y:S01]  /*06f0*/  BSSY B0, `(.L_x_15344) ;  /* 0x000063b000007945 */ /* 0x000fe20003800000 */
[----:B------:R-:W5:Y:S01]  /*0700*/  LDG.E.128 R36, desc[UR4][R8.64+0x200] ;  /* 0x0002000408247981 */ /* 0x000f62000c1e1d00 */
[----:B------:R-:W-:Y:S01]  /*0710*/  UISETP.NE.U32.AND UP0, UPT, UR8, URZ, UPT ;  /* 0x0000003f0800728c */ /* 0x000fe2000bf05070 */
[----:B------:R-:W-:Y:S01]  /*0720*/  LOP3.LUT R2, R7, UR30, R2, 0x96, !PT ;  /* 0x0000001e07027c12 */ /* 0x000fe2000f8e9602 */
[----:B------:R-:W-:Y:S01]  /*0730*/  IMAD.MOV.U32 R7, RZ, RZ, RZ ;  /* 0x000000ffff077224 */ /* 0x000fe200078e00ff */
[----:B------:R-:W5:Y:S01]  /*0740*/  LDG.E.128 R32, desc[UR4][R8.64+0x400] ;  /* 0x0004000408207981 */ /* 0x000f62000c1e1d00 */
[----:B------:R-:W-:Y:S01]  /*0750*/  LOP3.LUT R3, R10, UR31, R3, 0x96, !PT ;  /* 0x0000001f0a037c12 */ /* 0x000fe2000f8e9603 */
[----:B------:R-:W-:Y:S01]  /*0760*/  IMAD R10, R13, -0x2daee0ad, RZ ;  /* 0xd2511f530d0a7824 */ /* 0x000fe200078e02ff */
[----:B------:R-:W-:Y:S01]  /*0770*/  LOP3.LUT R74, R74, 0x3, RZ, 0xc0, !PT ;  /* 0x000000034a4a7812 */ /* 0x000fe200078ec0ff */
[----:B------:R0:W5:Y:S01]  /*0780*/  LDG.E.128 R28, desc[UR4][R8.64+0x600] ;  /* 0x00060004081c7981 */ /* 0x000162000c1e1d00 */
[----:B------:R-:W-:Y:S01]  /*0790*/  ULDC.U8 UR8, c[0x0][0x2a0] ;  /* 0x0000a80000087ab9 */ /* 0x000fe20000000000 */
[----:B------:R-:W-:-:S02]  /*07a0*/  UISETP.NE.AND.EX UP0, UPT, UR9, URZ, UPT, UP0 ;  /* 0x0000003f0900728c */ /* 0x000fc4000bf05300 */
[----:B------:R-:W-:Y:S01]  /*07b0*/  UISETP.NE.AND UP1, UPT, UR8, URZ, UPT ;  /* 0x0000003f0800728c */ /* 0x000fe2000bf25270 */
[----:B------:R-:W-:Y:S01]  /*07c0*/  ULDC UR10, c[0x0][0x218] ;  /* 0x00008600000a7ab9 */ /* 0x000fe20000000800 */
[----:B------:R-:W-:Y:S01]  /*07d0*/  ULDC UR11, c[0x0][0x2d8] ;  /* 0x0000b600000b7ab9 */ /* 0x000fe20000000800 */
[----:B------:R-:W-:Y:S01]  /*07e0*/  ULDC.64 UR12, c[0x0][0x2b8] ;  /* 0x0000ae00000c7ab9 */ /* 0x000fe20000000a00 */
[----:B0-----:R-:W-:-:S07]  /*07f0*/  IMAD R8, R14, -0x326172a9, RZ ;  /* 0xcd9e8d570e087824 */ /* 0x001fce00078e02ff */
.L_x_15458:
[----:B--2---:R-:W0:Y:S01]  /*0800*/  LDC.64 R62, c[0x0][0x230] ;  /* 0x00008c00ff3e7b82 */ /* 0x004e220000000a00 */
[----:B------:R-:W1:Y:S01]  /*0810*/  S2R R11, SR_TID.X ;  /* 0x00000000000b7919 */ /* 0x000e620000002100 */
[----:B------:R-:W-:Y:S01]  /*0820*/  IMAD R9, R0, UR10, RZ ;  /* 0x0000000a00097c24 */ /* 0x000fe2000f8e02ff */
[----:B------:R-:W-:Y:S01]  /*0830*/  PLOP3.LUT P1, PT, PT, PT, UP0, 0x80, 0x0 ;  /* 0x000000000000781c */ /* 0x000fe20003f2f008 */
[----:B------:R-:W-:Y:S01]  /*0840*/  @UP0 ULDC.64 UR8, c[0x0][0x270] ;  /* 0x00009c0000080ab9 */ /* 0x000fe20000000a00 */
[----:B------:R-:W-:Y:S01]  /*0850*/  PLOP3.LUT P2, PT, PT, PT, UP0, 0x80, 0x0 ;  /* 0x000000000000781c */ /* 0x000fe20003f4f008 */
[----:B------:R-:W-:Y:S01]  /*0860*/  HFMA2.MMA R64, -RZ, RZ, 1.875, 0 ;  /* 0x3f800000ff407435 */ /* 0x000fe200000001ff */
[----:B------:R-:W-:Y:S01]  /*0870*/  SHF.R.S32.HI R12, RZ, 0x1f, R9 ;  /* 0x0000001fff0c7819 */ /* 0x000fe20000011409 */
[----:B------:R-:W2:Y:S01]  /*0880*/  LDC.64 R60, c[0x0][0x220] ;  /* 0x00008800ff3c7b82 */ /* 0x000ea20000000a00 */
[----:B------:R-:W-:Y:S01]  /*0890*/  MOV R16, UR8 ;  /* 0x0000000800107c02 */ /* 0x000fe20008000f00 */
[----:B------:R-:W-:Y:S01]  /*08a0*/  IMAD.U32 R17, RZ, RZ, UR9 ;  /* 0x00000009ff117e24 */ /* 0x000fe2000f8e00ff */
[----:B------:R-:W-:-:S05]  /*08b0*/  LEA.HI R12, R12, R9, RZ, 0x2 ;  /* 0x000000090c0c7211 */ /* 0x000fca00078f10ff */
[----:B------:R-:W-:-:S05]  /*08c0*/  @P1 IMAD.WIDE R16, R0, 0x4, R16 ;  /* 0x0000000400101825 */ /* 0x000fca00078e0210 */
[----:B-----5:R3:W5:Y:S01]  /*08d0*/  @P2 LDG.E R64, desc[UR4][R16.64] ;  /* 0x0000000410402981 */ /* 0x020762000c1e1900 */
        /* <DEDUP_REMOVED lines=8> */
[----:B------:R3:W5:Y:S01]  /*0960*/  @P0 LDG.E.128 R24, desc[UR4][R18.64] ;  /* 0x0000000412180981 */ /* 0x000762000c1e1d00 */
[C---:B------:R-:W-:Y:S01]  /*0970*/  ISETP.NE.AND P1, PT, R74.reuse, 0x1, PT ;  /* 0x000000014a00780c */ /* 0x040fe20003f25270 */
[----:B------:R-:W-:Y:S01]  /*0980*/  BSSY B1, `(.L_x_15345) ;  /* 0x000000c000017945 */ /* 0x000fe20003800000 */
[----:B------:R-:W-:-:S11]  /*0990*/  VIADD R21, R74, 0x1 ;  /* 0x000000014a157836 */ /* 0x000fd60000000000 */
[----:B---3--:R-:W-:Y:S05]  /*09a0*/  @!P1 BRA `(.L_x_15346) ;  /* 0x0000000000209947 */ /* 0x008fea0003800000 */
        /* <DEDUP_REMOVED lines=8> */
.L_x_15346:
[----:B------:R-:W-:-:S07]  /*0a30*/  IMAD.MOV.U32 R16, RZ, RZ, R8 ;  /* 0x000000ffff107224 */ /* 0x000fce00078e0008 */
.L_x_15347:
[----:B------:R-:W-:Y:S05]  /*0a40*/  BSYNC B1 ;  /* 0x0000000000017941 */ /* 0x000fea0003800000 */
.L_x_15345:
        /* <DEDUP_REMOVED lines=16> */
.L_x_15351:
[----:B------:R-:W-:Y:S05]  /*0b50*/  BSYNC B2 ;  /* 0x0000000000027941 */ /* 0x000fea0003800000 */
.L_x_15350:
        /* <DEDUP_REMOVED lines=44> */
.L_x_15349:
[----:B------:R-:W-:Y:S05]  /*0e20*/  BSYNC B1 ;  /* 0x0000000000017941 */ /* 0x000fea0003800000 */
.L_x_15348:
        /* <DEDUP_REMOVED lines=24> */
.L_x_15353:
[----:B------:R-:W-:-:S07]  /*0fb0*/  IMAD.MOV.U32 R12, RZ, RZ, R8 ;  /* 0x000000ffff0c7224 */ /* 0x000fce00078e0008 */
.L_x_15354:
[----:B------:R-:W-:Y:S05]  /*0fc0*/  BSYNC B1 ;  /* 0x0000000000017941 */ /* 0x000fea0003800000 */
.L_x_15352:
        /* <DEDUP_REMOVED lines=16> */
.L_x_15358:
[----:B------:R-:W-:Y:S05]  /*10d0*/  BSYNC B2 ;  /* 0x0000000000027941 */ /* 0x000fea0003800000 */
.L_x_15357:
        /* <DEDUP_REMOVED lines=44> */
.L_x_15356:
[----:B------:R-:W-:Y:S05]  /*13a0*/  BSYNC B1 ;  /* 0x0000000000017941 */ /* 0x000fea0003800000 */
.L_x_15355:
        /* <DEDUP_REMOVED lines=19> */
.L_x_15360:
[----:B------:R-:W-:-:S07]  /*14e0*/  MOV R12, R8 ;  /* 0x00000008000c7202 */ /* 0x000fce0000000f00 */
.L_x_15361:
[----:B------:R-:W-:Y:S05]  /*14f0*/  BSYNC B1 ;  /* 0x0000000000017941 */ /* 0x000fea0003800000 */
.L_x_15359:
        /* <DEDUP_REMOVED lines=16> */
.L_x_15365:
[----:B------:R-:W-:Y:S05]  /*1600*/  BSYNC B2 ;  /* 0x0000000000027941 */ /* 0x000fea0003800000 */
.L_x_15364:
        /* <DEDUP_REMOVED lines=44> */
.L_x_15363:
[----:B------:R-:W-:Y:S05]  /*18d0*/  BSYNC B1 ;  /* 0x0000000000017941 */ /* 0x000fea0003800000 */
.L_x_15362:
        /* <DEDUP_REMOVED lines=19> */
.L_x_15367:
[----:B------:R-:W-:-:S07]  /*1a10*/  IMAD.MOV.U32 R12, RZ, RZ, R8 ;  /* 0x000000ffff0c7224 */ /* 0x000fce00078e0008 */
.L_x_15368:
[----:B------:R-:W-:Y:S05]  /*1a20*/  BSYNC B1 ;  /* 0x0000000000017941 */ /* 0x000fea0003800000 */
.L_x_15366:
        /* <DEDUP_REMOVED lines=16> */
.L_x_15372:
[----:B------:R-:W-:Y:S05]  /*1b30*/  BSYNC B2 ;  /* 0x0000000000027941 */ /* 0x000fea0003800000 */
.L_x_15371:
        /* <DEDUP_REMOVED lines=44> */
.L_x_15370:
[----:B------:R-:W-:Y:S05]  /*1e00*/  BSYNC B1 ;  /* 0x0000000000017941 */ /* 0x000fea0003800000 */
.L_x_15369:
[----:B------:R-:W-:Y:S01]  /*1e10*/  I2FP.F32.U32 R14, R12 ;  /* 0x0000000c000e7245 */ /* 0x000fe20000201000 */
[----:B------:R-:W0:Y:S01]  /*1e20*/  LDC.64 R16, c[0x0][0x238] ;  /* 0x00008e00ff107b82 */ /* 0x000e220000000a00 */
[----:B------:R-:W-:Y:S02]  /*1e30*/  SEL R18, RZ, 0x10000, P4 ;  /* 0x00010000ff127807 */ /* 0x000fe40002000000 */
[----:B------:R-:W-:Y:S01]  /*1e40*/  IADD3 R73, R11, 0x20, RZ ;  /* 0x000000200b497810 */ /* 0x000fe20007ffe0ff */
[----:B------:R-:W-:Y:S01]  /*1e50*/  FFMA.FTZ R19, R14, R71, 1.1641532182693481445e-10 ;  /* 0x2f0000000e137423 */ /* 0x000fe20000010047 */
[----:B------:R-:W-:Y:S01]  /*1e60*/  FMUL.FTZ R14, R15, R64 ;  /* 0x000000400f0e7220 */ /* 0x000fe20000410000 */
[----:B------:R-:W-:Y:S02]  /*1e70*/  SEL R66, RZ, 0x1, P2 ;  /* 0x00000001ff427807 */ /* 0x000fe40001000000 */
[----:B------:R-:W1:Y:S01]  /*1e80*/  LDC.64 R12, c[0x0][0x240] ;  /* 0x00009000ff0c7b82 */ /* 0x000e620000000a00 */
[----:B------:R-:W-:Y:S01]  /*1e90*/  FSETP.GTU.FTZ.AND P5, PT, R19, R70, PT ;  /* 0x000000461300720b */ /* 0x000fe20003fbc000 */
[----:B------:R-:W-:Y:S01]  /*1ea0*/  FMUL.FTZ R14, R14, R65 ;  /* 0x000000410e0e7220 */ /* 0x000fe20000410000 */
[----:B------:R-:W-:-:S02]  /*1eb0*/  SEL R19, RZ, 0x100, P3 ;  /* 0x00000100ff137807 */ /* 0x000fc40001800000 */
[----:B------:R-:W-:Y:S02]  /*1ec0*/  SEL R15, RZ, 0x1000000, P5 ;  /* 0x01000000ff0f7807 */ /* 0x000fe40002800000 */
[----:B------:R-:W-:Y:S02]  /*1ed0*/  FSEL R23, R14, RZ, !P5 ;  /* 0x000000ff0e177208 */ /* 0x000fe40006800000 */
[----:B------:R-:W-:Y:S02]  /*1ee0*/  IADD3 R15, R19, R15, R18 ;  /* 0x0000000f130f7210 */ /* 0x000fe40007ffe012 */
[----:B------:R-:W-:Y:S01]  /*1ef0*/  @P0 LEA R18, P2, R73, R62, 0x4 ;  /* 0x0000003e49120211 */ /* 0x000fe200078420ff */
[----:B------:R-:W-:Y:S02]  /*1f00*/  @P1 FADD.FTZ R23, R27, R23 ;  /* 0x000000171b171221 */ /* 0x000fe40000010000 */
[----:B------:R-:W-:Y:S01]  /*1f10*/  IMAD.IADD R69, R15, 0x1, R66 ;  /* 0x000000010f457824 */ /* 0x000fe200078e0242 */
[----:B------:R-:W-:Y:S01]  /*1f20*/  @P0 LEA.HI.X R19, R73, R63, RZ, 0x4, P2 ;  /* 0x0000003f49130211 */ /* 0x000fe200010f24ff */
[----:B0-----:R-:W-:-:S05]  /*1f30*/  IMAD.WIDE.U32 R16, R11, 0x10, R16 ;  /* 0x000000100b107825 */ /* 0x001fca00078e0010 */
[----:B------:R0:W-:Y:S01]  /*1f40*/  STG.E.128 desc[UR4][R16.64], R20 ;  /* 0x0000001410007986 */ /* 0x0001e2000c101d04 */
[----:B-1----:R-:W-:-:S04]  /*1f50*/  IMAD.WIDE.U32 R66, R11, 0x4, R12 ;  /* 0x000000040b427825 */ /* 0x002fc800078e000c */
[----:B------:R-:W-:Y:S01]  /*1f60*/  IMAD.WIDE.U32 R12, R73, 0x10, R60 ;  /* 0x00000010490c7825 */ /* 0x000fe200078e003c */
[----:B------:R0:W-:Y:S04]  /*1f70*/  STG.E desc[UR4][R66.64], R69 ;  /* 0x0000004542007986 */ /* 0x0001e8000c101904 */
        /* <DEDUP_REMOVED lines=14> */
.L_x_15374:
[----:B------:R-:W-:-:S07]  /*2060*/  MOV R16, R8 ;  /* 0x0000000800107202 */ /* 0x000fce0000000f00 */
.L_x_15375:
[----:B------:R-:W-:Y:S05]  /*2070*/  BSYNC B1 ;  /* 0x0000000000017941 */ /* 0x000fea0003800000 */
.L_x_15373:
        /* <DEDUP_REMOVED lines=16> */
.L_x_15379:
[----:B------:R-:W-:Y:S05]  /*2180*/  BSYNC B2 ;  /* 0x0000000000027941 */ /* 0x000fea0003800000 */
.L_x_15378:
        /* <DEDUP_REMOVED lines=44> */
.L_x_15377:
[----:B------:R-:W-:Y:S05]  /*2450*/  BSYNC B1 ;  /* 0x0000000000017941 */ /* 0x000fea0003800000 */
.L_x_15376:
[----:B------:R-:W-:Y:S01]  /*2460*/  I2FP.F32.U32 R16, R16 ;  /* 0x0000001000107245 */ /* 0x000fe20000201000 */
[----:B-----5:R-:W-:Y:S01]  /*2470*/  FMUL.FTZ R12, R12, R64 ;  /* 0x000000400c0c7220 */ /* 0x020fe20000410000 */
        /* <DEDUP_REMOVED lines=17> */
.L_x_15381:
[----:B------:R-:W-:-:S07]  /*2590*/  IMAD.MOV.U32 R12, RZ, RZ, R8 ;  /* 0x000000ffff0c7224 */ /* 0x000fce00078e0008 */
.L_x_15382:
[----:B------:R-:W-:Y:S05]  /*25a0*/  BSYNC B1 ;  /* 0x0000000000017941 */ /* 0x000fea0003800000 */
.L_x_15380:
        /* <DEDUP_REMOVED lines=16> */
.L_x_15386:
[----:B------:R-:W-:Y:S05]  /*26b0*/  BSYNC B2 ;  /* 0x0000000000027941 */ /* 0x000fea0003800000 */
.L_x_15385:
        /* <DEDUP_REMOVED lines=44> */
.L_x_15384:
[----:B------:R-:W-:Y:S05]  /*2980*/  BSYNC B1 ;  /* 0x0000000000017941 */ /* 0x000fea0003800000 */
.L_x_15383:
        /* <DEDUP_REMOVED lines=19> */
.L_x_15388:
[----:B------:R-:W-:-:S07]  /*2ac0*/  MOV R12, R8 ;  /* 0x00000008000c7202 */ /* 0x000fce0000000f00 */
.L_x_15389:
[----:B------:R-:W-:Y:S05]  /*2ad0*/  BSYNC B1 ;  /* 0x0000000000017941 */ /* 0x000fea0003800000 */
.L_x_15387:
        /* <DEDUP_REMOVED lines=16> */
.L_x_15393:
[----:B------:R-:W-:Y:S05]  /*2be0*/  BSYNC B2 ;  /* 0x0000000000027941 */ /* 0x000fea0003800000 */
.L_x_15392:
        /* <DEDUP_REMOVED lines=44> */
.L_x_15391:
[----:B------:R-:W-:Y:S05]  /*2eb0*/  BSYNC B1 ;  /* 0x0000000000017941 */ /* 0x000fea0003800000 */
.L_x_15390:
        /* <DEDUP_REMOVED lines=19> */
.L_x_15395:
[----:B------:R-:W-:-:S07]  /*2ff0*/  IMAD.MOV.U32 R12, RZ, RZ, R8 ;  /* 0x000000ffff0c7224 */ /* 0x000fce00078e0008 */
.L_x_15396:
[----:B------:R-:W-:Y:S05]  /*3000*/  BSYNC B1 ;  /* 0x0000000000017941 */ /* 0x000fea0003800000 */
.L_x_15394:
        /* <DEDUP_REMOVED lines=16> */
.L_x_15400:
[----:B------:R-:W-:Y:S05]  /*3110*/  BSYNC B2 ;  /* 0x0000000000027941 */ /* 0x000fea0003800000 */
.L_x_15399:
        /* <DEDUP_REMOVED lines=44> */
.L_x_15398:
[----:B------:R-:W-:Y:S05]  /*33e0*/  BSYNC B1 ;  /* 0x0000000000017941 */ /* 0x000fea0003800000 */
.L_x_15397:
[----:B------:R-:W0:Y:S01]  /*33f0*/  LDC.64 R66, c[0x0][0x238] ;  /* 0x00008e00ff427b82 */ /* 0x000e220000000a00 */
[----:B------:R-:W-:Y:S02]  /*3400*/  I2FP.F32.U32 R12, R12 ;  /* 0x0000000c000c7245 */ /* 0x000fe40000201000 */
[----:B------:R-:W-:Y:S02]  /*3410*/  SEL R14, RZ, 0x10000, P4 ;  /* 0x00010000ff0e7807 */ /* 0x000fe40002000000 */
[----:B------:R-:W-:Y:S01]  /*3420*/  IADD3 R75, R11, 0x40, RZ ;  /* 0x000000400b4b7810 */ /* 0x000fe20007ffe0ff */
[----:B------:R-:W-:Y:S01]  /*3430*/  FFMA.FTZ R13, R12, R71, 1.1641532182693481445e-10 ;  /* 0x2f0000000c0d7423 */ /* 0x000fe20000010047 */
[----:B------:R-:W-:Y:S01]  /*3440*/  FMUL.FTZ R12, R15, R64 ;  /* 0x000000400f0c7220 */ /* 0x000fe20000410000 */
[----:B------:R-:W1:Y:S01]  /*3450*/  LDC.64 R68, c[0x0][0x240] ;  /* 0x00009000ff447b82 */ /* 0x000e620000000a00 */
[----:B------:R-:W-:Y:S02]  /*3460*/  SEL R15, RZ, 0x100, P3 ;  /* 0x00000100ff0f7807 */ /* 0x000fe40001800000 */
[----:B------:R-:W-:Y:S01]  /*3470*/  FSETP.GTU.FTZ.AND P5, PT, R13, R70, PT ;  /* 0x000000460d00720b */ /* 0x000fe20003fbc000 */
[----:B------:R-:W-:Y:S01]  /*3480*/  FMUL.FTZ R12, R12, R65 ;  /* 0x000000410c0c7220 */ /* 0x000fe20000410000 */
[----:B------:R-:W-:-:S02]  /*3490*/  @P0 LEA R76, P4, R75, R62, 0x4 ;  /* 0x0000003e4b4c0211 */ /* 0x000fc400078820ff */
[----:B------:R-:W-:Y:S02]  /*34a0*/  SEL R13, RZ, 0x1000000, P5 ;  /* 0x01000000ff0d7807 */ /* 0x000fe40002800000 */
[----:B------:R-:W-:Y:S02]  /*34b0*/  FSEL R19, R12, RZ, !P5 ;  /* 0x000000ff0c137208 */ /* 0x000fe40006800000 */
[----:B------:R-:W-:Y:S02]  /*34c0*/  IADD3 R13, R15, R13, R14 ;  /* 0x0000000d0f0d7210 */ /* 0x000fe40007ffe00e */
[----:B------:R-:W-:Y:S01]  /*34d0*/  SEL R12, RZ, 0x1, P2 ;  /* 0x00000001ff0c7807 */ /* 0x000fe20001000000 */
[----:B------:R-:W-:Y:S01]  /*34e0*/  @P1 FADD.FTZ R19, R27, R19 ;  /* 0x000000131b131221 */ /* 0x000fe20000010000 */
[----:B------:R-:W-:Y:S02]  /*34f0*/  @P0 LEA.HI.X R77, R75, R63, RZ, 0x4, P4 ;  /* 0x0000003f4b4d0211 */ /* 0x000fe400020f24ff */
[----:B0-----:R-:W-:Y:S01]  /*3500*/  LEA R80, P3, R73, R66, 0x4 ;  /* 0x0000004249507211 */ /* 0x001fe200078620ff */
[----:B------:R-:W-:-:S02]  /*3510*/  IMAD.IADD R83, R13, 0x1, R12 ;  /* 0x000000010d537824 */ /* 0x000fc400078e020c */
[----:B------:R-:W-:Y:S01]  /*3520*/  IMAD.WIDE.U32 R12, R75, 0x10, R60 ;  /* 0x000000104b0c7825 */ /* 0x000fe200078e003c */
[C---:B------:R-:W-:Y:S02]  /*3530*/  LEA.HI.X R81, R73.reuse, R67, RZ, 0x4, P3 ;  /* 0x0000004349517211 */ /* 0x040fe400018f24ff */
[----:B-1----:R-:W-:-:S03]  /*3540*/  LEA R78, P2, R73, R68, 0x2 ;  /* 0x00000044494e7211 */ /* 0x002fc600078410ff */
[----:B------:R0:W-:Y:S01]  /*3550*/  STG.E.128 desc[UR4][R80.64], R16 ;  /* 0x0000001050007986 */ /* 0x0001e2000c101d04 */
[----:B------:R-:W-:-:S05]  /*3560*/  LEA.HI.X R79, R73, R69, RZ, 0x2, P2 ;  /* 0x00000045494f7211 */ /* 0x000fca00010f14ff */
        /* <DEDUP_REMOVED lines=15> */
.L_x_15402:
[----:B------:R-:W-:-:S07]  /*3660*/  MOV R72, R8 ;  /* 0x0000000800487202 */ /* 0x000fce0000000f00 */
.L_x_15403:
[----:B------:R-:W-:Y:S05]  /*3670*/  BSYNC B1 ;  /* 0x0000000000017941 */ /* 0x000fea0003800000 */
.L_x_15401:
        /* <DEDUP_REMOVED lines=16> */
.L_x_15407:
[----:B------:R-:W-:Y:S05]  /*3780*/  BSYNC B2 ;  /* 0x0000000000027941 */ /* 0x000fea0003800000 */
.L_x_15406:
        /* <DEDUP_REMOVED lines=44> */
.L_x_15405:
[----:B------:R-:W-:Y:S05]  /*3a50*/  BSYNC B1 ;  /* 0x0000000000017941 */ /* 0x000fea0003800000 */
.L_x_15404:
        /* <DEDUP_REMOVED lines=19> */
.L_x_15409:
[----:B------:R-:W-:-:S07]  /*3b90*/  IMAD.MOV.U32 R72, RZ, RZ, R8 ;  /* 0x000000ffff487224 */ /* 0x000fce00078e0008 */
.L_x_15410:
[----:B------:R-:W-:Y:S05]  /*3ba0*/  BSYNC B1 ;  /* 0x0000000000017941 */ /* 0x000fea0003800000 */
.L_x_15408:
        /* <DEDUP_REMOVED lines=16> */
.L_x_15414:
[----:B------:R-:W-:Y:S05]  /*3cb0*/  BSYNC B2 ;  /* 0x0000000000027941 */ /* 0x000fea0003800000 */
.L_x_15413:
        /* <DEDUP_REMOVED lines=44> */
.L_x_15412:
[----:B------:R-:W-:Y:S05]  /*3f80*/  BSYNC B1 ;  /* 0x0000000000017941 */ /* 0x000fea0003800000 */
.L_x_15411:
        /* <DEDUP_REMOVED lines=19> */
.L_x_15416:
[----:B------:R-:W-:-:S07]  /*40c0*/  MOV R72, R8 ;  /* 0x0000000800487202 */ /* 0x000fce0000000f00 */
.L_x_15417:
[----:B------:R-:W-:Y:S05]  /*40d0*/  BSYNC B1 ;  /* 0x0000000000017941 */ /* 0x000fea0003800000 */
.L_x_15415:
        /* <DEDUP_REMOVED lines=16> */
.L_x_15421:
[----:B------:R-:W-:Y:S05]  /*41e0*/  BSYNC B2 ;  /* 0x0000000000027941 */ /* 0x000fea0003800000 */
.L_x_15420:
        /* <DEDUP_REMOVED lines=44> */
.L_x_15419:
[----:B------:R-:W-:Y:S05]  /*44b0*/  BSYNC B1 ;  /* 0x0000000000017941 */ /* 0x000fea0003800000 */
.L_x_15418:
        /* <DEDUP_REMOVED lines=19> */
.L_x_15423:
[----:B------:R-:W-:-:S07]  /*45f0*/  IMAD.MOV.U32 R72, RZ, RZ, R8 ;  /* 0x000000ffff487224 */ /* 0x000fce00078e0008 */
.L_x_15424:
[----:B------:R-:W-:Y:S05]  /*4600*/  BSYNC B1 ;  /* 0x0000000000017941 */ /* 0x000fea0003800000 */
.L_x_15422:
        /* <DEDUP_REMOVED lines=16> */
.L_x_15428:
[----:B------:R-:W-:Y:S05]  /*4710*/  BSYNC B2 ;  /* 0x0000000000027941 */ /* 0x000fea0003800000 */
.L_x_15427:
        /* <DEDUP_REMOVED lines=44> */
.L_x_15426:
[----:B------:R-:W-:Y:S05]  /*49e0*/  BSYNC B1 ;  /* 0x0000000000017941 */ /* 0x000fea0003800000 */
.L_x_15425:
[----:B------:R-:W-:Y:S01]  /*49f0*/  I2FP.F32.U32 R72, R72 ;  /* 0x0000004800487245 */ /* 0x000fe20000201000 */
[----:B------:R-:W-:Y:S01]  /*4a00*/  VIADD R83, R11, 0x60 ;  /* 0x000000600b537836 */ /* 0x000fe20000000000 */
[----:B------:R-:W-:Y:S02]  /*4a10*/  SEL R76, RZ, 0x100, P3 ;  /* 0x00000100ff4c7807 */ /* 0x000fe40001800000 */
[----:B------:R-:W-:Y:S01]  /*4a20*/  SHF.L.U32 R81, R75, 0x4, RZ ;  /* 0x000000044b517819 */ /* 0x000fe200000006ff */
[----:B------:R-:W-:Y:S01]  /*4a30*/  FFMA.FTZ R77, R72, R71, 1.1641532182693481445e-10 ;  /* 0x2f000000484d7423 */ /* 0x000fe20000010047 */
[----:B------:R-:W-:Y:S01]  /*4a40*/  FMUL.FTZ R72, R15, R64 ;  /* 0x000000400f487220 */ /* 0x000fe20000410000 */
[----:B------:R-:W-:Y:S01]  /*4a50*/  SEL R80, RZ, 0x1, P2 ;  /* 0x00000001ff507807 */ /* 0x000fe20001000000 */
[----:B------:R-:W-:Y:S01]  /*4a60*/  IMAD.WIDE.U32 R60, R83, 0x10, R60 ;  /* 0x00000010533c7825 */ /* 0x000fe200078e003c */
[----:B------:R-:W-:-:S03]  /*4a70*/  IADD3 R78, P3, R81, R66, RZ ;  /* 0x00000042514e7210 */ /* 0x000fc60007f7e0ff */
[----:B------:R-:W-:Y:S01]  /*4a80*/  FMUL.FTZ R15, R72, R65 ;  /* 0x00000041480f7220 */ /* 0x000fe20000410000 */
[----:B------:R-:W-:Y:S02]  /*4a90*/  FSETP.GTU.FTZ.AND P5, PT, R77, R70, PT ;  /* 0x000000464d00720b */ /* 0x000fe40003fbc000 */
[----:B------:R-:W-:Y:S02]  /*4aa0*/  SEL R77, RZ, 0x10000, P4 ;  /* 0x00010000ff4d7807 */ /* 0x000fe40002000000 */
[----:B------:R-:W-:Y:S02]  /*4ab0*/  SEL R74, RZ, 0x1000000, P5 ;  /* 0x01000000ff4a7807 */ /* 0x000fe40002800000 */
[----:B------:R-:W-:Y:S02]  /*4ac0*/  FSEL R15, R15, RZ, !P5 ;  /* 0x000000ff0f0f7208 */ /* 0x000fe40006800000 */
[----:B------:R-:W-:Y:S02]  /*4ad0*/  IADD3 R77, R76, R74, R77 ;  /* 0x0000004a4c4d7210 */ /* 0x000fe40007ffe04d */
[----:B------:R-:W-:Y:S01]  /*4ae0*/  SHF.R.U32.HI R72, RZ, 0x1c, R75 ;  /* 0x0000001cff487819 */ /* 0x000fe2000001164b */
[----:B------:R-:W-:Y:S01]  /*4af0*/  @P1 FADD.FTZ R15, R27, R15 ;  /* 0x0000000f1b0f1221 */ /* 0x000fe20000010000 */
[----:B------:R-:W-:Y:S01]  /*4b00*/  LEA R74, P2, R75, R68, 0x2 ;  /* 0x000000444b4a7211 */ /* 0x000fe200078410ff */
[----:B------:R-:W-:Y:S01]  /*4b10*/  IMAD.IADD R85, R77, 0x1, R80 ;  /* 0x000000014d557824 */ /* 0x000fe200078e0250 */
[----:B------:R-:W-:-:S02]  /*4b20*/  IADD3.X R79, R72, R67, RZ, P3, !PT ;  /* 0x00000043484f7210 */ /* 0x000fc40001ffe4ff */
[----:B------:R-:W-:Y:S02]  /*4b30*/  LEA.HI.X R75, R75, R69, RZ, 0x2, P2 ;  /* 0x000000454b4b7211 */ /* 0x000fe400010f14ff */
[C---:B------:R-:W-:Y:S01]  /*4b40*/  @P0 LEA R76, P4, R83.reuse, R62, 0x4 ;  /* 0x0000003e534c0211 */ /* 0x040fe200078820ff */
[----:B------:R0:W-:Y:S03]  /*4b50*/  STG.E.128 desc[UR4][R78.64], R12 ;  /* 0x0000000c4e007986 */ /* 0x0001e6000c101d04 */
[----:B------:R-:W-:Y:S01]  /*4b60*/  @P0 LEA.HI.X R77, R83, R63, RZ, 0x4, P4 ;  /* 0x0000003f534d0211 */ /* 0x000fe200020f24ff */
[----:B------:R0:W-:Y:S04]  /*4b70*/  STG.E desc[UR4][R74.64], R85 ;  /* 0x000000554a007986 */ /* 0x0001e8000c101904 */
        /* <DEDUP_REMOVED lines=14> */
.L_x_15430:
[----:B------:R-:W-:-:S07]  /*4c60*/  MOV R80, R8 ;  /* 0x0000000800507202 */ /* 0x000fce0000000f00 */
.L_x_15431:
[----:B------:R-:W-:Y:S05]  /*4c70*/  BSYNC B1 ;  /* 0x0000000000017941 */ /* 0x000fea0003800000 */
.L_x_15429:
        /* <DEDUP_REMOVED lines=16> */
.L_x_15435:
[----:B------:R-:W-:Y:S05]  /*4d80*/  BSYNC B2 ;  /* 0x0000000000027941 */ /* 0x000fea0003800000 */
.L_x_15434:
        /* <DEDUP_REMOVED lines=44> */
.L_x_15433:
[----:B------:R-:W-:Y:S05]  /*5050*/  BSYNC B1 ;  /* 0x0000000000017941 */ /* 0x000fea0003800000 */
.L_x_15432:
[----:B------:R-:W-:Y:S01]  /*5060*/  I2FP.F32.U32 R74, R80 ;  /* 0x00000050004a7245 */ /* 0x000fe20000201000 */
[----:B-----5:R-:W-:Y:S01]  /*5070*/  FMUL.FTZ R60, R60, R64 ;  /* 0x000000403c3c7220 */ /* 0x020fe20000410000 */
        /* <DEDUP_REMOVED lines=17> */
.L_x_15437:
[----:B------:R-:W-:-:S07]  /*5190*/  IMAD.MOV.U32 R80, RZ, RZ, R8 ;  /* 0x000000ffff507224 */ /* 0x000fce00078e0008 */
.L_x_15438:
[----:B------:R-:W-:Y:S05]  /*51a0*/  BSYNC B1 ;  /* 0x0000000000017941 */ /* 0x000fea0003800000 */
.L_x_15436:
        /* <DEDUP_REMOVED lines=16> */
.L_x_15442:
[----:B------:R-:W-:Y:S05]  /*52b0*/  BSYNC B2 ;  /* 0x0000000000027941 */ /* 0x000fea0003800000 */
.L_x_15441:
        /* <DEDUP_REMOVED lines=44> */
.L_x_15440:
[----:B------:R-:W-:Y:S05]  /*5580*/  BSYNC B1 ;  /* 0x0000000000017941 */ /* 0x000fea0003800000 */
.L_x_15439:
        /* <DEDUP_REMOVED lines=19> */
.L_x_15444:
[----:B------:R-:W-:-:S07]  /*56c0*/  IMAD.MOV.U32 R80, RZ, RZ, R8 ;  /* 0x000000ffff507224 */ /* 0x000fce00078e0008 */
.L_x_15445:
[----:B------:R-:W-:Y:S05]  /*56d0*/  BSYNC B1 ;  /* 0x0000000000017941 */ /* 0x000fea0003800000 */
.L_x_15443:
        /* <DEDUP_REMOVED lines=16> */
.L_x_15449:
[----:B------:R-:W-:Y:S05]  /*57e0*/  BSYNC B2 ;  /* 0x0000000000027941 */ /* 0x000fea0003800000 */
.L_x_15448:
        /* <DEDUP_REMOVED lines=44> */
.L_x_15447:
[----:B------:R-:W-:Y:S05]  /*5ab0*/  BSYNC B1 ;  /* 0x0000000000017941 */ /* 0x000fea0003800000 */
.L_x_15446:
        /* <DEDUP_REMOVED lines=19> */
.L_x_15451:
[----:B------:R-:W-:-:S07]  /*5bf0*/  IMAD.MOV.U32 R80, RZ, RZ, R8 ;  /* 0x000000ffff507224 */ /* 0x000fce00078e0008 */
.L_x_15452:
[----:B------:R-:W-:Y:S05]  /*5c00*/  BSYNC B1 ;  /* 0x0000000000017941 */ /* 0x000fea0003800000 */
.L_x_15450:
        /* <DEDUP_REMOVED lines=16> */
.L_x_15456:
[----:B------:R-:W-:Y:S05]  /*5d10*/  BSYNC B2 ;  /* 0x0000000000027941 */ /* 0x000fea0003800000 */
.L_x_15455:
        /* <DEDUP_REMOVED lines=44> */
.L_x_15454:
[----:B------:R-:W-:Y:S05]  /*5fe0*/  BSYNC B1 ;  /* 0x0000000000017941 */ /* 0x000fea0003800000 */
.L_x_15453:
[----:B------:R-:W-:Y:S01]  /*5ff0*/  FADD.FTZ R76, RZ, R20 ;  /* 0x00000014ff4c7221 */ /* 0x000fe20000010000 */
[----:B------:R-:W-:Y:S01]  /*6000*/  FMUL.FTZ R64, R63, R64 ;  /* 0x000000403f407220 */ /* 0x000fe20000410000 */
[----:B------:R-:W-:Y:S02]  /*6010*/  UMOV UR8, 0xffffffff ;  /* 0xffffffff00087882 */ /* 0x000fe40000000000 */
[----:B------:R-:W-:Y:S01]  /*6020*/  FADD.FTZ R75, R21, R76 ;  /* 0x0000004c154b7221 */ /* 0x000fe20000010000 */
[----:B------:R-:W-:Y:S01]  /*6030*/  I2FP.F32.U32 R76, R80 ;  /* 0x00000050004c7245 */ /* 0x000fe20000201000 */
[----:B------:R-:W-:Y:S01]  /*6040*/  FMUL.FTZ R64, R64, R65 ;  /* 0x0000004140407220 */ /* 0x000fe20000410000 */
[----:B------:R-:W-:Y:S01]  /*6050*/  SEL R65, RZ, 0x100, P2 ;  /* 0x00000100ff417807 */ /* 0x000fe20001000000 */
[----:B------:R-:W-:Y:S02]  /*6060*/  FADD.FTZ R78, R22, R75 ;  /* 0x0000004b164e7221 */ /* 0x000fe40000010000 */
[----:B------:R-:W-:-:S02]  /*6070*/  FFMA.FTZ R71, R76, R71, 1.1641532182693481445e-10 ;  /* 0x2f0000004c477423 */ /* 0x000fc40000010047 */
[----:B------:R-:W-:-:S03]  /*6080*/  FADD.FTZ R75, R23, R78 ;  /* 0x0000004e174b7221 */ /* 0x000fc60000010000 */
[----:B------:R-:W-:Y:S01]  /*6090*/  FSETP.GTU.FTZ.AND P4, PT, R71, R70, PT ;  /* 0x000000464700720b */ /* 0x000fe20003f9c000 */
[----:B------:R-:W-:Y:S01]  /*60a0*/  FADD.FTZ R76, R16, R75 ;  /* 0x0000004b104c7221 */ /* 0x000fe20000010000 */
[----:B------:R-:W-:Y:S02]  /*60b0*/  SHF.L.U32 R71, R83, 0x4, RZ ;  /* 0x0000000453477819 */ /* 0x000fe400000006ff */
[----:B------:R-:W-:Y:S01]  /*60c0*/  SHF.R.U32.HI R70, RZ, 0x1c, R83 ;  /* 0x0000001cff467819 */ /* 0x000fe20000011653 */
[----:B------:R-:W-:Y:S01]  /*60d0*/  FADD.FTZ R63, R17, R76 ;  /* 0x0000004c113f7221 */ /* 0x000fe20000010000 */
[----:B------:R-:W-:Y:S02]  /*60e0*/  SEL R76, RZ, 0x10000, P3 ;  /* 0x00010000ff4c7807 */ /* 0x000fe40001800000 */
[----:B------:R-:W-:Y:S01]  /*60f0*/  IADD3 R66, P2, R71, R66, RZ ;  /* 0x0000004247427210 */ /* 0x000fe20007f5e0ff */
[----:B------:R-:W-:Y:S01]  /*6100*/  FADD.FTZ R78, R18, R63 ;  /* 0x0000003f124e7221 */ /* 0x000fe20000010000 */
[----:B------:R-:W-:-:S03]  /*6110*/  SEL R63, RZ, 0x1000000, P4 ;  /* 0x01000000ff3f7807 */ /* 0x000fc60002000000 */
[----:B------:R-:W-:Y:S01]  /*6120*/  FADD.FTZ R75, R19, R78 ;  /* 0x0000004e134b7221 */ /* 0x000fe20000010000 */
[----:B------:R-:W-:Y:S01]  /*6130*/  IADD3 R65, R65, R63, R76 ;  /* 0x0000003f41417210 */ /* 0x000fe20007ffe04c */
[----:B------:R-:W-:Y:S01]  /*6140*/  IMAD.X R67, R70, 0x1, R67, P2 ;  /* 0x0000000146437824 */ /* 0x000fe200010e0643 */
[----:B------:R-:W-:Y:S01]  /*6150*/  FSEL R63, R64, RZ, !P4 ;  /* 0x000000ff403f7208 */ /* 0x000fe20006000000 */
[----:B------:R-:W-:Y:S01]  /*6160*/  FADD.FTZ R76, R12, R75 ;  /* 0x0000004b0c4c7221 */ /* 0x000fe20000010000 */
[----:B------:R-:W-:Y:S02]  /*6170*/  LEA R68, P2, R83, R68, 0x2 ;  /* 0x0000004453447211 */ /* 0x000fe400078410ff */
[----:B------:R-:W-:Y:S01]  /*6180*/  SEL R64, RZ, 0x1, P0 ;  /* 0x00000001ff407807 */ /* 0x000fe20000000000 */
[----:B------:R-:W-:Y:S01]  /*6190*/  @P1 FADD.FTZ R63, R27, R63 ;  /* 0x0000003f1b3f1221 */ /* 0x000fe20000010000 */
[----:B------:R-:W-:Y:S01]  /*61a0*/  LEA.HI.X R69, R83, R69, RZ, 0x2, P2 ;  /* 0x0000004553457211 */ /* 0x000fe200010f14ff */
[----:B------:R-:W-:Y:S01]  /*61b0*/  FADD.FTZ R75, R13, R76 ;  /* 0x0000004c0d4b7221 */ /* 0x000fe20000010000 */
[----:B------:R-:W-:-:S02]  /*61c0*/  IADD3 R65, R65, R64, RZ ;  /* 0x0000004041417210 */ /* 0x000fc40007ffe0ff */
[----:B------:R0:W-:Y:S01]  /*61d0*/  STG.E.128 desc[UR4][R66.64], R60 ;  /* 0x0000003c42007986 */ /* 0x0001e2000c101d04 */
[----:B------:R-:W-:Y:S01]  /*61e0*/  FADD.FTZ R64, R14, R75 ;  /* 0x0000004b0e407221 */ /* 0x000fe20000010000 */
[----:B------:R-:W-:Y:S02]  /*61f0*/  ISETP.NE.AND P0, PT, R9, RZ, PT ;  /* 0x000000ff0900720c */ /* 0x000fe40003f05270 */
[----:B------:R0:W-:Y:S01]  /*6200*/  STG.E desc[UR4][R68.64], R65 ;  /* 0x0000004144007986 */ /* 0x0001e2000c101904 */
        /* <DEDUP_REMOVED lines=59> */
.L_x_15470:
[----:B------:R-:W-:Y:S01]  /*65c0*/  FMUL.FTZ R65, R75, R75 ;  /* 0x0000004b4b417220 */ /* 0x000fe20000410000 */
[----:B------:R-:W-:Y:S01]  /*65d0*/  PLOP3.LUT P1, PT, PT, PT, UP1, 0x40, 0x0 ;  /* 0x000000000000781c */ /* 0x000fe20003f2e818 */
[----:B-1----:R-:W-:Y:S01]  /*65e0*/  FADD.FTZ R9, R67, R76 ;  /* 0x0000004c43097221 */ /* 0x002fe20000010000 */
[----:B------:R-:W-:Y:S01]  /*65f0*/  PLOP3.LUT P2, PT, PT, PT, UP1, 0x40, 0x0 ;  /* 0x000000000000781c */ /* 0x000fe20003f4e818 */
[----:B------:R-:W1:Y:S01]  /*6600*/  @!P0 LDC.64 R68, c[0x0][0x250] ;  /* 0x00009400ff448b82 */ /* 0x000e620000000a00 */
[----:B------:R-:W-:Y:S01]  /*6610*/  FSEL R76, R65, RZ, !P1 ;  /* 0x000000ff414c7208 */ /* 0x000fe20004800000 */
[----:B------:R-:W-:Y:S01]  /*6620*/  FFMA.FTZ R9, R9, R64, UR11 ;  /* 0x0000000b09097e23 */ /* 0x000fe20008010040 */
[----:B------:R-:W-:-:S03]  /*6630*/  FSEL R77, R75, RZ, P2 ;  /* 0x000000ff4b4d7208 */ /* 0x000fc60001000000 */
[----:B------:R-:W-:Y:S02]  /*6640*/  FADD.FTZ R9, R9, R76 ;  /* 0x0000004c09097221 */ /* 0x000fe40000010000 */
[----:B0-----:R-:W0:Y:S01]  /*6650*/  @!P0 LDC.64 R66, c[0x0][0x258] ;  /* 0x00009600ff428b82 */ /* 0x001e220000000a00 */
[--C-:B------:R-:W-:Y:S01]  /*6660*/  FADD.FTZ R76, R21, -R77.reuse ;  /* 0x8000004d154c7221 */ /* 0x100fe20000010000 */
[--C-:B------:R-:W-:Y:S01]  /*6670*/  FADD.FTZ R22, R22, -R77.reuse ;  /* 0x8000004d16167221 */ /* 0x100fe20000010000 */
[--C-:B------:R-:W-:Y:S01]  /*6680*/  FADD.FTZ R86, R12, -R77.reuse ;  /* 0x8000004d0c567221 */ /* 0x100fe20000010000 */
[----:B------:R-:W2:Y:S01]  /*6690*/  MUFU.RSQ R9, R9 ;  /* 0x0000000900097308 */ /* 0x000ea20000001400 */
[--C-:B------:R-:W-:Y:S01]  /*66a0*/  FADD.FTZ R12, R13, -R77.reuse ;  /* 0x8000004d0d0c7221 */ /* 0x100fe20000010000 */
[--C-:B------:R-:W-:Y:S01]  /*66b0*/  FADD.FTZ R14, R14, -R77.reuse ;  /* 0x8000004d0e0e7221 */ /* 0x100fe20000010000 */
[--C-:B------:R-:W-:Y:S01]  /*66c0*/  FADD.FTZ R20, R20, -R77.reuse ;  /* 0x8000004d14147221 */ /* 0x100fe20000010000 */
[----:B------:R-:W3:Y:S01]  /*66d0*/  LDC.64 R64, c[0x0][0x2b8] ;  /* 0x0000ae00ff407b82 */ /* 0x000ee20000000a00 */
        /* <DEDUP_REMOVED lines=12> */
[C---:B------:R-:W-:Y:S01]  /*67a0*/  FMUL.FTZ R13, R9.reuse, R22 ;  /* 0x00000016090d7220 */ /* 0x040fe20000410000 */
[----:B------:R-:W-:Y:S01]  /*67b0*/  FMUL.FTZ R21, R9, R14 ;  /* 0x0000000e09157220 */ /* 0x000fe20000410000 */
[----:B0-----:R-:W-:-:S04]  /*67c0*/  @!P0 IMAD.WIDE R66, R0, 0x4, R66 ;  /* 0x0000000400428825 */ /* 0x001fc800078e0242 */
[----:B------:R-:W-:Y:S01]  /*67d0*/  FMUL.FTZ R19, R9, R20 ;  /* 0x0000001409137220 */ /* 0x000fe20000410000 */
[----:B------:R-:W-:Y:S01]  /*67e0*/  FFMA.FTZ R14, R42, R13, R58 ;  /* 0x0000000d2a0e7223 */ /* 0x000fe2000001003a */
[----:B------:R-:W-:Y:S01]  /*67f0*/  FFMA.FTZ R13, R41, R76, R57 ;  /* 0x0000004c290d7223 */ /* 0x000fe20000010039 */
[C---:B------:R-:W-:Y:S01]  /*6800*/  FMUL.FTZ R22, R9.reuse, R78 ;  /* 0x0000004e09167220 */ /* 0x040fe20000410000 */
[----:B------:R-:W0:Y:S01]  /*6810*/  LDC.64 R76, c[0x0][0x210] ;  /* 0x00008400ff4c7b82 */ /* 0x000e220000000a00 */
[----:B------:R1:W-:Y:S01]  /*6820*/  @!P0 STG.E desc[UR4][R68.64], R75 ;  /* 0x0000004b44008986 */ /* 0x0003e2000c101904 */
[----:B------:R-:W-:Y:S01]  /*6830*/  FMUL.FTZ R17, R9, R18 ;  /* 0x0000001209117220 */ /* 0x000fe20000410000 */
[----:B---3--:R-:W-:-:S04]  /*6840*/  IMAD.WIDE.U32 R60, R11, 0x10, R64 ;  /* 0x000000100b3c7825 */ /* 0x008fc800078e0040 */
[C---:B------:R-:W-:Y:S01]  /*6850*/  FMUL.FTZ R20, R9.reuse, R12 ;  /* 0x0000000c09147220 */ /* 0x040fe20000410000 */
[C---:B------:R-:W-:Y:S01]  /*6860*/  FMUL.FTZ R11, R9.reuse, R16 ;  /* 0x00000010090b7220 */ /* 0x040fe20000410000 */
[C---:B------:R-:W-:Y:S01]  /*6870*/  FMUL.FTZ R80, R9.reuse, R80 ;  /* 0x0000005009507220 */ /* 0x040fe20000410000 */
[C---:B------:R-:W-:Y:S01]  /*6880*/  FMUL.FTZ R82, R9.reuse, R82 ;  /* 0x0000005209527220 */ /* 0x040fe20000410000 */
[----:B------:R-:W-:Y:S01]  /*6890*/  FMUL.FTZ R83, R9, R62 ;  /* 0x0000003e09537220 */ /* 0x000fe20000410000 */
[----:B------:R-:W-:Y:S01]  /*68a0*/  FFMA.FTZ R15, R43, R22, R59 ;  /* 0x000000162b0f7223 */ /* 0x000fe2000001003b */
[----:B------:R-:W-:Y:S01]  /*68b0*/  FFMA.FTZ R12, R40, R19, R56 ;  /* 0x00000013280c7223 */ /* 0x000fe20000010038 */
[----:B------:R-:W-:Y:S01]  /*68c0*/  @!P0 STG.E desc[UR4][R66.64], R9 ;  /* 0x0000000942008986 */ /* 0x000fe2000c101904 */
[C---:B------:R-:W-:Y:S01]  /*68d0*/  FMUL.FTZ R84, R9.reuse, R84 ;  /* 0x0000005409547220 */ /* 0x040fe20000410000 */
[----:B-1----:R-:W-:Y:S01]  /*68e0*/  FMUL.FTZ R75, R9, R86 ;  /* 0x00000056094b7220 */ /* 0x002fe20000410000 */
[----:B------:R-:W-:Y:S01]  /*68f0*/  IADD3 R62, P0, R81, UR12, RZ ;  /* 0x0000000c513e7c10 */ /* 0x000fe2000ff1e0ff */
[C---:B------:R-:W-:Y:S01]  /*6900*/  FMUL.FTZ R79, R9.reuse, R90 ;  /* 0x0000005a094f7220 */ /* 0x040fe20000410000 */
[C---:B------:R-:W-:Y:S01]  /*6910*/  FMUL.FTZ R78, R9.reuse, R88 ;  /* 0x00000058094e7220 */ /* 0x040fe20000410000 */
[----:B------:R-:W-:Y:S01]  /*6920*/  FMUL.FTZ R92, R9, R92 ;  /* 0x0000005c095c7220 */ /* 0x000fe20000410000 */
[----:B------:R-:W-:Y:S01]  /*6930*/  IADD3 R68, P1, R71, UR12, RZ ;  /* 0x0000000c47447c10 */ /* 0x000fe2000ff3e0ff */
[----:B------:R-:W-:Y:S01]  /*6940*/  FFMA.FTZ R18, R38, R17, R54 ;  /* 0x0000001126127223 */ /* 0x000fe20000010036 */
[----:B------:R-:W-:Y:S01]  /*6950*/  FFMA.FTZ R22, R34, R21, R50 ;  /* 0x0000001522167223 */ /* 0x000fe20000010032 */
[----:B------:R-:W-:-:S04]  /*6960*/  IMAD.WIDE.U32 R64, R73, 0x10, R64 ;  /* 0x0000001049407825 */ /* 0x000fc800078e0040 */
[----:B------:R-:W-:Y:S01]  /*6970*/  FFMA.FTZ R19, R39, R82, R55 ;  /* 0x0000005227137223 */ /* 0x000fe20000010037 */
[----:B------:R-:W-:Y:S01]  /*6980*/  FFMA.FTZ R17, R37, R80, R53 ;  /* 0x0000005025117223 */ /* 0x000fe20000010035 */
[----:B------:R-:W-:Y:S01]  /*6990*/  FFMA.FTZ R16, R36, R11, R52 ;  /* 0x0000000b24107223 */ /* 0x000fe20000010034 */
[----:B------:R-:W-:Y:S01]  /*69a0*/  FFMA.FTZ R21, R33, R20, R49 ;  /* 0x0000001421157223 */ /* 0x000fe20000010031 */
[----:B------:R1:W-:Y:S01]  /*69b0*/  STG.E.128 desc[UR4][R60.64], R12 ;  /* 0x0000000c3c007986 */ /* 0x0003e2000c101d04 */
[----:B------:R-:W-:Y:S01]  /*69c0*/  IADD3.X R63, R72, UR13, RZ, P0, !PT ;  /* 0x0000000d483f7c10 */ /* 0x000fe200087fe4ff */
[----:B------:R-:W-:Y:S01]  /*69d0*/  FFMA.FTZ R23, R35, R84, R51 ;  /* 0x0000005423177223 */ /* 0x000fe20000010033 */
[----:B------:R-:W-:Y:S01]  /*69e0*/  FFMA.FTZ R20, R32, R75, R48 ;  /* 0x0000004b20147223 */ /* 0x000fe20000010030 */
[----:B------:R-:W-:Y:S01]  /*69f0*/  IADD3.X R69, R70, UR13, RZ, P1, !PT ;  /* 0x0000000d46457c10 */ /* 0x000fe20008ffe4ff */
        /* <DEDUP_REMOVED lines=10> */
[----:B------:R-:W-:Y:S05]  /*6aa0*/  BSYNC B0 ;  /* 0x0000000000007941 */ /* 0x000fea0003800000 */
.L_x_15344:
[----:B------:R-:W-:Y:S05]  /*6ab0*/  EXIT ;  /* 0x000000000000794d */ /* 0x000fea0003800000 */
.L_x_15457:
        /* <DEDUP_REMOVED lines=8> */
.L_x_15460:
[----:B------:R-:W-:Y:S05]  /*6b40*/  BSYNC B1 ;  /* 0x0000000000017941 */ /* 0x000fea0003800000 */
.L_x_15459:
        /* <DEDUP_REMOVED lines=9> */
.L_x_15461:
[----:B------:R-:W-:Y:S01]  /*6be0*/  HFMA2.MMA R79, -RZ, RZ, 0, 2.384185791015625e-07 ;  /* 0x00000004ff4f7435 */ /* 0x000fe200000001ff */
[----:B------:R-:W-:-:S04]  /*6bf0*/  IMAD.MOV.U32 R64, RZ, RZ, R69 ;  /* 0x000000ffff407224 */ /* 0x000fc800078e0045 */
[----:B------:R-:W-:-:S05]  /*6c00*/  FADD.FTZ R66, R65, R64 ;  /* 0x0000004041427221 */ /* 0x000fca0000010000 */
[----:B------:R-:W-:-:S07]  /*6c10*/  MOV R78, R66 ;  /* 0x00000042004e7202 */ /* 0x000fce0000000f00 */
[----:B------:R-:W-:Y:S05]  /*6c20*/  WARPSYNC.COLLECTIVE R77, `(.L_x_15462) ;  /* 0x000000004d087348 */ /* 0x000fea0003c00000 */
[----:B------:R0:W1:Y:S02]  /*6c30*/  SHFL.BFLY P1, R69, R78, R79, R80 ;  /* 0x0c00004f4e457389 */ /* 0x0000640000020050 */
[----:B01----:R-:W-:Y:S01]  /*6c40*/  ENDCOLLECTIVE ;  /* 0x000000000000791b */ /* 0x003fe20003800000 */
.L_x_15462:
[----:B------:R-:W-:Y:S01]  /*6c50*/  HFMA2.MMA R79, -RZ, RZ, 0, 4.76837158203125e-07 ;  /* 0x00000008ff4f7435 */ /* 0x000fe200000001ff */
[----:B------:R-:W-:-:S04]  /*6c60*/  IMAD.MOV.U32 R67, RZ, RZ, R69 ;  /* 0x000000ffff437224 */ /* 0x000fc800078e0045 */
[----:B------:R-:W-:-:S05]  /*6c70*/  FADD.FTZ R67, R66, R67 ;  /* 0x0000004342437221 */ /* 0x000fca0000010000 */
[----:B------:R-:W-:-:S07]  /*6c80*/  MOV R78, R67 ;  /* 0x00000043004e7202 */ /* 0x000fce0000000f00 */
[----:B------:R-:W-:Y:S05]  /*6c90*/  WARPSYNC.COLLECTIVE R77, `(.L_x_15463) ;  /* 0x000000004d087348 */ /* 0x000fea0003c00000 */
[----:B------:R0:W1:Y:S02]  /*6ca0*/  SHFL.BFLY P1, R69, R78, R79, R80 ;  /* 0x0c00004f4e457389 */ /* 0x0000640000020050 */
[----:B01----:R-:W-:Y:S01]  /*6cb0*/  ENDCOLLECTIVE ;  /* 0x000000000000791b */ /* 0x003fe20003800000 */
.L_x_15463:
        /* <DEDUP_REMOVED lines=8> */
.L_x_15464:
[----:B------:R-:W-:Y:S01]  /*6d40*/  MOV R79, 0x1 ;  /* 0x00000001004f7802 */ /* 0x000fe20000000f00 */
        /* <DEDUP_REMOVED lines=33> */
[----:B------:R-:W-:-:S04]  /*6f60*/  FFMA.FTZ R9, R66, R66, R9 ;  /* 0x0000004242097223 */ /* 0x000fc80000010009 */
[----:B------:R-:W-:-:S07]  /*6f70*/  IMAD.MOV.U32 R78, RZ, RZ, R9 ;  /* 0x000000ffff4e7224 */ /* 0x000fce00078e0009 */
[----:B------:R-:W-:Y:S05]  /*6f80*/  WARPSYNC.COLLECTIVE R77, `(.L_x_15465) ;  /* 0x000000004d087348 */ /* 0x000fea0003c00000 */
[----:B------:R0:W1:Y:S02]  /*6f90*/  SHFL.BFLY P1, R69, R78, R79, R80 ;  /* 0x0c00004f4e457389 */ /* 0x0000640000020050 */
[----:B01----:R-:W-:Y:S01]  /*6fa0*/  ENDCOLLECTIVE ;  /* 0x000000000000791b */ /* 0x003fe20003800000 */
.L_x_15465:
[----:B------:R-:W-:Y:S01]  /*6fb0*/  HFMA2.MMA R79, -RZ, RZ, 0, 1.1920928955078125e-07 ;  /* 0x00000002ff4f7435 */ /* 0x000fe200000001ff */
[----:B------:R-:W-:-:S05]  /*6fc0*/  MOV R66, R69 ;  /* 0x0000004500427202 */ /* 0x000fca0000000f00 */
[----:B------:R-:W-:-:S04]  /*6fd0*/  FADD.FTZ R66, R9, R66 ;  /* 0x0000004209427221 */ /* 0x000fc80000010000 */
[----:B------:R-:W-:-:S07]  /*6fe0*/  IMAD.MOV.U32 R78, RZ, RZ, R66 ;  /* 0x000000ffff4e7224 */ /* 0x000fce00078e0042 */
[----:B------:R-:W-:Y:S05]  /*6ff0*/  WARPSYNC.COLLECTIVE R77, `(.L_x_15466) ;  /* 0x000000004d087348 */ /* 0x000fea0003c00000 */
[----:B------:R0:W1:Y:S02]  /*7000*/  SHFL.BFLY P1, R69, R78, R79, R80 ;  /* 0x0c00004f4e457389 */ /* 0x0000640000020050 */
[----:B01----:R-:W-:Y:S01]  /*7010*/  ENDCOLLECTIVE ;  /* 0x000000000000791b */ /* 0x003fe20003800000 */
.L_x_15466:
[----:B------:R-:W-:Y:S01]  /*7020*/  HFMA2.MMA R79, -RZ, RZ, 0, 2.384185791015625e-07 ;  /* 0x00000004ff4f7435 */ /* 0x000fe200000001ff */
[----:B------:R-:W-:-:S05]  /*7030*/  MOV R65, R69 ;  /* 0x0000004500417202 */ /* 0x000fca0000000f00 */
[----:B------:R-:W-:-:S04]  /*7040*/  FADD.FTZ R65, R66, R65 ;  /* 0x0000004142417221 */ /* 0x000fc80000010000 */
[----:B------:R-:W-:-:S07]  /*7050*/  IMAD.MOV.U32 R78, RZ, RZ, R65 ;  /* 0x000000ffff4e7224 */ /* 0x000fce00078e0041 */
[----:B------:R-:W-:Y:S05]  /*7060*/  WARPSYNC.COLLECTIVE R77, `(.L_x_15467) ;  /* 0x000000004d087348 */ /* 0x000fea0003c00000 */
[----:B------:R0:W1:Y:S02]  /*7070*/  SHFL.BFLY P1, R69, R78, R79, R80 ;  /* 0x0c00004f4e457389 */ /* 0x0000640000020050 */
[----:B01----:R-:W-:Y:S01]  /*7080*/  ENDCOLLECTIVE ;  /* 0x000000000000791b */ /* 0x003fe20003800000 */
.L_x_15467:
[----:B------:R-:W-:Y:S01]  /*7090*/  HFMA2.MMA R79, -RZ, RZ, 0, 4.76837158203125e-07 ;  /* 0x00000008ff4f7435 */ /* 0x000fe200000001ff */
[----:B------:R-:W-:-:S05]  /*70a0*/  MOV R68, R69 ;  /* 0x0000004500447202 */ /* 0x000fca0000000f00 */
[----:B------:R-:W-:-:S04]  /*70b0*/  FADD.FTZ R68, R65, R68 ;  /* 0x0000004441447221 */ /* 0x000fc80000010000 */
[----:B------:R-:W-:-:S07]  /*70c0*/  IMAD.MOV.U32 R78, RZ, RZ, R68 ;  /* 0x000000ffff4e7224 */ /* 0x000fce00078e0044 */
[----:B------:R-:W-:Y:S05]  /*70d0*/  WARPSYNC.COLLECTIVE R77, `(.L_x_15468) ;  /* 0x000000004d087348 */ /* 0x000fea0003c00000 */
[----:B------:R0:W1:Y:S02]  /*70e0*/  SHFL.BFLY P1, R69, R78, R79, R80 ;  /* 0x0c00004f4e457389 */ /* 0x0000640000020050 */
[----:B01----:R-:W-:Y:S01]  /*70f0*/  ENDCOLLECTIVE ;  /* 0x000000000000791b */ /* 0x003fe20003800000 */
.L_x_15468:
[----:B------:R-:W-:Y:S01]  /*7100*/  HFMA2.MMA R79, -RZ, RZ, 0, 9.5367431640625e-07 ;  /* 0x00000010ff4f7435 */ /* 0x000fe200000001ff */
[----:B------:R-:W-:-:S05]  /*7110*/  MOV R67, R69 ;  /* 0x0000004500437202 */ /* 0x000fca0000000f00 */
[----:B------:R-:W-:-:S04]  /*7120*/  FADD.FTZ R67, R68, R67 ;  /* 0x0000004344437221 */ /* 0x000fc80000010000 */
[----:B------:R-:W-:-:S07]  /*7130*/  IMAD.MOV.U32 R78, RZ, RZ, R67 ;  /* 0x000000ffff4e7224 */ /* 0x000fce00078e0043 */
[----:B------:R-:W-:Y:S05]  /*7140*/  WARPSYNC.COLLECTIVE R77, `(.L_x_15469) ;  /* 0x000000004d087348 */ /* 0x000fea0003c00000 */
[----:B------:R0:W1:Y:S02]  /*7150*/  SHFL.BFLY P1, R69, R78, R79, R80 ;  /* 0x0c00004f4e457389 */ /* 0x0000640000020050 */
[----:B01----:R-:W-:Y:S01]  /*7160*/  ENDCOLLECTIVE ;  /* 0x000000000000791b */ /* 0x003fe20003800000 */
.L_x_15469:
[----:B------:R-:W-:Y:S01]  /*7170*/  MOV R76, R69 ;  /* 0x00000045004c7202 */ /* 0x000fe20000000f00 */
[----:B------:R-:W-:Y:S06]  /*7180*/  BRA `(.L_x_15470) ;  /* 0xfffffff4000c7947 */ /* 0x000fec000383ffff */
.L_x_15471:
        /* <DEDUP_REMOVED lines=15> */
.L_x_16625:


//--------------------- .text._ZN10layer_norm13ln_fwd_kernelINS_13Kernel_traitsIfffffjLj512ELj1ELj4ELj1ELj16ENS_18Kernel_traits_baseILj512EfffffjLj128EEEEELb1ELb0ELb1ELb0EEEvNS_9FwdParamsE --------------------------
	.section	.text._ZN10layer_norm13ln_fwd_kernelINS_13Kernel_traitsIfffffjLj512ELj1ELj4ELj1ELj16ENS_18Kernel_traits_baseILj512EfffffjLj128EEEEELb1ELb0ELb1ELb0EEEvNS_9FwdParamsE,"ax",@progbits
	.align	128
        .global         _ZN10layer_norm13ln_fwd_kernelINS_13Kernel_traitsIfffffjLj512ELj1ELj4ELj1ELj16ENS_18Kernel_traits_baseILj512EfffffjLj128EEEEELb1ELb0ELb1ELb0EEEvNS_9FwdParamsE
        .type           _ZN10layer_norm13ln_fwd_kernelINS_13Kernel_traitsIfffffjLj512ELj1ELj4ELj1ELj16ENS_18Kernel_traits_baseILj512EfffffjLj128EEEEELb1ELb0ELb1ELb0EEEvNS_9FwdParamsE,@function
        .size           _ZN10layer_norm13ln_fwd_kernelINS_13Kernel_traitsIfffffjLj512ELj1ELj4ELj1ELj16ENS_18Kernel_traits_baseILj512EfffffjLj128EEEEELb1ELb0ELb1ELb0EEEvNS_9FwdParamsE,(.L_x_16626 - _ZN10layer_norm13ln_fwd_kernelINS_13Kernel_traitsIfffffjLj512ELj1ELj4ELj1ELj16ENS_18Kernel_traits_baseILj512EfffffjLj128EEEEELb1ELb0ELb1ELb0EEEvNS_9FwdParamsE)
        .other          _ZN10layer_norm13ln_fwd_kernelINS_13Kernel_traitsIfffffjLj512ELj1ELj4ELj1ELj16ENS_18Kernel_traits_baseILj512EfffffjLj128EEEEELb1ELb0ELb1ELb0EEEvNS_9FwdParamsE,@"STO_CUDA_ENTRY STV_DEFAULT"
_ZN10layer_norm13ln_fwd_kernelINS_13Kernel_traitsIfffffjLj512ELj1ELj4ELj1ELj16ENS_18Kernel_traits_baseILj512EfffffjLj128EEEEELb1ELb0ELb1ELb0EEEvNS_9FwdParamsE:
.text._ZN10layer_norm13ln_fwd_kernelINS_13Kernel_traitsIfffffjLj512ELj1ELj4ELj1ELj16ENS_18Kernel_traits_baseILj512EfffffjLj128EEEEELb1ELb0ELb1ELb0EEEvNS_9FwdParamsE:
        /* <DEDUP_REMOVED lines=19> */
[----:B------:R-:W-:Y:S01]  /*0130*/  LOP3.LUT R73, R77, 0x1f, RZ, 0xc0, !PT ;  /* 0x0000001f4d497812 */ /* 0x000fe200078ec0ff */
[----:B------:R-:W-:Y:S01]  /*0140*/  BSSY B0, `(.L_x_15472) ;  /* 0x0000056000007945 */ /* 0x000fe20003800000 */
[----:B--2---:R-:W-:Y:S02]  /*0150*/  @P0 R2UR UR4, R2 ;  /* 0x00000000020402ca */ /* 0x004fe400000e0000 */
[----:B------:R-:W-:Y:S02]  /*0160*/  @P0 R2UR UR5, R3 ;  /* 0x00000000030502ca */ /* 0x000fe400000e0000 */
        /* <DEDUP_REMOVED lines=36> */
[----:B------:R-:W-:Y:S01]  /*03b0*/  IMAD.WIDE.U32 R6, R7, -0x2daee0ad, RZ ;  /* 0xd2511f5307067825 */ /* 0x000fe200078e00ff */
[----:B------:R-:W-:-:S03]  /*03c0*/  UIADD3 UR23, UR5, 0x646e171e, URZ ;  /* 0x646e171e05177890 */ /* 0x000fc6000fffe03f */
[----:B------:R-:W-:Y:S01]  /*03d0*/  IMAD.WIDE.U32 R4, R4, -0x2daee0ad, RZ ;  /* 0xd2511f5304047825 */ /* 0x000fe200078e00ff */
[----:B------:R-:W-:Y:S01]  /*03e0*/  LOP3.LUT R10, R7, UR21, R2, 0x96, !PT ;  /* 0x00000015070a7c12 */ /* 0x000fe2000f8e9602 */
[----:B------:R-:W-:Y:S01]  /*03f0*/  UIADD3 UR22, UR4, -0x4ab325aa, URZ ;  /* 0xb54cda5604167890 */ /* 0x000fe2000fffe03f */
[----:B------:R-:W-:Y:S02]  /*0400*/  MOV R9, R73 ;  /* 0x0000004900097202 */ /* 0x000fe40000000f00 */
[----:B------:R-:W-:Y:S02]  /*0410*/  LOP3.LUT R6, R5, UR23, R6, 0x96, !PT ;  /* 0x0000001705067c12 */ /* 0x000fe4000f8e9606 */
[----:B----4-:R-:W-:Y:S01]  /*0420*/  SHF.R.S32.HI R5, RZ, 0x1f, R14 ;  /* 0x0000001fff057819 */ /* 0x010fe2000001140e */
[----:B------:R-:W-:Y:S01]  /*0430*/  IMAD.WIDE.U32 R10, R10, -0x326172a9, RZ ;  /* 0xcd9e8d570a0a7825 */ /* 0x000fe200078e00ff */
[----:B------:R-:W-:Y:S02]  /*0440*/  LOP3.LUT R72, R9, 0x1f, RZ, 0x3c, !PT ;  /* 0x0000001f09487812 */ /* 0x000fe400078e3cff */
[----:B------:R-:W-:-:S02]  /*0450*/  LEA.HI R5, R5, R14, RZ, 0x2 ;  /* 0x0000000e05057211 */ /* 0x000fc400078f10ff */
[----:B------:R-:W-:Y:S02]  /*0460*/  LOP3.LUT R2, R11, UR22, R8, 0x96, !PT ;  /* 0x000000160b027c12 */ /* 0x000fe4000f8e9608 */
[----:B------:R-:W-:Y:S01]  /*0470*/  LEA.HI.SX32 R72, R5, R72, 0x1e ;  /* 0x0000004805487211 */ /* 0x000fe200078ff2ff */
[----:B------:R-:W-:Y:S02]  /*0480*/  UIADD3 UR25, UR5, 0x1fd5c5a3, URZ ;  /* 0x1fd5c5a305197890 */ /* 0x000fe4000fffe03f */
        /* <DEDUP_REMOVED lines=12> */
[----:B------:R-:W-:Y:S02]  /*0550*/  UIADD3 UR28, UR4, -0x700cb87f, URZ ;  /* 0x8ff34781041c7890 */ /* 0x000fe4000fffe03f */
        /* <DEDUP_REMOVED lines=20> */
.L_x_15473:
[----:B------:R-:W-:Y:S05]  /*06a0*/  BSYNC B0 ;  /* 0x0000000000007941 */ /* 0x000fea0003800000 */
.L_x_15472:
        /* <DEDUP_REMOVED lines=13> */
[----:B------:R-:W-:-:S07]  /*0780*/  VIADD R9, R9, 0x20 ;  /* 0x0000002009097836 */ /* 0x000fce0000000000 */
.L_x_15475:
[----:B------:R-:W-:Y:S05]  /*0790*/  BSYNC B0 ;  /* 0x0000000000007941 */ /* 0x000fea0003800000 */
.L_x_15474:
        /* <DEDUP_REMOVED lines=14> */
.L_x_15477:
[----:B------:R-:W-:Y:S05]  /*0880*/  BSYNC B0 ;  /* 0x0000000000007941 */ /* 0x000fea0003800000 */
.L_x_15476:
        /* <DEDUP_REMOVED lines=13> */
.L_x_15479:
[----:B------:R-:W-:Y:S05]  /*0960*/  BSYNC B0 ;  /* 0x0000000000007941 */ /* 0x000fea0003800000 */
.L_x_15478:
[----:B------:R-:W-:Y:S01]  /*0970*/  ULDC UR8, c[0x0][0x214] ;  /* 0x0000850000087ab9 */ /* 0x000fe20000000800 */
[----:B------:R-:W-:Y:S02]  /*0980*/  LOP3.LUT R45, R45, UR27, R2, 0x96, !PT ;  /* 0x0000001b2d2d7c12 */ /* 0x000fe4000f8e9602 */
[----:B------:R-:W-:-:S13]  /*0990*/  ISETP.GE.AND P2, PT, R11, UR8, PT ;  /* 0x000000080b007c0c */ /* 0x000fda000bf46270 */
[----:B------:R-:W-:Y:S05]  /*09a0*/  @P2 EXIT ;  /* 0x000000000000294d */ /* 0x000fea0003800000 */
[----:B------:R-:W-:Y:S01]  /*09b0*/  IMAD R10, R44, -0x326172a9, RZ ;  /* 0xcd9e8d572c0a7824 */ /* 0x000fe200078e02ff */
[----:B------:R-:W-:Y:S01]  /*09c0*/  BSSY B0, `(.L_x_15480) ;  /* 0x00006f8000007945 */ /* 0x000fe20003800000 */
[----:B------:R-:W-:Y:S01]  /*09d0*/  IMAD.HI.U32 R3, R45, -0x326172a9, RZ ;  /* 0xcd9e8d572d037827 */ /* 0x000fe200078e00ff */
[----:B------:R-:W-:Y:S01]  /*09e0*/  ULDC.U8 UR8, c[0x0][0x2a0] ;  /* 0x0000a80000087ab9 */ /* 0x000fe20000000000 */
[----:B-12---:R-:W-:Y:S01]  /*09f0*/  LOP3.LUT R7, R0, 0x3, RZ, 0xc0, !PT ;  /* 0x0000000300077812 */ /* 0x006fe200078ec0ff */
[----:B------:R-:W-:Y:S01]  /*0a00*/  UISETP.NE.AND UP0, UPT, UR8, URZ, UPT ;  /* 0x0000003f0800728c */ /* 0x000fe2000bf05270 */
        /* <DEDUP_REMOVED lines=8> */
[----:B------:R-:W-:-:S02]  /*0a90*/  IMAD R6, R46, -0x2daee0ad, RZ ;  /* 0xd2511f532e067824 */ /* 0x000fc400078e02ff */
[----:B0--3--:R-:W-:-:S07]  /*0aa0*/  IMAD.MOV.U32 R5, RZ, RZ, RZ ;  /* 0x000000ffff057224 */ /* 0x009fce00078e00ff */
.L_x_15648:
[----:B0-----:R-:W0:Y:S08]  /*0ab0*/  LDC.64 R68, c[0x0][0x280] ;  /* 0x0000a000ff447b82 */ /* 0x001e300000000a00 */
[----:B------:R-:W1:Y:S01]  /*0ac0*/  LDC R82, c[0x0][0x218] ;  /* 0x00008600ff527b82 */ /* 0x000e620000000800 */
[----:B0-----:R-:W-:-:S07]  /*0ad0*/  IMAD.WIDE R70, R11, 0x4, R68 ;  /* 0x000000040b467825 */ /* 0x001fce00078e0244 */
[----:B------:R-:W0:Y:S01]  /*0ae0*/  LDC.64 R68, c[0x0][0x288] ;  /* 0x0000a200ff447b82 */ /* 0x000e220000000a00 */
[----:B------:R2:W3:Y:S01]  /*0af0*/  LDG.E R70, desc[UR6][R70.64] ;  /* 0x0000000646467981 */ /* 0x0004e2000c1e1900 */
[----:B0-----:R-:W-:-:S05]  /*0b00*/  IMAD.WIDE R68, R11, 0x4, R68 ;  /* 0x000000040b447825 */ /* 0x001fca00078e0244 */
[----:B-----5:R0:W5:Y:S01]  /*0b10*/  LDG.E R81, desc[UR6][R68.64] ;  /* 0x0000000644517981 */ /* 0x020162000c1e1900 */
[----:B-1----:R-:W-:Y:S01]  /*0b20*/  IMAD R80, R11, R82, RZ ;  /* 0x000000520b507224 */ /* 0x002fe200078e02ff */
[----:B--2---:R-:W-:Y:S01]  /*0b30*/  HFMA2.MMA R71, -RZ, RZ, 0, 0 ;  /* 0x00000000ff477435 */ /* 0x004fe200000001ff */
[----:B------:R-:W-:Y:S01]  /*0b40*/  BSSY B1, `(.L_x_15481) ;  /* 0x0000192000017945 */ /* 0x000fe20003800000 */
[----:B---3--:R-:W-:-:S13]  /*0b50*/  ISETP.GE.AND P2, PT, R70, 0x1, PT ;  /* 0x000000014600780c */ /* 0x008fda0003f46270 */
[----:B------:R-:W-:-:S04]  /*0b60*/  @P2 VIADD R83, R70, 0xffffffff ;  /* 0xffffffff46532836 */ /* 0x000fc80000000000 */
        /* <DEDUP_REMOVED lines=38> */
.L_x_15486:
[----:B------:R-:W-:-:S07]  /*0dd0*/  MOV R4, R8 ;  /* 0x0000000800047202 */ /* 0x000fce0000000f00 */
.L_x_15487:
[----:B------:R-:W-:Y:S05]  /*0de0*/  BSYNC B3 ;  /* 0x0000000000037941 */ /* 0x000fea0003800000 */
.L_x_15485:
        /* <DEDUP_REMOVED lines=16> */
.L_x_15491:
[----:B------:R-:W-:Y:S05]  /*0ef0*/  BSYNC B4 ;  /* 0x0000000000047941 */ /* 0x000fea0003800000 */
.L_x_15490:
        /* <DEDUP_REMOVED lines=42> */
.L_x_15489:
[----:B------:R-:W-:Y:S05]  /*11a0*/  BSYNC B3 ;  /* 0x0000000000037941 */ /* 0x000fea0003800000 */
.L_x_15488:
        /* <DEDUP_REMOVED lines=9> */
.L_x_15484:
[----:B------:R-:W-:Y:S05]  /*1240*/  BSYNC B2 ;  /* 0x0000000000027941 */ /* 0x000fea0003800000 */
.L_x_15483:
        /* <DEDUP_REMOVED lines=18> */
.L_x_15495:
[----:B------:R-:W-:-:S07]  /*1370*/  MOV R3, R8 ;  /* 0x0000000800037202 */ /* 0x000fce0000000f00 */
.L_x_15496:
[----:B------:R-:W-:Y:S05]  /*1380*/  BSYNC B3 ;  /* 0x0000000000037941 */ /* 0x000fea0003800000 */
.L_x_15494:
        /* <DEDUP_REMOVED lines=16> */
.L_x_15500:
[----:B------:R-:W-:Y:S05]  /*1490*/  BSYNC B4 ;  /* 0x0000000000047941 */ /* 0x000fea0003800000 */
.L_x_15499:
        /* <DEDUP_REMOVED lines=42> */
.L_x_15498:
[----:B------:R-:W-:Y:S05]  /*1740*/  BSYNC B3 ;  /* 0x0000000000037941 */ /* 0x000fea0003800000 */
.L_x_15497:
        /* <DEDUP_REMOVED lines=9> */
.L_x_15493:
[----:B------:R-:W-:Y:S05]  /*17e0*/  BSYNC B2 ;  /* 0x0000000000027941 */ /* 0x000fea0003800000 */
.L_x_15492:
        /* <DEDUP_REMOVED lines=18> */
.L_x_15504:
[----:B------:R-:W-:-:S07]  /*1910*/  MOV R2, R8 ;  /* 0x0000000800027202 */ /* 0x000fce0000000f00 */
.L_x_15505:
[----:B------:R-:W-:Y:S05]  /*1920*/  BSYNC B3 ;  /* 0x0000000000037941 */ /* 0x000fea0003800000 */
.L_x_15503:
        /* <DEDUP_REMOVED lines=16> */
.L_x_15509:
[----:B------:R-:W-:Y:S05]  /*1a30*/  BSYNC B4 ;  /* 0x0000000000047941 */ /* 0x000fea0003800000 */
.L_x_15508:
        /* <DEDUP_REMOVED lines=42> */
.L_x_15507:
[----:B------:R-:W-:Y:S05]  /*1ce0*/  BSYNC B3 ;  /* 0x0000000000037941 */ /* 0x000fea0003800000 */
.L_x_15506:
        /* <DEDUP_REMOVED lines=9> */
.L_x_15502:
[----:B------:R-:W-:Y:S05]  /*1d80*/  BSYNC B2 ;  /* 0x0000000000027941 */ /* 0x000fea0003800000 */
.L_x_15501:
        /* <DEDUP_REMOVED lines=18> */
.L_x_15513:
[----:B------:R-:W-:-:S07]  /*1eb0*/  MOV R0, R8 ;  /* 0x0000000800007202 */ /* 0x000fce0000000f00 */
.L_x_15514:
[----:B------:R-:W-:Y:S05]  /*1ec0*/  BSYNC B3 ;  /* 0x0000000000037941 */ /* 0x000fea0003800000 */
.L_x_15512:
        /* <DEDUP_REMOVED lines=16> */
.L_x_15518:
[----:B------:R-:W-:Y:S05]  /*1fd0*/  BSYNC B4 ;  /* 0x0000000000047941 */ /* 0x000fea0003800000 */
.L_x_15517:
        /* <DEDUP_REMOVED lines=42> */
.L_x_15516:
[----:B------:R-:W-:Y:S05]  /*2280*/  BSYNC B3 ;  /* 0x0000000000037941 */ /* 0x000fea0003800000 */
.L_x_15515:
        /* <DEDUP_REMOVED lines=9> */
.L_x_15511:
[----:B------:R-:W-:Y:S05]  /*2320*/  BSYNC B2 ;  /* 0x0000000000027941 */ /* 0x000fea0003800000 */
.L_x_15510:
[----:B------:R-:W0:Y:S01]  /*2330*/  LDC.64 R68, c[0x0][0x238] ;  /* 0x00008e00ff447b82 */ /* 0x000e220000000a00 */
[----:B------:R-:W-:Y:S01]  /*2340*/  BSSY B2, `(.L_x_15519) ;  /* 0x000000f000027945 */ /* 0x000fe20003800000 */
[----:B0-----:R-:W-:-:S05]  /*2350*/  IMAD.WIDE.U32 R68, R80, 0x10, R68 ;  /* 0x0000001050447825 */ /* 0x001fca00078e0044 */
[----:B------:R0:W-:Y:S01]  /*2360*/  STG.E.128 desc[UR6][R68.64], R48 ;  /* 0x0000003044007986 */ /* 0x0001e2000c101d06 */
[----:B------:R-:W-:Y:S05]  /*2370*/  @!P2 BRA `(.L_x_15520) ;  /* 0x00000000002ca947 */ /* 0x000fea0003800000 */
[----:B0-----:R-:W0:Y:S01]  /*2380*/  LDC.64 R68, c[0x0][0x240] ;  /* 0x00009000ff447b82 */ /* 0x001e220000000a00 */
[----:B------:R-:W-:Y:S01]  /*2390*/  IMAD.U32 R85, R2, 0x10000, RZ ;  /* 0x0001000002557824 */ /* 0x000fe200078e00ff */
[----:B------:R-:W-:-:S04]  /*23a0*/  LOP3.LUT R83, R0, 0xffff, RZ, 0xc0, !PT ;  /* 0x0000ffff00537812 */ /* 0x000fc800078ec0ff */
        /* <DEDUP_REMOVED lines=8> */
.L_x_15520:
[----:B------:R-:W-:Y:S05]  /*2430*/  BSYNC B2 ;  /* 0x0000000000027941 */ /* 0x000fea0003800000 */
.L_x_15519:
[----:B------:R-:W-:Y:S01]  /*2440*/  VIADD R80, R80, 0x20 ;  /* 0x0000002050507836 */ /* 0x000fe20000000000 */
[----:B------:R-:W-:-:S07]  /*2450*/  IADD3 R71, R71, 0x20, RZ ;  /* 0x0000002047477810 */ /* 0x000fce0007ffe0ff */
.L_x_15482:
[----:B------:R-:W-:Y:S05]  /*2460*/  BSYNC B1 ;  /* 0x0000000000017941 */ /* 0x000fea0003800000 */
.L_x_15481:
        /* <DEDUP_REMOVED lines=31> */
.L_x_15526:
[----:B------:R-:W-:-:S07]  /*2660*/  MOV R4, R8 ;  /* 0x0000000800047202 */ /* 0x000fce0000000f00 */
.L_x_15527:
[----:B------:R-:W-:Y:S05]  /*2670*/  BSYNC B3 ;  /* 0x0000000000037941 */ /* 0x000fea0003800000 */
.L_x_15525:
        /* <DEDUP_REMOVED lines=16> */
.L_x_15531:
[----:B------:R-:W-:Y:S05]  /*2780*/  BSYNC B4 ;  /* 0x0000000000047941 */ /* 0x000fea0003800000 */
.L_x_15530:
        /* <DEDUP_REMOVED lines=42> */
.L_x_15529:
[----:B------:R-:W-:Y:S05]  /*2a30*/  BSYNC B3 ;  /* 0x0000000000037941 */ /* 0x000fea0003800000 */
.L_x_15528:
        /* <DEDUP_REMOVED lines=9> */
.L_x_15524:
[----:B------:R-:W-:Y:S05]  /*2ad0*/  BSYNC B2 ;  /* 0x0000000000027941 */ /* 0x000fea0003800000 */
.L_x_15523:
        /* <DEDUP_REMOVED lines=18> */
.L_x_15535:
[----:B------:R-:W-:-:S07]  /*2c00*/  MOV R3, R8 ;  /* 0x0000000800037202 */ /* 0x000fce0000000f00 */
.L_x_15536:
[----:B------:R-:W-:Y:S05]  /*2c10*/  BSYNC B3 ;  /* 0x0000000000037941 */ /* 0x000fea0003800000 */
.L_x_15534:
        /* <DEDUP_REMOVED lines=16> */
.L_x_15540:
[----:B------:R-:W-:Y:S05]  /*2d20*/  BSYNC B4 ;  /* 0x0000000000047941 */ /* 0x000fea0003800000 */
.L_x_15539:
        /* <DEDUP_REMOVED lines=42> */
.L_x_15538:
[----:B------:R-:W-:Y:S05]  /*2fd0*/  BSYNC B3 ;  /* 0x0000000000037941 */ /* 0x000fea0003800000 */
.L_x_15537:
        /* <DEDUP_REMOVED lines=9> */
.L_x_15533:
[----:B------:R-:W-:Y:S05]  /*3070*/  BSYNC B2 ;  /* 0x0000000000027941 */ /* 0x000fea0003800000 */
.L_x_15532:
        /* <DEDUP_REMOVED lines=18> */
.L_x_15544:
[----:B------:R-:W-:-:S07]  /*31a0*/  MOV R2, R8 ;  /* 0x0000000800027202 */ /* 0x000fce0000000f00 */
.L_x_15545:
[----:B------:R-:W-:Y:S05]  /*31b0*/  BSYNC B3 ;  /* 0x0000000000037941 */ /* 0x000fea0003800000 */
.L_x_15543:
        /* <DEDUP_REMOVED lines=16> */
.L_x_15549:
[----:B------:R-:W-:Y:S05]  /*32c0*/  BSYNC B4 ;  /* 0x0000000000047941 */ /* 0x000fea0003800000 */
.L_x_15548:
        /* <DEDUP_REMOVED lines=42> */
.L_x_15547:
[----:B------:R-:W-:Y:S05]  /*3570*/  BSYNC B3 ;  /* 0x0000000000037941 */ /* 0x000fea0003800000 */
.L_x_15546:
        /* <DEDUP_REMOVED lines=9> */
.L_x_15542:
[----:B------:R-:W-:Y:S05]  /*3610*/  BSYNC B2 ;  /* 0x0000000000027941 */ /* 0x000fea0003800000 */
.L_x_15541:
        /* <DEDUP_REMOVED lines=18> */
.L_x_15553:
[----:B------:R-:W-:-:S07]  /*3740*/  MOV R0, R8 ;  /* 0x0000000800007202 */ /* 0x000fce0000000f00 */
.L_x_15554:
[----:B------:R-:W-:Y:S05]  /*3750*/  BSYNC B3 ;  /* 0x0000000000037941 */ /* 0x000fea0003800000 */
.L_x_15552:
        /* <DEDUP_REMOVED lines=16> */
.L_x_15558:
[----:B------:R-:W-:Y:S05]  /*3860*/  BSYNC B4 ;  /* 0x0000000000047941 */ /* 0x000fea0003800000 */
.L_x_15557:
        /* <DEDUP_REMOVED lines=42> */
.L_x_15556:
[----:B------:R-:W-:Y:S05]  /*3b10*/  BSYNC B3 ;  /* 0x0000000000037941 */ /* 0x000fea0003800000 */
.L_x_15555:
        /* <DEDUP_REMOVED lines=9> */
.L_x_15551:
[----:B------:R-:W-:Y:S05]  /*3bb0*/  BSYNC B2 ;  /* 0x0000000000027941 */ /* 0x000fea0003800000 */
.L_x_15550:
        /* <DEDUP_REMOVED lines=8> */
[----:B------:R-:W-:-:S04]  /*3c40*/  LOP3.LUT R86, R85, 0xff0000, RZ, 0xc0, !PT ;  /* 0x00ff000055567812 */ /* 0x000fc800078ec0ff */
[----:B------:R-:W-:Y:S02]  /*3c50*/  LEA R83, R83, R86, 0x18 ;  /* 0x0000005653537211 */ /* 0x000fe400078ec0ff */
[----:B------:R-:W-:-:S05]  /*3c60*/  LOP3.LUT R86, R3, 0xff, RZ, 0xc0, !PT ;  /* 0x000000ff03567812 */ /* 0x000fca00078ec0ff */
[----:B------:R-:W-:Y:S01]  /*3c70*/  IMAD R83, R86, 0x100, R83 ;  /* 0x0000010056537824 */ /* 0x000fe200078e0253 */
[----:B------:R-:W-:-:S04]  /*3c80*/  LOP3.LUT R86, R4, 0xff, RZ, 0xc0, !PT ;  /* 0x000000ff04567812 */ /* 0x000fc800078ec0ff */
[----:B------:R-:W-:Y:S01]  /*3c90*/  IADD3 R83, R83, R86, RZ ;  /* 0x0000005653537210 */ /* 0x000fe20007ffe0ff */
[----:B0-----:R-:W-:-:S05]  /*3ca0*/  IMAD.WIDE.U32 R68, R71, 0x4, R68 ;  /* 0x0000000447447825 */ /* 0x001fca00078e0044 */
[----:B------:R1:W-:Y:S02]  /*3cb0*/  STG.E desc[UR6][R68.64], R83 ;  /* 0x0000005344007986 */ /* 0x0003e4000c101906 */
.L_x_15560:
[----:B------:R-:W-:Y:S05]  /*3cc0*/  BSYNC B2 ;  /* 0x0000000000027941 */ /* 0x000fea0003800000 */
.L_x_15559:
[----:B------:R-:W-:Y:S01]  /*3cd0*/  VIADD R80, R80, 0x20 ;  /* 0x0000002050507836 */ /* 0x000fe20000000000 */
[----:B------:R-:W-:-:S07]  /*3ce0*/  IADD3 R71, R71, 0x20, RZ ;  /* 0x0000002047477810 */ /* 0x000fce0007ffe0ff */
.L_x_15522:
[----:B------:R-:W-:Y:S05]  /*3cf0*/  BSYNC B1 ;  /* 0x0000000000017941 */ /* 0x000fea0003800000 */
.L_x_15521:
        /* <DEDUP_REMOVED lines=31> */
.L_x_15566:
[----:B------:R-:W-:-:S07]  /*3ef0*/  MOV R4, R8 ;  /* 0x0000000800047202 */ /* 0x000fce0000000f00 */
.L_x_15567:
[----:B------:R-:W-:Y:S05]  /*3f00*/  BSYNC B3 ;  /* 0x0000000000037941 */ /* 0x000fea0003800000 */
.L_x_15565:
        /* <DEDUP_REMOVED lines=16> */
.L_x_15571:
[----:B------:R-:W-:Y:S05]  /*4010*/  BSYNC B4 ;  /* 0x0000000000047941 */ /* 0x000fea0003800000 */
.L_x_15570:
        /* <DEDUP_REMOVED lines=42> */
.L_x_15569:
[----:B------:R-:W-:Y:S05]  /*42c0*/  BSYNC B3 ;  /* 0x0000000000037941 */ /* 0x000fea0003800000 */
.L_x_15568:
        /* <DEDUP_REMOVED lines=9> */
.L_x_15564:
[----:B------:R-:W-:Y:S05]  /*4360*/  BSYNC B2 ;  /* 0x0000000000027941 */ /* 0x000fea0003800000 */
.L_x_15563:
        /* <DEDUP_REMOVED lines=18> */
.L_x_15575:
[----:B------:R-:W-:-:S07]  /*4490*/  IMAD.MOV.U32 R3, RZ, RZ, R8 ;  /* 0x000000ffff037224 */ /* 0x000fce00078e0008 */
.L_x_15576:
[----:B------:R-:W-:Y:S05]  /*44a0*/  BSYNC B3 ;  /* 0x0000000000037941 */ /* 0x000fea0003800000 */
.L_x_15574:
        /* <DEDUP_REMOVED lines=16> */
.L_x_15580:
[----:B------:R-:W-:Y:S05]  /*45b0*/  BSYNC B4 ;  /* 0x0000000000047941 */ /* 0x000fea0003800000 */
.L_x_15579:
        /* <DEDUP_REMOVED lines=42> */
.L_x_15578:
[----:B------:R-:W-:Y:S05]  /*4860*/  BSYNC B3 ;  /* 0x0000000000037941 */ /* 0x000fea0003800000 */
.L_x_15577:
        /* <DEDUP_REMOVED lines=9> */
.L_x_15573:
[----:B------:R-:W-:Y:S05]  /*4900*/  BSYNC B2 ;  /* 0x0000000000027941 */ /* 0x000fea0003800000 */
.L_x_15572:
        /* <DEDUP_REMOVED lines=18> */
.L_x_15584:
[----:B------:R-:W-:-:S07]  /*4a30*/  MOV R2, R8 ;  /* 0x0000000800027202 */ /* 0x000fce0000000f00 */
.L_x_15585:
[----:B------:R-:W-:Y:S05]  /*4a40*/  BSYNC B3 ;  /* 0x0000000000037941 */ /* 0x000fea0003800000 */
.L_x_15583:
        /* <DEDUP_REMOVED lines=16> */
.L_x_15589:
[----:B------:R-:W-:Y:S05]  /*4b50*/  BSYNC B4 ;  /* 0x0000000000047941 */ /* 0x000fea0003800000 */
.L_x_15588:
        /* <DEDUP_REMOVED lines=42> */
.L_x_15587:
[----:B------:R-:W-:Y:S05]  /*4e00*/  BSYNC B3 ;  /* 0x0000000000037941 */ /* 0x000fea0003800000 */
.L_x_15586:
        /* <DEDUP_REMOVED lines=9> */
.L_x_15582:
[----:B------:R-:W-:Y:S05]  /*4ea0*/  BSYNC B2 ;  /* 0x0000000000027941 */ /* 0x000fea0003800000 */
.L_x_15581:
        /* <DEDUP_REMOVED lines=18> */
.L_x_15593:
[----:B------:R-:W-:-:S07]  /*4fd0*/  IMAD.MOV.U32 R0, RZ, RZ, R8 ;  /* 0x000000ffff007224 */ /* 0x000fce00078e0008 */
.L_x_15594:
[----:B------:R-:W-:Y:S05]  /*4fe0*/  BSYNC B3 ;  /* 0x0000000000037941 */ /* 0x000fea0003800000 */
.L_x_15592:
        /* <DEDUP_REMOVED lines=16> */
.L_x_15598:
[----:B------:R-:W-:Y:S05]  /*50f0*/  BSYNC B4 ;  /* 0x0000000000047941 */ /* 0x000fea0003800000 */
.L_x_15597:
        /* <DEDUP_REMOVED lines=42> */
.L_x_15596:
[----:B------:R-:W-:Y:S05]  /*53a0*/  BSYNC B3 ;  /* 0x0000000000037941 */ /* 0x000fea0003800000 */
.L_x_15595:
        /* <DEDUP_REMOVED lines=9> */
.L_x_15591:
[----:B------:R-:W-:Y:S05]  /*5440*/  BSYNC B2 ;  /* 0x0000000000027941 */ /* 0x000fea0003800000 */
.L_x_15590:
        /* <DEDUP_REMOVED lines=16> */
.L_x_15600:
[----:B------:R-:W-:Y:S05]  /*5550*/  BSYNC B2 ;  /* 0x0000000000027941 */ /* 0x000fea0003800000 */
.L_x_15599:
[----:B------:R-:W-:Y:S01]  /*5560*/  VIADD R80, R80, 0x20 ;  /* 0x0000002050507836 */ /* 0x000fe20000000000 */
[----:B------:R-:W-:-:S07]  /*5570*/  IADD3 R71, R71, 0x20, RZ ;  /* 0x0000002047477810 */ /* 0x000fce0007ffe0ff */
.L_x_15562:
[----:B------:R-:W-:Y:S05]  /*5580*/  BSYNC B1 ;  /* 0x0000000000017941 */ /* 0x000fea0003800000 */
.L_x_15561:
        /* <DEDUP_REMOVED lines=30> */
.L_x_15606:
[----:B------:R-:W-:-:S07]  /*5770*/  MOV R4, R8 ;  /* 0x0000000800047202 */ /* 0x000fce0000000f00 */
.L_x_15607:
[----:B------:R-:W-:Y:S05]  /*5780*/  BSYNC B3 ;  /* 0x0000000000037941 */ /* 0x000fea0003800000 */
.L_x_15605:
        /* <DEDUP_REMOVED lines=16> */
.L_x_15611:
[----:B------:R-:W-:Y:S05]  /*5890*/  BSYNC B4 ;  /* 0x0000000000047941 */ /* 0x000fea0003800000 */
.L_x_15610:
        /* <DEDUP_REMOVED lines=42> */
.L_x_15609:
[----:B------:R-:W-:Y:S05]  /*5b40*/  BSYNC B3 ;  /* 0x0000000000037941 */ /* 0x000fea0003800000 */
.L_x_15608:
        /* <DEDUP_REMOVED lines=9> */
.L_x_15604:
[----:B------:R-:W-:Y:S05]  /*5be0*/  BSYNC B2 ;  /* 0x0000000000027941 */ /* 0x000fea0003800000 */
.L_x_15603:
        /* <DEDUP_REMOVED lines=18> */
.L_x_15615:
[----:B------:R-:W-:-:S07]  /*5d10*/  IMAD.MOV.U32 R3, RZ, RZ, R8 ;  /* 0x000000ffff037224 */ /* 0x000fce00078e0008 */
.L_x_15616:
[----:B------:R-:W-:Y:S05]  /*5d20*/  BSYNC B3 ;  /* 0x0000000000037941 */ /* 0x000fea0003800000 */
.L_x_15614:
        /* <DEDUP_REMOVED lines=16> */
.L_x_15620:
[----:B------:R-:W-:Y:S05]  /*5e30*/  BSYNC B4 ;  /* 0x0000000000047941 */ /* 0x000fea0003800000 */
.L_x_15619:
        /* <DEDUP_REMOVED lines=42> */
.L_x_15618:
[----:B------:R-:W-:Y:S05]  /*60e0*/  BSYNC B3 ;  /* 0x0000000000037941 */ /* 0x000fea0003800000 */
.L_x_15617:
        /* <DEDUP_REMOVED lines=9> */
.L_x_15613:
[----:B------:R-:W-:Y:S05]  /*6180*/  BSYNC B2 ;  /* 0x0000000000027941 */ /* 0x000fea0003800000 */
.L_x_15612:
        /* <DEDUP_REMOVED lines=18> */
.L_x_15624:
[----:B------:R-:W-:-:S07]  /*62b0*/  MOV R2, R8 ;  /* 0x0000000800027202 */ /* 0x000fce0000000f00 */
.L_x_15625:
[----:B------:R-:W-:Y:S05]  /*62c0*/  BSYNC B3 ;  /* 0x0000000000037941 */ /* 0x000fea0003800000 */
.L_x_15623:
        /* <DEDUP_REMOVED lines=16> */
.L_x_15629:
[----:B------:R-:W-:Y:S05]  /*63d0*/  BSYNC B4 ;  /* 0x0000000000047941 */ /* 0x000fea0003800000 */
.L_x_15628:
        /* <DEDUP_REMOVED lines=42> */
.L_x_15627:
[----:B------:R-:W-:Y:S05]  /*6680*/  BSYNC B3 ;  /* 0x0000000000037941 */ /* 0x000fea0003800000 */
.L_x_15626:
        /* <DEDUP_REMOVED lines=9> */
.L_x_15622:
[----:B------:R-:W-:Y:S05]  /*6720*/  BSYNC B2 ;  /* 0x0000000000027941 */ /* 0x000fea0003800000 */
.L_x_15621:
        /* <DEDUP_REMOVED lines=18> */
.L_x_15633:
[----:B------:R-:W-:-:S07]  /*6850*/  IMAD.MOV.U32 R0, RZ, RZ, R8 ;  /* 0x000000ffff007224 */ /* 0x000fce00078e0008 */
.L_x_15634:
[----:B------:R-:W-:Y:S05]  /*6860*/  BSYNC B3 ;  /* 0x0000000000037941 */ /* 0x000fea0003800000 */
.L_x_15632:
        /* <DEDUP_REMOVED lines=16> */
.L_x_15638:
[----:B------:R-:W-:Y:S05]  /*6970*/  BSYNC B4 ;  /* 0x0000000000047941 */ /* 0x000fea0003800000 */
.L_x_15637:
        /* <DEDUP_REMOVED lines=42> */
.L_x_15636:
[----:B------:R-:W-:Y:S05]  /*6c20*/  BSYNC B3 ;  /* 0x0000000000037941 */ /* 0x000fea0003800000 */
.L_x_15635:
        /* <DEDUP_REMOVED lines=9> */
.L_x_15631:
[----:B------:R-:W-:Y:S05]  /*6cc0*/  BSYNC B2 ;  /* 0x0000000000027941 */ /* 0x000fea0003800000 */
.L_x_15630:
[----:B------:R-:W0:Y:S02]  /*6cd0*/  LDC.64 R68, c[0x0][0x238] ;  /* 0x00008e00ff447b82 */ /* 0x000e240000000a00 */
[----:B0-----:R-:W-:-:S05]  /*6ce0*/  IMAD.WIDE.U32 R68, R80, 0x10, R68 ;  /* 0x0000001050447825 */ /* 0x001fca00078e0044 */
[----:B------:R2:W-:Y:S01]  /*6cf0*/  STG.E.128 desc[UR6][R68.64], R64 ;  /* 0x0000004044007986 */ /* 0x0005e2000c101d06 */
[----:B------:R-:W-:Y:S05]  /*6d00*/  @!P2 BRA `(.L_x_15602) ;  /* 0x00000000002ca947 */ /* 0x000fea0003800000 */
[----:B--2---:R-:W0:Y:S01]  /*6d10*/  LDC.64 R68, c[0x0][0x240] ;  /* 0x00009000ff447b82 */ /* 0x004e220000000a00 */
        /* <DEDUP_REMOVED lines=10> */
.L_x_15602:
[----:B------:R-:W-:Y:S05]  /*6dc0*/  BSYNC B1 ;  /* 0x0000000000017941 */ /* 0x000fea0003800000 */
.L_x_15601:
        /* <DEDUP_REMOVED lines=77> */
.L_x_15660:
        /* <DEDUP_REMOVED lines=11> */
[--C-:B------:R-:W-:Y:S02]  /*7350*/  @!P5 LEA.HI.X R69, R11, R69, R84.reuse, 0x2, P2 ;  /* 0x000000450b45d211 */ /* 0x100fe400010f1454 */
[----:B-----5:R-:W-:Y:S02]  /*7360*/  ISETP.GE.AND P2, PT, R81, 0x1, PT ;  /* 0x000000015100780c */ /* 0x020fe40003f46270 */
[C---:B-1----:R-:W-:Y:S01]  /*7370*/  @!P5 LEA R70, P3, R11.reuse, R70, 0x2 ;  /* 0x000000460b46d211 */ /* 0x042fe200078610ff */
[----:B------:R1:W-:Y:S03]  /*7380*/  @!P5 STG.E desc[UR6][R68.64], R83 ;  /* 0x000000534400d986 */ /* 0x0003e6000c101906 */
[----:B------:R-:W-:-:S05]  /*7390*/  @!P5 LEA.HI.X R71, R11, R71, R84, 0x2, P3 ;  /* 0x000000470b47d211 */ /* 0x000fca00018f1454 */
[----:B---3--:R1:W-:Y:S02]  /*73a0*/  @!P5 STG.E desc[UR6][R70.64], R80 ;  /* 0x000000504600d986 */ /* 0x0083e4000c101906 */
[----:B------:R-:W-:Y:S05]  /*73b0*/  @!P2 BRA `(.L_x_15641) ;  /* 0x00000004004ca947 */ /* 0x000fea0003800000 */
[----:B------:R-:W-:Y:S01]  /*73c0*/  VIADD R81, R81, 0xffffffff ;  /* 0xffffffff51517836 */ /* 0x000fe20000000000 */
[----:B------:R-:W-:Y:S01]  /*73d0*/  PLOP3.LUT P2, PT, PT, PT, UP0, 0x40, 0x0 ;  /* 0x000000000000781c */ /* 0x000fe20003f4e808 */
[----:B------:R-:W-:Y:S01]  /*73e0*/  BSSY B2, `(.L_x_15642) ;  /* 0x0000018000027945 */ /* 0x000fe20003800000 */
        /* <DEDUP_REMOVED lines=23> */
.L_x_15643:
[----:B------:R-:W-:Y:S05]  /*7560*/  BSYNC B2 ;  /* 0x0000000000027941 */ /* 0x000fea0003800000 */
.L_x_15642:
        /* <DEDUP_REMOVED lines=19> */
.L_x_15645:
[----:B------:R-:W-:Y:S05]  /*76a0*/  BSYNC B2 ;  /* 0x0000000000027941 */ /* 0x000fea0003800000 */
.L_x_15644:
        /* <DEDUP_REMOVED lines=19> */
.L_x_15647:
[----:B------:R-:W-:Y:S05]  /*77e0*/  BSYNC B2 ;  /* 0x0000000000027941 */ /* 0x000fea0003800000 */
.L_x_15646:
        /* <DEDUP_REMOVED lines=16> */
.L_x_15641:
[----:B------:R-:W-:Y:S05]  /*78f0*/  BSYNC B1 ;  /* 0x0000000000017941 */ /* 0x000fea0003800000 */
.L_x_15640:
[----:B-1234-:R-:W1:Y:S02]  /*7900*/  LDC.64 R68, c[0x0][0x210] ;  /* 0x00008400ff447b82 */ /* 0x01ee640000000a00 */
[----:B-1----:R-:W-:-:S05]  /*7910*/  IMAD R11, R68, 0x4, R11 ;  /* 0x00000004440b7824 */ /* 0x002fca00078e020b */
[----:B------:R-:W-:-:S13]  /*7920*/  ISETP.GE.AND P2, PT, R11, R69, PT ;  /* 0x000000450b00720c */ /* 0x000fda0003f46270 */
[----:B------:R-:W-:Y:S05]  /*7930*/  @!P2 BRA `(.L_x_15648) ;  /* 0xffffff90005ca947 */ /* 0x000fea000383ffff */
[----:B------:R-:W-:Y:S05]  /*7940*/  BSYNC B0 ;  /* 0x0000000000007941 */ /* 0x000fea0003800000 */
.L_x_15480:
[----:B------:R-:W-:Y:S05]  /*7950*/  EXIT ;  /* 0x000000000000794d */ /* 0x000fea0003800000 */
.L_x_15639:
        /* <DEDUP_REMOVED lines=8> */
.L_x_15650:
[----:B------:R-:W-:Y:S05]  /*79e0*/  BSYNC B1 ;  /* 0x0000000000017941 */ /* 0x000fea0003800000 */
.L_x_15649:
        /* <DEDUP_REMOVED lines=10> */
.L_x_15651:
[----:B------:R-:W-:Y:S02]  /*7a90*/  IMAD.MOV.U32 R69, RZ, RZ, 0x4 ;  /* 0x00000004ff457424 */ /* 0x000fe400078e00ff */
[----:B------:R-:W-:-:S04]  /*7aa0*/  IMAD.MOV.U32 R68, RZ, RZ, R89 ;  /* 0x000000ffff447224 */ /* 0x000fc800078e0059 */
[----:B------:R-:W-:-:S05]  /*7ab0*/  FADD.FTZ R86, R85, R68 ;  /* 0x0000004455567221 */ /* 0x000fca0000010000 */
[----:B------:R-:W-:-:S07]  /*7ac0*/  MOV R90, R86 ;  /* 0x00000056005a7202 */ /* 0x000fce0000000f00 */
[----:B------:R-:W-:Y:S05]  /*7ad0*/  WARPSYNC.COLLECTIVE R71, `(.L_x_15652) ;  /* 0x0000000047087348 */ /* 0x000fea0003c00000 */
[----:B------:R0:W1:Y:S02]  /*7ae0*/  SHFL.BFLY P6, R89, R90, R69, R70 ;  /* 0x0c0000455a597389 */ /* 0x00006400000c0046 */
[----:B01----:R-:W-:Y:S01]  /*7af0*/  ENDCOLLECTIVE ;  /* 0x000000000000791b */ /* 0x003fe20003800000 */
.L_x_15652:
[----:B------:R-:W-:Y:S01]  /*7b00*/  HFMA2.MMA R69, -RZ, RZ, 0, 4.76837158203125e-07 ;  /* 0x00000008ff457435 */ /* 0x000fe200000001ff */
[----:B------:R-:W-:-:S05]  /*7b10*/  MOV R87, R89 ;  /* 0x0000005900577202 */ /* 0x000fca0000000f00 */
[----:B------:R-:W-:-:S04]  /*7b20*/  FADD.FTZ R87, R86, R87 ;  /* 0x0000005756577221 */ /* 0x000fc80000010000 */
[----:B------:R-:W-:-:S07]  /*7b30*/  IMAD.MOV.U32 R90, RZ, RZ, R87 ;  /* 0x000000ffff5a7224 */ /* 0x000fce00078e0057 */
[----:B------:R-:W-:Y:S05]  /*7b40*/  WARPSYNC.COLLECTIVE R71, `(.L_x_15653) ;  /* 0x0000000047087348 */ /* 0x000fea0003c00000 */
[----:B------:R0:W1:Y:S02]  /*7b50*/  SHFL.BFLY P6, R89, R90, R69, R70 ;  /* 0x0c0000455a597389 */ /* 0x00006400000c0046 */
[----:B01----:R-:W-:Y:S01]  /*7b60*/  ENDCOLLECTIVE ;  /* 0x000000000000791b */ /* 0x003fe20003800000 */
.L_x_15653:
[----:B------:R-:W-:Y:S02]  /*7b70*/  IMAD.MOV.U32 R69, RZ, RZ, 0x10 ;  /* 0x00000010ff457424 */ /* 0x000fe400078e00ff */
[----:B------:R-:W-:-:S04]  /*7b80*/  IMAD.MOV.U32 R68, RZ, RZ, R89 ;  /* 0x000000ffff447224 */ /* 0x000fc800078e0059 */
[----:B------:R-:W-:-:S05]  /*7b90*/  FADD.FTZ R88, R87, R68 ;  /* 0x0000004457587221 */ /* 0x000fca0000010000 */
[----:B------:R-:W-:-:S07]  /*7ba0*/  MOV R90, R88 ;  /* 0x00000058005a7202 */ /* 0x000fce0000000f00 */
[----:B------:R-:W-:Y:S05]  /*7bb0*/  WARPSYNC.COLLECTIVE R71, `(.L_x_15654) ;  /* 0x0000000047087348 */ /* 0x000fea0003c00000 */
[----:B------:R0:W1:Y:S02]  /*7bc0*/  SHFL.BFLY P6, R89, R90, R69, R70 ;  /* 0x0c0000455a597389 */ /* 0x00006400000c0046 */
[----:B01----:R-:W-:Y:S01]  /*7bd0*/  ENDCOLLECTIVE ;  /* 0x000000000000791b */ /* 0x003fe20003800000 */
.L_x_15654:
        /* <DEDUP_REMOVED lines=41> */
.L_x_15655:
[----:B------:R-:W-:Y:S02]  /*7e70*/  IMAD.MOV.U32 R69, RZ, RZ, 0x2 ;  /* 0x00000002ff457424 */ /* 0x000fe400078e00ff */
[----:B------:R-:W-:-:S04]  /*7e80*/  IMAD.MOV.U32 R85, RZ, RZ, R89 ;  /* 0x000000ffff557224 */ /* 0x000fc800078e0059 */
[----:B------:R-:W-:-:S05]  /*7e90*/  FADD.FTZ R85, R68, R85 ;  /* 0x0000005544557221 */ /* 0x000fca0000010000 */
[----:B------:R-:W-:-:S07]  /*7ea0*/  MOV R90, R85 ;  /* 0x00000055005a7202 */ /* 0x000fce0000000f00 */
[----:B------:R-:W-:Y:S05]  /*7eb0*/  WARPSYNC.COLLECTIVE R71, `(.L_x_15656) ;  /* 0x0000000047087348 */ /* 0x000fea0003c00000 */
[----:B------:R0:W1:Y:S02]  /*7ec0*/  SHFL.BFLY P6, R89, R90, R69, R70 ;  /* 0x0c0000455a597389 */ /* 0x00006400000c0046 */
[----:B01----:R-:W-:Y:S01]  /*7ed0*/  ENDCOLLECTIVE ;  /* 0x000000000000791b */ /* 0x003fe20003800000 */
.L_x_15656:
[----:B------:R-:W-:Y:S01]  /*7ee0*/  HFMA2.MMA R69, -RZ, RZ, 0, 2.384185791015625e-07 ;  /* 0x00000004ff457435 */ /* 0x000fe200000001ff */
[----:B------:R-:W-:-:S05]  /*7ef0*/  MOV R86, R89 ;  /* 0x0000005900567202 */ /* 0x000fca0000000f00 */
[----:B------:R-:W-:-:S04]  /*7f00*/  FADD.FTZ R86, R85, R86 ;  /* 0x0000005655567221 */ /* 0x000fc80000010000 */
[----:B------:R-:W-:-:S07]  /*7f10*/  IMAD.MOV.U32 R90, RZ, RZ, R86 ;  /* 0x000000ffff5a7224 */ /* 0x000fce00078e0056 */
[----:B------:R-:W-:Y:S05]  /*7f20*/  WARPSYNC.COLLECTIVE R71, `(.L_x_15657) ;  /* 0x0000000047087348 */ /* 0x000fea0003c00000 */
[----:B------:R0:W1:Y:S02]  /*7f30*/  SHFL.BFLY P6, R89, R90, R69, R70 ;  /* 0x0c0000455a597389 */ /* 0x00006400000c0046 */
[----:B01----:R-:W-:Y:S01]  /*7f40*/  ENDCOLLECTIVE ;  /* 0x000000000000791b */ /* 0x003fe20003800000 */
.L_x_15657:
[----:B------:R-:W-:Y:S02]  /*7f50*/  IMAD.MOV.U32 R69, RZ, RZ, 0x8 ;  /* 0x00000008ff457424 */ /* 0x000fe400078e00ff */
[----:B------:R-:W-:-:S04]  /*7f60*/  IMAD.MOV.U32 R87, RZ, RZ, R89 ;  /* 0x000000ffff577224 */ /* 0x000fc800078e0059 */
[----:B------:R-:W-:-:S05]  /*7f70*/  FADD.FTZ R87, R86, R87 ;  /* 0x0000005756577221 */ /* 0x000fca0000010000 */
[----:B------:R-:W-:-:S07]  /*7f80*/  MOV R90, R87 ;  /* 0x00000057005a7202 */ /* 0x000fce0000000f00 */
[----:B------:R-:W-:Y:S05]  /*7f90*/  WARPSYNC.COLLECTIVE R71, `(.L_x_15658) ;  /* 0x0000000047087348 */ /* 0x000fea0003c00000 */
[----:B------:R0:W1:Y:S02]  /*7fa0*/  SHFL.BFLY P6, R89, R90, R69, R70 ;  /* 0x0c0000455a597389 */ /* 0x00006400000c0046 */
[----:B01----:R-:W-:Y:S01]  /*7fb0*/  ENDCOLLECTIVE ;  /* 0x000000000000791b */ /* 0x003fe20003800000 */
.L_x_15658:
[----:B------:R-:W-:Y:S01]  /*7fc0*/  HFMA2.MMA R69, -RZ, RZ, 0, 9.5367431640625e-07 ;  /* 0x00000010ff457435 */ /* 0x000fe200000001ff */
[----:B------:R-:W-:-:S05]  /*7fd0*/  MOV R88, R89 ;  /* 0x0000005900587202 */ /* 0x000fca0000000f00 */
[----:B------:R-:W-:-:S04]  /*7fe0*/  FADD.FTZ R88, R87, R88 ;  /* 0x0000005857587221 */ /* 0x000fc80000010000 */
[----:B------:R-:W-:-:S07]  /*7ff0*/  IMAD.MOV.U32 R90, RZ, RZ, R88 ;  /* 0x000000ffff5a7224 */ /* 0x000fce00078e0058 */
[----:B------:R-:W-:Y:S05]  /*8000*/  WARPSYNC.COLLECTIVE R71, `(.L_x_15659) ;  /* 0x0000000047087348 */ /* 0x000fea0003c00000 */
[----:B------:R0:W1:Y:S02]  /*8010*/  SHFL.BFLY P6, R89, R90, R69, R70 ;  /* 0x0c0000455a597389 */ /* 0x00006400000c0046 */
[----:B01----:R-:W-:Y:S01]  /*8020*/  ENDCOLLECTIVE ;  /* 0x000000000000791b */ /* 0x003fe20003800000 */
.L_x_15659:
[----:B------:R-:W-:Y:S05]  /*8030*/  BRA `(.L_x_15660) ;  /* 0xfffffff000987947 */ /* 0x000fea000383ffff */
.L_x_15661:
        /* <DEDUP_REMOVED lines=12> */
.L_x_16626:


//--------------------- .text._ZN10layer_norm13ln_fwd_kernelINS_13Kernel_traitsIfffffjLj512ELj1ELj4ELj1ELj16ENS_18Kernel_traits_baseILj512EfffffjLj128EEEEELb1ELb0ELb1ELb1EEEvNS_9FwdParamsE --------------------------
	.section	.text._ZN10layer_norm13ln_fwd_kernelINS_13Kernel_traitsIfffffjLj512ELj1ELj4ELj1ELj16ENS_18Kernel_traits_baseILj512EfffffjLj128EEEEELb1ELb0ELb1ELb1EEEvNS_9FwdParamsE,"ax",@progbits
	.align	128
        .global         _ZN10layer_norm13ln_fwd_kernelINS_13Kernel_traitsIfffffjLj512ELj1ELj4ELj1ELj16ENS_18Kernel_traits_baseILj512EfffffjLj128EEEEELb1ELb0ELb1ELb1EEEvNS_9FwdParamsE
        .type           _ZN10layer_norm13ln_fwd_kernelINS_13Kernel_traitsIfffffjLj512ELj1ELj4ELj1ELj16ENS_18Kernel_traits_baseILj512EfffffjLj128EEEEELb1ELb0ELb1ELb1EEEvNS_9FwdParamsE,@function
        .size           _ZN10layer_norm13ln_fwd_kernelINS_13Kernel_traitsIfffffjLj512ELj1ELj4ELj1ELj16ENS_18Kernel_traits_baseILj512EfffffjLj128EEEEELb1ELb0ELb1ELb1EEEvNS_9FwdParamsE,(.L_x_16627 - _ZN10layer_norm13ln_fwd_kernelINS_13Kernel_traitsIfffffjLj512ELj1ELj4ELj1ELj16ENS_18Kernel_traits_baseILj512EfffffjLj128EEEEELb1ELb0ELb1ELb1EEEvNS_9FwdParamsE)
        .other          _ZN10layer_norm13ln_fwd_kernelINS_13Kernel_traitsIfffffjLj512ELj1ELj4ELj1ELj16ENS_18Kernel_traits_baseILj512EfffffjLj128EEEEELb1ELb0ELb1ELb1EEEvNS_9FwdParamsE,@"STO_CUDA_ENTRY STV_DEFAULT"
_ZN10layer_norm13ln_fwd_kernelINS_13Kernel_traitsIfffffjLj512ELj1ELj4ELj1ELj16ENS_18Kernel_traits_baseILj512EfffffjLj128EEEEELb1ELb0ELb1ELb1EEEvNS_9FwdParamsE:
.text._ZN10layer_norm13ln_fwd_kernelINS_13Kernel_traitsIfffffjLj512ELj1ELj4ELj1ELj16ENS_18Kernel_traits_baseILj512EfffffjLj128EEEEELb1ELb0ELb1ELb1EEEvNS_9FwdParamsE:
[----:B------:R-:W-:Y:S08]  /*0000*/  LDC R1, c[0x0][0x28] ;  /* 0x00000a00ff017b82 */ /* 0x000ff00000000800 */
[----:B------:R-:W0:Y:S01]  /*0010*/  LDC R8, c[0x0][0x2e8] ;  /* 0x0000ba00ff087b82 */ /* 0x000e220000000800 */
[----:B------:R-:W-:Y:S01]  /*0020*/  ULDC.U8 UR4, c[0x0][0x2f4] ;  /* 0x0000bd0000047ab9 */ /* 0x000fe20000000000 */
[----:B------:R-:W-:Y:S01]  /*0030*/  ULDC.64 UR6, c[0x0][0x208] ;  /* 0x0000820000067ab9 */ /* 0x000fe20000000a00 */
[----:B------:R-:W-:Y:S01]  /*0040*/  ISETP.NE.AND P0, PT, RZ, UR4, PT ;  /* 0x00000004ff007c0c */ /* 0x000fe2000bf05270 */
[----:B------:R-:W-:-:S04]  /*0050*/  ULDC.64 UR4, c[0x0][0x2e0] ;  /* 0x0000b80000047ab9 */ /* 0x000fc80000000a00 */
[----:B------:R-:W0:Y:S01]  /*0060*/  LDC R9, c[0x0][0x2ec] ;  /* 0x0000bb00ff097b82 */ /* 0x000e220000000800 */
[----:B------:R-:W-:Y:S01]  /*0070*/  IMAD.U32 R2, RZ, RZ, UR4 ;  /* 0x00000004ff027e24 */ /* 0x000fe2000f8e00ff */
[----:B------:R-:W1:Y:S01]  /*0080*/  S2R R0, SR_TID.X ;  /* 0x0000000000007919 */ /* 0x000e620000002100 */
[----:B------:R-:W-:Y:S01]  /*0090*/  IMAD.U32 R3, RZ, RZ, UR5 ;  /* 0x00000005ff037e24 */ /* 0x000fe2000f8e00ff */
[----:B------:R-:W2:Y:S01]  /*00a0*/  S2R R17, SR_CTAID.X ;  /* 0x0000000000117919 */ /* 0x000ea20000002500 */
[----:B------:R-:W-:-:S03]  /*00b0*/  ULDC UR8, c[0x0][0x0] ;  /* 0x0000000000087ab9 */ /* 0x000fc60000000800 */
[----:B------:R-:W3:Y:S01]  /*00c0*/  @P0 LDC R5, c[0x0][0x2f0] ;  /* 0x0000bc00ff050b82 */ /* 0x000ee20000000800 */
[----:B------:R-:W-:Y:S01]  /*00d0*/  ULDC.64 UR10, c[0x0][0x260] ;  /* 0x00009800000a7ab9 */ /* 0x000fe20000000a00 */
[----:B------:R-:W4:Y:S04]  /*00e0*/  @P0 LDG.E.64 R2, desc[UR6][R2.64] ;  /* 0x0000000602020981 */ /* 0x000f28000c1e1b00 */
[----:B0-----:R-:W3:Y:S01]  /*00f0*/  @P0 LDG.E.64 R6, desc[UR6][R8.64] ;  /* 0x0000000608060981 */ /* 0x001ee2000c1e1b00 */
[----:B------:R-:W-:Y:S02]  /*0100*/  CS2R R18, SRZ ;  /* 0x0000000000127805 */ /* 0x000fe4000001ff00 */
[----:B------:R-:W-:Y:S02]  /*0110*/  CS2R R20, SRZ ;  /* 0x0000000000147805 */ /* 0x000fe4000001ff00 */
[----:B------:R-:W-:-:S02]  /*0120*/  CS2R R22, SRZ ;  /* 0x0000000000167805 */ /* 0x000fc4000001ff00 */
[----:B------:R-:W-:Y:S02]  /*0130*/  CS2R R24, SRZ ;  /* 0x0000000000187805 */ /* 0x000fe4000001ff00 */
[----:B------:R-:W-:Y:S01]  /*0140*/  CS2R R26, SRZ ;  /* 0x00000000001a7805 */ /* 0x000fe2000001ff00 */
[----:B-1----:R-:W-:-:S05]  /*0150*/  IMAD.SHL.U32 R4, R0, 0x10, RZ ;  /* 0x0000001000047824 */ /* 0x002fca00078e00ff */
[----:B------:R-:W-:Y:S02]  /*0160*/  LOP3.LUT R4, R4, 0x1f0, RZ, 0xc0, !PT ;  /* 0x000001f004047812 */ /* 0x000fe400078ec0ff */
[----:B----4-:R-:W-:Y:S02]  /*0170*/  @P0 R2UR UR4, R2 ;  /* 0x00000000020402ca */ /* 0x010fe400000e0000 */
[----:B------:R-:W-:-:S11]  /*0180*/  @P0 R2UR UR5, R3 ;  /* 0x00000000030502ca */ /* 0x000fd600000e0000 */
[----:B------:R-:W-:Y:S01]  /*0190*/  UIADD3 UR12, UR4, -0x61c88647, URZ ;  /* 0x9e3779b9040c7890 */ /* 0x000fe2000fffe03f */
[----:B---3--:R-:W-:Y:S01]  /*01a0*/  @P0 IADD3 R8, P1, R6, R5, RZ ;  /* 0x0000000506080210 */ /* 0x008fe20007f3e0ff */
[----:B--2---:R-:W-:Y:S01]  /*01b0*/  IMAD R5, R17, UR8, R0 ;  /* 0x0000000811057c24 */ /* 0x004fe2000f8e0200 */
[----:B------:R-:W-:Y:S02]  /*01c0*/  UIADD3 UR13, UR5, -0x4498517b, URZ ;  /* 0xbb67ae85050d7890 */ /* 0x000fe4000fffe03f */
[----:B------:R-:W-:Y:S01]  /*01d0*/  @P0 IADD3.X R9, RZ, R7, RZ, P1, !PT ;  /* 0x00000007ff090210 */ /* 0x000fe20000ffe4ff */
[----:B------:R-:W-:Y:S01]  /*01e0*/  IMAD.WIDE.U32 R10, R5, -0x326172a9, RZ ;  /* 0xcd9e8d57050a7825 */ /* 0x000fe200078e00ff */
[----:B------:R-:W-:Y:S02]  /*01f0*/  UIADD3 UR14, UR4, 0x3c6ef372, URZ ;  /* 0x3c6ef372040e7890 */ /* 0x000fe4000fffe03f */
[--C-:B------:R-:W-:Y:S01]  /*0200*/  SHF.R.U32.HI R7, RZ, 0x2, R9.reuse ;  /* 0x00000002ff077819 */ /* 0x100fe20000011609 */
[----:B------:R-:W-:Y:S01]  /*0210*/  UIADD3 UR15, UR5, 0x76cf5d0a, URZ ;  /* 0x76cf5d0a050f7890 */ /* 0x000fe2000fffe03f */
[----:B------:R-:W-:Y:S01]  /*0220*/  SHF.R.U64 R6, R8, 0x2, R9 ;  /* 0x0000000208067819 */ /* 0x000fe20000001209 */
[----:B------:R-:W-:Y:S01]  /*0230*/  UIADD3 UR17, UR5, 0x32370b8f, URZ ;  /* 0x32370b8f05117890 */ /* 0x000fe2000fffe03f */
[----:B------:R-:W-:Y:S01]  /*0240*/  LOP3.LUT R12, R11, UR4, R7, 0x96, !PT ;  /* 0x000000040b0c7c12 */ /* 0x000fe2000f8e9607 */
[----:B------:R-:W-:-:S02]  /*0250*/  UIADD3 UR16, UR4, -0x255992d5, URZ ;  /* 0xdaa66d2b04107890 */ /* 0x000fc4000fffe03f */
[----:B------:R-:W-:Y:S01]  /*0260*/  IMAD.WIDE.U32 R2, R6, -0x2daee0ad, RZ ;  /* 0xd2511f5306027825 */ /* 0x000fe200078e00ff */
[----:B------:R-:W-:Y:S02]  /*0270*/  UIADD3 UR18, UR4, 0x78dde6e4, URZ ;  /* 0x78dde6e404127890 */ /* 0x000fe4000fffe03f */
[----:B------:R-:W-:Y:S01]  /*0280*/  UIADD3 UR19, UR5, -0x126145ec, URZ ;  /* 0xed9eba1405137890 */ /* 0x000fe2000fffe03f */
[----:B------:R-:W-:Y:S01]  /*0290*/  IMAD.WIDE.U32 R12, R12, -0x2daee0ad, RZ ;  /* 0xd2511f530c0c7825 */ /* 0x000fe200078e00ff */
[----:B------:R-:W-:Y:S01]  /*02a0*/  LOP3.LUT R3, R3, UR5, RZ, 0x3c, !PT ;  /* 0x0000000503037c12 */ /* 0x000fe2000f8e3cff */
[----:B------:R-:W-:Y:S02]  /*02b0*/  UIADD3 UR21, UR5, -0x56f99767, URZ ;  /* 0xa906689905157890 */ /* 0x000fe4000fffe03f */
[----:B------:R-:W-:Y:S01]  /*02c0*/  UIADD3 UR20, UR4, 0x1715609d, URZ ;  /* 0x1715609d04147890 */ /* 0x000fe2000fffe03f */
[----:B------:R-:W-:Y:S01]  /*02d0*/  LOP3.LUT R14, R13, UR13, R2, 0x96, !PT ;  /* 0x0000000d0d0e7c12 */ /* 0x000fe2000f8e9602 */
[----:B------:R-:W-:Y:S01]  /*02e0*/  IMAD.WIDE.U32 R2, R3, -0x326172a9, RZ ;  /* 0xcd9e8d5703027825 */ /* 0x000fe200078e00ff */
[----:B------:R-:W-:-:S02]  /*02f0*/  UIADD3 UR22, UR4, -0x4ab325aa, URZ ;  /* 0xb54cda5604167890 */ /* 0x000fc4000fffe03f */
[----:B------:R-:W-:Y:S01]  /*0300*/  UIADD3 UR23, UR5, 0x646e171e, URZ ;  /* 0x646e171e05177890 */ /* 0x000fe2000fffe03f */
[----:B------:R-:W-:Y:S01]  /*0310*/  IMAD.WIDE.U32 R14, R14, -0x326172a9, RZ ;  /* 0xcd9e8d570e0e7825 */ /* 0x000fe200078e00ff */
[----:B------:R-:W-:Y:S01]  /*0320*/  LOP3.LUT R3, R3, UR12, R10, 0x96, !PT ;  /* 0x0000000c03037c12 */ /* 0x000fe2000f8e960a */
[----:B------:R-:W-:Y:S02]  /*0330*/  UIADD3 UR25, UR5, 0x1fd5c5a3, URZ ;  /* 0x1fd5c5a305197890 */ /* 0x000fe4000fffe03f */
[----:B------:R-:W-:Y:S01]  /*0340*/  UIADD3 UR24, UR4, 0x5384540f, URZ ;  /* 0x5384540f04187890 */ /* 0x000fe2000fffe03f */
[----:B------:R-:W-:Y:S01]  /*0350*/  LOP3.LUT R10, R15, UR14, R2, 0x96, !PT ;  /* 0x0000000e0f0a7c12 */ /* 0x000fe2000f8e9602 */
[----:B------:R-:W-:Y:S01]  /*0360*/  IMAD.WIDE.U32 R2, R3, -0x2daee0ad, RZ ;  /* 0xd2511f5303027825 */ /* 0x000fe200078e00ff */
[----:B------:R-:W-:Y:S01]  /*0370*/  UIADD3 UR26, UR4, -0xe443238, URZ ;  /* 0xf1bbcdc8041a7890 */ /* 0x000fe2000fffe03f */
[----:B------:R-:W-:Y:S02]  /*0380*/  ULDC.64 UR8, c[0x0][0x2c8] ;  /* 0x0000b20000087ab9 */ /* 0x000fe40000000a00 */
[----:B------:R-:W-:Y:S01]  /*0390*/  IMAD.WIDE.U32 R10, R10, -0x2daee0ad, RZ ;  /* 0xd2511f530a0a7825 */ /* 0x000fe200078e00ff */
[----:B------:R-:W-:Y:S01]  /*03a0*/  LOP3.LUT R3, R3, UR15, R12, 0x96, !PT ;  /* 0x0000000f03037c12 */ /* 0x000fe2000f8e960c */
[----:B------:R-:W-:Y:S01]  /*03b0*/  UIADD3 UR27, UR5, -0x24c28bd8, URZ ;  /* 0xdb3d7428051b7890 */ /* 0x000fe2000fffe03f */
[----:B------:R-:W-:-:S02]  /*03c0*/  ISETP.NE.U32.AND P0, PT, RZ, UR8, PT ;  /* 0x00000008ff007c0c */ /* 0x000fc4000bf05070 */
[----:B------:R-:W-:Y:S01]  /*03d0*/  LOP3.LUT R12, R11, UR17, R2, 0x96, !PT ;  /* 0x000000110b0c7c12 */ /* 0x000fe2000f8e9602 */
[----:B------:R-:W-:Y:S01]  /*03e0*/  IMAD.WIDE.U32 R2, R3, -0x326172a9, RZ ;  /* 0xcd9e8d5703027825 */ /* 0x000fe200078e00ff */
[----:B------:R-:W-:Y:S02]  /*03f0*/  ISETP.NE.AND.EX P0, PT, RZ, UR9, PT, P0 ;  /* 0x00000009ff007c0c */ /* 0x000fe4000bf05300 */
[----:B------:R-:W-:Y:S01]  /*0400*/  IADD3 R28, P2, R4, UR8, RZ ;  /* 0x00000008041c7c10 */ /* 0x000fe2000ff5e0ff */
[----:B------:R-:W-:Y:S01]  /*0410*/  IMAD.WIDE.U32 R12, R12, -0x326172a9, RZ ;  /* 0xcd9e8d570c0c7825 */ /* 0x000fe200078e00ff */
[----:B------:R-:W-:Y:S01]  /*0420*/  LOP3.LUT R3, R3, UR16, R14, 0x96, !PT ;  /* 0x0000001003037c12 */ /* 0x000fe2000f8e960e */
[----:B------:R-:W-:Y:S01]  /*0430*/  ULDC UR8, c[0x0][0x214] ;  /* 0x0000850000087ab9 */ /* 0x000fe20000000800 */
[----:B------:R-:W-:Y:S02]  /*0440*/  IADD3.X R29, RZ, UR9, RZ, P2, !PT ;  /* 0x00000009ff1d7c10 */ /* 0x000fe400097fe4ff */
[----:B------:R-:W-:Y:S01]  /*0450*/  LOP3.LUT R14, R13, UR18, R2, 0x96, !PT ;  /* 0x000000120d0e7c12 */ /* 0x000fe2000f8e9602 */
[----:B------:R-:W-:-:S04]  /*0460*/  IMAD.WIDE.U32 R2, R3, -0x2daee0ad, RZ ;  /* 0xd2511f5303027825 */ /* 0x000fc800078e00ff */
[----:B------:R-:W-:Y:S01]  /*0470*/  IMAD.WIDE.U32 R14, R14, -0x2daee0ad, RZ ;  /* 0xd2511f530e0e7825 */ /* 0x000fe200078e00ff */
[----:B------:R-:W-:Y:S01]  /*0480*/  LOP3.LUT R3, R3, UR19, R10, 0x96, !PT ;  /* 0x0000001303037c12 */ /* 0x000fe2000f8e960a */
[----:B------:R0:W5:Y:S03]  /*0490*/  @P0 LDG.E.128 R20, desc[UR6][R28.64+0x400] ;  /* 0x000400061c140981 */ /* 0x000166000c1e1d00 */
[----:B------:R-:W-:Y:S01]  /*04a0*/  LOP3.LUT R10, R15, UR21, R2, 0x96, !PT ;  /* 0x000000150f0a7c12 */ /* 0x000fe2000f8e9602 */
[----:B------:R-:W-:Y:S01]  /*04b0*/  IMAD.WIDE.U32 R2, R3, -0x326172a9, RZ ;  /* 0xcd9e8d5703027825 */ /* 0x000fe200078e00ff */
[----:B------:R0:W5:Y:S03]  /*04c0*/  @P0 LDG.E.128 R24, desc[UR6][R28.64+0x600] ;  /* 0x000600061c180981 */ /* 0x000166000c1e1d00 */
        /* <DEDUP_REMOVED lines=8> */
[----:B------:R-:W-:-:S03]  /*0550*/  SHF.R.U32.HI R2, RZ, 0x5, R0 ;  /* 0x00000005ff027819 */ /* 0x000fc60000011600 */
[----:B------:R-:W-:Y:S01]  /*0560*/  IMAD.HI.U32 R3, R44, -0x326172a9, RZ ;  /* 0xcd9e8d572c037827 */ /* 0x000fe200078e00ff */
[----:B------:R-:W-:Y:S02]  /*0570*/  LOP3.LUT R9, R15, UR24, R10, 0x96, !PT ;  /* 0x000000180f097c12 */ /* 0x000fe4000f8e960a */
[----:B------:R-:W-:Y:S01]  /*0580*/  IADD3 R10, P1, R4, UR10, RZ ;  /* 0x0000000a040a7c10 */ /* 0x000fe2000ff3e0ff */
[----:B------:R-:W-:Y:S01]  /*0590*/  IMAD R2, R17, 0x4, R2 ;  /* 0x0000000411027824 */ /* 0x000fe200078e0202 */
[----:B------:R-:W-:Y:S01]  /*05a0*/  LOP3.LUT R68, R3, UR26, R14, 0x96, !PT ;  /* 0x0000001a03447c12 */ /* 0x000fe2000f8e960e */
[----:B------:R-:W-:Y:S01]  /*05b0*/  IMAD.HI.U32 R3, R9, -0x2daee0ad, RZ ;  /* 0xd2511f5309037827 */ /* 0x000fe200078e00ff */
[----:B------:R-:W-:Y:S02]  /*05c0*/  CS2R R14, SRZ ;  /* 0x00000000000e7805 */ /* 0x000fe4000001ff00 */
[----:B------:R-:W-:Y:S01]  /*05d0*/  CS2R R16, SRZ ;  /* 0x0000000000107805 */ /* 0x000fe2000001ff00 */
[----:B------:R-:W-:Y:S01]  /*05e0*/  IMAD.X R11, RZ, RZ, UR11, P1 ;  /* 0x0000000bff0b7e24 */ /* 0x000fe200088e06ff */
[----:B------:R-:W-:-:S02]  /*05f0*/  LOP3.LUT R45, R3, UR27, R12, 0x96, !PT ;  /* 0x0000001b032d7c12 */ /* 0x000fc4000f8e960c */
[----:B------:R-:W-:Y:S02]  /*0600*/  CS2R R12, SRZ ;  /* 0x00000000000c7805 */ /* 0x000fe4000001ff00 */
[----:B------:R-:W-:Y:S01]  /*0610*/  ISETP.GE.AND P1, PT, R2, UR8, PT ;  /* 0x0000000802007c0c */ /* 0x000fe2000bf26270 */
[----:B------:R0:W5:Y:S04]  /*0620*/  @P0 LDG.E.128 R16, desc[UR6][R28.64+0x200] ;  /* 0x000200061c100981 */ /* 0x000168000c1e1d00 */
[----:B------:R0:W5:Y:S08]  /*0630*/  @P0 LDG.E.128 R12, desc[UR6][R28.64] ;  /* 0x000000061c0c0981 */ /* 0x000170000c1e1d00 */
[----:B------:R-:W-:Y:S05]  /*0640*/  @P1 EXIT ;  /* 0x000000000000194d */ /* 0x000fea0003800000 */
[----:B------:R-:W-:Y:S01]  /*0650*/  UIADD3 UR29, UR5, -0x695add53, URZ ;  /* 0x96a522ad051d7890 */ /* 0x000fe2000fffe03f */
[----:B------:R-:W-:Y:S01]  /*0660*/  IMAD R4, R9, -0x2daee0ad, RZ ;  /* 0xd2511f5309047824 */ /* 0x000fe200078e02ff */
[----:B------:R-:W-:Y:S01]  /*0670*/  UIADD3 UR28, UR4, -0x700cb87f, URZ ;  /* 0x8ff34781041c7890 */ /* 0x000fe2000fffe03f */
[----:B------:R-:W-:Y:S01]  /*0680*/  IMAD R3, R44, -0x326172a9, RZ ;  /* 0xcd9e8d572c037824 */ /* 0x000fe200078e02ff */
[----:B0-----:R-:W5:Y:S01]  /*0690*/  LDG.E.128 R28, desc[UR6][R10.64] ;  /* 0x000000060a1c7981 */ /* 0x001f62000c1e1d00 */
[----:B------:R-:W-:Y:S01]  /*06a0*/  IMAD.HI.U32 R9, R68, -0x2daee0ad, RZ ;  /* 0xd2511f5344097827 */ /* 0x000fe200078e00ff */
[----:B------:R-:W-:Y:S01]  /*06b0*/  BSSY B0, `(.L_x_15662) ;  /* 0x00006e5000007945 */ /* 0x000fe20003800000 */
[----:B------:R-:W-:Y:S01]  /*06c0*/  ULDC.U8 UR8, c[0x0][0x2a0] ;  /* 0x0000a80000087ab9 */ /* 0x000fe20000000000 */
[----:B------:R-:W5:Y:S01]  /*06d0*/  LDG.E.128 R32, desc[UR6][R10.64+0x200] ;  /* 0x000200060a207981 */ /* 0x000f62000c1e1d00 */
[----:B------:R-:W-:Y:S01]  /*06e0*/  IMAD.HI.U32 R44, R45, -0x326172a9, RZ ;  /* 0xcd9e8d572d2c7827 */ /* 0x000fe200078e00ff */
[----:B------:R-:W-:Y:S01]  /*06f0*/  LOP3.LUT R4, R9, UR29, R4, 0x96, !PT ;  /* 0x0000001d09047c12 */ /* 0x000fe2000f8e9604 */
[----:B------:R-:W-:Y:S01]  /*0700*/  ULDC UR9, c[0x0][0x2d8] ;  /* 0x0000b60000097ab9 */ /* 0x000fe20000000800 */
[----:B------:R-:W5:Y:S01]  /*0710*/  LDG.E.128 R36, desc[UR6][R10.64+0x400] ;  /* 0x000400060a247981 */ /* 0x000f62000c1e1d00 */
[----:B------:R-:W-:Y:S01]  /*0720*/  LOP3.LUT R8, R8, 0x3, RZ, 0xc0, !PT ;  /* 0x0000000308087812 */ /* 0x000fe200078ec0ff */
[----:B------:R-:W-:Y:S01]  /*0730*/  IMAD R68, R68, -0x2daee0ad, RZ ;  /* 0xd2511f5344447824 */ /* 0x000fe200078e02ff */
[----:B------:R-:W-:Y:S01]  /*0740*/  LOP3.LUT R3, R44, UR28, R3, 0x96, !PT ;  /* 0x0000001c2c037c12 */ /* 0x000fe2000f8e9603 */
[----:B------:R0:W5:Y:S01]  /*0750*/  LDG.E.128 R40, desc[UR6][R10.64+0x600] ;  /* 0x000600060a287981 */ /* 0x000162000c1e1d00 */
[----:B------:R-:W-:Y:S01]  /*0760*/  IMAD.MOV.U32 R9, RZ, RZ, RZ ;  /* 0x000000ffff097224 */ /* 0x000fe200078e00ff */
[----:B------:R-:W-:Y:S01]  /*0770*/  ISETP.NE.AND P2, PT, RZ, UR8, PT ;  /* 0x00000008ff007c0c */ /* 0x000fe2000bf45270 */
[----:B------:R-:W-:Y:S01]  /*0780*/  ULDC UR8, c[0x0][0x294] ;  /* 0x0000a50000087ab9 */ /* 0x000fe20000000800 */
[----:B------:R-:W-:Y:S01]  /*0790*/  ULDC.64 UR10, c[0x0][0x298] ;  /* 0x0000a600000a7ab9 */ /* 0x000fe20000000a00 */
[----:B0-----:R-:W-:Y:S01]  /*07a0*/  IMAD R10, R45, -0x326172a9, RZ ;  /* 0xcd9e8d572d0a7824 */ /* 0x001fe200078e02ff */
[----:B------:R-:W-:-:S09]  /*07b0*/  LOP3.LUT R11, R0, 0x1f, RZ, 0xc0, !PT ;  /* 0x0000001f000b7812 */ /* 0x000fd200078ec0ff */
.L_x_15818:
        /* <DEDUP_REMOVED lines=48> */
.L_x_15666:
[----:B------:R-:W-:-:S07]  /*0ac0*/  IMAD.MOV.U32 R52, RZ, RZ, R10 ;  /* 0x000000ffff347224 */ /* 0x000fce00078e000a */
.L_x_15667:
[----:B------:R-:W-:Y:S05]  /*0ad0*/  BSYNC B2 ;  /* 0x0000000000027941 */ /* 0x000fea0003800000 */
.L_x_15665:
        /* <DEDUP_REMOVED lines=16> */
.L_x_15671:
[----:B------:R-:W-:Y:S05]  /*0be0*/  BSYNC B3 ;  /* 0x0000000000037941 */ /* 0x000fea0003800000 */
.L_x_15670:
        /* <DEDUP_REMOVED lines=43> */
.L_x_15669:
[----:B------:R-:W-:Y:S05]  /*0ea0*/  BSYNC B2 ;  /* 0x0000000000027941 */ /* 0x000fea0003800000 */
.L_x_15668:
        /* <DEDUP_REMOVED lines=9> */
.L_x_15664:
[----:B------:R-:W-:Y:S05]  /*0f40*/  BSYNC B1 ;  /* 0x0000000000017941 */ /* 0x000fea0003800000 */
.L_x_15663:
        /* <DEDUP_REMOVED lines=18> */
.L_x_15675:
[----:B------:R-:W-:-:S07]  /*1070*/  IMAD.MOV.U32 R8, RZ, RZ, R10 ;  /* 0x000000ffff087224 */ /* 0x000fce00078e000a */
.L_x_15676:
[----:B------:R-:W-:Y:S05]  /*1080*/  BSYNC B2 ;  /* 0x0000000000027941 */ /* 0x000fea0003800000 */
.L_x_15674:
        /* <DEDUP_REMOVED lines=16> */
.L_x_15680:
[----:B------:R-:W-:Y:S05]  /*1190*/  BSYNC B3 ;  /* 0x0000000000037941 */ /* 0x000fea0003800000 */
.L_x_15679:
        /* <DEDUP_REMOVED lines=44> */
.L_x_15678:
[----:B------:R-:W-:Y:S05]  /*1460*/  BSYNC B2 ;  /* 0x0000000000027941 */ /* 0x000fea0003800000 */
.L_x_15677:
        /* <DEDUP_REMOVED lines=9> */
.L_x_15673:
[----:B------:R-:W-:Y:S05]  /*1500*/  BSYNC B1 ;  /* 0x0000000000017941 */ /* 0x000fea0003800000 */
.L_x_15672:
        /* <DEDUP_REMOVED lines=18> */
.L_x_15684:
[----:B------:R-:W-:-:S07]  /*1630*/  MOV R8, R10 ;  /* 0x0000000a00087202 */ /* 0x000fce0000000f00 */
.L_x_15685:
[----:B------:R-:W-:Y:S05]  /*1640*/  BSYNC B2 ;  /* 0x0000000000027941 */ /* 0x000fea0003800000 */
.L_x_15683:
        /* <DEDUP_REMOVED lines=16> */
.L_x_15689:
[----:B------:R-:W-:Y:S05]  /*1750*/  BSYNC B3 ;  /* 0x0000000000037941 */ /* 0x000fea0003800000 */
.L_x_15688:
        /* <DEDUP_REMOVED lines=44> */
.L_x_15687:
[----:B------:R-:W-:Y:S05]  /*1a20*/  BSYNC B2 ;  /* 0x0000000000027941 */ /* 0x000fea0003800000 */
.L_x_15686:
        /* <DEDUP_REMOVED lines=9> */
.L_x_15682:
[----:B------:R-:W-:Y:S05]  /*1ac0*/  BSYNC B1 ;  /* 0x0000000000017941 */ /* 0x000fea0003800000 */
.L_x_15681:
        /* <DEDUP_REMOVED lines=18> */
.L_x_15693:
[----:B------:R-:W-:-:S07]  /*1bf0*/  IMAD.MOV.U32 R8, RZ, RZ, R10 ;  /* 0x000000ffff087224 */ /* 0x000fce00078e000a */
.L_x_15694:
[----:B------:R-:W-:Y:S05]  /*1c00*/  BSYNC B2 ;  /* 0x0000000000027941 */ /* 0x000fea0003800000 */
.L_x_15692:
        /* <DEDUP_REMOVED lines=16> */
.L_x_15698:
[----:B------:R-:W-:Y:S05]  /*1d10*/  BSYNC B3 ;  /* 0x0000000000037941 */ /* 0x000fea0003800000 */
.L_x_15697:
        /* <DEDUP_REMOVED lines=44> */
.L_x_15696:
[----:B------:R-:W-:Y:S05]  /*1fe0*/  BSYNC B2 ;  /* 0x0000000000027941 */ /* 0x000fea0003800000 */
.L_x_15695:
        /* <DEDUP_REMOVED lines=9> */
.L_x_15691:
[----:B------:R-:W-:Y:S05]  /*2080*/  BSYNC B1 ;  /* 0x0000000000017941 */ /* 0x000fea0003800000 */
.L_x_15690:
        /* <DEDUP_REMOVED lines=10> */
[----:B0-----:R-:W0:Y:S01]  /*2130*/  LDC.64 R60, c[0x0][0x240] ;  /* 0x00009000ff3c7b82 */ /* 0x001e220000000a00 */
        /* <DEDUP_REMOVED lines=10> */
.L_x_15700:
[----:B------:R-:W-:Y:S05]  /*21e0*/  BSYNC B1 ;  /* 0x0000000000017941 */ /* 0x000fea0003800000 */
.L_x_15699:
[----:B012---:R-:W-:Y:S01]  /*21f0*/  @P3 IMAD.WIDE.U32 R60, R67, 0x10, R56 ;  /* 0x00000010433c3825 */ /* 0x007fe200078e0038 */
        /* <DEDUP_REMOVED lines=20> */
.L_x_15704:
[----:B------:R-:W-:-:S07]  /*2340*/  MOV R8, R10 ;  /* 0x0000000a00087202 */ /* 0x000fce0000000f00 */
.L_x_15705:
[----:B------:R-:W-:Y:S05]  /*2350*/  BSYNC B2 ;  /* 0x0000000000027941 */ /* 0x000fea0003800000 */
.L_x_15703:
        /* <DEDUP_REMOVED lines=16> */
.L_x_15709:
[----:B------:R-:W-:Y:S05]  /*2460*/  BSYNC B3 ;  /* 0x0000000000037941 */ /* 0x000fea0003800000 */
.L_x_15708:
        /* <DEDUP_REMOVED lines=43> */
.L_x_15707:
[----:B------:R-:W-:Y:S05]  /*2720*/  BSYNC B2 ;  /* 0x0000000000027941 */ /* 0x000fea0003800000 */
.L_x_15706:
        /* <DEDUP_REMOVED lines=9> */
.L_x_15702:
[----:B------:R-:W-:Y:S05]  /*27c0*/  BSYNC B1 ;  /* 0x0000000000017941 */ /* 0x000fea0003800000 */
.L_x_15701:
        /* <DEDUP_REMOVED lines=18> */
.L_x_15713:
[----:B------:R-:W-:-:S07]  /*28f0*/  MOV R8, R10 ;  /* 0x0000000a00087202 */ /* 0x000fce0000000f00 */
.L_x_15714:
[----:B------:R-:W-:Y:S05]  /*2900*/  BSYNC B2 ;  /* 0x0000000000027941 */ /* 0x000fea0003800000 */
.L_x_15712:
        /* <DEDUP_REMOVED lines=16> */
.L_x_15718:
[----:B------:R-:W-:Y:S05]  /*2a10*/  BSYNC B3 ;  /* 0x0000000000037941 */ /* 0x000fea0003800000 */
.L_x_15717:
        /* <DEDUP_REMOVED lines=44> */
.L_x_15716:
[----:B------:R-:W-:Y:S05]  /*2ce0*/  BSYNC B2 ;  /* 0x0000000000027941 */ /* 0x000fea0003800000 */
.L_x_15715:
        /* <DEDUP_REMOVED lines=9> */
.L_x_15711:
[----:B------:R-:W-:Y:S05]  /*2d80*/  BSYNC B1 ;  /* 0x0000000000017941 */ /* 0x000fea0003800000 */
.L_x_15710:
        /* <DEDUP_REMOVED lines=18> */
.L_x_15722:
[----:B------:R-:W-:-:S07]  /*2eb0*/  IMAD.MOV.U32 R8, RZ, RZ, R10 ;  /* 0x000000ffff087224 */ /* 0x000fce00078e000a */
.L_x_15723:
[----:B------:R-:W-:Y:S05]  /*2ec0*/  BSYNC B2 ;  /* 0x0000000000027941 */ /* 0x000fea0003800000 */
.L_x_15721:
        /* <DEDUP_REMOVED lines=16> */
.L_x_15727:
[----:B------:R-:W-:Y:S05]  /*2fd0*/  BSYNC B3 ;  /* 0x0000000000037941 */ /* 0x000fea0003800000 */
.L_x_15726:
        /* <DEDUP_REMOVED lines=44> */
.L_x_15725:
[----:B------:R-:W-:Y:S05]  /*32a0*/  BSYNC B2 ;  /* 0x0000000000027941 */ /* 0x000fea0003800000 */
.L_x_15724:
        /* <DEDUP_REMOVED lines=9> */
.L_x_15720:
[----:B------:R-:W-:Y:S05]  /*3340*/  BSYNC B1 ;  /* 0x0000000000017941 */ /* 0x000fea0003800000 */
.L_x_15719:
        /* <DEDUP_REMOVED lines=18> */
.L_x_15731:
[----:B------:R-:W-:-:S07]  /*3470*/  MOV R8, R10 ;  /* 0x0000000a00087202 */ /* 0x000fce0000000f00 */
.L_x_15732:
[----:B------:R-:W-:Y:S05]  /*3480*/  BSYNC B2 ;  /* 0x0000000000027941 */ /* 0x000fea0003800000 */
.L_x_15730:
        /* <DEDUP_REMOVED lines=16> */
.L_x_15736:
[----:B------:R-:W-:Y:S05]  /*3590*/  BSYNC B3 ;  /* 0x0000000000037941 */ /* 0x000fea0003800000 */
.L_x_15735:
        /* <DEDUP_REMOVED lines=44> */
.L_x_15734:
[----:B------:R-:W-:Y:S05]  /*3860*/  BSYNC B2 ;  /* 0x0000000000027941 */ /* 0x000fea0003800000 */
.L_x_15733:
        /* <DEDUP_REMOVED lines=9> */
.L_x_15729:
[----:B------:R-:W-:Y:S05]  /*3900*/  BSYNC B1 ;  /* 0x0000000000017941 */ /* 0x000fea0003800000 */
.L_x_15728:
        /* <DEDUP_REMOVED lines=20> */
.L_x_15738:
[----:B------:R-:W-:Y:S05]  /*3a50*/  BSYNC B1 ;  /* 0x0000000000017941 */ /* 0x000fea0003800000 */
.L_x_15737:
[----:B0-2---:R-:W-:Y:S01]  /*3a60*/  @P3 IMAD.WIDE.U32 R64, R85, 0x10, R60 ;  /* 0x0000001055403825 */ /* 0x005fe200078e003c */
[----:B------:R-:W2:Y:S04]  /*3a70*/  @P0 LDG.E.128 R44, desc[UR6][R62.64] ;  /* 0x000000063e2c0981 */ /* 0x000ea8000c1e1d00 */
[----:B-----5:R0:W5:Y:S01]  /*3a80*/  @P3 LDG.E.128 R48, desc[UR6][R64.64] ;  /* 0x0000000640303981 */ /* 0x020162000c1e1d00 */
[----:B------:R-:W-:Y:S01]  /*3a90*/  @!P4 ISETP.NE.U32.AND P1, PT, R76, RZ, PT ;  /* 0x000000ff4c00c20c */ /* 0x000fe20003f25070 */
[----:B------:R-:W-:Y:S01]  /*3aa0*/  BSSY B1, `(.L_x_15739) ;  /* 0x0000059000017945 */ /* 0x000fe20003800000 */
[----:B------:R-:W-:Y:S02]  /*3ab0*/  @!P4 MOV R67, R66 ;  /* 0x000000420043c202 */ /* 0x000fe40000000f00 */
        /* <DEDUP_REMOVED lines=15> */
.L_x_15742:
[----:B------:R-:W-:-:S07]  /*3bb0*/  IMAD.MOV.U32 R8, RZ, RZ, R10 ;  /* 0x000000ffff087224 */ /* 0x000fce00078e000a */
.L_x_15743:
[----:B------:R-:W-:Y:S05]  /*3bc0*/  BSYNC B2 ;  /* 0x0000000000027941 */ /* 0x000fea0003800000 */
.L_x_15741:
        /* <DEDUP_REMOVED lines=16> */
.L_x_15747:
[----:B------:R-:W-:Y:S05]  /*3cd0*/  BSYNC B3 ;  /* 0x0000000000037941 */ /* 0x000fea0003800000 */
.L_x_15746:
        /* <DEDUP_REMOVED lines=43> */
.L_x_15745:
[----:B------:R-:W-:Y:S05]  /*3f90*/  BSYNC B2 ;  /* 0x0000000000027941 */ /* 0x000fea0003800000 */
.L_x_15744:
        /* <DEDUP_REMOVED lines=9> */
.L_x_15740:
[----:B------:R-:W-:Y:S05]  /*4030*/  BSYNC B1 ;  /* 0x0000000000017941 */ /* 0x000fea0003800000 */
.L_x_15739:
        /* <DEDUP_REMOVED lines=18> */
.L_x_15751:
[----:B------:R-:W-:-:S07]  /*4160*/  IMAD.MOV.U32 R8, RZ, RZ, R10 ;  /* 0x000000ffff087224 */ /* 0x000fce00078e000a */
.L_x_15752:
[----:B------:R-:W-:Y:S05]  /*4170*/  BSYNC B2 ;  /* 0x0000000000027941 */ /* 0x000fea0003800000 */
.L_x_15750:
        /* <DEDUP_REMOVED lines=16> */
.L_x_15756:
[----:B------:R-:W-:Y:S05]  /*4280*/  BSYNC B3 ;  /* 0x0000000000037941 */ /* 0x000fea0003800000 */
.L_x_15755:
        /* <DEDUP_REMOVED lines=44> */
.L_x_15754:
[----:B------:R-:W-:Y:S05]  /*4550*/  BSYNC B2 ;  /* 0x0000000000027941 */ /* 0x000fea0003800000 */
.L_x_15753:
        /* <DEDUP_REMOVED lines=9> */
.L_x_15749:
[----:B------:R-:W-:Y:S05]  /*45f0*/  BSYNC B1 ;  /* 0x0000000000017941 */ /* 0x000fea0003800000 */
.L_x_15748:
        /* <DEDUP_REMOVED lines=18> */
.L_x_15760:
[----:B------:R-:W-:-:S07]  /*4720*/  MOV R8, R10 ;  /* 0x0000000a00087202 */ /* 0x000fce0000000f00 */
.L_x_15761:
[----:B------:R-:W-:Y:S05]  /*4730*/  BSYNC B2 ;  /* 0x0000000000027941 */ /* 0x000fea0003800000 */
.L_x_15759:
        /* <DEDUP_REMOVED lines=16> */
.L_x_15765:
[----:B------:R-:W-:Y:S05]  /*4840*/  BSYNC B3 ;  /* 0x0000000000037941 */ /* 0x000fea0003800000 */
.L_x_15764:
        /* <DEDUP_REMOVED lines=44> */
.L_x_15763:
[----:B------:R-:W-:Y:S05]  /*4b10*/  BSYNC B2 ;  /* 0x0000000000027941 */ /* 0x000fea0003800000 */
.L_x_15762:
        /* <DEDUP_REMOVED lines=9> */
.L_x_15758:
[----:B------:R-:W-:Y:S05]  /*4bb0*/  BSYNC B1 ;  /* 0x0000000000017941 */ /* 0x000fea0003800000 */
.L_x_15757:
        /* <DEDUP_REMOVED lines=18> */
.L_x_15769:
[----:B------:R-:W-:-:S07]  /*4ce0*/  IMAD.MOV.U32 R63, RZ, RZ, R10 ;  /* 0x000000ffff3f7224 */ /* 0x000fce00078e000a */
.L_x_15770:
[----:B------:R-:W-:Y:S05]  /*4cf0*/  BSYNC B2 ;  /* 0x0000000000027941 */ /* 0x000fea0003800000 */
.L_x_15768:
        /* <DEDUP_REMOVED lines=16> */
.L_x_15774:
[----:B------:R-:W-:Y:S05]  /*4e00*/  BSYNC B3 ;  /* 0x0000000000037941 */ /* 0x000fea0003800000 */
.L_x_15773:
        /* <DEDUP_REMOVED lines=44> */
.L_x_15772:
[----:B------:R-:W-:Y:S05]  /*50d0*/  BSYNC B2 ;  /* 0x0000000000027941 */ /* 0x000fea0003800000 */
.L_x_15771:
        /* <DEDUP_REMOVED lines=9> */
.L_x_15767:
[----:B------:R-:W-:Y:S05]  /*5170*/  BSYNC B1 ;  /* 0x0000000000017941 */ /* 0x000fea0003800000 */
.L_x_15766:
        /* <DEDUP_REMOVED lines=10> */
[----:B------:R-:W-:-:S05]  /*5220*/  IMAD.U32 R78, R71, 0x10000, RZ ;  /* 0x00010000474e7824 */ /* 0x000fca00078e00ff */
[----:B------:R-:W-:Y:S02]  /*5230*/  LOP3.LUT R79, R78, 0xff0000, RZ, 0xc0, !PT ;  /* 0x00ff00004e4f7812 */ /* 0x000fe400078ec0ff */
[----:B------:R-:W-:-:S04]  /*5240*/  LOP3.LUT R78, R72, 0xffff, RZ, 0xc0, !PT ;  /* 0x0000ffff484e7812 */ /* 0x000fc800078ec0ff */
[----:B------:R-:W-:Y:S02]  /*5250*/  LEA R78, R78, R79, 0x18 ;  /* 0x0000004f4e4e7211 */ /* 0x000fe400078ec0ff */
[----:B------:R-:W-:-:S05]  /*5260*/  LOP3.LUT R79, R70, 0xff, RZ, 0xc0, !PT ;  /* 0x000000ff464f7812 */ /* 0x000fca00078ec0ff */
[----:B------:R-:W-:Y:S01]  /*5270*/  IMAD R78, R79, 0x100, R78 ;  /* 0x000001004f4e7824 */ /* 0x000fe200078e024e */
[----:B------:R-:W-:Y:S01]  /*5280*/  LOP3.LUT R79, R69, 0xff, RZ, 0xc0, !PT ;  /* 0x000000ff454f7812 */ /* 0x000fe200078ec0ff */
[----:B0-----:R-:W-:-:S03]  /*5290*/  IMAD.WIDE.U32 R66, R85, 0x4, R66 ;  /* 0x0000000455427825 */ /* 0x001fc600078e0042 */
[----:B------:R-:W-:-:S05]  /*52a0*/  IADD3 R79, R78, R79, RZ ;  /* 0x0000004f4e4f7210 */ /* 0x000fca0007ffe0ff */
[----:B------:R0:W-:Y:S02]  /*52b0*/  STG.E desc[UR6][R66.64], R79 ;  /* 0x0000004f42007986 */ /* 0x0001e4000c101906 */
.L_x_15776:
[----:B------:R-:W-:Y:S05]  /*52c0*/  BSYNC B1 ;  /* 0x0000000000017941 */ /* 0x000fea0003800000 */
.L_x_15775:
        /* <DEDUP_REMOVED lines=21> */
.L_x_15780:
[----:B------:R-:W-:-:S07]  /*5420*/  MOV R82, R10 ;  /* 0x0000000a00527202 */ /* 0x000fce0000000f00 */
.L_x_15781:
[----:B------:R-:W-:Y:S05]  /*5430*/  BSYNC B2 ;  /* 0x0000000000027941 */ /* 0x000fea0003800000 */
.L_x_15779:
        /* <DEDUP_REMOVED lines=16> */
.L_x_15785:
[----:B------:R-:W-:Y:S05]  /*5540*/  BSYNC B3 ;  /* 0x0000000000037941 */ /* 0x000fea0003800000 */
.L_x_15784:
        /* <DEDUP_REMOVED lines=43> */
.L_x_15783:
[----:B------:R-:W-:Y:S05]  /*5800*/  BSYNC B2 ;  /* 0x0000000000027941 */ /* 0x000fea0003800000 */
.L_x_15782:
        /* <DEDUP_REMOVED lines=9> */
.L_x_15778:
[----:B------:R-:W-:Y:S05]  /*58a0*/  BSYNC B1 ;  /* 0x0000000000017941 */ /* 0x000fea0003800000 */
.L_x_15777:
        /* <DEDUP_REMOVED lines=18> */
.L_x_15789:
[----:B------:R-:W-:-:S07]  /*59d0*/  MOV R8, R10 ;  /* 0x0000000a00087202 */ /* 0x000fce0000000f00 */
.L_x_15790:
[----:B------:R-:W-:Y:S05]  /*59e0*/  BSYNC B2 ;  /* 0x0000000000027941 */ /* 0x000fea0003800000 */
.L_x_15788:
        /* <DEDUP_REMOVED lines=16> */
.L_x_15794:
[----:B------:R-:W-:Y:S05]  /*5af0*/  BSYNC B3 ;  /* 0x0000000000037941 */ /* 0x000fea0003800000 */
.L_x_15793:
        /* <DEDUP_REMOVED lines=44> */
.L_x_15792:
[----:B------:R-:W-:Y:S05]  /*5dc0*/  BSYNC B2 ;  /* 0x0000000000027941 */ /* 0x000fea0003800000 */
.L_x_15791:
        /* <DEDUP_REMOVED lines=9> */
.L_x_15787:
[----:B------:R-:W-:Y:S05]  /*5e60*/  BSYNC B1 ;  /* 0x0000000000017941 */ /* 0x000fea0003800000 */
.L_x_15786:
        /* <DEDUP_REMOVED lines=18> */
.L_x_15798:
[----:B------:R-:W-:-:S07]  /*5f90*/  IMAD.MOV.U32 R8, RZ, RZ, R10 ;  /* 0x000000ffff087224 */ /* 0x000fce00078e000a */
.L_x_15799:
[----:B------:R-:W-:Y:S05]  /*5fa0*/  BSYNC B2 ;  /* 0x0000000000027941 */ /* 0x000fea0003800000 */
.L_x_15797:
        /* <DEDUP_REMOVED lines=16> */
.L_x_15803:
[----:B------:R-:W-:Y:S05]  /*60b0*/  BSYNC B3 ;  /* 0x0000000000037941 */ /* 0x000fea0003800000 */
.L_x_15802:
        /* <DEDUP_REMOVED lines=44> */
.L_x_15801:
[----:B------:R-:W-:Y:S05]  /*6380*/  BSYNC B2 ;  /* 0x0000000000027941 */ /* 0x000fea0003800000 */
.L_x_15800:
        /* <DEDUP_REMOVED lines=9> */
.L_x_15796:
[----:B------:R-:W-:Y:S05]  /*6420*/  BSYNC B1 ;  /* 0x0000000000017941 */ /* 0x000fea0003800000 */
.L_x_15795:
        /* <DEDUP_REMOVED lines=18> */
.L_x_15807:
[----:B------:R-:W-:-:S07]  /*6550*/  MOV R67, R10 ;  /* 0x0000000a00437202 */ /* 0x000fce0000000f00 */
.L_x_15808:
[----:B------:R-:W-:Y:S05]  /*6560*/  BSYNC B2 ;  /* 0x0000000000027941 */ /* 0x000fea0003800000 */
.L_x_15806:
        /* <DEDUP_REMOVED lines=16> */
.L_x_15812:
[----:B------:R-:W-:Y:S05]  /*6670*/  BSYNC B3 ;  /* 0x0000000000037941 */ /* 0x000fea0003800000 */
.L_x_15811:
        /* <DEDUP_REMOVED lines=44> */
.L_x_15810:
[----:B------:R-:W-:Y:S05]  /*6940*/  BSYNC B2 ;  /* 0x0000000000027941 */ /* 0x000fea0003800000 */
.L_x_15809:
        /* <DEDUP_REMOVED lines=9> */
.L_x_15805:
[----:B------:R-:W-:Y:S05]  /*69e0*/  BSYNC B1 ;  /* 0x0000000000017941 */ /* 0x000fea0003800000 */
.L_x_15804:
        /* <DEDUP_REMOVED lines=31> */
.L_x_15814:
[----:B------:R-:W-:Y:S05]  /*6be0*/  BSYNC B1 ;  /* 0x0000000000017941 */ /* 0x000fea0003800000 */
.L_x_15813:
        /* <DEDUP_REMOVED lines=56> */
.L_x_15830:
        /* <DEDUP_REMOVED lines=62> */
[----:B------:R-:W-:Y:S01]  /*7350*/  IADD3 R75, R81, 0x40, RZ ;  /* 0x00000040514b7810 */ /* 0x000fe20007ffe0ff */
[----:B------:R-:W-:Y:S01]  /*7360*/  FFMA.FTZ R52, R28, R57, R12 ;  /* 0x000000391c347223 */ /* 0x000fe2000001000c */
[----:B------:R-:W-:Y:S01]  /*7370*/  FFMA.FTZ R57, R33, R56, R17 ;  /* 0x0000003821397223 */ /* 0x000fe20000010011 */
[----:B------:R-:W-:Y:S02]  /*7380*/  VIADD R59, R81, 0x60 ;  /* 0x00000060513b7836 */ /* 0x000fe40000000000 */
        /* <DEDUP_REMOVED lines=14> */
[----:B------:R1:W-:Y:S04]  /*7470*/  STG.E.128 desc[UR6][R80.64], R52 ;  /* 0x0000003450007986 */ /* 0x0003e8000c101d06 */
[----:B------:R1:W-:Y:S04]  /*7480*/  STG.E.128 desc[UR6][R78.64], R56 ;  /* 0x000000384e007986 */ /* 0x0003e8000c101d06 */
[----:B------:R1:W-:Y:S04]  /*7490*/  STG.E.128 desc[UR6][R74.64], R60 ;  /* 0x0000003c4a007986 */ /* 0x0003e8000c101d06 */
[----:B------:R1:W-:Y:S02]  /*74a0*/  STG.E.128 desc[UR6][R76.64], R64 ;  /* 0x000000404c007986 */ /* 0x0003e4000c101d06 */
.L_x_15817:
[----:B------:R-:W-:Y:S05]  /*74b0*/  BSYNC B1 ;  /* 0x0000000000017941 */ /* 0x000fea0003800000 */
.L_x_15816:
[----:B-1----:R-:W1:Y:S02]  /*74c0*/  LDC.64 R52, c[0x0][0x210] ;  /* 0x00008400ff347b82 */ /* 0x002e640000000a00 */
[----:B-1----:R-:W-:-:S04]  /*74d0*/  LEA R2, R52, R2, 0x2 ;  /* 0x0000000234027211 */ /* 0x002fc800078e10ff */
[----:B------:R-:W-:-:S13]  /*74e0*/  ISETP.GE.AND P0, PT, R2, R53, PT ;  /* 0x000000350200720c */ /* 0x000fda0003f06270 */
[----:B------:R-:W-:Y:S05]  /*74f0*/  @!P0 BRA `(.L_x_15818) ;  /* 0xffffff9000b08947 */ /* 0x000fea000383ffff */
[----:B------:R-:W-:Y:S05]  /*7500*/  BSYNC B0 ;  /* 0x0000000000007941 */ /* 0x000fea0003800000 */
.L_x_15662:
[----:B------:R-:W-:Y:S05]  /*7510*/  EXIT ;  /* 0x000000000000794d */ /* 0x000fea0003800000 */
.L_x_15815:
[----:B------:R-:W-:Y:S01]  /*7520*/  HFMA2.MMA R86, -RZ, RZ, 0, 5.9604644775390625e-08 ;  /* 0x00000001ff567435 */ /* 0x000fe200000001ff */
[----:B------:R-:W-:Y:S01]  /*7530*/  BSSY B1, `(.L_x_15819) ;  /* 0x0000007000017945 */ /* 0x000fe20003800000 */
[----:B------:R-:W-:Y:S01]  /*7540*/  IMAD.MOV.U32 R87, RZ, RZ, R76 ;  /* 0x000000ffff577224 */ /* 0x000fe200078e004c */
[----:B------:R-:W-:Y:S01]  /*7550*/  MOV R84, 0xffffffff ;  /* 0xffffffff00547802 */ /* 0x000fe20000000f00 */
[----:B------:R-:W-:-:S07]  /*7560*/  IMAD.MOV.U32 R89, RZ, RZ, 0x1f ;  /* 0x0000001fff597424 */ /* 0x000fce00078e00ff */
[----:B0----5:R-:W-:Y:S05]  /*7570*/  WARPSYNC.COLLECTIVE R84, `(.L_x_15820) ;  /* 0x0000000054087348 */ /* 0x021fea0003c00000 */
[----:B------:R1:W2:Y:S02]  /*7580*/  SHFL.BFLY P1, R85, R87, R86, R89 ;  /* 0x0c00005657557389 */ /* 0x0002a40000020059 */
[----:B012--5:R-:W-:Y:S01]  /*7590*/  ENDCOLLECTIVE ;  /* 0x000000000000791b */ /* 0x027fe20003800000 */
.L_x_15820:
[----:B------:R-:W-:Y:S05]  /*75a0*/  BSYNC B1 ;  /* 0x0000000000017941 */ /* 0x000fea0003800000 */
.L_x_15819:
        /* <DEDUP_REMOVED lines=10> */
.L_x_15821:
[----:B------:R-:W-:Y:S01]  /*7650*/  HFMA2.MMA R86, -RZ, RZ, 0, 2.384185791015625e-07 ;  /* 0x00000004ff567435 */ /* 0x000fe200000001ff */
[----:B------:R-:W-:-:S05]  /*7660*/  MOV R74, R85 ;  /* 0x00000055004a7202 */ /* 0x000fca0000000f00 */
[----:B------:R-:W-:-:S04]  /*7670*/  FADD.FTZ R77, R75, R74 ;  /* 0x0000004a4b4d7221 */ /* 0x000fc80000010000 */
[----:B------:R-:W-:-:S07]  /*7680*/  IMAD.MOV.U32 R87, RZ, RZ, R77 ;  /* 0x000000ffff577224 */ /* 0x000fce00078e004d */
[----:B------:R-:W-:Y:S05]  /*7690*/  WARPSYNC.COLLECTIVE R84, `(.L_x_15822) ;  /* 0x0000000054087348 */ /* 0x000fea0003c00000 */
[----:B------:R0:W1:Y:S02]  /*76a0*/  SHFL.BFLY P1, R85, R87, R86, R89 ;  /* 0x0c00005657557389 */ /* 0x0000640000020059 */
[----:B01----:R-:W-:Y:S01]  /*76b0*/  ENDCOLLECTIVE ;  /* 0x000000000000791b */ /* 0x003fe20003800000 */
.L_x_15822:
[----:B------:R-:W-:Y:S02]  /*76c0*/  IMAD.MOV.U32 R86, RZ, RZ, 0x8 ;  /* 0x00000008ff567424 */ /* 0x000fe400078e00ff */
[----:B------:R-:W-:-:S04]  /*76d0*/  IMAD.MOV.U32 R74, RZ, RZ, R85 ;  /* 0x000000ffff4a7224 */ /* 0x000fc800078e0055 */
[----:B------:R-:W-:-:S05]  /*76e0*/  FADD.FTZ R79, R77, R74 ;  /* 0x0000004a4d4f7221 */ /* 0x000fca0000010000 */
[----:B------:R-:W-:-:S07]  /*76f0*/  MOV R87, R79 ;  /* 0x0000004f00577202 */ /* 0x000fce0000000f00 */
[----:B------:R-:W-:Y:S05]  /*7700*/  WARPSYNC.COLLECTIVE R84, `(.L_x_15823) ;  /* 0x0000000054087348 */ /* 0x000fea0003c00000 */
[----:B------:R0:W1:Y:S02]  /*7710*/  SHFL.BFLY P1, R85, R87, R86, R89 ;  /* 0x0c00005657557389 */ /* 0x0000640000020059 */
[----:B01----:R-:W-:Y:S01]  /*7720*/  ENDCOLLECTIVE ;  /* 0x000000000000791b */ /* 0x003fe20003800000 */
.L_x_15823:
[----:B------:R-:W-:Y:S01]  /*7730*/  HFMA2.MMA R86, -RZ, RZ, 0, 9.5367431640625e-07 ;  /* 0x00000010ff567435 */ /* 0x000fe200000001ff */
[----:B------:R-:W-:-:S05]  /*7740*/  MOV R74, R85 ;  /* 0x00000055004a7202 */ /* 0x000fca0000000f00 */
[----:B------:R-:W-:-:S04]  /*7750*/  FADD.FTZ R82, R79, R74 ;  /* 0x0000004a4f527221 */ /* 0x000fc80000010000 */
[----:B------:R-:W-:-:S07]  /*7760*/  IMAD.MOV.U32 R87, RZ, RZ, R82 ;  /* 0x000000ffff577224 */ /* 0x000fce00078e0052 */
[----:B------:R-:W-:Y:S05]  /*7770*/  WARPSYNC.COLLECTIVE R84, `(.L_x_15824) ;  /* 0x0000000054087348 */ /* 0x000fea0003c00000 */
[----:B------:R0:W1:Y:S02]  /*7780*/  SHFL.BFLY P1, R85, R87, R86, R89 ;  /* 0x0c00005657557389 */ /* 0x0000640000020059 */
[----:B01----:R-:W-:Y:S01]  /*7790*/  ENDCOLLECTIVE ;  /* 0x000000000000791b */ /* 0x003fe20003800000 */
.L_x_15824:
        /* <DEDUP_REMOVED lines=40> */
.L_x_15825:
[----:B------:R-:W-:Y:S01]  /*7a20*/  HFMA2.MMA R86, -RZ, RZ, 0, 1.1920928955078125e-07 ;  /* 0x00000002ff567435 */ /* 0x000fe200000001ff */
[----:B------:R-:W-:-:S05]  /*7a30*/  MOV R75, R85 ;  /* 0x00000055004b7202 */ /* 0x000fca0000000f00 */
[----:B------:R-:W-:-:S04]  /*7a40*/  FADD.FTZ R75, R74, R75 ;  /* 0x0000004b4a4b7221 */ /* 0x000fc80000010000 */
[----:B------:R-:W-:-:S07]  /*7a50*/  IMAD.MOV.U32 R87, RZ, RZ, R75 ;  /* 0x000000ffff577224 */ /* 0x000fce00078e004b */
[----:B------:R-:W-:Y:S05]  /*7a60*/  WARPSYNC.COLLECTIVE R84, `(.L_x_15826) ;  /* 0x0000000054087348 */ /* 0x000fea0003c00000 */
[----:B------:R0:W1:Y:S02]  /*7a70*/  SHFL.BFLY P1, R85, R87, R86, R89 ;  /* 0x0c00005657557389 */ /* 0x0000640000020059 */
[----:B01----:R-:W-:Y:S01]  /*7a80*/  ENDCOLLECTIVE ;  /* 0x000000000000791b */ /* 0x003fe20003800000 */
.L_x_15826:
[----:B------:R-:W-:Y:S02]  /*7a90*/  IMAD.MOV.U32 R86, RZ, RZ, 0x4 ;  /* 0x00000004ff567424 */ /* 0x000fe400078e00ff */
[----:B------:R-:W-:-:S04]  /*7aa0*/  IMAD.MOV.U32 R76, RZ, RZ, R85 ;  /* 0x000000ffff4c7224 */ /* 0x000fc800078e0055 */
[----:B------:R-:W-:-:S05]  /*7ab0*/  FADD.FTZ R76, R75, R76 ;  /* 0x0000004c4b4c7221 */ /* 0x000fca0000010000 */
[----:B------:R-:W-:-:S07]  /*7ac0*/  MOV R87, R76 ;  /* 0x0000004c00577202 */ /* 0x000fce0000000f00 */
[----:B------:R-:W-:Y:S05]  /*7ad0*/  WARPSYNC.COLLECTIVE R84, `(.L_x_15827) ;  /* 0x0000000054087348 */ /* 0x000fea0003c00000 */
[----:B------:R0:W1:Y:S02]  /*7ae0*/  SHFL.BFLY P1, R85, R87, R86, R89 ;  /* 0x0c00005657557389 */ /* 0x0000640000020059 */
[----:B01----:R-:W-:Y:S01]  /*7af0*/  ENDCOLLECTIVE ;  /* 0x000000000000791b */ /* 0x003fe20003800000 */
.L_x_15827:
[----:B------:R-:W-:Y:S01]  /*7b00*/  HFMA2.MMA R86, -RZ, RZ, 0, 4.76837158203125e-07 ;  /* 0x00000008ff567435 */ /* 0x000fe200000001ff */
[----:B------:R-:W-:-:S05]  /*7b10*/  MOV R77, R85 ;  /* 0x00000055004d7202 */ /* 0x000fca0000000f00 */
[----:B------:R-:W-:-:S04]  /*7b20*/  FADD.FTZ R77, R76, R77 ;  /* 0x0000004d4c4d7221 */ /* 0x000fc80000010000 */
[----:B------:R-:W-:-:S07]  /*7b30*/  IMAD.MOV.U32 R87, RZ, RZ, R77 ;  /* 0x000000ffff577224 */ /* 0x000fce00078e004d */
[----:B------:R-:W-:Y:S05]  /*7b40*/  WARPSYNC.COLLECTIVE R84, `(.L_x_15828) ;  /* 0x0000000054087348 */ /* 0x000fea0003c00000 */
[----:B------:R0:W1:Y:S02]  /*7b50*/  SHFL.BFLY P1, R85, R87, R86, R89 ;  /* 0x0c00005657557389 */ /* 0x0000640000020059 */
[----:B01----:R-:W-:Y:S01]  /*7b60*/  ENDCOLLECTIVE ;  /* 0x000000000000791b */ /* 0x003fe20003800000 */
.L_x_15828:
[----:B------:R-:W-:Y:S02]  /*7b70*/  IMAD.MOV.U32 R86, RZ, RZ, 0x10 ;  /* 0x00000010ff567424 */ /* 0x000fe400078e00ff */
[----:B------:R-:W-:-:S04]  /*7b80*/  IMAD.MOV.U32 R82, RZ, RZ, R85 ;  /* 0x000000ffff527224 */ /* 0x000fc800078e0055 */
[----:B------:R-:W-:-:S05]  /*7b90*/  FADD.FTZ R82, R77, R82 ;  /* 0x000000524d527221 */ /* 0x000fca0000010000 */
[----:B------:R-:W-:-:S07]  /*7ba0*/  MOV R87, R82 ;  /* 0x0000005200577202 */ /* 0x000fce0000000f00 */
[----:B------:R-:W-:Y:S05]  /*7bb0*/  WARPSYNC.COLLECTIVE R84, `(.L_x_15829) ;  /* 0x0000000054087348 */ /* 0x000fea0003c00000 */
[----:B------:R0:W1:Y:S02]  /*7bc0*/  SHFL.BFLY P1, R85, R87, R86, R89 ;  /* 0x0c00005657557389 */ /* 0x0000640000020059 */
[----:B01----:R-:W-:Y:S01]  /*7bd0*/  ENDCOLLECTIVE ;  /* 0x000000000000791b */ /* 0x003fe20003800000 */
.L_x_15829:
[----:B------:R-:W-:Y:S01]  /*7be0*/  MOV R79, R85 ;  /* 0x00000055004f7202 */ /* 0x000fe20000000f00 */
[----:B------:R-:W-:Y:S06]  /*7bf0*/  BRA `(.L_x_15830) ;  /* 0xfffffff000dc7947 */ /* 0x000fec000383ffff */
.L_x_15831:
        /* <DEDUP_REMOVED lines=16> */
.L_x_16627:


//--------------------- .text._ZN10layer_norm13ln_fwd_kernelINS_13Kernel_traitsIfffffjLj512ELj1ELj4ELj1ELj16ENS_18Kernel_traits_baseILj512EfffffjLj128EEEEELb1ELb1ELb0ELb0EEEvNS_9FwdParamsE --------------------------
	.section	.text._ZN10layer_norm13ln_fwd_kernelINS_13Kernel_traitsIfffffjLj512ELj1ELj4ELj1ELj16ENS_18Kernel_traits_baseILj512EfffffjLj128EEEEELb1ELb1ELb0ELb0EEEvNS_9FwdParamsE,"ax",@progbits
	.align	128
        .global         _ZN10layer_norm13ln_fwd_kernelINS_13Kernel_traitsIfffffjLj512ELj1ELj4ELj1ELj16ENS_18Kernel_traits_baseILj512EfffffjLj128EEEEELb1ELb1ELb0ELb0EEEvNS_9FwdParamsE
        .type           _ZN10layer_norm13ln_fwd_kernelINS_13Kernel_traitsIfffffjLj512ELj1ELj4ELj1ELj16ENS_18Kernel_traits_baseILj512EfffffjLj128EEEEELb1ELb1ELb0ELb0EEEvNS_9FwdParamsE,@function
        .size           _ZN10layer_norm13ln_fwd_kernelINS_13Kernel_traitsIfffffjLj512ELj1ELj4ELj1ELj16ENS_18Kernel_traits_baseILj512EfffffjLj128EEEEELb1ELb1ELb0ELb0EEEvNS_9FwdParamsE,(.L_x_16628 - _ZN10layer_norm13ln_fwd_kernelINS_13Kernel_traitsIfffffjLj512ELj1ELj4ELj1ELj16ENS_18Kernel_traits_baseILj512EfffffjLj128EEEEELb1ELb1ELb0ELb0EEEvNS_9FwdParamsE)
        .other          _ZN10layer_norm13ln_fwd_kernelINS_13Kernel_traitsIfffffjLj512ELj1ELj4ELj1ELj16ENS_18Kernel_traits_baseILj512EfffffjLj128EEEEELb1ELb1ELb0ELb0EEEvNS_9FwdParamsE,@"STO_CUDA_ENTRY STV_DEFAULT"
_ZN10layer_norm13ln_fwd_kernelINS_13Kernel_traitsIfffffjLj512ELj1ELj4ELj1ELj16ENS_18Kernel_traits_baseILj512EfffffjLj128EEEEELb1ELb1ELb0ELb0EEEvNS_9FwdParamsE:
.text._ZN10layer_norm13ln_fwd_kernelINS_13Kernel_traitsIfffffjLj512ELj1ELj4ELj1ELj16ENS_18Kernel_traits_baseILj512EfffffjLj128EEEEELb1ELb1ELb0ELb0EEEvNS_9FwdParamsE:
[----:B------:R-:W-:Y:S08]  /*0000*/  LDC R1, c[0x0][0x28] ;  /* 0x00000a00ff017b82 */ /* 0x000ff00000000800 */
[----:B------:R-:W0:Y:S01]  /*0010*/  LDC R8, c[0x0][0x2e8] ;  /* 0x0000ba00ff087b82 */ /* 0x000e220000000800 */
[----:B------:R-:W-:Y:S01]  /*0020*/  ULDC.U8 UR4, c[0x0][0x2f4] ;  /* 0x0000bd0000047ab9 */ /* 0x000fe20000000000 */
[----:B------:R-:W-:Y:S01]  /*0030*/  ULDC.64 UR6, c[0x0][0x2e0] ;  /* 0x0000b80000067ab9 */ /* 0x000fe20000000a00 */
[----:B------:R-:W-:Y:S01]  /*0040*/  ISETP.NE.AND P0, PT, RZ, UR4, PT ;  /* 0x00000004ff007c0c */ /* 0x000fe2000bf05270 */
[----:B------:R-:W-:Y:S01]  /*0050*/  ULDC.64 UR4, c[0x0][0x208] ;  /* 0x0000820000047ab9 */ /* 0x000fe20000000a00 */
[----:B------:R-:W-:-:S02]  /*0060*/  IMAD.U32 R12, RZ, RZ, UR6 ;  /* 0x00000006ff0c7e24 */ /* 0x000fc4000f8e00ff */
[----:B------:R-:W-:Y:S01]  /*0070*/  IMAD.U32 R13, RZ, RZ, UR7 ;  /* 0x00000007ff0d7e24 */ /* 0x000fe2000f8e00ff */
[----:B------:R-:W1:Y:S08]  /*0080*/  LDC R9, c[0x0][0x2ec] ;  /* 0x0000bb00ff097b82 */ /* 0x000e700000000800 */
[----:B------:R-:W2:Y:S01]  /*0090*/  @P0 LDG.E.64 R2, desc[UR4][R12.64] ;  /* 0x000000040c020981 */ /* 0x000ea2000c1e1b00 */
[----:B------:R-:W3:Y:S01]  /*00a0*/  @P0 LDC R11, c[0x0][0x2f0] ;  /* 0x0000bc00ff0b0b82 */ /* 0x000ee20000000800 */
[----:B0-----:R-:W-:Y:S01]  /*00b0*/  @P0 MOV R6, R8 ;  /* 0x0000000800060202 */ /* 0x001fe20000000f00 */
[----:B-1----:R-:W-:-:S05]  /*00c0*/  @P0 IMAD.MOV.U32 R7, RZ, RZ, R9 ;  /* 0x000000ffff070224 */ /* 0x002fca00078e0009 */
[----:B------:R-:W3:Y:S01]  /*00d0*/  @P0 LDG.E.64 R4, desc[UR4][R6.64] ;  /* 0x0000000406040981 */ /* 0x000ee2000c1e1b00 */
[----:B------:R-:W0:Y:S01]  /*00e0*/  S2R R18, SR_TID.X ;  /* 0x0000000000127919 */ /* 0x000e220000002100 */
[----:B------:R-:W1:Y:S01]  /*00f0*/  S2R R19, SR_CTAID.X ;  /* 0x0000000000137919 */ /* 0x000e620000002500 */
[----:B------:R-:W-:Y:S01]  /*0100*/  ULDC UR8, c[0x0][0x0] ;  /* 0x0000000000087ab9 */ /* 0x000fe20000000800 */
[----:B------:R-:W-:Y:S01]  /*0110*/  BSSY B0, `(.L_x_15832) ;  /* 0x000005d000007945 */ /* 0x000fe20003800000 */
[----:B0-----:R-:W-:Y:S02]  /*0120*/  LOP3.LUT R32, R18, 0x1f, RZ, 0xc0, !PT ;  /* 0x0000001f12207812 */ /* 0x001fe400078ec0ff */
[----:B--2---:R-:W-:Y:S02]  /*0130*/  @P0 R2UR UR6, R2 ;  /* 0x00000000020602ca */ /* 0x004fe400000e0000 */
[----:B------:R-:W-:Y:S02]  /*0140*/  @P0 R2UR UR7, R3 ;  /* 0x00000000030702ca */ /* 0x000fe400000e0000 */
[----:B---3--:R-:W-:Y:S01]  /*0150*/  @P0 IADD3 R8, P1, R4, R11, RZ ;  /* 0x0000000b04080210 */ /* 0x008fe20007f3e0ff */
[----:B-1----:R-:W-:-:S04]  /*0160*/  IMAD R4, R19, UR8, R18 ;  /* 0x0000000813047c24 */ /* 0x002fc8000f8e0212 */
[----:B------:R-:W-:Y:S02]  /*0170*/  @P0 IMAD.X R9, RZ, RZ, R5, P1 ;  /* 0x000000ffff090224 */ /* 0x000fe400008e0605 */
[----:B------:R-:W-:-:S04]  /*0180*/  IMAD.WIDE.U32 R10, R4, -0x326172a9, RZ ;  /* 0xcd9e8d57040a7825 */ /* 0x000fc800078e00ff */
[----:B------:R-:W-:Y:S01]  /*0190*/  UIADD3 UR16, UR7, -0x4498517b, URZ ;  /* 0xbb67ae8507107890 */ /* 0x000fe2000fffe03f */
[----:B------:R-:W0:Y:S01]  /*01a0*/  LDC R5, c[0x0][0x218] ;  /* 0x00008600ff057b82 */ /* 0x000e220000000800 */
[--C-:B------:R-:W-:Y:S02]  /*01b0*/  SHF.R.U64 R3, R8, 0x2, R9.reuse ;  /* 0x0000000208037819 */ /* 0x100fe40000001209 */
[----:B------:R-:W-:-:S03]  /*01c0*/  SHF.R.U32.HI R2, RZ, 0x2, R9 ;  /* 0x00000002ff027819 */ /* 0x000fc60000011609 */
        /* <DEDUP_REMOVED lines=32> */
[----:B0-----:R-:W-:Y:S02]  /*03d0*/  SHF.R.S32.HI R0, RZ, 0x1f, R5 ;  /* 0x0000001fff007819 */ /* 0x001fe40000011405 */
[----:B------:R-:W-:Y:S01]  /*03e0*/  LOP3.LUT R10, R15, UR23, R10, 0x96, !PT ;  /* 0x000000170f0a7c12 */ /* 0x000fe2000f8e960a */
[----:B------:R-:W-:Y:S01]  /*03f0*/  IMAD.WIDE.U32 R16, R16, -0x326172a9, RZ ;  /* 0xcd9e8d5710107825 */ /* 0x000fe200078e00ff */
[----:B------:R-:W-:Y:S02]  /*0400*/  LEA.HI R0, R0, R5, RZ, 0x2 ;  /* 0x0000000500007211 */ /* 0x000fe400078f10ff */
[----:B------:R-:W-:Y:S01]  /*0410*/  LOP3.LUT R9, R32, 0x1f, RZ, 0x3c, !PT ;  /* 0x0000001f20097812 */ /* 0x000fe200078e3cff */
[----:B------:R-:W-:Y:S01]  /*0420*/  UIADD3 UR26, UR7, 0x646e171e, URZ ;  /* 0x646e171e071a7890 */ /* 0x000fe2000fffe03f */
[----:B------:R-:W-:Y:S01]  /*0430*/  IMAD.WIDE.U32 R10, R10, -0x2daee0ad, RZ ;  /* 0xd2511f530a0a7825 */ /* 0x000fe200078e00ff */
[----:B------:R-:W-:-:S02]  /*0440*/  LOP3.LUT R6, R17, UR25, R14, 0x96, !PT ;  /* 0x0000001911067c12 */ /* 0x000fc4000f8e960e */
        /* <DEDUP_REMOVED lines=41> */
.L_x_15833:
[----:B------:R-:W-:Y:S05]  /*06e0*/  BSYNC B0 ;  /* 0x0000000000007941 */ /* 0x000fea0003800000 */
.L_x_15832:
        /* <DEDUP_REMOVED lines=17> */
[----:B------:R-:W-:-:S07]  /*0800*/  VIADD R32, R32, 0x20 ;  /* 0x0000002020207836 */ /* 0x000fce0000000000 */
.L_x_15835:
[----:B------:R-:W-:Y:S05]  /*0810*/  BSYNC B0 ;  /* 0x0000000000007941 */ /* 0x000fea0003800000 */
.L_x_15834:
        /* <DEDUP_REMOVED lines=17> */
[----:B------:R-:W-:-:S07]  /*0930*/  VIADD R32, R32, 0x20 ;  /* 0x0000002020207836 */ /* 0x000fce0000000000 */
.L_x_15837:
[----:B------:R-:W-:Y:S05]  /*0940*/  BSYNC B0 ;  /* 0x0000000000007941 */ /* 0x000fea0003800000 */
.L_x_15836:
        /* <DEDUP_REMOVED lines=17> */
.L_x_15839:
[----:B------:R-:W-:Y:S05]  /*0a60*/  BSYNC B0 ;  /* 0x0000000000007941 */ /* 0x000fea0003800000 */
.L_x_15838:
[----:B------:R-:W-:Y:S01]  /*0a70*/  ULDC UR8, c[0x0][0x214] ;  /* 0x0000850000087ab9 */ /* 0x000fe20000000800 */
[----:B------:R-:W-:Y:S02]  /*0a80*/  LOP3.LUT R11, R11, UR30, R6, 0x96, !PT ;  /* 0x0000001e0b0b7c12 */ /* 0x000fe4000f8e9606 */
[----:B------:R-:W-:-:S13]  /*0a90*/  ISETP.GE.AND P1, PT, R0, UR8, PT ;  /* 0x0000000800007c0c */ /* 0x000fda000bf26270 */
[----:B------:R-:W-:Y:S05]  /*0aa0*/  @P1 EXIT ;  /* 0x000000000000194d */ /* 0x000fea0003800000 */
[----:B------:R-:W-:Y:S01]  /*0ab0*/  IMAD R6, R10, -0x2daee0ad, RZ ;  /* 0xd2511f530a067824 */ /* 0x000fe200078e02ff */
[----:B------:R-:W-:Y:S01]  /*0ac0*/  ULDC.64 UR8, c[0x0][0x270] ;  /* 0x00009c0000087ab9 */ /* 0x000fe20000000a00 */
[----:B------:R-:W-:Y:S01]  /*0ad0*/  IMAD R5, R5, -0x326172a9, RZ ;  /* 0xcd9e8d5705057824 */ /* 0x000fe200078e02ff */
[----:B------:R-:W-:Y:S01]  /*0ae0*/  BSSY B0, `(.L_x_15840) ;  /* 0x000067c000007945 */ /* 0x000fe20003800000 */
[----:B------:R-:W-:Y:S01]  /*0af0*/  IMAD.HI.U32 R10, R11, -0x326172a9, RZ ;  /* 0xcd9e8d570b0a7827 */ /* 0x000fe200078e00ff */
[----:B------:R-:W-:Y:S01]  /*0b00*/  UISETP.NE.U32.AND UP0, UPT, UR8, URZ, UPT ;  /* 0x0000003f0800728c */ /* 0x000fe2000bf05070 */
[----:B------:R-:W-:Y:S02]  /*0b10*/  ULDC UR33, c[0x0][0x218] ;  /* 0x0000860000217ab9 */ /* 0x000fe40000000800 */
[C---:B------:R-:W-:Y:S01]  /*0b20*/  IMAD.HI.U32 R7, R9.reuse, -0x2daee0ad, RZ ;  /* 0xd2511f5309077827 */ /* 0x040fe200078e00ff */
[----:B------:R-:W-:Y:S01]  /*0b30*/  LOP3.LUT R5, R10, UR31, R5, 0x96, !PT ;  /* 0x0000001f0a057c12 */ /* 0x000fe2000f8e9605 */
[----:B------:R-:W-:Y:S01]  /*0b40*/  HFMA2.MMA R10, -RZ, RZ, 0, 0 ;  /* 0x00000000ff0a7435 */ /* 0x000fe200000001ff */
[----:B------:R-:W-:Y:S01]  /*0b50*/  ULDC.U8 UR8, c[0x0][0x2a0] ;  /* 0x0000a80000087ab9 */ /* 0x000fe20000000000 */
[----:B------:R-:W-:Y:S01]  /*0b60*/  IMAD R9, R9, -0x2daee0ad, RZ ;  /* 0xd2511f5309097824 */ /* 0x000fe200078e02ff */
[----:B------:R-:W-:Y:S01]  /*0b70*/  LOP3.LUT R6, R7, UR32, R6, 0x96, !PT ;  /* 0x0000002007067c12 */ /* 0x000fe2000f8e9606 */
[----:B------:R-:W-:Y:S01]  /*0b80*/  UISETP.NE.AND.EX UP0, UPT, UR9, URZ, UPT, UP0 ;  /* 0x0000003f0900728c */ /* 0x000fe2000bf05300 */
[----:B------:R-:W-:Y:S01]  /*0b90*/  LOP3.LUT R7, R8, 0x3, RZ, 0xc0, !PT ;  /* 0x0000000308077812 */ /* 0x000fe200078ec0ff */
[----:B------:R-:W-:Y:S01]  /*0ba0*/  IMAD R8, R11, -0x326172a9, RZ ;  /* 0xcd9e8d570b087824 */ /* 0x000fe200078e02ff */
[----:B------:R-:W-:Y:S01]  /*0bb0*/  UISETP.NE.AND UP1, UPT, UR8, URZ, UPT ;  /* 0x0000003f0800728c */ /* 0x000fe2000bf25270 */
[----:B------:R-:W-:Y:S01]  /*0bc0*/  ULDC UR14, c[0x0][0x2d8] ;  /* 0x0000b600000e7ab9 */ /* 0x000fe20000000800 */
[----:B------:R-:W-:Y:S01]  /*0bd0*/  ULDC.64 UR10, c[0x0][0x238] ;  /* 0x00008e00000a7ab9 */ /* 0x000fe20000000a00 */
[----:B------:R-:W-:-:S08]  /*0be0*/  ULDC.64 UR12, c[0x0][0x240] ;  /* 0x00009000000c7ab9 */ /* 0x000fd00000000a00 */
.L_x_15970:
        /* <DEDUP_REMOVED lines=37> */
.L_x_15844:
[----:B------:R-:W-:-:S07]  /*0e40*/  IMAD.MOV.U32 R61, RZ, RZ, R8 ;  /* 0x000000ffff3d7224 */ /* 0x000fce00078e0008 */
.L_x_15845:
[----:B------:R-:W-:Y:S05]  /*0e50*/  BSYNC B2 ;  /* 0x0000000000027941 */ /* 0x000fea0003800000 */
.L_x_15843:
        /* <DEDUP_REMOVED lines=16> */
.L_x_15849:
[----:B------:R-:W-:Y:S05]  /*0f60*/  BSYNC B3 ;  /* 0x0000000000037941 */ /* 0x000fea0003800000 */
.L_x_15848:
        /* <DEDUP_REMOVED lines=43> */
.L_x_15847:
[----:B------:R-:W-:Y:S05]  /*1220*/  BSYNC B2 ;  /* 0x0000000000027941 */ /* 0x000fea0003800000 */
.L_x_15846:
[----:B------:R-:W0:Y:S01]  /*1230*/  LDC R81, c[0x0][0x298] ;  /* 0x0000a600ff517b82 */ /* 0x000e220000000800 */
[----:B------:R-:W-:Y:S01]  /*1240*/  HFMA2.MMA R80, -RZ, RZ, 0.1171875, 0 ;  /* 0x2f800000ff507435 */ /* 0x000fe200000001ff */
[----:B------:R-:W-:Y:S01]  /*1250*/  I2FP.F32.U32 R7, R61 ;  /* 0x0000003d00077245 */ /* 0x000fe20000201000 */
[----:B-----5:R-:W-:Y:S01]  /*1260*/  FMUL.FTZ R44, R44, R60 ;  /* 0x0000003c2c2c7220 */ /* 0x020fe20000410000 */
[----:B------:R-:W-:Y:S01]  /*1270*/  ISETP.NE.U32.AND P1, PT, R62, RZ, PT ;  /* 0x000000ff3e00720c */ /* 0x000fe20003f25070 */
[----:B------:R-:W-:Y:S01]  /*1280*/  BSSY B2, `(.L_x_15850) ;  /* 0x0000015000027945 */ /* 0x000fe20003800000 */
[C---:B------:R-:W-:Y:S01]  /*1290*/  ISETP.NE.AND P3, PT, R83.reuse, 0x1, PT ;  /* 0x000000015300780c */ /* 0x040fe20003f65270 */
[----:B------:R-:W-:Y:S01]  /*12a0*/  VIADD R62, R83, 0x1 ;  /* 0x00000001533e7836 */ /* 0x000fe20000000000 */
[----:B------:R-:W3:Y:S01]  /*12b0*/  LDC R82, c[0x0][0x294] ;  /* 0x0000a500ff527b82 */ /* 0x000ee20000000800 */
[----:B------:R-:W-:Y:S02]  /*12c0*/  ISETP.NE.AND.EX P1, PT, R63, RZ, PT, P1 ;  /* 0x000000ff3f00720c */ /* 0x000fe40003f25310 */
[----:B------:R-:W-:Y:S01]  /*12d0*/  FFMA.FTZ R7, R7, R80, 1.1641532182693481445e-10 ;  /* 0x2f00000007077423 */ /* 0x000fe20000010050 */
[----:B0-----:R-:W-:-:S04]  /*12e0*/  FMUL.FTZ R44, R44, R81 ;  /* 0x000000512c2c7220 */ /* 0x001fc80000410000 */
[----:B---3--:R-:W-:-:S04]  /*12f0*/  FSETP.GTU.FTZ.AND P2, PT, R7, R82, PT ;  /* 0x000000520700720b */ /* 0x008fc80003f5c000 */
        /* <DEDUP_REMOVED lines=12> */
.L_x_15851:
[----:B------:R-:W-:-:S07]  /*13c0*/  IMAD.MOV.U32 R61, RZ, RZ, R8 ;  /* 0x000000ffff3d7224 */ /* 0x000fce00078e0008 */
.L_x_15852:
[----:B------:R-:W-:Y:S05]  /*13d0*/  BSYNC B2 ;  /* 0x0000000000027941 */ /* 0x000fea0003800000 */
.L_x_15850:
        /* <DEDUP_REMOVED lines=16> */
.L_x_15856:
[----:B------:R-:W-:Y:S05]  /*14e0*/  BSYNC B3 ;  /* 0x0000000000037941 */ /* 0x000fea0003800000 */
.L_x_15855:
        /* <DEDUP_REMOVED lines=43> */
.L_x_15854:
[----:B------:R-:W-:Y:S05]  /*17a0*/  BSYNC B2 ;  /* 0x0000000000027941 */ /* 0x000fea0003800000 */
.L_x_15853:
        /* <DEDUP_REMOVED lines=20> */
.L_x_15858:
[----:B------:R-:W-:-:S07]  /*18f0*/  MOV R61, R8 ;  /* 0x00000008003d7202 */ /* 0x000fce0000000f00 */
.L_x_15859:
[----:B------:R-:W-:Y:S05]  /*1900*/  BSYNC B2 ;  /* 0x0000000000027941 */ /* 0x000fea0003800000 */
.L_x_15857:
        /* <DEDUP_REMOVED lines=16> */
.L_x_15863:
[----:B------:R-:W-:Y:S05]  /*1a10*/  BSYNC B3 ;  /* 0x0000000000037941 */ /* 0x000fea0003800000 */
.L_x_15862:
        /* <DEDUP_REMOVED lines=43> */
.L_x_15861:
[----:B------:R-:W-:Y:S05]  /*1cd0*/  BSYNC B2 ;  /* 0x0000000000027941 */ /* 0x000fea0003800000 */
.L_x_15860:
        /* <DEDUP_REMOVED lines=20> */
.L_x_15865:
[----:B------:R-:W-:-:S07]  /*1e20*/  MOV R61, R8 ;  /* 0x00000008003d7202 */ /* 0x000fce0000000f00 */
.L_x_15866:
[----:B------:R-:W-:Y:S05]  /*1e30*/  BSYNC B2 ;  /* 0x0000000000027941 */ /* 0x000fea0003800000 */
.L_x_15864:
        /* <DEDUP_REMOVED lines=16> */
.L_x_15870:
[----:B------:R-:W-:Y:S05]  /*1f40*/  BSYNC B3 ;  /* 0x0000000000037941 */ /* 0x000fea0003800000 */
.L_x_15869:
        /* <DEDUP_REMOVED lines=41> */
[----:B------:R-:W-:Y:S02]  /*21e0*/  LOP3.LUT R6, R63, UR32, R6, 0x96, !PT ;  /* 0x000000203f067c12 */ /* 0x000fe4000f8e9606 */
[----:B------:R-:W-:-:S07]  /*21f0*/  MOV R9, R62 ;  /* 0x0000003e00097202 */ /* 0x000fce0000000f00 */
.L_x_15868:
[----:B------:R-:W-:Y:S05]  /*2200*/  BSYNC B2 ;  /* 0x0000000000027941 */ /* 0x000fea0003800000 */
.L_x_15867:
        /* <DEDUP_REMOVED lines=9> */
[----:B------:R-:W-:-:S03]  /*22a0*/  SEL R61, RZ, 0x1000000, P5 ;  /* 0x01000000ff3d7807 */ /* 0x000fc60002800000 */
[----:B------:R-:W-:Y:S01]  /*22b0*/  FMUL.FTZ R47, R79, R80 ;  /* 0x000000504f2f7220 */ /* 0x000fe20000410000 */
        /* <DEDUP_REMOVED lines=10> */
.L_x_15842:
[----:B------:R-:W-:Y:S05]  /*2360*/  BSYNC B1 ;  /* 0x0000000000017941 */ /* 0x000fea0003800000 */
.L_x_15841:
        /* <DEDUP_REMOVED lines=24> */
.L_x_15874:
[----:B------:R-:W-:-:S07]  /*24f0*/  MOV R80, R8 ;  /* 0x0000000800507202 */ /* 0x000fce0000000f00 */
.L_x_15875:
[----:B------:R-:W-:Y:S05]  /*2500*/  BSYNC B2 ;  /* 0x0000000000027941 */ /* 0x000fea0003800000 */
.L_x_15873:
        /* <DEDUP_REMOVED lines=16> */
.L_x_15879:
[----:B------:R-:W-:Y:S05]  /*2610*/  BSYNC B3 ;  /* 0x0000000000037941 */ /* 0x000fea0003800000 */
.L_x_15878:
        /* <DEDUP_REMOVED lines=43> */
.L_x_15877:
[----:B------:R-:W-:Y:S05]  /*28d0*/  BSYNC B2 ;  /* 0x0000000000027941 */ /* 0x000fea0003800000 */
.L_x_15876:
        /* <DEDUP_REMOVED lines=25> */
.L_x_15881:
[----:B------:R-:W-:-:S07]  /*2a70*/  IMAD.MOV.U32 R7, RZ, RZ, R8 ;  /* 0x000000ffff077224 */ /* 0x000fce00078e0008 */
.L_x_15882:
[----:B------:R-:W-:Y:S05]  /*2a80*/  BSYNC B2 ;  /* 0x0000000000027941 */ /* 0x000fea0003800000 */
.L_x_15880:
        /* <DEDUP_REMOVED lines=16> */
.L_x_15886:
[----:B------:R-:W-:Y:S05]  /*2b90*/  BSYNC B3 ;  /* 0x0000000000037941 */ /* 0x000fea0003800000 */
.L_x_15885:
        /* <DEDUP_REMOVED lines=43> */
.L_x_15884:
[----:B------:R-:W-:Y:S05]  /*2e50*/  BSYNC B2 ;  /* 0x0000000000027941 */ /* 0x000fea0003800000 */
.L_x_15883:
        /* <DEDUP_REMOVED lines=20> */
.L_x_15888:
[----:B------:R-:W-:-:S07]  /*2fa0*/  IMAD.MOV.U32 R7, RZ, RZ, R8 ;  /* 0x000000ffff077224 */ /* 0x000fce00078e0008 */
.L_x_15889:
[----:B------:R-:W-:Y:S05]  /*2fb0*/  BSYNC B2 ;  /* 0x0000000000027941 */ /* 0x000fea0003800000 */
.L_x_15887:
        /* <DEDUP_REMOVED lines=16> */
.L_x_15893:
[----:B------:R-:W-:Y:S05]  /*30c0*/  BSYNC B3 ;  /* 0x0000000000037941 */ /* 0x000fea0003800000 */
.L_x_15892:
        /* <DEDUP_REMOVED lines=41> */
[----:B------:R-:W-:Y:S01]  /*3360*/  LOP3.LUT R5, R9, UR31, R80, 0x96, !PT ;  /* 0x0000001f09057c12 */ /* 0x000fe2000f8e9650 */
[----:B------:R-:W-:-:S07]  /*3370*/  IMAD.MOV.U32 R9, RZ, RZ, R62 ;  /* 0x000000ffff097224 */ /* 0x000fce00078e003e */
.L_x_15891:
[----:B------:R-:W-:Y:S05]  /*3380*/  BSYNC B2 ;  /* 0x0000000000027941 */ /* 0x000fea0003800000 */
.L_x_15890:
        /* <DEDUP_REMOVED lines=20> */
.L_x_15895:
[----:B------:R-:W-:-:S07]  /*34d0*/  IMAD.MOV.U32 R62, RZ, RZ, R8 ;  /* 0x000000ffff3e7224 */ /* 0x000fce00078e0008 */
.L_x_15896:
[----:B------:R-:W-:Y:S05]  /*34e0*/  BSYNC B2 ;  /* 0x0000000000027941 */ /* 0x000fea0003800000 */
.L_x_15894:
        /* <DEDUP_REMOVED lines=16> */
.L_x_15900:
[----:B------:R-:W-:Y:S05]  /*35f0*/  BSYNC B3 ;  /* 0x0000000000037941 */ /* 0x000fea0003800000 */
.L_x_15899:
        /* <DEDUP_REMOVED lines=35> */
[----:B------:R-:W-:Y:S01]  /*3830*/  LOP3.LUT R9, R7, UR30, R80, 0x96, !PT ;  /* 0x0000001e07097c12 */ /* 0x000fe2000f8e9650 */
[----:B------:R-:W-:Y:S01]  /*3840*/  HFMA2.MMA R7, -RZ, RZ, 0, 0 ;  /* 0x00000000ff077435 */ /* 0x000fe200000001ff */
[----:B------:R-:W-:-:S03]  /*3850*/  LOP3.LUT R80, R83, UR29, R8, 0x96, !PT ;  /* 0x0000001d53507c12 */ /* 0x000fc6000f8e9608 */
[----:B------:R-:W-:-:S04]  /*3860*/  IMAD.WIDE.U32 R8, R9, -0x326172a9, RZ ;  /* 0xcd9e8d5709087825 */ /* 0x000fc800078e00ff */
[----:B------:R-:W-:Y:S01]  /*3870*/  IMAD.WIDE.U32 R80, R80, -0x2daee0ad, RZ ;  /* 0xd2511f5350507825 */ /* 0x000fe200078e00ff */
[----:B------:R-:W-:-:S03]  /*3880*/  LOP3.LUT R5, R9, UR31, R82, 0x96, !PT ;  /* 0x0000001f09057c12 */ /* 0x000fc6000f8e9652 */
[----:B------:R-:W-:Y:S01]  /*3890*/  IMAD.MOV.U32 R9, RZ, RZ, R80 ;  /* 0x000000ffff097224 */ /* 0x000fe200078e0050 */
[----:B------:R-:W-:-:S07]  /*38a0*/  LOP3.LUT R6, R81, UR32, R6, 0x96, !PT ;  /* 0x0000002051067c12 */ /* 0x000fce000f8e9606 */
.L_x_15898:
[----:B------:R-:W-:Y:S05]  /*38b0*/  BSYNC B2 ;  /* 0x0000000000027941 */ /* 0x000fea0003800000 */
.L_x_15897:
[----:B------:R-:W0:Y:S01]  /*38c0*/  LDC R80, c[0x0][0x294] ;  /* 0x0000a500ff507b82 */ /* 0x000e220000000800 */
[----:B------:R-:W-:Y:S01]  /*38d0*/  I2FP.F32.U32 R63, R62 ;  /* 0x0000003e003f7245 */ /* 0x000fe20000201000 */
[----:B------:R-:W-:Y:S01]  /*38e0*/  FMUL.FTZ R62, R51, R60 ;  /* 0x0000003c333e7220 */ /* 0x000fe20000410000 */
[----:B------:R-:W-:Y:S02]  /*38f0*/  SEL R81, RZ, 0x10000, P4 ;  /* 0x00010000ff517807 */ /* 0x000fe40002000000 */
[----:B------:R-:W-:Y:S01]  /*3900*/  SEL R82, RZ, 0x100, P3 ;  /* 0x00000100ff527807 */ /* 0x000fe20001800000 */
[----:B------:R-:W-:Y:S01]  /*3910*/  FFMA.FTZ R63, R63, R92, 1.1641532182693481445e-10 ;  /* 0x2f0000003f3f7423 */ /* 0x000fe2000001005c */
[----:B------:R-:W-:-:S04]  /*3920*/  FMUL.FTZ R62, R62, R93 ;  /* 0x0000005d3e3e7220 */ /* 0x000fc80000410000 */
[----:B0-----:R-:W-:-:S04]  /*3930*/  FSETP.GTU.FTZ.AND P5, PT, R63, R80, PT ;  /* 0x000000503f00720b */ /* 0x001fc80003fbc000 */
        /* <DEDUP_REMOVED lines=14> */
.L_x_15872:
[----:B------:R-:W-:Y:S05]  /*3a20*/  BSYNC B1 ;  /* 0x0000000000017941 */ /* 0x000fea0003800000 */
.L_x_15871:
        /* <DEDUP_REMOVED lines=24> */
.L_x_15904:
[----:B------:R-:W-:-:S07]  /*3bb0*/  IMAD.MOV.U32 R80, RZ, RZ, R8 ;  /* 0x000000ffff507224 */ /* 0x000fce00078e0008 */
.L_x_15905:
[----:B------:R-:W-:Y:S05]  /*3bc0*/  BSYNC B2 ;  /* 0x0000000000027941 */ /* 0x000fea0003800000 */
.L_x_15903:
        /* <DEDUP_REMOVED lines=16> */
.L_x_15909:
[----:B------:R-:W-:Y:S05]  /*3cd0*/  BSYNC B3 ;  /* 0x0000000000037941 */ /* 0x000fea0003800000 */
.L_x_15908:
        /* <DEDUP_REMOVED lines=43> */
.L_x_15907:
[----:B------:R-:W-:Y:S05]  /*3f90*/  BSYNC B2 ;  /* 0x0000000000027941 */ /* 0x000fea0003800000 */
.L_x_15906:
[----:B------:R-:W0:Y:S01]  /*3fa0*/  LDC R93, c[0x0][0x298] ;  /* 0x0000a600ff5d7b82 */ /* 0x000e220000000800 */
[----:B------:R-:W-:Y:S01]  /*3fb0*/  I2FP.F32.U32 R7, R80 ;  /* 0x0000005000077245 */ /* 0x000fe20000201000 */
[----:B------:R-:W-:Y:S02]  /*3fc0*/  IMAD.MOV.U32 R92, RZ, RZ, 0x2f800000 ;  /* 0x2f800000ff5c7424 */ /* 0x000fe400078e00ff */
[----:B-----5:R-:W-:Y:S01]  /*3fd0*/  FMUL.FTZ R52, R52, R60 ;  /* 0x0000003c34347220 */ /* 0x020fe20000410000 */
[----:B------:R-:W-:Y:S01]  /*3fe0*/  ISETP.NE.U32.AND P1, PT, R62, RZ, PT ;  /* 0x000000ff3e00720c */ /* 0x000fe20003f25070 */
[----:B------:R-:W-:Y:S01]  /*3ff0*/  BSSY B2, `(.L_x_15910) ;  /* 0x0000015000027945 */ /* 0x000fe20003800000 */
[----:B------:R-:W-:Y:S01]  /*4000*/  FFMA.FTZ R7, R7, R92, 1.1641532182693481445e-10 ;  /* 0x2f00000007077423 */ /* 0x000fe2000001005c */
[----:B------:R-:W-:Y:S01]  /*4010*/  ISETP.NE.AND P3, PT, R81, 0x1, PT ;  /* 0x000000015100780c */ /* 0x000fe20003f65270 */
[----:B------:R-:W3:Y:S01]  /*4020*/  LDC R82, c[0x0][0x294] ;  /* 0x0000a500ff527b82 */ /* 0x000ee20000000800 */
[----:B------:R-:W-:-:S02]  /*4030*/  ISETP.NE.AND.EX P1, PT, R63, RZ, PT, P1 ;  /* 0x000000ff3f00720c */ /* 0x000fc40003f25310 */
[----:B------:R-:W-:Y:S01]  /*4040*/  IADD3 R62, R81, 0x1, RZ ;  /* 0x00000001513e7810 */ /* 0x000fe20007ffe0ff */
[----:B0-----:R-:W-:Y:S01]  /*4050*/  FMUL.FTZ R52, R52, R93 ;  /* 0x0000005d34347220 */ /* 0x001fe20000410000 */
        /* <DEDUP_REMOVED lines=13> */
.L_x_15911:
[----:B------:R-:W-:-:S07]  /*4130*/  MOV R7, R8 ;  /* 0x0000000800077202 */ /* 0x000fce0000000f00 */
.L_x_15912:
[----:B------:R-:W-:Y:S05]  /*4140*/  BSYNC B2 ;  /* 0x0000000000027941 */ /* 0x000fea0003800000 */
.L_x_15910:
        /* <DEDUP_REMOVED lines=16> */
.L_x_15916:
[----:B------:R-:W-:Y:S05]  /*4250*/  BSYNC B3 ;  /* 0x0000000000037941 */ /* 0x000fea0003800000 */
.L_x_15915:
        /* <DEDUP_REMOVED lines=41> */
[----:B------:R-:W-:Y:S01]  /*44f0*/  MOV R9, R62 ;  /* 0x0000003e00097202 */ /* 0x000fe20000000f00 */
[----:B------:R-:W-:-:S07]  /*4500*/  IMAD.MOV.U32 R62, RZ, RZ, RZ ;  /* 0x000000ffff3e7224 */ /* 0x000fce00078e00ff */
.L_x_15914:
[----:B------:R-:W-:Y:S05]  /*4510*/  BSYNC B2 ;  /* 0x0000000000027941 */ /* 0x000fea0003800000 */
.L_x_15913:
        /* <DEDUP_REMOVED lines=20> */
.L_x_15918:
[----:B------:R-:W-:-:S07]  /*4660*/  MOV R7, R8 ;  /* 0x0000000800077202 */ /* 0x000fce0000000f00 */
.L_x_15919:
[----:B------:R-:W-:Y:S05]  /*4670*/  BSYNC B2 ;  /* 0x0000000000027941 */ /* 0x000fea0003800000 */
.L_x_15917:
        /* <DEDUP_REMOVED lines=16> */
.L_x_15923:
[----:B------:R-:W-:Y:S05]  /*4780*/  BSYNC B3 ;  /* 0x0000000000037941 */ /* 0x000fea0003800000 */
.L_x_15922:
        /* <DEDUP_REMOVED lines=43> */
.L_x_15921:
[----:B------:R-:W-:Y:S05]  /*4a40*/  BSYNC B2 ;  /* 0x0000000000027941 */ /* 0x000fea0003800000 */
.L_x_15920:
        /* <DEDUP_REMOVED lines=20> */
.L_x_15925:
[----:B------:R-:W-:-:S07]  /*4b90*/  MOV R62, R8 ;  /* 0x00000008003e7202 */ /* 0x000fce0000000f00 */
.L_x_15926:
[----:B------:R-:W-:Y:S05]  /*4ba0*/  BSYNC B2 ;  /* 0x0000000000027941 */ /* 0x000fea0003800000 */
.L_x_15924:
        /* <DEDUP_REMOVED lines=16> */
.L_x_15930:
[----:B------:R-:W-:Y:S05]  /*4cb0*/  BSYNC B3 ;  /* 0x0000000000037941 */ /* 0x000fea0003800000 */
.L_x_15929:
        /* <DEDUP_REMOVED lines=36> */
[----:B------:R-:W-:Y:S01]  /*4f00*/  IMAD.MOV.U32 R7, RZ, RZ, RZ ;  /* 0x000000ffff077224 */ /* 0x000fe200078e00ff */
[----:B------:R-:W-:-:S03]  /*4f10*/  LOP3.LUT R80, R83, UR29, R8, 0x96, !PT ;  /* 0x0000001d53507c12 */ /* 0x000fc6000f8e9608 */
[----:B------:R-:W-:-:S04]  /*4f20*/  IMAD.WIDE.U32 R8, R9, -0x326172a9, RZ ;  /* 0xcd9e8d5709087825 */ /* 0x000fc800078e00ff */
[----:B------:R-:W-:Y:S01]  /*4f30*/  IMAD.WIDE.U32 R80, R80, -0x2daee0ad, RZ ;  /* 0xd2511f5350507825 */ /* 0x000fe200078e00ff */
[----:B------:R-:W-:-:S04]  /*4f40*/  LOP3.LUT R5, R9, UR31, R82, 0x96, !PT ;  /* 0x0000001f09057c12 */ /* 0x000fc8000f8e9652 */
[----:B------:R-:W-:Y:S02]  /*4f50*/  LOP3.LUT R6, R81, UR32, R6, 0x96, !PT ;  /* 0x0000002051067c12 */ /* 0x000fe4000f8e9606 */
[----:B------:R-:W-:-:S07]  /*4f60*/  MOV R9, R80 ;  /* 0x0000005000097202 */ /* 0x000fce0000000f00 */
.L_x_15928:
[----:B------:R-:W-:Y:S05]  /*4f70*/  BSYNC B2 ;  /* 0x0000000000027941 */ /* 0x000fea0003800000 */
.L_x_15927:
        /* <DEDUP_REMOVED lines=22> */
.L_x_15902:
[----:B------:R-:W-:Y:S05]  /*50e0*/  BSYNC B1 ;  /* 0x0000000000017941 */ /* 0x000fea0003800000 */
.L_x_15901:
        /* <DEDUP_REMOVED lines=24> */
.L_x_15934:
[----:B------:R-:W-:-:S07]  /*5270*/  MOV R80, R8 ;  /* 0x0000000800507202 */ /* 0x000fce0000000f00 */
.L_x_15935:
[----:B------:R-:W-:Y:S05]  /*5280*/  BSYNC B2 ;  /* 0x0000000000027941 */ /* 0x000fea0003800000 */
.L_x_15933:
        /* <DEDUP_REMOVED lines=16> */
.L_x_15939:
[----:B------:R-:W-:Y:S05]  /*5390*/  BSYNC B3 ;  /* 0x0000000000037941 */ /* 0x000fea0003800000 */
.L_x_15938:
        /* <DEDUP_REMOVED lines=43> */
.L_x_15937:
[----:B------:R-:W-:Y:S05]  /*5650*/  BSYNC B2 ;  /* 0x0000000000027941 */ /* 0x000fea0003800000 */
.L_x_15936:
        /* <DEDUP_REMOVED lines=25> */
.L_x_15941:
[----:B------:R-:W-:-:S07]  /*57f0*/  IMAD.MOV.U32 R7, RZ, RZ, R8 ;  /* 0x000000ffff077224 */ /* 0x000fce00078e0008 */
.L_x_15942:
[----:B------:R-:W-:Y:S05]  /*5800*/  BSYNC B2 ;  /* 0x0000000000027941 */ /* 0x000fea0003800000 */
.L_x_15940:
        /* <DEDUP_REMOVED lines=16> */
.L_x_15946:
[----:B------:R-:W-:Y:S05]  /*5910*/  BSYNC B3 ;  /* 0x0000000000037941 */ /* 0x000fea0003800000 */
.L_x_15945:
        /* <DEDUP_REMOVED lines=43> */
.L_x_15944:
[----:B------:R-:W-:Y:S05]  /*5bd0*/  BSYNC B2 ;  /* 0x0000000000027941 */ /* 0x000fea0003800000 */
.L_x_15943:
        /* <DEDUP_REMOVED lines=20> */
.L_x_15948:
[----:B------:R-:W-:-:S07]  /*5d20*/  IMAD.MOV.U32 R7, RZ, RZ, R8 ;  /* 0x000000ffff077224 */ /* 0x000fce00078e0008 */
.L_x_15949:
[----:B------:R-:W-:Y:S05]  /*5d30*/  BSYNC B2 ;  /* 0x0000000000027941 */ /* 0x000fea0003800000 */
.L_x_15947:
        /* <DEDUP_REMOVED lines=16> */
.L_x_15953:
[----:B------:R-:W-:Y:S05]  /*5e40*/  BSYNC B3 ;  /* 0x0000000000037941 */ /* 0x000fea0003800000 */
.L_x_15952:
        /* <DEDUP_REMOVED lines=43> */
.L_x_15951:
[----:B------:R-:W-:Y:S05]  /*6100*/  BSYNC B2 ;  /* 0x0000000000027941 */ /* 0x000fea0003800000 */
.L_x_15950:
        /* <DEDUP_REMOVED lines=20> */
.L_x_15955:
[----:B------:R-:W-:-:S07]  /*6250*/  IMAD.MOV.U32 R80, RZ, RZ, R8 ;  /* 0x000000ffff507224 */ /* 0x000fce00078e0008 */
.L_x_15956:
[----:B------:R-:W-:Y:S05]  /*6260*/  BSYNC B2 ;  /* 0x0000000000027941 */ /* 0x000fea0003800000 */
.L_x_15954:
        /* <DEDUP_REMOVED lines=16> */
.L_x_15960:
[----:B------:R-:W-:Y:S05]  /*6370*/  BSYNC B3 ;  /* 0x0000000000037941 */ /* 0x000fea0003800000 */
.L_x_15959:
        /* <DEDUP_REMOVED lines=43> */
.L_x_15958:
[----:B------:R-:W-:Y:S05]  /*6630*/  BSYNC B2 ;  /* 0x0000000000027941 */ /* 0x000fea0003800000 */
.L_x_15957:
[----:B------:R-:W0:Y:S01]  /*6640*/  LDC R82, c[0x0][0x294] ;  /* 0x0000a500ff527b82 */ /* 0x000e220000000800 */
[----:B------:R-:W-:Y:S01]  /*6650*/  I2FP.F32.U32 R81, R80 ;  /* 0x0000005000517245 */ /* 0x000fe20000201000 */
[----:B------:R-:W-:Y:S01]  /*6660*/  FMUL.FTZ R60, R59, R60 ;  /* 0x0000003c3b3c7220 */ /* 0x000fe20000410000 */
[----:B------:R-:W-:Y:S02]  /*6670*/  LEA R62, P5, R61, UR10, 0x4 ;  /* 0x0000000a3d3e7c11 */ /* 0x000fe4000f8a20ff */
[----:B------:R-:W-:Y:S01]  /*6680*/  SEL R80, RZ, 0x100, P3 ;  /* 0x00000100ff507807 */ /* 0x000fe20001800000 */
[----:B------:R-:W-:Y:S01]  /*6690*/  FFMA.FTZ R81, R81, R92, 1.1641532182693481445e-10 ;  /* 0x2f00000051517423 */ /* 0x000fe2000001005c */
[----:B------:R-:W-:Y:S01]  /*66a0*/  LEA.HI.X R63, R61, UR11, RZ, 0x4, P5 ;  /* 0x0000000b3d3f7c11 */ /* 0x000fe2000a8f24ff */
[----:B------:R-:W-:-:S03]  /*66b0*/  FMUL.FTZ R60, R60, R93 ;  /* 0x0000005d3c3c7220 */ /* 0x000fc60000410000 */
[----:B0-----:R-:W-:Y:S02]  /*66c0*/  FSETP.GTU.FTZ.AND P5, PT, R81, R82, PT ;  /* 0x000000525100720b */ /* 0x001fe40003fbc000 */
        /* <DEDUP_REMOVED lines=8> */
[----:B------:R0:W-:Y:S02]  /*6750*/  STG.E.128 desc[UR4][R62.64], R56 ;  /* 0x000000383e007986 */ /* 0x0001e4000c101d04 */
[----:B------:R-:W-:Y:S01]  /*6760*/  IMAD.IADD R81, R80, 0x1, R81 ;  /* 0x0000000150517824 */ /* 0x000fe200078e0251 */
[----:B------:R-:W-:-:S05]  /*6770*/  LEA.HI.X R61, R61, UR13, RZ, 0x2, P1 ;  /* 0x0000000d3d3d7c11 */ /* 0x000fca00088f14ff */
[----:B------:R0:W-:Y:S04]  /*6780*/  STG.E desc[UR4][R60.64], R81 ;  /* 0x000000513c007986 */ /* 0x0001e8000c101904 */
.L_x_15932:
[----:B------:R-:W-:Y:S05]  /*6790*/  BSYNC B1 ;  /* 0x0000000000017941 */ /* 0x000fea0003800000 */
.L_x_15931:
[----:B0----5:R-:W-:Y:S01]  /*67a0*/  FADD.FTZ R60, RZ, R44 ;  /* 0x0000002cff3c7221 */ /* 0x021fe20000010000 */
[C---:B------:R-:W-:Y:S01]  /*67b0*/  ISETP.GT.U32.AND P1, PT, R88.reuse, 0x3f, PT ;  /* 0x0000003f5800780c */ /* 0x040fe20003f24070 */
[----:B----4-:R-:W0:Y:S01]  /*67c0*/  S2R R62, SR_TID.X ;  /* 0x00000000003e7919 */ /* 0x010e220000002100 */
        /* <DEDUP_REMOVED lines=76> */
.L_x_15982:
[----:B----4-:R-:W-:Y:S01]  /*6c90*/  FADD.FTZ R83, R93, R83 ;  /* 0x000000535d537221 */ /* 0x010fe20000010000 */
[----:B------:R-:W-:Y:S01]  /*6ca0*/  FMUL.FTZ R60, R81, R81 ;  /* 0x00000051513c7220 */ /* 0x000fe20000410000 */
[----:B------:R-:W-:Y:S01]  /*6cb0*/  PLOP3.LUT P1, PT, PT, PT, UP1, 0x40, 0x0 ;  /* 0x000000000000781c */ /* 0x000fe20003f2e818 */
[----:B------:R-:W4:Y:S01]  /*6cc0*/  @!P4 LDC.64 R62, c[0x0][0x250] ;  /* 0x00009400ff3ecb82 */ /* 0x000f220000000a00 */
[----:B------:R-:W-:Y:S01]  /*6cd0*/  FFMA.FTZ R82, R83, R82, UR14 ;  /* 0x0000000e53527e23 */ /* 0x000fe20008010052 */
[----:B------:R-:W-:Y:S01]  /*6ce0*/  BSSY B1, `(.L_x_15962) ;  /* 0x000001c000017945 */ /* 0x000fe20003800000 */
        /* <DEDUP_REMOVED lines=27> */
.L_x_15963:
[----:B------:R-:W-:Y:S05]  /*6ea0*/  BSYNC B1 ;  /* 0x0000000000017941 */ /* 0x000fea0003800000 */
.L_x_15962:
        /* <DEDUP_REMOVED lines=19> */
.L_x_15965:
[----:B------:R-:W-:Y:S05]  /*6fe0*/  BSYNC B1 ;  /* 0x0000000000017941 */ /* 0x000fea0003800000 */
.L_x_15964:
        /* <DEDUP_REMOVED lines=19> */
.L_x_15967:
[----:B------:R-:W-:Y:S05]  /*7120*/  BSYNC B1 ;  /* 0x0000000000017941 */ /* 0x000fea0003800000 */
.L_x_15966:
        /* <DEDUP_REMOVED lines=18> */
.L_x_15969:
[----:B------:R-:W-:Y:S05]  /*7250*/  BSYNC B1 ;  /* 0x0000000000017941 */ /* 0x000fea0003800000 */
.L_x_15968:
[----:B01--4-:R-:W0:Y:S02]  /*7260*/  LDC.64 R60, c[0x0][0x210] ;  /* 0x00008400ff3c7b82 */ /* 0x013e240000000a00 */
[----:B0-----:R-:W-:-:S05]  /*7270*/  IMAD R0, R60, 0x4, R0 ;  /* 0x000000043c007824 */ /* 0x001fca00078e0200 */
[----:B------:R-:W-:-:S13]  /*7280*/  ISETP.GE.AND P1, PT, R0, R61, PT ;  /* 0x0000003d0000720c */ /* 0x000fda0003f26270 */
[----:B------:R-:W-:Y:S05]  /*7290*/  @!P1 BRA `(.L_x_15970) ;  /* 0xffffff9800549947 */ /* 0x000fea000383ffff */
[----:B------:R-:W-:Y:S05]  /*72a0*/  BSYNC B0 ;  /* 0x0000000000007941 */ /* 0x000fea0003800000 */
.L_x_15840:
[----:B------:R-:W-:Y:S05]  /*72b0*/  EXIT ;  /* 0x000000000000794d */ /* 0x000fea0003800000 */
.L_x_15961:
[----:B------:R-:W-:Y:S01]  /*72c0*/  HFMA2.MMA R80, -RZ, RZ, 0, 5.9604644775390625e-08 ;  /* 0x00000001ff507435 */ /* 0x000fe200000001ff */
[----:B------:R-:W-:Y:S01]  /*72d0*/  BSSY B1, `(.L_x_15971) ;  /* 0x0000006000017945 */ /* 0x000fe20003800000 */
[----:B------:R-:W-:Y:S01]  /*72e0*/  IMAD.MOV.U32 R63, RZ, RZ, 0x1f ;  /* 0x0000001fff3f7424 */ /* 0x000fe200078e00ff */
[----:B------:R-:W-:-:S08]  /*72f0*/  MOV R62, 0xffffffff ;  /* 0xffffffff003e7802 */ /* 0x000fd00000000f00 */
[----:B-123--:R-:W-:Y:S05]  /*7300*/  WARPSYNC.COLLECTIVE R62, `(.L_x_15972) ;  /* 0x000000003e087348 */ /* 0x00efea0003c00000 */
[----:B------:R0:W4:Y:S02]  /*7310*/  SHFL.BFLY P5, R83, R61, R80, R63 ;  /* 0x0c0000503d537389 */ /* 0x00012400000a003f */
[----:B01234-:R-:W-:Y:S01]  /*7320*/  ENDCOLLECTIVE ;  /* 0x000000000000791b */ /* 0x01ffe20003800000 */
.L_x_15972:
[----:B------:R-:W-:Y:S05]  /*7330*/  BSYNC B1 ;  /* 0x0000000000017941 */ /* 0x000fea0003800000 */
.L_x_15971:
        /* <DEDUP_REMOVED lines=9> */
.L_x_15973:
[----:B------:R-:W-:Y:S01]  /*73d0*/  HFMA2.MMA R80, -RZ, RZ, 0, 2.384185791015625e-07 ;  /* 0x00000004ff507435 */ /* 0x000fe200000001ff */
[----:B------:R-:W-:-:S04]  /*73e0*/  FADD.FTZ R93, R92, R83 ;  /* 0x000000535c5d7221 */ /* 0x000fc80000010000 */
[----:B------:R-:W-:-:S07]  /*73f0*/  IMAD.MOV.U32 R61, RZ, RZ, R93 ;  /* 0x000000ffff3d7224 */ /* 0x000fce00078e005d */
[----:B------:R-:W-:Y:S05]  /*7400*/  WARPSYNC.COLLECTIVE R62, `(.L_x_15974) ;  /* 0x000000003e087348 */ /* 0x000fea0003c00000 */
[----:B------:R0:W1:Y:S02]  /*7410*/  SHFL.BFLY P5, R83, R61, R80, R63 ;  /* 0x0c0000503d537389 */ /* 0x00006400000a003f */
[----:B01----:R-:W-:Y:S01]  /*7420*/  ENDCOLLECTIVE ;  /* 0x000000000000791b */ /* 0x003fe20003800000 */
.L_x_15974:
[----:B------:R-:W-:Y:S01]  /*7430*/  MOV R80, 0x8 ;  /* 0x0000000800507802 */ /* 0x000fe20000000f00 */
[----:B------:R-:W-:-:S04]  /*7440*/  FADD.FTZ R93, R93, R83 ;  /* 0x000000535d5d7221 */ /* 0x000fc80000010000 */
[----:B------:R-:W-:-:S07]  /*7450*/  IMAD.MOV.U32 R61, RZ, RZ, R93 ;  /* 0x000000ffff3d7224 */ /* 0x000fce00078e005d */
[----:B------:R-:W-:Y:S05]  /*7460*/  WARPSYNC.COLLECTIVE R62, `(.L_x_15975) ;  /* 0x000000003e087348 */ /* 0x000fea0003c00000 */
[----:B------:R0:W1:Y:S02]  /*7470*/  SHFL.BFLY P5, R83, R61, R80, R63 ;  /* 0x0c0000503d537389 */ /* 0x00006400000a003f */
[----:B01----:R-:W-:Y:S01]  /*7480*/  ENDCOLLECTIVE ;  /* 0x000000000000791b */ /* 0x003fe20003800000 */
.L_x_15975:
[----:B------:R-:W-:Y:S01]  /*7490*/  HFMA2.MMA R80, -RZ, RZ, 0, 9.5367431640625e-07 ;  /* 0x00000010ff507435 */ /* 0x000fe200000001ff */
[----:B------:R-:W-:-:S04]  /*74a0*/  FADD.FTZ R60, R93, R83 ;  /* 0x000000535d3c7221 */ /* 0x000fc80000010000 */
[----:B------:R-:W-:-:S07]  /*74b0*/  IMAD.MOV.U32 R61, RZ, RZ, R60 ;  /* 0x000000ffff3d7224 */ /* 0x000fce00078e003c */
[----:B------:R-:W-:Y:S05]  /*74c0*/  WARPSYNC.COLLECTIVE R62, `(.L_x_15976) ;  /* 0x000000003e087348 */ /* 0x000fea0003c00000 */
[----:B------:R0:W1:Y:S02]  /*74d0*/  SHFL.BFLY P5, R83, R61, R80, R63 ;  /* 0x0c0000503d537389 */ /* 0x00006400000a003f */
[----:B01----:R-:W-:Y:S01]  /*74e0*/  ENDCOLLECTIVE ;  /* 0x000000000000791b */ /* 0x003fe20003800000 */
.L_x_15976:
        /* <DEDUP_REMOVED lines=41> */
.L_x_15977:
[----:B------:R-:W-:Y:S01]  /*7780*/  HFMA2.MMA R80, -RZ, RZ, 0, 1.1920928955078125e-07 ;  /* 0x00000002ff507435 */ /* 0x000fe200000001ff */
[----:B------:R-:W-:-:S10]  /*7790*/  FADD.FTZ R61, R60, R83 ;  /* 0x000000533c3d7221 */ /* 0x000fd40000010000 */
[----:B------:R-:W-:Y:S05]  /*77a0*/  WARPSYNC.COLLECTIVE R62, `(.L_x_15978) ;  /* 0x000000003e087348 */ /* 0x000fea0003c00000 */
[----:B------:R0:W1:Y:S02]  /*77b0*/  SHFL.BFLY P5, R83, R61, R80, R63 ;  /* 0x0c0000503d537389 */ /* 0x00006400000a003f */
[----:B01----:R-:W-:Y:S01]  /*77c0*/  ENDCOLLECTIVE ;  /* 0x000000000000791b */ /* 0x003fe20003800000 */
.L_x_15978:
[----:B------:R-:W-:Y:S01]  /*77d0*/  MOV R80, 0x4 ;  /* 0x0000000400507802 */ /* 0x000fe20000000f00 */
[----:B------:R-:W-:-:S04]  /*77e0*/  FADD.FTZ R92, R61, R83 ;  /* 0x000000533d5c7221 */ /* 0x000fc80000010000 */
[----:B------:R-:W-:-:S07]  /*77f0*/  IMAD.MOV.U32 R61, RZ, RZ, R92 ;  /* 0x000000ffff3d7224 */ /* 0x000fce00078e005c */
[----:B------:R-:W-:Y:S05]  /*7800*/  WARPSYNC.COLLECTIVE R62, `(.L_x_15979) ;  /* 0x000000003e087348 */ /* 0x000fea0003c00000 */
[----:B------:R0:W1:Y:S02]  /*7810*/  SHFL.BFLY P5, R83, R61, R80, R63 ;  /* 0x0c0000503d537389 */ /* 0x00006400000a003f */
[----:B01----:R-:W-:Y:S01]  /*7820*/  ENDCOLLECTIVE ;  /* 0x000000000000791b */ /* 0x003fe20003800000 */
.L_x_15979:
[----:B------:R-:W-:Y:S01]  /*7830*/  HFMA2.MMA R80, -RZ, RZ, 0, 4.76837158203125e-07 ;  /* 0x00000008ff507435 */ /* 0x000fe200000001ff */
[----:B------:R-:W-:-:S04]  /*7840*/  FADD.FTZ R93, R92, R83 ;  /* 0x000000535c5d7221 */ /* 0x000fc80000010000 */
[----:B------:R-:W-:-:S07]  /*7850*/  IMAD.MOV.U32 R61, RZ, RZ, R93 ;  /* 0x000000ffff3d7224 */ /* 0x000fce00078e005d */
[----:B------:R-:W-:Y:S05]  /*7860*/  WARPSYNC.COLLECTIVE R62, `(.L_x_15980) ;  /* 0x000000003e087348 */ /* 0x000fea0003c00000 */
[----:B------:R0:W1:Y:S02]  /*7870*/  SHFL.BFLY P5, R83, R61, R80, R63 ;  /* 0x0c0000503d537389 */ /* 0x00006400000a003f */
[----:B01----:R-:W-:Y:S01]  /*7880*/  ENDCOLLECTIVE ;  /* 0x000000000000791b */ /* 0x003fe20003800000 */
.L_x_15980:
[----:B------:R-:W-:Y:S01]  /*7890*/  MOV R80, 0x10 ;  /* 0x0000001000507802 */ /* 0x000fe20000000f00 */
[----:B------:R-:W-:-:S04]  /*78a0*/  FADD.FTZ R93, R93, R83 ;  /* 0x000000535d5d7221 */ /* 0x000fc80000010000 */
[----:B------:R-:W-:-:S07]  /*78b0*/  IMAD.MOV.U32 R61, RZ, RZ, R93 ;  /* 0x000000ffff3d7224 */ /* 0x000fce00078e005d */
[----:B------:R-:W-:Y:S05]  /*78c0*/  WARPSYNC.COLLECTIVE R62, `(.L_x_15981) ;  /* 0x000000003e087348 */ /* 0x000fea0003c00000 */
[----:B------:R0:W1:Y:S02]  /*78d0*/  SHFL.BFLY P5, R83, R61, R80, R63 ;  /* 0x0c0000503d537389 */ /* 0x00006400000a003f */
[----:B01----:R-:W-:Y:S01]  /*78e0*/  ENDCOLLECTIVE ;  /* 0x000000000000791b */ /* 0x003fe20003800000 */
.L_x_15981:
[----:B------:R-:W-:Y:S05]  /*78f0*/  BRA `(.L_x_15982) ;  /* 0xfffffff000e47947 */ /* 0x000fea000383ffff */
.L_x_15983:
        /* <DEDUP_REMOVED lines=16> */
.L_x_16628:


//--------------------- .text._ZN10layer_norm13ln_fwd_kernelINS_13Kernel_traitsIfffffjLj512ELj1ELj4ELj1ELj16ENS_18Kernel_traits_baseILj512EfffffjLj128EEEEELb1ELb1ELb0ELb1EEEvNS_9FwdParamsE --------------------------
	.section	.text._ZN10layer_norm13ln_fwd_kernelINS_13Kernel_traitsIfffffjLj512ELj1ELj4ELj1ELj16ENS_18Kernel_traits_baseILj512EfffffjLj128EEEEELb1ELb1ELb0ELb1EEEvNS_9FwdParamsE,"ax",@progbits
	.align	128
        .global         _ZN10layer_norm13ln_fwd_kernelINS_13Kernel_traitsIfffffjLj512ELj1ELj4ELj1ELj16ENS_18Kernel_traits_baseILj512EfffffjLj128EEEEELb1ELb1ELb0ELb1EEEvNS_9FwdParamsE
        .type           _ZN10layer_norm13ln_fwd_kernelINS_13Kernel_traitsIfffffjLj512ELj1ELj4ELj1ELj16ENS_18Kernel_traits_baseILj512EfffffjLj128EEEEELb1ELb1ELb0ELb1EEEvNS_9FwdParamsE,@function
        .size           _ZN10layer_norm13ln_fwd_kernelINS_13Kernel_traitsIfffffjLj512ELj1ELj4ELj1ELj16ENS_18Kernel_traits_baseILj512EfffffjLj128EEEEELb1ELb1ELb0ELb1EEEvNS_9FwdParamsE,(.L_x_16629 - _ZN10layer_norm13ln_fwd_kernelINS_13Kernel_traitsIfffffjLj512ELj1ELj4ELj1ELj16ENS_18Kernel_traits_baseILj512EfffffjLj128EEEEELb1ELb1ELb0ELb1EEEvNS_9FwdParamsE)
        .other          _ZN10layer_norm13ln_fwd_kernelINS_13Kernel_traitsIfffffjLj512ELj1ELj4ELj1ELj16ENS_18Kernel_traits_baseILj512EfffffjLj128EEEEELb1ELb1ELb0ELb1EEEvNS_9FwdParamsE,@"STO_CUDA_ENTRY STV_DEFAULT"
_ZN10layer_norm13ln_fwd_kernelINS_13Kernel_traitsIfffffjLj512ELj1ELj4ELj1ELj16ENS_18Kernel_traits_baseILj512EfffffjLj128EEEEELb1ELb1ELb0ELb1EEEvNS_9FwdParamsE:
.text._ZN10layer_norm13ln_fwd_kernelINS_13Kernel_traitsIfffffjLj512ELj1ELj4ELj1ELj16ENS_18Kernel_traits_baseILj512EfffffjLj128EEEEELb1ELb1ELb0ELb1EEEvNS_9FwdParamsE:
        /* <DEDUP_REMOVED lines=12> */
[----:B------:R-:W-:-:S04]  /*00c0*/  ULDC.64 UR10, c[0x0][0x260] ;  /* 0x00009800000a7ab9 */ /* 0x000fc80000000a00 */
[----:B------:R-:W3:Y:S01]  /*00d0*/  @P0 LDC R7, c[0x0][0x2f0] ;  /* 0x0000bc00ff070b82 */ /* 0x000ee20000000800 */
[----:B------:R-:W4:Y:S01]  /*00e0*/  @P0 LDG.E.64 R2, desc[UR4][R2.64] ;  /* 0x0000000402020981 */ /* 0x000f22000c1e1b00 */
[----:B------:R-:W-:Y:S01]  /*00f0*/  ULDC.64 UR12, c[0x0][0x278] ;  /* 0x00009e00000c7ab9 */ /* 0x000fe20000000a00 */
[----:B0-----:R-:W-:Y:S01]  /*0100*/  @P0 MOV R4, R84 ;  /* 0x0000005400040202 */ /* 0x001fe20000000f00 */
[----:B-1----:R-:W-:-:S06]  /*0110*/  @P0 IMAD.MOV.U32 R5, RZ, RZ, R85 ;  /* 0x000000ffff050224 */ /* 0x002fcc00078e0055 */
[----:B------:R-:W3:Y:S01]  /*0120*/  @P0 LDG.E.64 R4, desc[UR4][R4.64] ;  /* 0x0000000404040981 */ /* 0x000ee2000c1e1b00 */
[--C-:B--2---:R-:W-:Y:S01]  /*0130*/  IMAD R75, R0, UR8, R78.reuse ;  /* 0x00000008004b7c24 */ /* 0x104fe2000f8e024e */
[----:B------:R-:W-:Y:S01]  /*0140*/  SHF.R.U32.HI R79, RZ, 0x5, R78 ;  /* 0x00000005ff4f7819 */ /* 0x000fe2000001164e */
[----:B------:R-:W-:-:S04]  /*0150*/  ULDC.64 UR8, c[0x0][0x2c8] ;  /* 0x0000b20000087ab9 */ /* 0x000fc80000000a00 */
[----:B------:R-:W-:Y:S01]  /*0160*/  IMAD R79, R0, 0x4, R79 ;  /* 0x00000004004f7824 */ /* 0x000fe200078e024f */
[----:B------:R-:W-:-:S04]  /*0170*/  SHF.L.U32 R0, R78, 0x4, RZ ;  /* 0x000000044e007819 */ /* 0x000fc800000006ff */
[----:B------:R-:W-:Y:S02]  /*0180*/  LOP3.LUT R0, R0, 0x1f0, RZ, 0xc0, !PT ;  /* 0x000001f000007812 */ /* 0x000fe400078ec0ff */
[----:B------:R-:W-:Y:S02]  /*0190*/  CS2R R48, SRZ ;  /* 0x0000000000307805 */ /* 0x000fe4000001ff00 */
[----:B------:R-:W-:Y:S02]  /*01a0*/  CS2R R50, SRZ ;  /* 0x0000000000327805 */ /* 0x000fe4000001ff00 */
[----:B------:R-:W-:Y:S02]  /*01b0*/  CS2R R44, SRZ ;  /* 0x00000000002c7805 */ /* 0x000fe4000001ff00 */
[----:B------:R-:W-:Y:S02]  /*01c0*/  CS2R R46, SRZ ;  /* 0x00000000002e7805 */ /* 0x000fe4000001ff00 */
[----:B------:R-:W-:-:S02]  /*01d0*/  CS2R R40, SRZ ;  /* 0x0000000000287805 */ /* 0x000fc4000001ff00 */
[----:B------:R-:W-:Y:S02]  /*01e0*/  CS2R R42, SRZ ;  /* 0x00000000002a7805 */ /* 0x000fe4000001ff00 */
[----:B------:R-:W-:Y:S02]  /*01f0*/  CS2R R36, SRZ ;  /* 0x0000000000247805 */ /* 0x000fe4000001ff00 */
[----:B------:R-:W-:Y:S02]  /*0200*/  CS2R R38, SRZ ;  /* 0x0000000000267805 */ /* 0x000fe4000001ff00 */
        /* <DEDUP_REMOVED lines=48> */
[----:B------:R-:W-:Y:S01]  /*0510*/  UIADD3 UR26, UR6, 0x5384540f, URZ ;  /* 0x5384540f061a7890 */ /* 0x000fe2000fffe03f */
[----:B------:R-:W-:Y:S02]  /*0520*/  ISETP.NE.U32.AND P0, PT, RZ, UR8, PT ;  /* 0x00000008ff007c0c */ /* 0x000fe4000bf05070 */
[----:B------:R-:W-:Y:S01]  /*0530*/  IMAD.WIDE.U32 R8, R8, -0x326172a9, RZ ;  /* 0xcd9e8d5708087825 */ /* 0x000fe200078e00ff */
[----:B------:R-:W-:Y:S01]  /*0540*/  LOP3.LUT R77, R7, UR27, R2, 0x96, !PT ;  /* 0x0000001b074d7c12 */ /* 0x000fe2000f8e9602 */
[----:B------:R-:W-:Y:S01]  /*0550*/  UIADD3 UR28, UR6, -0xe443238, URZ ;  /* 0xf1bbcdc8061c7890 */ /* 0x000fe2000fffe03f */
[----:B------:R-:W-:Y:S02]  /*0560*/  ISETP.NE.AND.EX P0, PT, RZ, UR9, PT, P0 ;  /* 0x00000009ff007c0c */ /* 0x000fe4000bf05300 */
[----:B------:R-:W-:Y:S01]  /*0570*/  LOP3.LUT R76, R9, UR26, R4, 0x96, !PT ;  /* 0x0000001a094c7c12 */ /* 0x000fe2000f8e9604 */
[----:B------:R-:W-:Y:S01]  /*0580*/  IMAD.HI.U32 R5, R77, -0x326172a9, RZ ;  /* 0xcd9e8d574d057827 */ /* 0x000fe200078e00ff */
[----:B------:R-:W-:Y:S01]  /*0590*/  IADD3 R4, P2, R0, UR8, RZ ;  /* 0x0000000800047c10 */ /* 0x000fe2000ff5e0ff */
[----:B------:R-:W-:-:S02]  /*05a0*/  UIADD3 UR29, UR7, -0x24c28bd8, URZ ;  /* 0xdb3d7428071d7890 */ /* 0x000fc4000fffe03f */
[----:B------:R-:W-:Y:S01]  /*05b0*/  IMAD.HI.U32 R3, R76, -0x2daee0ad, RZ ;  /* 0xd2511f534c037827 */ /* 0x000fe200078e00ff */
[----:B------:R-:W-:Y:S01]  /*05c0*/  LOP3.LUT R72, R5, UR28, R8, 0x96, !PT ;  /* 0x0000001c05487c12 */ /* 0x000fe2000f8e9608 */
[----:B------:R-:W-:Y:S02]  /*05d0*/  ULDC UR8, c[0x0][0x214] ;  /* 0x0000850000087ab9 */ /* 0x000fe40000000800 */
[----:B------:R-:W-:-:S05]  /*05e0*/  IMAD.X R5, RZ, RZ, UR9, P2 ;  /* 0x00000009ff057e24 */ /* 0x000fca00090e06ff */
[----:B------:R0:W5:Y:S04]  /*05f0*/  @P0 LDG.E.128 R48, desc[UR4][R4.64] ;  /* 0x0000000404300981 */ /* 0x000168000c1e1d00 */
[----:B------:R0:W5:Y:S04]  /*0600*/  @P0 LDG.E.128 R44, desc[UR4][R4.64+0x200] ;  /* 0x00020004042c0981 */ /* 0x000168000c1e1d00 */
[----:B------:R0:W5:Y:S04]  /*0610*/  @P0 LDG.E.128 R40, desc[UR4][R4.64+0x400] ;  /* 0x0004000404280981 */ /* 0x000168000c1e1d00 */
[----:B------:R0:W5:Y:S01]  /*0620*/  @P0 LDG.E.128 R36, desc[UR4][R4.64+0x600] ;  /* 0x0006000404240981 */ /* 0x000162000c1e1d00 */
[----:B------:R-:W-:-:S02]  /*0630*/  IADD3 R2, P1, R0, UR10, RZ ;  /* 0x0000000a00027c10 */ /* 0x000fc4000ff3e0ff */
[----:B------:R-:W-:Y:S02]  /*0640*/  LOP3.LUT R74, R3, UR29, R6, 0x96, !PT ;  /* 0x0000001d034a7c12 */ /* 0x000fe4000f8e9606 */
[----:B------:R-:W-:Y:S02]  /*0650*/  IADD3.X R3, RZ, UR11, RZ, P1, !PT ;  /* 0x0000000bff037c10 */ /* 0x000fe40008ffe4ff */
[----:B------:R-:W-:Y:S02]  /*0660*/  ISETP.GE.AND P1, PT, R79, UR8, PT ;  /* 0x000000084f007c0c */ /* 0x000fe4000bf26270 */
[----:B------:R-:W-:-:S04]  /*0670*/  LOP3.LUT R78, R78, 0x1f, RZ, 0xc0, !PT ;  /* 0x0000001f4e4e7812 */ /* 0x000fc800078ec0ff */
[----:B------:R-:W-:-:S05]  /*0680*/  LEA R52, P3, R78, UR12, 0x4 ;  /* 0x0000000c4e347c11 */ /* 0x000fca000f8620ff */
[----:B------:R-:W-:Y:S02]  /*0690*/  IMAD.X R53, RZ, RZ, UR13, P3 ;  /* 0x0000000dff357e24 */ /* 0x000fe400098e06ff */
[----:B0-----:R-:W-:Y:S06]  /*06a0*/  @P1 EXIT ;  /* 0x000000000000194d */ /* 0x001fec0003800000 */
[----:B------:R-:W5:Y:S04]  /*06b0*/  LDG.E.128 R16, desc[UR4][R52.64] ;  /* 0x0000000434107981 */ /* 0x000f68000c1e1d00 */
[----:B------:R-:W5:Y:S04]  /*06c0*/  LDG.E.128 R12, desc[UR4][R52.64+0x200] ;  /* 0x00020004340c7981 */ /* 0x000f68000c1e1d00 */
[----:B------:R-:W5:Y:S04]  /*06d0*/  LDG.E.128 R8, desc[UR4][R52.64+0x400] ;  /* 0x0004000434087981 */ /* 0x000f68000c1e1d00 */
[----:B------:R-:W5:Y:S01]  /*06e0*/  LDG.E.128 R4, desc[UR4][R52.64+0x600] ;  /* 0x0006000434047981 */ /* 0x000f62000c1e1d00 */
[----:B------:R-:W-:Y:S01]  /*06f0*/  UIADD3 UR12, UR6, -0x700cb87f, URZ ;  /* 0x8ff34781060c7890 */ /* 0x000fe2000fffe03f */
[----:B------:R-:W-:Y:S01]  /*0700*/  IMAD R76, R76, -0x2daee0ad, RZ ;  /* 0xd2511f534c4c7824 */ /* 0x000fe200078e02ff */
[----:B------:R-:W-:Y:S01]  /*0710*/  UIADD3 UR13, UR7, -0x695add53, URZ ;  /* 0x96a522ad070d7890 */ /* 0x000fe2000fffe03f */
[----:B------:R-:W-:Y:S01]  /*0720*/  IMAD R77, R77, -0x326172a9, RZ ;  /* 0xcd9e8d574d4d7824 */ /* 0x000fe200078e02ff */
[----:B------:R-:W-:Y:S01]  /*0730*/  ULDC.64 UR8, c[0x0][0x270] ;  /* 0x00009c0000087ab9 */ /* 0x000fe20000000a00 */
[----:B------:R-:W-:Y:S01]  /*0740*/  IMAD.HI.U32 R0, R74, -0x326172a9, RZ ;  /* 0xcd9e8d574a007827 */ /* 0x000fe200078e00ff */
[----:B------:R-:W-:Y:S01]  /*0750*/  BSSY B0, `(.L_x_15984) ;  /* 0x000063c000007945 */ /* 0x000fe20003800000 */
[----:B------:R-:W5:Y:S02]  /*0760*/  LDG.E.128 R32, desc[UR4][R2.64] ;  /* 0x0000000402207981 */ /* 0x000f64000c1e1d00 */
[----:B------:R-:W-:Y:S01]  /*0770*/  IMAD.HI.U32 R55, R72, -0x2daee0ad, RZ ;  /* 0xd2511f5348377827 */ /* 0x000fe200078e00ff */
[----:B------:R-:W-:Y:S01]  /*0780*/  UISETP.NE.U32.AND UP0, UPT, UR8, URZ, UPT ;  /* 0x0000003f0800728c */ /* 0x000fe2000bf05070 */
[----:B------:R-:W5:Y:S01]  /*0790*/  LDG.E.128 R28, desc[UR4][R2.64+0x200] ;  /* 0x00020004021c7981 */ /* 0x000f62000c1e1d00 */
[----:B------:R-:W-:Y:S01]  /*07a0*/  LOP3.LUT R77, R0, UR12, R77, 0x96, !PT ;  /* 0x0000000c004d7c12 */ /* 0x000fe2000f8e964d */
[----:B------:R-:W-:Y:S01]  /*07b0*/  IMAD R74, R74, -0x326172a9, RZ ;  /* 0xcd9e8d574a4a7824 */ /* 0x000fe200078e02ff */
[----:B------:R-:W-:Y:S01]  /*07c0*/  LOP3.LUT R76, R55, UR13, R76, 0x96, !PT ;  /* 0x0000000d374c7c12 */ /* 0x000fe2000f8e964c */
[----:B------:R-:W5:Y:S01]  /*07d0*/  LDG.E.128 R24, desc[UR4][R2.64+0x400] ;  /* 0x0004000402187981 */ /* 0x000f62000c1e1d00 */
[----:B------:R-:W-:Y:S01]  /*07e0*/  LOP3.LUT R84, R84, 0x3, RZ, 0xc0, !PT ;  /* 0x0000000354547812 */ /* 0x000fe200078ec0ff */
[----:B------:R-:W-:Y:S01]  /*07f0*/  IMAD R72, R72, -0x2daee0ad, RZ ;  /* 0xd2511f5348487824 */ /* 0x000fe200078e02ff */
[----:B------:R-:W-:Y:S01]  /*0800*/  ULDC.U8 UR8, c[0x0][0x2a0] ;  /* 0x0000a80000087ab9 */ /* 0x000fe20000000000 */
[----:B------:R0:W5:Y:S01]  /*0810*/  LDG.E.128 R20, desc[UR4][R2.64+0x600] ;  /* 0x0006000402147981 */ /* 0x000162000c1e1d00 */
[----:B------:R-:W-:-:S02]  /*0820*/  UISETP.NE.AND.EX UP0, UPT, UR9, URZ, UPT, UP0 ;  /* 0x0000003f0900728c */ /* 0x000fc4000bf05300 */
[----:B------:R-:W-:Y:S01]  /*0830*/  UISETP.NE.AND UP1, UPT, UR8, URZ, UPT ;  /* 0x0000003f0800728c */ /* 0x000fe2000bf25270 */
[----:B------:R-:W-:Y:S01]  /*0840*/  ULDC UR10, c[0x0][0x218] ;  /* 0x00008600000a7ab9 */ /* 0x000fe20000000800 */
[----:B------:R-:W-:Y:S01]  /*0850*/  ULDC UR11, c[0x0][0x2d8] ;  /* 0x0000b600000b7ab9 */ /* 0x000fe20000000800 */
[----:B0-----:R-:W-:Y:S01]  /*0860*/  MOV R3, R57 ;  /* 0x0000003900037202 */ /* 0x001fe20000000f00 */
[----:B------:R-:W-:-:S07]  /*0870*/  IMAD.MOV.U32 R2, RZ, RZ, RZ ;  /* 0x000000ffff027224 */ /* 0x000fce00078e00ff */
.L_x_16098:
[----:B-1----:R-:W0:Y:S01]  /*0880*/  LDC.64 R80, c[0x0][0x230] ;  /* 0x00008c00ff507b82 */ /* 0x002e220000000a00 */
[----:B------:R-:W-:Y:S01]  /*0890*/  IMAD R0, R79, UR10, RZ ;  /* 0x0000000a4f007c24 */ /* 0x000fe2000f8e02ff */
[----:B------:R-:W-:Y:S01]  /*08a0*/  PLOP3.LUT P1, PT, PT, PT, UP0, 0x80, 0x0 ;  /* 0x000000000000781c */ /* 0x000fe20003f2f008 */
[----:B------:R-:W-:Y:S01]  /*08b0*/  HFMA2.MMA R60, -RZ, RZ, 0, 2.384185791015625e-07 ;  /* 0x00000004ff3c7435 */ /* 0x000fe200000001ff */
[----:B------:R-:W-:Y:S01]  /*08c0*/  PLOP3.LUT P2, PT, PT, PT, UP0, 0x80, 0x0 ;  /* 0x000000000000781c */ /* 0x000fe20003f4f008 */
[----:B------:R-:W-:Y:S01]  /*08d0*/  @UP0 ULDC.64 UR8, c[0x0][0x270] ;  /* 0x00009c0000080ab9 */ /* 0x000fe20000000a00 */
[----:B------:R-:W-:Y:S01]  /*08e0*/  SHF.R.S32.HI R57, RZ, 0x1f, R0 ;  /* 0x0000001fff397819 */ /* 0x000fe20000011400 */
[----:B------:R-:W-:Y:S01]  /*08f0*/  IMAD.MOV.U32 R88, RZ, RZ, 0x3f800000 ;  /* 0x3f800000ff587424 */ /* 0x000fe200078e00ff */
[----:B------:R-:W1:Y:S02]  /*0900*/  LDC.64 R68, c[0x0][0x220] ;  /* 0x00008800ff447b82 */ /* 0x000e640000000a00 */
[----:B------:R-:W-:-:S04]  /*0910*/  LEA.HI R57, R57, R0, RZ, 0x2 ;  /* 0x0000000039397211 */ /* 0x000fc800078f10ff */
[----:B------:R-:W-:Y:S01]  /*0920*/  LEA.HI.SX32 R85, R57, R78, 0x1e ;  /* 0x0000004e39557211 */ /* 0x000fe200078ff2ff */
[----:B------:R-:W-:-:S05]  /*0930*/  @P1 IMAD.WIDE R60, R79, R60, UR8 ;  /* 0x000000084f3c1e25 */ /* 0x000fca000f8e023c */
[----:B-----5:R2:W5:Y:S01]  /*0940*/  @P2 LDG.E R88, desc[UR4][R60.64] ;  /* 0x000000043c582981 */ /* 0x020562000c1e1900 */
[----:B0-----:R-:W-:-:S04]  /*0950*/  ISETP.NE.U32.AND P0, PT, R80, RZ, PT ;  /* 0x000000ff5000720c */ /* 0x001fc80003f05070 */
[----:B------:R-:W-:Y:S01]  /*0960*/  ISETP.NE.AND.EX P0, PT, R81, RZ, PT, P0 ;  /* 0x000000ff5100720c */ /* 0x000fe20003f05300 */
[----:B-1----:R-:W-:-:S06]  /*0970*/  IMAD.WIDE.U32 R56, R85, 0x10, R68 ;  /* 0x0000001055387825 */ /* 0x002fcc00078e0044 */
[----:B------:R-:W5:Y:S06]  /*0980*/  LDG.E.128 R56, desc[UR4][R56.64] ;  /* 0x0000000438387981 */ /* 0x000f6c000c1e1d00 */
[----:B------:R-:W0:Y:S02]  /*0990*/  @P0 LDC.64 R62, c[0x0][0x230] ;  /* 0x00008c00ff3e0b82 */ /* 0x000e240000000a00 */
[----:B0-----:R-:W-:-:S05]  /*09a0*/  @P0 IMAD.WIDE.U32 R62, R85, 0x10, R62 ;  /* 0x00000010553e0825 */ /* 0x001fca00078e003e */
[----:B------:R2:W5:Y:S01]  /*09b0*/  @P0 LDG.E.128 R52, desc[UR4][R62.64] ;  /* 0x000000043e340981 */ /* 0x000562000c1e1d00 */
[C---:B------:R-:W-:Y:S01]  /*09c0*/  ISETP.NE.AND P1, PT, R84.reuse, 0x1, PT ;  /* 0x000000015400780c */ /* 0x040fe20003f25270 */
[----:B------:R-:W-:Y:S01]  /*09d0*/  BSSY B1, `(.L_x_15985) ;  /* 0x000000c000017945 */ /* 0x000fe20003800000 */
[----:B------:R-:W-:-:S11]  /*09e0*/  IADD3 R64, R84, 0x1, RZ ;  /* 0x0000000154407810 */ /* 0x000fd60007ffe0ff */
[----:B--2---:R-:W-:Y:S05]  /*09f0*/  @!P1 BRA `(.L_x_15986) ;  /* 0x0000000000209947 */ /* 0x004fea0003800000 */
        /* <DEDUP_REMOVED lines=8> */
.L_x_15986:
[----:B------:R-:W-:-:S07]  /*0a80*/  MOV R60, R74 ;  /* 0x0000004a003c7202 */ /* 0x000fce0000000f00 */
.L_x_15987:
[----:B------:R-:W-:Y:S05]  /*0a90*/  BSYNC B1 ;  /* 0x0000000000017941 */ /* 0x000fea0003800000 */
.L_x_15985:
        /* <DEDUP_REMOVED lines=16> */
.L_x_15991:
[----:B------:R-:W-:Y:S05]  /*0ba0*/  BSYNC B2 ;  /* 0x0000000000027941 */ /* 0x000fea0003800000 */
.L_x_15990:
        /* <DEDUP_REMOVED lines=44> */
.L_x_15989:
[----:B------:R-:W-:Y:S05]  /*0e70*/  BSYNC B1 ;  /* 0x0000000000017941 */ /* 0x000fea0003800000 */
.L_x_15988:
        /* <DEDUP_REMOVED lines=8> */
[----:B------:R-:W1:Y:S01]  /*0f00*/  LDC R0, c[0x0][0x294] ;  /* 0x0000a500ff007b82 */ /* 0x000e620000000800 */
[----:B------:R-:W-:-:S02]  /*0f10*/  ISETP.NE.AND.EX P1, PT, R81, RZ, PT, P1 ;  /* 0x000000ff5100720c */ /* 0x000fc40003f25310 */
[----:B------:R-:W-:Y:S01]  /*0f20*/  IADD3 R62, R64, 0x1, RZ ;  /* 0x00000001403e7810 */ /* 0x000fe20007ffe0ff */
[----:B0-----:R-:W-:Y:S01]  /*0f30*/  FMUL.FTZ R63, R63, R86 ;  /* 0x000000563f3f7220 */ /* 0x001fe20000410000 */
        /* <DEDUP_REMOVED lines=13> */
.L_x_15993:
[----:B------:R-:W-:-:S07]  /*1010*/  MOV R60, R74 ;  /* 0x0000004a003c7202 */ /* 0x000fce0000000f00 */
.L_x_15994:
[----:B------:R-:W-:Y:S05]  /*1020*/  BSYNC B1 ;  /* 0x0000000000017941 */ /* 0x000fea0003800000 */
.L_x_15992:
        /* <DEDUP_REMOVED lines=16> */
.L_x_15998:
[----:B------:R-:W-:Y:S05]  /*1130*/  BSYNC B2 ;  /* 0x0000000000027941 */ /* 0x000fea0003800000 */
.L_x_15997:
        /* <DEDUP_REMOVED lines=44> */
.L_x_15996:
[----:B------:R-:W-:Y:S05]  /*1400*/  BSYNC B1 ;  /* 0x0000000000017941 */ /* 0x000fea0003800000 */
.L_x_15995:
        /* <DEDUP_REMOVED lines=20> */
.L_x_16000:
[----:B------:R-:W-:-:S07]  /*1550*/  IMAD.MOV.U32 R60, RZ, RZ, R74 ;  /* 0x000000ffff3c7224 */ /* 0x000fce00078e004a */
.L_x_16001:
[----:B------:R-:W-:Y:S05]  /*1560*/  BSYNC B1 ;  /* 0x0000000000017941 */ /* 0x000fea0003800000 */
.L_x_15999:
        /* <DEDUP_REMOVED lines=16> */
.L_x_16005:
[----:B------:R-:W-:Y:S05]  /*1670*/  BSYNC B2 ;  /* 0x0000000000027941 */ /* 0x000fea0003800000 */
.L_x_16004:
        /* <DEDUP_REMOVED lines=44> */
.L_x_16003:
[----:B------:R-:W-:Y:S05]  /*1940*/  BSYNC B1 ;  /* 0x0000000000017941 */ /* 0x000fea0003800000 */
.L_x_16002:
        /* <DEDUP_REMOVED lines=20> */
.L_x_16007:
[----:B------:R-:W-:-:S07]  /*1a90*/  MOV R60, R74 ;  /* 0x0000004a003c7202 */ /* 0x000fce0000000f00 */
.L_x_16008:
[----:B------:R-:W-:Y:S05]  /*1aa0*/  BSYNC B1 ;  /* 0x0000000000017941 */ /* 0x000fea0003800000 */
.L_x_16006:
        /* <DEDUP_REMOVED lines=16> */
.L_x_16012:
[----:B------:R-:W-:Y:S05]  /*1bb0*/  BSYNC B2 ;  /* 0x0000000000027941 */ /* 0x000fea0003800000 */
.L_x_16011:
        /* <DEDUP_REMOVED lines=44> */
.L_x_16010:
[----:B------:R-:W-:Y:S05]  /*1e80*/  BSYNC B1 ;  /* 0x0000000000017941 */ /* 0x000fea0003800000 */
.L_x_16009:
[----:B------:R-:W-:Y:S01]  /*1e90*/  I2FP.F32.U32 R63, R60 ;  /* 0x0000003c003f7245 */ /* 0x000fe20000201000 */
[----:B------:R-:W0:Y:S01]  /*1ea0*/  LDC.64 R82, c[0x0][0x238] ;  /* 0x00008e00ff527b82 */ /* 0x000e220000000a00 */
[----:B------:R-:W-:Y:S01]  /*1eb0*/  FMUL.FTZ R59, R59, R88 ;  /* 0x000000583b3b7220 */ /* 0x000fe20000410000 */
[----:B------:R-:W-:Y:S01]  /*1ec0*/  SEL R64, RZ, 0x10000, P4 ;  /* 0x00010000ff407807 */ /* 0x000fe20002000000 */
[----:B------:R-:W-:Y:S02]  /*1ed0*/  VIADD R87, R85, 0x20 ;  /* 0x0000002055577836 */ /* 0x000fe40000000000 */
[----:B------:R-:W-:Y:S01]  /*1ee0*/  FFMA.FTZ R63, R63, R90, 1.1641532182693481445e-10 ;  /* 0x2f0000003f3f7423 */ /* 0x000fe2000001005a */
[----:B------:R-:W-:Y:S01]  /*1ef0*/  FMUL.FTZ R59, R59, R86 ;  /* 0x000000563b3b7220 */ /* 0x000fe20000410000 */
[----:B------:R-:W-:Y:S01]  /*1f00*/  SEL R65, RZ, 0x100, P3 ;  /* 0x00000100ff417807 */ /* 0x000fe20001800000 */
[----:B------:R-:W1:Y:S02]  /*1f10*/  @P0 LDC.64 R60, c[0x0][0x230] ;  /* 0x00008c00ff3c0b82 */ /* 0x000e640000000a00 */
[----:B------:R-:W-:-:S04]  /*1f20*/  FSETP.GTU.FTZ.AND P5, PT, R63, R0, PT ;  /* 0x000000003f00720b */ /* 0x000fc80003fbc000 */
[----:B------:R-:W-:Y:S02]  /*1f30*/  SEL R63, RZ, 0x1000000, P5 ;  /* 0x01000000ff3f7807 */ /* 0x000fe40002800000 */
[----:B------:R-:W-:Y:S01]  /*1f40*/  FSEL R62, R59, RZ, !P5 ;  /* 0x000000ff3b3e7208 */ /* 0x000fe20006800000 */
[----:B------:R-:W2:Y:S01]  /*1f50*/  LDC.64 R80, c[0x0][0x240] ;  /* 0x00009000ff507b82 */ /* 0x000ea20000000a00 */
[----:B------:R-:W-:Y:S02]  /*1f60*/  IADD3 R63, R65, R63, R64 ;  /* 0x0000003f413f7210 */ /* 0x000fe40007ffe040 */
[----:B------:R-:W-:Y:S01]  /*1f70*/  SEL R64, RZ, 0x1, P2 ;  /* 0x00000001ff407807 */ /* 0x000fe20001000000 */
[----:B------:R-:W-:-:S03]  /*1f80*/  FMUL.FTZ R59, R19, R62 ;  /* 0x0000003e133b7220 */ /* 0x000fc60000410000 */
[----:B------:R-:W-:Y:S01]  /*1f90*/  IADD3 R89, R63, R64, RZ ;  /* 0x000000403f597210 */ /* 0x000fe20007ffe0ff */
[----:B0-----:R-:W-:-:S04]  /*1fa0*/  IMAD.WIDE.U32 R64, R85, 0x10, R82 ;  /* 0x0000001055407825 */ /* 0x001fc800078e0052 */
[----:B------:R-:W-:-:S05]  /*1fb0*/  @P1 FADD.FTZ R59, R55, R59 ;  /* 0x0000003b373b1221 */ /* 0x000fca0000010000 */
[----:B------:R0:W-:Y:S01]  /*1fc0*/  STG.E.128 desc[UR4][R64.64], R56 ;  /* 0x0000003840007986 */ /* 0x0001e2000c101d04 */
[----:B-1----:R-:W-:-:S04]  /*1fd0*/  @P0 IMAD.WIDE.U32 R70, R87, 0x10, R60 ;  /* 0x0000001057460825 */ /* 0x002fc800078e003c */
[----:B------:R-:W-:-:S04]  /*1fe0*/  IMAD.WIDE.U32 R60, R87, 0x10, R68 ;  /* 0x00000010573c7825 */ /* 0x000fc800078e0044 */
[----:B--2---:R-:W-:-:S05]  /*1ff0*/  IMAD.WIDE.U32 R66, R85, 0x4, R80 ;  /* 0x0000000455427825 */ /* 0x004fca00078e0050 */
[----:B------:R0:W-:Y:S04]  /*2000*/  STG.E desc[UR4][R66.64], R89 ;  /* 0x0000005942007986 */ /* 0x0001e8000c101904 */
        /* <DEDUP_REMOVED lines=14> */
.L_x_16014:
[----:B------:R-:W-:-:S07]  /*20f0*/  MOV R64, R74 ;  /* 0x0000004a00407202 */ /* 0x000fce0000000f00 */
.L_x_16015:
[----:B------:R-:W-:Y:S05]  /*2100*/  BSYNC B1 ;  /* 0x0000000000017941 */ /* 0x000fea0003800000 */
.L_x_16013:
        /* <DEDUP_REMOVED lines=16> */
.L_x_16019:
[----:B------:R-:W-:Y:S05]  /*2210*/  BSYNC B2 ;  /* 0x0000000000027941 */ /* 0x000fea0003800000 */
.L_x_16018:
        /* <DEDUP_REMOVED lines=44> */
.L_x_16017:
[----:B------:R-:W-:Y:S05]  /*24e0*/  BSYNC B1 ;  /* 0x0000000000017941 */ /* 0x000fea0003800000 */
.L_x_16016:
        /* <DEDUP_REMOVED lines=20> */
.L_x_16021:
[----:B------:R-:W-:-:S07]  /*2630*/  MOV R64, R74 ;  /* 0x0000004a00407202 */ /* 0x000fce0000000f00 */
.L_x_16022:
[----:B------:R-:W-:Y:S05]  /*2640*/  BSYNC B1 ;  /* 0x0000000000017941 */ /* 0x000fea0003800000 */
.L_x_16020:
        /* <DEDUP_REMOVED lines=16> */
.L_x_16026:
[----:B------:R-:W-:Y:S05]  /*2750*/  BSYNC B2 ;  /* 0x0000000000027941 */ /* 0x000fea0003800000 */
.L_x_16025:
        /* <DEDUP_REMOVED lines=44> */
.L_x_16024:
[----:B------:R-:W-:Y:S05]  /*2a20*/  BSYNC B1 ;  /* 0x0000000000017941 */ /* 0x000fea0003800000 */
.L_x_16023:
        /* <DEDUP_REMOVED lines=20> */
.L_x_16028:
[----:B------:R-:W-:-:S07]  /*2b70*/  MOV R64, R74 ;  /* 0x0000004a00407202 */ /* 0x000fce0000000f00 */
.L_x_16029:
[----:B------:R-:W-:Y:S05]  /*2b80*/  BSYNC B1 ;  /* 0x0000000000017941 */ /* 0x000fea0003800000 */
.L_x_16027:
        /* <DEDUP_REMOVED lines=16> */
.L_x_16033:
[----:B------:R-:W-:Y:S05]  /*2c90*/  BSYNC B2 ;  /* 0x0000000000027941 */ /* 0x000fea0003800000 */
.L_x_16032:
        /* <DEDUP_REMOVED lines=44> */
.L_x_16031:
[----:B------:R-:W-:Y:S05]  /*2f60*/  BSYNC B1 ;  /* 0x0000000000017941 */ /* 0x000fea0003800000 */
.L_x_16030:
        /* <DEDUP_REMOVED lines=20> */
.L_x_16035:
[----:B------:R-:W-:-:S07]  /*30b0*/  MOV R64, R74 ;  /* 0x0000004a00407202 */ /* 0x000fce0000000f00 */
.L_x_16036:
[----:B------:R-:W-:Y:S05]  /*30c0*/  BSYNC B1 ;  /* 0x0000000000017941 */ /* 0x000fea0003800000 */
.L_x_16034:
        /* <DEDUP_REMOVED lines=16> */
.L_x_16040:
[----:B------:R-:W-:Y:S05]  /*31d0*/  BSYNC B2 ;  /* 0x0000000000027941 */ /* 0x000fea0003800000 */
.L_x_16039:
        /* <DEDUP_REMOVED lines=44> */
.L_x_16038:
[----:B------:R-:W-:Y:S05]  /*34a0*/  BSYNC B1 ;  /* 0x0000000000017941 */ /* 0x000fea0003800000 */
.L_x_16037:
[----:B------:R-:W-:Y:S01]  /*34b0*/  I2FP.F32.U32 R67, R64 ;  /* 0x0000004000437245 */ /* 0x000fe20000201000 */
[----:B------:R-:W-:Y:S01]  /*34c0*/  FMUL.FTZ R63, R63, R88 ;  /* 0x000000583f3f7220 */ /* 0x000fe20000410000 */
[----:B------:R-:W0:Y:S01]  /*34d0*/  @P0 LDC.64 R64, c[0x0][0x230] ;  /* 0x00008c00ff400b82 */ /* 0x000e220000000a00 */
[----:B------:R-:W-:Y:S01]  /*34e0*/  SEL R70, RZ, 0x10000, P4 ;  /* 0x00010000ff467807 */ /* 0x000fe20002000000 */
[----:B------:R-:W-:Y:S02]  /*34f0*/  VIADD R89, R85, 0x40 ;  /* 0x0000004055597836 */ /* 0x000fe40000000000 */
[----:B------:R-:W-:Y:S01]  /*3500*/  FFMA.FTZ R67, R67, R90, 1.1641532182693481445e-10 ;  /* 0x2f00000043437423 */ /* 0x000fe2000001005a */
[----:B------:R-:W-:Y:S01]  /*3510*/  FMUL.FTZ R63, R63, R86 ;  /* 0x000000563f3f7220 */ /* 0x000fe20000410000 */
[----:B------:R-:W-:Y:S01]  /*3520*/  SEL R71, RZ, 0x100, P3 ;  /* 0x00000100ff477807 */ /* 0x000fe20001800000 */
[----:B------:R-:W-:Y:S02]  /*3530*/  IMAD.WIDE.U32 R92, R87, 0x4, R80 ;  /* 0x00000004575c7825 */ /* 0x000fe400078e0050 */
[----:B------:R-:W-:-:S04]  /*3540*/  FSETP.GTU.FTZ.AND P5, PT, R67, R0, PT ;  /* 0x000000004300720b */ /* 0x000fc80003fbc000 */
[----:B------:R-:W-:Y:S02]  /*3550*/  SEL R67, RZ, 0x1000000, P5 ;  /* 0x01000000ff437807 */ /* 0x000fe40002800000 */
[----:B------:R-:W-:Y:S02]  /*3560*/  FSEL R66, R63, RZ, !P5 ;  /* 0x000000ff3f427208 */ /* 0x000fe40006800000 */
[----:B------:R-:W-:Y:S02]  /*3570*/  IADD3 R67, R71, R67, R70 ;  /* 0x0000004347437210 */ /* 0x000fe40007ffe046 */
[----:B------:R-:W-:Y:S01]  /*3580*/  SEL R70, RZ, 0x1, P2 ;  /* 0x00000001ff467807 */ /* 0x000fe20001000000 */
[----:B------:R-:W-:-:S03]  /*3590*/  FMUL.FTZ R63, R15, R66 ;  /* 0x000000420f3f7220 */ /* 0x000fc60000410000 */
[----:B------:R-:W-:Y:S01]  /*35a0*/  IADD3 R91, R67, R70, RZ ;  /* 0x00000046435b7210 */ /* 0x000fe20007ffe0ff */
[----:B------:R-:W-:-:S04]  /*35b0*/  IMAD.WIDE.U32 R70, R87, 0x10, R82 ;  /* 0x0000001057467825 */ /* 0x000fc800078e0052 */
[----:B------:R-:W-:Y:S01]  /*35c0*/  @P1 FADD.FTZ R63, R55, R63 ;  /* 0x0000003f373f1221 */ /* 0x000fe20000010000 */
[----:B0-----:R-:W-:-:S04]  /*35d0*/  @P0 IMAD.WIDE.U32 R94, R89, 0x10, R64 ;  /* 0x00000010595e0825 */ /* 0x001fc800078e0040 */
[----:B------:R0:W-:Y:S01]  /*35e0*/  STG.E.128 desc[UR4][R70.64], R60 ;  /* 0x0000003c46007986 */ /* 0x0001e2000c101d04 */
[----:B------:R-:W-:-:S03]  /*35f0*/  IMAD.WIDE.U32 R64, R89, 0x10, R68 ;  /* 0x0000001059407825 */ /* 0x000fc600078e0044 */
        /* <DEDUP_REMOVED lines=15> */
.L_x_16042:
[----:B------:R-:W-:-:S07]  /*36f0*/  IMAD.MOV.U32 R70, RZ, RZ, R74 ;  /* 0x000000ffff467224 */ /* 0x000fce00078e004a */
.L_x_16043:
[----:B------:R-:W-:Y:S05]  /*3700*/  BSYNC B1 ;  /* 0x0000000000017941 */ /* 0x000fea0003800000 */
.L_x_16041:
        /* <DEDUP_REMOVED lines=16> */
.L_x_16047:
[----:B------:R-:W-:Y:S05]  /*3810*/  BSYNC B2 ;  /* 0x0000000000027941 */ /* 0x000fea0003800000 */
.L_x_16046:
        /* <DEDUP_REMOVED lines=43> */
[----:B------:R-:W-:-:S07]  /*3ad0*/  LOP3.LUT R76, R93, UR13, R94, 0x96, !PT ;  /* 0x0000000d5d4c7c12 */ /* 0x000fce000f8e965e */
.L_x_16045:
[----:B------:R-:W-:Y:S05]  /*3ae0*/  BSYNC B1 ;  /* 0x0000000000017941 */ /* 0x000fea0003800000 */
.L_x_16044:
[----:B------:R-:W-:Y:S01]  /*3af0*/  I2FP.F32.U32 R71, R70 ;  /* 0x0000004600477245 */ /* 0x000fe20000201000 */
[----:B-----5:R-:W-:Y:S01]  /*3b00*/  FMUL.FTZ R91, R64, R88 ;  /* 0x00000058405b7220 */ /* 0x020fe20000410000 */
        /* <DEDUP_REMOVED lines=18> */
.L_x_16049:
[----:B------:R-:W-:-:S07]  /*3c30*/  IMAD.MOV.U32 R70, RZ, RZ, R74 ;  /* 0x000000ffff467224 */ /* 0x000fce00078e004a */
.L_x_16050:
[----:B------:R-:W-:Y:S05]  /*3c40*/  BSYNC B1 ;  /* 0x0000000000017941 */ /* 0x000fea0003800000 */
.L_x_16048:
        /* <DEDUP_REMOVED lines=16> */
.L_x_16054:
[----:B------:R-:W-:Y:S05]  /*3d50*/  BSYNC B2 ;  /* 0x0000000000027941 */ /* 0x000fea0003800000 */
.L_x_16053:
        /* <DEDUP_REMOVED lines=44> */
.L_x_16052:
[----:B------:R-:W-:Y:S05]  /*4020*/  BSYNC B1 ;  /* 0x0000000000017941 */ /* 0x000fea0003800000 */
.L_x_16051:
        /* <DEDUP_REMOVED lines=20> */
.L_x_16056:
[----:B------:R-:W-:-:S07]  /*4170*/  IMAD.MOV.U32 R70, RZ, RZ, R74 ;  /* 0x000000ffff467224 */ /* 0x000fce00078e004a */
.L_x_16057:
[----:B------:R-:W-:Y:S05]  /*4180*/  BSYNC B1 ;  /* 0x0000000000017941 */ /* 0x000fea0003800000 */
.L_x_16055:
        /* <DEDUP_REMOVED lines=16> */
.L_x_16061:
[----:B------:R-:W-:Y:S05]  /*4290*/  BSYNC B2 ;  /* 0x0000000000027941 */ /* 0x000fea0003800000 */
.L_x_16060:
        /* <DEDUP_REMOVED lines=44> */
.L_x_16059:
[----:B------:R-:W-:Y:S05]  /*4560*/  BSYNC B1 ;  /* 0x0000000000017941 */ /* 0x000fea0003800000 */
.L_x_16058:
        /* <DEDUP_REMOVED lines=20> */
.L_x_16063:
[----:B------:R-:W-:-:S07]  /*46b0*/  IMAD.MOV.U32 R70, RZ, RZ, R74 ;  /* 0x000000ffff467224 */ /* 0x000fce00078e004a */
.L_x_16064:
[----:B------:R-:W-:Y:S05]  /*46c0*/  BSYNC B1 ;  /* 0x0000000000017941 */ /* 0x000fea0003800000 */
.L_x_16062:
        /* <DEDUP_REMOVED lines=16> */
.L_x_16068:
[----:B------:R-:W-:Y:S05]  /*47d0*/  BSYNC B2 ;  /* 0x0000000000027941 */ /* 0x000fea0003800000 */
.L_x_16067:
        /* <DEDUP_REMOVED lines=44> */
.L_x_16066:
[----:B------:R-:W-:Y:S05]  /*4aa0*/  BSYNC B1 ;  /* 0x0000000000017941 */ /* 0x000fea0003800000 */
.L_x_16065:
[----:B------:R-:W-:Y:S01]  /*4ab0*/  I2FP.F32.U32 R91, R70 ;  /* 0x00000046005b7245 */ /* 0x000fe20000201000 */
[----:B------:R-:W-:Y:S01]  /*4ac0*/  FMUL.FTZ R67, R67, R88 ;  /* 0x0000005843437220 */ /* 0x000fe20000410000 */
[----:B------:R-:W0:Y:S01]  /*4ad0*/  @P0 LDC.64 R70, c[0x0][0x230] ;  /* 0x00008c00ff460b82 */ /* 0x000e220000000a00 */
[----:B------:R-:W-:Y:S01]  /*4ae0*/  SEL R92, RZ, 0x10000, P4 ;  /* 0x00010000ff5c7807 */ /* 0x000fe20002000000 */
[----:B------:R-:W-:-:S04]  /*4af0*/  IMAD.WIDE.U32 R94, R89, 0x4, R80 ;  /* 0x00000004595e7825 */ /* 0x000fc800078e0050 */
[----:B------:R-:W-:Y:S01]  /*4b00*/  FFMA.FTZ R91, R91, R90, 1.1641532182693481445e-10 ;  /* 0x2f0000005b5b7423 */ /* 0x000fe2000001005a */
[----:B------:R-:W-:Y:S01]  /*4b10*/  FMUL.FTZ R67, R67, R86 ;  /* 0x0000005643437220 */ /* 0x000fe20000410000 */
[----:B------:R-:W-:-:S03]  /*4b20*/  SEL R93, RZ, 0x100, P3 ;  /* 0x00000100ff5d7807 */ /* 0x000fc60001800000 */
[----:B------:R-:W-:-:S04]  /*4b30*/  FSETP.GTU.FTZ.AND P5, PT, R91, R0, PT ;  /* 0x000000005b00720b */ /* 0x000fc80003fbc000 */
[----:B------:R-:W-:Y:S02]  /*4b40*/  SEL R91, RZ, 0x1000000, P5 ;  /* 0x01000000ff5b7807 */ /* 0x000fe40002800000 */
[----:B------:R-:W-:Y:S02]  /*4b50*/  FSEL R84, R67, RZ, !P5 ;  /* 0x000000ff43547208 */ /* 0x000fe40006800000 */
[----:B------:R-:W-:Y:S02]  /*4b60*/  IADD3 R92, R93, R91, R92 ;  /* 0x0000005b5d5c7210 */ /* 0x000fe40007ffe05c */
[----:B------:R-:W-:Y:S01]  /*4b70*/  SEL R93, RZ, 0x1, P2 ;  /* 0x00000001ff5d7807 */ /* 0x000fe20001000000 */
[----:B------:R-:W-:Y:S01]  /*4b80*/  FMUL.FTZ R67, R11, R84 ;  /* 0x000000540b437220 */ /* 0x000fe20000410000 */
[----:B------:R-:W-:-:S03]  /*4b90*/  IADD3 R91, R85, 0x60, RZ ;  /* 0x00000060555b7810 */ /* 0x000fc60007ffe0ff */
[----:B------:R-:W-:Y:S02]  /*4ba0*/  IMAD.IADD R99, R92, 0x1, R93 ;  /* 0x000000015c637824 */ /* 0x000fe400078e025d */
[----:B------:R-:W-:Y:S01]  /*4bb0*/  @P1 FADD.FTZ R67, R55, R67 ;  /* 0x0000004337431221 */ /* 0x000fe20000010000 */
[----:B------:R-:W-:-:S04]  /*4bc0*/  IMAD.WIDE.U32 R92, R89, 0x10, R82 ;  /* 0x00000010595c7825 */ /* 0x000fc800078e0052 */
[C---:B------:R-:W-:Y:S01]  /*4bd0*/  IMAD.WIDE.U32 R68, R91.reuse, 0x10, R68 ;  /* 0x000000105b447825 */ /* 0x040fe200078e0044 */
[----:B------:R1:W-:Y:S03]  /*4be0*/  STG.E.128 desc[UR4][R92.64], R64 ;  /* 0x000000405c007986 */ /* 0x0003e6000c101d04 */
[----:B0-----:R-:W-:Y:S01]  /*4bf0*/  @P0 IMAD.WIDE.U32 R96, R91, 0x10, R70 ;  /* 0x000000105b600825 */ /* 0x001fe200078e0046 */
[----:B------:R1:W-:Y:S04]  /*4c00*/  STG.E desc[UR4][R94.64], R99 ;  /* 0x000000635e007986 */ /* 0x0003e8000c101904 */
[----:B------:R-:W5:Y:S04]  /*4c10*/  LDG.E.128 R68, desc[UR4][R68.64] ;  /* 0x0000000444447981 */ /* 0x000f68000c1e1d00 */
[----:B------:R1:W5:Y:S01]  /*4c20*/  @P0 LDG.E.128 R52, desc[UR4][R96.64] ;  /* 0x0000000460340981 */ /* 0x000362000c1e1d00 */
        /* <DEDUP_REMOVED lines=12> */
.L_x_16070:
[----:B------:R-:W-:-:S07]  /*4cf0*/  MOV R84, R74 ;  /* 0x0000004a00547202 */ /* 0x000fce0000000f00 */
.L_x_16071:
[----:B------:R-:W-:Y:S05]  /*4d00*/  BSYNC B1 ;  /* 0x0000000000017941 */ /* 0x000fea0003800000 */
.L_x_16069:
        /* <DEDUP_REMOVED lines=16> */
.L_x_16075:
[----:B------:R-:W-:Y:S05]  /*4e10*/  BSYNC B2 ;  /* 0x0000000000027941 */ /* 0x000fea0003800000 */
.L_x_16074:
        /* <DEDUP_REMOVED lines=41> */
[----:B------:R-:W-:Y:S02]  /*50b0*/  LOP3.LUT R77, R77, UR12, R96, 0x96, !PT ;  /* 0x0000000c4d4d7c12 */ /* 0x000fe4000f8e9660 */
[----:B------:R-:W-:Y:S02]  /*50c0*/  LOP3.LUT R76, R93, UR13, R94, 0x96, !PT ;  /* 0x0000000d5d4c7c12 */ /* 0x000fe4000f8e965e */
[----:B------:R-:W-:-:S07]  /*50d0*/  MOV R72, R92 ;  /* 0x0000005c00487202 */ /* 0x000fce0000000f00 */
.L_x_16073:
[----:B------:R-:W-:Y:S05]  /*50e0*/  BSYNC B1 ;  /* 0x0000000000017941 */ /* 0x000fea0003800000 */
.L_x_16072:
        /* <DEDUP_REMOVED lines=20> */
.L_x_16077:
[----:B------:R-:W-:-:S07]  /*5230*/  MOV R84, R74 ;  /* 0x0000004a00547202 */ /* 0x000fce0000000f00 */
.L_x_16078:
[----:B------:R-:W-:Y:S05]  /*5240*/  BSYNC B1 ;  /* 0x0000000000017941 */ /* 0x000fea0003800000 */
.L_x_16076:
        /* <DEDUP_REMOVED lines=16> */
.L_x_16082:
[----:B------:R-:W-:Y:S05]  /*5350*/  BSYNC B2 ;  /* 0x0000000000027941 */ /* 0x000fea0003800000 */
.L_x_16081:
        /* <DEDUP_REMOVED lines=44> */
.L_x_16080:
[----:B------:R-:W-:Y:S05]  /*5620*/  BSYNC B1 ;  /* 0x0000000000017941 */ /* 0x000fea0003800000 */
.L_x_16079:
        /* <DEDUP_REMOVED lines=20> */
.L_x_16084:
[----:B------:R-:W-:-:S07]  /*5770*/  MOV R84, R74 ;  /* 0x0000004a00547202 */ /* 0x000fce0000000f00 */
.L_x_16085:
[----:B------:R-:W-:Y:S05]  /*5780*/  BSYNC B1 ;  /* 0x0000000000017941 */ /* 0x000fea0003800000 */
.L_x_16083:
        /* <DEDUP_REMOVED lines=16> */
.L_x_16089:
[----:B------:R-:W-:Y:S05]  /*5890*/  BSYNC B2 ;  /* 0x0000000000027941 */ /* 0x000fea0003800000 */
.L_x_16088:
        /* <DEDUP_REMOVED lines=41> */
[----:B------:R-:W-:Y:S01]  /*5b30*/  LOP3.LUT R76, R93, UR13, R94, 0x96, !PT ;  /* 0x0000000d5d4c7c12 */ /* 0x000fe2000f8e965e */
[----:B------:R-:W-:Y:S01]  /*5b40*/  IMAD.MOV.U32 R94, RZ, RZ, RZ ;  /* 0x000000ffff5e7224 */ /* 0x000fe200078e00ff */
[----:B------:R-:W-:-:S07]  /*5b50*/  MOV R72, R92 ;  /* 0x0000005c00487202 */ /* 0x000fce0000000f00 */
.L_x_16087:
[----:B------:R-:W-:Y:S05]  /*5b60*/  BSYNC B1 ;  /* 0x0000000000017941 */ /* 0x000fea0003800000 */
.L_x_16086:
        /* <DEDUP_REMOVED lines=20> */
.L_x_16091:
[----:B------:R-:W-:-:S07]  /*5cb0*/  MOV R92, R74 ;  /* 0x0000004a005c7202 */ /* 0x000fce0000000f00 */
.L_x_16092:
[----:B------:R-:W-:Y:S05]  /*5cc0*/  BSYNC B1 ;  /* 0x0000000000017941 */ /* 0x000fea0003800000 */
.L_x_16090:
        /* <DEDUP_REMOVED lines=16> */
.L_x_16096:
[----:B------:R-:W-:Y:S05]  /*5dd0*/  BSYNC B2 ;  /* 0x0000000000027941 */ /* 0x000fea0003800000 */
.L_x_16095:
        /* <DEDUP_REMOVED lines=44> */
.L_x_16094:
[----:B------:R-:W-:Y:S05]  /*60a0*/  BSYNC B1 ;  /* 0x0000000000017941 */ /* 0x000fea0003800000 */
.L_x_16093:
[----:B------:R-:W-:Y:S01]  /*60b0*/  FADD.FTZ R94, RZ, R56 ;  /* 0x00000038ff5e7221 */ /* 0x000fe20000010000 */
[----:B------:R-:W-:Y:S01]  /*60c0*/  FMUL.FTZ R71, R71, R88 ;  /* 0x0000005847477220 */ /* 0x000fe20000410000 */
[----:B------:R-:W-:Y:S01]  /*60d0*/  IMAD.WIDE.U32 R82, R91, 0x10, R82 ;  /* 0x000000105b527825 */ /* 0x000fe200078e0052 */
[----:B------:R-:W-:-:S03]  /*60e0*/  UMOV UR8, 0xffffffff ;  /* 0xffffffff00087882 */ /* 0x000fc60000000000 */
[----:B------:R-:W-:Y:S01]  /*60f0*/  FADD.FTZ R93, R57, R94 ;  /* 0x0000005e395d7221 */ /* 0x000fe20000010000 */
[----:B------:R-:W-:Y:S01]  /*6100*/  FMUL.FTZ R71, R71, R86 ;  /* 0x0000005647477220 */ /* 0x000fe20000410000 */
[----:B------:R-:W-:-:S04]  /*6110*/  IMAD.WIDE.U32 R80, R91, 0x4, R80 ;  /* 0x000000045b507825 */ /* 0x000fc800078e0050 */
[----:B------:R-:W-:Y:S01]  /*6120*/  FADD.FTZ R94, R58, R93 ;  /* 0x0000005d3a5e7221 */ /* 0x000fe20000010000 */
[----:B------:R-:W-:-:S03]  /*6130*/  I2FP.F32.U32 R93, R92 ;  /* 0x0000005c005d7245 */ /* 0x000fc60000201000 */
[----:B------:R-:W-:Y:S02]  /*6140*/  FADD.FTZ R95, R59, R94 ;  /* 0x0000005e3b5f7221 */ /* 0x000fe40000010000 */
[----:B------:R-:W-:Y:S02]  /*6150*/  FFMA.FTZ R93, R93, R90, 1.1641532182693481445e-10 ;  /* 0x2f0000005d5d7423 */ /* 0x000fe4000001005a */
[----:B------:R-:W-:-:S03]  /*6160*/  FADD.FTZ R88, R60, R95 ;  /* 0x0000005f3c587221 */ /* 0x000fc60000010000 */
[----:B------:R-:W-:Y:S01]  /*6170*/  FSETP.GTU.FTZ.AND P4, PT, R93, R0, PT ;  /* 0x000000005d00720b */ /* 0x000fe20003f9c000 */
[----:B------:R-:W-:Y:S01]  /*6180*/  FADD.FTZ R95, R61, R88 ;  /* 0x000000583d5f7221 */ /* 0x000fe20000010000 */
[----:B------:R-:W-:Y:S02]  /*6190*/  SEL R93, RZ, 0x10000, P3 ;  /* 0x00010000ff5d7807 */ /* 0x000fe40001800000 */
[----:B------:R-:W-:Y:S01]  /*61a0*/  SEL R88, RZ, 0x100, P2 ;  /* 0x00000100ff587807 */ /* 0x000fe20001000000 */
[----:B------:R-:W-:Y:S01]  /*61b0*/  FADD.FTZ R90, R62, R95 ;  /* 0x0000005f3e5a7221 */ /* 0x000fe20000010000 */
[----:B------:R-:W-:Y:S02]  /*61c0*/  SEL R86, RZ, 0x1000000, P4 ;  /* 0x01000000ff567807 */ /* 0x000fe40002000000 */
[----:B------:R-:W-:Y:S01]  /*61d0*/  FSEL R0, R71, RZ, !P4 ;  /* 0x000000ff47007208 */ /* 0x000fe20006000000 */
[----:B------:R-:W-:Y:S01]  /*61e0*/  FADD.FTZ R71, R63, R90 ;  /* 0x0000005a3f477221 */ /* 0x000fe20000010000 */
[----:B------:R-:W-:-:S02]  /*61f0*/  IADD3 R86, R88, R86, R93 ;  /* 0x0000005658567210 */ /* 0x000fc40007ffe05d */
[----:B------:R-:W-:Y:S01]  /*6200*/  SEL R93, RZ, 0x1, P0 ;  /* 0x00000001ff5d7807 */ /* 0x000fe20000000000 */
[----:B------:R-:W-:Y:S01]  /*6210*/  FADD.FTZ R88, R64, R71 ;  /* 0x0000004740587221 */ /* 0x000fe20000010000 */
[----:B------:R-:W-:Y:S01]  /*6220*/  FMUL.FTZ R71, R7, R0 ;  /* 0x0000000007477220 */ /* 0x000fe20000410000 */
[----:B------:R-:W-:Y:S02]  /*6230*/  ISETP.NE.AND P0, PT, R78, RZ, PT ;  /* 0x000000ff4e00720c */ /* 0x000fe40003f05270 */
[----:B------:R-:W-:Y:S01]  /*6240*/  IADD3 R93, R86, R93, RZ ;  /* 0x0000005d565d7210 */ /* 0x000fe20007ffe0ff */
[----:B------:R-:W-:Y:S01]  /*6250*/  @P1 FADD.FTZ R71, R55, R71 ;  /* 0x0000004737471221 */ /* 0x000fe20000010000 */
[----:B------:R-:W-:-:S04]  /*6260*/  FADD.FTZ R95, R65, R88 ;  /* 0x00000058415f7221 */ /* 0x000fc80000010000 */
[----:B------:R0:W-:Y:S01]  /*6270*/  STG.E.128 desc[UR4][R82.64], R68 ;  /* 0x0000004452007986 */ /* 0x0001e2000c101d04 */
[----:B------:R-:W-:-:S03]  /*6280*/  FADD.FTZ R0, R66, R95 ;  /* 0x0000005f42007221 */ /* 0x000fc60000010000 */
        /* <DEDUP_REMOVED lines=60> */
.L_x_16110:
[----:B01----:R-:W-:Y:S01]  /*6650*/  FADD.FTZ R86, R86, R95 ;  /* 0x0000005f56567221 */ /* 0x003fe20000010000 */
[----:B------:R-:W0:Y:S01]  /*6660*/  LDC.64 R92, c[0x0][0x2b8] ;  /* 0x0000ae00ff5c7b82 */ /* 0x000e220000000a00 */
[----:B------:R-:W-:Y:S01]  /*6670*/  FMUL.FTZ R0, R80, R80 ;  /* 0x0000005050007220 */ /* 0x000fe20000410000 */
[----:B------:R-:W-:Y:S01]  /*6680*/  PLOP3.LUT P1, PT, PT, PT, UP1, 0x40, 0x0 ;  /* 0x000000000000781c */ /* 0x000fe20003f2e818 */
[----:B------:R-:W-:Y:S01]  /*6690*/  FFMA.FTZ R81, R86, R81, UR11 ;  /* 0x0000000b56517e23 */ /* 0x000fe20008010051 */
[----:B------:R-:W-:Y:S02]  /*66a0*/  PLOP3.LUT P2, PT, PT, PT, UP1, 0x40, 0x0 ;  /* 0x000000000000781c */ /* 0x000fe40003f4e818 */
[----:B------:R-:W-:Y:S02]  /*66b0*/  FSEL R0, R0, RZ, !P1 ;  /* 0x000000ff00007208 */ /* 0x000fe40004800000 */
[----:B------:R-:W1:Y:S01]  /*66c0*/  @!P0 LDC.64 R94, c[0x0][0x250] ;  /* 0x00009400ff5e8b82 */ /* 0x000e620000000a00 */
[----:B------:R-:W-:-:S02]  /*66d0*/  FSEL R86, R80, RZ, P2 ;  /* 0x000000ff50567208 */ /* 0x000fc40001000000 */
[----:B------:R-:W-:-:S03]  /*66e0*/  FADD.FTZ R81, R81, R0 ;  /* 0x0000000051517221 */ /* 0x000fc60000010000 */
[--C-:B------:R-:W-:Y:S01]  /*66f0*/  FADD.FTZ R0, R56, -R86.reuse ;  /* 0x8000005638007221 */ /* 0x100fe20000010000 */
[--C-:B------:R-:W-:Y:S01]  /*6700*/  FADD.FTZ R96, R57, -R86.reuse ;  /* 0x8000005639607221 */ /* 0x100fe20000010000 */
[----:B------:R-:W2:Y:S01]  /*6710*/  @!P0 LDC.64 R82, c[0x0][0x258] ;  /* 0x00009600ff528b82 */ /* 0x000ea20000000a00 */
[----:B------:R-:W3:Y:S01]  /*6720*/  MUFU.RSQ R81, R81 ;  /* 0x0000005100517308 */ /* 0x000ee20000001400 */
        /* <DEDUP_REMOVED lines=15> */
[C---:B---3--:R-:W-:Y:S01]  /*6820*/  FMUL.FTZ R61, R81.reuse, R0 ;  /* 0x00000000513d7220 */ /* 0x048fe20000410000 */
[----:B------:R-:W-:Y:S01]  /*6830*/  FMUL.FTZ R96, R81, R96 ;  /* 0x0000006051607220 */ /* 0x000fe20000410000 */
[----:B0-----:R-:W-:-:S04]  /*6840*/  IMAD.WIDE.U32 R94, R85, 0x10, R92 ;  /* 0x00000010555e7825 */ /* 0x001fc800078e005c */
[C---:B------:R-:W-:Y:S01]  /*6850*/  FMUL.FTZ R63, R81.reuse, R58 ;  /* 0x0000003a513f7220 */ /* 0x040fe20000410000 */
[C---:B------:R-:W-:Y:S01]  /*6860*/  FMUL.FTZ R98, R81.reuse, R98 ;  /* 0x0000006251627220 */ /* 0x040fe20000410000 */
[----:B------:R-:W-:Y:S01]  /*6870*/  FMUL.FTZ R65, R81, R60 ;  /* 0x0000003c51417220 */ /* 0x000fe20000410000 */
[----:B------:R-:W-:-:S04]  /*6880*/  IMAD.WIDE.U32 R86, R87, 0x10, R92 ;  /* 0x0000001057567825 */ /* 0x000fc800078e005c */
        /* <DEDUP_REMOVED lines=8> */
[----:B------:R-:W-:Y:S01]  /*6910*/  FMUL.FTZ R106, R81, R106 ;  /* 0x0000006a516a7220 */ /* 0x000fe20000410000 */
[----:B------:R-:W0:Y:S01]  /*6920*/  LDC.64 R90, c[0x0][0x210] ;  /* 0x00008400ff5a7b82 */ /* 0x000e220000000a00 */
[----:B------:R1:W-:Y:S01]  /*6930*/  @!P0 STG.E desc[UR4][R56.64], R80 ;  /* 0x0000005038008986 */ /* 0x0003e2000c101904 */
[----:B--2---:R-:W-:-:S04]  /*6940*/  @!P0 IMAD.WIDE R82, R79, 0x4, R82 ;  /* 0x000000044f528825 */ /* 0x004fc800078e0252 */
        /* <DEDUP_REMOVED lines=10> */
[----:B-1----:R-:W-:Y:S01]  /*69f0*/  FFMA.FTZ R57, R33, R96, R49 ;  /* 0x0000006021397223 */ /* 0x002fe20000010031 */
        /* <DEDUP_REMOVED lines=9> */
[----:B------:R1:W-:Y:S01]  /*6a90*/  @!P0 STG.E desc[UR4][R82.64], R81 ;  /* 0x0000005152008986 */ /* 0x0003e2000c101904 */
[----:B0-----:R-:W-:-:S03]  /*6aa0*/  LEA R79, R90, R79, 0x2 ;  /* 0x0000004f5a4f7211 */ /* 0x001fc600078e10ff */
[----:B------:R1:W-:Y:S01]  /*6ab0*/  STG.E.128 desc[UR4][R94.64], R56 ;  /* 0x000000385e007986 */ /* 0x0003e2000c101d04 */
[----:B------:R-:W-:-:S03]  /*6ac0*/  ISETP.GE.AND P0, PT, R79, R91, PT ;  /* 0x0000005b4f00720c */ /* 0x000fc60003f06270 */
[----:B------:R1:W-:Y:S04]  /*6ad0*/  STG.E.128 desc[UR4][R86.64], R60 ;  /* 0x0000003c56007986 */ /* 0x0003e8000c101d04 */
[----:B------:R1:W-:Y:S04]  /*6ae0*/  STG.E.128 desc[UR4][R88.64], R64 ;  /* 0x0000004058007986 */ /* 0x0003e8000c101d04 */
[----:B------:R1:W-:Y:S02]  /*6af0*/  STG.E.128 desc[UR4][R92.64], R68 ;  /* 0x000000445c007986 */ /* 0x0003e4000c101d04 */
[----:B------:R-:W-:Y:S05]  /*6b00*/  @!P0 BRA `(.L_x_16098) ;  /* 0xffffff9c005c8947 */ /* 0x000fea000383ffff */
[----:B------:R-:W-:Y:S05]  /*6b10*/  BSYNC B0 ;  /* 0x0000000000007941 */ /* 0x000fea0003800000 */
.L_x_15984:
[----:B------:R-:W-:Y:S05]  /*6b20*/  EXIT ;  /* 0x000000000000794d */ /* 0x000fea0003800000 */
.L_x_16097:
        /* <DEDUP_REMOVED lines=8> */
.L_x_16100:
[----:B------:R-:W-:Y:S05]  /*6bb0*/  BSYNC B1 ;  /* 0x0000000000017941 */ /* 0x000fea0003800000 */
.L_x_16099:
        /* <DEDUP_REMOVED lines=9> */
.L_x_16101:
[----:B------:R-:W-:Y:S01]  /*6c50*/  HFMA2.MMA R92, -RZ, RZ, 0, 2.384185791015625e-07 ;  /* 0x00000004ff5c7435 */ /* 0x000fe200000001ff */
[----:B------:R-:W-:-:S04]  /*6c60*/  IMAD.MOV.U32 R81, RZ, RZ, R95 ;  /* 0x000000ffff517224 */ /* 0x000fc800078e005f */
[----:B------:R-:W-:-:S05]  /*6c70*/  FADD.FTZ R83, R82, R81 ;  /* 0x0000005152537221 */ /* 0x000fca0000010000 */
[----:B------:R-:W-:-:S07]  /*6c80*/  MOV R97, R83 ;  /* 0x0000005300617202 */ /* 0x000fce0000000f00 */
[----:B------:R-:W-:Y:S05]  /*6c90*/  WARPSYNC.COLLECTIVE R90, `(.L_x_16102) ;  /* 0x000000005a087348 */ /* 0x000fea0003c00000 */
[----:B------:R0:W1:Y:S02]  /*6ca0*/  SHFL.BFLY P1, R95, R97, R92, R99 ;  /* 0x0c00005c615f7389 */ /* 0x0000640000020063 */
[----:B01----:R-:W-:Y:S01]  /*6cb0*/  ENDCOLLECTIVE ;  /* 0x000000000000791b */ /* 0x003fe20003800000 */
.L_x_16102:
[----:B------:R-:W-:Y:S01]  /*6cc0*/  HFMA2.MMA R92, -RZ, RZ, 0, 4.76837158203125e-07 ;  /* 0x00000008ff5c7435 */ /* 0x000fe200000001ff */
[----:B------:R-:W-:-:S04]  /*6cd0*/  IMAD.MOV.U32 R80, RZ, RZ, R95 ;  /* 0x000000ffff507224 */ /* 0x000fc800078e005f */
[----:B------:R-:W-:-:S05]  /*6ce0*/  FADD.FTZ R86, R83, R80 ;  /* 0x0000005053567221 */ /* 0x000fca0000010000 */
[----:B------:R-:W-:-:S07]  /*6cf0*/  MOV R97, R86 ;  /* 0x0000005600617202 */ /* 0x000fce0000000f00 */
[----:B------:R-:W-:Y:S05]  /*6d00*/  WARPSYNC.COLLECTIVE R90, `(.L_x_16103) ;  /* 0x000000005a087348 */ /* 0x000fea0003c00000 */
[----:B------:R0:W1:Y:S02]  /*6d10*/  SHFL.BFLY P1, R95, R97, R92, R99 ;  /* 0x0c00005c615f7389 */ /* 0x0000640000020063 */
[----:B01----:R-:W-:Y:S01]  /*6d20*/  ENDCOLLECTIVE ;  /* 0x000000000000791b */ /* 0x003fe20003800000 */
.L_x_16103:
        /* <DEDUP_REMOVED lines=8> */
.L_x_16104:
        /* <DEDUP_REMOVED lines=40> */
.L_x_16105:
[----:B------:R-:W-:Y:S01]  /*7030*/  HFMA2.MMA R92, -RZ, RZ, 0, 1.1920928955078125e-07 ;  /* 0x00000002ff5c7435 */ /* 0x000fe200000001ff */
[----:B------:R-:W-:-:S04]  /*7040*/  IMAD.MOV.U32 R83, RZ, RZ, R95 ;  /* 0x000000ffff537224 */ /* 0x000fc800078e005f */
[----:B------:R-:W-:-:S05]  /*7050*/  FADD.FTZ R83, R0, R83 ;  /* 0x0000005300537221 */ /* 0x000fca0000010000 */
[----:B------:R-:W-:-:S07]  /*7060*/  MOV R97, R83 ;  /* 0x0000005300617202 */ /* 0x000fce0000000f00 */
[----:B------:R-:W-:Y:S05]  /*7070*/  WARPSYNC.COLLECTIVE R90, `(.L_x_16106) ;  /* 0x000000005a087348 */ /* 0x000fea0003c00000 */
[----:B------:R0:W1:Y:S02]  /*7080*/  SHFL.BFLY P1, R95, R97, R92, R99 ;  /* 0x0c00005c615f7389 */ /* 0x0000640000020063 */
[----:B01----:R-:W-:Y:S01]  /*7090*/  ENDCOLLECTIVE ;  /* 0x000000000000791b */ /* 0x003fe20003800000 */
.L_x_16106:
[----:B------:R-:W-:Y:S01]  /*70a0*/  HFMA2.MMA R92, -RZ, RZ, 0, 2.384185791015625e-07 ;  /* 0x00000004ff5c7435 */ /* 0x000fe200000001ff */
[----:B------:R-:W-:-:S04]  /*70b0*/  IMAD.MOV.U32 R82, RZ, RZ, R95 ;  /* 0x000000ffff527224 */ /* 0x000fc800078e005f */
[----:B------:R-:W-:-:S05]  /*70c0*/  FADD.FTZ R82, R83, R82 ;  /* 0x0000005253527221 */ /* 0x000fca0000010000 */
[----:B------:R-:W-:-:S07]  /*70d0*/  MOV R97, R82 ;  /* 0x0000005200617202 */ /* 0x000fce0000000f00 */
[----:B------:R-:W-:Y:S05]  /*70e0*/  WARPSYNC.COLLECTIVE R90, `(.L_x_16107) ;  /* 0x000000005a087348 */ /* 0x000fea0003c00000 */
[----:B------:R0:W1:Y:S02]  /*70f0*/  SHFL.BFLY P1, R95, R97, R92, R99 ;  /* 0x0c00005c615f7389 */ /* 0x0000640000020063 */
[----:B01----:R-:W-:Y:S01]  /*7100*/  ENDCOLLECTIVE ;  /* 0x000000000000791b */ /* 0x003fe20003800000 */
.L_x_16107:
[----:B------:R-:W-:Y:S01]  /*7110*/  HFMA2.MMA R92, -RZ, RZ, 0, 4.76837158203125e-07 ;  /* 0x00000008ff5c7435 */ /* 0x000fe200000001ff */
[----:B------:R-:W-:-:S04]  /*7120*/  IMAD.MOV.U32 R93, RZ, RZ, R95 ;  /* 0x000000ffff5d7224 */ /* 0x000fc800078e005f */
[----:B------:R-:W-:-:S05]  /*7130*/  FADD.FTZ R93, R82, R93 ;  /* 0x0000005d525d7221 */ /* 0x000fca0000010000 */
[----:B------:R-:W-:-:S07]  /*7140*/  MOV R97, R93 ;  /* 0x0000005d00617202 */ /* 0x000fce0000000f00 */
[----:B------:R-:W-:Y:S05]  /*7150*/  WARPSYNC.COLLECTIVE R90, `(.L_x_16108) ;  /* 0x000000005a087348 */ /* 0x000fea0003c00000 */
[----:B------:R0:W1:Y:S02]  /*7160*/  SHFL.BFLY P1, R95, R97, R92, R99 ;  /* 0x0c00005c615f7389 */ /* 0x0000640000020063 */
[----:B01----:R-:W-:Y:S01]  /*7170*/  ENDCOLLECTIVE ;  /* 0x000000000000791b */ /* 0x003fe20003800000 */
.L_x_16108:
[----:B------:R-:W-:Y:S01]  /*7180*/  HFMA2.MMA R92, -RZ, RZ, 0, 9.5367431640625e-07 ;  /* 0x00000010ff5c7435 */ /* 0x000fe200000001ff */
[----:B------:R-:W-:-:S04]  /*7190*/  IMAD.MOV.U32 R86, RZ, RZ, R95 ;  /* 0x000000ffff567224 */ /* 0x000fc800078e005f */
[----:B------:R-:W-:-:S05]  /*71a0*/  FADD.FTZ R86, R93, R86 ;  /* 0x000000565d567221 */ /* 0x000fca0000010000 */
[----:B------:R-:W-:-:S07]  /*71b0*/  MOV R97, R86 ;  /* 0x0000005600617202 */ /* 0x000fce0000000f00 */
[----:B------:R-:W-:Y:S05]  /*71c0*/  WARPSYNC.COLLECTIVE R90, `(.L_x_16109) ;  /* 0x000000005a087348 */ /* 0x000fea0003c00000 */
[----:B------:R0:W1:Y:S02]  /*71d0*/  SHFL.BFLY P1, R95, R97, R92, R99 ;  /* 0x0c00005c615f7389 */ /* 0x0000640000020063 */
[----:B01----:R-:W-:Y:S01]  /*71e0*/  ENDCOLLECTIVE ;  /* 0x000000000000791b */ /* 0x003fe20003800000 */
.L_x_16109:
[----:B------:R-:W-:Y:S05]  /*71f0*/  BRA `(.L_x_16110) ;  /* 0xfffffff400147947 */ /* 0x000fea000383ffff */
.L_x_16111:
        /* <DEDUP_REMOVED lines=16> */
.L_x_16629:


//--------------------- .text._ZN10layer_norm13ln_fwd_kernelINS_13Kernel_traitsIfffffjLj512ELj1ELj4ELj1ELj16ENS_18Kernel_traits_baseILj512EfffffjLj128EEEEELb1ELb1ELb1ELb0EEEvNS_9FwdParamsE --------------------------
	.section	.text._ZN10layer_norm13ln_fwd_kernelINS_13Kernel_traitsIfffffjLj512ELj1ELj4ELj1ELj16ENS_18Kernel_traits_baseILj512EfffffjLj128EEEEELb1ELb1ELb1ELb0EEEvNS_9FwdParamsE,"ax",@progbits
	.align	128
        .global         _ZN10layer_norm13ln_fwd_kernelINS_13Kernel_traitsIfffffjLj512ELj1ELj4ELj1ELj16ENS_18Kernel_traits_baseILj512EfffffjLj128EEEEELb1ELb1ELb1ELb0EEEvNS_9FwdParamsE
        .type           _ZN10layer_norm13ln_fwd_kernelINS_13Kernel_traitsIfffffjLj512ELj1ELj4ELj1ELj16ENS_18Kernel_traits_baseILj512EfffffjLj128EEEEELb1ELb1ELb1ELb0EEEvNS_9FwdParamsE,@function
        .size           _ZN10layer_norm13ln_fwd_kernelINS_13Kernel_traitsIfffffjLj512ELj1ELj4ELj1ELj16ENS_18Kernel_traits_baseILj512EfffffjLj128EEEEELb1ELb1ELb1ELb0EEEvNS_9FwdParamsE,(.L_x_16630 - _ZN10layer_norm13ln_fwd_kernelINS_13Kernel_traitsIfffffjLj512ELj1ELj4ELj1ELj16ENS_18Kernel_traits_baseILj512EfffffjLj128EEEEELb1ELb1ELb1ELb0EEEvNS_9FwdParamsE)
        .other          _ZN10layer_norm13ln_fwd_kernelINS_13Kernel_traitsIfffffjLj512ELj1ELj4ELj1ELj16ENS_18Kernel_traits_baseILj512EfffffjLj128EEEEELb1ELb1ELb1ELb0EEEvNS_9FwdParamsE,@"STO_CUDA_ENTRY STV_DEFAULT"
_ZN10layer_norm13ln_fwd_kernelINS_13Kernel_traitsIfffffjLj512ELj1ELj4ELj1ELj16ENS_18Kernel_traits_baseILj512EfffffjLj128EEEEELb1ELb1ELb1ELb0EEEvNS_9FwdParamsE:
.text._ZN10layer_norm13ln_fwd_kernelINS_13Kernel_traitsIfffffjLj512ELj1ELj4ELj1ELj16ENS_18Kernel_traits_baseILj512EfffffjLj128EEEEELb1ELb1ELb1ELb0EEEvNS_9FwdParamsE:
        /* <DEDUP_REMOVED lines=21> */
[----:B------:R-:W-:Y:S02]  /*0150*/  MOV R43, R85 ;  /* 0x00000055002b7202 */ /* 0x000fe40000000f00 */
[----:B------:R-:W-:Y:S02]  /*0160*/  LEA.HI R0, R0, R13, RZ, 0x2 ;  /* 0x0000000d00007211 */ /* 0x000fe400078f10ff */
[----:B------:R-:W-:Y:S01]  /*0170*/  SHF.R.U32.HI R83, RZ, 0x5, R89 ;  /* 0x00000005ff537819 */ /* 0x000fe20000011659 */
[----:B------:R-:W-:Y:S04]  /*0180*/  BSSY B0, `(.L_x_16112) ;  /* 0x0000056000007945 */ /* 0x000fe80003800000 */
[----:B------:R-:W-:Y:S01]  /*0190*/  IMAD R83, R12, 0x4, R83 ;  /* 0x000000040c537824 */ /* 0x000fe200078e0253 */
[----:B--2---:R-:W-:-:S02]  /*01a0*/  @P0 R2UR UR4, R2 ;  /* 0x00000000020402ca */ /* 0x004fc400000e0000 */
        /* <DEDUP_REMOVED lines=54> */
[C---:B------:R-:W-:Y:S02]  /*0510*/  ISETP.GE.U32.AND P6, PT, R84.reuse, 0x40, PT ;  /* 0x000000405400780c */ /* 0x040fe40003fc6070 */
        /* <DEDUP_REMOVED lines=28> */
.L_x_16113:
[----:B------:R-:W-:Y:S05]  /*06e0*/  BSYNC B0 ;  /* 0x0000000000007941 */ /* 0x000fea0003800000 */
.L_x_16112:
        /* <DEDUP_REMOVED lines=18> */
.L_x_16115:
[----:B------:R-:W-:Y:S05]  /*0810*/  BSYNC B0 ;  /* 0x0000000000007941 */ /* 0x000fea0003800000 */
.L_x_16114:
        /* <DEDUP_REMOVED lines=18> */
.L_x_16117:
[----:B------:R-:W-:Y:S05]  /*0940*/  BSYNC B0 ;  /* 0x0000000000007941 */ /* 0x000fea0003800000 */
.L_x_16116:
        /* <DEDUP_REMOVED lines=17> */
.L_x_16119:
[----:B------:R-:W-:Y:S05]  /*0a60*/  BSYNC B0 ;  /* 0x0000000000007941 */ /* 0x000fea0003800000 */
.L_x_16118:
[----:B------:R-:W-:Y:S01]  /*0a70*/  ULDC UR8, c[0x0][0x214] ;  /* 0x0000850000087ab9 */ /* 0x000fe20000000800 */
[----:B------:R-:W-:Y:S02]  /*0a80*/  LOP3.LUT R53, R53, UR27, R2, 0x96, !PT ;  /* 0x0000001b35357c12 */ /* 0x000fe4000f8e9602 */
[----:B------:R-:W-:-:S13]  /*0a90*/  ISETP.GE.AND P2, PT, R83, UR8, PT ;  /* 0x0000000853007c0c */ /* 0x000fda000bf46270 */
[----:B------:R-:W-:Y:S05]  /*0aa0*/  @P2 EXIT ;  /* 0x000000000000294d */ /* 0x000fea0003800000 */
[----:B------:R-:W-:Y:S01]  /*0ab0*/  IMAD R81, R81, -0x326172a9, RZ ;  /* 0xcd9e8d5751517824 */ /* 0x000fe200078e02ff */
[----:B------:R-:W-:Y:S01]  /*0ac0*/  BSSY B0, `(.L_x_16120) ;  /* 0x0000728000007945 */ /* 0x000fe20003800000 */
[C---:B------:R-:W-:Y:S01]  /*0ad0*/  IMAD.HI.U32 R2, R53.reuse, -0x326172a9, RZ ;  /* 0xcd9e8d5735027827 */ /* 0x040fe200078e00ff */
[----:B------:R-:W-:Y:S01]  /*0ae0*/  ULDC.U8 UR8, c[0x0][0x2a0] ;  /* 0x0000a80000087ab9 */ /* 0x000fe20000000000 */
[----:B------:R-:W-:Y:S01]  /*0af0*/  LOP3.LUT R94, R94, 0x3, RZ, 0xc0, !PT ;  /* 0x000000035e5e7812 */ /* 0x000fe200078ec0ff */
        /* <DEDUP_REMOVED lines=10> */
[----:B------:R-:W-:-:S07]  /*0ba0*/  IMAD.MOV.U32 R2, RZ, RZ, RZ ;  /* 0x000000ffff027224 */ /* 0x000fce00078e00ff */
.L_x_16288:
[----:B------:R-:W4:Y:S08]  /*0bb0*/  LDC.64 R96, c[0x0][0x280] ;  /* 0x0000a000ff607b82 */ /* 0x000f300000000a00 */
[----:B------:R-:W0:Y:S08]  /*0bc0*/  LDC.64 R98, c[0x0][0x288] ;  /* 0x0000a200ff627b82 */ /* 0x000e300000000a00 */
[----:B------:R-:W1:Y:S01]  /*0bd0*/  LDC R78, c[0x0][0x218] ;  /* 0x00008600ff4e7b82 */ /* 0x000e620000000800 */
[----:B----4-:R-:W-:-:S05]  /*0be0*/  IMAD.WIDE R96, R83, 0x4, R96 ;  /* 0x0000000453607825 */ /* 0x010fca00078e0260 */
[----:B------:R-:W4:Y:S01]  /*0bf0*/  LDG.E R79, desc[UR6][R96.64] ;  /* 0x00000006604f7981 */ /* 0x000f22000c1e1900 */
[----:B0-----:R-:W-:-:S05]  /*0c00*/  IMAD.WIDE R98, R83, 0x4, R98 ;  /* 0x0000000453627825 */ /* 0x001fca00078e0262 */
[----:B-----5:R0:W5:Y:S01]  /*0c10*/  LDG.E R76, desc[UR6][R98.64] ;  /* 0x00000006624c7981 */ /* 0x020162000c1e1900 */
[----:B------:R-:W-:Y:S01]  /*0c20*/  BSSY B1, `(.L_x_16121) ;  /* 0x000019f000017945 */ /* 0x000fe20003800000 */
[----:B-1----:R-:W-:Y:S01]  /*0c30*/  IMAD R0, R83, R78, RZ ;  /* 0x0000004e53007224 */ /* 0x002fe200078e02ff */
[----:B----4-:R-:W-:-:S13]  /*0c40*/  ISETP.GE.AND P2, PT, R79, 0x1, PT ;  /* 0x000000014f00780c */ /* 0x010fda0003f46270 */
[----:B------:R-:W-:-:S04]  /*0c50*/  @P2 VIADD R77, R79, 0xffffffff ;  /* 0xffffffff4f4d2836 */ /* 0x000fc80000000000 */
[----:B------:R-:W-:Y:S01]  /*0c60*/  @P2 IMAD R95, R77, R78, RZ ;  /* 0x0000004e4d5f2224 */ /* 0x000fe200078e02ff */
[----:B------:R-:W-:-:S04]  /*0c70*/  SHF.R.S32.HI R77, RZ, 0x1f, R0 ;  /* 0x0000001fff4d7819 */ /* 0x000fc80000011400 */
[----:B------:R-:W-:Y:S01]  /*0c80*/  LEA.HI R0, R77, R0, RZ, 0x2 ;  /* 0x000000004d007211 */ /* 0x000fe200078f10ff */
[----:B------:R-:W-:Y:S01]  /*0c90*/  HFMA2.MMA R77, -RZ, RZ, 0, 0 ;  /* 0x00000000ff4d7435 */ /* 0x000fe200000001ff */
        /* <DEDUP_REMOVED lines=14> */
[----:B---3--:R-:W3:Y:S01]  /*0d80*/  @P3 LDG.E.128 R52, desc[UR6][R98.64] ;  /* 0x0000000662343981 */ /* 0x008ee2000c1e1d00 */
[----:B------:R-:W-:Y:S01]  /*0d90*/  ISETP.GT.AND P4, PT, R79, RZ, PT ;  /* 0x000000ff4f00720c */ /* 0x000fe20003f84270 */
[----:B------:R-:W-:-:S12]  /*0da0*/  BSSY B2, `(.L_x_16123) ;  /* 0x000005c000027945 */ /* 0x000fd80003800000 */
[----:B------:R-:W-:-:S04]  /*0db0*/  @!P4 ISETP.NE.U32.AND P5, PT, R96, RZ, PT ;  /* 0x000000ff6000c20c */ /* 0x000fc80003fa5070 */
[----:B------:R-:W-:Y:S01]  /*0dc0*/  @!P4 ISETP.NE.AND.EX P5, PT, R97, RZ, PT, P5 ;  /* 0x000000ff6100c20c */ /* 0x000fe20003fa5350 */
[----:B------:R-:W-:-:S03]  /*0dd0*/  @!P4 IMAD.MOV.U32 R95, RZ, RZ, R94 ;  /* 0x000000ffff5fc224 */ /* 0x000fc600078e005e */
[----:B---3--:R-:W-:Y:S01]  /*0de0*/  @!P4 FSEL R60, R52, RZ, P5 ;  /* 0x000000ff343cc208 */ /* 0x008fe20002800000 */
        /* <DEDUP_REMOVED lines=13> */
.L_x_16126:
[----:B------:R-:W-:-:S07]  /*0ec0*/  MOV R60, R82 ;  /* 0x00000052003c7202 */ /* 0x000fce0000000f00 */
.L_x_16127:
[----:B------:R-:W-:Y:S05]  /*0ed0*/  BSYNC B3 ;  /* 0x0000000000037941 */ /* 0x000fea0003800000 */
.L_x_16125:
        /* <DEDUP_REMOVED lines=16> */
.L_x_16131:
[----:B------:R-:W-:Y:S05]  /*0fe0*/  BSYNC B4 ;  /* 0x0000000000047941 */ /* 0x000fea0003800000 */
.L_x_16130:
        /* <DEDUP_REMOVED lines=44> */
.L_x_16129:
[----:B------:R-:W-:Y:S05]  /*12b0*/  BSYNC B3 ;  /* 0x0000000000037941 */ /* 0x000fea0003800000 */
.L_x_16128:
        /* <DEDUP_REMOVED lines=10> */
.L_x_16124:
[----:B------:R-:W-:Y:S05]  /*1360*/  BSYNC B2 ;  /* 0x0000000000027941 */ /* 0x000fea0003800000 */
.L_x_16123:
        /* <DEDUP_REMOVED lines=18> */
.L_x_16135:
[----:B------:R-:W-:-:S07]  /*1490*/  IMAD.MOV.U32 R61, RZ, RZ, R82 ;  /* 0x000000ffff3d7224 */ /* 0x000fce00078e0052 */
.L_x_16136:
[----:B------:R-:W-:Y:S05]  /*14a0*/  BSYNC B3 ;  /* 0x0000000000037941 */ /* 0x000fea0003800000 */
.L_x_16134:
        /* <DEDUP_REMOVED lines=16> */
.L_x_16140:
[----:B------:R-:W-:Y:S05]  /*15b0*/  BSYNC B4 ;  /* 0x0000000000047941 */ /* 0x000fea0003800000 */
.L_x_16139:
        /* <DEDUP_REMOVED lines=42> */
[----:B------:R-:W-:Y:S01]  /*1860*/  LOP3.LUT R3, R99, UR29, R62, 0x96, !PT ;  /* 0x0000001d63037c12 */ /* 0x000fe2000f8e963e */
[----:B------:R-:W-:-:S07]  /*1870*/  IMAD.MOV.U32 R80, RZ, RZ, R98 ;  /* 0x000000ffff507224 */ /* 0x000fce00078e0062 */
.L_x_16138:
[----:B------:R-:W-:Y:S05]  /*1880*/  BSYNC B3 ;  /* 0x0000000000037941 */ /* 0x000fea0003800000 */
.L_x_16137:
        /* <DEDUP_REMOVED lines=10> */
.L_x_16133:
[----:B------:R-:W-:Y:S05]  /*1930*/  BSYNC B2 ;  /* 0x0000000000027941 */ /* 0x000fea0003800000 */
.L_x_16132:
        /* <DEDUP_REMOVED lines=18> */
.L_x_16144:
[----:B------:R-:W-:-:S07]  /*1a60*/  IMAD.MOV.U32 R62, RZ, RZ, R82 ;  /* 0x000000ffff3e7224 */ /* 0x000fce00078e0052 */
.L_x_16145:
[----:B------:R-:W-:Y:S05]  /*1a70*/  BSYNC B3 ;  /* 0x0000000000037941 */ /* 0x000fea0003800000 */
.L_x_16143:
        /* <DEDUP_REMOVED lines=16> */
.L_x_16149:
[----:B------:R-:W-:Y:S05]  /*1b80*/  BSYNC B4 ;  /* 0x0000000000047941 */ /* 0x000fea0003800000 */
.L_x_16148:
        /* <DEDUP_REMOVED lines=42> */
[----:B------:R-:W-:Y:S02]  /*1e30*/  IMAD.MOV.U32 R80, RZ, RZ, R94 ;  /* 0x000000ffff507224 */ /* 0x000fe400078e005e */
[----:B------:R-:W-:-:S07]  /*1e40*/  IMAD.MOV.U32 R95, RZ, RZ, RZ ;  /* 0x000000ffff5f7224 */ /* 0x000fce00078e00ff */
.L_x_16147:
[----:B------:R-:W-:Y:S05]  /*1e50*/  BSYNC B3 ;  /* 0x0000000000037941 */ /* 0x000fea0003800000 */
.L_x_16146:
        /* <DEDUP_REMOVED lines=10> */
.L_x_16142:
[----:B------:R-:W-:Y:S05]  /*1f00*/  BSYNC B2 ;  /* 0x0000000000027941 */ /* 0x000fea0003800000 */
.L_x_16141:
        /* <DEDUP_REMOVED lines=18> */
.L_x_16153:
[----:B------:R-:W-:-:S07]  /*2030*/  MOV R63, R82 ;  /* 0x00000052003f7202 */ /* 0x000fce0000000f00 */
.L_x_16154:
[----:B------:R-:W-:Y:S05]  /*2040*/  BSYNC B3 ;  /* 0x0000000000037941 */ /* 0x000fea0003800000 */
.L_x_16152:
        /* <DEDUP_REMOVED lines=16> */
.L_x_16158:
[----:B------:R-:W-:Y:S05]  /*2150*/  BSYNC B4 ;  /* 0x0000000000047941 */ /* 0x000fea0003800000 */
.L_x_16157:
        /* <DEDUP_REMOVED lines=43> */
[----:B------:R-:W-:-:S07]  /*2410*/  IMAD.MOV.U32 R94, RZ, RZ, RZ ;  /* 0x000000ffff5e7224 */ /* 0x000fce00078e00ff */
.L_x_16156:
[----:B------:R-:W-:Y:S05]  /*2420*/  BSYNC B3 ;  /* 0x0000000000037941 */ /* 0x000fea0003800000 */
.L_x_16155:
        /* <DEDUP_REMOVED lines=10> */
.L_x_16151:
[----:B------:R-:W-:Y:S05]  /*24d0*/  BSYNC B2 ;  /* 0x0000000000027941 */ /* 0x000fea0003800000 */
.L_x_16150:
        /* <DEDUP_REMOVED lines=11> */
[----:B------:R-:W-:-:S03]  /*2590*/  LOP3.LUT R98, R90, 0xff, RZ, 0xc0, !PT ;  /* 0x000000ff5a627812 */ /* 0x000fc600078ec0ff */
[----:B------:R-:W-:-:S05]  /*25a0*/  IMAD R95, R102, 0x100, R95 ;  /* 0x00000100665f7824 */ /* 0x000fca00078e025f */
[----:B------:R-:W-:Y:S01]  /*25b0*/  IADD3 R95, R95, R98, RZ ;  /* 0x000000625f5f7210 */ /* 0x000fe20007ffe0ff */
[----:B0-----:R-:W-:-:S05]  /*25c0*/  IMAD.WIDE.U32 R96, R77, 0x4, R96 ;  /* 0x000000044d607825 */ /* 0x001fca00078e0060 */
[----:B------:R1:W-:Y:S02]  /*25d0*/  STG.E desc[UR6][R96.64], R95 ;  /* 0x0000005f60007986 */ /* 0x0003e4000c101906 */
.L_x_16160:
[----:B------:R-:W-:Y:S05]  /*25e0*/  BSYNC B2 ;  /* 0x0000000000027941 */ /* 0x000fea0003800000 */
.L_x_16159:
[----:B------:R-:W-:Y:S02]  /*25f0*/  VIADD R0, R0, 0x20 ;  /* 0x0000002000007836 */ /* 0x000fe40000000000 */
[----:B------:R-:W-:-:S07]  /*2600*/  VIADD R77, R77, 0x20 ;  /* 0x000000204d4d7836 */ /* 0x000fce0000000000 */
.L_x_16122:
[----:B------:R-:W-:Y:S05]  /*2610*/  BSYNC B1 ;  /* 0x0000000000017941 */ /* 0x000fea0003800000 */
.L_x_16121:
        /* <DEDUP_REMOVED lines=11> */
[----:B---3--:R-:W3:Y:S01]  /*26d0*/  @P3 LDG.E.128 R52, desc[UR6][R98.64] ;  /* 0x0000000662343981 */ /* 0x008ee2000c1e1d00 */
[----:B------:R-:W-:Y:S01]  /*26e0*/  ISETP.GT.AND P4, PT, R79, RZ, PT ;  /* 0x000000ff4f00720c */ /* 0x000fe20003f84270 */
[----:B------:R-:W-:-:S12]  /*26f0*/  BSSY B2, `(.L_x_16163) ;  /* 0x000005c000027945 */ /* 0x000fd80003800000 */
[----:B------:R-:W-:-:S04]  /*2700*/  @!P4 ISETP.NE.U32.AND P5, PT, R96, RZ, PT ;  /* 0x000000ff6000c20c */ /* 0x000fc80003fa5070 */
[----:B------:R-:W-:Y:S02]  /*2710*/  @!P4 ISETP.NE.AND.EX P5, PT, R97, RZ, PT, P5 ;  /* 0x000000ff6100c20c */ /* 0x000fe40003fa5350 */
[----:B------:R-:W-:Y:S02]  /*2720*/  @!P4 MOV R95, R94 ;  /* 0x0000005e005fc202 */ /* 0x000fe40000000f00 */
[----:B---3--:R-:W-:Y:S01]  /*2730*/  @!P4 FSEL R64, R52, RZ, P5 ;  /* 0x000000ff3440c208 */ /* 0x008fe20002800000 */
        /* <DEDUP_REMOVED lines=13> */
.L_x_16166:
[----:B------:R-:W-:-:S07]  /*2810*/  IMAD.MOV.U32 R64, RZ, RZ, R82 ;  /* 0x000000ffff407224 */ /* 0x000fce00078e0052 */
.L_x_16167:
[----:B------:R-:W-:Y:S05]  /*2820*/  BSYNC B3 ;  /* 0x0000000000037941 */ /* 0x000fea0003800000 */
.L_x_16165:
        /* <DEDUP_REMOVED lines=16> */
.L_x_16171:
[----:B------:R-:W-:Y:S05]  /*2930*/  BSYNC B4 ;  /* 0x0000000000047941 */ /* 0x000fea0003800000 */
.L_x_16170:
        /* <DEDUP_REMOVED lines=42> */
[----:B------:R-:W-:Y:S01]  /*2be0*/  LOP3.LUT R3, R67, UR29, R80, 0x96, !PT ;  /* 0x0000001d43037c12 */ /* 0x000fe2000f8e9650 */
[----:B------:R-:W-:-:S07]  /*2bf0*/  IMAD.MOV.U32 R80, RZ, RZ, R66 ;  /* 0x000000ffff507224 */ /* 0x000fce00078e0042 */
.L_x_16169:
[----:B------:R-:W-:Y:S05]  /*2c00*/  BSYNC B3 ;  /* 0x0000000000037941 */ /* 0x000fea0003800000 */
.L_x_16168:
        /* <DEDUP_REMOVED lines=10> */
.L_x_16164:
[----:B------:R-:W-:Y:S05]  /*2cb0*/  BSYNC B2 ;  /* 0x0000000000027941 */ /* 0x000fea0003800000 */
.L_x_16163:
        /* <DEDUP_REMOVED lines=18> */
.L_x_16175:
[----:B------:R-:W-:-:S07]  /*2de0*/  IMAD.MOV.U32 R65, RZ, RZ, R82 ;  /* 0x000000ffff417224 */ /* 0x000fce00078e0052 */
.L_x_16176:
[----:B------:R-:W-:Y:S05]  /*2df0*/  BSYNC B3 ;  /* 0x0000000000037941 */ /* 0x000fea0003800000 */
.L_x_16174:
        /* <DEDUP_REMOVED lines=16> */
.L_x_16180:
[----:B------:R-:W-:Y:S05]  /*2f00*/  BSYNC B4 ;  /* 0x0000000000047941 */ /* 0x000fea0003800000 */
.L_x_16179:
        /* <DEDUP_REMOVED lines=40> */
[----:B------:R-:W-:Y:S02]  /*3190*/  MOV R82, R80 ;  /* 0x0000005000527202 */ /* 0x000fe40000000f00 */
[----:B------:R-:W-:Y:S01]  /*31a0*/  LOP3.LUT R81, R81, UR28, R94, 0x96, !PT ;  /* 0x0000001c51517c12 */ /* 0x000fe2000f8e965e */
[----:B------:R-:W-:Y:S01]  /*31b0*/  IMAD.MOV.U32 R80, RZ, RZ, R98 ;  /* 0x000000ffff507224 */ /* 0x000fe200078e0062 */
[----:B------:R-:W-:-:S07]  /*31c0*/  LOP3.LUT R3, R99, UR29, R66, 0x96, !PT ;  /* 0x0000001d63037c12 */ /* 0x000fce000f8e9642 */
.L_x_16178:
[----:B------:R-:W-:Y:S05]  /*31d0*/  BSYNC B3 ;  /* 0x0000000000037941 */ /* 0x000fea0003800000 */
.L_x_16177:
        /* <DEDUP_REMOVED lines=8> */
[----:B------:R-:W-:-:S04]  /*3260*/  FMUL.FTZ R65, R25, R66 ;  /* 0x0000004219417220 */ /* 0x000fc80000410000 */
[----:B------:R-:W-:-:S07]  /*3270*/  @P3 FADD.FTZ R65, R53, R65 ;  /* 0x0000004135413221 */ /* 0x000fce0000010000 */
.L_x_16173:
[----:B------:R-:W-:Y:S05]  /*3280*/  BSYNC B2 ;  /* 0x0000000000027941 */ /* 0x000fea0003800000 */
.L_x_16172:
        /* <DEDUP_REMOVED lines=18> */
.L_x_16184:
[----:B------:R-:W-:-:S07]  /*33b0*/  MOV R66, R82 ;  /* 0x0000005200427202 */ /* 0x000fce0000000f00 */
.L_x_16185:
[----:B------:R-:W-:Y:S05]  /*33c0*/  BSYNC B3 ;  /* 0x0000000000037941 */ /* 0x000fea0003800000 */
.L_x_16183:
        /* <DEDUP_REMOVED lines=16> */
.L_x_16189:
[----:B------:R-:W-:Y:S05]  /*34d0*/  BSYNC B4 ;  /* 0x0000000000047941 */ /* 0x000fea0003800000 */
.L_x_16188:
        /* <DEDUP_REMOVED lines=44> */
.L_x_16187:
[----:B------:R-:W-:Y:S05]  /*37a0*/  BSYNC B3 ;  /* 0x0000000000037941 */ /* 0x000fea0003800000 */
.L_x_16186:
        /* <DEDUP_REMOVED lines=10> */
.L_x_16182:
[----:B------:R-:W-:Y:S05]  /*3850*/  BSYNC B2 ;  /* 0x0000000000027941 */ /* 0x000fea0003800000 */
.L_x_16181:
        /* <DEDUP_REMOVED lines=18> */
.L_x_16193:
[----:B------:R-:W-:-:S07]  /*3980*/  IMAD.MOV.U32 R67, RZ, RZ, R82 ;  /* 0x000000ffff437224 */ /* 0x000fce00078e0052 */
.L_x_16194:
[----:B------:R-:W-:Y:S05]  /*3990*/  BSYNC B3 ;  /* 0x0000000000037941 */ /* 0x000fea0003800000 */
.L_x_16192:
        /* <DEDUP_REMOVED lines=16> */
.L_x_16198:
[----:B------:R-:W-:Y:S05]  /*3aa0*/  BSYNC B4 ;  /* 0x0000000000047941 */ /* 0x000fea0003800000 */
.L_x_16197:
        /* <DEDUP_REMOVED lines=44> */
.L_x_16196:
[----:B------:R-:W-:Y:S05]  /*3d70*/  BSYNC B3 ;  /* 0x0000000000037941 */ /* 0x000fea0003800000 */
.L_x_16195:
        /* <DEDUP_REMOVED lines=10> */
.L_x_16191:
[----:B------:R-:W-:Y:S05]  /*3e20*/  BSYNC B2 ;  /* 0x0000000000027941 */ /* 0x000fea0003800000 */
.L_x_16190:
[----:B------:R-:W0:Y:S01]  /*3e30*/  LDC.64 R96, c[0x0][0x238] ;  /* 0x00008e00ff607b82 */ /* 0x000e220000000a00 */
[----:B------:R-:W-:Y:S01]  /*3e40*/  BSSY B2, `(.L_x_16199) ;  /* 0x000000f000027945 */ /* 0x000fe20003800000 */
[----:B0-----:R-:W-:-:S05]  /*3e50*/  IMAD.WIDE.U32 R96, R0, 0x10, R96 ;  /* 0x0000001000607825 */ /* 0x001fca00078e0060 */
[----:B------:R0:W-:Y:S01]  /*3e60*/  STG.E.128 desc[UR6][R96.64], R64 ;  /* 0x0000004060007986 */ /* 0x0001e2000c101d06 */
[----:B------:R-:W-:Y:S05]  /*3e70*/  @!P2 BRA `(.L_x_16200) ;  /* 0x00000000002ca947 */ /* 0x000fea0003800000 */
        /* <DEDUP_REMOVED lines=11> */
.L_x_16200:
[----:B------:R-:W-:Y:S05]  /*3f30*/  BSYNC B2 ;  /* 0x0000000000027941 */ /* 0x000fea0003800000 */
.L_x_16199:
[----:B------:R-:W-:Y:S01]  /*3f40*/  VIADD R0, R0, 0x20 ;  /* 0x0000002000007836 */ /* 0x000fe20000000000 */
[----:B------:R-:W-:-:S07]  /*3f50*/  IADD3 R77, R77, 0x20, RZ ;  /* 0x000000204d4d7810 */ /* 0x000fce0007ffe0ff */
.L_x_16162:
[----:B------:R-:W-:Y:S05]  /*3f60*/  BSYNC B1 ;  /* 0x0000000000017941 */ /* 0x000fea0003800000 */
.L_x_16161:
        /* <DEDUP_REMOVED lines=31> */
.L_x_16206:
[----:B------:R-:W-:-:S07]  /*4160*/  MOV R68, R82 ;  /* 0x0000005200447202 */ /* 0x000fce0000000f00 */
.L_x_16207:
[----:B------:R-:W-:Y:S05]  /*4170*/  BSYNC B3 ;  /* 0x0000000000037941 */ /* 0x000fea0003800000 */
.L_x_16205:
        /* <DEDUP_REMOVED lines=16> */
.L_x_16211:
[----:B------:R-:W-:Y:S05]  /*4280*/  BSYNC B4 ;  /* 0x0000000000047941 */ /* 0x000fea0003800000 */
.L_x_16210:
        /* <DEDUP_REMOVED lines=44> */
.L_x_16209:
[----:B------:R-:W-:Y:S05]  /*4550*/  BSYNC B3 ;  /* 0x0000000000037941 */ /* 0x000fea0003800000 */
.L_x_16208:
        /* <DEDUP_REMOVED lines=10> */
.L_x_16204:
[----:B------:R-:W-:Y:S05]  /*4600*/  BSYNC B2 ;  /* 0x0000000000027941 */ /* 0x000fea0003800000 */
.L_x_16203:
        /* <DEDUP_REMOVED lines=18> */
.L_x_16215:
[----:B------:R-:W-:-:S07]  /*4730*/  IMAD.MOV.U32 R69, RZ, RZ, R82 ;  /* 0x000000ffff457224 */ /* 0x000fce00078e0052 */
.L_x_16216:
[----:B------:R-:W-:Y:S05]  /*4740*/  BSYNC B3 ;  /* 0x0000000000037941 */ /* 0x000fea0003800000 */
.L_x_16214:
        /* <DEDUP_REMOVED lines=16> */
.L_x_16220:
[----:B------:R-:W-:Y:S05]  /*4850*/  BSYNC B4 ;  /* 0x0000000000047941 */ /* 0x000fea0003800000 */
.L_x_16219:
        /* <DEDUP_REMOVED lines=44> */
.L_x_16218:
[----:B------:R-:W-:Y:S05]  /*4b20*/  BSYNC B3 ;  /* 0x0000000000037941 */ /* 0x000fea0003800000 */
.L_x_16217:
        /* <DEDUP_REMOVED lines=10> */
.L_x_16213:
[----:B------:R-:W-:Y:S05]  /*4bd0*/  BSYNC B2 ;  /* 0x0000000000027941 */ /* 0x000fea0003800000 */
.L_x_16212:
        /* <DEDUP_REMOVED lines=18> */
.L_x_16224:
[----:B------:R-:W-:-:S07]  /*4d00*/  MOV R70, R82 ;  /* 0x0000005200467202 */ /* 0x000fce0000000f00 */
.L_x_16225:
[----:B------:R-:W-:Y:S05]  /*4d10*/  BSYNC B3 ;  /* 0x0000000000037941 */ /* 0x000fea0003800000 */
.L_x_16223:
        /* <DEDUP_REMOVED lines=16> */
.L_x_16229:
[----:B------:R-:W-:Y:S05]  /*4e20*/  BSYNC B4 ;  /* 0x0000000000047941 */ /* 0x000fea0003800000 */
.L_x_16228:
        /* <DEDUP_REMOVED lines=44> */
.L_x_16227:
[----:B------:R-:W-:Y:S05]  /*50f0*/  BSYNC B3 ;  /* 0x0000000000037941 */ /* 0x000fea0003800000 */
.L_x_16226:
        /* <DEDUP_REMOVED lines=10> */
.L_x_16222:
[----:B------:R-:W-:Y:S05]  /*51a0*/  BSYNC B2 ;  /* 0x0000000000027941 */ /* 0x000fea0003800000 */
.L_x_16221:
        /* <DEDUP_REMOVED lines=18> */
.L_x_16233:
[----:B------:R-:W-:-:S07]  /*52d0*/  IMAD.MOV.U32 R71, RZ, RZ, R82 ;  /* 0x000000ffff477224 */ /* 0x000fce00078e0052 */
.L_x_16234:
[----:B------:R-:W-:Y:S05]  /*52e0*/  BSYNC B3 ;  /* 0x0000000000037941 */ /* 0x000fea0003800000 */
.L_x_16232:
        /* <DEDUP_REMOVED lines=16> */
.L_x_16238:
[----:B------:R-:W-:Y:S05]  /*53f0*/  BSYNC B4 ;  /* 0x0000000000047941 */ /* 0x000fea0003800000 */
.L_x_16237:
        /* <DEDUP_REMOVED lines=44> */
.L_x_16236:
[----:B------:R-:W-:Y:S05]  /*56c0*/  BSYNC B3 ;  /* 0x0000000000037941 */ /* 0x000fea0003800000 */
.L_x_16235:
        /* <DEDUP_REMOVED lines=10> */
.L_x_16231:
[----:B------:R-:W-:Y:S05]  /*5770*/  BSYNC B2 ;  /* 0x0000000000027941 */ /* 0x000fea0003800000 */
.L_x_16230:
        /* <DEDUP_REMOVED lines=16> */
.L_x_16240:
[----:B------:R-:W-:Y:S05]  /*5880*/  BSYNC B2 ;  /* 0x0000000000027941 */ /* 0x000fea0003800000 */
.L_x_16239:
[----:B------:R-:W-:Y:S01]  /*5890*/  VIADD R0, R0, 0x20 ;  /* 0x0000002000007836 */ /* 0x000fe20000000000 */
[----:B------:R-:W-:-:S07]  /*58a0*/  IADD3 R77, R77, 0x20, RZ ;  /* 0x000000204d4d7810 */ /* 0x000fce0007ffe0ff */
.L_x_16202:
[----:B------:R-:W-:Y:S05]  /*58b0*/  BSYNC B1 ;  /* 0x0000000000017941 */ /* 0x000fea0003800000 */
.L_x_16201:
        /* <DEDUP_REMOVED lines=30> */
.L_x_16246:
[----:B------:R-:W-:-:S07]  /*5aa0*/  MOV R72, R82 ;  /* 0x0000005200487202 */ /* 0x000fce0000000f00 */
.L_x_16247:
[----:B------:R-:W-:Y:S05]  /*5ab0*/  BSYNC B3 ;  /* 0x0000000000037941 */ /* 0x000fea0003800000 */
.L_x_16245:
        /* <DEDUP_REMOVED lines=16> */
.L_x_16251:
[----:B------:R-:W-:Y:S05]  /*5bc0*/  BSYNC B4 ;  /* 0x0000000000047941 */ /* 0x000fea0003800000 */
.L_x_16250:
        /* <DEDUP_REMOVED lines=44> */
.L_x_16249:
[----:B------:R-:W-:Y:S05]  /*5e90*/  BSYNC B3 ;  /* 0x0000000000037941 */ /* 0x000fea0003800000 */
.L_x_16248:
        /* <DEDUP_REMOVED lines=10> */
.L_x_16244:
[----:B------:R-:W-:Y:S05]  /*5f40*/  BSYNC B2 ;  /* 0x0000000000027941 */ /* 0x000fea0003800000 */
.L_x_16243:
        /* <DEDUP_REMOVED lines=18> */
.L_x_16255:
[----:B------:R-:W-:-:S07]  /*6070*/  IMAD.MOV.U32 R73, RZ, RZ, R82 ;  /* 0x000000ffff497224 */ /* 0x000fce00078e0052 */
.L_x_16256:
[----:B------:R-:W-:Y:S05]  /*6080*/  BSYNC B3 ;  /* 0x0000000000037941 */ /* 0x000fea0003800000 */
.L_x_16254:
        /* <DEDUP_REMOVED lines=16> */
.L_x_16260:
[----:B------:R-:W-:Y:S05]  /*6190*/  BSYNC B4 ;  /* 0x0000000000047941 */ /* 0x000fea0003800000 */
.L_x_16259:
        /* <DEDUP_REMOVED lines=44> */
.L_x_16258:
[----:B------:R-:W-:Y:S05]  /*6460*/  BSYNC B3 ;  /* 0x0000000000037941 */ /* 0x000fea0003800000 */
.L_x_16257:
        /* <DEDUP_REMOVED lines=10> */
.L_x_16253:
[----:B------:R-:W-:Y:S05]  /*6510*/  BSYNC B2 ;  /* 0x0000000000027941 */ /* 0x000fea0003800000 */
.L_x_16252:
        /* <DEDUP_REMOVED lines=18> */
.L_x_16264:
[----:B------:R-:W-:-:S07]  /*6640*/  MOV R74, R82 ;  /* 0x00000052004a7202 */ /* 0x000fce0000000f00 */
.L_x_16265:
[----:B------:R-:W-:Y:S05]  /*6650*/  BSYNC B3 ;  /* 0x0000000000037941 */ /* 0x000fea0003800000 */
.L_x_16263:
        /* <DEDUP_REMOVED lines=16> */
.L_x_16269:
[----:B------:R-:W-:Y:S05]  /*6760*/  BSYNC B4 ;  /* 0x0000000000047941 */ /* 0x000fea0003800000 */
.L_x_16268:
        /* <DEDUP_REMOVED lines=44> */
.L_x_16267:
[----:B------:R-:W-:Y:S05]  /*6a30*/  BSYNC B3 ;  /* 0x0000000000037941 */ /* 0x000fea0003800000 */
.L_x_16266:
        /* <DEDUP_REMOVED lines=10> */
.L_x_16262:
[----:B------:R-:W-:Y:S05]  /*6ae0*/  BSYNC B2 ;  /* 0x0000000000027941 */ /* 0x000fea0003800000 */
.L_x_16261:
        /* <DEDUP_REMOVED lines=18> */
.L_x_16273:
[----:B------:R-:W-:-:S07]  /*6c10*/  IMAD.MOV.U32 R75, RZ, RZ, R82 ;  /* 0x000000ffff4b7224 */ /* 0x000fce00078e0052 */
.L_x_16274:
[----:B------:R-:W-:Y:S05]  /*6c20*/  BSYNC B3 ;  /* 0x0000000000037941 */ /* 0x000fea0003800000 */
.L_x_16272:
        /* <DEDUP_REMOVED lines=16> */
.L_x_16278:
[----:B------:R-:W-:Y:S05]  /*6d30*/  BSYNC B4 ;  /* 0x0000000000047941 */ /* 0x000fea0003800000 */
.L_x_16277:
        /* <DEDUP_REMOVED lines=44> */
.L_x_16276:
[----:B------:R-:W-:Y:S05]  /*7000*/  BSYNC B3 ;  /* 0x0000000000037941 */ /* 0x000fea0003800000 */
.L_x_16275:
        /* <DEDUP_REMOVED lines=10> */
.L_x_16271:
[----:B------:R-:W-:Y:S05]  /*70b0*/  BSYNC B2 ;  /* 0x0000000000027941 */ /* 0x000fea0003800000 */
.L_x_16270:
[----:B------:R-:W0:Y:S02]  /*70c0*/  LDC.64 R96, c[0x0][0x238] ;  /* 0x00008e00ff607b82 */ /* 0x000e240000000a00 */
[----:B0-----:R-:W-:-:S05]  /*70d0*/  IMAD.WIDE.U32 R96, R0, 0x10, R96 ;  /* 0x0000001000607825 */ /* 0x001fca00078e0060 */
[----:B------:R4:W-:Y:S01]  /*70e0*/  STG.E.128 desc[UR6][R96.64], R72 ;  /* 0x0000004860007986 */ /* 0x0009e2000c101d06 */
[----:B------:R-:W-:Y:S05]  /*70f0*/  @!P2 BRA `(.L_x_16242) ;  /* 0x00000000002ca947 */ /* 0x000fea0003800000 */
[----:B----4-:R-:W0:Y:S01]  /*7100*/  LDC.64 R96, c[0x0][0x240] ;  /* 0x00009000ff607b82 */ /* 0x010e220000000a00 */
        /* <DEDUP_REMOVED lines=10> */
.L_x_16242:
[----:B------:R-:W-:Y:S05]  /*71b0*/  BSYNC B1 ;  /* 0x0000000000017941 */ /* 0x000fea0003800000 */
.L_x_16241:
[----:B------:R-:W-:Y:S01]  /*71c0*/  FADD.FTZ R0, RZ, R60 ;  /* 0x0000003cff007221 */ /* 0x000fe20000010000 */
        /* <DEDUP_REMOVED lines=10> */
[----:B0-----:R-:W-:-:S04]  /*7270*/  FADD.FTZ R79, R65, R0 ;  /* 0x00000000414f7221 */ /* 0x001fc80000010000 */
        /* <DEDUP_REMOVED lines=11> */
[----:B------:R-:W1:Y:S01]  /*7330*/  SHFL.BFLY PT, R0, R77, 0x1, 0x1f ;  /* 0x0c201f004d007f89 */ /* 0x000e6200000e0000 */
[----:B------:R-:W-:Y:S01]  /*7340*/  SHF.R.S32.HI R104, RZ, 0x1f, R83 ;  /* 0x0000001fff687819 */ /* 0x000fe20000011453 */
[----:B-1----:R-:W-:-:S05]  /*7350*/  FADD.FTZ R95, R77, R0 ;  /* 0x000000004d5f7221 */ /* 0x002fca0000010000 */
[----:B------:R-:W4:Y:S02]  /*7360*/  SHFL.BFLY PT, R0, R95, 0x2, 0x1f ;  /* 0x0c401f005f007f89 */ /* 0x000f2400000e0000 */
[----:B----4-:R-:W-:-:S05]  /*7370*/  FADD.FTZ R96, R95, R0 ;  /* 0x000000005f607221 */ /* 0x010fca0000010000 */
        /* <DEDUP_REMOVED lines=13> */
[--C-:B------:R-:W-:Y:S01]  /*7450*/  FADD.FTZ R98, R66, -R77.reuse ;  /* 0x8000004d42627221 */ /* 0x100fe20000010000 */
[--C-:B------:R-:W-:Y:S02]  /*7460*/  FADD.FTZ R97, R72, -R77.reuse ;  /* 0x8000004d48617221 */ /* 0x100fe40000010000 */
        /* <DEDUP_REMOVED lines=35> */
.L_x_16300:
[----:B------:R-:W4:Y:S01]  /*76a0*/  @!P5 LDC.64 R96, c[0x0][0x250] ;  /* 0x00009400ff60db82 */ /* 0x000f220000000a00 */
[----:B------:R-:W-:Y:S01]  /*76b0*/  FMUL.FTZ R0, R77, R77 ;  /* 0x0000004d4d007220 */ /* 0x000fe20000410000 */
[----:B------:R-:W-:Y:S01]  /*76c0*/  PLOP3.LUT P2, PT, PT, PT, UP0, 0x40, 0x0 ;  /* 0x000000000000781c */ /* 0x000fe20003f4e808 */
[----:B01----:R-:W-:Y:S01]  /*76d0*/  FADD.FTZ R102, R102, R103 ;  /* 0x0000006766667221 */ /* 0x003fe20000010000 */
[----:B------:R-:W-:Y:S02]  /*76e0*/  BSSY B1, `(.L_x_16280) ;  /* 0x0000061000017945 */ /* 0x000fe40003800000 */
[----:B------:R-:W-:Y:S01]  /*76f0*/  FSEL R0, R0, RZ, !P2 ;  /* 0x000000ff00007208 */ /* 0x000fe20005000000 */
[----:B------:R-:W-:Y:S01]  /*7700*/  FFMA.FTZ R79, R102, R79, UR9 ;  /* 0x00000009664f7e23 */ /* 0x000fe2000801004f */
[----:B------:R-:W0:Y:S03]  /*7710*/  @!P5 LDC.64 R98, c[0x0][0x258] ;  /* 0x00009600ff62db82 */ /* 0x000e260000000a00 */
[----:B------:R-:W-:-:S04]  /*7720*/  FADD.FTZ R0, R79, R0 ;  /* 0x000000004f007221 */ /* 0x000fc80000010000 */
[----:B------:R-:W1:Y:S01]  /*7730*/  MUFU.RSQ R95, R0 ;  /* 0x00000000005f7308 */ /* 0x000e620000001400 */
[----:B----4-:R-:W-:-:S04]  /*7740*/  @!P5 LEA R96, P2, R83, R96, 0x2 ;  /* 0x000000605360d211 */ /* 0x010fc800078410ff */
[C-C-:B------:R-:W-:Y:S02]  /*7750*/  @!P5 LEA.HI.X R97, R83.reuse, R97, R104.reuse, 0x2, P2 ;  /* 0x000000615361d211 */ /* 0x140fe400010f1468 */
[----:B-----5:R-:W-:Y:S02]  /*7760*/  ISETP.GE.AND P2, PT, R76, 0x1, PT ;  /* 0x000000014c00780c */ /* 0x020fe40003f46270 */
[C---:B0-----:R-:W-:Y:S01]  /*7770*/  @!P5 LEA R98, P3, R83.reuse, R98, 0x2 ;  /* 0x000000625362d211 */ /* 0x041fe200078610ff */
[----:B------:R0:W-:Y:S03]  /*7780*/  @!P5 STG.E desc[UR6][R96.64], R77 ;  /* 0x0000004d6000d986 */ /* 0x0001e6000c101906 */
[----:B------:R-:W-:-:S05]  /*7790*/  @!P5 LEA.HI.X R99, R83, R99, R104, 0x2, P3 ;  /* 0x000000635363d211 */ /* 0x000fca00018f1468 */
[----:B-1----:R0:W-:Y:S02]  /*77a0*/  @!P5 STG.E desc[UR6][R98.64], R95 ;  /* 0x0000005f6200d986 */ /* 0x0021e4000c101906 */
[----:B------:R-:W-:Y:S05]  /*77b0*/  @!P2 BRA `(.L_x_16281) ;  /* 0x00000004004ca947 */ /* 0x000fea0003800000 */
[----:B------:R-:W-:Y:S01]  /*77c0*/  VIADD R79, R76, 0xffffffff ;  /* 0xffffffff4c4f7836 */ /* 0x000fe20000000000 */
[----:B------:R-:W-:Y:S01]  /*77d0*/  PLOP3.LUT P2, PT, PT, PT, UP0, 0x40, 0x0 ;  /* 0x000000000000781c */ /* 0x000fe20003f4e808 */
[----:B------:R-:W-:Y:S01]  /*77e0*/  BSSY B2, `(.L_x_16282) ;  /* 0x0000018000027945 */ /* 0x000fe20003800000 */
[----:B------:R-:W-:Y:S01]  /*77f0*/  LOP3.LUT R85, R89, 0x1f, RZ, 0xc0, !PT ;  /* 0x0000001f59557812 */ /* 0x000fe200078ec0ff */
[----:B------:R-:W-:-:S05]  /*7800*/  IMAD R79, R79, R78, RZ ;  /* 0x0000004e4f4f7224 */ /* 0x000fca00078e02ff */
[----:B------:R-:W-:-:S04]  /*7810*/  SHF.R.S32.HI R0, RZ, 0x1f, R79 ;  /* 0x0000001fff007819 */ /* 0x000fc8000001144f */
[----:B------:R-:W-:Y:S02]  /*7820*/  LEA.HI R76, R0, R79, RZ, 0x2 ;  /* 0x0000004f004c7211 */ /* 0x000fe400078f10ff */
[----:B------:R-:W-:Y:S02]  /*7830*/  FSEL R0, R77, RZ, P2 ;  /* 0x000000ff4d007208 */ /* 0x000fe40001000000 */
[----:B0-----:R-:W-:Y:S01]  /*7840*/  LEA.HI.SX32 R99, R76, R85, 0x1e ;  /* 0x000000554c637211 */ /* 0x001fe200078ff2ff */
        /* <DEDUP_REMOVED lines=15> */
[----:B------:R-:W-:-:S04]  /*7940*/  IADD3 R99, R99, 0x20, RZ ;  /* 0x0000002063637810 */ /* 0x000fc80007ffe0ff */
[----:B------:R0:W-:Y:S03]  /*7950*/  STG.E.128 desc[UR6][R96.64], R76 ;  /* 0x0000004c60007986 */ /* 0x0001e6000c101d06 */
.L_x_16283:
[----:B------:R-:W-:Y:S05]  /*7960*/  BSYNC B2 ;  /* 0x0000000000027941 */ /* 0x000fea0003800000 */
.L_x_16282:
        /* <DEDUP_REMOVED lines=17> */
[----:B------:R-:W-:-:S04]  /*7a80*/  VIADD R99, R99, 0x20 ;  /* 0x0000002063637836 */ /* 0x000fc80000000000 */
[----:B------:R1:W-:Y:S03]  /*7a90*/  STG.E.128 desc[UR6][R96.64], R76 ;  /* 0x0000004c60007986 */ /* 0x0003e6000c101d06 */
.L_x_16285:
[----:B------:R-:W-:Y:S05]  /*7aa0*/  BSYNC B2 ;  /* 0x0000000000027941 */ /* 0x000fea0003800000 */
.L_x_16284:
        /* <DEDUP_REMOVED lines=19> */
.L_x_16287:
[----:B------:R-:W-:Y:S05]  /*7be0*/  BSYNC B2 ;  /* 0x0000000000027941 */ /* 0x000fea0003800000 */
.L_x_16286:
[----:B------:R-:W-:Y:S05]  /*7bf0*/  @!P0 BRA `(.L_x_16281) ;  /* 0x00000000003c8947 */ /* 0x000fea0003800000 */
[----:B01--4-:R-:W0:Y:S01]  /*7c00*/  LDC.64 R76, c[0x0][0x2b8] ;  /* 0x0000ae00ff4c7b82 */ /* 0x013e220000000a00 */
        /* <DEDUP_REMOVED lines=14> */
.L_x_16281:
[----:B------:R-:W-:Y:S05]  /*7cf0*/  BSYNC B1 ;  /* 0x0000000000017941 */ /* 0x000fea0003800000 */
.L_x_16280:
[----:B01--4-:R-:W0:Y:S02]  /*7d00*/  LDC.64 R76, c[0x0][0x210] ;  /* 0x00008400ff4c7b82 */ /* 0x013e240000000a00 */
[----:B0-----:R-:W-:-:S05]  /*7d10*/  IMAD R83, R76, 0x4, R83 ;  /* 0x000000044c537824 */ /* 0x001fca00078e0253 */
[----:B------:R-:W-:-:S13]  /*7d20*/  ISETP.GE.AND P2, PT, R83, R77, PT ;  /* 0x0000004d5300720c */ /* 0x000fda0003f46270 */
[----:B------:R-:W-:Y:S05]  /*7d30*/  @!P2 BRA `(.L_x_16288) ;  /* 0xffffff8c009ca947 */ /* 0x000fea000383ffff */
[----:B------:R-:W-:Y:S05]  /*7d40*/  BSYNC B0 ;  /* 0x0000000000007941 */ /* 0x000fea0003800000 */
.L_x_16120:
[----:B------:R-:W-:Y:S05]  /*7d50*/  EXIT ;  /* 0x000000000000794d */ /* 0x000fea0003800000 */
.L_x_16279:
[----:B------:R-:W-:Y:S01]  /*7d60*/  HFMA2.MMA R108, -RZ, RZ, 0, 1.847743988037109375e-06 ;  /* 0x0000001fff6c7435 */ /* 0x000fe200000001ff */
[----:B------:R-:W-:Y:S01]  /*7d70*/  BSSY B1, `(.L_x_16289) ;  /* 0x0000007000017945 */ /* 0x000fe20003800000 */
[----:B------:R-:W-:Y:S01]  /*7d80*/  MOV R106, R77 ;  /* 0x0000004d006a7202 */ /* 0x000fe20000000f00 */
[----:B------:R-:W-:Y:S02]  /*7d90*/  IMAD.MOV.U32 R107, RZ, RZ, 0x1 ;  /* 0x00000001ff6b7424 */ /* 0x000fe400078e00ff */
[----:B------:R-:W-:-:S07]  /*7da0*/  IMAD.MOV.U32 R105, RZ, RZ, -0x1 ;  /* 0xffffffffff697424 */ /* 0x000fce00078e00ff */
[----:B-12345:R-:W-:Y:S05]  /*7db0*/  WARPSYNC.COLLECTIVE R105, `(.L_x_16290) ;  /* 0x0000000069087348 */ /* 0x03efea0003c00000 */
[----:B------:R0:W0:Y:S02]  /*7dc0*/  SHFL.BFLY P6, R99, R106, R107, R108 ;  /* 0x0c00006b6a637389 */ /* 0x00002400000c006c */
[----:B012345:R-:W-:Y:S01]  /*7dd0*/  ENDCOLLECTIVE ;  /* 0x000000000000791b */ /* 0x03ffe20003800000 */
.L_x_16290:
[----:B------:R-:W-:Y:S05]  /*7de0*/  BSYNC B1 ;  /* 0x0000000000017941 */ /* 0x000fea0003800000 */
.L_x_16289:
[----:B------:R-:W-:Y:S01]  /*7df0*/  MOV R0, R99 ;  /* 0x0000006300007202 */ /* 0x000fe20000000f00 */
[----:B------:R-:W-:Y:S01]  /*7e00*/  HFMA2.MMA R107, -RZ, RZ, 0, 1.1920928955078125e-07 ;  /* 0x00000002ff6b7435 */ /* 0x000fe200000001ff */
[----:B------:R-:W-:Y:S01]  /*7e10*/  IMAD.MOV.U32 R108, RZ, RZ, 0x1f ;  /* 0x0000001fff6c7424 */ /* 0x000fe200078e00ff */
[----:B------:R-:W-:Y:S02]  /*7e20*/  MOV R105, 0xffffffff ;  /* 0xffffffff00697802 */ /* 0x000fe40000000f00 */
[----:B------:R-:W-:Y:S01]  /*7e30*/  FADD.FTZ R95, R77, R0 ;  /* 0x000000004d5f7221 */ /* 0x000fe20000010000 */
[----:B------:R-:W-:-:S03]  /*7e40*/  SHF.R.S32.HI R104, RZ, 0x1f, R83 ;  /* 0x0000001fff687819 */ /* 0x000fc60000011453 */
[----:B------:R-:W-:-:S07]  /*7e50*/  IMAD.MOV.U32 R106, RZ, RZ, R95 ;  /* 0x000000ffff6a7224 */ /* 0x000fce00078e005f */
[----:B------:R-:W-:Y:S05]  /*7e60*/  WARPSYNC.COLLECTIVE R105, `(.L_x_16291) ;  /* 0x0000000069087348 */ /* 0x000fea0003c00000 */
[----:B------:R0:W1:Y:S02]  /*7e70*/  SHFL.BFLY P6, R99, R106, R107, R108 ;  /* 0x0c00006b6a637389 */ /* 0x00006400000c006c */
[----:B01----:R-:W-:Y:S01]  /*7e80*/  ENDCOLLECTIVE ;  /* 0x000000000000791b */ /* 0x003fe20003800000 */
.L_x_16291:
[----:B------:R-:W-:Y:S02]  /*7e90*/  IMAD.MOV.U32 R107, RZ, RZ, 0x4 ;  /* 0x00000004ff6b7424 */ /* 0x000fe400078e00ff */
[----:B------:R-:W-:-:S04]  /*7ea0*/  IMAD.MOV.U32 R0, RZ, RZ, R99 ;  /* 0x000000ffff007224 */ /* 0x000fc800078e0063 */
[----:B------:R-:W-:-:S05]  /*7eb0*/  FADD.FTZ R96, R95, R0 ;  /* 0x000000005f607221 */ /* 0x000fca0000010000 */
[----:B------:R-:W-:-:S07]  /*7ec0*/  MOV R106, R96 ;  /* 0x00000060006a7202 */ /* 0x000fce0000000f00 */
[----:B------:R-:W-:Y:S05]  /*7ed0*/  WARPSYNC.COLLECTIVE R105, `(.L_x_16292) ;  /* 0x0000000069087348 */ /* 0x000fea0003c00000 */
[----:B------:R0:W1:Y:S02]  /*7ee0*/  SHFL.BFLY P6, R99, R106, R107, R108 ;  /* 0x0c00006b6a637389 */ /* 0x00006400000c006c */
[----:B01----:R-:W-:Y:S01]  /*7ef0*/  ENDCOLLECTIVE ;  /* 0x000000000000791b */ /* 0x003fe20003800000 */
.L_x_16292:
        /* <DEDUP_REMOVED lines=8> */
.L_x_16293:
[----:B------:R-:W-:Y:S02]  /*7f80*/  IMAD.MOV.U32 R107, RZ, RZ, 0x10 ;  /* 0x00000010ff6b7424 */ /* 0x000fe400078e00ff */
[----:B------:R-:W-:-:S04]  /*7f90*/  IMAD.MOV.U32 R0, RZ, RZ, R99 ;  /* 0x000000ffff007224 */ /* 0x000fc800078e0063 */
[----:B------:R-:W-:-:S05]  /*7fa0*/  FADD.FTZ R98, R97, R0 ;  /* 0x0000000061627221 */ /* 0x000fca0000010000 */
[----:B------:R-:W-:-:S07]  /*7fb0*/  MOV R106, R98 ;  /* 0x00000062006a7202 */ /* 0x000fce0000000f00 */
[----:B------:R-:W-:Y:S05]  /*7fc0*/  WARPSYNC.COLLECTIVE R105, `(.L_x_16294) ;  /* 0x0000000069087348 */ /* 0x000fea0003c00000 */
[----:B------:R0:W1:Y:S02]  /*7fd0*/  SHFL.BFLY P6, R99, R106, R107, R108 ;  /* 0x0c00006b6a637389 */ /* 0x00006400000c006c */
[----:B01----:R-:W-:Y:S01]  /*7fe0*/  ENDCOLLECTIVE ;  /* 0x000000000000791b */ /* 0x003fe20003800000 */
.L_x_16294:
        /* <DEDUP_REMOVED lines=40> */
.L_x_16295:
[----:B------:R-:W-:Y:S01]  /*8270*/  HFMA2.MMA R107, -RZ, RZ, 0, 1.1920928955078125e-07 ;  /* 0x00000002ff6b7435 */ /* 0x000fe200000001ff */
[----:B------:R-:W-:-:S05]  /*8280*/  MOV R95, R99 ;  /* 0x00000063005f7202 */ /* 0x000fca0000000f00 */
[----:B------:R-:W-:-:S04]  /*8290*/  FADD.FTZ R95, R0, R95 ;  /* 0x0000005f005f7221 */ /* 0x000fc80000010000 */
[----:B------:R-:W-:-:S07]  /*82a0*/  IMAD.MOV.U32 R106, RZ, RZ, R95 ;  /* 0x000000ffff6a7224 */ /* 0x000fce00078e005f */
[----:B------:R-:W-:Y:S05]  /*82b0*/  WARPSYNC.COLLECTIVE R105, `(.L_x_16296) ;  /* 0x0000000069087348 */ /* 0x000fea0003c00000 */
[----:B------:R0:W1:Y:S02]  /*82c0*/  SHFL.BFLY P6, R99, R106, R107, R108 ;  /* 0x0c00006b6a637389 */ /* 0x00006400000c006c */
[----:B01----:R-:W-:Y:S01]  /*82d0*/  ENDCOLLECTIVE ;  /* 0x000000000000791b */ /* 0x003fe20003800000 */
.L_x_16296:
[----:B------:R-:W-:Y:S02]  /*82e0*/  IMAD.MOV.U32 R107, RZ, RZ, 0x4 ;  /* 0x00000004ff6b7424 */ /* 0x000fe400078e00ff */
[----:B------:R-:W-:-:S04]  /*82f0*/  IMAD.MOV.U32 R96, RZ, RZ, R99 ;  /* 0x000000ffff607224 */ /* 0x000fc800078e0063 */
[----:B------:R-:W-:-:S05]  /*8300*/  FADD.FTZ R96, R95, R96 ;  /* 0x000000605f607221 */ /* 0x000fca0000010000 */
[----:B------:R-:W-:-:S07]  /*8310*/  MOV R106, R96 ;  /* 0x00000060006a7202 */ /* 0x000fce0000000f00 */
[----:B------:R-:W-:Y:S05]  /*8320*/  WARPSYNC.COLLECTIVE R105, `(.L_x_16297) ;  /* 0x0000000069087348 */ /* 0x000fea0003c00000 */
[----:B------:R0:W1:Y:S02]  /*8330*/  SHFL.BFLY P6, R99, R106, R107, R108 ;  /* 0x0c00006b6a637389 */ /* 0x00006400000c006c */
[----:B01----:R-:W-:Y:S01]  /*8340*/  ENDCOLLECTIVE ;  /* 0x000000000000791b */ /* 0x003fe20003800000 */
.L_x_16297:
[----:B------:R-:W-:Y:S01]  /*8350*/  HFMA2.MMA R107, -RZ, RZ, 0, 4.76837158203125e-07 ;  /* 0x00000008ff6b7435 */ /* 0x000fe200000001ff */
[----:B------:R-:W-:-:S05]  /*8360*/  MOV R97, R99 ;  /* 0x0000006300617202 */ /* 0x000fca0000000f00 */
[----:B------:R-:W-:-:S04]  /*8370*/  FADD.FTZ R97, R96, R97 ;  /* 0x0000006160617221 */ /* 0x000fc80000010000 */
[----:B------:R-:W-:-:S07]  /*8380*/  IMAD.MOV.U32 R106, RZ, RZ, R97 ;  /* 0x000000ffff6a7224 */ /* 0x000fce00078e0061 */
[----:B------:R-:W-:Y:S05]  /*8390*/  WARPSYNC.COLLECTIVE R105, `(.L_x_16298) ;  /* 0x0000000069087348 */ /* 0x000fea0003c00000 */
[----:B------:R0:W1:Y:S02]  /*83a0*/  SHFL.BFLY P6, R99, R106, R107, R108 ;  /* 0x0c00006b6a637389 */ /* 0x00006400000c006c */
[----:B01----:R-:W-:Y:S01]  /*83b0*/  ENDCOLLECTIVE ;  /* 0x000000000000791b */ /* 0x003fe20003800000 */
.L_x_16298:
[----:B------:R-:W-:Y:S02]  /*83c0*/  IMAD.MOV.U32 R107, RZ, RZ, 0x10 ;  /* 0x00000010ff6b7424 */ /* 0x000fe400078e00ff */
[----:B------:R-:W-:-:S04]  /*83d0*/  IMAD.MOV.U32 R98, RZ, RZ, R99 ;  /* 0x000000ffff627224 */ /* 0x000fc800078e0063 */
[----:B------:R-:W-:-:S05]  /*83e0*/  FADD.FTZ R102, R97, R98 ;  /* 0x0000006261667221 */ /* 0x000fca0000010000 */
[----:B------:R-:W-:-:S07]  /*83f0*/  MOV R106, R102 ;  /* 0x00000066006a7202 */ /* 0x000fce0000000f00 */
[----:B------:R-:W-:Y:S05]  /*8400*/  WARPSYNC.COLLECTIVE R105, `(.L_x_16299) ;  /* 0x0000000069087348 */ /* 0x000fea0003c00000 */
[----:B------:R0:W1:Y:S02]  /*8410*/  SHFL.BFLY P6, R99, R106, R107, R108 ;  /* 0x0c00006b6a637389 */ /* 0x00006400000c006c */
[----:B01----:R-:W-:Y:S01]  /*8420*/  ENDCOLLECTIVE ;  /* 0x000000000000791b */ /* 0x003fe20003800000 */
.L_x_16299:
[----:B------:R-:W-:Y:S01]  /*8430*/  MOV R103, R99 ;  /* 0x0000006300677202 */ /* 0x000fe20000000f00 */
[----:B------:R-:W-:Y:S06]  /*8440*/  BRA `(.L_x_16300) ;  /* 0xfffffff000947947 */ /* 0x000fec000383ffff */
.L_x_16301:
        /* <DEDUP_REMOVED lines=11> */
.L_x_16630:


//--------------------- .text._ZN10layer_norm13ln_fwd_kernelINS_13Kernel_traitsIfffffjLj512ELj1ELj4ELj1ELj16ENS_18Kernel_traits_baseILj512EfffffjLj128EEEEELb1ELb1ELb1ELb1EEEvNS_9FwdParamsE --------------------------
	.section	.text._ZN10layer_norm13ln_fwd_kernelINS_13Kernel_traitsIfffffjLj512ELj1ELj4ELj1ELj16ENS_18Kernel_traits_baseILj512EfffffjLj128EEEEELb1ELb1ELb1ELb1EEEvNS_9FwdParamsE,"ax",@progbits
	.align	128
        .global         _ZN10layer_norm13ln_fwd_kernelINS_13Kernel_traitsIfffffjLj512ELj1ELj4ELj1ELj16ENS_18Kernel_traits_baseILj512EfffffjLj128EEEEELb1ELb1ELb1ELb1EEEvNS_9FwdParamsE
        .type           _ZN10layer_norm13ln_fwd_kernelINS_13Kernel_traitsIfffffjLj512ELj1ELj4ELj1ELj16ENS_18Kernel_traits_baseILj512EfffffjLj128EEEEELb1ELb1ELb1ELb1EEEvNS_9FwdParamsE,@function
        .size           _ZN10layer_norm13ln_fwd_kernelINS_13Kernel_traitsIfffffjLj512ELj1ELj4ELj1ELj16ENS_18Kernel_traits_baseILj512EfffffjLj128EEEEELb1ELb1ELb1ELb1EEEvNS_9FwdParamsE,(.L_x_16631 - _ZN10layer_norm13ln_fwd_kernelINS_13Kernel_traitsIfffffjLj512ELj1ELj4ELj1ELj16ENS_18Kernel_traits_baseILj512EfffffjLj128EEEEELb1ELb1ELb1ELb1EEEvNS_9FwdParamsE)
        .other          _ZN10layer_norm13ln_fwd_kernelINS_13Kernel_traitsIfffffjLj512ELj1ELj4ELj1ELj16ENS_18Kernel_traits_baseILj512EfffffjLj128EEEEELb1ELb1ELb1ELb1EEEvNS_9FwdParamsE,@"STO_CUDA_ENTRY STV_DEFAULT"
_ZN10layer_norm13ln_fwd_kernelINS_13Kernel_traitsIfffffjLj512ELj1ELj4ELj1ELj16ENS_18Kernel_traits_baseILj512EfffffjLj128EEEEELb1ELb1ELb1ELb1EEEvNS_9FwdParamsE:
.text._ZN10layer_norm13ln_fwd_kernelINS_13Kernel_traitsIfffffjLj512ELj1ELj4ELj1ELj16ENS_18Kernel_traits_baseILj512EfffffjLj128EEEEELb1ELb1ELb1ELb1EEEvNS_9FwdParamsE:
        /* <DEDUP_REMOVED lines=13> */
[----:B------:R-:W-:Y:S01]  /*00d0*/  ULDC.64 UR10, c[0x0][0x260] ;  /* 0x00009800000a7ab9 */ /* 0x000fe20000000a00 */
        /* <DEDUP_REMOVED lines=93> */
[----:B------:R0:W5:Y:S04]  /*06b0*/  LDG.E.128 R32, desc[UR6][R2.64] ;  /* 0x0000000602207981 */ /* 0x000168000c1e1d00 */
[----:B------:R0:W5:Y:S04]  /*06c0*/  LDG.E.128 R28, desc[UR6][R2.64+0x200] ;  /* 0x00020006021c7981 */ /* 0x000168000c1e1d00 */
[----:B------:R0:W5:Y:S04]  /*06d0*/  LDG.E.128 R24, desc[UR6][R2.64+0x400] ;  /* 0x0004000602187981 */ /* 0x000168000c1e1d00 */
[----:B------:R0:W5:Y:S04]  /*06e0*/  LDG.E.128 R20, desc[UR6][R2.64+0x600] ;  /* 0x0006000602147981 */ /* 0x000168000c1e1d00 */
[----:B------:R0:W5:Y:S04]  /*06f0*/  LDG.E.128 R16, desc[UR6][R52.64] ;  /* 0x0000000634107981 */ /* 0x000168000c1e1d00 */
[----:B------:R0:W5:Y:S04]  /*0700*/  LDG.E.128 R12, desc[UR6][R52.64+0x200] ;  /* 0x00020006340c7981 */ /* 0x000168000c1e1d00 */
[----:B------:R0:W5:Y:S04]  /*0710*/  LDG.E.128 R8, desc[UR6][R52.64+0x400] ;  /* 0x0004000634087981 */ /* 0x000168000c1e1d00 */
[----:B------:R0:W5:Y:S01]  /*0720*/  LDG.E.128 R4, desc[UR6][R52.64+0x600] ;  /* 0x0006000634047981 */ /* 0x000162000c1e1d00 */
[----:B------:R-:W-:Y:S01]  /*0730*/  UIADD3 UR12, UR4, -0x700cb87f, URZ ;  /* 0x8ff34781040c7890 */ /* 0x000fe2000fffe03f */
[----:B------:R-:W-:Y:S01]  /*0740*/  IMAD R87, R87, -0x2daee0ad, RZ ;  /* 0xd2511f5357577824 */ /* 0x000fe200078e02ff */
[----:B------:R-:W-:Y:S01]  /*0750*/  UIADD3 UR13, UR5, -0x695add53, URZ ;  /* 0x96a522ad050d7890 */ /* 0x000fe2000fffe03f */
[----:B------:R-:W-:Y:S01]  /*0760*/  IMAD R88, R88, -0x326172a9, RZ ;  /* 0xcd9e8d5758587824 */ /* 0x000fe200078e02ff */
[----:B------:R-:W-:Y:S01]  /*0770*/  HFMA2.MMA R81, -RZ, RZ, 0, 0 ;  /* 0x00000000ff517435 */ /* 0x000fe200000001ff */
[----:B------:R-:W-:Y:S01]  /*0780*/  IMAD.HI.U32 R55, R84, -0x326172a9, RZ ;  /* 0xcd9e8d5754377827 */ /* 0x000fe200078e00ff */
[----:B------:R-:W-:Y:S01]  /*0790*/  BSSY B0, `(.L_x_16302) ;  /* 0x00006f2000007945 */ /* 0x000fe20003800000 */
[----:B------:R-:W-:Y:S01]  /*07a0*/  ULDC.U8 UR8, c[0x0][0x2a0] ;  /* 0x0000a80000087ab9 */ /* 0x000fe20000000000 */
[----:B------:R-:W-:Y:S01]  /*07b0*/  LOP3.LUT R94, R94, 0x3, RZ, 0xc0, !PT ;  /* 0x000000035e5e7812 */ /* 0x000fe200078ec0ff */
[----:B------:R-:W-:Y:S01]  /*07c0*/  IMAD.HI.U32 R0, R82, -0x2daee0ad, RZ ;  /* 0xd2511f5352007827 */ /* 0x000fe200078e00ff */
[----:B------:R-:W-:Y:S01]  /*07d0*/  LOP3.LUT R88, R55, UR12, R88, 0x96, !PT ;  /* 0x0000000c37587c12 */ /* 0x000fe2000f8e9658 */
[----:B------:R-:W-:Y:S01]  /*07e0*/  ULDC UR9, c[0x0][0x2d8] ;  /* 0x0000b60000097ab9 */ /* 0x000fe20000000800 */
[----:B------:R-:W-:Y:S01]  /*07f0*/  ISETP.NE.AND P2, PT, RZ, UR8, PT ;  /* 0x00000008ff007c0c */ /* 0x000fe2000bf45270 */
[----:B------:R-:W-:Y:S01]  /*0800*/  IMAD R84, R84, -0x326172a9, RZ ;  /* 0xcd9e8d5754547824 */ /* 0x000fe200078e02ff */
[----:B------:R-:W-:Y:S01]  /*0810*/  LOP3.LUT R87, R0, UR13, R87, 0x96, !PT ;  /* 0x0000000d00577c12 */ /* 0x000fe2000f8e9657 */
[----:B------:R-:W-:Y:S01]  /*0820*/  IMAD R82, R82, -0x2daee0ad, RZ ;  /* 0xd2511f5352527824 */ /* 0x000fe200078e02ff */
[----:B------:R-:W-:Y:S01]  /*0830*/  ULDC UR8, c[0x0][0x294] ;  /* 0x0000a50000087ab9 */ /* 0x000fe20000000800 */
[----:B0-----:R-:W-:-:S08]  /*0840*/  ULDC.64 UR10, c[0x0][0x298] ;  /* 0x0000a600000a7ab9 */ /* 0x001fd00000000a00 */
.L_x_16458:
[----:B------:R-:W0:Y:S08]  /*0850*/  LDC.64 R60, c[0x0][0x280] ;  /* 0x0000a000ff3c7b82 */ /* 0x000e300000000a00 */
[----:B------:R-:W1:Y:S08]  /*0860*/  LDC.64 R2, c[0x0][0x230] ;  /* 0x00008c00ff027b82 */ /* 0x000e700000000a00 */
[----:B------:R-:W2:Y:S01]  /*0870*/  LDC R95, c[0x0][0x218] ;  /* 0x00008600ff5f7b82 */ /* 0x000ea20000000800 */
[----:B0-----:R-:W-:-:S07]  /*0880*/  IMAD.WIDE R60, R90, 0x4, R60 ;  /* 0x000000045a3c7825 */ /* 0x001fce00078e023c */
[----:B------:R-:W0:Y:S01]  /*0890*/  LDC.64 R62, c[0x0][0x288] ;  /* 0x0000a200ff3e7b82 */ /* 0x000e220000000a00 */
[----:B------:R3:W4:Y:S01]  /*08a0*/  LDG.E R60, desc[UR6][R60.64] ;  /* 0x000000063c3c7981 */ /* 0x000722000c1e1900 */
[----:B-1----:R-:W-:-:S04]  /*08b0*/  ISETP.NE.U32.AND P0, PT, R2, RZ, PT ;  /* 0x000000ff0200720c */ /* 0x002fc80003f05070 */
[----:B------:R-:W-:Y:S01]  /*08c0*/  ISETP.NE.AND.EX P0, PT, R3, RZ, PT, P0 ;  /* 0x000000ff0300720c */ /* 0x000fe20003f05300 */
[----:B--2---:R-:W-:-:S05]  /*08d0*/  IMAD R0, R90, R95, RZ ;  /* 0x0000005f5a007224 */ /* 0x004fca00078e02ff */
[----:B---3--:R-:W-:-:S07]  /*08e0*/  SHF.R.S32.HI R61, RZ, 0x1f, R0 ;  /* 0x0000001fff3d7819 */ /* 0x008fce0000011400 */
[----:B------:R-:W1:Y:S01]  /*08f0*/  @P0 LDC.64 R66, c[0x0][0x230] ;  /* 0x00008c00ff420b82 */ /* 0x000e620000000a00 */
[----:B------:R-:W-:-:S04]  /*0900*/  LEA.HI R0, R61, R0, RZ, 0x2 ;  /* 0x000000003d007211 */ /* 0x000fc800078f10ff */
[----:B------:R-:W-:Y:S02]  /*0910*/  LEA.HI.SX32 R73, R0, R89, 0x1e ;  /* 0x0000005900497211 */ /* 0x000fe400078ff2ff */
[----:B------:R-:W-:Y:S01]  /*0920*/  MOV R0, RZ ;  /* 0x000000ff00007202 */ /* 0x000fe20000000f00 */
[----:B0-----:R-:W-:-:S05]  /*0930*/  IMAD.WIDE R62, R90, 0x4, R62 ;  /* 0x000000045a3e7825 */ /* 0x001fca00078e023e */
[----:B-----5:R0:W5:Y:S01]  /*0940*/  LDG.E R93, desc[UR6][R62.64] ;  /* 0x000000063e5d7981 */ /* 0x020162000c1e1900 */
[----:B-1----:R-:W-:-:S05]  /*0950*/  @P0 IMAD.WIDE.U32 R66, R73, 0x10, R66 ;  /* 0x0000001049420825 */ /* 0x002fca00078e0042 */
[----:B------:R-:W2:Y:S01]  /*0960*/  @P0 LDG.E.128 R52, desc[UR6][R66.64] ;  /* 0x0000000642340981 */ /* 0x000ea2000c1e1d00 */
        /* <DEDUP_REMOVED lines=29> */
.L_x_16306:
[----:B------:R-:W-:-:S07]  /*0b40*/  MOV R60, R84 ;  /* 0x00000054003c7202 */ /* 0x000fce0000000f00 */
.L_x_16307:
[----:B------:R-:W-:Y:S05]  /*0b50*/  BSYNC B2 ;  /* 0x0000000000027941 */ /* 0x000fea0003800000 */
.L_x_16305:
        /* <DEDUP_REMOVED lines=16> */
.L_x_16311:
[----:B------:R-:W-:Y:S05]  /*0c60*/  BSYNC B3 ;  /* 0x0000000000037941 */ /* 0x000fea0003800000 */
.L_x_16310:
        /* <DEDUP_REMOVED lines=44> */
.L_x_16309:
[----:B------:R-:W-:Y:S05]  /*0f30*/  BSYNC B2 ;  /* 0x0000000000027941 */ /* 0x000fea0003800000 */
.L_x_16308:
        /* <DEDUP_REMOVED lines=10> */
.L_x_16304:
[----:B------:R-:W-:Y:S05]  /*0fe0*/  BSYNC B1 ;  /* 0x0000000000017941 */ /* 0x000fea0003800000 */
.L_x_16303:
        /* <DEDUP_REMOVED lines=18> */
.L_x_16315:
[----:B------:R-:W-:-:S07]  /*1110*/  IMAD.MOV.U32 R61, RZ, RZ, R84 ;  /* 0x000000ffff3d7224 */ /* 0x000fce00078e0054 */
.L_x_16316:
[----:B------:R-:W-:Y:S05]  /*1120*/  BSYNC B2 ;  /* 0x0000000000027941 */ /* 0x000fea0003800000 */
.L_x_16314:
        /* <DEDUP_REMOVED lines=16> */
.L_x_16320:
[----:B------:R-:W-:Y:S05]  /*1230*/  BSYNC B3 ;  /* 0x0000000000037941 */ /* 0x000fea0003800000 */
.L_x_16319:
        /* <DEDUP_REMOVED lines=44> */
.L_x_16318:
[----:B------:R-:W-:Y:S05]  /*1500*/  BSYNC B2 ;  /* 0x0000000000027941 */ /* 0x000fea0003800000 */
.L_x_16317:
        /* <DEDUP_REMOVED lines=10> */
.L_x_16313:
[----:B------:R-:W-:Y:S05]  /*15b0*/  BSYNC B1 ;  /* 0x0000000000017941 */ /* 0x000fea0003800000 */
.L_x_16312:
        /* <DEDUP_REMOVED lines=18> */
.L_x_16324:
[----:B------:R-:W-:-:S07]  /*16e0*/  MOV R62, R84 ;  /* 0x00000054003e7202 */ /* 0x000fce0000000f00 */
.L_x_16325:
[----:B------:R-:W-:Y:S05]  /*16f0*/  BSYNC B2 ;  /* 0x0000000000027941 */ /* 0x000fea0003800000 */
.L_x_16323:
        /* <DEDUP_REMOVED lines=16> */
.L_x_16329:
[----:B------:R-:W-:Y:S05]  /*1800*/  BSYNC B3 ;  /* 0x0000000000037941 */ /* 0x000fea0003800000 */
.L_x_16328:
        /* <DEDUP_REMOVED lines=44> */
.L_x_16327:
[----:B------:R-:W-:Y:S05]  /*1ad0*/  BSYNC B2 ;  /* 0x0000000000027941 */ /* 0x000fea0003800000 */
.L_x_16326:
        /* <DEDUP_REMOVED lines=10> */
.L_x_16322:
[----:B------:R-:W-:Y:S05]  /*1b80*/  BSYNC B1 ;  /* 0x0000000000017941 */ /* 0x000fea0003800000 */
.L_x_16321:
        /* <DEDUP_REMOVED lines=18> */
.L_x_16333:
[----:B------:R-:W-:-:S07]  /*1cb0*/  IMAD.MOV.U32 R63, RZ, RZ, R84 ;  /* 0x000000ffff3f7224 */ /* 0x000fce00078e0054 */
.L_x_16334:
[----:B------:R-:W-:Y:S05]  /*1cc0*/  BSYNC B2 ;  /* 0x0000000000027941 */ /* 0x000fea0003800000 */
.L_x_16332:
        /* <DEDUP_REMOVED lines=16> */
.L_x_16338:
[----:B------:R-:W-:Y:S05]  /*1dd0*/  BSYNC B3 ;  /* 0x0000000000037941 */ /* 0x000fea0003800000 */
.L_x_16337:
        /* <DEDUP_REMOVED lines=44> */
.L_x_16336:
[----:B------:R-:W-:Y:S05]  /*20a0*/  BSYNC B2 ;  /* 0x0000000000027941 */ /* 0x000fea0003800000 */
.L_x_16335:
        /* <DEDUP_REMOVED lines=10> */
.L_x_16331:
[----:B------:R-:W-:Y:S05]  /*2150*/  BSYNC B1 ;  /* 0x0000000000017941 */ /* 0x000fea0003800000 */
.L_x_16330:
        /* <DEDUP_REMOVED lines=21> */
.L_x_16340:
[----:B------:R-:W-:Y:S05]  /*22b0*/  BSYNC B1 ;  /* 0x0000000000017941 */ /* 0x000fea0003800000 */
.L_x_16339:
        /* <DEDUP_REMOVED lines=21> */
.L_x_16344:
[----:B------:R-:W-:-:S07]  /*2410*/  MOV R64, R84 ;  /* 0x0000005400407202 */ /* 0x000fce0000000f00 */
.L_x_16345:
[----:B------:R-:W-:Y:S05]  /*2420*/  BSYNC B2 ;  /* 0x0000000000027941 */ /* 0x000fea0003800000 */
.L_x_16343:
        /* <DEDUP_REMOVED lines=16> */
.L_x_16349:
[----:B------:R-:W-:Y:S05]  /*2530*/  BSYNC B3 ;  /* 0x0000000000037941 */ /* 0x000fea0003800000 */
.L_x_16348:
        /* <DEDUP_REMOVED lines=44> */
.L_x_16347:
[----:B------:R-:W-:Y:S05]  /*2800*/  BSYNC B2 ;  /* 0x0000000000027941 */ /* 0x000fea0003800000 */
.L_x_16346:
        /* <DEDUP_REMOVED lines=10> */
.L_x_16342:
[----:B------:R-:W-:Y:S05]  /*28b0*/  BSYNC B1 ;  /* 0x0000000000017941 */ /* 0x000fea0003800000 */
.L_x_16341:
        /* <DEDUP_REMOVED lines=18> */
.L_x_16353:
[----:B------:R-:W-:-:S07]  /*29e0*/  IMAD.MOV.U32 R65, RZ, RZ, R84 ;  /* 0x000000ffff417224 */ /* 0x000fce00078e0054 */
.L_x_16354:
[----:B------:R-:W-:Y:S05]  /*29f0*/  BSYNC B2 ;  /* 0x0000000000027941 */ /* 0x000fea0003800000 */
.L_x_16352:
        /* <DEDUP_REMOVED lines=16> */
.L_x_16358:
[----:B------:R-:W-:Y:S05]  /*2b00*/  BSYNC B3 ;  /* 0x0000000000037941 */ /* 0x000fea0003800000 */
.L_x_16357:
        /* <DEDUP_REMOVED lines=44> */
.L_x_16356:
[----:B------:R-:W-:Y:S05]  /*2dd0*/  BSYNC B2 ;  /* 0x0000000000027941 */ /* 0x000fea0003800000 */
.L_x_16355:
        /* <DEDUP_REMOVED lines=10> */
.L_x_16351:
[----:B------:R-:W-:Y:S05]  /*2e80*/  BSYNC B1 ;  /* 0x0000000000017941 */ /* 0x000fea0003800000 */
.L_x_16350:
        /* <DEDUP_REMOVED lines=18> */
.L_x_16362:
[----:B------:R-:W-:-:S07]  /*2fb0*/  MOV R66, R84 ;  /* 0x0000005400427202 */ /* 0x000fce0000000f00 */
.L_x_16363:
[----:B------:R-:W-:Y:S05]  /*2fc0*/  BSYNC B2 ;  /* 0x0000000000027941 */ /* 0x000fea0003800000 */
.L_x_16361:
        /* <DEDUP_REMOVED lines=16> */
.L_x_16367:
[----:B------:R-:W-:Y:S05]  /*30d0*/  BSYNC B3 ;  /* 0x0000000000037941 */ /* 0x000fea0003800000 */
.L_x_16366:
        /* <DEDUP_REMOVED lines=44> */
.L_x_16365:
[----:B------:R-:W-:Y:S05]  /*33a0*/  BSYNC B2 ;  /* 0x0000000000027941 */ /* 0x000fea0003800000 */
.L_x_16364:
        /* <DEDUP_REMOVED lines=10> */
.L_x_16360:
[----:B------:R-:W-:Y:S05]  /*3450*/  BSYNC B1 ;  /* 0x0000000000017941 */ /* 0x000fea0003800000 */
.L_x_16359:
        /* <DEDUP_REMOVED lines=18> */
.L_x_16371:
[----:B------:R-:W-:-:S07]  /*3580*/  IMAD.MOV.U32 R67, RZ, RZ, R84 ;  /* 0x000000ffff437224 */ /* 0x000fce00078e0054 */
.L_x_16372:
[----:B------:R-:W-:Y:S05]  /*3590*/  BSYNC B2 ;  /* 0x0000000000027941 */ /* 0x000fea0003800000 */
.L_x_16370:
        /* <DEDUP_REMOVED lines=16> */
.L_x_16376:
[----:B------:R-:W-:Y:S05]  /*36a0*/  BSYNC B3 ;  /* 0x0000000000037941 */ /* 0x000fea0003800000 */
.L_x_16375:
        /* <DEDUP_REMOVED lines=44> */
.L_x_16374:
[----:B------:R-:W-:Y:S05]  /*3970*/  BSYNC B2 ;  /* 0x0000000000027941 */ /* 0x000fea0003800000 */
.L_x_16373:
        /* <DEDUP_REMOVED lines=10> */
.L_x_16369:
[----:B------:R-:W-:Y:S05]  /*3a20*/  BSYNC B1 ;  /* 0x0000000000017941 */ /* 0x000fea0003800000 */
.L_x_16368:
        /* <DEDUP_REMOVED lines=20> */
.L_x_16378:
[----:B------:R-:W-:Y:S05]  /*3b70*/  BSYNC B1 ;  /* 0x0000000000017941 */ /* 0x000fea0003800000 */
.L_x_16377:
        /* <DEDUP_REMOVED lines=21> */
.L_x_16382:
[----:B------:R-:W-:-:S07]  /*3cd0*/  MOV R68, R84 ;  /* 0x0000005400447202 */ /* 0x000fce0000000f00 */
.L_x_16383:
[----:B------:R-:W-:Y:S05]  /*3ce0*/  BSYNC B2 ;  /* 0x0000000000027941 */ /* 0x000fea0003800000 */
.L_x_16381:
        /* <DEDUP_REMOVED lines=16> */
.L_x_16387:
[----:B------:R-:W-:Y:S05]  /*3df0*/  BSYNC B3 ;  /* 0x0000000000037941 */ /* 0x000fea0003800000 */
.L_x_16386:
        /* <DEDUP_REMOVED lines=44> */
.L_x_16385:
[----:B------:R-:W-:Y:S05]  /*40c0*/  BSYNC B2 ;  /* 0x0000000000027941 */ /* 0x000fea0003800000 */
.L_x_16384:
        /* <DEDUP_REMOVED lines=10> */
.L_x_16380:
[----:B------:R-:W-:Y:S05]  /*4170*/  BSYNC B1 ;  /* 0x0000000000017941 */ /* 0x000fea0003800000 */
.L_x_16379:
        /* <DEDUP_REMOVED lines=18> */
.L_x_16391:
[----:B------:R-:W-:-:S07]  /*42a0*/  IMAD.MOV.U32 R69, RZ, RZ, R84 ;  /* 0x000000ffff457224 */ /* 0x000fce00078e0054 */
.L_x_16392:
[----:B------:R-:W-:Y:S05]  /*42b0*/  BSYNC B2 ;  /* 0x0000000000027941 */ /* 0x000fea0003800000 */
.L_x_16390:
        /* <DEDUP_REMOVED lines=16> */
.L_x_16396:
[----:B------:R-:W-:Y:S05]  /*43c0*/  BSYNC B3 ;  /* 0x0000000000037941 */ /* 0x000fea0003800000 */
.L_x_16395:
        /* <DEDUP_REMOVED lines=44> */
.L_x_16394:
[----:B------:R-:W-:Y:S05]  /*4690*/  BSYNC B2 ;  /* 0x0000000000027941 */ /* 0x000fea0003800000 */
.L_x_16393:
        /* <DEDUP_REMOVED lines=10> */
.L_x_16389:
[----:B------:R-:W-:Y:S05]  /*4740*/  BSYNC B1 ;  /* 0x0000000000017941 */ /* 0x000fea0003800000 */
.L_x_16388:
        /* <DEDUP_REMOVED lines=18> */
.L_x_16400:
[----:B------:R-:W-:-:S07]  /*4870*/  MOV R70, R84 ;  /* 0x0000005400467202 */ /* 0x000fce0000000f00 */
.L_x_16401:
[----:B------:R-:W-:Y:S05]  /*4880*/  BSYNC B2 ;  /* 0x0000000000027941 */ /* 0x000fea0003800000 */
.L_x_16399:
        /* <DEDUP_REMOVED lines=16> */
.L_x_16405:
[----:B------:R-:W-:Y:S05]  /*4990*/  BSYNC B3 ;  /* 0x0000000000037941 */ /* 0x000fea0003800000 */
.L_x_16404:
        /* <DEDUP_REMOVED lines=44> */
.L_x_16403:
[----:B------:R-:W-:Y:S05]  /*4c60*/  BSYNC B2 ;  /* 0x0000000000027941 */ /* 0x000fea0003800000 */
.L_x_16402:
        /* <DEDUP_REMOVED lines=10> */
.L_x_16398:
[----:B------:R-:W-:Y:S05]  /*4d10*/  BSYNC B1 ;  /* 0x0000000000017941 */ /* 0x000fea0003800000 */
.L_x_16397:
        /* <DEDUP_REMOVED lines=18> */
.L_x_16409:
[----:B------:R-:W-:-:S07]  /*4e40*/  IMAD.MOV.U32 R71, RZ, RZ, R84 ;  /* 0x000000ffff477224 */ /* 0x000fce00078e0054 */
.L_x_16410:
[----:B------:R-:W-:Y:S05]  /*4e50*/  BSYNC B2 ;  /* 0x0000000000027941 */ /* 0x000fea0003800000 */
.L_x_16408:
        /* <DEDUP_REMOVED lines=16> */
.L_x_16414:
[----:B------:R-:W-:Y:S05]  /*4f60*/  BSYNC B3 ;  /* 0x0000000000037941 */ /* 0x000fea0003800000 */
.L_x_16413:
        /* <DEDUP_REMOVED lines=44> */
.L_x_16412:
[----:B------:R-:W-:Y:S05]  /*5230*/  BSYNC B2 ;  /* 0x0000000000027941 */ /* 0x000fea0003800000 */
.L_x_16411:
        /* <DEDUP_REMOVED lines=10> */
.L_x_16407:
[----:B------:R-:W-:Y:S05]  /*52e0*/  BSYNC B1 ;  /* 0x0000000000017941 */ /* 0x000fea0003800000 */
.L_x_16406:
        /* <DEDUP_REMOVED lines=20> */
.L_x_16416:
[----:B------:R-:W-:Y:S05]  /*5430*/  BSYNC B1 ;  /* 0x0000000000017941 */ /* 0x000fea0003800000 */
.L_x_16415:
[----:B--2---:R-:W-:Y:S01]  /*5440*/  @P3 IMAD.WIDE.U32 R96, R101, 0x10, R96 ;  /* 0x0000001065603825 */ /* 0x004fe200078e0060 */
[----:B------:R-:W2:Y:S04]  /*5450*/  @P0 LDG.E.128 R52, desc[UR6][R98.64] ;  /* 0x0000000662340981 */ /* 0x000ea8000c1e1d00 */
[----:B-----5:R1:W5:Y:S01]  /*5460*/  @P3 LDG.E.128 R56, desc[UR6][R96.64] ;  /* 0x0000000660383981 */ /* 0x020362000c1e1d00 */
[----:B------:R-:W-:Y:S01]  /*5470*/  @!P4 ISETP.NE.U32.AND P1, PT, R2, RZ, PT ;  /* 0x000000ff0200c20c */ /* 0x000fe20003f25070 */
[----:B------:R-:W-:Y:S01]  /*5480*/  BSSY B1, `(.L_x_16417) ;  /* 0x000005b000017945 */ /* 0x000fe20003800000 */
[----:B0-----:R-:W-:Y:S02]  /*5490*/  @!P4 IMAD.MOV.U32 R74, RZ, RZ, R94 ;  /* 0x000000ffff4ac224 */ /* 0x001fe400078e005e */
[----:B------:R-:W-:-:S04]  /*54a0*/  @!P4 ISETP.NE.AND.EX P1, PT, R3, RZ, PT, P1 ;  /* 0x000000ff0300c20c */ /* 0x000fc80003f25310 */
        /* <DEDUP_REMOVED lines=14> */
.L_x_16420:
[----:B------:R-:W-:-:S07]  /*5590*/  MOV R0, R84 ;  /* 0x0000005400007202 */ /* 0x000fce0000000f00 */
.L_x_16421:
[----:B------:R-:W-:Y:S05]  /*55a0*/  BSYNC B2 ;  /* 0x0000000000027941 */ /* 0x000fea0003800000 */
.L_x_16419:
        /* <DEDUP_REMOVED lines=16> */
.L_x_16425:
[----:B------:R-:W-:Y:S05]  /*56b0*/  BSYNC B3 ;  /* 0x0000000000037941 */ /* 0x000fea0003800000 */
.L_x_16424:
        /* <DEDUP_REMOVED lines=44> */
.L_x_16423:
[----:B------:R-:W-:Y:S05]  /*5980*/  BSYNC B2 ;  /* 0x0000000000027941 */ /* 0x000fea0003800000 */
.L_x_16422:
        /* <DEDUP_REMOVED lines=10> */
.L_x_16418:
[----:B------:R-:W-:Y:S05]  /*5a30*/  BSYNC B1 ;  /* 0x0000000000017941 */ /* 0x000fea0003800000 */
.L_x_16417:
        /* <DEDUP_REMOVED lines=18> */
.L_x_16429:
[----:B------:R-:W-:-:S07]  /*5b60*/  IMAD.MOV.U32 R0, RZ, RZ, R84 ;  /* 0x000000ffff007224 */ /* 0x000fce00078e0054 */
.L_x_16430:
[----:B------:R-:W-:Y:S05]  /*5b70*/  BSYNC B2 ;  /* 0x0000000000027941 */ /* 0x000fea0003800000 */
.L_x_16428:
        /* <DEDUP_REMOVED lines=16> */
.L_x_16434:
[----:B------:R-:W-:Y:S05]  /*5c80*/  BSYNC B3 ;  /* 0x0000000000037941 */ /* 0x000fea0003800000 */
.L_x_16433:
        /* <DEDUP_REMOVED lines=44> */
.L_x_16432:
[----:B------:R-:W-:Y:S05]  /*5f50*/  BSYNC B2 ;  /* 0x0000000000027941 */ /* 0x000fea0003800000 */
.L_x_16431:
        /* <DEDUP_REMOVED lines=10> */
.L_x_16427:
[----:B------:R-:W-:Y:S05]  /*6000*/  BSYNC B1 ;  /* 0x0000000000017941 */ /* 0x000fea0003800000 */
.L_x_16426:
        /* <DEDUP_REMOVED lines=18> */
.L_x_16438:
[----:B------:R-:W-:-:S07]  /*6130*/  MOV R0, R84 ;  /* 0x0000005400007202 */ /* 0x000fce0000000f00 */
.L_x_16439:
[----:B------:R-:W-:Y:S05]  /*6140*/  BSYNC B2 ;  /* 0x0000000000027941 */ /* 0x000fea0003800000 */
.L_x_16437:
        /* <DEDUP_REMOVED lines=16> */
.L_x_16443:
[----:B------:R-:W-:Y:S05]  /*6250*/  BSYNC B3 ;  /* 0x0000000000037941 */ /* 0x000fea0003800000 */
.L_x_16442:
        /* <DEDUP_REMOVED lines=44> */
.L_x_16441:
[----:B------:R-:W-:Y:S05]  /*6520*/  BSYNC B2 ;  /* 0x0000000000027941 */ /* 0x000fea0003800000 */
.L_x_16440:
        /* <DEDUP_REMOVED lines=10> */
.L_x_16436:
[----:B------:R-:W-:Y:S05]  /*65d0*/  BSYNC B1 ;  /* 0x0000000000017941 */ /* 0x000fea0003800000 */
.L_x_16435:
        /* <DEDUP_REMOVED lines=18> */
.L_x_16447:
[----:B------:R-:W-:-:S07]  /*6700*/  IMAD.MOV.U32 R0, RZ, RZ, R84 ;  /* 0x000000ffff007224 */ /* 0x000fce00078e0054 */
.L_x_16448:
[----:B------:R-:W-:Y:S05]  /*6710*/  BSYNC B2 ;  /* 0x0000000000027941 */ /* 0x000fea0003800000 */
.L_x_16446:
        /* <DEDUP_REMOVED lines=16> */
.L_x_16452:
[----:B------:R-:W-:Y:S05]  /*6820*/  BSYNC B3 ;  /* 0x0000000000037941 */ /* 0x000fea0003800000 */
.L_x_16451:
        /* <DEDUP_REMOVED lines=44> */
.L_x_16450:
[----:B------:R-:W-:Y:S05]  /*6af0*/  BSYNC B2 ;  /* 0x0000000000027941 */ /* 0x000fea0003800000 */
.L_x_16449:
        /* <DEDUP_REMOVED lines=10> */
.L_x_16445:
[----:B------:R-:W-:Y:S05]  /*6ba0*/  BSYNC B1 ;  /* 0x0000000000017941 */ /* 0x000fea0003800000 */
.L_x_16444:
        /* <DEDUP_REMOVED lines=31> */
.L_x_16454:
[----:B------:R-:W-:Y:S05]  /*6da0*/  BSYNC B1 ;  /* 0x0000000000017941 */ /* 0x000fea0003800000 */
.L_x_16453:
[----:B------:R-:W-:Y:S01]  /*6db0*/  UMOV UR30, 0xffffffff ;  /* 0xffffffff001e7882 */ /* 0x000fe20000000000 */
[----:B------:R-:W-:Y:S02]  /*6dc0*/  FADD.FTZ R0, R0, R75 ;  /* 0x0000004b00007221 */ /* 0x000fe40000010000 */
[----:B------:R-:W-:Y:S05]  /*6dd0*/  BRA.DIV UR30, `(.L_x_16455) ;  /* 0x0000000a1e3c7947 */ /* 0x000fea000b800000 */
        /* <DEDUP_REMOVED lines=53> */
.L_x_16470:
[----:B------:R-:W2:Y:S01]  /*7130*/  @!P0 LDC.64 R76, c[0x0][0x250] ;  /* 0x00009400ff4c8b82 */ /* 0x000ea20000000a00 */
[----:B------:R-:W-:Y:S01]  /*7140*/  FMUL.FTZ R0, R2, R2 ;  /* 0x0000000202007220 */ /* 0x000fe20000410000 */
[----:B01----:R-:W-:Y:S01]  /*7150*/  FADD.FTZ R98, R98, R99 ;  /* 0x0000006362627221 */ /* 0x003fe20000010000 */
[----:B------:R-:W-:Y:S03]  /*7160*/  BSSY B1, `(.L_x_16456) ;  /* 0x0000050000017945 */ /* 0x000fe60003800000 */
[----:B------:R-:W-:Y:S01]  /*7170*/  FSEL R0, R0, RZ, P2 ;  /* 0x000000ff00007208 */ /* 0x000fe20001000000 */
        /* <DEDUP_REMOVED lines=10> */
[----:B------:R-:W-:-:S13]  /*7220*/  ISETP.GE.AND P0, PT, R93, 0x1, PT ;  /* 0x000000015d00780c */ /* 0x000fda0003f06270 */
[----:B0-----:R-:W-:Y:S05]  /*7230*/  @!P0 BRA `(.L_x_16457) ;  /* 0x0000000400088947 */ /* 0x001fea0003800000 */
[----:B------:R-:W-:Y:S01]  /*7240*/  VIADD R76, R93, 0xffffffff ;  /* 0xffffffff5d4c7836 */ /* 0x000fe20000000000 */
[----:B------:R-:W-:Y:S02]  /*7250*/  FSEL R77, R2, RZ, !P2 ;  /* 0x000000ff024d7208 */ /* 0x000fe40005000000 */
[----:B------:R-:W0:Y:S01]  /*7260*/  LDC.64 R2, c[0x0][0x2b8] ;  /* 0x0000ae00ff027b82 */ /* 0x000e220000000a00 */
        /* <DEDUP_REMOVED lines=19> */
[----:B------:R-:W-:Y:S01]  /*73a0*/  LEA.HI.SX32 R77, R76, R89, 0x1e ;  /* 0x000000594c4d7211 */ /* 0x000fe200078ff2ff */
[C---:B------:R-:W-:Y:S01]  /*73b0*/  FMUL.FTZ R65, R0.reuse, R93 ;  /* 0x0000005d00417220 */ /* 0x040fe20000410000 */
[C---:B------:R-:W-:Y:S01]  /*73c0*/  FMUL.FTZ R61, R0.reuse, R97 ;  /* 0x00000061003d7220 */ /* 0x040fe20000410000 */
[C---:B------:R-:W-:Y:S01]  /*73d0*/  FMUL.FTZ R62, R0.reuse, R63 ;  /* 0x0000003f003e7220 */ /* 0x040fe20000410000 */
[C---:B------:R-:W-:Y:S01]  /*73e0*/  IADD3 R93, R77.reuse, 0x20, RZ ;  /* 0x000000204d5d7810 */ /* 0x040fe20007ffe0ff */
[C---:B------:R-:W-:Y:S01]  /*73f0*/  VIADD R97, R77.reuse, 0x40 ;  /* 0x000000404d617836 */ /* 0x040fe20000000000 */
[C---:B------:R-:W-:Y:S01]  /*7400*/  IADD3 R63, R77.reuse, 0x60, RZ ;  /* 0x000000604d3f7810 */ /* 0x040fe20007ffe0ff */
        /* <DEDUP_REMOVED lines=14> */
[----:B------:R-:W-:Y:S01]  /*74f0*/  FFMA.FTZ R63, R35, R62, R51 ;  /* 0x0000003e233f7223 */ /* 0x000fe20000010033 */
[----:B------:R-:W-:Y:S01]  /*7500*/  FFMA.FTZ R62, R34, R61, R50 ;  /* 0x0000003d223e7223 */ /* 0x000fe20000010032 */
        /* <DEDUP_REMOVED lines=21> */
.L_x_16457:
[----:B------:R-:W-:Y:S05]  /*7660*/  BSYNC B1 ;  /* 0x0000000000017941 */ /* 0x000fea0003800000 */
.L_x_16456:
[----:B0-----:R-:W0:Y:S02]  /*7670*/  LDC.64 R2, c[0x0][0x210] ;  /* 0x00008400ff027b82 */ /* 0x001e240000000a00 */
[----:B0-----:R-:W-:-:S05]  /*7680*/  IMAD R90, R2, 0x4, R90 ;  /* 0x00000004025a7824 */ /* 0x001fca00078e025a */
[----:B------:R-:W-:-:S13]  /*7690*/  ISETP.GE.AND P0, PT, R90, R3, PT ;  /* 0x000000035a00720c */ /* 0x000fda0003f06270 */
[----:B------:R-:W-:Y:S05]  /*76a0*/  @!P0 BRA `(.L_x_16458) ;  /* 0xffffff9000688947 */ /* 0x000fea000383ffff */
[----:B------:R-:W-:Y:S05]  /*76b0*/  BSYNC B0 ;  /* 0x0000000000007941 */ /* 0x000fea0003800000 */
.L_x_16302:
[----:B------:R-:W-:Y:S05]  /*76c0*/  EXIT ;  /* 0x000000000000794d */ /* 0x000fea0003800000 */
.L_x_16455:
[----:B------:R-:W-:Y:S01]  /*76d0*/  HFMA2.MMA R103, -RZ, RZ, 0, 1.847743988037109375e-06 ;  /* 0x0000001fff677435 */ /* 0x000fe200000001ff */
[----:B------:R-:W-:Y:S01]  /*76e0*/  BSSY B1, `(.L_x_16459) ;  /* 0x0000007000017945 */ /* 0x000fe20003800000 */
[----:B------:R-:W-:Y:S01]  /*76f0*/  MOV R101, R0 ;  /* 0x0000000000657202 */ /* 0x000fe20000000f00 */
[----:B------:R-:W-:Y:S02]  /*7700*/  IMAD.MOV.U32 R102, RZ, RZ, 0x1 ;  /* 0x00000001ff667424 */ /* 0x000fe400078e00ff */
[----:B------:R-:W-:-:S07]  /*7710*/  IMAD.MOV.U32 R100, RZ, RZ, -0x1 ;  /* 0xffffffffff647424 */ /* 0x000fce00078e00ff */
[----:B0----5:R-:W-:Y:S05]  /*7720*/  WARPSYNC.COLLECTIVE R100, `(.L_x_16460) ;  /* 0x0000000064087348 */ /* 0x021fea0003c00000 */
[----:B------:R1:W2:Y:S02]  /*7730*/  SHFL.BFLY P1, R99, R101, R102, R103 ;  /* 0x0c00006665637389 */ /* 0x0002a40000020067 */
[----:B012--5:R-:W-:Y:S01]  /*7740*/  ENDCOLLECTIVE ;  /* 0x000000000000791b */ /* 0x027fe20003800000 */
.L_x_16460:
[----:B------:R-:W-:Y:S05]  /*7750*/  BSYNC B1 ;  /* 0x0000000000017941 */ /* 0x000fea0003800000 */
.L_x_16459:
        /* <DEDUP_REMOVED lines=9> */
.L_x_16461:
[----:B------:R-:W-:Y:S02]  /*77f0*/  IMAD.MOV.U32 R102, RZ, RZ, 0x4 ;  /* 0x00000004ff667424 */ /* 0x000fe400078e00ff */
[----:B------:R-:W-:-:S04]  /*7800*/  IMAD.MOV.U32 R3, RZ, RZ, R99 ;  /* 0x000000ffff037224 */ /* 0x000fc800078e0063 */
[----:B------:R-:W-:-:S05]  /*7810*/  FADD.FTZ R77, R76, R3 ;  /* 0x000000034c4d7221 */ /* 0x000fca0000010000 */
[----:B------:R-:W-:-:S07]  /*7820*/  MOV R101, R77 ;  /* 0x0000004d00657202 */ /* 0x000fce0000000f00 */
[----:B------:R-:W-:Y:S05]  /*7830*/  WARPSYNC.COLLECTIVE R100, `(.L_x_16462) ;  /* 0x0000000064087348 */ /* 0x000fea0003c00000 */
[----:B------:R0:W1:Y:S02]  /*7840*/  SHFL.BFLY P1, R99, R101, R102, R103 ;  /* 0x0c00006665637389 */ /* 0x0000640000020067 */
[----:B01----:R-:W-:Y:S01]  /*7850*/  ENDCOLLECTIVE ;  /* 0x000000000000791b */ /* 0x003fe20003800000 */
.L_x_16462:
[----:B------:R-:W-:Y:S01]  /*7860*/  HFMA2.MMA R102, -RZ, RZ, 0, 4.76837158203125e-07 ;  /* 0x00000008ff667435 */ /* 0x000fe200000001ff */
[----:B------:R-:W-:-:S05]  /*7870*/  MOV R2, R99 ;  /* 0x0000006300027202 */ /* 0x000fca0000000f00 */
[----:B------:R-:W-:-:S04]  /*7880*/  FADD.FTZ R96, R77, R2 ;  /* 0x000000024d607221 */ /* 0x000fc80000010000 */
[----:B------:R-:W-:-:S07]  /*7890*/  IMAD.MOV.U32 R101, RZ, RZ, R96 ;  /* 0x000000ffff657224 */ /* 0x000fce00078e0060 */
[----:B------:R-:W-:Y:S05]  /*78a0*/  WARPSYNC.COLLECTIVE R100, `(.L_x_16463) ;  /* 0x0000000064087348 */ /* 0x000fea0003c00000 */
[----:B------:R0:W1:Y:S02]  /*78b0*/  SHFL.BFLY P1, R99, R101, R102, R103 ;  /* 0x0c00006665637389 */ /* 0x0000640000020067 */
[----:B01----:R-:W-:Y:S01]  /*78c0*/  ENDCOLLECTIVE ;  /* 0x000000000000791b */ /* 0x003fe20003800000 */
.L_x_16463:
        /* <DEDUP_REMOVED lines=8> */
.L_x_16464:
        /* <DEDUP_REMOVED lines=40> */
.L_x_16465:
[----:B------:R-:W-:Y:S01]  /*7bd0*/  HFMA2.MMA R102, -RZ, RZ, 0, 1.1920928955078125e-07 ;  /* 0x00000002ff667435 */ /* 0x000fe200000001ff */
[----:B------:R-:W-:-:S04]  /*7be0*/  IMAD.MOV.U32 R77, RZ, RZ, R99 ;  /* 0x000000ffff4d7224 */ /* 0x000fc800078e0063 */
[----:B------:R-:W-:-:S05]  /*7bf0*/  FADD.FTZ R77, R0, R77 ;  /* 0x0000004d004d7221 */ /* 0x000fca0000010000 */
[----:B------:R-:W-:-:S07]  /*7c00*/  MOV R101, R77 ;  /* 0x0000004d00657202 */ /* 0x000fce0000000f00 */
[----:B------:R-:W-:Y:S05]  /*7c10*/  WARPSYNC.COLLECTIVE R100, `(.L_x_16466) ;  /* 0x0000000064087348 */ /* 0x000fea0003c00000 */
[----:B------:R0:W1:Y:S02]  /*7c20*/  SHFL.BFLY P1, R99, R101, R102, R103 ;  /* 0x0c00006665637389 */ /* 0x0000640000020067 */
[----:B01----:R-:W-:Y:S01]  /*7c30*/  ENDCOLLECTIVE ;  /* 0x000000000000791b */ /* 0x003fe20003800000 */
.L_x_16466:
[----:B------:R-:W-:Y:S01]  /*7c40*/  HFMA2.MMA R102, -RZ, RZ, 0, 2.384185791015625e-07 ;  /* 0x00000004ff667435 */ /* 0x000fe200000001ff */
[----:B------:R-:W-:-:S04]  /*7c50*/  IMAD.MOV.U32 R76, RZ, RZ, R99 ;  /* 0x000000ffff4c7224 */ /* 0x000fc800078e0063 */
[----:B------:R-:W-:-:S05]  /*7c60*/  FADD.FTZ R76, R77, R76 ;  /* 0x0000004c4d4c7221 */ /* 0x000fca0000010000 */
[----:B------:R-:W-:-:S07]  /*7c70*/  MOV R101, R76 ;  /* 0x0000004c00657202 */ /* 0x000fce0000000f00 */
[----:B------:R-:W-:Y:S05]  /*7c80*/  WARPSYNC.COLLECTIVE R100, `(.L_x_16467) ;  /* 0x0000000064087348 */ /* 0x000fea0003c00000 */
[----:B------:R0:W1:Y:S02]  /*7c90*/  SHFL.BFLY P1, R99, R101, R102, R103 ;  /* 0x0c00006665637389 */ /* 0x0000640000020067 */
[----:B01----:R-:W-:Y:S01]  /*7ca0*/  ENDCOLLECTIVE ;  /* 0x000000000000791b */ /* 0x003fe20003800000 */
.L_x_16467:
[----:B------:R-:W-:Y:S01]  /*7cb0*/  HFMA2.MMA R102, -RZ, RZ, 0, 4.76837158203125e-07 ;  /* 0x00000008ff667435 */ /* 0x000fe200000001ff */
[----:B------:R-:W-:-:S04]  /*7cc0*/  IMAD.MOV.U32 R97, RZ, RZ, R99 ;  /* 0x000000ffff617224 */ /* 0x000fc800078e0063 */
[----:B------:R-:W-:-:S05]  /*7cd0*/  FADD.FTZ R97, R76, R97 ;  /* 0x000000614c617221 */ /* 0x000fca0000010000 */
[----:B------:R-:W-:-:S07]  /*7ce0*/  MOV R101, R97 ;  /* 0x0000006100657202 */ /* 0x000fce0000000f00 */
[----:B------:R-:W-:Y:S05]  /*7cf0*/  WARPSYNC.COLLECTIVE R100, `(.L_x_16468) ;  /* 0x0000000064087348 */ /* 0x000fea0003c00000 */
[----:B------:R0:W1:Y:S02]  /*7d00*/  SHFL.BFLY P1, R99, R101, R102, R103 ;  /* 0x0c00006665637389 */ /* 0x0000640000020067 */
[----:B01----:R-:W-:Y:S01]  /*7d10*/  ENDCOLLECTIVE ;  /* 0x000000000000791b */ /* 0x003fe20003800000 */
.L_x_16468:
[----:B------:R-:W-:Y:S01]  /*7d20*/  HFMA2.MMA R102, -RZ, RZ, 0, 9.5367431640625e-07 ;  /* 0x00000010ff667435 */ /* 0x000fe200000001ff */
[----:B------:R-:W-:-:S04]  /*7d30*/  IMAD.MOV.U32 R96, RZ, RZ, R99 ;  /* 0x000000ffff607224 */ /* 0x000fc800078e0063 */
[----:B------:R-:W-:-:S05]  /*7d40*/  FADD.FTZ R98, R97, R96 ;  /* 0x0000006061627221 */ /* 0x000fca0000010000 */
[----:B------:R-:W-:-:S07]  /*7d50*/  MOV R101, R98 ;  /* 0x0000006200657202 */ /* 0x000fce0000000f00 */
[----:B------:R-:W-:Y:S05]  /*7d60*/  WARPSYNC.COLLECTIVE R100, `(.L_x_16469) ;  /* 0x0000000064087348 */ /* 0x000fea0003c00000 */
[----:B------:R0:W1:Y:S02]  /*7d70*/  SHFL.BFLY P1, R99, R101, R102, R103 ;  /* 0x0c00006665637389 */ /* 0x0000640000020067 */
[----:B01----:R-:W-:Y:S01]  /*7d80*/  ENDCOLLECTIVE ;  /* 0x000000000000791b */ /* 0x003fe20003800000 */
.L_x_16469:
[----:B------:R-:W-:Y:S05]  /*7d90*/  BRA `(.L_x_16470) ;  /* 0xfffffff000e47947 */ /* 0x000fea000383ffff */
.L_x_16471:
        /* <DEDUP_REMOVED lines=14> */
.L_x_16631:


//--------------------- .nv.global.init           --------------------------
	.section	.nv.global.init,"aw",@progbits
	.align	4
.nv.global.init:
	.type		mrg32k3aM1SubSeq,@object
	.size		mrg32k3aM1SubSeq,(mrg32k3aM2SubSeq - mrg32k3aM1SubSeq)
mrg32k3aM1SubSeq:
        /*0000*/ 	.byte	0x0b, 0xcc, 0xee, 0x04, 0x73, 0x29, 0x8b, 0x6f, 0xf6, 0x53, 0x03, 0xf6, 0x23, 0xf6, 0xea, 0xda
        /* <DEDUP_REMOVED lines=125> */
	.type		mrg32k3aM2SubSeq,@object
	.size		mrg32k3aM2SubSeq,(mrg32k3aM1 - mrg32k3aM2SubSeq)
mrg32k3aM2SubSeq:
        /* <DEDUP_REMOVED lines=126> */
	.type		mrg32k3aM1,@object
	.size		mrg32k3aM1,(mrg32k3aM1Seq - mrg32k3aM1)
mrg32k3aM1:
        /* <DEDUP_REMOVED lines=144> */
	.type		mrg32k3aM1Seq,@object
	.size		mrg32k3aM1Seq,(mrg32k3aM2 - mrg32k3aM1Seq)
mrg32k3aM1Seq:
        /* <DEDUP_REMOVED lines=144> */
	.type		mrg32k3aM2,@object
	.size		mrg32k3aM2,(mrg32k3aM2Seq - mrg32k3aM2)
mrg32k3aM2:
        /* <DEDUP_REMOVED lines=144> */
	.type		mrg32k3aM2Seq,@object
	.size		mrg32k3aM2Seq,(precalc_xorwow_matrix - mrg32k3aM2Seq)
mrg32k3aM2Seq:
        /* <DEDUP_REMOVED lines=144> */
	.type		precalc_xorwow_matrix,@object
	.size		precalc_xorwow_matrix,(precalc_xorwow_offset_matrix - precalc_xorwow_matrix)
precalc_xorwow_matrix:
        /* <DEDUP_REMOVED lines=6400> */
	.type		precalc_xorwow_offset_matrix,@object
	.size		precalc_xorwow_offset_matrix,(.L_1 - precalc_xorwow_offset_matrix)
precalc_xorwow_offset_matrix:
        /* <DEDUP_REMOVED lines=6400> */
.L_1:


//--------------------- .nv.shared.reserved.0     --------------------------
	.section	.nv.shared.reserved.0,"aw",@nobits
	.weak		__nv_reservedSMEM_offset_0_alias
	.size		__nv_reservedSMEM_offset_0_alias, 0, 0
	.other		__nv_reservedSMEM_offset_0_alias,@"STO_CUDA_RESERVED_SHARED STV_DEFAULT"
__nv_reservedSMEM_offset_0_alias:
	.zero		0


//--------------------- .nv.constant0._ZN10layer_norm13ln_fwd_kernelINS_13Kernel_traitsI13__nv_bfloat16S2_S2_S2_fjLj512ELj1ELj4ELj1ELj16ENS_18Kernel_traits_baseILj512ES2_S2_S2_S2_fjLj128EEEEELb0ELb0ELb0ELb0EEEvNS_9FwdParamsE --------------------------
	.section	.nv.constant0._ZN10layer_norm13ln_fwd_kernelINS_13Kernel_traitsI13__nv_bfloat16S2_S2_S2_fjLj512ELj1ELj4ELj1ELj16ENS_18Kernel_traits_baseILj512ES2_S2_S2_S2_fjLj128EEEEELb0ELb0ELb0ELb0EEEvNS_9FwdParamsE,"a",@progbits
	.sectionflags	@""
	.align	4
.nv.constant0._ZN10layer_norm13ln_fwd_kernelINS_13Kernel_traitsI13__nv_bfloat16S2_S2_S2_fjLj512ELj1ELj4ELj1ELj16ENS_18Kernel_traits_baseILj512ES2_S2_S2_S2_fjLj128EEEEELb0ELb0ELb0ELb0EEEvNS_9FwdParamsE:
	.zero		760


//--------------------- .nv.constant0._ZN10layer_norm13ln_fwd_kernelINS_13Kernel_traitsI13__nv_bfloat16S2_S2_S2_fjLj512ELj1ELj4ELj1ELj16ENS_18Kernel_traits_baseILj512ES2_S2_S2_S2_fjLj128EEEEELb0ELb0ELb0ELb1EEEvNS_9FwdParamsE --------------------------
	.section	.nv.constant0._ZN10layer_norm13ln_fwd_kernelINS_13Kernel_traitsI13__nv_bfloat16S2_S2_S2_fjLj512ELj1ELj4ELj1ELj16ENS_18Kernel_traits_baseILj512ES2_S2_S2_S2_fjLj128EEEEELb0ELb0ELb0ELb1EEEvNS_9FwdParamsE,"a",@progbits
	.sectionflags	@""
	.align	4
.nv.constant0._ZN10layer_norm13ln_fwd_kernelINS_13Kernel_traitsI13__nv_bfloat16S2_S2_S2_fjLj512ELj1ELj4ELj1ELj16ENS_18Kernel_traits_baseILj512ES2_S2_S2_S2_fjLj128EEEEELb0ELb0ELb0ELb1EEEvNS_9FwdParamsE:
	.zero		760


//--------------------- .nv.constant0._ZN10layer_norm13ln_fwd_kernelINS_13Kernel_traitsI13__nv_bfloat16S2_S2_S2_fjLj512ELj1ELj4ELj1ELj16ENS_18Kernel_traits_baseILj512ES2_S2_S2_S2_fjLj128EEEEELb0ELb0ELb1ELb0EEEvNS_9FwdParamsE --------------------------
	.section	.nv.constant0._ZN10layer_norm13ln_fwd_kernelINS_13Kernel_traitsI13__nv_bfloat16S2_S2_S2_fjLj512ELj1ELj4ELj1ELj16ENS_18Kernel_traits_baseILj512ES2_S2_S2_S2_fjLj128EEEEELb0ELb0ELb1ELb0EEEvNS_9FwdParamsE,"a",@progbits
	.sectionflags	@""
	.align	4
.nv.constant0._ZN10layer_norm13ln_fwd_kernelINS_13Kernel_traitsI13__nv_bfloat16S2_S2_S2_fjLj512ELj1ELj4ELj1ELj16ENS_18Kernel_traits_baseILj512ES2_S2_S2_S2_fjLj128EEEEELb0ELb0ELb1ELb0EEEvNS_9FwdParamsE:
	.zero		760


//--------------------- .nv.constant0._ZN10layer_norm13ln_fwd_kernelINS_13Kernel_traitsI13__nv_bfloat16S2_S2_S2_fjLj512ELj1ELj4ELj1ELj16ENS_18Kernel_traits_baseILj512ES2_S2_S2_S2_fjLj128EEEEELb0ELb0ELb1ELb1EEEvNS_9FwdParamsE --------------------------
	.section	.nv.constant0._ZN10layer_norm13ln_fwd_kernelINS_13Kernel_traitsI13__nv_bfloat16S2_S2_S2_fjLj512ELj1ELj4ELj1ELj16ENS_18Kernel_traits_baseILj512ES2_S2_S2_S2_fjLj128EEEEELb0ELb0ELb1ELb1EEEvNS_9FwdParamsE,"a",@progbits
	.sectionflags	@""
	.align	4
.nv.constant0._ZN10layer_norm13ln_fwd_kernelINS_13Kernel_traitsI13__nv_bfloat16S2_S2_S2_fjLj512ELj1ELj4ELj1ELj16ENS_18Kernel_traits_baseILj512ES2_S2_S2_S2_fjLj128EEEEELb0ELb0ELb1ELb1EEEvNS_9FwdParamsE:
	.zero		760


//--------------------- .nv.constant0._ZN10layer_norm13ln_fwd_kernelINS_13Kernel_traitsI13__nv_bfloat16S2_S2_S2_fjLj512ELj1ELj4ELj1ELj16ENS_18Kernel_traits_baseILj512ES2_S2_S2_S2_fjLj128EEEEELb0ELb1ELb0ELb0EEEvNS_9FwdParamsE --------------------------
	.section	.nv.constant0._ZN10layer_norm13ln_fwd_kernelINS_13Kernel_traitsI13__nv_bfloat16S2_S2_S2_fjLj512ELj1ELj4ELj1ELj16ENS_18Kernel_traits_baseILj512ES2_S2_S2_S2_fjLj128EEEEELb0ELb1ELb0ELb0EEEvNS_9FwdParamsE,"a",@progbits
	.sectionflags	@""
	.align	4
.nv.constant0._ZN10layer_norm13ln_fwd_kernelINS_13Kernel_traitsI13__nv_bfloat16S2_S2_S2_fjLj512ELj1ELj4ELj1ELj16ENS_18Kernel_traits_baseILj512ES2_S2_S2_S2_fjLj128EEEEELb0ELb1ELb0ELb0EEEvNS_9FwdParamsE:
	.zero		760


//--------------------- .nv.constant0._ZN10layer_norm13ln_fwd_kernelINS_13Kernel_traitsI13__nv_bfloat16S2_S2_S2_fjLj512ELj1ELj4ELj1ELj16ENS_18Kernel_traits_baseILj512ES2_S2_S2_S2_fjLj128EEEEELb0ELb1ELb0ELb1EEEvNS_9FwdParamsE --------------------------
	.section	.nv.constant0._ZN10layer_norm13ln_fwd_kernelINS_13Kernel_traitsI13__nv_bfloat16S2_S2_S2_fjLj512ELj1ELj4ELj1ELj16ENS_18Kernel_traits_baseILj512ES2_S2_S2_S2_fjLj128EEEEELb0ELb1ELb0ELb1EEEvNS_9FwdParamsE,"a",@progbits
	.sectionflags	@""
	.align	4
.nv.constant0._ZN10layer_norm13ln_fwd_kernelINS_13Kernel_traitsI13__nv_bfloat16S2_S2_S2_fjLj512ELj1ELj4ELj1ELj16ENS_18Kernel_traits_baseILj512ES2_S2_S2_S2_fjLj128EEEEELb0ELb1ELb0ELb1EEEvNS_9FwdParamsE:
	.zero		760


//--------------------- .nv.constant0._ZN10layer_norm13ln_fwd_kernelINS_13Kernel_traitsI13__nv_bfloat16S2_S2_S2_fjLj512ELj1ELj4ELj1ELj16ENS_18Kernel_traits_baseILj512ES2_S2_S2_S2_fjLj128EEEEELb0ELb1ELb1ELb0EEEvNS_9FwdParamsE --------------------------
	.section	.nv.constant0._ZN10layer_norm13ln_fwd_kernelINS_13Kernel_traitsI13__nv_bfloat16S2_S2_S2_fjLj512ELj1ELj4ELj1ELj16ENS_18Kernel_traits_baseILj512ES2_S2_S2_S2_fjLj128EEEEELb0ELb1ELb1ELb0EEEvNS_9FwdParamsE,"a",@progbits
	.sectionflags	@""
	.align	4
.nv.constant0._ZN10layer_norm13ln_fwd_kernelINS_13Kernel_traitsI13__nv_bfloat16S2_S2_S2_fjLj512ELj1ELj4ELj1ELj16ENS_18Kernel_traits_baseILj512ES2_S2_S2_S2_fjLj128EEEEELb0ELb1ELb1ELb0EEEvNS_9FwdParamsE:
	.zero		760


//--------------------- .nv.constant0._ZN10layer_norm13ln_fwd_kernelINS_13Kernel_traitsI13__nv_bfloat16S2_S2_S2_fjLj512ELj1ELj4ELj1ELj16ENS_18Kernel_traits_baseILj512ES2_S2_S2_S2_fjLj128EEEEELb0ELb1ELb1ELb1EEEvNS_9FwdParamsE --------------------------
	.section	.nv.constant0._ZN10layer_norm13ln_fwd_kernelINS_13Kernel_traitsI13__nv_bfloat16S2_S2_S2_fjLj512ELj1ELj4ELj1ELj16ENS_18Kernel_traits_baseILj512ES2_S2_S2_S2_fjLj128EEEEELb0ELb1ELb1ELb1EEEvNS_9FwdParamsE,"a",@progbits
	.sectionflags	@""
	.align	4
.nv.constant0._ZN10layer_norm13ln_fwd_kernelINS_13Kernel_traitsI13__nv_bfloat16S2_S2_S2_fjLj512ELj1ELj4ELj1ELj16ENS_18Kernel_traits_baseILj512ES2_S2_S2_S2_fjLj128EEEEELb0ELb1ELb1ELb1EEEvNS_9FwdParamsE:
	.zero		760


//--------------------- .nv.constant0._ZN10layer_norm13ln_fwd_kernelINS_13Kernel_traitsI13__nv_bfloat16S2_S2_S2_fjLj512ELj1ELj4ELj1ELj16ENS_18Kernel_traits_baseILj512ES2_S2_S2_S2_fjLj128EEEEELb1ELb0ELb0ELb0EEEvNS_9FwdParamsE --------------------------
	.section	.nv.constant0._ZN10layer_norm13ln_fwd_kernelINS_13Kernel_traitsI13__nv_bfloat16S2_S2_S2_fjLj512ELj1ELj4ELj1ELj16ENS_18Kernel_traits_baseILj512ES2_S2_S2_S2_fjLj128EEEEELb1ELb0ELb0ELb0EEEvNS_9FwdParamsE,"a",@progbits
	.sectionflags	@""
	.align	4
.nv.constant0._ZN10layer_norm13ln_fwd_kernelINS_13Kernel_traitsI13__nv_bfloat16S2_S2_S2_fjLj512ELj1ELj4ELj1ELj16ENS_18Kernel_traits_baseILj512ES2_S2_S2_S2_fjLj128EEEEELb1ELb0ELb0ELb0EEEvNS_9FwdParamsE:
	.zero		760


//--------------------- .nv.constant0._ZN10layer_norm13ln_fwd_kernelINS_13Kernel_traitsI13__nv_bfloat16S2_S2_S2_fjLj512ELj1ELj4ELj1ELj16ENS_18Kernel_traits_baseILj512ES2_S2_S2_S2_fjLj128EEEEELb1ELb0ELb0ELb1EEEvNS_9FwdParamsE --------------------------
	.section	.nv.constant0._ZN10layer_norm13ln_fwd_kernelINS_13Kernel_traitsI13__nv_bfloat16S2_S2_S2_fjLj512ELj1ELj4ELj1ELj16ENS_18Kernel_traits_baseILj512ES2_S2_S2_S2_fjLj128EEEEELb1ELb0ELb0ELb1EEEvNS_9FwdParamsE,"a",@progbits
	.sectionflags	@""
	.align	4
.nv.constant0._ZN10layer_norm13ln_fwd_kernelINS_13Kernel_traitsI13__nv_bfloat16S2_S2_S2_fjLj512ELj1ELj4ELj1ELj16ENS_18Kernel_traits_baseILj512ES2_S2_S2_S2_fjLj128EEEEELb1ELb0ELb0ELb1EEEvNS_9FwdParamsE:
	.zero		760


//--------------------- .nv.constant0._ZN10layer_norm13ln_fwd_kernelINS_13Kernel_traitsI13__nv_bfloat16S2_S2_S2_fjLj512ELj1ELj4ELj1ELj16ENS_18Kernel_traits_baseILj512ES2_S2_S2_S2_fjLj128EEEEELb1ELb0ELb1ELb0EEEvNS_9FwdParamsE --------------------------
	.section	.nv.constant0._ZN10layer_norm13ln_fwd_kernelINS_13Kernel_traitsI13__nv_bfloat16S2_S2_S2_fjLj512ELj1ELj4ELj1ELj16ENS_18Kernel_traits_baseILj512ES2_S2_S2_S2_fjLj128EEEEELb1ELb0ELb1ELb0EEEvNS_9FwdParamsE,"a",@progbits
	.sectionflags	@""
	.align	4
.nv.constant0._ZN10layer_norm13ln_fwd_kernelINS_13Kernel_traitsI13__nv_bfloat16S2_S2_S2_fjLj512ELj1ELj4ELj1ELj16ENS_18Kernel_traits_baseILj512ES2_S2_S2_S2_fjLj128EEEEELb1ELb0ELb1ELb0EEEvNS_9FwdParamsE:
	.zero		760


//--------------------- .nv.constant0._ZN10layer_norm13ln_fwd_kernelINS_13Kernel_traitsI13__nv_bfloat16S2_S2_S2_fjLj512ELj1ELj4ELj1ELj16ENS_18Kernel_traits_baseILj512ES2_S2_S2_S2_fjLj128EEEEELb1ELb0ELb1ELb1EEEvNS_9FwdParamsE --------------------------
	.section	.nv.constant0._ZN10layer_norm13ln_fwd_kernelINS_13Kernel_traitsI13__nv_bfloat16S2_S2_S2_fjLj512ELj1ELj4ELj1ELj16ENS_18Kernel_traits_baseILj512ES2_S2_S2_S2_fjLj128EEEEELb1ELb0ELb1ELb1EEEvNS_9FwdParamsE,"a",@progbits
	.sectionflags	@""
	.align	4
.nv.constant0._ZN10layer_norm13ln_fwd_kernelINS_13Kernel_traitsI13__nv_bfloat16S2_S2_S2_fjLj512ELj1ELj4ELj1ELj16ENS_18Kernel_traits_baseILj512ES2_S2_S2_S2_fjLj128EEEEELb1ELb0ELb1ELb1EEEvNS_9FwdParamsE:
	.zero		760


//--------------------- .nv.constant0._ZN10layer_norm13ln_fwd_kernelINS_13Kernel_traitsI13__nv_bfloat16S2_S2_S2_fjLj512ELj1ELj4ELj1ELj16ENS_18Kernel_traits_baseILj512ES2_S2_S2_S2_fjLj128EEEEELb1ELb1ELb0ELb0EEEvNS_9FwdParamsE --------------------------
	.section	.nv.constant0._ZN10layer_norm13ln_fwd_kernelINS_13Kernel_traitsI13__nv_bfloat16S2_S2_S2_fjLj512ELj1ELj4ELj1ELj16ENS_18Kernel_traits_baseILj512ES2_S2_S2_S2_fjLj128EEEEELb1ELb1ELb0ELb0EEEvNS_9FwdParamsE,"a",@progbits
	.sectionflags	@""
	.align	4
.nv.constant0._ZN10layer_norm13ln_fwd_kernelINS_13Kernel_traitsI13__nv_bfloat16S2_S2_S2_fjLj512ELj1ELj4ELj1ELj16ENS_18Kernel_traits_baseILj512ES2_S2_S2_S2_fjLj128EEEEELb1ELb1ELb0ELb0EEEvNS_9FwdParamsE:
	.zero		760


//--------------------- .nv.constant0._ZN10layer_norm13ln_fwd_kernelINS_13Kernel_traitsI13__nv_bfloat16S2_S2_S2_fjLj512ELj1ELj4ELj1ELj16ENS_18Kernel_traits_baseILj512ES2_S2_S2_S2_fjLj128EEEEELb1ELb1ELb0ELb1EEEvNS_9FwdParamsE --------------------------
	.section	.nv.constant0._ZN10layer_norm13ln_fwd_kernelINS_13Kernel_traitsI13__nv_bfloat16S2_S2_S2_fjLj512ELj1ELj4ELj1ELj16ENS_18Kernel_traits_baseILj512ES2_S2_S2_S2_fjLj128EEEEELb1ELb1ELb0ELb1EEEvNS_9FwdParamsE,"a",@progbits
	.sectionflags	@""
	.align	4
.nv.constant0._ZN10layer_norm13ln_fwd_kernelINS_13Kernel_traitsI13__nv_bfloat16S2_S2_S2_fjLj512ELj1ELj4ELj1ELj16ENS_18Kernel_traits_baseILj512ES2_S2_S2_S2_fjLj128EEEEELb1ELb1ELb0ELb1EEEvNS_9FwdParamsE:
	.zero		760


//--------------------- .nv.constant0._ZN10layer_norm13ln_fwd_kernelINS_13Kernel_traitsI13__nv_bfloat16S2_S2_S2_fjLj512ELj1ELj4ELj1ELj16ENS_18Kernel_traits_baseILj512ES2_S2_S2_S2_fjLj128EEEEELb1ELb1ELb1ELb0EEEvNS_9FwdParamsE --------------------------
	.section	.nv.constant0._ZN10layer_norm13ln_fwd_kernelINS_13Kernel_traitsI13__nv_bfloat16S2_S2_S2_fjLj512ELj1ELj4ELj1ELj16ENS_18Kernel_traits_baseILj512ES2_S2_S2_S2_fjLj128EEEEELb1ELb1ELb1ELb0EEEvNS_9FwdParamsE,"a",@progbits
	.sectionflags	@""
	.align	4
.nv.constant0._ZN10layer_norm13ln_fwd_kernelINS_13Kernel_traitsI13__nv_bfloat16S2_S2_S2_fjLj512ELj1ELj4ELj1ELj16ENS_18Kernel_traits_baseILj512ES2_S2_S2_S2_fjLj128EEEEELb1ELb1ELb1ELb0EEEvNS_9FwdParamsE:
	.zero		760


//--------------------- .nv.constant0._ZN10layer_norm13ln_fwd_kernelINS_13Kernel_traitsI13__nv_bfloat16S2_S2_S2_fjLj512ELj1ELj4ELj1ELj16ENS_18Kernel_traits_baseILj512ES2_S2_S2_S2_fjLj128EEEEELb1ELb1ELb1ELb1EEEvNS_9FwdParamsE --------------------------
	.section	.nv.constant0._ZN10layer_norm13ln_fwd_kernelINS_13Kernel_traitsI13__nv_bfloat16S2_S2_S2_fjLj512ELj1ELj4ELj1ELj16ENS_18Kernel_traits_baseILj512ES2_S2_S2_S2_fjLj128EEEEELb1ELb1ELb1ELb1EEEvNS_9FwdParamsE,"a",@progbits
	.sectionflags	@""
	.align	4
.nv.constant0._ZN10layer_norm13ln_fwd_kernelINS_13Kernel_traitsI13__nv_bfloat16S2_S2_S2_fjLj512ELj1ELj4ELj1ELj16ENS_18Kernel_traits_baseILj512ES2_S2_S2_S2_fjLj128EEEEELb1ELb1ELb1ELb1EEEvNS_9FwdParamsE:
	.zero		760


//--------------------- .nv.constant0._ZN10layer_norm13ln_fwd_kernelINS_13Kernel_traitsI6__halfS2_S2_S2_fjLj512ELj1ELj4ELj1ELj16ENS_18Kernel_traits_baseILj512ES2_S2_S2_S2_fjLj128EEEEELb0ELb0ELb0ELb0EEEvNS_9FwdParamsE --------------------------
	.section	.nv.constant0._ZN10layer_norm13ln_fwd_kernelINS_13Kernel_traitsI6__halfS2_S2_S2_fjLj512ELj1ELj4ELj1ELj16ENS_18Kernel_traits_baseILj512ES2_S2_S2_S2_fjLj128EEEEELb0ELb0ELb0ELb0EEEvNS_9FwdParamsE,"a",@progbits
	.sectionflags	@""
	.align	4
.nv.constant0._ZN10layer_norm13ln_fwd_kernelINS_13Kernel_traitsI6__halfS2_S2_S2_fjLj512ELj1ELj4ELj1ELj16ENS_18Kernel_traits_baseILj512ES2_S2_S2_S2_fjLj128EEEEELb0ELb0ELb0ELb0EEEvNS_9FwdParamsE:
	.zero		760


//--------------------- .nv.constant0._ZN10layer_norm13ln_fwd_kernelINS_13Kernel_traitsI6__halfS2_S2_S2_fjLj512ELj1ELj4ELj1ELj16ENS_18Kernel_traits_baseILj512ES2_S2_S2_S2_fjLj128EEEEELb0ELb0ELb0ELb1EEEvNS_9FwdParamsE --------------------------
	.section	.nv.constant0._ZN10layer_norm13ln_fwd_kernelINS_13Kernel_traitsI6__halfS2_S2_S2_fjLj512ELj1ELj4ELj1ELj16ENS_18Kernel_traits_baseILj512ES2_S2_S2_S2_fjLj128EEEEELb0ELb0ELb0ELb1EEEvNS_9FwdParamsE,"a",@progbits
	.sectionflags	@""
	.align	4
.nv.constant0._ZN10layer_norm13ln_fwd_kernelINS_13Kernel_traitsI6__halfS2_S2_S2_fjLj512ELj1ELj4ELj1ELj16ENS_18Kernel_traits_baseILj512ES2_S2_S2_S2_fjLj128EEEEELb0ELb0ELb0ELb1EEEvNS_9FwdParamsE:
	.zero		760


//--------------------- .nv.constant0._ZN10layer_norm13ln_fwd_kernelINS_13Kernel_traitsI6__halfS2_S2_S2_fjLj512ELj1ELj4ELj1ELj16ENS_18Kernel_traits_baseILj512ES2_S2_S2_S2_fjLj128EEEEELb0ELb0ELb1ELb0EEEvNS_9FwdParamsE --------------------------
	.section	.nv.constant0._ZN10layer_norm13ln_fwd_kernelINS_13Kernel_traitsI6__halfS2_S2_S2_fjLj512ELj1ELj4ELj1ELj16ENS_18Kernel_traits_baseILj512ES2_S2_S2_S2_fjLj128EEEEELb0ELb0ELb1ELb0EEEvNS_9FwdParamsE,"a",@progbits
	.sectionflags	@""
	.align	4
.nv.constant0._ZN10layer_norm13ln_fwd_kernelINS_13Kernel_traitsI6__halfS2_S2_S2_fjLj512ELj1ELj4ELj1ELj16ENS_18Kernel_traits_baseILj512ES2_S2_S2_S2_fjLj128EEEEELb0ELb0ELb1ELb0EEEvNS_9FwdParamsE:
	.zero		760


//--------------------- .nv.constant0._ZN10layer_norm13ln_fwd_kernelINS_13Kernel_traitsI6__halfS2_S2_S2_fjLj512ELj1ELj4ELj1ELj16ENS_18Kernel_traits_baseILj512ES2_S2_S2_S2_fjLj128EEEEELb0ELb0ELb1ELb1EEEvNS_9FwdParamsE --------------------------
	.section	.nv.constant0._ZN10layer_norm13ln_fwd_kernelINS_13Kernel_traitsI6__halfS2_S2_S2_fjLj512ELj1ELj4ELj1ELj16ENS_18Kernel_traits_baseILj512ES2_S2_S2_S2_fjLj128EEEEELb0ELb0ELb1ELb1EEEvNS_9FwdParamsE,"a",@progbits
	.sectionflags	@""
	.align	4
.nv.constant0._ZN10layer_norm13ln_fwd_kernelINS_13Kernel_traitsI6__halfS2_S2_S2_fjLj512ELj1ELj4ELj1ELj16ENS_18Kernel_traits_baseILj512ES2_S2_S2_S2_fjLj128EEEEELb0ELb0ELb1ELb1EEEvNS_9FwdParamsE:
	.zero		760


//--------------------- .nv.constant0._ZN10layer_norm13ln_fwd_kernelINS_13Kernel_traitsI6__halfS2_S2_S2_fjLj512ELj1ELj4ELj1ELj16ENS_18Kernel_traits_baseILj512ES2_S2_S2_S2_fjLj128EEEEELb0ELb1ELb0ELb0EEEvNS_9FwdParamsE --------------------------
	.section	.nv.constant0._ZN10layer_norm13ln_fwd_kernelINS_13Kernel_traitsI6__halfS2_S2_S2_fjLj512ELj1ELj4ELj1ELj16ENS_18Kernel_traits_baseILj512ES2_S2_S2_S2_fjLj128EEEEELb0ELb1ELb0ELb0EEEvNS_9FwdParamsE,"a",@progbits
	.sectionflags	@""
	.align	4
.nv.constant0._ZN10layer_norm13ln_fwd_kernelINS_13Kernel_traitsI6__halfS2_S2_S2_fjLj512ELj1ELj4ELj1ELj16ENS_18Kernel_traits_baseILj512ES2_S2_S2_S2_fjLj128EEEEELb0ELb1ELb0ELb0EEEvNS_9FwdParamsE:
	.zero		760


//--------------------- .nv.constant0._ZN10layer_norm13ln_fwd_kernelINS_13Kernel_traitsI6__halfS2_S2_S2_fjLj512ELj1ELj4ELj1ELj16ENS_18Kernel_traits_baseILj512ES2_S2_S2_S2_fjLj128EEEEELb0ELb1ELb0ELb1EEEvNS_9FwdParamsE --------------------------
	.section	.nv.constant0._ZN10layer_norm13ln_fwd_kernelINS_13Kernel_traitsI6__halfS2_S2_S2_fjLj512ELj1ELj4ELj1ELj16ENS_18Kernel_traits_baseILj512ES2_S2_S2_S2_fjLj128EEEEELb0ELb1ELb0ELb1EEEvNS_9FwdParamsE,"a",@progbits
	.sectionflags	@""
	.align	4
.nv.constant0._ZN10layer_norm13ln_fwd_kernelINS_13Kernel_traitsI6__halfS2_S2_S2_fjLj512ELj1ELj4ELj1ELj16ENS_18Kernel_traits_baseILj512ES2_S2_S2_S2_fjLj128EEEEELb0ELb1ELb0ELb1EEEvNS_9FwdParamsE:
	.zero		760


//--------------------- .nv.constant0._ZN10layer_norm13ln_fwd_kernelINS_13Kernel_traitsI6__halfS2_S2_S2_fjLj512ELj1ELj4ELj1ELj16ENS_18Kernel_traits_baseILj512ES2_S2_S2_S2_fjLj128EEEEELb0ELb1ELb1ELb0EEEvNS_9FwdParamsE --------------------------
	.section	.nv.constant0._ZN10layer_norm13ln_fwd_kernelINS_13Kernel_traitsI6__halfS2_S2_S2_fjLj512ELj1ELj4ELj1ELj16ENS_18Kernel_traits_baseILj512ES2_S2_S2_S2_fjLj128EEEEELb0ELb1ELb1ELb0EEEvNS_9FwdParamsE,"a",@progbits
	.sectionflags	@""
	.align	4
.nv.constant0._ZN10layer_norm13ln_fwd_kernelINS_13Kernel_traitsI6__halfS2_S2_S2_fjLj512ELj1ELj4ELj1ELj16ENS_18Kernel_traits_baseILj512ES2_S2_S2_S2_fjLj128EEEEELb0ELb1ELb1ELb0EEEvNS_9FwdParamsE:
	.zero		760


//--------------------- .nv.constant0._ZN10layer_norm13ln_fwd_kernelINS_13Kernel_traitsI6__halfS2_S2_S2_fjLj512ELj1ELj4ELj1ELj16ENS_18Kernel_traits_baseILj512ES2_S2_S2_S2_fjLj128EEEEELb0ELb1ELb1ELb1EEEvNS_9FwdParamsE --------------------------
	.section	.nv.constant0._ZN10layer_norm13ln_fwd_kernelINS_13Kernel_traitsI6__halfS2_S2_S2_fjLj512ELj1ELj4ELj1ELj16ENS_18Kernel_traits_baseILj512ES2_S2_S2_S2_fjLj128EEEEELb0ELb1ELb1ELb1EEEvNS_9FwdParamsE,"a",@progbits
	.sectionflags	@""
	.align	4
.nv.constant0._ZN10layer_norm13ln_fwd_kernelINS_13Kernel_traitsI6__halfS2_S2_S2_fjLj512ELj1ELj4ELj1ELj16ENS_18Kernel_traits_baseILj512ES2_S2_S2_S2_fjLj128EEEEELb0ELb1ELb1ELb1EEEvNS_9FwdParamsE:
	.zero		760


//--------------------- .nv.constant0._ZN10layer_norm13ln_fwd_kernelINS_13Kernel_traitsI6__halfS2_S2_S2_fjLj512ELj1ELj4ELj1ELj16ENS_18Kernel_traits_baseILj512ES2_S2_S2_S2_fjLj128EEEEELb1ELb0ELb0ELb0EEEvNS_9FwdParamsE --------------------------
	.section	.nv.constant0._ZN10layer_norm13ln_fwd_kernelINS_13Kernel_traitsI6__halfS2_S2_S2_fjLj512ELj1ELj4ELj1ELj16ENS_18Kernel_traits_baseILj512ES2_S2_S2_S2_fjLj128EEEEELb1ELb0ELb0ELb0EEEvNS_9FwdParamsE,"a",@progbits
	.sectionflags	@""
	.align	4
.nv.constant0._ZN10layer_norm13ln_fwd_kernelINS_13Kernel_traitsI6__halfS2_S2_S2_fjLj512ELj1ELj4ELj1ELj16ENS_18Kernel_traits_baseILj512ES2_S2_S2_S2_fjLj128EEEEELb1ELb0ELb0ELb0EEEvNS_9FwdParamsE:
	.zero		760


//--------------------- .nv.constant0._ZN10layer_norm13ln_fwd_kernelINS_13Kernel_traitsI6__halfS2_S2_S2_fjLj512ELj1ELj4ELj1ELj16ENS_18Kernel_traits_baseILj512ES2_S2_S2_S2_fjLj128EEEEELb1ELb0ELb0ELb1EEEvNS_9FwdParamsE --------------------------
	.section	.nv.constant0._ZN10layer_norm13ln_fwd_kernelINS_13Kernel_traitsI6__halfS2_S2_S2_fjLj512ELj1ELj4ELj1ELj16ENS_18Kernel_traits_baseILj512ES2_S2_S2_S2_fjLj128EEEEELb1ELb0ELb0ELb1EEEvNS_9FwdParamsE,"a",@progbits
	.sectionflags	@""
	.align	4
.nv.constant0._ZN10layer_norm13ln_fwd_kernelINS_13Kernel_traitsI6__halfS2_S2_S2_fjLj512ELj1ELj4ELj1ELj16ENS_18Kernel_traits_baseILj512ES2_S2_S2_S2_fjLj128EEEEELb1ELb0ELb0ELb1EEEvNS_9FwdParamsE:
	.zero		760


//--------------------- .nv.constant0._ZN10layer_norm13ln_fwd_kernelINS_13Kernel_traitsI6__halfS2_S2_S2_fjLj512ELj1ELj4ELj1ELj16ENS_18Kernel_traits_baseILj512ES2_S2_S2_S2_fjLj128EEEEELb1ELb0ELb1ELb0EEEvNS_9FwdParamsE --------------------------
	.section	.nv.constant0._ZN10layer_norm13ln_fwd_kernelINS_13Kernel_traitsI6__halfS2_S2_S2_fjLj512ELj1ELj4ELj1ELj16ENS_18Kernel_traits_baseILj512ES2_S2_S2_S2_fjLj128EEEEELb1ELb0ELb1ELb0EEEvNS_9FwdParamsE,"a",@progbits
	.sectionflags	@""
	.align	4
.nv.constant0._ZN10layer_norm13ln_fwd_kernelINS_13Kernel_traitsI6__halfS2_S2_S2_fjLj512ELj1ELj4ELj1ELj16ENS_18Kernel_traits_baseILj512ES2_S2_S2_S2_fjLj128EEEEELb1ELb0ELb1ELb0EEEvNS_9FwdParamsE:
	.zero		760


//--------------------- .nv.constant0._ZN10layer_norm13ln_fwd_kernelINS_13Kernel_traitsI6__halfS2_S2_S2_fjLj512ELj1ELj4ELj1ELj16ENS_18Kernel_traits_baseILj512ES2_S2_S2_S2_fjLj128EEEEELb1ELb0ELb1ELb1EEEvNS_9FwdParamsE --------------------------
	.section	.nv.constant0._ZN10layer_norm13ln_fwd_kernelINS_13Kernel_traitsI6__halfS2_S2_S2_fjLj512ELj1ELj4ELj1ELj16ENS_18Kernel_traits_baseILj512ES2_S2_S2_S2_fjLj128EEEEELb1ELb0ELb1ELb1EEEvNS_9FwdParamsE,"a",@progbits
	.sectionflags	@""
	.align	4
.nv.constant0._ZN10layer_norm13ln_fwd_kernelINS_13Kernel_traitsI6__halfS2_S2_S2_fjLj512ELj1ELj4ELj1ELj16ENS_18Kernel_traits_baseILj512ES2_S2_S2_S2_fjLj128EEEEELb1ELb0ELb1ELb1EEEvNS_9FwdParamsE:
	.zero		760


//--------------------- .nv.constant0._ZN10layer_norm13ln_fwd_kernelINS_13Kernel_traitsI6__halfS2_S2_S2_fjLj512ELj1ELj4ELj1ELj16ENS_18Kernel_traits_baseILj512ES2_S2_S2_S2_fjLj128EEEEELb1ELb1ELb0ELb0EEEvNS_9FwdParamsE --------------------------
	.section	.nv.constant0._ZN10layer_norm13ln_fwd_kernelINS_13Kernel_traitsI6__halfS2_S2_S2_fjLj512ELj1ELj4ELj1ELj16ENS_18Kernel_traits_baseILj512ES2_S2_S2_S2_fjLj128EEEEELb1ELb1ELb0ELb0EEEvNS_9FwdParamsE,"a",@progbits
	.sectionflags	@""
	.align	4
.nv.constant0._ZN10layer_norm13ln_fwd_kernelINS_13Kernel_traitsI6__halfS2_S2_S2_fjLj512ELj1ELj4ELj1ELj16ENS_18Kernel_traits_baseILj512ES2_S2_S2_S2_fjLj128EEEEELb1ELb1ELb0ELb0EEEvNS_9FwdParamsE:
	.zero		760


//--------------------- .nv.constant0._ZN10layer_norm13ln_fwd_kernelINS_13Kernel_traitsI6__halfS2_S2_S2_fjLj512ELj1ELj4ELj1ELj16ENS_18Kernel_traits_baseILj512ES2_S2_S2_S2_fjLj128EEEEELb1ELb1ELb0ELb1EEEvNS_9FwdParamsE --------------------------
	.section	.nv.constant0._ZN10layer_norm13ln_fwd_kernelINS_13Kernel_traitsI6__halfS2_S2_S2_fjLj512ELj1ELj4ELj1ELj16ENS_18Kernel_traits_baseILj512ES2_S2_S2_S2_fjLj128EEEEELb1ELb1ELb0ELb1EEEvNS_9FwdParamsE,"a",@progbits
	.sectionflags	@""
	.align	4
.nv.constant0._ZN10layer_norm13ln_fwd_kernelINS_13Kernel_traitsI6__halfS2_S2_S2_fjLj512ELj1ELj4ELj1ELj16ENS_18Kernel_traits_baseILj512ES2_S2_S2_S2_fjLj128EEEEELb1ELb1ELb0ELb1EEEvNS_9FwdParamsE:
	.zero		760


//--------------------- .nv.constant0._ZN10layer_norm13ln_fwd_kernelINS_13Kernel_traitsI6__halfS2_S2_S2_fjLj512ELj1ELj4ELj1ELj16ENS_18Kernel_traits_baseILj512ES2_S2_S2_S2_fjLj128EEEEELb1ELb1ELb1ELb0EEEvNS_9FwdParamsE --------------------------
	.section	.nv.constant0._ZN10layer_norm13ln_fwd_kernelINS_13Kernel_traitsI6__halfS2_S2_S2_fjLj512ELj1ELj4ELj1ELj16ENS_18Kernel_traits_baseILj512ES2_S2_S2_S2_fjLj128EEEEELb1ELb1ELb1ELb0EEEvNS_9FwdParamsE,"a",@progbits
	.sectionflags	@""
	.align	4
.nv.constant0._ZN10layer_norm13ln_fwd_kernelINS_13Kernel_traitsI6__halfS2_S2_S2_fjLj512ELj1ELj4ELj1ELj16ENS_18Kernel_traits_baseILj512ES2_S2_S2_S2_fjLj128EEEEELb1ELb1ELb1ELb0EEEvNS_9FwdParamsE:
	.zero		760


//--------------------- .nv.constant0._ZN10layer_norm13ln_fwd_kernelINS_13Kernel_traitsI6__halfS2_S2_S2_fjLj512ELj1ELj4ELj1ELj16ENS_18Kernel_traits_baseILj512ES2_S2_S2_S2_fjLj128EEEEELb1ELb1ELb1ELb1EEEvNS_9FwdParamsE --------------------------
	.section	.nv.constant0._ZN10layer_norm13ln_fwd_kernelINS_13Kernel_traitsI6__halfS2_S2_S2_fjLj512ELj1ELj4ELj1ELj16ENS_18Kernel_traits_baseILj512ES2_S2_S2_S2_fjLj128EEEEELb1ELb1ELb1ELb1EEEvNS_9FwdParamsE,"a",@progbits
	.sectionflags	@""
	.align	4
.nv.constant0._ZN10layer_norm13ln_fwd_kernelINS_13Kernel_traitsI6__halfS2_S2_S2_fjLj512ELj1ELj4ELj1ELj16ENS_18Kernel_traits_baseILj512ES2_S2_S2_S2_fjLj128EEEEELb1ELb1ELb1ELb1EEEvNS_9FwdParamsE:
	.zero		760


//--------------------- .nv.constant0._ZN10layer_norm13ln_fwd_kernelINS_13Kernel_traitsIf13__nv_bfloat16S2_S2_fjLj512ELj1ELj4ELj1ELj16ENS_18Kernel_traits_baseILj512EfS2_S2_S2_fjLj128EEEEELb0ELb0ELb0ELb0EEEvNS_9FwdParamsE --------------------------
	.section	.nv.constant0._ZN10layer_norm13ln_fwd_kernelINS_13Kernel_traitsIf13__nv_bfloat16S2_S2_fjLj512ELj1ELj4ELj1ELj16ENS_18Kernel_traits_baseILj512EfS2_S2_S2_fjLj128EEEEELb0ELb0ELb0ELb0EEEvNS_9FwdParamsE,"a",@progbits
	.sectionflags	@""
	.align	4
.nv.constant0._ZN10layer_norm13ln_fwd_kernelINS_13Kernel_traitsIf13__nv_bfloat16S2_S2_fjLj512ELj1ELj4ELj1ELj16ENS_18Kernel_traits_baseILj512EfS2_S2_S2_fjLj128EEEEELb0ELb0ELb0ELb0EEEvNS_9FwdParamsE:
	.zero		760


//--------------------- .nv.constant0._ZN10layer_norm13ln_fwd_kernelINS_13Kernel_traitsIf13__nv_bfloat16S2_S2_fjLj512ELj1ELj4ELj1ELj16ENS_18Kernel_traits_baseILj512EfS2_S2_S2_fjLj128EEEEELb0ELb0ELb0ELb1EEEvNS_9FwdParamsE --------------------------
	.section	.nv.constant0._ZN10layer_norm13ln_fwd_kernelINS_13Kernel_traitsIf13__nv_bfloat16S2_S2_fjLj512ELj1ELj4ELj1ELj16ENS_18Kernel_traits_baseILj512EfS2_S2_S2_fjLj128EEEEELb0ELb0ELb0ELb1EEEvNS_9FwdParamsE,"a",@progbits
	.sectionflags	@""
	.align	4
.nv.constant0._ZN10layer_norm13ln_fwd_kernelINS_13Kernel_traitsIf13__nv_bfloat16S2_S2_fjLj512ELj1ELj4ELj1ELj16ENS_18Kernel_traits_baseILj512EfS2_S2_S2_fjLj128EEEEELb0ELb0ELb0ELb1EEEvNS_9FwdParamsE:
	.zero		760


//--------------------- .nv.constant0._ZN10layer_norm13ln_fwd_kernelINS_13Kernel_traitsIf13__nv_bfloat16S2_S2_fjLj512ELj1ELj4ELj1ELj16ENS_18Kernel_traits_baseILj512EfS2_S2_S2_fjLj128EEEEELb0ELb0ELb1ELb0EEEvNS_9FwdParamsE --------------------------
	.section	.nv.constant0._ZN10layer_norm13ln_fwd_kernelINS_13Kernel_traitsIf13__nv_bfloat16S2_S2_fjLj512ELj1ELj4ELj1ELj16ENS_18Kernel_traits_baseILj512EfS2_S2_S2_fjLj128EEEEELb0ELb0ELb1ELb0EEEvNS_9FwdParamsE,"a",@progbits
	.sectionflags	@""
	.align	4
.nv.constant0._ZN10layer_norm13ln_fwd_kernelINS_13Kernel_traitsIf13__nv_bfloat16S2_S2_fjLj512ELj1ELj4ELj1ELj16ENS_18Kernel_traits_baseILj512EfS2_S2_S2_fjLj128EEEEELb0ELb0ELb1ELb0EEEvNS_9FwdParamsE:
	.zero		760


//--------------------- .nv.constant0._ZN10layer_norm13ln_fwd_kernelINS_13Kernel_traitsIf13__nv_bfloat16S2_S2_fjLj512ELj1ELj4ELj1ELj16ENS_18Kernel_traits_baseILj512EfS2_S2_S2_fjLj128EEEEELb0ELb0ELb1ELb1EEEvNS_9FwdParamsE --------------------------
	.section	.nv.constant0._ZN10layer_norm13ln_fwd_kernelINS_13Kernel_traitsIf13__nv_bfloat16S2_S2_fjLj512ELj1ELj4ELj1ELj16ENS_18Kernel_traits_baseILj512EfS2_S2_S2_fjLj128EEEEELb0ELb0ELb1ELb1EEEvNS_9FwdParamsE,"a",@progbits
	.sectionflags	@""
	.align	4
.nv.constant0._ZN10layer_norm13ln_fwd_kernelINS_13Kernel_traitsIf13__nv_bfloat16S2_S2_fjLj512ELj1ELj4ELj1ELj16ENS_18Kernel_traits_baseILj512EfS2_S2_S2_fjLj128EEEEELb0ELb0ELb1ELb1EEEvNS_9FwdParamsE:
	.zero		760


//--------------------- .nv.constant0._ZN10layer_norm13ln_fwd_kernelINS_13Kernel_traitsIf13__nv_bfloat16S2_S2_fjLj512ELj1ELj4ELj1ELj16ENS_18Kernel_traits_baseILj512EfS2_S2_S2_fjLj128EEEEELb0ELb1ELb0ELb0EEEvNS_9FwdParamsE --------------------------
	.section	.nv.constant0._ZN10layer_norm13ln_fwd_kernelINS_13Kernel_traitsIf13__nv_bfloat16S2_S2_fjLj512ELj1ELj4ELj1ELj16ENS_18Kernel_traits_baseILj512EfS2_S2_S2_fjLj128EEEEELb0ELb1ELb0ELb0EEEvNS_9FwdParamsE,"a",@progbits
	.sectionflags	@""
	.align	4
.nv.constant0._ZN10layer_norm13ln_fwd_kernelINS_13Kernel_traitsIf13__nv_bfloat16S2_S2_fjLj512ELj1ELj4ELj1ELj16ENS_18Kernel_traits_baseILj512EfS2_S2_S2_fjLj128EEEEELb0ELb1ELb0ELb0EEEvNS_9FwdParamsE:
	.zero		760


//--------------------- .nv.constant0._ZN10layer_norm13ln_fwd_kernelINS_13Kernel_traitsIf13__nv_bfloat16S2_S2_fjLj512ELj1ELj4ELj1ELj16ENS_18Kernel_traits_baseILj512EfS2_S2_S2_fjLj128EEEEELb0ELb1ELb0ELb1EEEvNS_9FwdParamsE --------------------------
	.section	.nv.constant0._ZN10layer_norm13ln_fwd_kernelINS_13Kernel_traitsIf13__nv_bfloat16S2_S2_fjLj512ELj1ELj4ELj1ELj16ENS_18Kernel_traits_baseILj512EfS2_S2_S2_fjLj128EEEEELb0ELb1ELb0ELb1EEEvNS_9FwdParamsE,"a",@progbits
	.sectionflags	@""
	.align	4
.nv.constant0._ZN10layer_norm13ln_fwd_kernelINS_13Kernel_traitsIf13__nv_bfloat16S2_S2_fjLj512ELj1ELj4ELj1ELj16ENS_18Kernel_traits_baseILj512EfS2_S2_S2_fjLj128EEEEELb0ELb1ELb0ELb1EEEvNS_9FwdParamsE:
	.zero		760


//--------------------- .nv.constant0._ZN10layer_norm13ln_fwd_kernelINS_13Kernel_traitsIf13__nv_bfloat16S2_S2_fjLj512ELj1ELj4ELj1ELj16ENS_18Kernel_traits_baseILj512EfS2_S2_S2_fjLj128EEEEELb0ELb1ELb1ELb0EEEvNS_9FwdParamsE --------------------------
	.section	.nv.constant0._ZN10layer_norm13ln_fwd_kernelINS_13Kernel_traitsIf13__nv_bfloat16S2_S2_fjLj512ELj1ELj4ELj1ELj16ENS_18Kernel_traits_baseILj512EfS2_S2_S2_fjLj128EEEEELb0ELb1ELb1ELb0EEEvNS_9FwdParamsE,"a",@progbits
	.sectionflags	@""
	.align	4
.nv.constant0._ZN10layer_norm13ln_fwd_kernelINS_13Kernel_traitsIf13__nv_bfloat16S2_S2_fjLj512ELj1ELj4ELj1ELj16ENS_18Kernel_traits_baseILj512EfS2_S2_S2_fjLj128EEEEELb0ELb1ELb1ELb0EEEvNS_9FwdParamsE:
	.zero		760


//--------------------- .nv.constant0._ZN10layer_norm13ln_fwd_kernelINS_13Kernel_traitsIf13__nv_bfloat16S2_S2_fjLj512ELj1ELj4ELj1ELj16ENS_18Kernel_traits_baseILj512EfS2_S2_S2_fjLj128EEEEELb0ELb1ELb1ELb1EEEvNS_9FwdParamsE --------------------------
	.section	.nv.constant0._ZN10layer_norm13ln_fwd_kernelINS_13Kernel_traitsIf13__nv_bfloat16S2_S2_fjLj512ELj1ELj4ELj1ELj16ENS_18Kernel_traits_baseILj512EfS2_S2_S2_fjLj128EEEEELb0ELb1ELb1ELb1EEEvNS_9FwdParamsE,"a",@progbits
	.sectionflags	@""
	.align	4
.nv.constant0._ZN10layer_norm13ln_fwd_kernelINS_13Kernel_traitsIf13__nv_bfloat16S2_S2_fjLj512ELj1ELj4ELj1ELj16ENS_18Kernel_traits_baseILj512EfS2_S2_S2_fjLj128EEEEELb0ELb1ELb1ELb1EEEvNS_9FwdParamsE:
	.zero		760


//--------------------- .nv.constant0._ZN10layer_norm13ln_fwd_kernelINS_13Kernel_traitsIf13__nv_bfloat16S2_S2_fjLj512ELj1ELj4ELj1ELj16ENS_18Kernel_traits_baseILj512EfS2_S2_S2_fjLj128EEEEELb1ELb0ELb0ELb0EEEvNS_9FwdParamsE --------------------------
	.section	.nv.constant0._ZN10layer_norm13ln_fwd_kernelINS_13Kernel_traitsIf13__nv_bfloat16S2_S2_fjLj512ELj1ELj4ELj1ELj16ENS_18Kernel_traits_baseILj512EfS2_S2_S2_fjLj128EEEEELb1ELb0ELb0ELb0EEEvNS_9FwdParamsE,"a",@progbits
	.sectionflags	@""
	.align	4
.nv.constant0._ZN10layer_norm13ln_fwd_kernelINS_13Kernel_traitsIf13__nv_bfloat16S2_S2_fjLj512ELj1ELj4ELj1ELj16ENS_18Kernel_traits_baseILj512EfS2_S2_S2_fjLj128EEEEELb1ELb0ELb0ELb0EEEvNS_9FwdParamsE:
	.zero		760


//--------------------- .nv.constant0._ZN10layer_norm13ln_fwd_kernelINS_13Kernel_traitsIf13__nv_bfloat16S2_S2_fjLj512ELj1ELj4ELj1ELj16ENS_18Kernel_traits_baseILj512EfS2_S2_S2_fjLj128EEEEELb1ELb0ELb0ELb1EEEvNS_9FwdParamsE --------------------------
	.section	.nv.constant0._ZN10layer_norm13ln_fwd_kernelINS_13Kernel_traitsIf13__nv_bfloat16S2_S2_fjLj512ELj1ELj4ELj1ELj16ENS_18Kernel_traits_baseILj512EfS2_S2_S2_fjLj128EEEEELb1ELb0ELb0ELb1EEEvNS_9FwdParamsE,"a",@progbits
	.sectionflags	@""
	.align	4
.nv.constant0._ZN10layer_norm13ln_fwd_kernelINS_13Kernel_traitsIf13__nv_bfloat16S2_S2_fjLj512ELj1ELj4ELj1ELj16ENS_18Kernel_traits_baseILj512EfS2_S2_S2_fjLj128EEEEELb1ELb0ELb0ELb1EEEvNS_9FwdParamsE:
	.zero		760


//--------------------- .nv.constant0._ZN10layer_norm13ln_fwd_kernelINS_13Kernel_traitsIf13__nv_bfloat16S2_S2_fjLj512ELj1ELj4ELj1ELj16ENS_18Kernel_traits_baseILj512EfS2_S2_S2_fjLj128EEEEELb1ELb0ELb1ELb0EEEvNS_9FwdParamsE --------------------------
	.section	.nv.constant0._ZN10layer_norm13ln_fwd_kernelINS_13Kernel_traitsIf13__nv_bfloat16S2_S2_fjLj512ELj1ELj4ELj1ELj16ENS_18Kernel_traits_baseILj512EfS2_S2_S2_fjLj128EEEEELb1ELb0ELb1ELb0EEEvNS_9FwdParamsE,"a",@progbits
	.sectionflags	@""
	.align	4
.nv.constant0._ZN10layer_norm13ln_fwd_kernelINS_13Kernel_traitsIf13__nv_bfloat16S2_S2_fjLj512ELj1ELj4ELj1ELj16ENS_18Kernel_traits_baseILj512EfS2_S2_S2_fjLj128EEEEELb1ELb0ELb1ELb0EEEvNS_9FwdParamsE:
	.zero		760


//--------------------- .nv.constant0._ZN10layer_norm13ln_fwd_kernelINS_13Kernel_traitsIf13__nv_bfloat16S2_S2_fjLj512ELj1ELj4ELj1ELj16ENS_18Kernel_traits_baseILj512EfS2_S2_S2_fjLj128EEEEELb1ELb0ELb1ELb1EEEvNS_9FwdParamsE --------------------------
	.section	.nv.constant0._ZN10layer_norm13ln_fwd_kernelINS_13Kernel_traitsIf13__nv_bfloat16S2_S2_fjLj512ELj1ELj4ELj1ELj16ENS_18Kernel_traits_baseILj512EfS2_S2_S2_fjLj128EEEEELb1ELb0ELb1ELb1EEEvNS_9FwdParamsE,"a",@progbits
	.sectionflags	@""
	.align	4
.nv.constant0._ZN10layer_norm13ln_fwd_kernelINS_13Kernel_traitsIf13__nv_bfloat16S2_S2_fjLj512ELj1ELj4ELj1ELj16ENS_18Kernel_traits_baseILj512EfS2_S2_S2_fjLj128EEEEELb1ELb0ELb1ELb1EEEvNS_9FwdParamsE:
	.zero		760


//--------------------- .nv.constant0._ZN10layer_norm13ln_fwd_kernelINS_13Kernel_traitsIf13__nv_bfloat16S2_S2_fjLj512ELj1ELj4ELj1ELj16ENS_18Kernel_traits_baseILj512EfS2_S2_S2_fjLj128EEEEELb1ELb1ELb0ELb0EEEvNS_9FwdParamsE --------------------------
	.section	.nv.constant0._ZN10layer_norm13ln_fwd_kernelINS_13Kernel_traitsIf13__nv_bfloat16S2_S2_fjLj512ELj1ELj4ELj1ELj16ENS_18Kernel_traits_baseILj512EfS2_S2_S2_fjLj128EEEEELb1ELb1ELb0ELb0EEEvNS_9FwdParamsE,"a",@progbits
	.sectionflags	@""
	.align	4
.nv.constant0._ZN10layer_norm13ln_fwd_kernelINS_13Kernel_traitsIf13__nv_bfloat16S2_S2_fjLj512ELj1ELj4ELj1ELj16ENS_18Kernel_traits_baseILj512EfS2_S2_S2_fjLj128EEEEELb1ELb1ELb0ELb0EEEvNS_9FwdParamsE:
	.zero		760


//--------------------- .nv.constant0._ZN10layer_norm13ln_fwd_kernelINS_13Kernel_traitsIf13__nv_bfloat16S2_S2_fjLj512ELj1ELj4ELj1ELj16ENS_18Kernel_traits_baseILj512EfS2_S2_S2_fjLj128EEEEELb1ELb1ELb0ELb1EEEvNS_9FwdParamsE --------------------------
	.section	.nv.constant0._ZN10layer_norm13ln_fwd_kernelINS_13Kernel_traitsIf13__nv_bfloat16S2_S2_fjLj512ELj1ELj4ELj1ELj16ENS_18Kernel_traits_baseILj512EfS2_S2_S2_fjLj128EEEEELb1ELb1ELb0ELb1EEEvNS_9FwdParamsE,"a",@progbits
	.sectionflags	@""
	.align	4
.nv.constant0._ZN10layer_norm13ln_fwd_kernelINS_13Kernel_traitsIf13__nv_bfloat16S2_S2_fjLj512ELj1ELj4ELj1ELj16ENS_18Kernel_traits_baseILj512EfS2_S2_S2_fjLj128EEEEELb1ELb1ELb0ELb1EEEvNS_9FwdParamsE:
	.zero		760


//--------------------- .nv.constant0._ZN10layer_norm13ln_fwd_kernelINS_13Kernel_traitsIf13__nv_bfloat16S2_S2_fjLj512ELj1ELj4ELj1ELj16ENS_18Kernel_traits_baseILj512EfS2_S2_S2_fjLj128EEEEELb1ELb1ELb1ELb0EEEvNS_9FwdParamsE --------------------------
	.section	.nv.constant0._ZN10layer_norm13ln_fwd_kernelINS_13Kernel_traitsIf13__nv_bfloat16S2_S2_fjLj512ELj1ELj4ELj1ELj16ENS_18Kernel_traits_baseILj512EfS2_S2_S2_fjLj128EEEEELb1ELb1ELb1ELb0EEEvNS_9FwdParamsE,"a",@progbits
	.sectionflags	@""
	.align	4
.nv.constant0._ZN10layer_norm13ln_fwd_kernelINS_13Kernel_traitsIf13__nv_bfloat16S2_S2_fjLj512ELj1ELj4ELj1ELj16ENS_18Kernel_traits_baseILj512EfS2_S2_S2_fjLj128EEEEELb1ELb1ELb1ELb0EEEvNS_9FwdParamsE:
	.zero		760


//--------------------- .nv.constant0._ZN10layer_norm13ln_fwd_kernelINS_13Kernel_traitsIf13__nv_bfloat16S2_S2_fjLj512ELj1ELj4ELj1ELj16ENS_18Kernel_traits_baseILj512EfS2_S2_S2_fjLj128EEEEELb1ELb1ELb1ELb1EEEvNS_9FwdParamsE --------------------------
	.section	.nv.constant0._ZN10layer_norm13ln_fwd_kernelINS_13Kernel_traitsIf13__nv_bfloat16S2_S2_fjLj512ELj1ELj4ELj1ELj16ENS_18Kernel_traits_baseILj512EfS2_S2_S2_fjLj128EEEEELb1ELb1ELb1ELb1EEEvNS_9FwdParamsE,"a",@progbits
	.sectionflags	@""
	.align	4
.nv.constant0._ZN10layer_norm13ln_fwd_kernelINS_13Kernel_traitsIf13__nv_bfloat16S2_S2_fjLj512ELj1ELj4ELj1ELj16ENS_18Kernel_traits_baseILj512EfS2_S2_S2_fjLj128EEEEELb1ELb1ELb1ELb1EEEvNS_9FwdParamsE:
	.zero		760


//--------------------- .nv.constant0._ZN10layer_norm13ln_fwd_kernelINS_13Kernel_traitsI13__nv_bfloat16S2_fS2_fjLj512ELj1ELj4ELj1ELj16ENS_18Kernel_traits_baseILj512ES2_S2_fS2_fjLj128EEEEELb0ELb0ELb0ELb0EEEvNS_9FwdParamsE --------------------------
	.section	.nv.constant0._ZN10layer_norm13ln_fwd_kernelINS_13Kernel_traitsI13__nv_bfloat16S2_fS2_fjLj512ELj1ELj4ELj1ELj16ENS_18Kernel_traits_baseILj512ES2_S2_fS2_fjLj128EEEEELb0ELb0ELb0ELb0EEEvNS_9FwdParamsE,"a",@progbits
	.sectionflags	@""
	.align	4
.nv.constant0._ZN10layer_norm13ln_fwd_kernelINS_13Kernel_traitsI13__nv_bfloat16S2_fS2_fjLj512ELj1ELj4ELj1ELj16ENS_18Kernel_traits_baseILj512ES2_S2_fS2_fjLj128EEEEELb0ELb0ELb0ELb0EEEvNS_9FwdParamsE:
	.zero		760


//--------------------- .nv.constant0._ZN10layer_norm13ln_fwd_kernelINS_13Kernel_traitsI13__nv_bfloat16S2_fS2_fjLj512ELj1ELj4ELj1ELj16ENS_18Kernel_traits_baseILj512ES2_S2_fS2_fjLj128EEEEELb0ELb0ELb0ELb1EEEvNS_9FwdParamsE --------------------------
	.section	.nv.constant0._ZN10layer_norm13ln_fwd_kernelINS_13Kernel_traitsI13__nv_bfloat16S2_fS2_fjLj512ELj1ELj4ELj1ELj16ENS_18Kernel_traits_baseILj512ES2_S2_fS2_fjLj128EEEEELb0ELb0ELb0ELb1EEEvNS_9FwdParamsE,"a",@progbits
	.sectionflags	@""
	.align	4
.nv.constant0._ZN10layer_norm13ln_fwd_kernelINS_13Kernel_traitsI13__nv_bfloat16S2_fS2_fjLj512ELj1ELj4ELj1ELj16ENS_18Kernel_traits_baseILj512ES2_S2_fS2_fjLj128EEEEELb0ELb0ELb0ELb1EEEvNS_9FwdParamsE:
	.zero		760


//--------------------- .nv.constant0._ZN10layer_norm13ln_fwd_kernelINS_13Kernel_traitsI13__nv_bfloat16S2_fS2_fjLj512ELj1ELj4ELj1ELj16ENS_18Kernel_traits_baseILj512ES2_S2_fS2_fjLj128EEEEELb0ELb0ELb1ELb0EEEvNS_9FwdParamsE --------------------------
	.section	.nv.constant0._ZN10layer_norm13ln_fwd_kernelINS_13Kernel_traitsI13__nv_bfloat16S2_fS2_fjLj512ELj1ELj4ELj1ELj16ENS_18Kernel_traits_baseILj512ES2_S2_fS2_fjLj128EEEEELb0ELb0ELb1ELb0EEEvNS_9FwdParamsE,"a",@progbits
	.sectionflags	@""
	.align	4
.nv.constant0._ZN10layer_norm13ln_fwd_kernelINS_13Kernel_traitsI13__nv_bfloat16S2_fS2_fjLj512ELj1ELj4ELj1ELj16ENS_18Kernel_traits_baseILj512ES2_S2_fS2_fjLj128EEEEELb0ELb0ELb1ELb0EEEvNS_9FwdParamsE:
	.zero		760


//--------------------- .nv.constant0._ZN10layer_norm13ln_fwd_kernelINS_13Kernel_traitsI13__nv_bfloat16S2_fS2_fjLj512ELj1ELj4ELj1ELj16ENS_18Kernel_traits_baseILj512ES2_S2_fS2_fjLj128EEEEELb0ELb0ELb1ELb1EEEvNS_9FwdParamsE --------------------------
	.section	.nv.constant0._ZN10layer_norm13ln_fwd_kernelINS_13Kernel_traitsI13__nv_bfloat16S2_fS2_fjLj512ELj1ELj4ELj1ELj16ENS_18Kernel_traits_baseILj512ES2_S2_fS2_fjLj128EEEEELb0ELb0ELb1ELb1EEEvNS_9FwdParamsE,"a",@progbits
	.sectionflags	@""
	.align	4
.nv.constant0._ZN10layer_norm13ln_fwd_kernelINS_13Kernel_traitsI13__nv_bfloat16S2_fS2_fjLj512ELj1ELj4ELj1ELj16ENS_18Kernel_traits_baseILj512ES2_S2_fS2_fjLj128EEEEELb0ELb0ELb1ELb1EEEvNS_9FwdParamsE:
	.zero		760


//--------------------- .nv.constant0._ZN10layer_norm13ln_fwd_kernelINS_13Kernel_traitsI13__nv_bfloat16S2_fS2_fjLj512ELj1ELj4ELj1ELj16ENS_18Kernel_traits_baseILj512ES2_S2_fS2_fjLj128EEEEELb0ELb1ELb0ELb0EEEvNS_9FwdParamsE --------------------------
	.section	.nv.constant0._ZN10layer_norm13ln_fwd_kernelINS_13Kernel_traitsI13__nv_bfloat16S2_fS2_fjLj512ELj1ELj4ELj1ELj16ENS_18Kernel_traits_baseILj512ES2_S2_fS2_fjLj128EEEEELb0ELb1ELb0ELb0EEEvNS_9FwdParamsE,"a",@progbits
	.sectionflags	@""
	.align	4
.nv.constant0._ZN10layer_norm13ln_fwd_kernelINS_13Kernel_traitsI13__nv_bfloat16S2_fS2_fjLj512ELj1ELj4ELj1ELj16ENS_18Kernel_traits_baseILj512ES2_S2_fS2_fjLj128EEEEELb0ELb1ELb0ELb0EEEvNS_9FwdParamsE:
	.zero		760


//--------------------- .nv.constant0._ZN10layer_norm13ln_fwd_kernelINS_13Kernel_traitsI13__nv_bfloat16S2_fS2_fjLj512ELj1ELj4ELj1ELj16ENS_18Kernel_traits_baseILj512ES2_S2_fS2_fjLj128EEEEELb0ELb1ELb0ELb1EEEvNS_9FwdParamsE --------------------------
	.section	.nv.constant0._ZN10layer_norm13ln_fwd_kernelINS_13Kernel_traitsI13__nv_bfloat16S2_fS2_fjLj512ELj1ELj4ELj1ELj16ENS_18Kernel_traits_baseILj512ES2_S2_fS2_fjLj128EEEEELb0ELb1ELb0ELb1EEEvNS_9FwdParamsE,"a",@progbits
	.sectionflags	@""
	.align	4
.nv.constant0._ZN10layer_norm13ln_fwd_kernelINS_13Kernel_traitsI13__nv_bfloat16S2_fS2_fjLj512ELj1ELj4ELj1ELj16ENS_18Kernel_traits_baseILj512ES2_S2_fS2_fjLj128EEEEELb0ELb1ELb0ELb1EEEvNS_9FwdParamsE:
	.zero		760


//--------------------- .nv.constant0._ZN10layer_norm13ln_fwd_kernelINS_13Kernel_traitsI13__nv_bfloat16S2_fS2_fjLj512ELj1ELj4ELj1ELj16ENS_18Kernel_traits_baseILj512ES2_S2_fS2_fjLj128EEEEELb0ELb1ELb1ELb0EEEvNS_9FwdParamsE --------------------------
	.section	.nv.constant0._ZN10layer_norm13ln_fwd_kernelINS_13Kernel_traitsI13__nv_bfloat16S2_fS2_fjLj512ELj1ELj4ELj1ELj16ENS_18Kernel_traits_baseILj512ES2_S2_fS2_fjLj128EEEEELb0ELb1ELb1ELb0EEEvNS_9FwdParamsE,"a",@progbits
	.sectionflags	@""
	.align	4
.nv.constant0._ZN10layer_norm13ln_fwd_kernelINS_13Kernel_traitsI13__nv_bfloat16S2_fS2_fjLj512ELj1ELj4ELj1ELj16ENS_18Kernel_traits_baseILj512ES2_S2_fS2_fjLj128EEEEELb0ELb1ELb1ELb0EEEvNS_9FwdParamsE:
	.zero		760


//--------------------- .nv.constant0._ZN10layer_norm13ln_fwd_kernelINS_13Kernel_traitsI13__nv_bfloat16S2_fS2_fjLj512ELj1ELj4ELj1ELj16ENS_18Kernel_traits_baseILj512ES2_S2_fS2_fjLj128EEEEELb0ELb1ELb1ELb1EEEvNS_9FwdParamsE --------------------------
	.section	.nv.constant0._ZN10layer_norm13ln_fwd_kernelINS_13Kernel_traitsI13__nv_bfloat16S2_fS2_fjLj512ELj1ELj4ELj1ELj16ENS_18Kernel_traits_baseILj512ES2_S2_fS2_fjLj128EEEEELb0ELb1ELb1ELb1EEEvNS_9FwdParamsE,"a",@progbits
	.sectionflags	@""
	.align	4
.nv.constant0._ZN10layer_norm13ln_fwd_kernelINS_13Kernel_traitsI13__nv_bfloat16S2_fS2_fjLj512ELj1ELj4ELj1ELj16ENS_18Kernel_traits_baseILj512ES2_S2_fS2_fjLj128EEEEELb0ELb1ELb1ELb1EEEvNS_9FwdParamsE:
	.zero		760


//--------------------- .nv.constant0._ZN10layer_norm13ln_fwd_kernelINS_13Kernel_traitsI13__nv_bfloat16S2_fS2_fjLj512ELj1ELj4ELj1ELj16ENS_18Kernel_traits_baseILj512ES2_S2_fS2_fjLj128EEEEELb1ELb0ELb0ELb0EEEvNS_9FwdParamsE --------------------------
	.section	.nv.constant0._ZN10layer_norm13ln_fwd_kernelINS_13Kernel_traitsI13__nv_bfloat16S2_fS2_fjLj512ELj1ELj4ELj1ELj16ENS_18Kernel_traits_baseILj512ES2_S2_fS2_fjLj128EEEEELb1ELb0ELb0ELb0EEEvNS_9FwdParamsE,"a",@progbits
	.sectionflags	@""
	.align	4
.nv.constant0._ZN10layer_norm13ln_fwd_kernelINS_13Kernel_traitsI13__nv_bfloat16S2_fS2_fjLj512ELj1ELj4ELj1ELj16ENS_18Kernel_traits_baseILj512ES2_S2_fS2_fjLj128EEEEELb1ELb0ELb0ELb0EEEvNS_9FwdParamsE:
	.zero		760


//--------------------- .nv.constant0._ZN10layer_norm13ln_fwd_kernelINS_13Kernel_traitsI13__nv_bfloat16S2_fS2_fjLj512ELj1ELj4ELj1ELj16ENS_18Kernel_traits_baseILj512ES2_S2_fS2_fjLj128EEEEELb1ELb0ELb0ELb1EEEvNS_9FwdParamsE --------------------------
	.section	.nv.constant0._ZN10layer_norm13ln_fwd_kernelINS_13Kernel_traitsI13__nv_bfloat16S2_fS2_fjLj512ELj1ELj4ELj1ELj16ENS_18Kernel_traits_baseILj512ES2_S2_fS2_fjLj128EEEEELb1ELb0ELb0ELb1EEEvNS_9FwdParamsE,"a",@progbits
	.sectionflags	@""
	.align	4
.nv.constant0._ZN10layer_norm13ln_fwd_kernelINS_13Kernel_traitsI13__nv_bfloat16S2_fS2_fjLj512ELj1ELj4ELj1ELj16ENS_18Kernel_traits_baseILj512ES2_S2_fS2_fjLj128EEEEELb1ELb0ELb0ELb1EEEvNS_9FwdParamsE:
	.zero		760


//--------------------- .nv.constant0._ZN10layer_norm13ln_fwd_kernelINS_13Kernel_traitsI13__nv_bfloat16S2_fS2_fjLj512ELj1ELj4ELj1ELj16ENS_18Kernel_traits_baseILj512ES2_S2_fS2_fjLj128EEEEELb1ELb0ELb1ELb0EEEvNS_9FwdParamsE --------------------------
	.section	.nv.constant0._ZN10layer_norm13ln_fwd_kernelINS_13Kernel_traitsI13__nv_bfloat16S2_fS2_fjLj512ELj1ELj4ELj1ELj16ENS_18Kernel_traits_baseILj512ES2_S2_fS2_fjLj128EEEEELb1ELb0ELb1ELb0EEEvNS_9FwdParamsE,"a",@progbits
	.sectionflags	@""
	.align	4
.nv.constant0._ZN10layer_norm13ln_fwd_kernelINS_13Kernel_traitsI13__nv_bfloat16S2_fS2_fjLj512ELj1ELj4ELj1ELj16ENS_18Kernel_traits_baseILj512ES2_S2_fS2_fjLj128EEEEELb1ELb0ELb1ELb0EEEvNS_9FwdParamsE:
	.zero		760


//--------------------- .nv.constant0._ZN10layer_norm13ln_fwd_kernelINS_13Kernel_traitsI13__nv_bfloat16S2_fS2_fjLj512ELj1ELj4ELj1ELj16ENS_18Kernel_traits_baseILj512ES2_S2_fS2_fjLj128EEEEELb1ELb0ELb1ELb1EEEvNS_9FwdParamsE --------------------------
	.section	.nv.constant0._ZN10layer_norm13ln_fwd_kernelINS_13Kernel_traitsI13__nv_bfloat16S2_fS2_fjLj512ELj1ELj4ELj1ELj16ENS_18Kernel_traits_baseILj512ES2_S2_fS2_fjLj128EEEEELb1ELb0ELb1ELb1EEEvNS_9FwdParamsE,"a",@progbits
	.sectionflags	@""
	.align	4
.nv.constant0._ZN10layer_norm13ln_fwd_kernelINS_13Kernel_traitsI13__nv_bfloat16S2_fS2_fjLj512ELj1ELj4ELj1ELj16ENS_18Kernel_traits_baseILj512ES2_S2_fS2_fjLj128EEEEELb1ELb0ELb1ELb1EEEvNS_9FwdParamsE:
	.zero		760


//--------------------- .nv.constant0._ZN10layer_norm13ln_fwd_kernelINS_13Kernel_traitsI13__nv_bfloat16S2_fS2_fjLj512ELj1ELj4ELj1ELj16ENS_18Kernel_traits_baseILj512ES2_S2_fS2_fjLj128EEEEELb1ELb1ELb0ELb0EEEvNS_9FwdParamsE --------------------------
	.section	.nv.constant0._ZN10layer_norm13ln_fwd_kernelINS_13Kernel_traitsI13__nv_bfloat16S2_fS2_fjLj512ELj1ELj4ELj1ELj16ENS_18Kernel_traits_baseILj512ES2_S2_fS2_fjLj128EEEEELb1ELb1ELb0ELb0EEEvNS_9FwdParamsE,"a",@progbits
	.sectionflags	@""
	.align	4
.nv.constant0._ZN10layer_norm13ln_fwd_kernelINS_13Kernel_traitsI13__nv_bfloat16S2_fS2_fjLj512ELj1ELj4ELj1ELj16ENS_18Kernel_traits_baseILj512ES2_S2_fS2_fjLj128EEEEELb1ELb1ELb0ELb0EEEvNS_9FwdParamsE:
	.zero		760


//--------------------- .nv.constant0._ZN10layer_norm13ln_fwd_kernelINS_13Kernel_traitsI13__nv_bfloat16S2_fS2_fjLj512ELj1ELj4ELj1ELj16ENS_18Kernel_traits_baseILj512ES2_S2_fS2_fjLj128EEEEELb1ELb1ELb0ELb1EEEvNS_9FwdParamsE --------------------------
	.section	.nv.constant0._ZN10layer_norm13ln_fwd_kernelINS_13Kernel_traitsI13__nv_bfloat16S2_fS2_fjLj512ELj1ELj4ELj1ELj16ENS_18Kernel_traits_baseILj512ES2_S2_fS2_fjLj128EEEEELb1ELb1ELb0ELb1EEEvNS_9FwdParamsE,"a",@progbits
	.sectionflags	@""
	.align	4
.nv.constant0._ZN10layer_norm13ln_fwd_kernelINS_13Kernel_traitsI13__nv_bfloat16S2_fS2_fjLj512ELj1ELj4ELj1ELj16ENS_18Kernel_traits_baseILj512ES2_S2_fS2_fjLj128EEEEELb1ELb1ELb0ELb1EEEvNS_9FwdParamsE:
	.zero		760


//--------------------- .nv.constant0._ZN10layer_norm13ln_fwd_kernelINS_13Kernel_traitsI13__nv_bfloat16S2_fS2_fjLj512ELj1ELj4ELj1ELj16ENS_18Kernel_traits_baseILj512ES2_S2_fS2_fjLj128EEEEELb1ELb1ELb1ELb0EEEvNS_9FwdParamsE --------------------------
	.section	.nv.constant0._ZN10layer_norm13ln_fwd_kernelINS_13Kernel_traitsI13__nv_bfloat16S2_fS2_fjLj512ELj1ELj4ELj1ELj16ENS_18Kernel_traits_baseILj512ES2_S2_fS2_fjLj128EEEEELb1ELb1ELb1ELb0EEEvNS_9FwdParamsE,"a",@progbits
	.sectionflags	@""
	.align	4
.nv.constant0._ZN10layer_norm13ln_fwd_kernelINS_13Kernel_traitsI13__nv_bfloat16S2_fS2_fjLj512ELj1ELj4ELj1ELj16ENS_18Kernel_traits_baseILj512ES2_S2_fS2_fjLj128EEEEELb1ELb1ELb1ELb0EEEvNS_9FwdParamsE:
	.zero		760


//--------------------- .nv.constant0._ZN10layer_norm13ln_fwd_kernelINS_13Kernel_traitsI13__nv_bfloat16S2_fS2_fjLj512ELj1ELj4ELj1ELj16ENS_18Kernel_traits_baseILj512ES2_S2_fS2_fjLj128EEEEELb1ELb1ELb1ELb1EEEvNS_9FwdParamsE --------------------------
	.section	.nv.constant0._ZN10layer_norm13ln_fwd_kernelINS_13Kernel_traitsI13__nv_bfloat16S2_fS2_fjLj512ELj1ELj4ELj1ELj16ENS_18Kernel_traits_baseILj512ES2_S2_fS2_fjLj128EEEEELb1ELb1ELb1ELb1EEEvNS_9FwdParamsE,"a",@progbits
	.sectionflags	@""
	.align	4
.nv.constant0._ZN10layer_norm13ln_fwd_kernelINS_13Kernel_traitsI13__nv_bfloat16S2_fS2_fjLj512ELj1ELj4ELj1ELj16ENS_18Kernel_traits_baseILj512ES2_S2_fS2_fjLj128EEEEELb1ELb1ELb1ELb1EEEvNS_9FwdParamsE:
	.zero		760


//--------------------- .nv.constant0._ZN10layer_norm13ln_fwd_kernelINS_13Kernel_traitsIf13__nv_bfloat16fS2_fjLj512ELj1ELj4ELj1ELj16ENS_18Kernel_traits_baseILj512EfS2_fS2_fjLj128EEEEELb0ELb0ELb0ELb0EEEvNS_9FwdParamsE --------------------------
	.section	.nv.constant0._ZN10layer_norm13ln_fwd_kernelINS_13Kernel_traitsIf13__nv_bfloat16fS2_fjLj512ELj1ELj4ELj1ELj16ENS_18Kernel_traits_baseILj512EfS2_fS2_fjLj128EEEEELb0ELb0ELb0ELb0EEEvNS_9FwdParamsE,"a",@progbits
	.sectionflags	@""
	.align	4
.nv.constant0._ZN10layer_norm13ln_fwd_kernelINS_13Kernel_traitsIf13__nv_bfloat16fS2_fjLj512ELj1ELj4ELj1ELj16ENS_18Kernel_traits_baseILj512EfS2_fS2_fjLj128EEEEELb0ELb0ELb0ELb0EEEvNS_9FwdParamsE:
	.zero		760


//--------------------- .nv.constant0._ZN10layer_norm13ln_fwd_kernelINS_13Kernel_traitsIf13__nv_bfloat16fS2_fjLj512ELj1ELj4ELj1ELj16ENS_18Kernel_traits_baseILj512EfS2_fS2_fjLj128EEEEELb0ELb0ELb0ELb1EEEvNS_9FwdParamsE --------------------------
	.section	.nv.constant0._ZN10layer_norm13ln_fwd_kernelINS_13Kernel_traitsIf13__nv_bfloat16fS2_fjLj512ELj1ELj4ELj1ELj16ENS_18Kernel_traits_baseILj512EfS2_fS2_fjLj128EEEEELb0ELb0ELb0ELb1EEEvNS_9FwdParamsE,"a",@progbits
	.sectionflags	@""
	.align	4
.nv.constant0._ZN10layer_norm13ln_fwd_kernelINS_13Kernel_traitsIf13__nv_bfloat16fS2_fjLj512ELj1ELj4ELj1ELj16ENS_18Kernel_traits_baseILj512EfS2_fS2_fjLj128EEEEELb0ELb0ELb0ELb1EEEvNS_9FwdParamsE:
	.zero		760


//--------------------- .nv.constant0._ZN10layer_norm13ln_fwd_kernelINS_13Kernel_traitsIf13__nv_bfloat16fS2_fjLj512ELj1ELj4ELj1ELj16ENS_18Kernel_traits_baseILj512EfS2_fS2_fjLj128EEEEELb0ELb0ELb1ELb0EEEvNS_9FwdParamsE --------------------------
	.section	.nv.constant0._ZN10layer_norm13ln_fwd_kernelINS_13Kernel_traitsIf13__nv_bfloat16fS2_fjLj512ELj1ELj4ELj1ELj16ENS_18Kernel_traits_baseILj512EfS2_fS2_fjLj128EEEEELb0ELb0ELb1ELb0EEEvNS_9FwdParamsE,"a",@progbits
	.sectionflags	@""
	.align	4
.nv.constant0._ZN10layer_norm13ln_fwd_kernelINS_13Kernel_traitsIf13__nv_bfloat16fS2_fjLj512ELj1ELj4ELj1ELj16ENS_18Kernel_traits_baseILj512EfS2_fS2_fjLj128EEEEELb0ELb0ELb1ELb0EEEvNS_9FwdParamsE:
	.zero		760


//--------------------- .nv.constant0._ZN10layer_norm13ln_fwd_kernelINS_13Kernel_traitsIf13__nv_bfloat16fS2_fjLj512ELj1ELj4ELj1ELj16ENS_18Kernel_traits_baseILj512EfS2_fS2_fjLj128EEEEELb0ELb0ELb1ELb1EEEvNS_9FwdParamsE --------------------------
	.section	.nv.constant0._ZN10layer_norm13ln_fwd_kernelINS_13Kernel_traitsIf13__nv_bfloat16fS2_fjLj512ELj1ELj4ELj1ELj16ENS_18Kernel_traits_baseILj512EfS2_fS2_fjLj128EEEEELb0ELb0ELb1ELb1EEEvNS_9FwdParamsE,"a",@progbits
	.sectionflags	@""
	.align	4
.nv.constant0._ZN10layer_norm13ln_fwd_kernelINS_13Kernel_traitsIf13__nv_bfloat16fS2_fjLj512ELj1ELj4ELj1ELj16ENS_18Kernel_traits_baseILj512EfS2_fS2_fjLj128EEEEELb0ELb0ELb1ELb1EEEvNS_9FwdParamsE:
	.zero		760


//--------------------- .nv.constant0._ZN10layer_norm13ln_fwd_kernelINS_13Kernel_traitsIf13__nv_bfloat16fS2_fjLj512ELj1ELj4ELj1ELj16ENS_18Kernel_traits_baseILj512EfS2_fS2_fjLj128EEEEELb0ELb1ELb0ELb0EEEvNS_9FwdParamsE --------------------------
	.section	.nv.constant0._ZN10layer_norm13ln_fwd_kernelINS_13Kernel_traitsIf13__nv_bfloat16fS2_fjLj512ELj1ELj4ELj1ELj16ENS_18Kernel_traits_baseILj512EfS2_fS2_fjLj128EEEEELb0ELb1ELb0ELb0EEEvNS_9FwdParamsE,"a",@progbits
	.sectionflags	@""
	.align	4
.nv.constant0._ZN10layer_norm13ln_fwd_kernelINS_13Kernel_traitsIf13__nv_bfloat16fS2_fjLj512ELj1ELj4ELj1ELj16ENS_18Kernel_traits_baseILj512EfS2_fS2_fjLj128EEEEELb0ELb1ELb0ELb0EEEvNS_9FwdParamsE:
	.zero		760


//--------------------- .nv.constant0._ZN10layer_norm13ln_fwd_kernelINS_13Kernel_traitsIf13__nv_bfloat16fS2_fjLj512ELj1ELj4ELj1ELj16ENS_18Kernel_traits_baseILj512EfS2_fS2_fjLj128EEEEELb0ELb1ELb0ELb1EEEvNS_9FwdParamsE --------------------------
	.section	.nv.constant0._ZN10layer_norm13ln_fwd_kernelINS_13Kernel_traitsIf13__nv_bfloat16fS2_fjLj512ELj1ELj4ELj1ELj16ENS_18Kernel_traits_baseILj512EfS2_fS2_fjLj128EEEEELb0ELb1ELb0ELb1EEEvNS_9FwdParamsE,"a",@progbits
	.sectionflags	@""
	.align	4
.nv.constant0._ZN10layer_norm13ln_fwd_kernelINS_13Kernel_traitsIf13__nv_bfloat16fS2_fjLj512ELj1ELj4ELj1ELj16ENS_18Kernel_traits_baseILj512EfS2_fS2_fjLj128EEEEELb0ELb1ELb0ELb1EEEvNS_9FwdParamsE:
	.zero		760


//--------------------- .nv.constant0._ZN10layer_norm13ln_fwd_kernelINS_13Kernel_traitsIf13__nv_bfloat16fS2_fjLj512ELj1ELj4ELj1ELj16ENS_18Kernel_traits_baseILj512EfS2_fS2_fjLj128EEEEELb0ELb1ELb1ELb0EEEvNS_9FwdParamsE --------------------------
	.section	.nv.constant0._ZN10layer_norm13ln_fwd_kernelINS_13Kernel_traitsIf13__nv_bfloat16fS2_fjLj512ELj1ELj4ELj1ELj16ENS_18Kernel_traits_baseILj512EfS2_fS2_fjLj128EEEEELb0ELb1ELb1ELb0EEEvNS_9FwdParamsE,"a",@progbits
	.sectionflags	@""
	.align	4
.nv.constant0._ZN10layer_norm13ln_fwd_kernelINS_13Kernel_traitsIf13__nv_bfloat16fS2_fjLj512ELj1ELj4ELj1ELj16ENS_18Kernel_traits_baseILj512EfS2_fS2_fjLj128EEEEELb0ELb1ELb1ELb0EEEvNS_9FwdParamsE:
	.zero		760


//--------------------- .nv.constant0._ZN10layer_norm13ln_fwd_kernelINS_13Kernel_traitsIf13__nv_bfloat16fS2_fjLj512ELj1ELj4ELj1ELj16ENS_18Kernel_traits_baseILj512EfS2_fS2_fjLj128EEEEELb0ELb1ELb1ELb1EEEvNS_9FwdParamsE --------------------------
	.section	.nv.constant0._ZN10layer_norm13ln_fwd_kernelINS_13Kernel_traitsIf13__nv_bfloat16fS2_fjLj512ELj1ELj4ELj1ELj16ENS_18Kernel_traits_baseILj512EfS2_fS2_fjLj128EEEEELb0ELb1ELb1ELb1EEEvNS_9FwdParamsE,"a",@progbits
	.sectionflags	@""
	.align	4
.nv.constant0._ZN10layer_norm13ln_fwd_kernelINS_13Kernel_traitsIf13__nv_bfloat16fS2_fjLj512ELj1ELj4ELj1ELj16ENS_18Kernel_traits_baseILj512EfS2_fS2_fjLj128EEEEELb0ELb1ELb1ELb1EEEvNS_9FwdParamsE:
	.zero		760


//--------------------- .nv.constant0._ZN10layer_norm13ln_fwd_kernelINS_13Kernel_traitsIf13__nv_bfloat16fS2_fjLj512ELj1ELj4ELj1ELj16ENS_18Kernel_traits_baseILj512EfS2_fS2_fjLj128EEEEELb1ELb0ELb0ELb0EEEvNS_9FwdParamsE --------------------------
	.section	.nv.constant0._ZN10layer_norm13ln_fwd_kernelINS_13Kernel_traitsIf13__nv_bfloat16fS2_fjLj512ELj1ELj4ELj1ELj16ENS_18Kernel_traits_baseILj512EfS2_fS2_fjLj128EEEEELb1ELb0ELb0ELb0EEEvNS_9FwdParamsE,"a",@progbits
	.sectionflags	@""
	.align	4
.nv.constant0._ZN10layer_norm13ln_fwd_kernelINS_13Kernel_traitsIf13__nv_bfloat16fS2_fjLj512ELj1ELj4ELj1ELj16ENS_18Kernel_traits_baseILj512EfS2_fS2_fjLj128EEEEELb1ELb0ELb0ELb0EEEvNS_9FwdParamsE:
	.zero		760


//--------------------- .nv.constant0._ZN10layer_norm13ln_fwd_kernelINS_13Kernel_traitsIf13__nv_bfloat16fS2_fjLj512ELj1ELj4ELj1ELj16ENS_18Kernel_traits_baseILj512EfS2_fS2_fjLj128EEEEELb1ELb0ELb0ELb1EEEvNS_9FwdParamsE --------------------------
	.section	.nv.constant0._ZN10layer_norm13ln_fwd_kernelINS_13Kernel_traitsIf13__nv_bfloat16fS2_fjLj512ELj1ELj4ELj1ELj16ENS_18Kernel_traits_baseILj512EfS2_fS2_fjLj128EEEEELb1ELb0ELb0ELb1EEEvNS_9FwdParamsE,"a",@progbits
	.sectionflags	@""
	.align	4
.nv.constant0._ZN10layer_norm13ln_fwd_kernelINS_13Kernel_traitsIf13__nv_bfloat16fS2_fjLj512ELj1ELj4ELj1ELj16ENS_18Kernel_traits_baseILj512EfS2_fS2_fjLj128EEEEELb1ELb0ELb0ELb1EEEvNS_9FwdParamsE:
	.zero		760


//--------------------- .nv.constant0._ZN10layer_norm13ln_fwd_kernelINS_13Kernel_traitsIf13__nv_bfloat16fS2_fjLj512ELj1ELj4ELj1ELj16ENS_18Kernel_traits_baseILj512EfS2_fS2_fjLj128EEEEELb1ELb0ELb1ELb0EEEvNS_9FwdParamsE --------------------------
	.section	.nv.constant0._ZN10layer_norm13ln_fwd_kernelINS_13Kernel_traitsIf13__nv_bfloat16fS2_fjLj512ELj1ELj4ELj1ELj16ENS_18Kernel_traits_baseILj512EfS2_fS2_fjLj128EEEEELb1ELb0ELb1ELb0EEEvNS_9FwdParamsE,"a",@progbits
	.sectionflags	@""
	.align	4
.nv.constant0._ZN10layer_norm13ln_fwd_kernelINS_13Kernel_traitsIf13__nv_bfloat16fS2_fjLj512ELj1ELj4ELj1ELj16ENS_18Kernel_traits_baseILj512EfS2_fS2_fjLj128EEEEELb1ELb0ELb1ELb0EEEvNS_9FwdParamsE:
	.zero		760


//--------------------- .nv.constant0._ZN10layer_norm13ln_fwd_kernelINS_13Kernel_traitsIf13__nv_bfloat16fS2_fjLj512ELj1ELj4ELj1ELj16ENS_18Kernel_traits_baseILj512EfS2_fS2_fjLj128EEEEELb1ELb0ELb1ELb1EEEvNS_9FwdParamsE --------------------------
	.section	.nv.constant0._ZN10layer_norm13ln_fwd_kernelINS_13Kernel_traitsIf13__nv_bfloat16fS2_fjLj512ELj1ELj4ELj1ELj16ENS_18Kernel_traits_baseILj512EfS2_fS2_fjLj128EEEEELb1ELb0ELb1ELb1EEEvNS_9FwdParamsE,"a",@progbits
	.sectionflags	@""
	.align	4
.nv.constant0._ZN10layer_norm13ln_fwd_kernelINS_13Kernel_traitsIf13__nv_bfloat16fS2_fjLj512ELj1ELj4ELj1ELj16ENS_18Kernel_traits_baseILj512EfS2_fS2_fjLj128EEEEELb1ELb0ELb1ELb1EEEvNS_9FwdParamsE:
	.zero		760


//--------------------- .nv.constant0._ZN10layer_norm13ln_fwd_kernelINS_13Kernel_traitsIf13__nv_bfloat16fS2_fjLj512ELj1ELj4ELj1ELj16ENS_18Kernel_traits_baseILj512EfS2_fS2_fjLj128EEEEELb1ELb1ELb0ELb0EEEvNS_9FwdParamsE --------------------------
	.section	.nv.constant0._ZN10layer_norm13ln_fwd_kernelINS_13Kernel_traitsIf13__nv_bfloat16fS2_fjLj512ELj1ELj4ELj1ELj16ENS_18Kernel_traits_baseILj512EfS2_fS2_fjLj128EEEEELb1ELb1ELb0ELb0EEEvNS_9FwdParamsE,"a",@progbits
	.sectionflags	@""
	.align	4
.nv.constant0._ZN10layer_norm13ln_fwd_kernelINS_13Kernel_traitsIf13__nv_bfloat16fS2_fjLj512ELj1ELj4ELj1ELj16ENS_18Kernel_traits_baseILj512EfS2_fS2_fjLj128EEEEELb1ELb1ELb0ELb0EEEvNS_9FwdParamsE:
	.zero		760


//--------------------- .nv.constant0._ZN10layer_norm13ln_fwd_kernelINS_13Kernel_traitsIf13__nv_bfloat16fS2_fjLj512ELj1ELj4ELj1ELj16ENS_18Kernel_traits_baseILj512EfS2_fS2_fjLj128EEEEELb1ELb1ELb0ELb1EEEvNS_9FwdParamsE --------------------------
	.section	.nv.constant0._ZN10layer_norm13ln_fwd_kernelINS_13Kernel_traitsIf13__nv_bfloat16fS2_fjLj512ELj1ELj4ELj1ELj16ENS_18Kernel_traits_baseILj512EfS2_fS2_fjLj128EEEEELb1ELb1ELb0ELb1EEEvNS_9FwdParamsE,"a",@progbits
	.sectionflags	@""
	.align	4
.nv.constant0._ZN10layer_norm13ln_fwd_kernelINS_13Kernel_traitsIf13__nv_bfloat16fS2_fjLj512ELj1ELj4ELj1ELj16ENS_18Kernel_traits_baseILj512EfS2_fS2_fjLj128EEEEELb1ELb1ELb0ELb1EEEvNS_9FwdParamsE:
	.zero		760


//--------------------- .nv.constant0._ZN10layer_norm13ln_fwd_kernelINS_13Kernel_traitsIf13__nv_bfloat16fS2_fjLj512ELj1ELj4ELj1ELj16ENS_18Kernel_traits_baseILj512EfS2_fS2_fjLj128EEEEELb1ELb1ELb1ELb0EEEvNS_9FwdParamsE --------------------------
	.section	.nv.constant0._ZN10layer_norm13ln_fwd_kernelINS_13Kernel_traitsIf13__nv_bfloat16fS2_fjLj512ELj1ELj4ELj1ELj16ENS_18Kernel_traits_baseILj512EfS2_fS2_fjLj128EEEEELb1ELb1ELb1ELb0EEEvNS_9FwdParamsE,"a",@progbits
	.sectionflags	@""
	.align	4
.nv.constant0._ZN10layer_norm13ln_fwd_kernelINS_13Kernel_traitsIf13__nv_bfloat16fS2_fjLj512ELj1ELj4ELj1ELj16ENS_18Kernel_traits_baseILj512EfS2_fS2_fjLj128EEEEELb1ELb1ELb1ELb0EEEvNS_9FwdParamsE:
	.zero		760


//--------------------- .nv.constant0._ZN10layer_norm13ln_fwd_kernelINS_13Kernel_traitsIf13__nv_bfloat16fS2_fjLj512ELj1ELj4ELj1ELj16ENS_18Kernel_traits_baseILj512EfS2_fS2_fjLj128EEEEELb1ELb1ELb1ELb1EEEvNS_9FwdParamsE --------------------------
	.section	.nv.constant0._ZN10layer_norm13ln_fwd_kernelINS_13Kernel_traitsIf13__nv_bfloat16fS2_fjLj512ELj1ELj4ELj1ELj16ENS_18Kernel_traits_baseILj512EfS2_fS2_fjLj128EEEEELb1ELb1ELb1ELb1EEEvNS_9FwdParamsE,"a",@progbits
	.sectionflags	@""
	.align	4
.nv.constant0._ZN10layer_norm13ln_fwd_kernelINS_13Kernel_traitsIf13__nv_bfloat16fS2_fjLj512ELj1ELj4ELj1ELj16ENS_18Kernel_traits_baseILj512EfS2_fS2_fjLj128EEEEELb1ELb1ELb1ELb1EEEvNS_9FwdParamsE:
	.zero		760


//--------------------- .nv.constant0._ZN10layer_norm13ln_fwd_kernelINS_13Kernel_traitsIf6__halfS2_S2_fjLj512ELj1ELj4ELj1ELj16ENS_18Kernel_traits_baseILj512EfS2_S2_S2_fjLj128EEEEELb0ELb0ELb0ELb0EEEvNS_9FwdParamsE --------------------------
	.section	.nv.constant0._ZN10layer_norm13ln_fwd_kernelINS_13Kernel_traitsIf6__halfS2_S2_fjLj512ELj1ELj4ELj1ELj16ENS_18Kernel_traits_baseILj512EfS2_S2_S2_fjLj128EEEEELb0ELb0ELb0ELb0EEEvNS_9FwdParamsE,"a",@progbits
	.sectionflags	@""
	.align	4
.nv.constant0._ZN10layer_norm13ln_fwd_kernelINS_13Kernel_traitsIf6__halfS2_S2_fjLj512ELj1ELj4ELj1ELj16ENS_18Kernel_traits_baseILj512EfS2_S2_S2_fjLj128EEEEELb0ELb0ELb0ELb0EEEvNS_9FwdParamsE:
	.zero		760


//--------------------- .nv.constant0._ZN10layer_norm13ln_fwd_kernelINS_13Kernel_traitsIf6__halfS2_S2_fjLj512ELj1ELj4ELj1ELj16ENS_18Kernel_traits_baseILj512EfS2_S2_S2_fjLj128EEEEELb0ELb0ELb0ELb1EEEvNS_9FwdParamsE --------------------------
	.section	.nv.constant0._ZN10layer_norm13ln_fwd_kernelINS_13Kernel_traitsIf6__halfS2_S2_fjLj512ELj1ELj4ELj1ELj16ENS_18Kernel_traits_baseILj512EfS2_S2_S2_fjLj128EEEEELb0ELb0ELb0ELb1EEEvNS_9FwdParamsE,"a",@progbits
	.sectionflags	@""
	.align	4
.nv.constant0._ZN10layer_norm13ln_fwd_kernelINS_13Kernel_traitsIf6__halfS2_S2_fjLj512ELj1ELj4ELj1ELj16ENS_18Kernel_traits_baseILj512EfS2_S2_S2_fjLj128EEEEELb0ELb0ELb0ELb1EEEvNS_9FwdParamsE:
	.zero		760


//--------------------- .nv.constant0._ZN10layer_norm13ln_fwd_kernelINS_13Kernel_traitsIf6__halfS2_S2_fjLj512ELj1ELj4ELj1ELj16ENS_18Kernel_traits_baseILj512EfS2_S2_S2_fjLj128EEEEELb0ELb0ELb1ELb0EEEvNS_9FwdParamsE --------------------------
	.section	.nv.constant0._ZN10layer_norm13ln_fwd_kernelINS_13Kernel_traitsIf6__halfS2_S2_fjLj512ELj1ELj4ELj1ELj16ENS_18Kernel_traits_baseILj512EfS2_S2_S2_fjLj128EEEEELb0ELb0ELb1ELb0EEEvNS_9FwdParamsE,"a",@progbits
	.sectionflags	@""
	.align	4
.nv.constant0._ZN10layer_norm13ln_fwd_kernelINS_13Kernel_traitsIf6__halfS2_S2_fjLj512ELj1ELj4ELj1ELj16ENS_18Kernel_traits_baseILj512EfS2_S2_S2_fjLj128EEEEELb0ELb0ELb1ELb0EEEvNS_9FwdParamsE:
	.zero		760


//--------------------- .nv.constant0._ZN10layer_norm13ln_fwd_kernelINS_13Kernel_traitsIf6__halfS2_S2_fjLj512ELj1ELj4ELj1ELj16ENS_18Kernel_traits_baseILj512EfS2_S2_S2_fjLj128EEEEELb0ELb0ELb1ELb1EEEvNS_9FwdParamsE --------------------------
	.section	.nv.constant0._ZN10layer_norm13ln_fwd_kernelINS_13Kernel_traitsIf6__halfS2_S2_fjLj512ELj1ELj4ELj1ELj16ENS_18Kernel_traits_baseILj512EfS2_S2_S2_fjLj128EEEEELb0ELb0ELb1ELb1EEEvNS_9FwdParamsE,"a",@progbits
	.sectionflags	@""
	.align	4
.nv.constant0._ZN10layer_norm13ln_fwd_kernelINS_13Kernel_traitsIf6__halfS2_S2_fjLj512ELj1ELj4ELj1ELj16ENS_18Kernel_traits_baseILj512EfS2_S2_S2_fjLj128EEEEELb0ELb0ELb1ELb1EEEvNS_9FwdParamsE:
	.zero		760


//--------------------- .nv.constant0._ZN10layer_norm13ln_fwd_kernelINS_13Kernel_traitsIf6__halfS2_S2_fjLj512ELj1ELj4ELj1ELj16ENS_18Kernel_traits_baseILj512EfS2_S2_S2_fjLj128EEEEELb0ELb1ELb0ELb0EEEvNS_9FwdParamsE --------------------------
	.section	.nv.constant0._ZN10layer_norm13ln_fwd_kernelINS_13Kernel_traitsIf6__halfS2_S2_fjLj512ELj1ELj4ELj1ELj16ENS_18Kernel_traits_baseILj512EfS2_S2_S2_fjLj128EEEEELb0ELb1ELb0ELb0EEEvNS_9FwdParamsE,"a",@progbits
	.sectionflags	@""
	.align	4
.nv.constant0._ZN10layer_norm13ln_fwd_kernelINS_13Kernel_traitsIf6__halfS2_S2_fjLj512ELj1ELj4ELj1ELj16ENS_18Kernel_traits_baseILj512EfS2_S2_S2_fjLj128EEEEELb0ELb1ELb0ELb0EEEvNS_9FwdParamsE:
	.zero		760


//--------------------- .nv.constant0._ZN10layer_norm13ln_fwd_kernelINS_13Kernel_traitsIf6__halfS2_S2_fjLj512ELj1ELj4ELj1ELj16ENS_18Kernel_traits_baseILj512EfS2_S2_S2_fjLj128EEEEELb0ELb1ELb0ELb1EEEvNS_9FwdParamsE --------------------------
	.section	.nv.constant0._ZN10layer_norm13ln_fwd_kernelINS_13Kernel_traitsIf6__halfS2_S2_fjLj512ELj1ELj4ELj1ELj16ENS_18Kernel_traits_baseILj512EfS2_S2_S2_fjLj128EEEEELb0ELb1ELb0ELb1EEEvNS_9FwdParamsE,"a",@progbits
	.sectionflags	@""
	.align	4
.nv.constant0._ZN10layer_norm13ln_fwd_kernelINS_13Kernel_traitsIf6__halfS2_S2_fjLj512ELj1ELj4ELj1ELj16ENS_18Kernel_traits_baseILj512EfS2_S2_S2_fjLj128EEEEELb0ELb1ELb0ELb1EEEvNS_9FwdParamsE:
	.zero		760


//--------------------- .nv.constant0._ZN10layer_norm13ln_fwd_kernelINS_13Kernel_traitsIf6__halfS2_S2_fjLj512ELj1ELj4ELj1ELj16ENS_18Kernel_traits_baseILj512EfS2_S2_S2_fjLj128EEEEELb0ELb1ELb1ELb0EEEvNS_9FwdParamsE --------------------------
	.section	.nv.constant0._ZN10layer_norm13ln_fwd_kernelINS_13Kernel_traitsIf6__halfS2_S2_fjLj512ELj1ELj4ELj1ELj16ENS_18Kernel_traits_baseILj512EfS2_S2_S2_fjLj128EEEEELb0ELb1ELb1ELb0EEEvNS_9FwdParamsE,"a",@progbits
	.sectionflags	@""
	.align	4
.nv.constant0._ZN10layer_norm13ln_fwd_kernelINS_13Kernel_traitsIf6__halfS2_S2_fjLj512ELj1ELj4ELj1ELj16ENS_18Kernel_traits_baseILj512EfS2_S2_S2_fjLj128EEEEELb0ELb1ELb1ELb0EEEvNS_9FwdParamsE:
	.zero		760


//--------------------- .nv.constant0._ZN10layer_norm13ln_fwd_kernelINS_13Kernel_traitsIf6__halfS2_S2_fjLj512ELj1ELj4ELj1ELj16ENS_18Kernel_traits_baseILj512EfS2_S2_S2_fjLj128EEEEELb0ELb1ELb1ELb1EEEvNS_9FwdParamsE --------------------------
	.section	.nv.constant0._ZN10layer_norm13ln_fwd_kernelINS_13Kernel_traitsIf6__halfS2_S2_fjLj512ELj1ELj4ELj1ELj16ENS_18Kernel_traits_baseILj512EfS2_S2_S2_fjLj128EEEEELb0ELb1ELb1ELb1EEEvNS_9FwdParamsE,"a",@progbits
	.sectionflags	@""
	.align	4
.nv.constant0._ZN10layer_norm13ln_fwd_kernelINS_13Kernel_traitsIf6__halfS2_S2_fjLj512ELj1ELj4ELj1ELj16ENS_18Kernel_traits_baseILj512EfS2_S2_S2_fjLj128EEEEELb0ELb1ELb1ELb1EEEvNS_9FwdParamsE:
	.zero		760


//--------------------- .nv.constant0._ZN10layer_norm13ln_fwd_kernelINS_13Kernel_traitsIf6__halfS2_S2_fjLj512ELj1ELj4ELj1ELj16ENS_18Kernel_traits_baseILj512EfS2_S2_S2_fjLj128EEEEELb1ELb0ELb0ELb0EEEvNS_9FwdParamsE --------------------------
	.section	.nv.constant0._ZN10layer_norm13ln_fwd_kernelINS_13Kernel_traitsIf6__halfS2_S2_fjLj512ELj1ELj4ELj1ELj16ENS_18Kernel_traits_baseILj512EfS2_S2_S2_fjLj128EEEEELb1ELb0ELb0ELb0EEEvNS_9FwdParamsE,"a",@progbits
	.sectionflags	@""
	.align	4
.nv.constant0._ZN10layer_norm13ln_fwd_kernelINS_13Kernel_traitsIf6__halfS2_S2_fjLj512ELj1ELj4ELj1ELj16ENS_18Kernel_traits_baseILj512EfS2_S2_S2_fjLj128EEEEELb1ELb0ELb0ELb0EEEvNS_9FwdParamsE:
	.zero		760


//--------------------- .nv.constant0._ZN10layer_norm13ln_fwd_kernelINS_13Kernel_traitsIf6__halfS2_S2_fjLj512ELj1ELj4ELj1ELj16ENS_18Kernel_traits_baseILj512EfS2_S2_S2_fjLj128EEEEELb1ELb0ELb0ELb1EEEvNS_9FwdParamsE --------------------------
	.section	.nv.constant0._ZN10layer_norm13ln_fwd_kernelINS_13Kernel_traitsIf6__halfS2_S2_fjLj512ELj1ELj4ELj1ELj16ENS_18Kernel_traits_baseILj512EfS2_S2_S2_fjLj128EEEEELb1ELb0ELb0ELb1EEEvNS_9FwdParamsE,"a",@progbits
	.sectionflags	@""
	.align	4
.nv.constant0._ZN10layer_norm13ln_fwd_kernelINS_13Kernel_traitsIf6__halfS2_S2_fjLj512ELj1ELj4ELj1ELj16ENS_18Kernel_traits_baseILj512EfS2_S2_S2_fjLj128EEEEELb1ELb0ELb0ELb1EEEvNS_9FwdParamsE:
	.zero		760


//--------------------- .nv.constant0._ZN10layer_norm13ln_fwd_kernelINS_13Kernel_traitsIf6__halfS2_S2_fjLj512ELj1ELj4ELj1ELj16ENS_18Kernel_traits_baseILj512EfS2_S2_S2_fjLj128EEEEELb1ELb0ELb1ELb0EEEvNS_9FwdParamsE --------------------------
	.section	.nv.constant0._ZN10layer_norm13ln_fwd_kernelINS_13Kernel_traitsIf6__halfS2_S2_fjLj512ELj1ELj4ELj1ELj16ENS_18Kernel_traits_baseILj512EfS2_S2_S2_fjLj128EEEEELb1ELb0ELb1ELb0EEEvNS_9FwdParamsE,"a",@progbits
	.sectionflags	@""
	.align	4
.nv.constant0._ZN10layer_norm13ln_fwd_kernelINS_13Kernel_traitsIf6__halfS2_S2_fjLj512ELj1ELj4ELj1ELj16ENS_18Kernel_traits_baseILj512EfS2_S2_S2_fjLj128EEEEELb1ELb0ELb1ELb0EEEvNS_9FwdParamsE:
	.zero		760


//--------------------- .nv.constant0._ZN10layer_norm13ln_fwd_kernelINS_13Kernel_traitsIf6__halfS2_S2_fjLj512ELj1ELj4ELj1ELj16ENS_18Kernel_traits_baseILj512EfS2_S2_S2_fjLj128EEEEELb1ELb0ELb1ELb1EEEvNS_9FwdParamsE --------------------------
	.section	.nv.constant0._ZN10layer_norm13ln_fwd_kernelINS_13Kernel_traitsIf6__halfS2_S2_fjLj512ELj1ELj4ELj1ELj16ENS_18Kernel_traits_baseILj512EfS2_S2_S2_fjLj128EEEEELb1ELb0ELb1ELb1EEEvNS_9FwdParamsE,"a",@progbits
	.sectionflags	@""
	.align	4
.nv.constant0._ZN10layer_norm13ln_fwd_kernelINS_13Kernel_traitsIf6__halfS2_S2_fjLj512ELj1ELj4ELj1ELj16ENS_18Kernel_traits_baseILj512EfS2_S2_S2_fjLj128EEEEELb1ELb0ELb1ELb1EEEvNS_9FwdParamsE:
	.zero		760


//--------------------- .nv.constant0._ZN10layer_norm13ln_fwd_kernelINS_13Kernel_traitsIf6__halfS2_S2_fjLj512ELj1ELj4ELj1ELj16ENS_18Kernel_traits_baseILj512EfS2_S2_S2_fjLj128EEEEELb1ELb1ELb0ELb0EEEvNS_9FwdParamsE --------------------------
	.section	.nv.constant0._ZN10layer_norm13ln_fwd_kernelINS_13Kernel_traitsIf6__halfS2_S2_fjLj512ELj1ELj4ELj1ELj16ENS_18Kernel_traits_baseILj512EfS2_S2_S2_fjLj128EEEEELb1ELb1ELb0ELb0EEEvNS_9FwdParamsE,"a",@progbits
	.sectionflags	@""
	.align	4
.nv.constant0._ZN10layer_norm13ln_fwd_kernelINS_13Kernel_traitsIf6__halfS2_S2_fjLj512ELj1ELj4ELj1ELj16ENS_18Kernel_traits_baseILj512EfS2_S2_S2_fjLj128EEEEELb1ELb1ELb0ELb0EEEvNS_9FwdParamsE:
	.zero		760


//--------------------- .nv.constant0._ZN10layer_norm13ln_fwd_kernelINS_13Kernel_traitsIf6__halfS2_S2_fjLj512ELj1ELj4ELj1ELj16ENS_18Kernel_traits_baseILj512EfS2_S2_S2_fjLj128EEEEELb1ELb1ELb0ELb1EEEvNS_9FwdParamsE --------------------------
	.section	.nv.constant0._ZN10layer_norm13ln_fwd_kernelINS_13Kernel_traitsIf6__halfS2_S2_fjLj512ELj1ELj4ELj1ELj16ENS_18Kernel_traits_baseILj512EfS2_S2_S2_fjLj128EEEEELb1ELb1ELb0ELb1EEEvNS_9FwdParamsE,"a",@progbits
	.sectionflags	@""
	.align	4
.nv.constant0._ZN10layer_norm13ln_fwd_kernelINS_13Kernel_traitsIf6__halfS2_S2_fjLj512ELj1ELj4ELj1ELj16ENS_18Kernel_traits_baseILj512EfS2_S2_S2_fjLj128EEEEELb1ELb1ELb0ELb1EEEvNS_9FwdParamsE:
	.zero		760


//--------------------- .nv.constant0._ZN10layer_norm13ln_fwd_kernelINS_13Kernel_traitsIf6__halfS2_S2_fjLj512ELj1ELj4ELj1ELj16ENS_18Kernel_traits_baseILj512EfS2_S2_S2_fjLj128EEEEELb1ELb1ELb1ELb0EEEvNS_9FwdParamsE --------------------------
	.section	.nv.constant0._ZN10layer_norm13ln_fwd_kernelINS_13Kernel_traitsIf6__halfS2_S2_fjLj512ELj1ELj4ELj1ELj16ENS_18Kernel_traits_baseILj512EfS2_S2_S2_fjLj128EEEEELb1ELb1ELb1ELb0EEEvNS_9FwdParamsE,"a",@progbits
	.sectionflags	@""
	.align	4
.nv.constant0._ZN10layer_norm13ln_fwd_kernelINS_13Kernel_traitsIf6__halfS2_S2_fjLj512ELj1ELj4ELj1ELj16ENS_18Kernel_traits_baseILj512EfS2_S2_S2_fjLj128EEEEELb1ELb1ELb1ELb0EEEvNS_9FwdParamsE:
	.zero		760


//--------------------- .nv.constant0._ZN10layer_norm13ln_fwd_kernelINS_13Kernel_traitsIf6__halfS2_S2_fjLj512ELj1ELj4ELj1ELj16ENS_18Kernel_traits_baseILj512EfS2_S2_S2_fjLj128EEEEELb1ELb1ELb1ELb1EEEvNS_9FwdParamsE --------------------------
	.section	.nv.constant0._ZN10layer_norm13ln_fwd_kernelINS_13Kernel_traitsIf6__halfS2_S2_fjLj512ELj1ELj4ELj1ELj16ENS_18Kernel_traits_baseILj512EfS2_S2_S2_fjLj128EEEEELb1ELb1ELb1ELb1EEEvNS_9FwdParamsE,"a",@progbits
	.sectionflags	@""
	.align	4
.nv.constant0._ZN10layer_norm13ln_fwd_kernelINS_13Kernel_traitsIf6__halfS2_S2_fjLj512ELj1ELj4ELj1ELj16ENS_18Kernel_traits_baseILj512EfS2_S2_S2_fjLj128EEEEELb1ELb1ELb1ELb1EEEvNS_9FwdParamsE:
	.zero		760


//--------------------- .nv.constant0._ZN10layer_norm13ln_fwd_kernelINS_13Kernel_traitsI6__halfS2_fS2_fjLj512ELj1ELj4ELj1ELj16ENS_18Kernel_traits_baseILj512ES2_S2_fS2_fjLj128EEEEELb0ELb0ELb0ELb0EEEvNS_9FwdParamsE --------------------------
	.section	.nv.constant0._ZN10layer_norm13ln_fwd_kernelINS_13Kernel_traitsI6__halfS2_fS2_fjLj512ELj1ELj4ELj1ELj16ENS_18Kernel_traits_baseILj512ES2_S2_fS2_fjLj128EEEEELb0ELb0ELb0ELb0EEEvNS_9FwdParamsE,"a",@progbits
	.sectionflags	@""
	.align	4
.nv.constant0._ZN10layer_norm13ln_fwd_kernelINS_13Kernel_traitsI6__halfS2_fS2_fjLj512ELj1ELj4ELj1ELj16ENS_18Kernel_traits_baseILj512ES2_S2_fS2_fjLj128EEEEELb0ELb0ELb0ELb0EEEvNS_9FwdParamsE:
	.zero		760


//--------------------- .nv.constant0._ZN10layer_norm13ln_fwd_kernelINS_13Kernel_traitsI6__halfS2_fS2_fjLj512ELj1ELj4ELj1ELj16ENS_18Kernel_traits_baseILj512ES2_S2_fS2_fjLj128EEEEELb0ELb0ELb0ELb1EEEvNS_9FwdParamsE --------------------------
	.section	.nv.constant0._ZN10layer_norm13ln_fwd_kernelINS_13Kernel_traitsI6__halfS2_fS2_fjLj512ELj1ELj4ELj1ELj16ENS_18Kernel_traits_baseILj512ES2_S2_fS2_fjLj128EEEEELb0ELb0ELb0ELb1EEEvNS_9FwdParamsE,"a",@progbits
	.sectionflags	@""
	.align	4
.nv.constant0._ZN10layer_norm13ln_fwd_kernelINS_13Kernel_traitsI6__halfS2_fS2_fjLj512ELj1ELj4ELj1ELj16ENS_18Kernel_traits_baseILj512ES2_S2_fS2_fjLj128EEEEELb0ELb0ELb0ELb1EEEvNS_9FwdParamsE:
	.zero		760


//--------------------- .nv.constant0._ZN10layer_norm13ln_fwd_kernelINS_13Kernel_traitsI6__halfS2_fS2_fjLj512ELj1ELj4ELj1ELj16ENS_18Kernel_traits_baseILj512ES2_S2_fS2_fjLj128EEEEELb0ELb0ELb1ELb0EEEvNS_9FwdParamsE --------------------------
	.section	.nv.constant0._ZN10layer_norm13ln_fwd_kernelINS_13Kernel_traitsI6__halfS2_fS2_fjLj512ELj1ELj4ELj1ELj16ENS_18Kernel_traits_baseILj512ES2_S2_fS2_fjLj128EEEEELb0ELb0ELb1ELb0EEEvNS_9FwdParamsE,"a",@progbits
	.sectionflags	@""
	.align	4
.nv.constant0._ZN10layer_norm13ln_fwd_kernelINS_13Kernel_traitsI6__halfS2_fS2_fjLj512ELj1ELj4ELj1ELj16ENS_18Kernel_traits_baseILj512ES2_S2_fS2_fjLj128EEEEELb0ELb0ELb1ELb0EEEvNS_9FwdParamsE:
	.zero		760


//--------------------- .nv.constant0._ZN10layer_norm13ln_fwd_kernelINS_13Kernel_traitsI6__halfS2_fS2_fjLj512ELj1ELj4ELj1ELj16ENS_18Kernel_traits_baseILj512ES2_S2_fS2_fjLj128EEEEELb0ELb0ELb1ELb1EEEvNS_9FwdParamsE --------------------------
	.section	.nv.constant0._ZN10layer_norm13ln_fwd_kernelINS_13Kernel_traitsI6__halfS2_fS2_fjLj512ELj1ELj4ELj1ELj16ENS_18Kernel_traits_baseILj512ES2_S2_fS2_fjLj128EEEEELb0ELb0ELb1ELb1EEEvNS_9FwdParamsE,"a",@progbits
	.sectionflags	@""
	.align	4
.nv.constant0._ZN10layer_norm13ln_fwd_kernelINS_13Kernel_traitsI6__halfS2_fS2_fjLj512ELj1ELj4ELj1ELj16ENS_18Kernel_traits_baseILj512ES2_S2_fS2_fjLj128EEEEELb0ELb0ELb1ELb1EEEvNS_9FwdParamsE:
	.zero		760


//--------------------- .nv.constant0._ZN10layer_norm13ln_fwd_kernelINS_13Kernel_traitsI6__halfS2_fS2_fjLj512ELj1ELj4ELj1ELj16ENS_18Kernel_traits_baseILj512ES2_S2_fS2_fjLj128EEEEELb0ELb1ELb0ELb0EEEvNS_9FwdParamsE --------------------------
	.section	.nv.constant0._ZN10layer_norm13ln_fwd_kernelINS_13Kernel_traitsI6__halfS2_fS2_fjLj512ELj1ELj4ELj1ELj16ENS_18Kernel_traits_baseILj512ES2_S2_fS2_fjLj128EEEEELb0ELb1ELb0ELb0EEEvNS_9FwdParamsE,"a",@progbits
	.sectionflags	@""
	.align	4
.nv.constant0._ZN10layer_norm13ln_fwd_kernelINS_13Kernel_traitsI6__halfS2_fS2_fjLj512ELj1ELj4ELj1ELj16ENS_18Kernel_traits_baseILj512ES2_S2_fS2_fjLj128EEEEELb0ELb1ELb0ELb0EEEvNS_9FwdParamsE:
	.zero		760


//--------------------- .nv.constant0._ZN10layer_norm13ln_fwd_kernelINS_13Kernel_traitsI6__halfS2_fS2_fjLj512ELj1ELj4ELj1ELj16ENS_18Kernel_traits_baseILj512ES2_S2_fS2_fjLj128EEEEELb0ELb1ELb0ELb1EEEvNS_9FwdParamsE --------------------------
	.section	.nv.constant0._ZN10layer_norm13ln_fwd_kernelINS_13Kernel_traitsI6__halfS2_fS2_fjLj512ELj1ELj4ELj1ELj16ENS_18Kernel_traits_baseILj512ES2_S2_fS2_fjLj128EEEEELb0ELb1ELb0ELb1EEEvNS_9FwdParamsE,"a",@progbits
	.sectionflags	@""
	.align	4
.nv.constant0._ZN10layer_norm13ln_fwd_kernelINS_13Kernel_traitsI6__halfS2_fS2_fjLj512ELj1ELj4ELj1ELj16ENS_18Kernel_traits_baseILj512ES2_S2_fS2_fjLj128EEEEELb0ELb1ELb0ELb1EEEvNS_9FwdParamsE:
	.zero		760


//--------------------- .nv.constant0._ZN10layer_norm13ln_fwd_kernelINS_13Kernel_traitsI6__halfS2_fS2_fjLj512ELj1ELj4ELj1ELj16ENS_18Kernel_traits_baseILj512ES2_S2_fS2_fjLj128EEEEELb0ELb1ELb1ELb0EEEvNS_9FwdParamsE --------------------------
	.section	.nv.constant0._ZN10layer_norm13ln_fwd_kernelINS_13Kernel_traitsI6__halfS2_fS2_fjLj512ELj1ELj4ELj1ELj16ENS_18Kernel_traits_baseILj512ES2_S2_fS2_fjLj128EEEEELb0ELb1ELb1ELb0EEEvNS_9FwdParamsE,"a",@progbits
	.sectionflags	@""
	.align	4
.nv.constant0._ZN10layer_norm13ln_fwd_kernelINS_13Kernel_traitsI6__halfS2_fS2_fjLj512ELj1ELj4ELj1ELj16ENS_18Kernel_traits_baseILj512ES2_S2_fS2_fjLj128EEEEELb0ELb1ELb1ELb0EEEvNS_9FwdParamsE:
	.zero		760


//--------------------- .nv.constant0._ZN10layer_norm13ln_fwd_kernelINS_13Kernel_traitsI6__halfS2_fS2_fjLj512ELj1ELj4ELj1ELj16ENS_18Kernel_traits_baseILj512ES2_S2_fS2_fjLj128EEEEELb0ELb1ELb1ELb1EEEvNS_9FwdParamsE --------------------------
	.section	.nv.constant0._ZN10layer_norm13ln_fwd_kernelINS_13Kernel_traitsI6__halfS2_fS2_fjLj512ELj1ELj4ELj1ELj16ENS_18Kernel_traits_baseILj512ES2_S2_fS2_fjLj128EEEEELb0ELb1ELb1ELb1EEEvNS_9FwdParamsE,"a",@progbits
	.sectionflags	@""
	.align	4
.nv.constant0._ZN10layer_norm13ln_fwd_kernelINS_13Kernel_traitsI6__halfS2_fS2_fjLj512ELj1ELj4ELj1ELj16ENS_18Kernel_traits_baseILj512ES2_S2_fS2_fjLj128EEEEELb0ELb1ELb1ELb1EEEvNS_9FwdParamsE:
	.zero		760


//--------------------- .nv.constant0._ZN10layer_norm13ln_fwd_kernelINS_13Kernel_traitsI6__halfS2_fS2_fjLj512ELj1ELj4ELj1ELj16ENS_18Kernel_traits_baseILj512ES2_S2_fS2_fjLj128EEEEELb1ELb0ELb0ELb0EEEvNS_9FwdParamsE --------------------------
	.section	.nv.constant0._ZN10layer_norm13ln_fwd_kernelINS_13Kernel_traitsI6__halfS2_fS2_fjLj512ELj1ELj4ELj1ELj16ENS_18Kernel_traits_baseILj512ES2_S2_fS2_fjLj128EEEEELb1ELb0ELb0ELb0EEEvNS_9FwdParamsE,"a",@progbits
	.sectionflags	@""
	.align	4
.nv.constant0._ZN10layer_norm13ln_fwd_kernelINS_13Kernel_traitsI6__halfS2_fS2_fjLj512ELj1ELj4ELj1ELj16ENS_18Kernel_traits_baseILj512ES2_S2_fS2_fjLj128EEEEELb1ELb0ELb0ELb0EEEvNS_9FwdParamsE:
	.zero		760


//--------------------- .nv.constant0._ZN10layer_norm13ln_fwd_kernelINS_13Kernel_traitsI6__halfS2_fS2_fjLj512ELj1ELj4ELj1ELj16ENS_18Kernel_traits_baseILj512ES2_S2_fS2_fjLj128EEEEELb1ELb0ELb0ELb1EEEvNS_9FwdParamsE --------------------------
	.section	.nv.constant0._ZN10layer_norm13ln_fwd_kernelINS_13Kernel_traitsI6__halfS2_fS2_fjLj512ELj1ELj4ELj1ELj16ENS_18Kernel_traits_baseILj512ES2_S2_fS2_fjLj128EEEEELb1ELb0ELb0ELb1EEEvNS_9FwdParamsE,"a",@progbits
	.sectionflags	@""
	.align	4
.nv.constant0._ZN10layer_norm13ln_fwd_kernelINS_13Kernel_traitsI6__halfS2_fS2_fjLj512ELj1ELj4ELj1ELj16ENS_18Kernel_traits_baseILj512ES2_S2_fS2_fjLj128EEEEELb1ELb0ELb0ELb1EEEvNS_9FwdParamsE:
	.zero		760


//--------------------- .nv.constant0._ZN10layer_norm13ln_fwd_kernelINS_13Kernel_traitsI6__halfS2_fS2_fjLj512ELj1ELj4ELj1ELj16ENS_18Kernel_traits_baseILj512ES2_S2_fS2_fjLj128EEEEELb1ELb0ELb1ELb0EEEvNS_9FwdParamsE --------------------------
	.section	.nv.constant0._ZN10layer_norm13ln_fwd_kernelINS_13Kernel_traitsI6__halfS2_fS2_fjLj512ELj1ELj4ELj1ELj16ENS_18Kernel_traits_baseILj512ES2_S2_fS2_fjLj128EEEEELb1ELb0ELb1ELb0EEEvNS_9FwdParamsE,"a",@progbits
	.sectionflags	@""
	.align	4
.nv.constant0._ZN10layer_norm13ln_fwd_kernelINS_13Kernel_traitsI6__halfS2_fS2_fjLj512ELj1ELj4ELj1ELj16ENS_18Kernel_traits_baseILj512ES2_S2_fS2_fjLj128EEEEELb1ELb0ELb1ELb0EEEvNS_9FwdParamsE:
	.zero		760


//--------------------- .nv.constant0._ZN10layer_norm13ln_fwd_kernelINS_13Kernel_traitsI6__halfS2_fS2_fjLj512ELj1ELj4ELj1ELj16ENS_18Kernel_traits_baseILj512ES2_S2_fS2_fjLj128EEEEELb1ELb0ELb1ELb1EEEvNS_9FwdParamsE --------------------------
	.section	.nv.constant0._ZN10layer_norm13ln_fwd_kernelINS_13Kernel_traitsI6__halfS2_fS2_fjLj512ELj1ELj4ELj1ELj16ENS_18Kernel_traits_baseILj512ES2_S2_fS2_fjLj128EEEEELb1ELb0ELb1ELb1EEEvNS_9FwdParamsE,"a",@progbits
	.sectionflags	@""
	.align	4
.nv.constant0._ZN10layer_norm13ln_fwd_kernelINS_13Kernel_traitsI6__halfS2_fS2_fjLj512ELj1ELj4ELj1ELj16ENS_18Kernel_traits_baseILj512ES2_S2_fS2_fjLj128EEEEELb1ELb0ELb1ELb1EEEvNS_9FwdParamsE:
	.zero		760


//--------------------- .nv.constant0._ZN10layer_norm13ln_fwd_kernelINS_13Kernel_traitsI6__halfS2_fS2_fjLj512ELj1ELj4ELj1ELj16ENS_18Kernel_traits_baseILj512ES2_S2_fS2_fjLj128EEEEELb1ELb1ELb0ELb0EEEvNS_9FwdParamsE --------------------------
	.section	.nv.constant0._ZN10layer_norm13ln_fwd_kernelINS_13Kernel_traitsI6__halfS2_fS2_fjLj512ELj1ELj4ELj1ELj16ENS_18Kernel_traits_baseILj512ES2_S2_fS2_fjLj128EEEEELb1ELb1ELb0ELb0EEEvNS_9FwdParamsE,"a",@progbits
	.sectionflags	@""
	.align	4
.nv.constant0._ZN10layer_norm13ln_fwd_kernelINS_13Kernel_traitsI6__halfS2_fS2_fjLj512ELj1ELj4ELj1ELj16ENS_18Kernel_traits_baseILj512ES2_S2_fS2_fjLj128EEEEELb1ELb1ELb0ELb0EEEvNS_9FwdParamsE:
	.zero		760


//--------------------- .nv.constant0._ZN10layer_norm13ln_fwd_kernelINS_13Kernel_traitsI6__halfS2_fS2_fjLj512ELj1ELj4ELj1ELj16ENS_18Kernel_traits_baseILj512ES2_S2_fS2_fjLj128EEEEELb1ELb1ELb0ELb1EEEvNS_9FwdParamsE --------------------------
	.section	.nv.constant0._ZN10layer_norm13ln_fwd_kernelINS_13Kernel_traitsI6__halfS2_fS2_fjLj512ELj1ELj4ELj1ELj16ENS_18Kernel_traits_baseILj512ES2_S2_fS2_fjLj128EEEEELb1ELb1ELb0ELb1EEEvNS_9FwdParamsE,"a",@progbits
	.sectionflags	@""
	.align	4
.nv.constant0._ZN10layer_norm13ln_fwd_kernelINS_13Kernel_traitsI6__halfS2_fS2_fjLj512ELj1ELj4ELj1ELj16ENS_18Kernel_traits_baseILj512ES2_S2_fS2_fjLj128EEEEELb1ELb1ELb0ELb1EEEvNS_9FwdParamsE:
	.zero		760


//--------------------- .nv.constant0._ZN10layer_norm13ln_fwd_kernelINS_13Kernel_traitsI6__halfS2_fS2_fjLj512ELj1ELj4ELj1ELj16ENS_18Kernel_traits_baseILj512ES2_S2_fS2_fjLj128EEEEELb1ELb1ELb1ELb0EEEvNS_9FwdParamsE --------------------------
	.section	.nv.constant0._ZN10layer_norm13ln_fwd_kernelINS_13Kernel_traitsI6__halfS2_fS2_fjLj512ELj1ELj4ELj1ELj16ENS_18Kernel_traits_baseILj512ES2_S2_fS2_fjLj128EEEEELb1ELb1ELb1ELb0EEEvNS_9FwdParamsE,"a",@progbits
	.sectionflags	@""
	.align	4
.nv.constant0._ZN10layer_norm13ln_fwd_kernelINS_13Kernel_traitsI6__halfS2_fS2_fjLj512ELj1ELj4ELj1ELj16ENS_18Kernel_traits_baseILj512ES2_S2_fS2_fjLj128EEEEELb1ELb1ELb1ELb0EEEvNS_9FwdParamsE:
	.zero		760


//--------------------- .nv.constant0._ZN10layer_norm13ln_fwd_kernelINS_13Kernel_traitsI6__halfS2_fS2_fjLj512ELj1ELj4ELj1ELj16ENS_18Kernel_traits_baseILj512ES2_S2_fS2_fjLj128EEEEELb1ELb1ELb1ELb1EEEvNS_9FwdParamsE --------------------------
	.section	.nv.constant0._ZN10layer_norm13ln_fwd_kernelINS_13Kernel_traitsI6__halfS2_fS2_fjLj512ELj1ELj4ELj1ELj16ENS_18Kernel_traits_baseILj512ES2_S2_fS2_fjLj128EEEEELb1ELb1ELb1ELb1EEEvNS_9FwdParamsE,"a",@progbits
	.sectionflags	@""
	.align	4
.nv.constant0._ZN10layer_norm13ln_fwd_kernelINS_13Kernel_traitsI6__halfS2_fS2_fjLj512ELj1ELj4ELj1ELj16ENS_18Kernel_traits_baseILj512ES2_S2_fS2_fjLj128EEEEELb1ELb1ELb1ELb1EEEvNS_9FwdParamsE:
	.zero		760


//--------------------- .nv.constant0._ZN10layer_norm13ln_fwd_kernelINS_13Kernel_traitsIf6__halffS2_fjLj512ELj1ELj4ELj1ELj16ENS_18Kernel_traits_baseILj512EfS2_fS2_fjLj128EEEEELb0ELb0ELb0ELb0EEEvNS_9FwdParamsE --------------------------
	.section	.nv.constant0._ZN10layer_norm13ln_fwd_kernelINS_13Kernel_traitsIf6__halffS2_fjLj512ELj1ELj4ELj1ELj16ENS_18Kernel_traits_baseILj512EfS2_fS2_fjLj128EEEEELb0ELb0ELb0ELb0EEEvNS_9FwdParamsE,"a",@progbits
	.sectionflags	@""
	.align	4
.nv.constant0._ZN10layer_norm13ln_fwd_kernelINS_13Kernel_traitsIf6__halffS2_fjLj512ELj1ELj4ELj1ELj16ENS_18Kernel_traits_baseILj512EfS2_fS2_fjLj128EEEEELb0ELb0ELb0ELb0EEEvNS_9FwdParamsE:
	.zero		760


//--------------------- .nv.constant0._ZN10layer_norm13ln_fwd_kernelINS_13Kernel_traitsIf6__halffS2_fjLj512ELj1ELj4ELj1ELj16ENS_18Kernel_traits_baseILj512EfS2_fS2_fjLj128EEEEELb0ELb0ELb0ELb1EEEvNS_9FwdParamsE --------------------------
	.section	.nv.constant0._ZN10layer_norm13ln_fwd_kernelINS_13Kernel_traitsIf6__halffS2_fjLj512ELj1ELj4ELj1ELj16ENS_18Kernel_traits_baseILj512EfS2_fS2_fjLj128EEEEELb0ELb0ELb0ELb1EEEvNS_9FwdParamsE,"a",@progbits
	.sectionflags	@""
	.align	4
.nv.constant0._ZN10layer_norm13ln_fwd_kernelINS_13Kernel_traitsIf6__halffS2_fjLj512ELj1ELj4ELj1ELj16ENS_18Kernel_traits_baseILj512EfS2_fS2_fjLj128EEEEELb0ELb0ELb0ELb1EEEvNS_9FwdParamsE:
	.zero		760


//--------------------- .nv.constant0._ZN10layer_norm13ln_fwd_kernelINS_13Kernel_traitsIf6__halffS2_fjLj512ELj1ELj4ELj1ELj16ENS_18Kernel_traits_baseILj512EfS2_fS2_fjLj128EEEEELb0ELb0ELb1ELb0EEEvNS_9FwdParamsE --------------------------
	.section	.nv.constant0._ZN10layer_norm13ln_fwd_kernelINS_13Kernel_traitsIf6__halffS2_fjLj512ELj1ELj4ELj1ELj16ENS_18Kernel_traits_baseILj512EfS2_fS2_fjLj128EEEEELb0ELb0ELb1ELb0EEEvNS_9FwdParamsE,"a",@progbits
	.sectionflags	@""
	.align	4
.nv.constant0._ZN10layer_norm13ln_fwd_kernelINS_13Kernel_traitsIf6__halffS2_fjLj512ELj1ELj4ELj1ELj16ENS_18Kernel_traits_baseILj512EfS2_fS2_fjLj128EEEEELb0ELb0ELb1ELb0EEEvNS_9FwdParamsE:
	.zero		760


//--------------------- .nv.constant0._ZN10layer_norm13ln_fwd_kernelINS_13Kernel_traitsIf6__halffS2_fjLj512ELj1ELj4ELj1ELj16ENS_18Kernel_traits_baseILj512EfS2_fS2_fjLj128EEEEELb0ELb0ELb1ELb1EEEvNS_9FwdParamsE --------------------------
	.section	.nv.constant0._ZN10layer_norm13ln_fwd_kernelINS_13Kernel_traitsIf6__halffS2_fjLj512ELj1ELj4ELj1ELj16ENS_18Kernel_traits_baseILj512EfS2_fS2_fjLj128EEEEELb0ELb0ELb1ELb1EEEvNS_9FwdParamsE,"a",@progbits
	.sectionflags	@""
	.align	4
.nv.constant0._ZN10layer_norm13ln_fwd_kernelINS_13Kernel_traitsIf6__halffS2_fjLj512ELj1ELj4ELj1ELj16ENS_18Kernel_traits_baseILj512EfS2_fS2_fjLj128EEEEELb0ELb0ELb1ELb1EEEvNS_9FwdParamsE:
	.zero		760


//--------------------- .nv.constant0._ZN10layer_norm13ln_fwd_kernelINS_13Kernel_traitsIf6__halffS2_fjLj512ELj1ELj4ELj1ELj16ENS_18Kernel_traits_baseILj512EfS2_fS2_fjLj128EEEEELb0ELb1ELb0ELb0EEEvNS_9FwdParamsE --------------------------
	.section	.nv.constant0._ZN10layer_norm13ln_fwd_kernelINS_13Kernel_traitsIf6__halffS2_fjLj512ELj1ELj4ELj1ELj16ENS_18Kernel_traits_baseILj512EfS2_fS2_fjLj128EEEEELb0ELb1ELb0ELb0EEEvNS_9FwdParamsE,"a",@progbits
	.sectionflags	@""
	.align	4
.nv.constant0._ZN10layer_norm13ln_fwd_kernelINS_13Kernel_traitsIf6__halffS2_fjLj512ELj1ELj4ELj1ELj16ENS_18Kernel_traits_baseILj512EfS2_fS2_fjLj128EEEEELb0ELb1ELb0ELb0EEEvNS_9FwdParamsE:
	.zero		760


//--------------------- .nv.constant0._ZN10layer_norm13ln_fwd_kernelINS_13Kernel_traitsIf6__halffS2_fjLj512ELj1ELj4ELj1ELj16ENS_18Kernel_traits_baseILj512EfS2_fS2_fjLj128EEEEELb0ELb1ELb0ELb1EEEvNS_9FwdParamsE --------------------------
	.section	.nv.constant0._ZN10layer_norm13ln_fwd_kernelINS_13Kernel_traitsIf6__halffS2_fjLj512ELj1ELj4ELj1ELj16ENS_18Kernel_traits_baseILj512EfS2_fS2_fjLj128EEEEELb0ELb1ELb0ELb1EEEvNS_9FwdParamsE,"a",@progbits
	.sectionflags	@""
	.align	4
.nv.constant0._ZN10layer_norm13ln_fwd_kernelINS_13Kernel_traitsIf6__halffS2_fjLj512ELj1ELj4ELj1ELj16ENS_18Kernel_traits_baseILj512EfS2_fS2_fjLj128EEEEELb0ELb1ELb0ELb1EEEvNS_9FwdParamsE:
	.zero		760


//--------------------- .nv.constant0._ZN10layer_norm13ln_fwd_kernelINS_13Kernel_traitsIf6__halffS2_fjLj512ELj1ELj4ELj1ELj16ENS_18Kernel_traits_baseILj512EfS2_fS2_fjLj128EEEEELb0ELb1ELb1ELb0EEEvNS_9FwdParamsE --------------------------
	.section	.nv.constant0._ZN10layer_norm13ln_fwd_kernelINS_13Kernel_traitsIf6__halffS2_fjLj512ELj1ELj4ELj1ELj16ENS_18Kernel_traits_baseILj512EfS2_fS2_fjLj128EEEEELb0ELb1ELb1ELb0EEEvNS_9FwdParamsE,"a",@progbits
	.sectionflags	@""
	.align	4
.nv.constant0._ZN10layer_norm13ln_fwd_kernelINS_13Kernel_traitsIf6__halffS2_fjLj512ELj1ELj4ELj1ELj16ENS_18Kernel_traits_baseILj512EfS2_fS2_fjLj128EEEEELb0ELb1ELb1ELb0EEEvNS_9FwdParamsE:
	.zero		760


//--------------------- .nv.constant0._ZN10layer_norm13ln_fwd_kernelINS_13Kernel_traitsIf6__halffS2_fjLj512ELj1ELj4ELj1ELj16ENS_18Kernel_traits_baseILj512EfS2_fS2_fjLj128EEEEELb0ELb1ELb1ELb1EEEvNS_9FwdParamsE --------------------------
	.section	.nv.constant0._ZN10layer_norm13ln_fwd_kernelINS_13Kernel_traitsIf6__halffS2_fjLj512ELj1ELj4ELj1ELj16ENS_18Kernel_traits_baseILj512EfS2_fS2_fjLj128EEEEELb0ELb1ELb1ELb1EEEvNS_9FwdParamsE,"a",@progbits
	.sectionflags	@""
	.align	4
.nv.constant0._ZN10layer_norm13ln_fwd_kernelINS_13Kernel_traitsIf6__halffS2_fjLj512ELj1ELj4ELj1ELj16ENS_18Kernel_traits_baseILj512EfS2_fS2_fjLj128EEEEELb0ELb1ELb1ELb1EEEvNS_9FwdParamsE:
	.zero		760


//--------------------- .nv.constant0._ZN10layer_norm13ln_fwd_kernelINS_13Kernel_traitsIf6__halffS2_fjLj512ELj1ELj4ELj1ELj16ENS_18Kernel_traits_baseILj512EfS2_fS2_fjLj128EEEEELb1ELb0ELb0ELb0EEEvNS_9FwdParamsE --------------------------
	.section	.nv.constant0._ZN10layer_norm13ln_fwd_kernelINS_13Kernel_traitsIf6__halffS2_fjLj512ELj1ELj4ELj1ELj16ENS_18Kernel_traits_baseILj512EfS2_fS2_fjLj128EEEEELb1ELb0ELb0ELb0EEEvNS_9FwdParamsE,"a",@progbits
	.sectionflags	@""
	.align	4
.nv.constant0._ZN10layer_norm13ln_fwd_kernelINS_13Kernel_traitsIf6__halffS2_fjLj512ELj1ELj4ELj1ELj16ENS_18Kernel_traits_baseILj512EfS2_fS2_fjLj128EEEEELb1ELb0ELb0ELb0EEEvNS_9FwdParamsE:
	.zero		760


//--------------------- .nv.constant0._ZN10layer_norm13ln_fwd_kernelINS_13Kernel_traitsIf6__halffS2_fjLj512ELj1ELj4ELj1ELj16ENS_18Kernel_traits_baseILj512EfS2_fS2_fjLj128EEEEELb1ELb0ELb0ELb1EEEvNS_9FwdParamsE --------------------------
	.section	.nv.constant0._ZN10layer_norm13ln_fwd_kernelINS_13Kernel_traitsIf6__halffS2_fjLj512ELj1ELj4ELj1ELj16ENS_18Kernel_traits_baseILj512EfS2_fS2_fjLj128EEEEELb1ELb0ELb0ELb1EEEvNS_9FwdParamsE,"a",@progbits
	.sectionflags	@""
	.align	4
.nv.constant0._ZN10layer_norm13ln_fwd_kernelINS_13Kernel_traitsIf6__halffS2_fjLj512ELj1ELj4ELj1ELj16ENS_18Kernel_traits_baseILj512EfS2_fS2_fjLj128EEEEELb1ELb0ELb0ELb1EEEvNS_9FwdParamsE:
	.zero		760


//--------------------- .nv.constant0._ZN10layer_norm13ln_fwd_kernelINS_13Kernel_traitsIf6__halffS2_fjLj512ELj1ELj4ELj1ELj16ENS_18Kernel_traits_baseILj512EfS2_fS2_fjLj128EEEEELb1ELb0ELb1ELb0EEEvNS_9FwdParamsE --------------------------
	.section	.nv.constant0._ZN10layer_norm13ln_fwd_kernelINS_13Kernel_traitsIf6__halffS2_fjLj512ELj1ELj4ELj1ELj16ENS_18Kernel_traits_baseILj512EfS2_fS2_fjLj128EEEEELb1ELb0ELb1ELb0EEEvNS_9FwdParamsE,"a",@progbits
	.sectionflags	@""
	.align	4
.nv.constant0._ZN10layer_norm13ln_fwd_kernelINS_13Kernel_traitsIf6__halffS2_fjLj512ELj1ELj4ELj1ELj16ENS_18Kernel_traits_baseILj512EfS2_fS2_fjLj128EEEEELb1ELb0ELb1ELb0EEEvNS_9FwdParamsE:
	.zero		760


//--------------------- .nv.constant0._ZN10layer_norm13ln_fwd_kernelINS_13Kernel_traitsIf6__halffS2_fjLj512ELj1ELj4ELj1ELj16ENS_18Kernel_traits_baseILj512EfS2_fS2_fjLj128EEEEELb1ELb0ELb1ELb1EEEvNS_9FwdParamsE --------------------------
	.section	.nv.constant0._ZN10layer_norm13ln_fwd_kernelINS_13Kernel_traitsIf6__halffS2_fjLj512ELj1ELj4ELj1ELj16ENS_18Kernel_traits_baseILj512EfS2_fS2_fjLj128EEEEELb1ELb0ELb1ELb1EEEvNS_9FwdParamsE,"a",@progbits
	.sectionflags	@""
	.align	4
.nv.constant0._ZN10layer_norm13ln_fwd_kernelINS_13Kernel_traitsIf6__halffS2_fjLj512ELj1ELj4ELj1ELj16ENS_18Kernel_traits_baseILj512EfS2_fS2_fjLj128EEEEELb1ELb0ELb1ELb1EEEvNS_9FwdParamsE:
	.zero		760


//--------------------- .nv.constant0._ZN10layer_norm13ln_fwd_kernelINS_13Kernel_traitsIf6__halffS2_fjLj512ELj1ELj4ELj1ELj16ENS_18Kernel_traits_baseILj512EfS2_fS2_fjLj128EEEEELb1ELb1ELb0ELb0EEEvNS_9FwdParamsE --------------------------
	.section	.nv.constant0._ZN10layer_norm13ln_fwd_kernelINS_13Kernel_traitsIf6__halffS2_fjLj512ELj1ELj4ELj1ELj16ENS_18Kernel_traits_baseILj512EfS2_fS2_fjLj128EEEEELb1ELb1ELb0ELb0EEEvNS_9FwdParamsE,"a",@progbits
	.sectionflags	@""
	.align	4
.nv.constant0._ZN10layer_norm13ln_fwd_kernelINS_13Kernel_traitsIf6__halffS2_fjLj512ELj1ELj4ELj1ELj16ENS_18Kernel_traits_baseILj512EfS2_fS2_fjLj128EEEEELb1ELb1ELb0ELb0EEEvNS_9FwdParamsE:
	.zero		760


//--------------------- .nv.constant0._ZN10layer_norm13ln_fwd_kernelINS_13Kernel_traitsIf6__halffS2_fjLj512ELj1ELj4ELj1ELj16ENS_18Kernel_traits_baseILj512EfS2_fS2_fjLj128EEEEELb1ELb1ELb0ELb1EEEvNS_9FwdParamsE --------------------------
	.section	.nv.constant0._ZN10layer_norm13ln_fwd_kernelINS_13Kernel_traitsIf6__halffS2_fjLj512ELj1ELj4ELj1ELj16ENS_18Kernel_traits_baseILj512EfS2_fS2_fjLj128EEEEELb1ELb1ELb0ELb1EEEvNS_9FwdParamsE,"a",@progbits
	.sectionflags	@""
	.align	4
.nv.constant0._ZN10layer_norm13ln_fwd_kernelINS_13Kernel_traitsIf6__halffS2_fjLj512ELj1ELj4ELj1ELj16ENS_18Kernel_traits_baseILj512EfS2_fS2_fjLj128EEEEELb1ELb1ELb0ELb1EEEvNS_9FwdParamsE:
	.zero		760


//--------------------- .nv.constant0._ZN10layer_norm13ln_fwd_kernelINS_13Kernel_traitsIf6__halffS2_fjLj512ELj1ELj4ELj1ELj16ENS_18Kernel_traits_baseILj512EfS2_fS2_fjLj128EEEEELb1ELb1ELb1ELb0EEEvNS_9FwdParamsE --------------------------
	.section	.nv.constant0._ZN10layer_norm13ln_fwd_kernelINS_13Kernel_traitsIf6__halffS2_fjLj512ELj1ELj4ELj1ELj16ENS_18Kernel_traits_baseILj512EfS2_fS2_fjLj128EEEEELb1ELb1ELb1ELb0EEEvNS_9FwdParamsE,"a",@progbits
	.sectionflags	@""
	.align	4
.nv.constant0._ZN10layer_norm13ln_fwd_kernelINS_13Kernel_traitsIf6__halffS2_fjLj512ELj1ELj4ELj1ELj16ENS_18Kernel_traits_baseILj512EfS2_fS2_fjLj128EEEEELb1ELb1ELb1ELb0EEEvNS_9FwdParamsE:
	.zero		760


//--------------------- .nv.constant0._ZN10layer_norm13ln_fwd_kernelINS_13Kernel_traitsIf6__halffS2_fjLj512ELj1ELj4ELj1ELj16ENS_18Kernel_traits_baseILj512EfS2_fS2_fjLj128EEEEELb1ELb1ELb1ELb1EEEvNS_9FwdParamsE --------------------------
	.section	.nv.constant0._ZN10layer_norm13ln_fwd_kernelINS_13Kernel_traitsIf6__halffS2_fjLj512ELj1ELj4ELj1ELj16ENS_18Kernel_traits_baseILj512EfS2_fS2_fjLj128EEEEELb1ELb1ELb1ELb1EEEvNS_9FwdParamsE,"a",@progbits
	.sectionflags	@""
	.align	4
.nv.constant0._ZN10layer_norm13ln_fwd_kernelINS_13Kernel_traitsIf6__halffS2_fjLj512ELj1ELj4ELj1ELj16ENS_18Kernel_traits_baseILj512EfS2_fS2_fjLj128EEEEELb1ELb1ELb1ELb1EEEvNS_9FwdParamsE:
	.zero		760


//--------------------- .nv.constant0._ZN10layer_norm13ln_fwd_kernelINS_13Kernel_traitsI6__halfffffjLj512ELj1ELj4ELj1ELj16ENS_18Kernel_traits_baseILj512ES2_ffffjLj128EEEEELb0ELb0ELb0ELb0EEEvNS_9FwdParamsE --------------------------
	.section	.nv.constant0._ZN10layer_norm13ln_fwd_kernelINS_13Kernel_traitsI6__halfffffjLj512ELj1ELj4ELj1ELj16ENS_18Kernel_traits_baseILj512ES2_ffffjLj128EEEEELb0ELb0ELb0ELb0EEEvNS_9FwdParamsE,"a",@progbits
	.sectionflags	@""
	.align	4
.nv.constant0._ZN10layer_norm13ln_fwd_kernelINS_13Kernel_traitsI6__halfffffjLj512ELj1ELj4ELj1ELj16ENS_18Kernel_traits_baseILj512ES2_ffffjLj128EEEEELb0ELb0ELb0ELb0EEEvNS_9FwdParamsE:
	.zero		760


//--------------------- .nv.constant0._ZN10layer_norm13ln_fwd_kernelINS_13Kernel_traitsI6__halfffffjLj512ELj1ELj4ELj1ELj16ENS_18Kernel_traits_baseILj512ES2_ffffjLj128EEEEELb0ELb0ELb0ELb1EEEvNS_9FwdParamsE --------------------------
	.section	.nv.constant0._ZN10layer_norm13ln_fwd_kernelINS_13Kernel_traitsI6__halfffffjLj512ELj1ELj4ELj1ELj16ENS_18Kernel_traits_baseILj512ES2_ffffjLj128EEEEELb0ELb0ELb0ELb1EEEvNS_9FwdParamsE,"a",@progbits
	.sectionflags	@""
	.align	4
.nv.constant0._ZN10layer_norm13ln_fwd_kernelINS_13Kernel_traitsI6__halfffffjLj512ELj1ELj4ELj1ELj16ENS_18Kernel_traits_baseILj512ES2_ffffjLj128EEEEELb0ELb0ELb0ELb1EEEvNS_9FwdParamsE:
	.zero		760


//--------------------- .nv.constant0._ZN10layer_norm13ln_fwd_kernelINS_13Kernel_traitsI6__halfffffjLj512ELj1ELj4ELj1ELj16ENS_18Kernel_traits_baseILj512ES2_ffffjLj128EEEEELb0ELb0ELb1ELb0EEEvNS_9FwdParamsE --------------------------
	.section	.nv.constant0._ZN10layer_norm13ln_fwd_kernelINS_13Kernel_traitsI6__halfffffjLj512ELj1ELj4ELj1ELj16ENS_18Kernel_traits_baseILj512ES2_ffffjLj128EEEEELb0ELb0ELb1ELb0EEEvNS_9FwdParamsE,"a",@progbits
	.sectionflags	@""
	.align	4
.nv.constant0._ZN10layer_norm13ln_fwd_kernelINS_13Kernel_traitsI6__halfffffjLj512ELj1ELj4ELj1ELj16ENS_18Kernel_traits_baseILj512ES2_ffffjLj128EEEEELb0ELb0ELb1ELb0EEEvNS_9FwdParamsE:
	.zero		760


//--------------------- .nv.constant0._ZN10layer_norm13ln_fwd_kernelINS_13Kernel_traitsI6__halfffffjLj512ELj1ELj4ELj1ELj16ENS_18Kernel_traits_baseILj512ES2_ffffjLj128EEEEELb0ELb0ELb1ELb1EEEvNS_9FwdParamsE --------------------------
	.section	.nv.constant0._ZN10layer_norm13ln_fwd_kernelINS_13Kernel_traitsI6__halfffffjLj512ELj1ELj4ELj1ELj16ENS_18Kernel_traits_baseILj512ES2_ffffjLj128EEEEELb0ELb0ELb1ELb1EEEvNS_9FwdParamsE,"a",@progbits
	.sectionflags	@""
	.align	4
.nv.constant0._ZN10layer_norm13ln_fwd_kernelINS_13Kernel_traitsI6__halfffffjLj512ELj1ELj4ELj1ELj16ENS_18Kernel_traits_baseILj512ES2_ffffjLj128EEEEELb0ELb0ELb1ELb1EEEvNS_9FwdParamsE:
	.zero		760


//--------------------- .nv.constant0._ZN10layer_norm13ln_fwd_kernelINS_13Kernel_traitsI6__halfffffjLj512ELj1ELj4ELj1ELj16ENS_18Kernel_traits_baseILj512ES2_ffffjLj128EEEEELb0ELb1ELb0ELb0EEEvNS_9FwdParamsE --------------------------
	.section	.nv.constant0._ZN10layer_norm13ln_fwd_kernelINS_13Kernel_traitsI6__halfffffjLj512ELj1ELj4ELj1ELj16ENS_18Kernel_traits_baseILj512ES2_ffffjLj128EEEEELb0ELb1ELb0ELb0EEEvNS_9FwdParamsE,"a",@progbits
	.sectionflags	@""
	.align	4
.nv.constant0._ZN10layer_norm13ln_fwd_kernelINS_13Kernel_traitsI6__halfffffjLj512ELj1ELj4ELj1ELj16ENS_18Kernel_traits_baseILj512ES2_ffffjLj128EEEEELb0ELb1ELb0ELb0EEEvNS_9FwdParamsE:
	.zero		760


//--------------------- .nv.constant0._ZN10layer_norm13ln_fwd_kernelINS_13Kernel_traitsI6__halfffffjLj512ELj1ELj4ELj1ELj16ENS_18Kernel_traits_baseILj512ES2_ffffjLj128EEEEELb0ELb1ELb0ELb1EEEvNS_9FwdParamsE --------------------------
	.section	.nv.constant0._ZN10layer_norm13ln_fwd_kernelINS_13Kernel_traitsI6__halfffffjLj512ELj1ELj4ELj1ELj16ENS_18Kernel_traits_baseILj512ES2_ffffjLj128EEEEELb0ELb1ELb0ELb1EEEvNS_9FwdParamsE,"a",@progbits
	.sectionflags	@""
	.align	4
.nv.constant0._ZN10layer_norm13ln_fwd_kernelINS_13Kernel_traitsI6__halfffffjLj512ELj1ELj4ELj1ELj16ENS_18Kernel_traits_baseILj512ES2_ffffjLj128EEEEELb0ELb1ELb0ELb1EEEvNS_9FwdParamsE:
	.zero		760


//--------------------- .nv.constant0._ZN10layer_norm13ln_fwd_kernelINS_13Kernel_traitsI6__halfffffjLj512ELj1ELj4ELj1ELj16ENS_18Kernel_traits_baseILj512ES2_ffffjLj128EEEEELb0ELb1ELb1ELb0EEEvNS_9FwdParamsE --------------------------
	.section	.nv.constant0._ZN10layer_norm13ln_fwd_kernelINS_13Kernel_traitsI6__halfffffjLj512ELj1ELj4ELj1ELj16ENS_18Kernel_traits_baseILj512ES2_ffffjLj128EEEEELb0ELb1ELb1ELb0EEEvNS_9FwdParamsE,"a",@progbits
	.sectionflags	@""
	.align	4
.nv.constant0._ZN10layer_norm13ln_fwd_kernelINS_13Kernel_traitsI6__halfffffjLj512ELj1ELj4ELj1ELj16ENS_18Kernel_traits_baseILj512ES2_ffffjLj128EEEEELb0ELb1ELb1ELb0EEEvNS_9FwdParamsE:
	.zero		760


//--------------------- .nv.constant0._ZN10layer_norm13ln_fwd_kernelINS_13Kernel_traitsI6__halfffffjLj512ELj1ELj4ELj1ELj16ENS_18Kernel_traits_baseILj512ES2_ffffjLj128EEEEELb0ELb1ELb1ELb1EEEvNS_9FwdParamsE --------------------------
	.section	.nv.constant0._ZN10layer_norm13ln_fwd_kernelINS_13Kernel_traitsI6__halfffffjLj512ELj1ELj4ELj1ELj16ENS_18Kernel_traits_baseILj512ES2_ffffjLj128EEEEELb0ELb1ELb1ELb1EEEvNS_9FwdParamsE,"a",@progbits
	.sectionflags	@""
	.align	4
.nv.constant0._ZN10layer_norm13ln_fwd_kernelINS_13Kernel_traitsI6__halfffffjLj512ELj1ELj4ELj1ELj16ENS_18Kernel_traits_baseILj512ES2_ffffjLj128EEEEELb0ELb1ELb1ELb1EEEvNS_9FwdParamsE:
	.zero		760


//--------------------- .nv.constant0._ZN10layer_norm13ln_fwd_kernelINS_13Kernel_traitsI6__halfffffjLj512ELj1ELj4ELj1ELj16ENS_18Kernel_traits_baseILj512ES2_ffffjLj128EEEEELb1ELb0ELb0ELb0EEEvNS_9FwdParamsE --------------------------
	.section	.nv.constant0._ZN10layer_norm13ln_fwd_kernelINS_13Kernel_traitsI6__halfffffjLj512ELj1ELj4ELj1ELj16ENS_18Kernel_traits_baseILj512ES2_ffffjLj128EEEEELb1ELb0ELb0ELb0EEEvNS_9FwdParamsE,"a",@progbits
	.sectionflags	@""
	.align	4
.nv.constant0._ZN10layer_norm13ln_fwd_kernelINS_13Kernel_traitsI6__halfffffjLj512ELj1ELj4ELj1ELj16ENS_18Kernel_traits_baseILj512ES2_ffffjLj128EEEEELb1ELb0ELb0ELb0EEEvNS_9FwdParamsE:
	.zero		760


//--------------------- .nv.constant0._ZN10layer_norm13ln_fwd_kernelINS_13Kernel_traitsI6__halfffffjLj512ELj1ELj4ELj1ELj16ENS_18Kernel_traits_baseILj512ES2_ffffjLj128EEEEELb1ELb0ELb0ELb1EEEvNS_9FwdParamsE --------------------------
	.section	.nv.constant0._ZN10layer_norm13ln_fwd_kernelINS_13Kernel_traitsI6__halfffffjLj512ELj1ELj4ELj1ELj16ENS_18Kernel_traits_baseILj512ES2_ffffjLj128EEEEELb1ELb0ELb0ELb1EEEvNS_9FwdParamsE,"a",@progbits
	.sectionflags	@""
	.align	4
.nv.constant0._ZN10layer_norm13ln_fwd_kernelINS_13Kernel_traitsI6__halfffffjLj512ELj1ELj4ELj1ELj16ENS_18Kernel_traits_baseILj512ES2_ffffjLj128EEEEELb1ELb0ELb0ELb1EEEvNS_9FwdParamsE:
	.zero		760


//--------------------- .nv.constant0._ZN10layer_norm13ln_fwd_kernelINS_13Kernel_traitsI6__halfffffjLj512ELj1ELj4ELj1ELj16ENS_18Kernel_traits_baseILj512ES2_ffffjLj128EEEEELb1ELb0ELb1ELb0EEEvNS_9FwdParamsE --------------------------
	.section	.nv.constant0._ZN10layer_norm13ln_fwd_kernelINS_13Kernel_traitsI6__halfffffjLj512ELj1ELj4ELj1ELj16ENS_18Kernel_traits_baseILj512ES2_ffffjLj128EEEEELb1ELb0ELb1ELb0EEEvNS_9FwdParamsE,"a",@progbits
	.sectionflags	@""
	.align	4
.nv.constant0._ZN10layer_norm13ln_fwd_kernelINS_13Kernel_traitsI6__halfffffjLj512ELj1ELj4ELj1ELj16ENS_18Kernel_traits_baseILj512ES2_ffffjLj128EEEEELb1ELb0ELb1ELb0EEEvNS_9FwdParamsE:
	.zero		760


//--------------------- .nv.constant0._ZN10layer_norm13ln_fwd_kernelINS_13Kernel_traitsI6__halfffffjLj512ELj1ELj4ELj1ELj16ENS_18Kernel_traits_baseILj512ES2_ffffjLj128EEEEELb1ELb0ELb1ELb1EEEvNS_9FwdParamsE --------------------------
	.section	.nv.constant0._ZN10layer_norm13ln_fwd_kernelINS_13Kernel_traitsI6__halfffffjLj512ELj1ELj4ELj1ELj16ENS_18Kernel_traits_baseILj512ES2_ffffjLj128EEEEELb1ELb0ELb1ELb1EEEvNS_9FwdParamsE,"a",@progbits
	.sectionflags	@""
	.align	4
.nv.constant0._ZN10layer_norm13ln_fwd_kernelINS_13Kernel_traitsI6__halfffffjLj512ELj1ELj4ELj1ELj16ENS_18Kernel_traits_baseILj512ES2_ffffjLj128EEEEELb1ELb0ELb1ELb1EEEvNS_9FwdParamsE:
	.zero		760


//--------------------- .nv.constant0._ZN10layer_norm13ln_fwd_kernelINS_13Kernel_traitsI6__halfffffjLj512ELj1ELj4ELj1ELj16ENS_18Kernel_traits_baseILj512ES2_ffffjLj128EEEEELb1ELb1ELb0ELb0EEEvNS_9FwdParamsE --------------------------
	.section	.nv.constant0._ZN10layer_norm13ln_fwd_kernelINS_13Kernel_traitsI6__halfffffjLj512ELj1ELj4ELj1ELj16ENS_18Kernel_traits_baseILj512ES2_ffffjLj128EEEEELb1ELb1ELb0ELb0EEEvNS_9FwdParamsE,"a",@progbits
	.sectionflags	@""
	.align	4
.nv.constant0._ZN10layer_norm13ln_fwd_kernelINS_13Kernel_traitsI6__halfffffjLj512ELj1ELj4ELj1ELj16ENS_18Kernel_traits_baseILj512ES2_ffffjLj128EEEEELb1ELb1ELb0ELb0EEEvNS_9FwdParamsE:
	.zero		760


//--------------------- .nv.constant0._ZN10layer_norm13ln_fwd_kernelINS_13Kernel_traitsI6__halfffffjLj512ELj1ELj4ELj1ELj16ENS_18Kernel_traits_baseILj512ES2_ffffjLj128EEEEELb1ELb1ELb0ELb1EEEvNS_9FwdParamsE --------------------------
	.section	.nv.constant0._ZN10layer_norm13ln_fwd_kernelINS_13Kernel_traitsI6__halfffffjLj512ELj1ELj4ELj1ELj16ENS_18Kernel_traits_baseILj512ES2_ffffjLj128EEEEELb1ELb1ELb0ELb1EEEvNS_9FwdParamsE,"a",@progbits
	.sectionflags	@""
	.align	4
.nv.constant0._ZN10layer_norm13ln_fwd_kernelINS_13Kernel_traitsI6__halfffffjLj512ELj1ELj4ELj1ELj16ENS_18Kernel_traits_baseILj512ES2_ffffjLj128EEEEELb1ELb1ELb0ELb1EEEvNS_9FwdParamsE:
	.zero		760


//--------------------- .nv.constant0._ZN10layer_norm13ln_fwd_kernelINS_13Kernel_traitsI6__halfffffjLj512ELj1ELj4ELj1ELj16ENS_18Kernel_traits_baseILj512ES2_ffffjLj128EEEEELb1ELb1ELb1ELb0EEEvNS_9FwdParamsE --------------------------
	.section	.nv.constant0._ZN10layer_norm13ln_fwd_kernelINS_13Kernel_traitsI6__halfffffjLj512ELj1ELj4ELj1ELj16ENS_18Kernel_traits_baseILj512ES2_ffffjLj128EEEEELb1ELb1ELb1ELb0EEEvNS_9FwdParamsE,"a",@progbits
	.sectionflags	@""
	.align	4
.nv.constant0._ZN10layer_norm13ln_fwd_kernelINS_13Kernel_traitsI6__halfffffjLj512ELj1ELj4ELj1ELj16ENS_18Kernel_traits_baseILj512ES2_ffffjLj128EEEEELb1ELb1ELb1ELb0EEEvNS_9FwdParamsE:
	.zero		760


//--------------------- .nv.constant0._ZN10layer_norm13ln_fwd_kernelINS_13Kernel_traitsI6__halfffffjLj512ELj1ELj4ELj1ELj16ENS_18Kernel_traits_baseILj512ES2_ffffjLj128EEEEELb1ELb1ELb1ELb1EEEvNS_9FwdParamsE --------------------------
	.section	.nv.constant0._ZN10layer_norm13ln_fwd_kernelINS_13Kernel_traitsI6__halfffffjLj512ELj1ELj4ELj1ELj16ENS_18Kernel_traits_baseILj512ES2_ffffjLj128EEEEELb1ELb1ELb1ELb1EEEvNS_9FwdParamsE,"a",@progbits
	.sectionflags	@""
	.align	4
.nv.constant0._ZN10layer_norm13ln_fwd_kernelINS_13Kernel_traitsI6__halfffffjLj512ELj1ELj4ELj1ELj16ENS_18Kernel_traits_baseILj512ES2_ffffjLj128EEEEELb1ELb1ELb1ELb1EEEvNS_9FwdParamsE:
	.zero		760


//--------------------- .nv.constant0._ZN10layer_norm13ln_fwd_kernelINS_13Kernel_traitsIfffffjLj512ELj1ELj4ELj1ELj16ENS_18Kernel_traits_baseILj512EfffffjLj128EEEEELb0ELb0ELb0ELb0EEEvNS_9FwdParamsE --------------------------
	.section	.nv.constant0._ZN10layer_norm13ln_fwd_kernelINS_13Kernel_traitsIfffffjLj512ELj1ELj4ELj1ELj16ENS_18Kernel_traits_baseILj512EfffffjLj128EEEEELb0ELb0ELb0ELb0EEEvNS_9FwdParamsE,"a",@progbits
	.sectionflags	@""
	.align	4
.nv.constant0._ZN10layer_norm13ln_fwd_kernelINS_13Kernel_traitsIfffffjLj512ELj1ELj4ELj1ELj16ENS_18Kernel_traits_baseILj512EfffffjLj128EEEEELb0ELb0ELb0ELb0EEEvNS_9FwdParamsE:
	.zero		760


//--------------------- .nv.constant0._ZN10layer_norm13ln_fwd_kernelINS_13Kernel_traitsIfffffjLj512ELj1ELj4ELj1ELj16ENS_18Kernel_traits_baseILj512EfffffjLj128EEEEELb0ELb0ELb0ELb1EEEvNS_9FwdParamsE --------------------------
	.section	.nv.constant0._ZN10layer_norm13ln_fwd_kernelINS_13Kernel_traitsIfffffjLj512ELj1ELj4ELj1ELj16ENS_18Kernel_traits_baseILj512EfffffjLj128EEEEELb0ELb0ELb0ELb1EEEvNS_9FwdParamsE,"a",@progbits
	.sectionflags	@""
	.align	4
.nv.constant0._ZN10layer_norm13ln_fwd_kernelINS_13Kernel_traitsIfffffjLj512ELj1ELj4ELj1ELj16ENS_18Kernel_traits_baseILj512EfffffjLj128EEEEELb0ELb0ELb0ELb1EEEvNS_9FwdParamsE:
	.zero		760


//--------------------- .nv.constant0._ZN10layer_norm13ln_fwd_kernelINS_13Kernel_traitsIfffffjLj512ELj1ELj4ELj1ELj16ENS_18Kernel_traits_baseILj512EfffffjLj128EEEEELb0ELb0ELb1ELb0EEEvNS_9FwdParamsE --------------------------
	.section	.nv.constant0._ZN10layer_norm13ln_fwd_kernelINS_13Kernel_traitsIfffffjLj512ELj1ELj4ELj1ELj16ENS_18Kernel_traits_baseILj512EfffffjLj128EEEEELb0ELb0ELb1ELb0EEEvNS_9FwdParamsE,"a",@progbits
	.sectionflags	@""
	.align	4
.nv.constant0._ZN10layer_norm13ln_fwd_kernelINS_13Kernel_traitsIfffffjLj512ELj1ELj4ELj1ELj16ENS_18Kernel_traits_baseILj512EfffffjLj128EEEEELb0ELb0ELb1ELb0EEEvNS_9FwdParamsE:
	.zero		760


//--------------------- .nv.constant0._ZN10layer_norm13ln_fwd_kernelINS_13Kernel_traitsIfffffjLj512ELj1ELj4ELj1ELj16ENS_18Kernel_traits_baseILj512EfffffjLj128EEEEELb0ELb0ELb1ELb1EEEvNS_9FwdParamsE --------------------------
	.section	.nv.constant0._ZN10layer_norm13ln_fwd_kernelINS_13Kernel_traitsIfffffjLj512ELj1ELj4ELj1ELj16ENS_18Kernel_traits_baseILj512EfffffjLj128EEEEELb0ELb0ELb1ELb1EEEvNS_9FwdParamsE,"a",@progbits
	.sectionflags	@""
	.align	4
.nv.constant0._ZN10layer_norm13ln_fwd_kernelINS_13Kernel_traitsIfffffjLj512ELj1ELj4ELj1ELj16ENS_18Kernel_traits_baseILj512EfffffjLj128EEEEELb0ELb0ELb1ELb1EEEvNS_9FwdParamsE:
	.zero		760


//--------------------- .nv.constant0._ZN10layer_norm13ln_fwd_kernelINS_13Kernel_traitsIfffffjLj512ELj1ELj4ELj1ELj16ENS_18Kernel_traits_baseILj512EfffffjLj128EEEEELb0ELb1ELb0ELb0EEEvNS_9FwdParamsE --------------------------
	.section	.nv.constant0._ZN10layer_norm13ln_fwd_kernelINS_13Kernel_traitsIfffffjLj512ELj1ELj4ELj1ELj16ENS_18Kernel_traits_baseILj512EfffffjLj128EEEEELb0ELb1ELb0ELb0EEEvNS_9FwdParamsE,"a",@progbits
	.sectionflags	@""
	.align	4
.nv.constant0._ZN10layer_norm13ln_fwd_kernelINS_13Kernel_traitsIfffffjLj512ELj1ELj4ELj1ELj16ENS_18Kernel_traits_baseILj512EfffffjLj128EEEEELb0ELb1ELb0ELb0EEEvNS_9FwdParamsE:
	.zero		760


//--------------------- .nv.constant0._ZN10layer_norm13ln_fwd_kernelINS_13Kernel_traitsIfffffjLj512ELj1ELj4ELj1ELj16ENS_18Kernel_traits_baseILj512EfffffjLj128EEEEELb0ELb1ELb0ELb1EEEvNS_9FwdParamsE --------------------------
	.section	.nv.constant0._ZN10layer_norm13ln_fwd_kernelINS_13Kernel_traitsIfffffjLj512ELj1ELj4ELj1ELj16ENS_18Kernel_traits_baseILj512EfffffjLj128EEEEELb0ELb1ELb0ELb1EEEvNS_9FwdParamsE,"a",@progbits
	.sectionflags	@""
	.align	4
.nv.constant0._ZN10layer_norm13ln_fwd_kernelINS_13Kernel_traitsIfffffjLj512ELj1ELj4ELj1ELj16ENS_18Kernel_traits_baseILj512EfffffjLj128EEEEELb0ELb1ELb0ELb1EEEvNS_9FwdParamsE:
	.zero		760


//--------------------- .nv.constant0._ZN10layer_norm13ln_fwd_kernelINS_13Kernel_traitsIfffffjLj512ELj1ELj4ELj1ELj16ENS_18Kernel_traits_baseILj512EfffffjLj128EEEEELb0ELb1ELb1ELb0EEEvNS_9FwdParamsE --------------------------
	.section	.nv.constant0._ZN10layer_norm13ln_fwd_kernelINS_13Kernel_traitsIfffffjLj512ELj1ELj4ELj1ELj16ENS_18Kernel_traits_baseILj512EfffffjLj128EEEEELb0ELb1ELb1ELb0EEEvNS_9FwdParamsE,"a",@progbits
	.sectionflags	@""
	.align	4
.nv.constant0._ZN10layer_norm13ln_fwd_kernelINS_13Kernel_traitsIfffffjLj512ELj1ELj4ELj1ELj16ENS_18Kernel_traits_baseILj512EfffffjLj128EEEEELb0ELb1ELb1ELb0EEEvNS_9FwdParamsE:
	.zero		760


//--------------------- .nv.constant0._ZN10layer_norm13ln_fwd_kernelINS_13Kernel_traitsIfffffjLj512ELj1ELj4ELj1ELj16ENS_18Kernel_traits_baseILj512EfffffjLj128EEEEELb0ELb1ELb1ELb1EEEvNS_9FwdParamsE --------------------------
	.section	.nv.constant0._ZN10layer_norm13ln_fwd_kernelINS_13Kernel_traitsIfffffjLj512ELj1ELj4ELj1ELj16ENS_18Kernel_traits_baseILj512EfffffjLj128EEEEELb0ELb1ELb1ELb1EEEvNS_9FwdParamsE,"a",@progbits
	.sectionflags	@""
	.align	4
.nv.constant0._ZN10layer_norm13ln_fwd_kernelINS_13Kernel_traitsIfffffjLj512ELj1ELj4ELj1ELj16ENS_18Kernel_traits_baseILj512EfffffjLj128EEEEELb0ELb1ELb1ELb1EEEvNS_9FwdParamsE:
	.zero		760


//--------------------- .nv.constant0._ZN10layer_norm13ln_fwd_kernelINS_13Kernel_traitsIfffffjLj512ELj1ELj4ELj1ELj16ENS_18Kernel_traits_baseILj512EfffffjLj128EEEEELb1ELb0ELb0ELb0EEEvNS_9FwdParamsE --------------------------
	.section	.nv.constant0._ZN10layer_norm13ln_fwd_kernelINS_13Kernel_traitsIfffffjLj512ELj1ELj4ELj1ELj16ENS_18Kernel_traits_baseILj512EfffffjLj128EEEEELb1ELb0ELb0ELb0EEEvNS_9FwdParamsE,"a",@progbits
	.sectionflags	@""
	.align	4
.nv.constant0._ZN10layer_norm13ln_fwd_kernelINS_13Kernel_traitsIfffffjLj512ELj1ELj4ELj1ELj16ENS_18Kernel_traits_baseILj512EfffffjLj128EEEEELb1ELb0ELb0ELb0EEEvNS_9FwdParamsE:
	.zero		760


//--------------------- .nv.constant0._ZN10layer_norm13ln_fwd_kernelINS_13Kernel_traitsIfffffjLj512ELj1ELj4ELj1ELj16ENS_18Kernel_traits_baseILj512EfffffjLj128EEEEELb1ELb0ELb0ELb1EEEvNS_9FwdParamsE --------------------------
	.section	.nv.constant0._ZN10layer_norm13ln_fwd_kernelINS_13Kernel_traitsIfffffjLj512ELj1ELj4ELj1ELj16ENS_18Kernel_traits_baseILj512EfffffjLj128EEEEELb1ELb0ELb0ELb1EEEvNS_9FwdParamsE,"a",@progbits
	.sectionflags	@""
	.align	4
.nv.constant0._ZN10layer_norm13ln_fwd_kernelINS_13Kernel_traitsIfffffjLj512ELj1ELj4ELj1ELj16ENS_18Kernel_traits_baseILj512EfffffjLj128EEEEELb1ELb0ELb0ELb1EEEvNS_9FwdParamsE:
	.zero		760


//--------------------- .nv.constant0._ZN10layer_norm13ln_fwd_kernelINS_13Kernel_traitsIfffffjLj512ELj1ELj4ELj1ELj16ENS_18Kernel_traits_baseILj512EfffffjLj128EEEEELb1ELb0ELb1ELb0EEEvNS_9FwdParamsE --------------------------
	.section	.nv.constant0._ZN10layer_norm13ln_fwd_kernelINS_13Kernel_traitsIfffffjLj512ELj1ELj4ELj1ELj16ENS_18Kernel_traits_baseILj512EfffffjLj128EEEEELb1ELb0ELb1ELb0EEEvNS_9FwdParamsE,"a",@progbits
	.sectionflags	@""
	.align	4
.nv.constant0._ZN10layer_norm13ln_fwd_kernelINS_13Kernel_traitsIfffffjLj512ELj1ELj4ELj1ELj16ENS_18Kernel_traits_baseILj512EfffffjLj128EEEEELb1ELb0ELb1ELb0EEEvNS_9FwdParamsE:
	.zero		760


//--------------------- .nv.constant0._ZN10layer_norm13ln_fwd_kernelINS_13Kernel_traitsIfffffjLj512ELj1ELj4ELj1ELj16ENS_18Kernel_traits_baseILj512EfffffjLj128EEEEELb1ELb0ELb1ELb1EEEvNS_9FwdParamsE --------------------------
	.section	.nv.constant0._ZN10layer_norm13ln_fwd_kernelINS_13Kernel_traitsIfffffjLj512ELj1ELj4ELj1ELj16ENS_18Kernel_traits_baseILj512EfffffjLj128EEEEELb1ELb0ELb1ELb1EEEvNS_9FwdParamsE,"a",@progbits
	.sectionflags	@""
	.align	4
.nv.constant0._ZN10layer_norm13ln_fwd_kernelINS_13Kernel_traitsIfffffjLj512ELj1ELj4ELj1ELj16ENS_18Kernel_traits_baseILj512EfffffjLj128EEEEELb1ELb0ELb1ELb1EEEvNS_9FwdParamsE:
	.zero		760


//--------------------- .nv.constant0._ZN10layer_norm13ln_fwd_kernelINS_13Kernel_traitsIfffffjLj512ELj1ELj4ELj1ELj16ENS_18Kernel_traits_baseILj512EfffffjLj128EEEEELb1ELb1ELb0ELb0EEEvNS_9FwdParamsE --------------------------
	.section	.nv.constant0._ZN10layer_norm13ln_fwd_kernelINS_13Kernel_traitsIfffffjLj512ELj1ELj4ELj1ELj16ENS_18Kernel_traits_baseILj512EfffffjLj128EEEEELb1ELb1ELb0ELb0EEEvNS_9FwdParamsE,"a",@progbits
	.sectionflags	@""
	.align	4
.nv.constant0._ZN10layer_norm13ln_fwd_kernelINS_13Kernel_traitsIfffffjLj512ELj1ELj4ELj1ELj16ENS_18Kernel_traits_baseILj512EfffffjLj128EEEEELb1ELb1ELb0ELb0EEEvNS_9FwdParamsE:
	.zero		760


//--------------------- .nv.constant0._ZN10layer_norm13ln_fwd_kernelINS_13Kernel_traitsIfffffjLj512ELj1ELj4ELj1ELj16ENS_18Kernel_traits_baseILj512EfffffjLj128EEEEELb1ELb1ELb0ELb1EEEvNS_9FwdParamsE --------------------------
	.section	.nv.constant0._ZN10layer_norm13ln_fwd_kernelINS_13Kernel_traitsIfffffjLj512ELj1ELj4ELj1ELj16ENS_18Kernel_traits_baseILj512EfffffjLj128EEEEELb1ELb1ELb0ELb1EEEvNS_9FwdParamsE,"a",@progbits
	.sectionflags	@""
	.align	4
.nv.constant0._ZN10layer_norm13ln_fwd_kernelINS_13Kernel_traitsIfffffjLj512ELj1ELj4ELj1ELj16ENS_18Kernel_traits_baseILj512EfffffjLj128EEEEELb1ELb1ELb0ELb1EEEvNS_9FwdParamsE:
	.zero		760


//--------------------- .nv.constant0._ZN10layer_norm13ln_fwd_kernelINS_13Kernel_traitsIfffffjLj512ELj1ELj4ELj1ELj16ENS_18Kernel_traits_baseILj512EfffffjLj128EEEEELb1ELb1ELb1ELb0EEEvNS_9FwdParamsE --------------------------
	.section	.nv.constant0._ZN10layer_norm13ln_fwd_kernelINS_13Kernel_traitsIfffffjLj512ELj1ELj4ELj1ELj16ENS_18Kernel_traits_baseILj512EfffffjLj128EEEEELb1ELb1ELb1ELb0EEEvNS_9FwdParamsE,"a",@progbits
	.sectionflags	@""
	.align	4
.nv.constant0._ZN10layer_norm13ln_fwd_kernelINS_13Kernel_traitsIfffffjLj512ELj1ELj4ELj1ELj16ENS_18Kernel_traits_baseILj512EfffffjLj128EEEEELb1ELb1ELb1ELb0EEEvNS_9FwdParamsE:
	.zero		760


//--------------------- .nv.constant0._ZN10layer_norm13ln_fwd_kernelINS_13Kernel_traitsIfffffjLj512ELj1ELj4ELj1ELj16ENS_18Kernel_traits_baseILj512EfffffjLj128EEEEELb1ELb1ELb1ELb1EEEvNS_9FwdParamsE --------------------------
	.section	.nv.constant0._ZN10layer_norm13ln_fwd_kernelINS_13Kernel_traitsIfffffjLj512ELj1ELj4ELj1ELj16ENS_18Kernel_traits_baseILj512EfffffjLj128EEEEELb1ELb1ELb1ELb1EEEvNS_9FwdParamsE,"a",@progbits
	.sectionflags	@""
	.align	4
.nv.constant0._ZN10layer_norm13ln_fwd_kernelINS_13Kernel_traitsIfffffjLj512ELj1ELj4ELj1ELj16ENS_18Kernel_traits_baseILj512EfffffjLj128EEEEELb1ELb1ELb1ELb1EEEvNS_9FwdParamsE:
	.zero		760


//--------------------- SYMBOLS --------------------------

	.type		.nv.reservedSmem.offset0,@object
	.size		.nv.reservedSmem.offset0,0x4
